	.target	sm_103a

	.elftype	@"ET_EXEC"


//--------------------- .note.nv.tkinfo           --------------------------
	.section	.note.nv.tkinfo,"",@"SHT_NOTE"
	.sectionflags	@"SHF_NOTE_NV_TKINFO"
	.tkinfo
        /*0018*/ 	.word	0x00000002
        /*0030*/ 	.string	""
        /*0030*/ 	.string	"ptxas"
        /*0030*/ 	.string	"Cuda compilation tools, release 13.0, V13.0.88"
        /*0030*/ 	.string	"Build cuda_13.0.r13.0/compiler.36424714_0"
        /*0030*/ 	.string	"-arch sm_103a -m 64 "



//--------------------- .note.nv.cuinfo           --------------------------
	.section	.note.nv.cuinfo,"",@"SHT_NOTE"
	.sectionflags	@"SHF_NOTE_NV_CUINFO"
        /*0018*/ 	.short	0x0002
        /*001a*/ 	.short	0x0067
        /*001c*/ 	.short	0x0082
	.zero		2


//--------------------- .nv.info                  --------------------------
	.section	.nv.info,"",@"SHT_CUDA_INFO"
	.align	4


	//----- nvinfo : EIATTR_REGCOUNT
	.align		4
        /*0000*/ 	.byte	0x04, 0x2f
        /*0002*/ 	.short	(.L_29 - .L_28)
	.align		4
.L_28:
        /*0004*/ 	.word	index@(_Z25selective_scan_fwd_kernelI32Selective_Scan_fwd_kernel_traitsILi32ELi4ELi1ELb1ELb1ELb1ELb1EffEEv13SSMParamsBase)
        /*0008*/ 	.word	0x00000056


	//----- nvinfo : EIATTR_FRAME_SIZE
	.align		4
.L_29:
        /*000c*/ 	.byte	0x04, 0x11
        /*000e*/ 	.short	(.L_31 - .L_30)
	.align		4
.L_30:
        /*0010*/ 	.word	index@(_Z25selective_scan_fwd_kernelI32Selective_Scan_fwd_kernel_traitsILi32ELi4ELi1ELb1ELb1ELb1ELb1EffEEv13SSMParamsBase)
        /*0014*/ 	.word	0x00000000


	//----- nvinfo : EIATTR_REGCOUNT
	.align		4
.L_31:
        /*0018*/ 	.byte	0x04, 0x2f
        /*001a*/ 	.short	(.L_33 - .L_32)
	.align		4
.L_32:
        /*001c*/ 	.word	index@(_Z25selective_scan_fwd_kernelI32Selective_Scan_fwd_kernel_traitsILi32ELi4ELi1ELb1ELb1ELb1ELb0EffEEv13SSMParamsBase)
        /*0020*/ 	.word	0x00000048


	//----- nvinfo : EIATTR_FRAME_SIZE
	.align		4
.L_33:
        /*0024*/ 	.byte	0x04, 0x11
        /*0026*/ 	.short	(.L_35 - .L_34)
	.align		4
.L_34:
        /*0028*/ 	.word	index@(_Z25selective_scan_fwd_kernelI32Selective_Scan_fwd_kernel_traitsILi32ELi4ELi1ELb1ELb1ELb1ELb0EffEEv13SSMParamsBase)
        /*002c*/ 	.word	0x00000000


	//----- nvinfo : EIATTR_REGCOUNT
	.align		4
.L_35:
        /*0030*/ 	.byte	0x04, 0x2f
        /*0032*/ 	.short	(.L_37 - .L_36)
	.align		4
.L_36:
        /*0034*/ 	.word	index@(_Z25selective_scan_fwd_kernelI32Selective_Scan_fwd_kernel_traitsILi32ELi4ELi1ELb1ELb1ELb0ELb1EffEEv13SSMParamsBase)
        /*0038*/ 	.word	0x00000050


	//----- nvinfo : EIATTR_FRAME_SIZE
	.align		4
.L_37:
        /*003c*/ 	.byte	0x04, 0x11
        /*003e*/ 	.short	(.L_39 - .L_38)
	.align		4
.L_38:
        /*0040*/ 	.word	index@(_Z25selective_scan_fwd_kernelI32Selective_Scan_fwd_kernel_traitsILi32ELi4ELi1ELb1ELb1ELb0ELb1EffEEv13SSMParamsBase)
        /*0044*/ 	.word	0x00000000


	//----- nvinfo : EIATTR_REGCOUNT
	.align		4
.L_39:
        /*0048*/ 	.byte	0x04, 0x2f
        /*004a*/ 	.short	(.L_41 - .L_40)
	.align		4
.L_40:
        /*004c*/ 	.word	index@(_Z25selective_scan_fwd_kernelI32Selective_Scan_fwd_kernel_traitsILi32ELi4ELi1ELb1ELb1ELb0ELb0EffEEv13SSMParamsBase)
        /*0050*/ 	.word	0x00000047


	//----- nvinfo : EIATTR_FRAME_SIZE
	.align		4
.L_41:
        /*0054*/ 	.byte	0x04, 0x11
        /*0056*/ 	.short	(.L_43 - .L_42)
	.align		4
.L_42:
        /*0058*/ 	.word	index@(_Z25selective_scan_fwd_kernelI32Selective_Scan_fwd_kernel_traitsILi32ELi4ELi1ELb1ELb1ELb0ELb0EffEEv13SSMParamsBase)
        /*005c*/ 	.word	0x00000000


	//----- nvinfo : EIATTR_REGCOUNT
	.align		4
.L_43:
        /*0060*/ 	.byte	0x04, 0x2f
        /*0062*/ 	.short	(.L_45 - .L_44)
	.align		4
.L_44:
        /*0064*/ 	.word	index@(_Z25selective_scan_fwd_kernelI32Selective_Scan_fwd_kernel_traitsILi32ELi4ELi1ELb1ELb0ELb1ELb1EffEEv13SSMParamsBase)
        /*0068*/ 	.word	0x00000050


	//----- nvinfo : EIATTR_FRAME_SIZE
	.align		4
.L_45:
        /*006c*/ 	.byte	0x04, 0x11
        /*006e*/ 	.short	(.L_47 - .L_46)
	.align		4
.L_46:
        /*0070*/ 	.word	index@(_Z25selective_scan_fwd_kernelI32Selective_Scan_fwd_kernel_traitsILi32ELi4ELi1ELb1ELb0ELb1ELb1EffEEv13SSMParamsBase)
        /*0074*/ 	.word	0x00000000


	//----- nvinfo : EIATTR_REGCOUNT
	.align		4
.L_47:
        /*0078*/ 	.byte	0x04, 0x2f
        /*007a*/ 	.short	(.L_49 - .L_48)
	.align		4
.L_48:
        /*007c*/ 	.word	index@(_Z25selective_scan_fwd_kernelI32Selective_Scan_fwd_kernel_traitsILi32ELi4ELi1ELb1ELb0ELb1ELb0EffEEv13SSMParamsBase)
        /*0080*/ 	.word	0x00000047


	//----- nvinfo : EIATTR_FRAME_SIZE
	.align		4
.L_49:
        /*0084*/ 	.byte	0x04, 0x11
        /*0086*/ 	.short	(.L_51 - .L_50)
	.align		4
.L_50:
        /*0088*/ 	.word	index@(_Z25selective_scan_fwd_kernelI32Selective_Scan_fwd_kernel_traitsILi32ELi4ELi1ELb1ELb0ELb1ELb0EffEEv13SSMParamsBase)
        /*008c*/ 	.word	0x00000000


	//----- nvinfo : EIATTR_REGCOUNT
	.align		4
.L_51:
        /*0090*/ 	.byte	0x04, 0x2f
        /*0092*/ 	.short	(.L_53 - .L_52)
	.align		4
.L_52:
        /*0094*/ 	.word	index@(_Z25selective_scan_fwd_kernelI32Selective_Scan_fwd_kernel_traitsILi32ELi4ELi1ELb1ELb0ELb0ELb1EffEEv13SSMParamsBase)
        /*0098*/ 	.word	0x0000004f


	//----- nvinfo : EIATTR_FRAME_SIZE
	.align		4
.L_53:
        /*009c*/ 	.byte	0x04, 0x11
        /*009e*/ 	.short	(.L_55 - .L_54)
	.align		4
.L_54:
        /*00a0*/ 	.word	index@(_Z25selective_scan_fwd_kernelI32Selective_Scan_fwd_kernel_traitsILi32ELi4ELi1ELb1ELb0ELb0ELb1EffEEv13SSMParamsBase)
        /*00a4*/ 	.word	0x00000000


	//----- nvinfo : EIATTR_REGCOUNT
	.align		4
.L_55:
        /*00a8*/ 	.byte	0x04, 0x2f
        /*00aa*/ 	.short	(.L_57 - .L_56)
	.align		4
.L_56:
        /*00ac*/ 	.word	index@(_Z25selective_scan_fwd_kernelI32Selective_Scan_fwd_kernel_traitsILi32ELi4ELi1ELb1ELb0ELb0ELb0EffEEv13SSMParamsBase)
        /*00b0*/ 	.word	0x00000046


	//----- nvinfo : EIATTR_FRAME_SIZE
	.align		4
.L_57:
        /*00b4*/ 	.byte	0x04, 0x11
        /*00b6*/ 	.short	(.L_59 - .L_58)
	.align		4
.L_58:
        /*00b8*/ 	.word	index@(_Z25selective_scan_fwd_kernelI32Selective_Scan_fwd_kernel_traitsILi32ELi4ELi1ELb1ELb0ELb0ELb0EffEEv13SSMParamsBase)
        /*00bc*/ 	.word	0x00000000


	//----- nvinfo : EIATTR_REGCOUNT
	.align		4
.L_59:
        /*00c0*/ 	.byte	0x04, 0x2f
        /*00c2*/ 	.short	(.L_61 - .L_60)
	.align		4
.L_60:
        /*00c4*/ 	.word	index@(_Z25selective_scan_fwd_kernelI32Selective_Scan_fwd_kernel_traitsILi32ELi4ELi1ELb0ELb1ELb1ELb1EffEEv13SSMParamsBase)
        /*00c8*/ 	.word	0x00000057


	//----- nvinfo : EIATTR_FRAME_SIZE
	.align		4
.L_61:
        /*00cc*/ 	.byte	0x04, 0x11
        /*00ce*/ 	.short	(.L_63 - .L_62)
	.align		4
.L_62:
        /*00d0*/ 	.word	index@(_Z25selective_scan_fwd_kernelI32Selective_Scan_fwd_kernel_traitsILi32ELi4ELi1ELb0ELb1ELb1ELb1EffEEv13SSMParamsBase)
        /*00d4*/ 	.word	0x00000000


	//----- nvinfo : EIATTR_REGCOUNT
	.align		4
.L_63:
        /*00d8*/ 	.byte	0x04, 0x2f
        /*00da*/ 	.short	(.L_65 - .L_64)
	.align		4
.L_64:
        /*00dc*/ 	.word	index@(_Z25selective_scan_fwd_kernelI32Selective_Scan_fwd_kernel_traitsILi32ELi4ELi1ELb0ELb1ELb1ELb0EffEEv13SSMParamsBase)
        /*00e0*/ 	.word	0x00000058


	//----- nvinfo : EIATTR_FRAME_SIZE
	.align		4
.L_65:
        /*00e4*/ 	.byte	0x04, 0x11
        /*00e6*/ 	.short	(.L_67 - .L_66)
	.align		4
.L_66:
        /*00e8*/ 	.word	index@(_Z25selective_scan_fwd_kernelI32Selective_Scan_fwd_kernel_traitsILi32ELi4ELi1ELb0ELb1ELb1ELb0EffEEv13SSMParamsBase)
        /*00ec*/ 	.word	0x00000000


	//----- nvinfo : EIATTR_REGCOUNT
	.align		4
.L_67:
        /*00f0*/ 	.byte	0x04, 0x2f
        /*00f2*/ 	.short	(.L_69 - .L_68)
	.align		4
.L_68:
        /*00f4*/ 	.word	index@(_Z25selective_scan_fwd_kernelI32Selective_Scan_fwd_kernel_traitsILi32ELi4ELi1ELb0ELb1ELb0ELb1EffEEv13SSMParamsBase)
        /*00f8*/ 	.word	0x00000054


	//----- nvinfo : EIATTR_FRAME_SIZE
	.align		4
.L_69:
        /*00fc*/ 	.byte	0x04, 0x11
        /*00fe*/ 	.short	(.L_71 - .L_70)
	.align		4
.L_70:
        /*0100*/ 	.word	index@(_Z25selective_scan_fwd_kernelI32Selective_Scan_fwd_kernel_traitsILi32ELi4ELi1ELb0ELb1ELb0ELb1EffEEv13SSMParamsBase)
        /*0104*/ 	.word	0x00000000


	//----- nvinfo : EIATTR_REGCOUNT
	.align		4
.L_71:
        /*0108*/ 	.byte	0x04, 0x2f
        /*010a*/ 	.short	(.L_73 - .L_72)
	.align		4
.L_72:
        /*010c*/ 	.word	index@(_Z25selective_scan_fwd_kernelI32Selective_Scan_fwd_kernel_traitsILi32ELi4ELi1ELb0ELb1ELb0ELb0EffEEv13SSMParamsBase)
        /*0110*/ 	.word	0x00000056


	//----- nvinfo : EIATTR_FRAME_SIZE
	.align		4
.L_73:
        /*0114*/ 	.byte	0x04, 0x11
        /*0116*/ 	.short	(.L_75 - .L_74)
	.align		4
.L_74:
        /*0118*/ 	.word	index@(_Z25selective_scan_fwd_kernelI32Selective_Scan_fwd_kernel_traitsILi32ELi4ELi1ELb0ELb1ELb0ELb0EffEEv13SSMParamsBase)
        /*011c*/ 	.word	0x00000000


	//----- nvinfo : EIATTR_REGCOUNT
	.align		4
.L_75:
        /*0120*/ 	.byte	0x04, 0x2f
        /*0122*/ 	.short	(.L_77 - .L_76)
	.align		4
.L_76:
        /*0124*/ 	.word	index@(_Z25selective_scan_fwd_kernelI32Selective_Scan_fwd_kernel_traitsILi32ELi4ELi1ELb0ELb0ELb1ELb1EffEEv13SSMParamsBase)
        /*0128*/ 	.word	0x00000050


	//----- nvinfo : EIATTR_FRAME_SIZE
	.align		4
.L_77:
        /*012c*/ 	.byte	0x04, 0x11
        /*012e*/ 	.short	(.L_79 - .L_78)
	.align		4
.L_78:
        /*0130*/ 	.word	index@(_Z25selective_scan_fwd_kernelI32Selective_Scan_fwd_kernel_traitsILi32ELi4ELi1ELb0ELb0ELb1ELb1EffEEv13SSMParamsBase)
        /*0134*/ 	.word	0x00000000


	//----- nvinfo : EIATTR_REGCOUNT
	.align		4
.L_79:
        /*0138*/ 	.byte	0x04, 0x2f
        /*013a*/ 	.short	(.L_81 - .L_80)
	.align		4
.L_80:
        /*013c*/ 	.word	index@(_Z25selective_scan_fwd_kernelI32Selective_Scan_fwd_kernel_traitsILi32ELi4ELi1ELb0ELb0ELb1ELb0EffEEv13SSMParamsBase)
        /*0140*/ 	.word	0x00000050


	//----- nvinfo : EIATTR_FRAME_SIZE
	.align		4
.L_81:
        /*0144*/ 	.byte	0x04, 0x11
        /*0146*/ 	.short	(.L_83 - .L_82)
	.align		4
.L_82:
        /*0148*/ 	.word	index@(_Z25selective_scan_fwd_kernelI32Selective_Scan_fwd_kernel_traitsILi32ELi4ELi1ELb0ELb0ELb1ELb0EffEEv13SSMParamsBase)
        /*014c*/ 	.word	0x00000000


	//----- nvinfo : EIATTR_REGCOUNT
	.align		4
.L_83:
        /*0150*/ 	.byte	0x04, 0x2f
        /*0152*/ 	.short	(.L_85 - .L_84)
	.align		4
.L_84:
        /*0154*/ 	.word	index@(_Z25selective_scan_fwd_kernelI32Selective_Scan_fwd_kernel_traitsILi32ELi4ELi1ELb0ELb0ELb0ELb1EffEEv13SSMParamsBase)
        /*0158*/ 	.word	0x00000050


	//----- nvinfo : EIATTR_FRAME_SIZE
	.align		4
.L_85:
        /*015c*/ 	.byte	0x04, 0x11
        /*015e*/ 	.short	(.L_87 - .L_86)
	.align		4
.L_86:
        /*0160*/ 	.word	index@(_Z25selective_scan_fwd_kernelI32Selective_Scan_fwd_kernel_traitsILi32ELi4ELi1ELb0ELb0ELb0ELb1EffEEv13SSMParamsBase)
        /*0164*/ 	.word	0x00000000


	//----- nvinfo : EIATTR_REGCOUNT
	.align		4
.L_87:
        /*0168*/ 	.byte	0x04, 0x2f
        /*016a*/ 	.short	(.L_89 - .L_88)
	.align		4
.L_88:
        /*016c*/ 	.word	index@(_Z25selective_scan_fwd_kernelI32Selective_Scan_fwd_kernel_traitsILi32ELi4ELi1ELb0ELb0ELb0ELb0EffEEv13SSMParamsBase)
        /*0170*/ 	.word	0x0000004e


	//----- nvinfo : EIATTR_FRAME_SIZE
	.align		4
.L_89:
        /*0174*/ 	.byte	0x04, 0x11
        /*0176*/ 	.short	(.L_91 - .L_90)
	.align		4
.L_90:
        /*0178*/ 	.word	index@(_Z25selective_scan_fwd_kernelI32Selective_Scan_fwd_kernel_traitsILi32ELi4ELi1ELb0ELb0ELb0ELb0EffEEv13SSMParamsBase)
        /*017c*/ 	.word	0x00000000


	//----- nvinfo : EIATTR_REGCOUNT
	.align		4
.L_91:
        /*0180*/ 	.byte	0x04, 0x2f
        /*0182*/ 	.short	(.L_93 - .L_92)
	.align		4
.L_92:
        /*0184*/ 	.word	index@(_Z25selective_scan_fwd_kernelI32Selective_Scan_fwd_kernel_traitsILi32ELi8ELi1ELb1ELb1ELb1ELb1EffEEv13SSMParamsBase)
        /*0188*/ 	.word	0x00000065


	//----- nvinfo : EIATTR_FRAME_SIZE
	.align		4
.L_93:
        /*018c*/ 	.byte	0x04, 0x11
        /*018e*/ 	.short	(.L_95 - .L_94)
	.align		4
.L_94:
        /*0190*/ 	.word	index@(_Z25selective_scan_fwd_kernelI32Selective_Scan_fwd_kernel_traitsILi32ELi8ELi1ELb1ELb1ELb1ELb1EffEEv13SSMParamsBase)
        /*0194*/ 	.word	0x00000000


	//----- nvinfo : EIATTR_REGCOUNT
	.align		4
.L_95:
        /*0198*/ 	.byte	0x04, 0x2f
        /*019a*/ 	.short	(.L_97 - .L_96)
	.align		4
.L_96:
        /*019c*/ 	.word	index@(_Z25selective_scan_fwd_kernelI32Selective_Scan_fwd_kernel_traitsILi32ELi8ELi1ELb1ELb1ELb1ELb0EffEEv13SSMParamsBase)
        /*01a0*/ 	.word	0x00000066


	//----- nvinfo : EIATTR_FRAME_SIZE
	.align		4
.L_97:
        /*01a4*/ 	.byte	0x04, 0x11
        /*01a6*/ 	.short	(.L_99 - .L_98)
	.align		4
.L_98:
        /*01a8*/ 	.word	index@(_Z25selective_scan_fwd_kernelI32Selective_Scan_fwd_kernel_traitsILi32ELi8ELi1ELb1ELb1ELb1ELb0EffEEv13SSMParamsBase)
        /*01ac*/ 	.word	0x00000000


	//----- nvinfo : EIATTR_REGCOUNT
	.align		4
.L_99:
        /*01b0*/ 	.byte	0x04, 0x2f
        /*01b2*/ 	.short	(.L_101 - .L_100)
	.align		4
.L_100:
        /*01b4*/ 	.word	index@(_Z25selective_scan_fwd_kernelI32Selective_Scan_fwd_kernel_traitsILi32ELi8ELi1ELb1ELb1ELb0ELb1EffEEv13SSMParamsBase)
        /*01b8*/ 	.word	0x0000005f


	//----- nvinfo : EIATTR_FRAME_SIZE
	.align		4
.L_101:
        /*01bc*/ 	.byte	0x04, 0x11
        /*01be*/ 	.short	(.L_103 - .L_102)
	.align		4
.L_102:
        /*01c0*/ 	.word	index@(_Z25selective_scan_fwd_kernelI32Selective_Scan_fwd_kernel_traitsILi32ELi8ELi1ELb1ELb1ELb0ELb1EffEEv13SSMParamsBase)
        /*01c4*/ 	.word	0x00000000


	//----- nvinfo : EIATTR_REGCOUNT
	.align		4
.L_103:
        /*01c8*/ 	.byte	0x04, 0x2f
        /*01ca*/ 	.short	(.L_105 - .L_104)
	.align		4
.L_104:
        /*01cc*/ 	.word	index@(_Z25selective_scan_fwd_kernelI32Selective_Scan_fwd_kernel_traitsILi32ELi8ELi1ELb1ELb1ELb0ELb0EffEEv13SSMParamsBase)
        /*01d0*/ 	.word	0x0000005f


	//----- nvinfo : EIATTR_FRAME_SIZE
	.align		4
.L_105:
        /*01d4*/ 	.byte	0x04, 0x11
        /*01d6*/ 	.short	(.L_107 - .L_106)
	.align		4
.L_106:
        /*01d8*/ 	.word	index@(_Z25selective_scan_fwd_kernelI32Selective_Scan_fwd_kernel_traitsILi32ELi8ELi1ELb1ELb1ELb0ELb0EffEEv13SSMParamsBase)
        /*01dc*/ 	.word	0x00000000


	//----- nvinfo : EIATTR_REGCOUNT
	.align		4
.L_107:
        /*01e0*/ 	.byte	0x04, 0x2f
        /*01e2*/ 	.short	(.L_109 - .L_108)
	.align		4
.L_108:
        /*01e4*/ 	.word	index@(_Z25selective_scan_fwd_kernelI32Selective_Scan_fwd_kernel_traitsILi32ELi8ELi1ELb1ELb0ELb1ELb1EffEEv13SSMParamsBase)
        /*01e8*/ 	.word	0x0000005e


	//----- nvinfo : EIATTR_FRAME_SIZE
	.align		4
.L_109:
        /*01ec*/ 	.byte	0x04, 0x11
        /*01ee*/ 	.short	(.L_111 - .L_110)
	.align		4
.L_110:
        /*01f0*/ 	.word	index@(_Z25selective_scan_fwd_kernelI32Selective_Scan_fwd_kernel_traitsILi32ELi8ELi1ELb1ELb0ELb1ELb1EffEEv13SSMParamsBase)
        /*01f4*/ 	.word	0x00000000


	//----- nvinfo : EIATTR_REGCOUNT
	.align		4
.L_111:
        /*01f8*/ 	.byte	0x04, 0x2f
        /*01fa*/ 	.short	(.L_113 - .L_112)
	.align		4
.L_112:
        /*01fc*/ 	.word	index@(_Z25selective_scan_fwd_kernelI32Selective_Scan_fwd_kernel_traitsILi32ELi8ELi1ELb1ELb0ELb1ELb0EffEEv13SSMParamsBase)
        /*0200*/ 	.word	0x00000060


	//----- nvinfo : EIATTR_FRAME_SIZE
	.align		4
.L_113:
        /*0204*/ 	.byte	0x04, 0x11
        /*0206*/ 	.short	(.L_115 - .L_114)
	.align		4
.L_114:
        /*0208*/ 	.word	index@(_Z25selective_scan_fwd_kernelI32Selective_Scan_fwd_kernel_traitsILi32ELi8ELi1ELb1ELb0ELb1ELb0EffEEv13SSMParamsBase)
        /*020c*/ 	.word	0x00000000


	//----- nvinfo : EIATTR_REGCOUNT
	.align		4
.L_115:
        /*0210*/ 	.byte	0x04, 0x2f
        /*0212*/ 	.short	(.L_117 - .L_116)
	.align		4
.L_116:
        /*0214*/ 	.word	index@(_Z25selective_scan_fwd_kernelI32Selective_Scan_fwd_kernel_traitsILi32ELi8ELi1ELb1ELb0ELb0ELb1EffEEv13SSMParamsBase)
        /*0218*/ 	.word	0x00000056


	//----- nvinfo : EIATTR_FRAME_SIZE
	.align		4
.L_117:
        /*021c*/ 	.byte	0x04, 0x11
        /*021e*/ 	.short	(.L_119 - .L_118)
	.align		4
.L_118:
        /*0220*/ 	.word	index@(_Z25selective_scan_fwd_kernelI32Selective_Scan_fwd_kernel_traitsILi32ELi8ELi1ELb1ELb0ELb0ELb1EffEEv13SSMParamsBase)
        /*0224*/ 	.word	0x00000000


	//----- nvinfo : EIATTR_REGCOUNT
	.align		4
.L_119:
        /*0228*/ 	.byte	0x04, 0x2f
        /*022a*/ 	.short	(.L_121 - .L_120)
	.align		4
.L_120:
        /*022c*/ 	.word	index@(_Z25selective_scan_fwd_kernelI32Selective_Scan_fwd_kernel_traitsILi32ELi8ELi1ELb1ELb0ELb0ELb0EffEEv13SSMParamsBase)
        /*0230*/ 	.word	0x00000056


	//----- nvinfo : EIATTR_FRAME_SIZE
	.align		4
.L_121:
        /*0234*/ 	.byte	0x04, 0x11
        /*0236*/ 	.short	(.L_123 - .L_122)
	.align		4
.L_122:
        /*0238*/ 	.word	index@(_Z25selective_scan_fwd_kernelI32Selective_Scan_fwd_kernel_traitsILi32ELi8ELi1ELb1ELb0ELb0ELb0EffEEv13SSMParamsBase)
        /*023c*/ 	.word	0x00000000


	//----- nvinfo : EIATTR_REGCOUNT
	.align		4
.L_123:
        /*0240*/ 	.byte	0x04, 0x2f
        /*0242*/ 	.short	(.L_125 - .L_124)
	.align		4
.L_124:
        /*0244*/ 	.word	index@(_Z25selective_scan_fwd_kernelI32Selective_Scan_fwd_kernel_traitsILi32ELi8ELi1ELb0ELb1ELb1ELb1EffEEv13SSMParamsBase)
        /*0248*/ 	.word	0x0000007f


	//----- nvinfo : EIATTR_FRAME_SIZE
	.align		4
.L_125:
        /*024c*/ 	.byte	0x04, 0x11
        /*024e*/ 	.short	(.L_127 - .L_126)
	.align		4
.L_126:
        /*0250*/ 	.word	index@(_Z25selective_scan_fwd_kernelI32Selective_Scan_fwd_kernel_traitsILi32ELi8ELi1ELb0ELb1ELb1ELb1EffEEv13SSMParamsBase)
        /*0254*/ 	.word	0x00000000


	//----- nvinfo : EIATTR_REGCOUNT
	.align		4
.L_127:
        /*0258*/ 	.byte	0x04, 0x2f
        /*025a*/ 	.short	(.L_129 - .L_128)
	.align		4
.L_128:
        /*025c*/ 	.word	index@(_Z25selective_scan_fwd_kernelI32Selective_Scan_fwd_kernel_traitsILi32ELi8ELi1ELb0ELb1ELb1ELb0EffEEv13SSMParamsBase)
        /*0260*/ 	.word	0x00000080


	//----- nvinfo : EIATTR_FRAME_SIZE
	.align		4
.L_129:
        /*0264*/ 	.byte	0x04, 0x11
        /*0266*/ 	.short	(.L_131 - .L_130)
	.align		4
.L_130:
        /*0268*/ 	.word	index@(_Z25selective_scan_fwd_kernelI32Selective_Scan_fwd_kernel_traitsILi32ELi8ELi1ELb0ELb1ELb1ELb0EffEEv13SSMParamsBase)
        /*026c*/ 	.word	0x00000000


	//----- nvinfo : EIATTR_REGCOUNT
	.align		4
.L_131:
        /*0270*/ 	.byte	0x04, 0x2f
        /*0272*/ 	.short	(.L_133 - .L_132)
	.align		4
.L_132:
        /*0274*/ 	.word	index@(_Z25selective_scan_fwd_kernelI32Selective_Scan_fwd_kernel_traitsILi32ELi8ELi1ELb0ELb1ELb0ELb1EffEEv13SSMParamsBase)
        /*0278*/ 	.word	0x00000078


	//----- nvinfo : EIATTR_FRAME_SIZE
	.align		4
.L_133:
        /*027c*/ 	.byte	0x04, 0x11
        /*027e*/ 	.short	(.L_135 - .L_134)
	.align		4
.L_134:
        /*0280*/ 	.word	index@(_Z25selective_scan_fwd_kernelI32Selective_Scan_fwd_kernel_traitsILi32ELi8ELi1ELb0ELb1ELb0ELb1EffEEv13SSMParamsBase)
        /*0284*/ 	.word	0x00000000


	//----- nvinfo : EIATTR_REGCOUNT
	.align		4
.L_135:
        /*0288*/ 	.byte	0x04, 0x2f
        /*028a*/ 	.short	(.L_137 - .L_136)
	.align		4
.L_136:
        /*028c*/ 	.word	index@(_Z25selective_scan_fwd_kernelI32Selective_Scan_fwd_kernel_traitsILi32ELi8ELi1ELb0ELb1ELb0ELb0EffEEv13SSMParamsBase)
        /*0290*/ 	.word	0x00000078


	//----- nvinfo : EIATTR_FRAME_SIZE
	.align		4
.L_137:
        /*0294*/ 	.byte	0x04, 0x11
        /*0296*/ 	.short	(.L_139 - .L_138)
	.align		4
.L_138:
        /*0298*/ 	.word	index@(_Z25selective_scan_fwd_kernelI32Selective_Scan_fwd_kernel_traitsILi32ELi8ELi1ELb0ELb1ELb0ELb0EffEEv13SSMParamsBase)
        /*029c*/ 	.word	0x00000000


	//----- nvinfo : EIATTR_REGCOUNT
	.align		4
.L_139:
        /*02a0*/ 	.byte	0x04, 0x2f
        /*02a2*/ 	.short	(.L_141 - .L_140)
	.align		4
.L_140:
        /*02a4*/ 	.word	index@(_Z25selective_scan_fwd_kernelI32Selective_Scan_fwd_kernel_traitsILi32ELi8ELi1ELb0ELb0ELb1ELb1EffEEv13SSMParamsBase)
        /*02a8*/ 	.word	0x00000080


	//----- nvinfo : EIATTR_FRAME_SIZE
	.align		4
.L_141:
        /*02ac*/ 	.byte	0x04, 0x11
        /*02ae*/ 	.short	(.L_143 - .L_142)
	.align		4
.L_142:
        /*02b0*/ 	.word	index@(_Z25selective_scan_fwd_kernelI32Selective_Scan_fwd_kernel_traitsILi32ELi8ELi1ELb0ELb0ELb1ELb1EffEEv13SSMParamsBase)
        /*02b4*/ 	.word	0x00000000


	//----- nvinfo : EIATTR_REGCOUNT
	.align		4
.L_143:
        /*02b8*/ 	.byte	0x04, 0x2f
        /*02ba*/ 	.short	(.L_145 - .L_144)
	.align		4
.L_144:
        /*02bc*/ 	.word	index@(_Z25selective_scan_fwd_kernelI32Selective_Scan_fwd_kernel_traitsILi32ELi8ELi1ELb0ELb0ELb1ELb0EffEEv13SSMParamsBase)
        /*02c0*/ 	.word	0x0000007f


	//----- nvinfo : EIATTR_FRAME_SIZE
	.align		4
.L_145:
        /*02c4*/ 	.byte	0x04, 0x11
        /*02c6*/ 	.short	(.L_147 - .L_146)
	.align		4
.L_146:
        /*02c8*/ 	.word	index@(_Z25selective_scan_fwd_kernelI32Selective_Scan_fwd_kernel_traitsILi32ELi8ELi1ELb0ELb0ELb1ELb0EffEEv13SSMParamsBase)
        /*02cc*/ 	.word	0x00000000


	//----- nvinfo : EIATTR_REGCOUNT
	.align		4
.L_147:
        /*02d0*/ 	.byte	0x04, 0x2f
        /*02d2*/ 	.short	(.L_149 - .L_148)
	.align		4
.L_148:
        /*02d4*/ 	.word	index@(_Z25selective_scan_fwd_kernelI32Selective_Scan_fwd_kernel_traitsILi32ELi8ELi1ELb0ELb0ELb0ELb1EffEEv13SSMParamsBase)
        /*02d8*/ 	.word	0x00000076


	//----- nvinfo : EIATTR_FRAME_SIZE
	.align		4
.L_149:
        /*02dc*/ 	.byte	0x04, 0x11
        /*02de*/ 	.short	(.L_151 - .L_150)
	.align		4
.L_150:
        /*02e0*/ 	.word	index@(_Z25selective_scan_fwd_kernelI32Selective_Scan_fwd_kernel_traitsILi32ELi8ELi1ELb0ELb0ELb0ELb1EffEEv13SSMParamsBase)
        /*02e4*/ 	.word	0x00000000


	//----- nvinfo : EIATTR_REGCOUNT
	.align		4
.L_151:
        /*02e8*/ 	.byte	0x04, 0x2f
        /*02ea*/ 	.short	(.L_153 - .L_152)
	.align		4
.L_152:
        /*02ec*/ 	.word	index@(_Z25selective_scan_fwd_kernelI32Selective_Scan_fwd_kernel_traitsILi32ELi8ELi1ELb0ELb0ELb0ELb0EffEEv13SSMParamsBase)
        /*02f0*/ 	.word	0x00000071


	//----- nvinfo : EIATTR_FRAME_SIZE
	.align		4
.L_153:
        /*02f4*/ 	.byte	0x04, 0x11
        /*02f6*/ 	.short	(.L_155 - .L_154)
	.align		4
.L_154:
        /*02f8*/ 	.word	index@(_Z25selective_scan_fwd_kernelI32Selective_Scan_fwd_kernel_traitsILi32ELi8ELi1ELb0ELb0ELb0ELb0EffEEv13SSMParamsBase)
        /*02fc*/ 	.word	0x00000000


	//----- nvinfo : EIATTR_REGCOUNT
	.align		4
.L_155:
        /*0300*/ 	.byte	0x04, 0x2f
        /*0302*/ 	.short	(.L_157 - .L_156)
	.align		4
.L_156:
        /*0304*/ 	.word	index@(_Z25selective_scan_fwd_kernelI32Selective_Scan_fwd_kernel_traitsILi32ELi16ELi1ELb1ELb1ELb1ELb1EffEEv13SSMParamsBase)
        /*0308*/ 	.word	0x00000095


	//----- nvinfo : EIATTR_FRAME_SIZE
	.align		4
.L_157:
        /*030c*/ 	.byte	0x04, 0x11
        /*030e*/ 	.short	(.L_159 - .L_158)
	.align		4
.L_158:
        /*0310*/ 	.word	index@(_Z25selective_scan_fwd_kernelI32Selective_Scan_fwd_kernel_traitsILi32ELi16ELi1ELb1ELb1ELb1ELb1EffEEv13SSMParamsBase)
        /*0314*/ 	.word	0x00000000


	//----- nvinfo : EIATTR_REGCOUNT
	.align		4
.L_159:
        /*0318*/ 	.byte	0x04, 0x2f
        /*031a*/ 	.short	(.L_161 - .L_160)
	.align		4
.L_160:
        /*031c*/ 	.word	index@(_Z25selective_scan_fwd_kernelI32Selective_Scan_fwd_kernel_traitsILi32ELi16ELi1ELb1ELb1ELb1ELb0EffEEv13SSMParamsBase)
        /*0320*/ 	.word	0x00000095


	//----- nvinfo : EIATTR_FRAME_SIZE
	.align		4
.L_161:
        /*0324*/ 	.byte	0x04, 0x11
        /*0326*/ 	.short	(.L_163 - .L_162)
	.align		4
.L_162:
        /*0328*/ 	.word	index@(_Z25selective_scan_fwd_kernelI32Selective_Scan_fwd_kernel_traitsILi32ELi16ELi1ELb1ELb1ELb1ELb0EffEEv13SSMParamsBase)
        /*032c*/ 	.word	0x00000000


	//----- nvinfo : EIATTR_REGCOUNT
	.align		4
.L_163:
        /*0330*/ 	.byte	0x04, 0x2f
        /*0332*/ 	.short	(.L_165 - .L_164)
	.align		4
.L_164:
        /*0334*/ 	.word	index@(_Z25selective_scan_fwd_kernelI32Selective_Scan_fwd_kernel_traitsILi32ELi16ELi1ELb1ELb1ELb0ELb1EffEEv13SSMParamsBase)
        /*0338*/ 	.word	0x00000087


	//----- nvinfo : EIATTR_FRAME_SIZE
	.align		4
.L_165:
        /*033c*/ 	.byte	0x04, 0x11
        /*033e*/ 	.short	(.L_167 - .L_166)
	.align		4
.L_166:
        /*0340*/ 	.word	index@(_Z25selective_scan_fwd_kernelI32Selective_Scan_fwd_kernel_traitsILi32ELi16ELi1ELb1ELb1ELb0ELb1EffEEv13SSMParamsBase)
        /*0344*/ 	.word	0x00000000


	//----- nvinfo : EIATTR_REGCOUNT
	.align		4
.L_167:
        /*0348*/ 	.byte	0x04, 0x2f
        /*034a*/ 	.short	(.L_169 - .L_168)
	.align		4
.L_168:
        /*034c*/ 	.word	index@(_Z25selective_scan_fwd_kernelI32Selective_Scan_fwd_kernel_traitsILi32ELi16ELi1ELb1ELb1ELb0ELb0EffEEv13SSMParamsBase)
        /*0350*/ 	.word	0x00000087


	//----- nvinfo : EIATTR_FRAME_SIZE
	.align		4
.L_169:
        /*0354*/ 	.byte	0x04, 0x11
        /*0356*/ 	.short	(.L_171 - .L_170)
	.align		4
.L_170:
        /*0358*/ 	.word	index@(_Z25selective_scan_fwd_kernelI32Selective_Scan_fwd_kernel_traitsILi32ELi16ELi1ELb1ELb1ELb0ELb0EffEEv13SSMParamsBase)
        /*035c*/ 	.word	0x00000000


	//----- nvinfo : EIATTR_REGCOUNT
	.align		4
.L_171:
        /*0360*/ 	.byte	0x04, 0x2f
        /*0362*/ 	.short	(.L_173 - .L_172)
	.align		4
.L_172:
        /*0364*/ 	.word	index@(_Z25selective_scan_fwd_kernelI32Selective_Scan_fwd_kernel_traitsILi32ELi16ELi1ELb1ELb0ELb1ELb1EffEEv13SSMParamsBase)
        /*0368*/ 	.word	0x00000088


	//----- nvinfo : EIATTR_FRAME_SIZE
	.align		4
.L_173:
        /*036c*/ 	.byte	0x04, 0x11
        /*036e*/ 	.short	(.L_175 - .L_174)
	.align		4
.L_174:
        /*0370*/ 	.word	index@(_Z25selective_scan_fwd_kernelI32Selective_Scan_fwd_kernel_traitsILi32ELi16ELi1ELb1ELb0ELb1ELb1EffEEv13SSMParamsBase)
        /*0374*/ 	.word	0x00000000


	//----- nvinfo : EIATTR_REGCOUNT
	.align		4
.L_175:
        /*0378*/ 	.byte	0x04, 0x2f
        /*037a*/ 	.short	(.L_177 - .L_176)
	.align		4
.L_176:
        /*037c*/ 	.word	index@(_Z25selective_scan_fwd_kernelI32Selective_Scan_fwd_kernel_traitsILi32ELi16ELi1ELb1ELb0ELb1ELb0EffEEv13SSMParamsBase)
        /*0380*/ 	.word	0x00000088


	//----- nvinfo : EIATTR_FRAME_SIZE
	.align		4
.L_177:
        /*0384*/ 	.byte	0x04, 0x11
        /*0386*/ 	.short	(.L_179 - .L_178)
	.align		4
.L_178:
        /*0388*/ 	.word	index@(_Z25selective_scan_fwd_kernelI32Selective_Scan_fwd_kernel_traitsILi32ELi16ELi1ELb1ELb0ELb1ELb0EffEEv13SSMParamsBase)
        /*038c*/ 	.word	0x00000000


	//----- nvinfo : EIATTR_REGCOUNT
	.align		4
.L_179:
        /*0390*/ 	.byte	0x04, 0x2f
        /*0392*/ 	.short	(.L_181 - .L_180)
	.align		4
.L_180:
        /*0394*/ 	.word	index@(_Z25selective_scan_fwd_kernelI32Selective_Scan_fwd_kernel_traitsILi32ELi16ELi1ELb1ELb0ELb0ELb1EffEEv13SSMParamsBase)
        /*0398*/ 	.word	0x00000075


	//----- nvinfo : EIATTR_FRAME_SIZE
	.align		4
.L_181:
        /*039c*/ 	.byte	0x04, 0x11
        /*039e*/ 	.short	(.L_183 - .L_182)
	.align		4
.L_182:
        /*03a0*/ 	.word	index@(_Z25selective_scan_fwd_kernelI32Selective_Scan_fwd_kernel_traitsILi32ELi16ELi1ELb1ELb0ELb0ELb1EffEEv13SSMParamsBase)
        /*03a4*/ 	.word	0x00000000


	//----- nvinfo : EIATTR_REGCOUNT
	.align		4
.L_183:
        /*03a8*/ 	.byte	0x04, 0x2f
        /*03aa*/ 	.short	(.L_185 - .L_184)
	.align		4
.L_184:
        /*03ac*/ 	.word	index@(_Z25selective_scan_fwd_kernelI32Selective_Scan_fwd_kernel_traitsILi32ELi16ELi1ELb1ELb0ELb0ELb0EffEEv13SSMParamsBase)
        /*03b0*/ 	.word	0x00000075


	//----- nvinfo : EIATTR_FRAME_SIZE
	.align		4
.L_185:
        /*03b4*/ 	.byte	0x04, 0x11
        /*03b6*/ 	.short	(.L_187 - .L_186)
	.align		4
.L_186:
        /*03b8*/ 	.word	index@(_Z25selective_scan_fwd_kernelI32Selective_Scan_fwd_kernel_traitsILi32ELi16ELi1ELb1ELb0ELb0ELb0EffEEv13SSMParamsBase)
        /*03bc*/ 	.word	0x00000000


	//----- nvinfo : EIATTR_REGCOUNT
	.align		4
.L_187:
        /*03c0*/ 	.byte	0x04, 0x2f
        /*03c2*/ 	.short	(.L_189 - .L_188)
	.align		4
.L_188:
        /*03c4*/ 	.word	index@(_Z25selective_scan_fwd_kernelI32Selective_Scan_fwd_kernel_traitsILi32ELi16ELi1ELb0ELb1ELb1ELb1EffEEv13SSMParamsBase)
        /*03c8*/ 	.word	0x000000d0


	//----- nvinfo : EIATTR_FRAME_SIZE
	.align		4
.L_189:
        /*03cc*/ 	.byte	0x04, 0x11
        /*03ce*/ 	.short	(.L_191 - .L_190)
	.align		4
.L_190:
        /*03d0*/ 	.word	index@(_Z25selective_scan_fwd_kernelI32Selective_Scan_fwd_kernel_traitsILi32ELi16ELi1ELb0ELb1ELb1ELb1EffEEv13SSMParamsBase)
        /*03d4*/ 	.word	0x00000000


	//----- nvinfo : EIATTR_REGCOUNT
	.align		4
.L_191:
        /*03d8*/ 	.byte	0x04, 0x2f
        /*03da*/ 	.short	(.L_193 - .L_192)
	.align		4
.L_192:
        /*03dc*/ 	.word	index@(_Z25selective_scan_fwd_kernelI32Selective_Scan_fwd_kernel_traitsILi32ELi16ELi1ELb0ELb1ELb1ELb0EffEEv13SSMParamsBase)
        /*03e0*/ 	.word	0x000000d2


	//----- nvinfo : EIATTR_FRAME_SIZE
	.align		4
.L_193:
        /*03e4*/ 	.byte	0x04, 0x11
        /*03e6*/ 	.short	(.L_195 - .L_194)
	.align		4
.L_194:
        /*03e8*/ 	.word	index@(_Z25selective_scan_fwd_kernelI32Selective_Scan_fwd_kernel_traitsILi32ELi16ELi1ELb0ELb1ELb1ELb0EffEEv13SSMParamsBase)
        /*03ec*/ 	.word	0x00000000


	//----- nvinfo : EIATTR_REGCOUNT
	.align		4
.L_195:
        /*03f0*/ 	.byte	0x04, 0x2f
        /*03f2*/ 	.short	(.L_197 - .L_196)
	.align		4
.L_196:
        /*03f4*/ 	.word	index@(_Z25selective_scan_fwd_kernelI32Selective_Scan_fwd_kernel_traitsILi32ELi16ELi1ELb0ELb1ELb0ELb1EffEEv13SSMParamsBase)
        /*03f8*/ 	.word	0x000000bd


	//----- nvinfo : EIATTR_FRAME_SIZE
	.align		4
.L_197:
        /*03fc*/ 	.byte	0x04, 0x11
        /*03fe*/ 	.short	(.L_199 - .L_198)
	.align		4
.L_198:
        /*0400*/ 	.word	index@(_Z25selective_scan_fwd_kernelI32Selective_Scan_fwd_kernel_traitsILi32ELi16ELi1ELb0ELb1ELb0ELb1EffEEv13SSMParamsBase)
        /*0404*/ 	.word	0x00000000


	//----- nvinfo : EIATTR_REGCOUNT
	.align		4
.L_199:
        /*0408*/ 	.byte	0x04, 0x2f
        /*040a*/ 	.short	(.L_201 - .L_200)
	.align		4
.L_200:
        /*040c*/ 	.word	index@(_Z25selective_scan_fwd_kernelI32Selective_Scan_fwd_kernel_traitsILi32ELi16ELi1ELb0ELb1ELb0ELb0EffEEv13SSMParamsBase)
        /*0410*/ 	.word	0x000000bf


	//----- nvinfo : EIATTR_FRAME_SIZE
	.align		4
.L_201:
        /*0414*/ 	.byte	0x04, 0x11
        /*0416*/ 	.short	(.L_203 - .L_202)
	.align		4
.L_202:
        /*0418*/ 	.word	index@(_Z25selective_scan_fwd_kernelI32Selective_Scan_fwd_kernel_traitsILi32ELi16ELi1ELb0ELb1ELb0ELb0EffEEv13SSMParamsBase)
        /*041c*/ 	.word	0x00000000


	//----- nvinfo : EIATTR_REGCOUNT
	.align		4
.L_203:
        /*0420*/ 	.byte	0x04, 0x2f
        /*0422*/ 	.short	(.L_205 - .L_204)
	.align		4
.L_204:
        /*0424*/ 	.word	index@(_Z25selective_scan_fwd_kernelI32Selective_Scan_fwd_kernel_traitsILi32ELi16ELi1ELb0ELb0ELb1ELb1EffEEv13SSMParamsBase)
        /*0428*/ 	.word	0x000000dd


	//----- nvinfo : EIATTR_FRAME_SIZE
	.align		4
.L_205:
        /*042c*/ 	.byte	0x04, 0x11
        /*042e*/ 	.short	(.L_207 - .L_206)
	.align		4
.L_206:
        /*0430*/ 	.word	index@(_Z25selective_scan_fwd_kernelI32Selective_Scan_fwd_kernel_traitsILi32ELi16ELi1ELb0ELb0ELb1ELb1EffEEv13SSMParamsBase)
        /*0434*/ 	.word	0x00000000


	//----- nvinfo : EIATTR_REGCOUNT
	.align		4
.L_207:
        /*0438*/ 	.byte	0x04, 0x2f
        /*043a*/ 	.short	(.L_209 - .L_208)
	.align		4
.L_208:
        /*043c*/ 	.word	index@(_Z25selective_scan_fwd_kernelI32Selective_Scan_fwd_kernel_traitsILi32ELi16ELi1ELb0ELb0ELb1ELb0EffEEv13SSMParamsBase)
        /*0440*/ 	.word	0x000000df


	//----- nvinfo : EIATTR_FRAME_SIZE
	.align		4
.L_209:
        /*0444*/ 	.byte	0x04, 0x11
        /*0446*/ 	.short	(.L_211 - .L_210)
	.align		4
.L_210:
        /*0448*/ 	.word	index@(_Z25selective_scan_fwd_kernelI32Selective_Scan_fwd_kernel_traitsILi32ELi16ELi1ELb0ELb0ELb1ELb0EffEEv13SSMParamsBase)
        /*044c*/ 	.word	0x00000000


	//----- nvinfo : EIATTR_REGCOUNT
	.align		4
.L_211:
        /*0450*/ 	.byte	0x04, 0x2f
        /*0452*/ 	.short	(.L_213 - .L_212)
	.align		4
.L_212:
        /*0454*/ 	.word	index@(_Z25selective_scan_fwd_kernelI32Selective_Scan_fwd_kernel_traitsILi32ELi16ELi1ELb0ELb0ELb0ELb1EffEEv13SSMParamsBase)
        /*0458*/ 	.word	0x000000c6


	//----- nvinfo : EIATTR_FRAME_SIZE
	.align		4
.L_213:
        /*045c*/ 	.byte	0x04, 0x11
        /*045e*/ 	.short	(.L_215 - .L_214)
	.align		4
.L_214:
        /*0460*/ 	.word	index@(_Z25selective_scan_fwd_kernelI32Selective_Scan_fwd_kernel_traitsILi32ELi16ELi1ELb0ELb0ELb0ELb1EffEEv13SSMParamsBase)
        /*0464*/ 	.word	0x00000000


	//----- nvinfo : EIATTR_REGCOUNT
	.align		4
.L_215:
        /*0468*/ 	.byte	0x04, 0x2f
        /*046a*/ 	.short	(.L_217 - .L_216)
	.align		4
.L_216:
        /*046c*/ 	.word	index@(_Z25selective_scan_fwd_kernelI32Selective_Scan_fwd_kernel_traitsILi32ELi16ELi1ELb0ELb0ELb0ELb0EffEEv13SSMParamsBase)
        /*0470*/ 	.word	0x000000c0


	//----- nvinfo : EIATTR_FRAME_SIZE
	.align		4
.L_217:
        /*0474*/ 	.byte	0x04, 0x11
        /*0476*/ 	.short	(.L_219 - .L_218)
	.align		4
.L_218:
        /*0478*/ 	.word	index@(_Z25selective_scan_fwd_kernelI32Selective_Scan_fwd_kernel_traitsILi32ELi16ELi1ELb0ELb0ELb0ELb0EffEEv13SSMParamsBase)
        /*047c*/ 	.word	0x00000000


	//----- nvinfo : EIATTR_REGCOUNT
	.align		4
.L_219:
        /*0480*/ 	.byte	0x04, 0x2f
        /*0482*/ 	.short	(.L_221 - .L_220)
	.align		4
.L_220:
        /*0484*/ 	.word	index@(_Z25selective_scan_fwd_kernelI32Selective_Scan_fwd_kernel_traitsILi64ELi16ELi1ELb1ELb1ELb1ELb1EffEEv13SSMParamsBase)
        /*0488*/ 	.word	0x0000009f


	//----- nvinfo : EIATTR_FRAME_SIZE
	.align		4
.L_221:
        /*048c*/ 	.byte	0x04, 0x11
        /*048e*/ 	.short	(.L_223 - .L_222)
	.align		4
.L_222:
        /*0490*/ 	.word	index@(_Z25selective_scan_fwd_kernelI32Selective_Scan_fwd_kernel_traitsILi64ELi16ELi1ELb1ELb1ELb1ELb1EffEEv13SSMParamsBase)
        /*0494*/ 	.word	0x00000000


	//----- nvinfo : EIATTR_REGCOUNT
	.align		4
.L_223:
        /*0498*/ 	.byte	0x04, 0x2f
        /*049a*/ 	.short	(.L_225 - .L_224)
	.align		4
.L_224:
        /*049c*/ 	.word	index@(_Z25selective_scan_fwd_kernelI32Selective_Scan_fwd_kernel_traitsILi64ELi16ELi1ELb1ELb1ELb1ELb0EffEEv13SSMParamsBase)
        /*04a0*/ 	.word	0x0000009f


	//----- nvinfo : EIATTR_FRAME_SIZE
	.align		4
.L_225:
        /*04a4*/ 	.byte	0x04, 0x11
        /*04a6*/ 	.short	(.L_227 - .L_226)
	.align		4
.L_226:
        /*04a8*/ 	.word	index@(_Z25selective_scan_fwd_kernelI32Selective_Scan_fwd_kernel_traitsILi64ELi16ELi1ELb1ELb1ELb1ELb0EffEEv13SSMParamsBase)
        /*04ac*/ 	.word	0x00000000


	//----- nvinfo : EIATTR_REGCOUNT
	.align		4
.L_227:
        /*04b0*/ 	.byte	0x04, 0x2f
        /*04b2*/ 	.short	(.L_229 - .L_228)
	.align		4
.L_228:
        /*04b4*/ 	.word	index@(_Z25selective_scan_fwd_kernelI32Selective_Scan_fwd_kernel_traitsILi64ELi16ELi1ELb1ELb1ELb0ELb1EffEEv13SSMParamsBase)
        /*04b8*/ 	.word	0x00000089


	//----- nvinfo : EIATTR_FRAME_SIZE
	.align		4
.L_229:
        /*04bc*/ 	.byte	0x04, 0x11
        /*04be*/ 	.short	(.L_231 - .L_230)
	.align		4
.L_230:
        /*04c0*/ 	.word	index@(_Z25selective_scan_fwd_kernelI32Selective_Scan_fwd_kernel_traitsILi64ELi16ELi1ELb1ELb1ELb0ELb1EffEEv13SSMParamsBase)
        /*04c4*/ 	.word	0x00000000


	//----- nvinfo : EIATTR_REGCOUNT
	.align		4
.L_231:
        /*04c8*/ 	.byte	0x04, 0x2f
        /*04ca*/ 	.short	(.L_233 - .L_232)
	.align		4
.L_232:
        /*04cc*/ 	.word	index@(_Z25selective_scan_fwd_kernelI32Selective_Scan_fwd_kernel_traitsILi64ELi16ELi1ELb1ELb1ELb0ELb0EffEEv13SSMParamsBase)
        /*04d0*/ 	.word	0x00000089


	//----- nvinfo : EIATTR_FRAME_SIZE
	.align		4
.L_233:
        /*04d4*/ 	.byte	0x04, 0x11
        /*04d6*/ 	.short	(.L_235 - .L_234)
	.align		4
.L_234:
        /*04d8*/ 	.word	index@(_Z25selective_scan_fwd_kernelI32Selective_Scan_fwd_kernel_traitsILi64ELi16ELi1ELb1ELb1ELb0ELb0EffEEv13SSMParamsBase)
        /*04dc*/ 	.word	0x00000000


	//----- nvinfo : EIATTR_REGCOUNT
	.align		4
.L_235:
        /*04e0*/ 	.byte	0x04, 0x2f
        /*04e2*/ 	.short	(.L_237 - .L_236)
	.align		4
.L_236:
        /*04e4*/ 	.word	index@(_Z25selective_scan_fwd_kernelI32Selective_Scan_fwd_kernel_traitsILi64ELi16ELi1ELb1ELb0ELb1ELb1EffEEv13SSMParamsBase)
        /*04e8*/ 	.word	0x00000089


	//----- nvinfo : EIATTR_FRAME_SIZE
	.align		4
.L_237:
        /*04ec*/ 	.byte	0x04, 0x11
        /*04ee*/ 	.short	(.L_239 - .L_238)
	.align		4
.L_238:
        /*04f0*/ 	.word	index@(_Z25selective_scan_fwd_kernelI32Selective_Scan_fwd_kernel_traitsILi64ELi16ELi1ELb1ELb0ELb1ELb1EffEEv13SSMParamsBase)
        /*04f4*/ 	.word	0x00000000


	//----- nvinfo : EIATTR_REGCOUNT
	.align		4
.L_239:
        /*04f8*/ 	.byte	0x04, 0x2f
        /*04fa*/ 	.short	(.L_241 - .L_240)
	.align		4
.L_240:
        /*04fc*/ 	.word	index@(_Z25selective_scan_fwd_kernelI32Selective_Scan_fwd_kernel_traitsILi64ELi16ELi1ELb1ELb0ELb1ELb0EffEEv13SSMParamsBase)
        /*0500*/ 	.word	0x00000089


	//----- nvinfo : EIATTR_FRAME_SIZE
	.align		4
.L_241:
        /*0504*/ 	.byte	0x04, 0x11
        /*0506*/ 	.short	(.L_243 - .L_242)
	.align		4
.L_242:
        /*0508*/ 	.word	index@(_Z25selective_scan_fwd_kernelI32Selective_Scan_fwd_kernel_traitsILi64ELi16ELi1ELb1ELb0ELb1ELb0EffEEv13SSMParamsBase)
        /*050c*/ 	.word	0x00000000


	//----- nvinfo : EIATTR_REGCOUNT
	.align		4
.L_243:
        /*0510*/ 	.byte	0x04, 0x2f
        /*0512*/ 	.short	(.L_245 - .L_244)
	.align		4
.L_244:
        /*0514*/ 	.word	index@(_Z25selective_scan_fwd_kernelI32Selective_Scan_fwd_kernel_traitsILi64ELi16ELi1ELb1ELb0ELb0ELb1EffEEv13SSMParamsBase)
        /*0518*/ 	.word	0x0000007f


	//----- nvinfo : EIATTR_FRAME_SIZE
	.align		4
.L_245:
        /*051c*/ 	.byte	0x04, 0x11
        /*051e*/ 	.short	(.L_247 - .L_246)
	.align		4
.L_246:
        /*0520*/ 	.word	index@(_Z25selective_scan_fwd_kernelI32Selective_Scan_fwd_kernel_traitsILi64ELi16ELi1ELb1ELb0ELb0ELb1EffEEv13SSMParamsBase)
        /*0524*/ 	.word	0x00000000


	//----- nvinfo : EIATTR_REGCOUNT
	.align		4
.L_247:
        /*0528*/ 	.byte	0x04, 0x2f
        /*052a*/ 	.short	(.L_249 - .L_248)
	.align		4
.L_248:
        /*052c*/ 	.word	index@(_Z25selective_scan_fwd_kernelI32Selective_Scan_fwd_kernel_traitsILi64ELi16ELi1ELb1ELb0ELb0ELb0EffEEv13SSMParamsBase)
        /*0530*/ 	.word	0x0000007f


	//----- nvinfo : EIATTR_FRAME_SIZE
	.align		4
.L_249:
        /*0534*/ 	.byte	0x04, 0x11
        /*0536*/ 	.short	(.L_251 - .L_250)
	.align		4
.L_250:
        /*0538*/ 	.word	index@(_Z25selective_scan_fwd_kernelI32Selective_Scan_fwd_kernel_traitsILi64ELi16ELi1ELb1ELb0ELb0ELb0EffEEv13SSMParamsBase)
        /*053c*/ 	.word	0x00000000


	//----- nvinfo : EIATTR_REGCOUNT
	.align		4
.L_251:
        /*0540*/ 	.byte	0x04, 0x2f
        /*0542*/ 	.short	(.L_253 - .L_252)
	.align		4
.L_252:
        /*0544*/ 	.word	index@(_Z25selective_scan_fwd_kernelI32Selective_Scan_fwd_kernel_traitsILi64ELi16ELi1ELb0ELb1ELb1ELb1EffEEv13SSMParamsBase)
        /*0548*/ 	.word	0x000000a8


	//----- nvinfo : EIATTR_FRAME_SIZE
	.align		4
.L_253:
        /*054c*/ 	.byte	0x04, 0x11
        /*054e*/ 	.short	(.L_255 - .L_254)
	.align		4
.L_254:
        /*0550*/ 	.word	index@(_Z25selective_scan_fwd_kernelI32Selective_Scan_fwd_kernel_traitsILi64ELi16ELi1ELb0ELb1ELb1ELb1EffEEv13SSMParamsBase)
        /*0554*/ 	.word	0x00000000


	//----- nvinfo : EIATTR_REGCOUNT
	.align		4
.L_255:
        /*0558*/ 	.byte	0x04, 0x2f
        /*055a*/ 	.short	(.L_257 - .L_256)
	.align		4
.L_256:
        /*055c*/ 	.word	index@(_Z25selective_scan_fwd_kernelI32Selective_Scan_fwd_kernel_traitsILi64ELi16ELi1ELb0ELb1ELb1ELb0EffEEv13SSMParamsBase)
        /*0560*/ 	.word	0x000000a8


	//----- nvinfo : EIATTR_FRAME_SIZE
	.align		4
.L_257:
        /*0564*/ 	.byte	0x04, 0x11
        /*0566*/ 	.short	(.L_259 - .L_258)
	.align		4
.L_258:
        /*0568*/ 	.word	index@(_Z25selective_scan_fwd_kernelI32Selective_Scan_fwd_kernel_traitsILi64ELi16ELi1ELb0ELb1ELb1ELb0EffEEv13SSMParamsBase)
        /*056c*/ 	.word	0x00000000


	//----- nvinfo : EIATTR_REGCOUNT
	.align		4
.L_259:
        /*0570*/ 	.byte	0x04, 0x2f
        /*0572*/ 	.short	(.L_261 - .L_260)
	.align		4
.L_260:
        /*0574*/ 	.word	index@(_Z25selective_scan_fwd_kernelI32Selective_Scan_fwd_kernel_traitsILi64ELi16ELi1ELb0ELb1ELb0ELb1EffEEv13SSMParamsBase)
        /*0578*/ 	.word	0x000000a3


	//----- nvinfo : EIATTR_FRAME_SIZE
	.align		4
.L_261:
        /*057c*/ 	.byte	0x04, 0x11
        /*057e*/ 	.short	(.L_263 - .L_262)
	.align		4
.L_262:
        /*0580*/ 	.word	index@(_Z25selective_scan_fwd_kernelI32Selective_Scan_fwd_kernel_traitsILi64ELi16ELi1ELb0ELb1ELb0ELb1EffEEv13SSMParamsBase)
        /*0584*/ 	.word	0x00000000


	//----- nvinfo : EIATTR_REGCOUNT
	.align		4
.L_263:
        /*0588*/ 	.byte	0x04, 0x2f
        /*058a*/ 	.short	(.L_265 - .L_264)
	.align		4
.L_264:
        /*058c*/ 	.word	index@(_Z25selective_scan_fwd_kernelI32Selective_Scan_fwd_kernel_traitsILi64ELi16ELi1ELb0ELb1ELb0ELb0EffEEv13SSMParamsBase)
        /*0590*/ 	.word	0x0000009b


	//----- nvinfo : EIATTR_FRAME_SIZE
	.align		4
.L_265:
        /*0594*/ 	.byte	0x04, 0x11
        /*0596*/ 	.short	(.L_267 - .L_266)
	.align		4
.L_266:
        /*0598*/ 	.word	index@(_Z25selective_scan_fwd_kernelI32Selective_Scan_fwd_kernel_traitsILi64ELi16ELi1ELb0ELb1ELb0ELb0EffEEv13SSMParamsBase)
        /*059c*/ 	.word	0x00000000


	//----- nvinfo : EIATTR_REGCOUNT
	.align		4
.L_267:
        /*05a0*/ 	.byte	0x04, 0x2f
        /*05a2*/ 	.short	(.L_269 - .L_268)
	.align		4
.L_268:
        /*05a4*/ 	.word	index@(_Z25selective_scan_fwd_kernelI32Selective_Scan_fwd_kernel_traitsILi64ELi16ELi1ELb0ELb0ELb1ELb1EffEEv13SSMParamsBase)
        /*05a8*/ 	.word	0x000000a8


	//----- nvinfo : EIATTR_FRAME_SIZE
	.align		4
.L_269:
        /*05ac*/ 	.byte	0x04, 0x11
        /*05ae*/ 	.short	(.L_271 - .L_270)
	.align		4
.L_270:
        /*05b0*/ 	.word	index@(_Z25selective_scan_fwd_kernelI32Selective_Scan_fwd_kernel_traitsILi64ELi16ELi1ELb0ELb0ELb1ELb1EffEEv13SSMParamsBase)
        /*05b4*/ 	.word	0x00000000


	//----- nvinfo : EIATTR_REGCOUNT
	.align		4
.L_271:
        /*05b8*/ 	.byte	0x04, 0x2f
        /*05ba*/ 	.short	(.L_273 - .L_272)
	.align		4
.L_272:
        /*05bc*/ 	.word	index@(_Z25selective_scan_fwd_kernelI32Selective_Scan_fwd_kernel_traitsILi64ELi16ELi1ELb0ELb0ELb1ELb0EffEEv13SSMParamsBase)
        /*05c0*/ 	.word	0x000000a6


	//----- nvinfo : EIATTR_FRAME_SIZE
	.align		4
.L_273:
        /*05c4*/ 	.byte	0x04, 0x11
        /*05c6*/ 	.short	(.L_275 - .L_274)
	.align		4
.L_274:
        /*05c8*/ 	.word	index@(_Z25selective_scan_fwd_kernelI32Selective_Scan_fwd_kernel_traitsILi64ELi16ELi1ELb0ELb0ELb1ELb0EffEEv13SSMParamsBase)
        /*05cc*/ 	.word	0x00000000


	//----- nvinfo : EIATTR_REGCOUNT
	.align		4
.L_275:
        /*05d0*/ 	.byte	0x04, 0x2f
        /*05d2*/ 	.short	(.L_277 - .L_276)
	.align		4
.L_276:
        /*05d4*/ 	.word	index@(_Z25selective_scan_fwd_kernelI32Selective_Scan_fwd_kernel_traitsILi64ELi16ELi1ELb0ELb0ELb0ELb1EffEEv13SSMParamsBase)
        /*05d8*/ 	.word	0x0000008a


	//----- nvinfo : EIATTR_FRAME_SIZE
	.align		4
.L_277:
        /*05dc*/ 	.byte	0x04, 0x11
        /*05de*/ 	.short	(.L_279 - .L_278)
	.align		4
.L_278:
        /*05e0*/ 	.word	index@(_Z25selective_scan_fwd_kernelI32Selective_Scan_fwd_kernel_traitsILi64ELi16ELi1ELb0ELb0ELb0ELb1EffEEv13SSMParamsBase)
        /*05e4*/ 	.word	0x00000000


	//----- nvinfo : EIATTR_REGCOUNT
	.align		4
.L_279:
        /*05e8*/ 	.byte	0x04, 0x2f
        /*05ea*/ 	.short	(.L_281 - .L_280)
	.align		4
.L_280:
        /*05ec*/ 	.word	index@(_Z25selective_scan_fwd_kernelI32Selective_Scan_fwd_kernel_traitsILi64ELi16ELi1ELb0ELb0ELb0ELb0EffEEv13SSMParamsBase)
        /*05f0*/ 	.word	0x00000091


	//----- nvinfo : EIATTR_FRAME_SIZE
	.align		4
.L_281:
        /*05f4*/ 	.byte	0x04, 0x11
        /*05f6*/ 	.short	(.L_283 - .L_282)
	.align		4
.L_282:
        /*05f8*/ 	.word	index@(_Z25selective_scan_fwd_kernelI32Selective_Scan_fwd_kernel_traitsILi64ELi16ELi1ELb0ELb0ELb0ELb0EffEEv13SSMParamsBase)
        /*05fc*/ 	.word	0x00000000


	//----- nvinfo : EIATTR_REGCOUNT
	.align		4
.L_283:
        /*0600*/ 	.byte	0x04, 0x2f
        /*0602*/ 	.short	(.L_285 - .L_284)
	.align		4
.L_284:
        /*0604*/ 	.word	index@(_Z25selective_scan_fwd_kernelI32Selective_Scan_fwd_kernel_traitsILi128ELi16ELi1ELb1ELb1ELb1ELb1EffEEv13SSMParamsBase)
        /*0608*/ 	.word	0x000000a0


	//----- nvinfo : EIATTR_FRAME_SIZE
	.align		4
.L_285:
        /*060c*/ 	.byte	0x04, 0x11
        /*060e*/ 	.short	(.L_287 - .L_286)
	.align		4
.L_286:
        /*0610*/ 	.word	index@(_Z25selective_scan_fwd_kernelI32Selective_Scan_fwd_kernel_traitsILi128ELi16ELi1ELb1ELb1ELb1ELb1EffEEv13SSMParamsBase)
        /*0614*/ 	.word	0x00000000


	//----- nvinfo : EIATTR_REGCOUNT
	.align		4
.L_287:
        /*0618*/ 	.byte	0x04, 0x2f
        /*061a*/ 	.short	(.L_289 - .L_288)
	.align		4
.L_288:
        /*061c*/ 	.word	index@(_Z25selective_scan_fwd_kernelI32Selective_Scan_fwd_kernel_traitsILi128ELi16ELi1ELb1ELb1ELb1ELb0EffEEv13SSMParamsBase)
        /*0620*/ 	.word	0x000000a0


	//----- nvinfo : EIATTR_FRAME_SIZE
	.align		4
.L_289:
        /*0624*/ 	.byte	0x04, 0x11
        /*0626*/ 	.short	(.L_291 - .L_290)
	.align		4
.L_290:
        /*0628*/ 	.word	index@(_Z25selective_scan_fwd_kernelI32Selective_Scan_fwd_kernel_traitsILi128ELi16ELi1ELb1ELb1ELb1ELb0EffEEv13SSMParamsBase)
        /*062c*/ 	.word	0x00000000


	//----- nvinfo : EIATTR_REGCOUNT
	.align		4
.L_291:
        /*0630*/ 	.byte	0x04, 0x2f
        /*0632*/ 	.short	(.L_293 - .L_292)
	.align		4
.L_292:
        /*0634*/ 	.word	index@(_Z25selective_scan_fwd_kernelI32Selective_Scan_fwd_kernel_traitsILi128ELi16ELi1ELb1ELb1ELb0ELb1EffEEv13SSMParamsBase)
        /*0638*/ 	.word	0x0000008d


	//----- nvinfo : EIATTR_FRAME_SIZE
	.align		4
.L_293:
        /*063c*/ 	.byte	0x04, 0x11
        /*063e*/ 	.short	(.L_295 - .L_294)
	.align		4
.L_294:
        /*0640*/ 	.word	index@(_Z25selective_scan_fwd_kernelI32Selective_Scan_fwd_kernel_traitsILi128ELi16ELi1ELb1ELb1ELb0ELb1EffEEv13SSMParamsBase)
        /*0644*/ 	.word	0x00000000


	//----- nvinfo : EIATTR_REGCOUNT
	.align		4
.L_295:
        /*0648*/ 	.byte	0x04, 0x2f
        /*064a*/ 	.short	(.L_297 - .L_296)
	.align		4
.L_296:
        /*064c*/ 	.word	index@(_Z25selective_scan_fwd_kernelI32Selective_Scan_fwd_kernel_traitsILi128ELi16ELi1ELb1ELb1ELb0ELb0EffEEv13SSMParamsBase)
        /*0650*/ 	.word	0x0000008d


	//----- nvinfo : EIATTR_FRAME_SIZE
	.align		4
.L_297:
        /*0654*/ 	.byte	0x04, 0x11
        /*0656*/ 	.short	(.L_299 - .L_298)
	.align		4
.L_298:
        /*0658*/ 	.word	index@(_Z25selective_scan_fwd_kernelI32Selective_Scan_fwd_kernel_traitsILi128ELi16ELi1ELb1ELb1ELb0ELb0EffEEv13SSMParamsBase)
        /*065c*/ 	.word	0x00000000


	//----- nvinfo : EIATTR_REGCOUNT
	.align		4
.L_299:
        /*0660*/ 	.byte	0x04, 0x2f
        /*0662*/ 	.short	(.L_301 - .L_300)
	.align		4
.L_300:
        /*0664*/ 	.word	index@(_Z25selective_scan_fwd_kernelI32Selective_Scan_fwd_kernel_traitsILi128ELi16ELi1ELb1ELb0ELb1ELb1EffEEv13SSMParamsBase)
        /*0668*/ 	.word	0x0000008d


	//----- nvinfo : EIATTR_FRAME_SIZE
	.align		4
.L_301:
        /*066c*/ 	.byte	0x04, 0x11
        /*066e*/ 	.short	(.L_303 - .L_302)
	.align		4
.L_302:
        /*0670*/ 	.word	index@(_Z25selective_scan_fwd_kernelI32Selective_Scan_fwd_kernel_traitsILi128ELi16ELi1ELb1ELb0ELb1ELb1EffEEv13SSMParamsBase)
        /*0674*/ 	.word	0x00000000


	//----- nvinfo : EIATTR_REGCOUNT
	.align		4
.L_303:
        /*0678*/ 	.byte	0x04, 0x2f
        /*067a*/ 	.short	(.L_305 - .L_304)
	.align		4
.L_304:
        /*067c*/ 	.word	index@(_Z25selective_scan_fwd_kernelI32Selective_Scan_fwd_kernel_traitsILi128ELi16ELi1ELb1ELb0ELb1ELb0EffEEv13SSMParamsBase)
        /*0680*/ 	.word	0x0000008d


	//----- nvinfo : EIATTR_FRAME_SIZE
	.align		4
.L_305:
        /*0684*/ 	.byte	0x04, 0x11
        /*0686*/ 	.short	(.L_307 - .L_306)
	.align		4
.L_306:
        /*0688*/ 	.word	index@(_Z25selective_scan_fwd_kernelI32Selective_Scan_fwd_kernel_traitsILi128ELi16ELi1ELb1ELb0ELb1ELb0EffEEv13SSMParamsBase)
        /*068c*/ 	.word	0x00000000


	//----- nvinfo : EIATTR_REGCOUNT
	.align		4
.L_307:
        /*0690*/ 	.byte	0x04, 0x2f
        /*0692*/ 	.short	(.L_309 - .L_308)
	.align		4
.L_308:
        /*0694*/ 	.word	index@(_Z25selective_scan_fwd_kernelI32Selective_Scan_fwd_kernel_traitsILi128ELi16ELi1ELb1ELb0ELb0ELb1EffEEv13SSMParamsBase)
        /*0698*/ 	.word	0x0000007f


	//----- nvinfo : EIATTR_FRAME_SIZE
	.align		4
.L_309:
        /*069c*/ 	.byte	0x04, 0x11
        /*069e*/ 	.short	(.L_311 - .L_310)
	.align		4
.L_310:
        /*06a0*/ 	.word	index@(_Z25selective_scan_fwd_kernelI32Selective_Scan_fwd_kernel_traitsILi128ELi16ELi1ELb1ELb0ELb0ELb1EffEEv13SSMParamsBase)
        /*06a4*/ 	.word	0x00000000


	//----- nvinfo : EIATTR_REGCOUNT
	.align		4
.L_311:
        /*06a8*/ 	.byte	0x04, 0x2f
        /*06aa*/ 	.short	(.L_313 - .L_312)
	.align		4
.L_312:
        /*06ac*/ 	.word	index@(_Z25selective_scan_fwd_kernelI32Selective_Scan_fwd_kernel_traitsILi128ELi16ELi1ELb1ELb0ELb0ELb0EffEEv13SSMParamsBase)
        /*06b0*/ 	.word	0x0000007f


	//----- nvinfo : EIATTR_FRAME_SIZE
	.align		4
.L_313:
        /*06b4*/ 	.byte	0x04, 0x11
        /*06b6*/ 	.short	(.L_315 - .L_314)
	.align		4
.L_314:
        /*06b8*/ 	.word	index@(_Z25selective_scan_fwd_kernelI32Selective_Scan_fwd_kernel_traitsILi128ELi16ELi1ELb1ELb0ELb0ELb0EffEEv13SSMParamsBase)
        /*06bc*/ 	.word	0x00000000


	//----- nvinfo : EIATTR_REGCOUNT
	.align		4
.L_315:
        /*06c0*/ 	.byte	0x04, 0x2f
        /*06c2*/ 	.short	(.L_317 - .L_316)
	.align		4
.L_316:
        /*06c4*/ 	.word	index@(_Z25selective_scan_fwd_kernelI32Selective_Scan_fwd_kernel_traitsILi128ELi16ELi1ELb0ELb1ELb1ELb1EffEEv13SSMParamsBase)
        /*06c8*/ 	.word	0x000000a8


	//----- nvinfo : EIATTR_FRAME_SIZE
	.align		4
.L_317:
        /*06cc*/ 	.byte	0x04, 0x11
        /*06ce*/ 	.short	(.L_319 - .L_318)
	.align		4
.L_318:
        /*06d0*/ 	.word	index@(_Z25selective_scan_fwd_kernelI32Selective_Scan_fwd_kernel_traitsILi128ELi16ELi1ELb0ELb1ELb1ELb1EffEEv13SSMParamsBase)
        /*06d4*/ 	.word	0x00000000


	//----- nvinfo : EIATTR_REGCOUNT
	.align		4
.L_319:
        /*06d8*/ 	.byte	0x04, 0x2f
        /*06da*/ 	.short	(.L_321 - .L_320)
	.align		4
.L_320:
        /*06dc*/ 	.word	index@(_Z25selective_scan_fwd_kernelI32Selective_Scan_fwd_kernel_traitsILi128ELi16ELi1ELb0ELb1ELb1ELb0EffEEv13SSMParamsBase)
        /*06e0*/ 	.word	0x000000a8


	//----- nvinfo : EIATTR_FRAME_SIZE
	.align		4
.L_321:
        /*06e4*/ 	.byte	0x04, 0x11
        /*06e6*/ 	.short	(.L_323 - .L_322)
	.align		4
.L_322:
        /*06e8*/ 	.word	index@(_Z25selective_scan_fwd_kernelI32Selective_Scan_fwd_kernel_traitsILi128ELi16ELi1ELb0ELb1ELb1ELb0EffEEv13SSMParamsBase)
        /*06ec*/ 	.word	0x00000000


	//----- nvinfo : EIATTR_REGCOUNT
	.align		4
.L_323:
        /*06f0*/ 	.byte	0x04, 0x2f
        /*06f2*/ 	.short	(.L_325 - .L_324)
	.align		4
.L_324:
        /*06f4*/ 	.word	index@(_Z25selective_scan_fwd_kernelI32Selective_Scan_fwd_kernel_traitsILi128ELi16ELi1ELb0ELb1ELb0ELb1EffEEv13SSMParamsBase)
        /*06f8*/ 	.word	0x0000009e


	//----- nvinfo : EIATTR_FRAME_SIZE
	.align		4
.L_325:
        /*06fc*/ 	.byte	0x04, 0x11
        /*06fe*/ 	.short	(.L_327 - .L_326)
	.align		4
.L_326:
        /*0700*/ 	.word	index@(_Z25selective_scan_fwd_kernelI32Selective_Scan_fwd_kernel_traitsILi128ELi16ELi1ELb0ELb1ELb0ELb1EffEEv13SSMParamsBase)
        /*0704*/ 	.word	0x00000000


	//----- nvinfo : EIATTR_REGCOUNT
	.align		4
.L_327:
        /*0708*/ 	.byte	0x04, 0x2f
        /*070a*/ 	.short	(.L_329 - .L_328)
	.align		4
.L_328:
        /*070c*/ 	.word	index@(_Z25selective_scan_fwd_kernelI32Selective_Scan_fwd_kernel_traitsILi128ELi16ELi1ELb0ELb1ELb0ELb0EffEEv13SSMParamsBase)
        /*0710*/ 	.word	0x0000009d


	//----- nvinfo : EIATTR_FRAME_SIZE
	.align		4
.L_329:
        /*0714*/ 	.byte	0x04, 0x11
        /*0716*/ 	.short	(.L_331 - .L_330)
	.align		4
.L_330:
        /*0718*/ 	.word	index@(_Z25selective_scan_fwd_kernelI32Selective_Scan_fwd_kernel_traitsILi128ELi16ELi1ELb0ELb1ELb0ELb0EffEEv13SSMParamsBase)
        /*071c*/ 	.word	0x00000000


	//----- nvinfo : EIATTR_REGCOUNT
	.align		4
.L_331:
        /*0720*/ 	.byte	0x04, 0x2f
        /*0722*/ 	.short	(.L_333 - .L_332)
	.align		4
.L_332:
        /*0724*/ 	.word	index@(_Z25selective_scan_fwd_kernelI32Selective_Scan_fwd_kernel_traitsILi128ELi16ELi1ELb0ELb0ELb1ELb1EffEEv13SSMParamsBase)
        /*0728*/ 	.word	0x000000a8


	//----- nvinfo : EIATTR_FRAME_SIZE
	.align		4
.L_333:
        /*072c*/ 	.byte	0x04, 0x11
        /*072e*/ 	.short	(.L_335 - .L_334)
	.align		4
.L_334:
        /*0730*/ 	.word	index@(_Z25selective_scan_fwd_kernelI32Selective_Scan_fwd_kernel_traitsILi128ELi16ELi1ELb0ELb0ELb1ELb1EffEEv13SSMParamsBase)
        /*0734*/ 	.word	0x00000000


	//----- nvinfo : EIATTR_REGCOUNT
	.align		4
.L_335:
        /*0738*/ 	.byte	0x04, 0x2f
        /*073a*/ 	.short	(.L_337 - .L_336)
	.align		4
.L_336:
        /*073c*/ 	.word	index@(_Z25selective_scan_fwd_kernelI32Selective_Scan_fwd_kernel_traitsILi128ELi16ELi1ELb0ELb0ELb1ELb0EffEEv13SSMParamsBase)
        /*0740*/ 	.word	0x000000a8


	//----- nvinfo : EIATTR_FRAME_SIZE
	.align		4
.L_337:
        /*0744*/ 	.byte	0x04, 0x11
        /*0746*/ 	.short	(.L_339 - .L_338)
	.align		4
.L_338:
        /*0748*/ 	.word	index@(_Z25selective_scan_fwd_kernelI32Selective_Scan_fwd_kernel_traitsILi128ELi16ELi1ELb0ELb0ELb1ELb0EffEEv13SSMParamsBase)
        /*074c*/ 	.word	0x00000000


	//----- nvinfo : EIATTR_REGCOUNT
	.align		4
.L_339:
        /*0750*/ 	.byte	0x04, 0x2f
        /*0752*/ 	.short	(.L_341 - .L_340)
	.align		4
.L_340:
        /*0754*/ 	.word	index@(_Z25selective_scan_fwd_kernelI32Selective_Scan_fwd_kernel_traitsILi128ELi16ELi1ELb0ELb0ELb0ELb1EffEEv13SSMParamsBase)
        /*0758*/ 	.word	0x0000008e


	//----- nvinfo : EIATTR_FRAME_SIZE
	.align		4
.L_341:
        /*075c*/ 	.byte	0x04, 0x11
        /*075e*/ 	.short	(.L_343 - .L_342)
	.align		4
.L_342:
        /*0760*/ 	.word	index@(_Z25selective_scan_fwd_kernelI32Selective_Scan_fwd_kernel_traitsILi128ELi16ELi1ELb0ELb0ELb0ELb1EffEEv13SSMParamsBase)
        /*0764*/ 	.word	0x00000000


	//----- nvinfo : EIATTR_REGCOUNT
	.align		4
.L_343:
        /*0768*/ 	.byte	0x04, 0x2f
        /*076a*/ 	.short	(.L_345 - .L_344)
	.align		4
.L_344:
        /*076c*/ 	.word	index@(_Z25selective_scan_fwd_kernelI32Selective_Scan_fwd_kernel_traitsILi128ELi16ELi1ELb0ELb0ELb0ELb0EffEEv13SSMParamsBase)
        /*0770*/ 	.word	0x0000008e


	//----- nvinfo : EIATTR_FRAME_SIZE
	.align		4
.L_345:
        /*0774*/ 	.byte	0x04, 0x11
        /*0776*/ 	.short	(.L_347 - .L_346)
	.align		4
.L_346:
        /*0778*/ 	.word	index@(_Z25selective_scan_fwd_kernelI32Selective_Scan_fwd_kernel_traitsILi128ELi16ELi1ELb0ELb0ELb0ELb0EffEEv13SSMParamsBase)
        /*077c*/ 	.word	0x00000000


	//----- nvinfo : EIATTR_REGCOUNT
	.align		4
.L_347:
        /*0780*/ 	.byte	0x04, 0x2f
        /*0782*/ 	.short	(.L_349 - .L_348)
	.align		4
.L_348:
        /*0784*/ 	.word	index@(_Z25selective_scan_fwd_kernelI32Selective_Scan_fwd_kernel_traitsILi32ELi4ELi1ELb1ELb1ELb1ELb1EfN3c107complexIfEEEEv13SSMParamsBase)
        /*0788*/ 	.word	0x00000069


	//----- nvinfo : EIATTR_FRAME_SIZE
	.align		4
.L_349:
        /*078c*/ 	.byte	0x04, 0x11
        /*078e*/ 	.short	(.L_351 - .L_350)
	.align		4
.L_350:
        /*0790*/ 	.word	index@(_Z25selective_scan_fwd_kernelI32Selective_Scan_fwd_kernel_traitsILi32ELi4ELi1ELb1ELb1ELb1ELb1EfN3c107complexIfEEEEv13SSMParamsBase)
        /*0794*/ 	.word	0x00000000


	//----- nvinfo : EIATTR_REGCOUNT
	.align		4
.L_351:
        /*0798*/ 	.byte	0x04, 0x2f
        /*079a*/ 	.short	(.L_353 - .L_352)
	.align		4
.L_352:
        /*079c*/ 	.word	index@(_Z25selective_scan_fwd_kernelI32Selective_Scan_fwd_kernel_traitsILi32ELi4ELi1ELb1ELb1ELb1ELb0EfN3c107complexIfEEEEv13SSMParamsBase)
        /*07a0*/ 	.word	0x00000060


	//----- nvinfo : EIATTR_FRAME_SIZE
	.align		4
.L_353:
        /*07a4*/ 	.byte	0x04, 0x11
        /*07a6*/ 	.short	(.L_355 - .L_354)
	.align		4
.L_354:
        /*07a8*/ 	.word	index@(_Z25selective_scan_fwd_kernelI32Selective_Scan_fwd_kernel_traitsILi32ELi4ELi1ELb1ELb1ELb1ELb0EfN3c107complexIfEEEEv13SSMParamsBase)
        /*07ac*/ 	.word	0x00000000


	//----- nvinfo : EIATTR_REGCOUNT
	.align		4
.L_355:
        /*07b0*/ 	.byte	0x04, 0x2f
        /*07b2*/ 	.short	(.L_357 - .L_356)
	.align		4
.L_356:
        /*07b4*/ 	.word	index@(_Z25selective_scan_fwd_kernelI32Selective_Scan_fwd_kernel_traitsILi32ELi4ELi1ELb1ELb1ELb0ELb1EfN3c107complexIfEEEEv13SSMParamsBase)
        /*07b8*/ 	.word	0x00000060


	//----- nvinfo : EIATTR_FRAME_SIZE
	.align		4
.L_357:
        /*07bc*/ 	.byte	0x04, 0x11
        /*07be*/ 	.short	(.L_359 - .L_358)
	.align		4
.L_358:
        /*07c0*/ 	.word	index@(_Z25selective_scan_fwd_kernelI32Selective_Scan_fwd_kernel_traitsILi32ELi4ELi1ELb1ELb1ELb0ELb1EfN3c107complexIfEEEEv13SSMParamsBase)
        /*07c4*/ 	.word	0x00000000


	//----- nvinfo : EIATTR_REGCOUNT
	.align		4
.L_359:
        /*07c8*/ 	.byte	0x04, 0x2f
        /*07ca*/ 	.short	(.L_361 - .L_360)
	.align		4
.L_360:
        /*07cc*/ 	.word	index@(_Z25selective_scan_fwd_kernelI32Selective_Scan_fwd_kernel_traitsILi32ELi4ELi1ELb1ELb1ELb0ELb0EfN3c107complexIfEEEEv13SSMParamsBase)
        /*07d0*/ 	.word	0x0000005a


	//----- nvinfo : EIATTR_FRAME_SIZE
	.align		4
.L_361:
        /*07d4*/ 	.byte	0x04, 0x11
        /*07d6*/ 	.short	(.L_363 - .L_362)
	.align		4
.L_362:
        /*07d8*/ 	.word	index@(_Z25selective_scan_fwd_kernelI32Selective_Scan_fwd_kernel_traitsILi32ELi4ELi1ELb1ELb1ELb0ELb0EfN3c107complexIfEEEEv13SSMParamsBase)
        /*07dc*/ 	.word	0x00000000


	//----- nvinfo : EIATTR_REGCOUNT
	.align		4
.L_363:
        /*07e0*/ 	.byte	0x04, 0x2f
        /*07e2*/ 	.short	(.L_365 - .L_364)
	.align		4
.L_364:
        /*07e4*/ 	.word	index@(_Z25selective_scan_fwd_kernelI32Selective_Scan_fwd_kernel_traitsILi32ELi4ELi1ELb1ELb0ELb1ELb1EfN3c107complexIfEEEEv13SSMParamsBase)
        /*07e8*/ 	.word	0x00000060


	//----- nvinfo : EIATTR_FRAME_SIZE
	.align		4
.L_365:
        /*07ec*/ 	.byte	0x04, 0x11
        /*07ee*/ 	.short	(.L_367 - .L_366)
	.align		4
.L_366:
        /*07f0*/ 	.word	index@(_Z25selective_scan_fwd_kernelI32Selective_Scan_fwd_kernel_traitsILi32ELi4ELi1ELb1ELb0ELb1ELb1EfN3c107complexIfEEEEv13SSMParamsBase)
        /*07f4*/ 	.word	0x00000000


	//----- nvinfo : EIATTR_REGCOUNT
	.align		4
.L_367:
        /*07f8*/ 	.byte	0x04, 0x2f
        /*07fa*/ 	.short	(.L_369 - .L_368)
	.align		4
.L_368:
        /*07fc*/ 	.word	index@(_Z25selective_scan_fwd_kernelI32Selective_Scan_fwd_kernel_traitsILi32ELi4ELi1ELb1ELb0ELb1ELb0EfN3c107complexIfEEEEv13SSMParamsBase)
        /*0800*/ 	.word	0x0000005b


	//----- nvinfo : EIATTR_FRAME_SIZE
	.align		4
.L_369:
        /*0804*/ 	.byte	0x04, 0x11
        /*0806*/ 	.short	(.L_371 - .L_370)
	.align		4
.L_370:
        /*0808*/ 	.word	index@(_Z25selective_scan_fwd_kernelI32Selective_Scan_fwd_kernel_traitsILi32ELi4ELi1ELb1ELb0ELb1ELb0EfN3c107complexIfEEEEv13SSMParamsBase)
        /*080c*/ 	.word	0x00000000


	//----- nvinfo : EIATTR_REGCOUNT
	.align		4
.L_371:
        /*0810*/ 	.byte	0x04, 0x2f
        /*0812*/ 	.short	(.L_373 - .L_372)
	.align		4
.L_372:
        /*0814*/ 	.word	index@(_Z25selective_scan_fwd_kernelI32Selective_Scan_fwd_kernel_traitsILi32ELi4ELi1ELb1ELb0ELb0ELb1EfN3c107complexIfEEEEv13SSMParamsBase)
        /*0818*/ 	.word	0x00000059


	//----- nvinfo : EIATTR_FRAME_SIZE
	.align		4
.L_373:
        /*081c*/ 	.byte	0x04, 0x11
        /*081e*/ 	.short	(.L_375 - .L_374)
	.align		4
.L_374:
        /*0820*/ 	.word	index@(_Z25selective_scan_fwd_kernelI32Selective_Scan_fwd_kernel_traitsILi32ELi4ELi1ELb1ELb0ELb0ELb1EfN3c107complexIfEEEEv13SSMParamsBase)
        /*0824*/ 	.word	0x00000000


	//----- nvinfo : EIATTR_REGCOUNT
	.align		4
.L_375:
        /*0828*/ 	.byte	0x04, 0x2f
        /*082a*/ 	.short	(.L_377 - .L_376)
	.align		4
.L_376:
        /*082c*/ 	.word	index@(_Z25selective_scan_fwd_kernelI32Selective_Scan_fwd_kernel_traitsILi32ELi4ELi1ELb1ELb0ELb0ELb0EfN3c107complexIfEEEEv13SSMParamsBase)
        /*0830*/ 	.word	0x00000050


	//----- nvinfo : EIATTR_FRAME_SIZE
	.align		4
.L_377:
        /*0834*/ 	.byte	0x04, 0x11
        /*0836*/ 	.short	(.L_379 - .L_378)
	.align		4
.L_378:
        /*0838*/ 	.word	index@(_Z25selective_scan_fwd_kernelI32Selective_Scan_fwd_kernel_traitsILi32ELi4ELi1ELb1ELb0ELb0ELb0EfN3c107complexIfEEEEv13SSMParamsBase)
        /*083c*/ 	.word	0x00000000


	//----- nvinfo : EIATTR_REGCOUNT
	.align		4
.L_379:
        /*0840*/ 	.byte	0x04, 0x2f
        /*0842*/ 	.short	(.L_381 - .L_380)
	.align		4
.L_380:
        /*0844*/ 	.word	index@(_Z25selective_scan_fwd_kernelI32Selective_Scan_fwd_kernel_traitsILi32ELi4ELi1ELb0ELb1ELb1ELb1EfN3c107complexIfEEEEv13SSMParamsBase)
        /*0848*/ 	.word	0x00000070


	//----- nvinfo : EIATTR_FRAME_SIZE
	.align		4
.L_381:
        /*084c*/ 	.byte	0x04, 0x11
        /*084e*/ 	.short	(.L_383 - .L_382)
	.align		4
.L_382:
        /*0850*/ 	.word	index@(_Z25selective_scan_fwd_kernelI32Selective_Scan_fwd_kernel_traitsILi32ELi4ELi1ELb0ELb1ELb1ELb1EfN3c107complexIfEEEEv13SSMParamsBase)
        /*0854*/ 	.word	0x00000000


	//----- nvinfo : EIATTR_REGCOUNT
	.align		4
.L_383:
        /*0858*/ 	.byte	0x04, 0x2f
        /*085a*/ 	.short	(.L_385 - .L_384)
	.align		4
.L_384:
        /*085c*/ 	.word	index@(_Z25selective_scan_fwd_kernelI32Selective_Scan_fwd_kernel_traitsILi32ELi4ELi1ELb0ELb1ELb1ELb0EfN3c107complexIfEEEEv13SSMParamsBase)
        /*0860*/ 	.word	0x00000070


	//----- nvinfo : EIATTR_FRAME_SIZE
	.align		4
.L_385:
        /*0864*/ 	.byte	0x04, 0x11
        /*0866*/ 	.short	(.L_387 - .L_386)
	.align		4
.L_386:
        /*0868*/ 	.word	index@(_Z25selective_scan_fwd_kernelI32Selective_Scan_fwd_kernel_traitsILi32ELi4ELi1ELb0ELb1ELb1ELb0EfN3c107complexIfEEEEv13SSMParamsBase)
        /*086c*/ 	.word	0x00000000


	//----- nvinfo : EIATTR_REGCOUNT
	.align		4
.L_387:
        /*0870*/ 	.byte	0x04, 0x2f
        /*0872*/ 	.short	(.L_389 - .L_388)
	.align		4
.L_388:
        /*0874*/ 	.word	index@(_Z25selective_scan_fwd_kernelI32Selective_Scan_fwd_kernel_traitsILi32ELi4ELi1ELb0ELb1ELb0ELb1EfN3c107complexIfEEEEv13SSMParamsBase)
        /*0878*/ 	.word	0x0000006c


	//----- nvinfo : EIATTR_FRAME_SIZE
	.align		4
.L_389:
        /*087c*/ 	.byte	0x04, 0x11
        /*087e*/ 	.short	(.L_391 - .L_390)
	.align		4
.L_390:
        /*0880*/ 	.word	index@(_Z25selective_scan_fwd_kernelI32Selective_Scan_fwd_kernel_traitsILi32ELi4ELi1ELb0ELb1ELb0ELb1EfN3c107complexIfEEEEv13SSMParamsBase)
        /*0884*/ 	.word	0x00000000


	//----- nvinfo : EIATTR_REGCOUNT
	.align		4
.L_391:
        /*0888*/ 	.byte	0x04, 0x2f
        /*088a*/ 	.short	(.L_393 - .L_392)
	.align		4
.L_392:
        /*088c*/ 	.word	index@(_Z25selective_scan_fwd_kernelI32Selective_Scan_fwd_kernel_traitsILi32ELi4ELi1ELb0ELb1ELb0ELb0EfN3c107complexIfEEEEv13SSMParamsBase)
        /*0890*/ 	.word	0x0000006c


	//----- nvinfo : EIATTR_FRAME_SIZE
	.align		4
.L_393:
        /*0894*/ 	.byte	0x04, 0x11
        /*0896*/ 	.short	(.L_395 - .L_394)
	.align		4
.L_394:
        /*0898*/ 	.word	index@(_Z25selective_scan_fwd_kernelI32Selective_Scan_fwd_kernel_traitsILi32ELi4ELi1ELb0ELb1ELb0ELb0EfN3c107complexIfEEEEv13SSMParamsBase)
        /*089c*/ 	.word	0x00000000


	//----- nvinfo : EIATTR_REGCOUNT
	.align		4
.L_395:
        /*08a0*/ 	.byte	0x04, 0x2f
        /*08a2*/ 	.short	(.L_397 - .L_396)
	.align		4
.L_396:
        /*08a4*/ 	.word	index@(_Z25selective_scan_fwd_kernelI32Selective_Scan_fwd_kernel_traitsILi32ELi4ELi1ELb0ELb0ELb1ELb1EfN3c107complexIfEEEEv13SSMParamsBase)
        /*08a8*/ 	.word	0x00000071


	//----- nvinfo : EIATTR_FRAME_SIZE
	.align		4
.L_397:
        /*08ac*/ 	.byte	0x04, 0x11
        /*08ae*/ 	.short	(.L_399 - .L_398)
	.align		4
.L_398:
        /*08b0*/ 	.word	index@(_Z25selective_scan_fwd_kernelI32Selective_Scan_fwd_kernel_traitsILi32ELi4ELi1ELb0ELb0ELb1ELb1EfN3c107complexIfEEEEv13SSMParamsBase)
        /*08b4*/ 	.word	0x00000000


	//----- nvinfo : EIATTR_REGCOUNT
	.align		4
.L_399:
        /*08b8*/ 	.byte	0x04, 0x2f
        /*08ba*/ 	.short	(.L_401 - .L_400)
	.align		4
.L_400:
        /*08bc*/ 	.word	index@(_Z25selective_scan_fwd_kernelI32Selective_Scan_fwd_kernel_traitsILi32ELi4ELi1ELb0ELb0ELb1ELb0EfN3c107complexIfEEEEv13SSMParamsBase)
        /*08c0*/ 	.word	0x00000071


	//----- nvinfo : EIATTR_FRAME_SIZE
	.align		4
.L_401:
        /*08c4*/ 	.byte	0x04, 0x11
        /*08c6*/ 	.short	(.L_403 - .L_402)
	.align		4
.L_402:
        /*08c8*/ 	.word	index@(_Z25selective_scan_fwd_kernelI32Selective_Scan_fwd_kernel_traitsILi32ELi4ELi1ELb0ELb0ELb1ELb0EfN3c107complexIfEEEEv13SSMParamsBase)
        /*08cc*/ 	.word	0x00000000


	//----- nvinfo : EIATTR_REGCOUNT
	.align		4
.L_403:
        /*08d0*/ 	.byte	0x04, 0x2f
        /*08d2*/ 	.short	(.L_405 - .L_404)
	.align		4
.L_404:
        /*08d4*/ 	.word	index@(_Z25selective_scan_fwd_kernelI32Selective_Scan_fwd_kernel_traitsILi32ELi4ELi1ELb0ELb0ELb0ELb1EfN3c107complexIfEEEEv13SSMParamsBase)
        /*08d8*/ 	.word	0x0000005e


	//----- nvinfo : EIATTR_FRAME_SIZE
	.align		4
.L_405:
        /*08dc*/ 	.byte	0x04, 0x11
        /*08de*/ 	.short	(.L_407 - .L_406)
	.align		4
.L_406:
        /*08e0*/ 	.word	index@(_Z25selective_scan_fwd_kernelI32Selective_Scan_fwd_kernel_traitsILi32ELi4ELi1ELb0ELb0ELb0ELb1EfN3c107complexIfEEEEv13SSMParamsBase)
        /*08e4*/ 	.word	0x00000000


	//----- nvinfo : EIATTR_REGCOUNT
	.align		4
.L_407:
        /*08e8*/ 	.byte	0x04, 0x2f
        /*08ea*/ 	.short	(.L_409 - .L_408)
	.align		4
.L_408:
        /*08ec*/ 	.word	index@(_Z25selective_scan_fwd_kernelI32Selective_Scan_fwd_kernel_traitsILi32ELi4ELi1ELb0ELb0ELb0ELb0EfN3c107complexIfEEEEv13SSMParamsBase)
        /*08f0*/ 	.word	0x0000005e


	//----- nvinfo : EIATTR_FRAME_SIZE
	.align		4
.L_409:
        /*08f4*/ 	.byte	0x04, 0x11
        /*08f6*/ 	.short	(.L_411 - .L_410)
	.align		4
.L_410:
        /*08f8*/ 	.word	index@(_Z25selective_scan_fwd_kernelI32Selective_Scan_fwd_kernel_traitsILi32ELi4ELi1ELb0ELb0ELb0ELb0EfN3c107complexIfEEEEv13SSMParamsBase)
        /*08fc*/ 	.word	0x00000000


	//----- nvinfo : EIATTR_REGCOUNT
	.align		4
.L_411:
        /*0900*/ 	.byte	0x04, 0x2f
        /*0902*/ 	.short	(.L_413 - .L_412)
	.align		4
.L_412:
        /*0904*/ 	.word	index@(_Z25selective_scan_fwd_kernelI32Selective_Scan_fwd_kernel_traitsILi32ELi8ELi1ELb1ELb1ELb1ELb1EfN3c107complexIfEEEEv13SSMParamsBase)
        /*0908*/ 	.word	0x0000007e


	//----- nvinfo : EIATTR_FRAME_SIZE
	.align		4
.L_413:
        /*090c*/ 	.byte	0x04, 0x11
        /*090e*/ 	.short	(.L_415 - .L_414)
	.align		4
.L_414:
        /*0910*/ 	.word	index@(_Z25selective_scan_fwd_kernelI32Selective_Scan_fwd_kernel_traitsILi32ELi8ELi1ELb1ELb1ELb1ELb1EfN3c107complexIfEEEEv13SSMParamsBase)
        /*0914*/ 	.word	0x00000000


	//----- nvinfo : EIATTR_REGCOUNT
	.align		4
.L_415:
        /*0918*/ 	.byte	0x04, 0x2f
        /*091a*/ 	.short	(.L_417 - .L_416)
	.align		4
.L_416:
        /*091c*/ 	.word	index@(_Z25selective_scan_fwd_kernelI32Selective_Scan_fwd_kernel_traitsILi32ELi8ELi1ELb1ELb1ELb1ELb0EfN3c107complexIfEEEEv13SSMParamsBase)
        /*0920*/ 	.word	0x0000007e


	//----- nvinfo : EIATTR_FRAME_SIZE
	.align		4
.L_417:
        /*0924*/ 	.byte	0x04, 0x11
        /*0926*/ 	.short	(.L_419 - .L_418)
	.align		4
.L_418:
        /*0928*/ 	.word	index@(_Z25selective_scan_fwd_kernelI32Selective_Scan_fwd_kernel_traitsILi32ELi8ELi1ELb1ELb1ELb1ELb0EfN3c107complexIfEEEEv13SSMParamsBase)
        /*092c*/ 	.word	0x00000000


	//----- nvinfo : EIATTR_REGCOUNT
	.align		4
.L_419:
        /*0930*/ 	.byte	0x04, 0x2f
        /*0932*/ 	.short	(.L_421 - .L_420)
	.align		4
.L_420:
        /*0934*/ 	.word	index@(_Z25selective_scan_fwd_kernelI32Selective_Scan_fwd_kernel_traitsILi32ELi8ELi1ELb1ELb1ELb0ELb1EfN3c107complexIfEEEEv13SSMParamsBase)
        /*0938*/ 	.word	0x00000073


	//----- nvinfo : EIATTR_FRAME_SIZE
	.align		4
.L_421:
        /*093c*/ 	.byte	0x04, 0x11
        /*093e*/ 	.short	(.L_423 - .L_422)
	.align		4
.L_422:
        /*0940*/ 	.word	index@(_Z25selective_scan_fwd_kernelI32Selective_Scan_fwd_kernel_traitsILi32ELi8ELi1ELb1ELb1ELb0ELb1EfN3c107complexIfEEEEv13SSMParamsBase)
        /*0944*/ 	.word	0x00000000


	//----- nvinfo : EIATTR_REGCOUNT
	.align		4
.L_423:
        /*0948*/ 	.byte	0x04, 0x2f
        /*094a*/ 	.short	(.L_425 - .L_424)
	.align		4
.L_424:
        /*094c*/ 	.word	index@(_Z25selective_scan_fwd_kernelI32Selective_Scan_fwd_kernel_traitsILi32ELi8ELi1ELb1ELb1ELb0ELb0EfN3c107complexIfEEEEv13SSMParamsBase)
        /*0950*/ 	.word	0x00000073


	//----- nvinfo : EIATTR_FRAME_SIZE
	.align		4
.L_425:
        /*0954*/ 	.byte	0x04, 0x11
        /*0956*/ 	.short	(.L_427 - .L_426)
	.align		4
.L_426:
        /*0958*/ 	.word	index@(_Z25selective_scan_fwd_kernelI32Selective_Scan_fwd_kernel_traitsILi32ELi8ELi1ELb1ELb1ELb0ELb0EfN3c107complexIfEEEEv13SSMParamsBase)
        /*095c*/ 	.word	0x00000000


	//----- nvinfo : EIATTR_REGCOUNT
	.align		4
.L_427:
        /*0960*/ 	.byte	0x04, 0x2f
        /*0962*/ 	.short	(.L_429 - .L_428)
	.align		4
.L_428:
        /*0964*/ 	.word	index@(_Z25selective_scan_fwd_kernelI32Selective_Scan_fwd_kernel_traitsILi32ELi8ELi1ELb1ELb0ELb1ELb1EfN3c107complexIfEEEEv13SSMParamsBase)
        /*0968*/ 	.word	0x00000073


	//----- nvinfo : EIATTR_FRAME_SIZE
	.align		4
.L_429:
        /*096c*/ 	.byte	0x04, 0x11
        /*096e*/ 	.short	(.L_431 - .L_430)
	.align		4
.L_430:
        /*0970*/ 	.word	index@(_Z25selective_scan_fwd_kernelI32Selective_Scan_fwd_kernel_traitsILi32ELi8ELi1ELb1ELb0ELb1ELb1EfN3c107complexIfEEEEv13SSMParamsBase)
        /*0974*/ 	.word	0x00000000


	//----- nvinfo : EIATTR_REGCOUNT
	.align		4
.L_431:
        /*0978*/ 	.byte	0x04, 0x2f
        /*097a*/ 	.short	(.L_433 - .L_432)
	.align		4
.L_432:
        /*097c*/ 	.word	index@(_Z25selective_scan_fwd_kernelI32Selective_Scan_fwd_kernel_traitsILi32ELi8ELi1ELb1ELb0ELb1ELb0EfN3c107complexIfEEEEv13SSMParamsBase)
        /*0980*/ 	.word	0x00000073


	//----- nvinfo : EIATTR_FRAME_SIZE
	.align		4
.L_433:
        /*0984*/ 	.byte	0x04, 0x11
        /*0986*/ 	.short	(.L_435 - .L_434)
	.align		4
.L_434:
        /*0988*/ 	.word	index@(_Z25selective_scan_fwd_kernelI32Selective_Scan_fwd_kernel_traitsILi32ELi8ELi1ELb1ELb0ELb1ELb0EfN3c107complexIfEEEEv13SSMParamsBase)
        /*098c*/ 	.word	0x00000000


	//----- nvinfo : EIATTR_REGCOUNT
	.align		4
.L_435:
        /*0990*/ 	.byte	0x04, 0x2f
        /*0992*/ 	.short	(.L_437 - .L_436)
	.align		4
.L_436:
        /*0994*/ 	.word	index@(_Z25selective_scan_fwd_kernelI32Selective_Scan_fwd_kernel_traitsILi32ELi8ELi1ELb1ELb0ELb0ELb1EfN3c107complexIfEEEEv13SSMParamsBase)
        /*0998*/ 	.word	0x00000067


	//----- nvinfo : EIATTR_FRAME_SIZE
	.align		4
.L_437:
        /*099c*/ 	.byte	0x04, 0x11
        /*099e*/ 	.short	(.L_439 - .L_438)
	.align		4
.L_438:
        /*09a0*/ 	.word	index@(_Z25selective_scan_fwd_kernelI32Selective_Scan_fwd_kernel_traitsILi32ELi8ELi1ELb1ELb0ELb0ELb1EfN3c107complexIfEEEEv13SSMParamsBase)
        /*09a4*/ 	.word	0x00000000


	//----- nvinfo : EIATTR_REGCOUNT
	.align		4
.L_439:
        /*09a8*/ 	.byte	0x04, 0x2f
        /*09aa*/ 	.short	(.L_441 - .L_440)
	.align		4
.L_440:
        /*09ac*/ 	.word	index@(_Z25selective_scan_fwd_kernelI32Selective_Scan_fwd_kernel_traitsILi32ELi8ELi1ELb1ELb0ELb0ELb0EfN3c107complexIfEEEEv13SSMParamsBase)
        /*09b0*/ 	.word	0x00000067


	//----- nvinfo : EIATTR_FRAME_SIZE
	.align		4
.L_441:
        /*09b4*/ 	.byte	0x04, 0x11
        /*09b6*/ 	.short	(.L_443 - .L_442)
	.align		4
.L_442:
        /*09b8*/ 	.word	index@(_Z25selective_scan_fwd_kernelI32Selective_Scan_fwd_kernel_traitsILi32ELi8ELi1ELb1ELb0ELb0ELb0EfN3c107complexIfEEEEv13SSMParamsBase)
        /*09bc*/ 	.word	0x00000000


	//----- nvinfo : EIATTR_REGCOUNT
	.align		4
.L_443:
        /*09c0*/ 	.byte	0x04, 0x2f
        /*09c2*/ 	.short	(.L_445 - .L_444)
	.align		4
.L_444:
        /*09c4*/ 	.word	index@(_Z25selective_scan_fwd_kernelI32Selective_Scan_fwd_kernel_traitsILi32ELi8ELi1ELb0ELb1ELb1ELb1EfN3c107complexIfEEEEv13SSMParamsBase)
        /*09c8*/ 	.word	0x000000c2


	//----- nvinfo : EIATTR_FRAME_SIZE
	.align		4
.L_445:
        /*09cc*/ 	.byte	0x04, 0x11
        /*09ce*/ 	.short	(.L_447 - .L_446)
	.align		4
.L_446:
        /*09d0*/ 	.word	index@(_Z25selective_scan_fwd_kernelI32Selective_Scan_fwd_kernel_traitsILi32ELi8ELi1ELb0ELb1ELb1ELb1EfN3c107complexIfEEEEv13SSMParamsBase)
        /*09d4*/ 	.word	0x00000000


	//----- nvinfo : EIATTR_REGCOUNT
	.align		4
.L_447:
        /*09d8*/ 	.byte	0x04, 0x2f
        /*09da*/ 	.short	(.L_449 - .L_448)
	.align		4
.L_448:
        /*09dc*/ 	.word	index@(_Z25selective_scan_fwd_kernelI32Selective_Scan_fwd_kernel_traitsILi32ELi8ELi1ELb0ELb1ELb1ELb0EfN3c107complexIfEEEEv13SSMParamsBase)
        /*09e0*/ 	.word	0x000000c2


	//----- nvinfo : EIATTR_FRAME_SIZE
	.align		4
.L_449:
        /*09e4*/ 	.byte	0x04, 0x11
        /*09e6*/ 	.short	(.L_451 - .L_450)
	.align		4
.L_450:
        /*09e8*/ 	.word	index@(_Z25selective_scan_fwd_kernelI32Selective_Scan_fwd_kernel_traitsILi32ELi8ELi1ELb0ELb1ELb1ELb0EfN3c107complexIfEEEEv13SSMParamsBase)
        /*09ec*/ 	.word	0x00000000


	//----- nvinfo : EIATTR_REGCOUNT
	.align		4
.L_451:
        /*09f0*/ 	.byte	0x04, 0x2f
        /*09f2*/ 	.short	(.L_453 - .L_452)
	.align		4
.L_452:
        /*09f4*/ 	.word	index@(_Z25selective_scan_fwd_kernelI32Selective_Scan_fwd_kernel_traitsILi32ELi8ELi1ELb0ELb1ELb0ELb1EfN3c107complexIfEEEEv13SSMParamsBase)
        /*09f8*/ 	.word	0x000000b9


	//----- nvinfo : EIATTR_FRAME_SIZE
	.align		4
.L_453:
        /*09fc*/ 	.byte	0x04, 0x11
        /*09fe*/ 	.short	(.L_455 - .L_454)
	.align		4
.L_454:
        /*0a00*/ 	.word	index@(_Z25selective_scan_fwd_kernelI32Selective_Scan_fwd_kernel_traitsILi32ELi8ELi1ELb0ELb1ELb0ELb1EfN3c107complexIfEEEEv13SSMParamsBase)
        /*0a04*/ 	.word	0x00000000


	//----- nvinfo : EIATTR_REGCOUNT
	.align		4
.L_455:
        /*0a08*/ 	.byte	0x04, 0x2f
        /*0a0a*/ 	.short	(.L_457 - .L_456)
	.align		4
.L_456:
        /*0a0c*/ 	.word	index@(_Z25selective_scan_fwd_kernelI32Selective_Scan_fwd_kernel_traitsILi32ELi8ELi1ELb0ELb1ELb0ELb0EfN3c107complexIfEEEEv13SSMParamsBase)
        /*0a10*/ 	.word	0x000000b9


	//----- nvinfo : EIATTR_FRAME_SIZE
	.align		4
.L_457:
        /*0a14*/ 	.byte	0x04, 0x11
        /*0a16*/ 	.short	(.L_459 - .L_458)
	.align		4
.L_458:
        /*0a18*/ 	.word	index@(_Z25selective_scan_fwd_kernelI32Selective_Scan_fwd_kernel_traitsILi32ELi8ELi1ELb0ELb1ELb0ELb0EfN3c107complexIfEEEEv13SSMParamsBase)
        /*0a1c*/ 	.word	0x00000000


	//----- nvinfo : EIATTR_REGCOUNT
	.align		4
.L_459:
        /*0a20*/ 	.byte	0x04, 0x2f
        /*0a22*/ 	.short	(.L_461 - .L_460)
	.align		4
.L_460:
        /*0a24*/ 	.word	index@(_Z25selective_scan_fwd_kernelI32Selective_Scan_fwd_kernel_traitsILi32ELi8ELi1ELb0ELb0ELb1ELb1EfN3c107complexIfEEEEv13SSMParamsBase)
        /*0a28*/ 	.word	0x000000c3


	//----- nvinfo : EIATTR_FRAME_SIZE
	.align		4
.L_461:
        /*0a2c*/ 	.byte	0x04, 0x11
        /*0a2e*/ 	.short	(.L_463 - .L_462)
	.align		4
.L_462:
        /*0a30*/ 	.word	index@(_Z25selective_scan_fwd_kernelI32Selective_Scan_fwd_kernel_traitsILi32ELi8ELi1ELb0ELb0ELb1ELb1EfN3c107complexIfEEEEv13SSMParamsBase)
        /*0a34*/ 	.word	0x00000000


	//----- nvinfo : EIATTR_REGCOUNT
	.align		4
.L_463:
        /*0a38*/ 	.byte	0x04, 0x2f
        /*0a3a*/ 	.short	(.L_465 - .L_464)
	.align		4
.L_464:
        /*0a3c*/ 	.word	index@(_Z25selective_scan_fwd_kernelI32Selective_Scan_fwd_kernel_traitsILi32ELi8ELi1ELb0ELb0ELb1ELb0EfN3c107complexIfEEEEv13SSMParamsBase)
        /*0a40*/ 	.word	0x000000c3


	//----- nvinfo : EIATTR_FRAME_SIZE
	.align		4
.L_465:
        /*0a44*/ 	.byte	0x04, 0x11
        /*0a46*/ 	.short	(.L_467 - .L_466)
	.align		4
.L_466:
        /*0a48*/ 	.word	index@(_Z25selective_scan_fwd_kernelI32Selective_Scan_fwd_kernel_traitsILi32ELi8ELi1ELb0ELb0ELb1ELb0EfN3c107complexIfEEEEv13SSMParamsBase)
        /*0a4c*/ 	.word	0x00000000


	//----- nvinfo : EIATTR_REGCOUNT
	.align		4
.L_467:
        /*0a50*/ 	.byte	0x04, 0x2f
        /*0a52*/ 	.short	(.L_469 - .L_468)
	.align		4
.L_468:
        /*0a54*/ 	.word	index@(_Z25selective_scan_fwd_kernelI32Selective_Scan_fwd_kernel_traitsILi32ELi8ELi1ELb0ELb0ELb0ELb1EfN3c107complexIfEEEEv13SSMParamsBase)
        /*0a58*/ 	.word	0x00000087


	//----- nvinfo : EIATTR_FRAME_SIZE
	.align		4
.L_469:
        /*0a5c*/ 	.byte	0x04, 0x11
        /*0a5e*/ 	.short	(.L_471 - .L_470)
	.align		4
.L_470:
        /*0a60*/ 	.word	index@(_Z25selective_scan_fwd_kernelI32Selective_Scan_fwd_kernel_traitsILi32ELi8ELi1ELb0ELb0ELb0ELb1EfN3c107complexIfEEEEv13SSMParamsBase)
        /*0a64*/ 	.word	0x00000000


	//----- nvinfo : EIATTR_REGCOUNT
	.align		4
.L_471:
        /*0a68*/ 	.byte	0x04, 0x2f
        /*0a6a*/ 	.short	(.L_473 - .L_472)
	.align		4
.L_472:
        /*0a6c*/ 	.word	index@(_Z25selective_scan_fwd_kernelI32Selective_Scan_fwd_kernel_traitsILi32ELi8ELi1ELb0ELb0ELb0ELb0EfN3c107complexIfEEEEv13SSMParamsBase)
        /*0a70*/ 	.word	0x00000087


	//----- nvinfo : EIATTR_FRAME_SIZE
	.align		4
.L_473:
        /*0a74*/ 	.byte	0x04, 0x11
        /*0a76*/ 	.short	(.L_475 - .L_474)
	.align		4
.L_474:
        /*0a78*/ 	.word	index@(_Z25selective_scan_fwd_kernelI32Selective_Scan_fwd_kernel_traitsILi32ELi8ELi1ELb0ELb0ELb0ELb0EfN3c107complexIfEEEEv13SSMParamsBase)
        /*0a7c*/ 	.word	0x00000000


	//----- nvinfo : EIATTR_REGCOUNT
	.align		4
.L_475:
        /*0a80*/ 	.byte	0x04, 0x2f
        /*0a82*/ 	.short	(.L_477 - .L_476)
	.align		4
.L_476:
        /*0a84*/ 	.word	index@(_Z25selective_scan_fwd_kernelI32Selective_Scan_fwd_kernel_traitsILi32ELi16ELi1ELb1ELb1ELb1ELb1EfN3c107complexIfEEEEv13SSMParamsBase)
        /*0a88*/ 	.word	0x000000c7


	//----- nvinfo : EIATTR_FRAME_SIZE
	.align		4
.L_477:
        /*0a8c*/ 	.byte	0x04, 0x11
        /*0a8e*/ 	.short	(.L_479 - .L_478)
	.align		4
.L_478:
        /*0a90*/ 	.word	index@(_Z25selective_scan_fwd_kernelI32Selective_Scan_fwd_kernel_traitsILi32ELi16ELi1ELb1ELb1ELb1ELb1EfN3c107complexIfEEEEv13SSMParamsBase)
        /*0a94*/ 	.word	0x00000000


	//----- nvinfo : EIATTR_REGCOUNT
	.align		4
.L_479:
        /*0a98*/ 	.byte	0x04, 0x2f
        /*0a9a*/ 	.short	(.L_481 - .L_480)
	.align		4
.L_480:
        /*0a9c*/ 	.word	index@(_Z25selective_scan_fwd_kernelI32Selective_Scan_fwd_kernel_traitsILi32ELi16ELi1ELb1ELb1ELb1ELb0EfN3c107complexIfEEEEv13SSMParamsBase)
        /*0aa0*/ 	.word	0x000000c7


	//----- nvinfo : EIATTR_FRAME_SIZE
	.align		4
.L_481:
        /*0aa4*/ 	.byte	0x04, 0x11
        /*0aa6*/ 	.short	(.L_483 - .L_482)
	.align		4
.L_482:
        /*0aa8*/ 	.word	index@(_Z25selective_scan_fwd_kernelI32Selective_Scan_fwd_kernel_traitsILi32ELi16ELi1ELb1ELb1ELb1ELb0EfN3c107complexIfEEEEv13SSMParamsBase)
        /*0aac*/ 	.word	0x00000000


	//----- nvinfo : EIATTR_REGCOUNT
	.align		4
.L_483:
        /*0ab0*/ 	.byte	0x04, 0x2f
        /*0ab2*/ 	.short	(.L_485 - .L_484)
	.align		4
.L_484:
        /*0ab4*/ 	.word	index@(_Z25selective_scan_fwd_kernelI32Selective_Scan_fwd_kernel_traitsILi32ELi16ELi1ELb1ELb1ELb0ELb1EfN3c107complexIfEEEEv13SSMParamsBase)
        /*0ab8*/ 	.word	0x000000ab


	//----- nvinfo : EIATTR_FRAME_SIZE
	.align		4
.L_485:
        /*0abc*/ 	.byte	0x04, 0x11
        /*0abe*/ 	.short	(.L_487 - .L_486)
	.align		4
.L_486:
        /*0ac0*/ 	.word	index@(_Z25selective_scan_fwd_kernelI32Selective_Scan_fwd_kernel_traitsILi32ELi16ELi1ELb1ELb1ELb0ELb1EfN3c107complexIfEEEEv13SSMParamsBase)
        /*0ac4*/ 	.word	0x00000000


	//----- nvinfo : EIATTR_REGCOUNT
	.align		4
.L_487:
        /*0ac8*/ 	.byte	0x04, 0x2f
        /*0aca*/ 	.short	(.L_489 - .L_488)
	.align		4
.L_488:
        /*0acc*/ 	.word	index@(_Z25selective_scan_fwd_kernelI32Selective_Scan_fwd_kernel_traitsILi32ELi16ELi1ELb1ELb1ELb0ELb0EfN3c107complexIfEEEEv13SSMParamsBase)
        /*0ad0*/ 	.word	0x000000ab


	//----- nvinfo : EIATTR_FRAME_SIZE
	.align		4
.L_489:
        /*0ad4*/ 	.byte	0x04, 0x11
        /*0ad6*/ 	.short	(.L_491 - .L_490)
	.align		4
.L_490:
        /*0ad8*/ 	.word	index@(_Z25selective_scan_fwd_kernelI32Selective_Scan_fwd_kernel_traitsILi32ELi16ELi1ELb1ELb1ELb0ELb0EfN3c107complexIfEEEEv13SSMParamsBase)
        /*0adc*/ 	.word	0x00000000


	//----- nvinfo : EIATTR_REGCOUNT
	.align		4
.L_491:
        /*0ae0*/ 	.byte	0x04, 0x2f
        /*0ae2*/ 	.short	(.L_493 - .L_492)
	.align		4
.L_492:
        /*0ae4*/ 	.word	index@(_Z25selective_scan_fwd_kernelI32Selective_Scan_fwd_kernel_traitsILi32ELi16ELi1ELb1ELb0ELb1ELb1EfN3c107complexIfEEEEv13SSMParamsBase)
        /*0ae8*/ 	.word	0x000000ad


	//----- nvinfo : EIATTR_FRAME_SIZE
	.align		4
.L_493:
        /*0aec*/ 	.byte	0x04, 0x11
        /*0aee*/ 	.short	(.L_495 - .L_494)
	.align		4
.L_494:
        /*0af0*/ 	.word	index@(_Z25selective_scan_fwd_kernelI32Selective_Scan_fwd_kernel_traitsILi32ELi16ELi1ELb1ELb0ELb1ELb1EfN3c107complexIfEEEEv13SSMParamsBase)
        /*0af4*/ 	.word	0x00000000


	//----- nvinfo : EIATTR_REGCOUNT
	.align		4
.L_495:
        /*0af8*/ 	.byte	0x04, 0x2f
        /*0afa*/ 	.short	(.L_497 - .L_496)
	.align		4
.L_496:
        /*0afc*/ 	.word	index@(_Z25selective_scan_fwd_kernelI32Selective_Scan_fwd_kernel_traitsILi32ELi16ELi1ELb1ELb0ELb1ELb0EfN3c107complexIfEEEEv13SSMParamsBase)
        /*0b00*/ 	.word	0x000000ad


	//----- nvinfo : EIATTR_FRAME_SIZE
	.align		4
.L_497:
        /*0b04*/ 	.byte	0x04, 0x11
        /*0b06*/ 	.short	(.L_499 - .L_498)
	.align		4
.L_498:
        /*0b08*/ 	.word	index@(_Z25selective_scan_fwd_kernelI32Selective_Scan_fwd_kernel_traitsILi32ELi16ELi1ELb1ELb0ELb1ELb0EfN3c107complexIfEEEEv13SSMParamsBase)
        /*0b0c*/ 	.word	0x00000000


	//----- nvinfo : EIATTR_REGCOUNT
	.align		4
.L_499:
        /*0b10*/ 	.byte	0x04, 0x2f
        /*0b12*/ 	.short	(.L_501 - .L_500)
	.align		4
.L_500:
        /*0b14*/ 	.word	index@(_Z25selective_scan_fwd_kernelI32Selective_Scan_fwd_kernel_traitsILi32ELi16ELi1ELb1ELb0ELb0ELb1EfN3c107complexIfEEEEv13SSMParamsBase)
        /*0b18*/ 	.word	0x00000091


	//----- nvinfo : EIATTR_FRAME_SIZE
	.align		4
.L_501:
        /*0b1c*/ 	.byte	0x04, 0x11
        /*0b1e*/ 	.short	(.L_503 - .L_502)
	.align		4
.L_502:
        /*0b20*/ 	.word	index@(_Z25selective_scan_fwd_kernelI32Selective_Scan_fwd_kernel_traitsILi32ELi16ELi1ELb1ELb0ELb0ELb1EfN3c107complexIfEEEEv13SSMParamsBase)
        /*0b24*/ 	.word	0x00000000


	//----- nvinfo : EIATTR_REGCOUNT
	.align		4
.L_503:
        /*0b28*/ 	.byte	0x04, 0x2f
        /*0b2a*/ 	.short	(.L_505 - .L_504)
	.align		4
.L_504:
        /*0b2c*/ 	.word	index@(_Z25selective_scan_fwd_kernelI32Selective_Scan_fwd_kernel_traitsILi32ELi16ELi1ELb1ELb0ELb0ELb0EfN3c107complexIfEEEEv13SSMParamsBase)
        /*0b30*/ 	.word	0x00000091


	//----- nvinfo : EIATTR_FRAME_SIZE
	.align		4
.L_505:
        /*0b34*/ 	.byte	0x04, 0x11
        /*0b36*/ 	.short	(.L_507 - .L_506)
	.align		4
.L_506:
        /*0b38*/ 	.word	index@(_Z25selective_scan_fwd_kernelI32Selective_Scan_fwd_kernel_traitsILi32ELi16ELi1ELb1ELb0ELb0ELb0EfN3c107complexIfEEEEv13SSMParamsBase)
        /*0b3c*/ 	.word	0x00000000


	//----- nvinfo : EIATTR_REGCOUNT
	.align		4
.L_507:
        /*0b40*/ 	.byte	0x04, 0x2f
        /*0b42*/ 	.short	(.L_509 - .L_508)
	.align		4
.L_508:
        /*0b44*/ 	.word	index@(_Z25selective_scan_fwd_kernelI32Selective_Scan_fwd_kernel_traitsILi32ELi16ELi1ELb0ELb1ELb1ELb1EfN3c107complexIfEEEEv13SSMParamsBase)
        /*0b48*/ 	.word	0x000000ff


	//----- nvinfo : EIATTR_FRAME_SIZE
	.align		4
.L_509:
        /*0b4c*/ 	.byte	0x04, 0x11
        /*0b4e*/ 	.short	(.L_511 - .L_510)
	.align		4
.L_510:
        /*0b50*/ 	.word	index@(_Z25selective_scan_fwd_kernelI32Selective_Scan_fwd_kernel_traitsILi32ELi16ELi1ELb0ELb1ELb1ELb1EfN3c107complexIfEEEEv13SSMParamsBase)
        /*0b54*/ 	.word	0x00000000


	//----- nvinfo : EIATTR_REGCOUNT
	.align		4
.L_511:
        /*0b58*/ 	.byte	0x04, 0x2f
        /*0b5a*/ 	.short	(.L_513 - .L_512)
	.align		4
.L_512:
        /*0b5c*/ 	.word	index@(_Z25selective_scan_fwd_kernelI32Selective_Scan_fwd_kernel_traitsILi32ELi16ELi1ELb0ELb1ELb1ELb0EfN3c107complexIfEEEEv13SSMParamsBase)
        /*0b60*/ 	.word	0x000000ff


	//----- nvinfo : EIATTR_FRAME_SIZE
	.align		4
.L_513:
        /*0b64*/ 	.byte	0x04, 0x11
        /*0b66*/ 	.short	(.L_515 - .L_514)
	.align		4
.L_514:
        /*0b68*/ 	.word	index@(_Z25selective_scan_fwd_kernelI32Selective_Scan_fwd_kernel_traitsILi32ELi16ELi1ELb0ELb1ELb1ELb0EfN3c107complexIfEEEEv13SSMParamsBase)
        /*0b6c*/ 	.word	0x00000000


	//----- nvinfo : EIATTR_REGCOUNT
	.align		4
.L_515:
        /*0b70*/ 	.byte	0x04, 0x2f
        /*0b72*/ 	.short	(.L_517 - .L_516)
	.align		4
.L_516:
        /*0b74*/ 	.word	index@(_Z25selective_scan_fwd_kernelI32Selective_Scan_fwd_kernel_traitsILi32ELi16ELi1ELb0ELb1ELb0ELb1EfN3c107complexIfEEEEv13SSMParamsBase)
        /*0b78*/ 	.word	0x000000e5


	//----- nvinfo : EIATTR_FRAME_SIZE
	.align		4
.L_517:
        /*0b7c*/ 	.byte	0x04, 0x11
        /*0b7e*/ 	.short	(.L_519 - .L_518)
	.align		4
.L_518:
        /*0b80*/ 	.word	index@(_Z25selective_scan_fwd_kernelI32Selective_Scan_fwd_kernel_traitsILi32ELi16ELi1ELb0ELb1ELb0ELb1EfN3c107complexIfEEEEv13SSMParamsBase)
        /*0b84*/ 	.word	0x00000000


	//----- nvinfo : EIATTR_REGCOUNT
	.align		4
.L_519:
        /*0b88*/ 	.byte	0x04, 0x2f
        /*0b8a*/ 	.short	(.L_521 - .L_520)
	.align		4
.L_520:
        /*0b8c*/ 	.word	index@(_Z25selective_scan_fwd_kernelI32Selective_Scan_fwd_kernel_traitsILi32ELi16ELi1ELb0ELb1ELb0ELb0EfN3c107complexIfEEEEv13SSMParamsBase)
        /*0b90*/ 	.word	0x000000e1


	//----- nvinfo : EIATTR_FRAME_SIZE
	.align		4
.L_521:
        /*0b94*/ 	.byte	0x04, 0x11
        /*0b96*/ 	.short	(.L_523 - .L_522)
	.align		4
.L_522:
        /*0b98*/ 	.word	index@(_Z25selective_scan_fwd_kernelI32Selective_Scan_fwd_kernel_traitsILi32ELi16ELi1ELb0ELb1ELb0ELb0EfN3c107complexIfEEEEv13SSMParamsBase)
        /*0b9c*/ 	.word	0x00000000


	//----- nvinfo : EIATTR_REGCOUNT
	.align		4
.L_523:
        /*0ba0*/ 	.byte	0x04, 0x2f
        /*0ba2*/ 	.short	(.L_525 - .L_524)
	.align		4
.L_524:
        /*0ba4*/ 	.word	index@(_Z25selective_scan_fwd_kernelI32Selective_Scan_fwd_kernel_traitsILi32ELi16ELi1ELb0ELb0ELb1ELb1EfN3c107complexIfEEEEv13SSMParamsBase)
        /*0ba8*/ 	.word	0x000000ed


	//----- nvinfo : EIATTR_FRAME_SIZE
	.align		4
.L_525:
        /*0bac*/ 	.byte	0x04, 0x11
        /*0bae*/ 	.short	(.L_527 - .L_526)
	.align		4
.L_526:
        /*0bb0*/ 	.word	index@(_Z25selective_scan_fwd_kernelI32Selective_Scan_fwd_kernel_traitsILi32ELi16ELi1ELb0ELb0ELb1ELb1EfN3c107complexIfEEEEv13SSMParamsBase)
        /*0bb4*/ 	.word	0x00000000


	//----- nvinfo : EIATTR_REGCOUNT
	.align		4
.L_527:
        /*0bb8*/ 	.byte	0x04, 0x2f
        /*0bba*/ 	.short	(.L_529 - .L_528)
	.align		4
.L_528:
        /*0bbc*/ 	.word	index@(_Z25selective_scan_fwd_kernelI32Selective_Scan_fwd_kernel_traitsILi32ELi16ELi1ELb0ELb0ELb1ELb0EfN3c107complexIfEEEEv13SSMParamsBase)
        /*0bc0*/ 	.word	0x000000f1


	//----- nvinfo : EIATTR_FRAME_SIZE
	.align		4
.L_529:
        /*0bc4*/ 	.byte	0x04, 0x11
        /*0bc6*/ 	.short	(.L_531 - .L_530)
	.align		4
.L_530:
        /*0bc8*/ 	.word	index@(_Z25selective_scan_fwd_kernelI32Selective_Scan_fwd_kernel_traitsILi32ELi16ELi1ELb0ELb0ELb1ELb0EfN3c107complexIfEEEEv13SSMParamsBase)
        /*0bcc*/ 	.word	0x00000000


	//----- nvinfo : EIATTR_REGCOUNT
	.align		4
.L_531:
        /*0bd0*/ 	.byte	0x04, 0x2f
        /*0bd2*/ 	.short	(.L_533 - .L_532)
	.align		4
.L_532:
        /*0bd4*/ 	.word	index@(_Z25selective_scan_fwd_kernelI32Selective_Scan_fwd_kernel_traitsILi32ELi16ELi1ELb0ELb0ELb0ELb1EfN3c107complexIfEEEEv13SSMParamsBase)
        /*0bd8*/ 	.word	0x000000d0


	//----- nvinfo : EIATTR_FRAME_SIZE
	.align		4
.L_533:
        /*0bdc*/ 	.byte	0x04, 0x11
        /*0bde*/ 	.short	(.L_535 - .L_534)
	.align		4
.L_534:
        /*0be0*/ 	.word	index@(_Z25selective_scan_fwd_kernelI32Selective_Scan_fwd_kernel_traitsILi32ELi16ELi1ELb0ELb0ELb0ELb1EfN3c107complexIfEEEEv13SSMParamsBase)
        /*0be4*/ 	.word	0x00000000


	//----- nvinfo : EIATTR_REGCOUNT
	.align		4
.L_535:
        /*0be8*/ 	.byte	0x04, 0x2f
        /*0bea*/ 	.short	(.L_537 - .L_536)
	.align		4
.L_536:
        /*0bec*/ 	.word	index@(_Z25selective_scan_fwd_kernelI32Selective_Scan_fwd_kernel_traitsILi32ELi16ELi1ELb0ELb0ELb0ELb0EfN3c107complexIfEEEEv13SSMParamsBase)
        /*0bf0*/ 	.word	0x000000d0


	//----- nvinfo : EIATTR_FRAME_SIZE
	.align		4
.L_537:
        /*0bf4*/ 	.byte	0x04, 0x11
        /*0bf6*/ 	.short	(.L_539 - .L_538)
	.align		4
.L_538:
        /*0bf8*/ 	.word	index@(_Z25selective_scan_fwd_kernelI32Selective_Scan_fwd_kernel_traitsILi32ELi16ELi1ELb0ELb0ELb0ELb0EfN3c107complexIfEEEEv13SSMParamsBase)
        /*0bfc*/ 	.word	0x00000000


	//----- nvinfo : EIATTR_REGCOUNT
	.align		4
.L_539:
        /*0c00*/ 	.byte	0x04, 0x2f
        /*0c02*/ 	.short	(.L_541 - .L_540)
	.align		4
.L_540:
        /*0c04*/ 	.word	index@(_Z25selective_scan_fwd_kernelI32Selective_Scan_fwd_kernel_traitsILi64ELi16ELi1ELb1ELb1ELb1ELb1EfN3c107complexIfEEEEv13SSMParamsBase)
        /*0c08*/ 	.word	0x000000a8


	//----- nvinfo : EIATTR_FRAME_SIZE
	.align		4
.L_541:
        /*0c0c*/ 	.byte	0x04, 0x11
        /*0c0e*/ 	.short	(.L_543 - .L_542)
	.align		4
.L_542:
        /*0c10*/ 	.word	index@(_Z25selective_scan_fwd_kernelI32Selective_Scan_fwd_kernel_traitsILi64ELi16ELi1ELb1ELb1ELb1ELb1EfN3c107complexIfEEEEv13SSMParamsBase)
        /*0c14*/ 	.word	0x00000040


	//----- nvinfo : EIATTR_REGCOUNT
	.align		4
.L_543:
        /*0c18*/ 	.byte	0x04, 0x2f
        /*0c1a*/ 	.short	(.L_545 - .L_544)
	.align		4
.L_544:
        /*0c1c*/ 	.word	index@(_Z25selective_scan_fwd_kernelI32Selective_Scan_fwd_kernel_traitsILi64ELi16ELi1ELb1ELb1ELb1ELb0EfN3c107complexIfEEEEv13SSMParamsBase)
        /*0c20*/ 	.word	0x000000a8


	//----- nvinfo : EIATTR_FRAME_SIZE
	.align		4
.L_545:
        /*0c24*/ 	.byte	0x04, 0x11
        /*0c26*/ 	.short	(.L_547 - .L_546)
	.align		4
.L_546:
        /*0c28*/ 	.word	index@(_Z25selective_scan_fwd_kernelI32Selective_Scan_fwd_kernel_traitsILi64ELi16ELi1ELb1ELb1ELb1ELb0EfN3c107complexIfEEEEv13SSMParamsBase)
        /*0c2c*/ 	.word	0x00000038


	//----- nvinfo : EIATTR_REGCOUNT
	.align		4
.L_547:
        /*0c30*/ 	.byte	0x04, 0x2f
        /*0c32*/ 	.short	(.L_549 - .L_548)
	.align		4
.L_548:
        /*0c34*/ 	.word	index@(_Z25selective_scan_fwd_kernelI32Selective_Scan_fwd_kernel_traitsILi64ELi16ELi1ELb1ELb1ELb0ELb1EfN3c107complexIfEEEEv13SSMParamsBase)
        /*0c38*/ 	.word	0x0000009e


	//----- nvinfo : EIATTR_FRAME_SIZE
	.align		4
.L_549:
        /*0c3c*/ 	.byte	0x04, 0x11
        /*0c3e*/ 	.short	(.L_551 - .L_550)
	.align		4
.L_550:
        /*0c40*/ 	.word	index@(_Z25selective_scan_fwd_kernelI32Selective_Scan_fwd_kernel_traitsILi64ELi16ELi1ELb1ELb1ELb0ELb1EfN3c107complexIfEEEEv13SSMParamsBase)
        /*0c44*/ 	.word	0x00000000


	//----- nvinfo : EIATTR_REGCOUNT
	.align		4
.L_551:
        /*0c48*/ 	.byte	0x04, 0x2f
        /*0c4a*/ 	.short	(.L_553 - .L_552)
	.align		4
.L_552:
        /*0c4c*/ 	.word	index@(_Z25selective_scan_fwd_kernelI32Selective_Scan_fwd_kernel_traitsILi64ELi16ELi1ELb1ELb1ELb0ELb0EfN3c107complexIfEEEEv13SSMParamsBase)
        /*0c50*/ 	.word	0x0000009e


	//----- nvinfo : EIATTR_FRAME_SIZE
	.align		4
.L_553:
        /*0c54*/ 	.byte	0x04, 0x11
        /*0c56*/ 	.short	(.L_555 - .L_554)
	.align		4
.L_554:
        /*0c58*/ 	.word	index@(_Z25selective_scan_fwd_kernelI32Selective_Scan_fwd_kernel_traitsILi64ELi16ELi1ELb1ELb1ELb0ELb0EfN3c107complexIfEEEEv13SSMParamsBase)
        /*0c5c*/ 	.word	0x00000000


	//----- nvinfo : EIATTR_REGCOUNT
	.align		4
.L_555:
        /*0c60*/ 	.byte	0x04, 0x2f
        /*0c62*/ 	.short	(.L_557 - .L_556)
	.align		4
.L_556:
        /*0c64*/ 	.word	index@(_Z25selective_scan_fwd_kernelI32Selective_Scan_fwd_kernel_traitsILi64ELi16ELi1ELb1ELb0ELb1ELb1EfN3c107complexIfEEEEv13SSMParamsBase)
        /*0c68*/ 	.word	0x0000009e


	//----- nvinfo : EIATTR_FRAME_SIZE
	.align		4
.L_557:
        /*0c6c*/ 	.byte	0x04, 0x11
        /*0c6e*/ 	.short	(.L_559 - .L_558)
	.align		4
.L_558:
        /*0c70*/ 	.word	index@(_Z25selective_scan_fwd_kernelI32Selective_Scan_fwd_kernel_traitsILi64ELi16ELi1ELb1ELb0ELb1ELb1EfN3c107complexIfEEEEv13SSMParamsBase)
        /*0c74*/ 	.word	0x00000000


	//----- nvinfo : EIATTR_REGCOUNT
	.align		4
.L_559:
        /*0c78*/ 	.byte	0x04, 0x2f
        /*0c7a*/ 	.short	(.L_561 - .L_560)
	.align		4
.L_560:
        /*0c7c*/ 	.word	index@(_Z25selective_scan_fwd_kernelI32Selective_Scan_fwd_kernel_traitsILi64ELi16ELi1ELb1ELb0ELb1ELb0EfN3c107complexIfEEEEv13SSMParamsBase)
        /*0c80*/ 	.word	0x0000009e


	//----- nvinfo : EIATTR_FRAME_SIZE
	.align		4
.L_561:
        /*0c84*/ 	.byte	0x04, 0x11
        /*0c86*/ 	.short	(.L_563 - .L_562)
	.align		4
.L_562:
        /*0c88*/ 	.word	index@(_Z25selective_scan_fwd_kernelI32Selective_Scan_fwd_kernel_traitsILi64ELi16ELi1ELb1ELb0ELb1ELb0EfN3c107complexIfEEEEv13SSMParamsBase)
        /*0c8c*/ 	.word	0x00000000


	//----- nvinfo : EIATTR_REGCOUNT
	.align		4
.L_563:
        /*0c90*/ 	.byte	0x04, 0x2f
        /*0c92*/ 	.short	(.L_565 - .L_564)
	.align		4
.L_564:
        /*0c94*/ 	.word	index@(_Z25selective_scan_fwd_kernelI32Selective_Scan_fwd_kernel_traitsILi64ELi16ELi1ELb1ELb0ELb0ELb1EfN3c107complexIfEEEEv13SSMParamsBase)
        /*0c98*/ 	.word	0x00000097


	//----- nvinfo : EIATTR_FRAME_SIZE
	.align		4
.L_565:
        /*0c9c*/ 	.byte	0x04, 0x11
        /*0c9e*/ 	.short	(.L_567 - .L_566)
	.align		4
.L_566:
        /*0ca0*/ 	.word	index@(_Z25selective_scan_fwd_kernelI32Selective_Scan_fwd_kernel_traitsILi64ELi16ELi1ELb1ELb0ELb0ELb1EfN3c107complexIfEEEEv13SSMParamsBase)
        /*0ca4*/ 	.word	0x00000000


	//----- nvinfo : EIATTR_REGCOUNT
	.align		4
.L_567:
        /*0ca8*/ 	.byte	0x04, 0x2f
        /*0caa*/ 	.short	(.L_569 - .L_568)
	.align		4
.L_568:
        /*0cac*/ 	.word	index@(_Z25selective_scan_fwd_kernelI32Selective_Scan_fwd_kernel_traitsILi64ELi16ELi1ELb1ELb0ELb0ELb0EfN3c107complexIfEEEEv13SSMParamsBase)
        /*0cb0*/ 	.word	0x00000097


	//----- nvinfo : EIATTR_FRAME_SIZE
	.align		4
.L_569:
        /*0cb4*/ 	.byte	0x04, 0x11
        /*0cb6*/ 	.short	(.L_571 - .L_570)
	.align		4
.L_570:
        /*0cb8*/ 	.word	index@(_Z25selective_scan_fwd_kernelI32Selective_Scan_fwd_kernel_traitsILi64ELi16ELi1ELb1ELb0ELb0ELb0EfN3c107complexIfEEEEv13SSMParamsBase)
        /*0cbc*/ 	.word	0x00000000


	//----- nvinfo : EIATTR_REGCOUNT
	.align		4
.L_571:
        /*0cc0*/ 	.byte	0x04, 0x2f
        /*0cc2*/ 	.short	(.L_573 - .L_572)
	.align		4
.L_572:
        /*0cc4*/ 	.word	index@(_Z25selective_scan_fwd_kernelI32Selective_Scan_fwd_kernel_traitsILi64ELi16ELi1ELb0ELb1ELb1ELb1EfN3c107complexIfEEEEv13SSMParamsBase)
        /*0cc8*/ 	.word	0x000000a8


	//----- nvinfo : EIATTR_FRAME_SIZE
	.align		4
.L_573:
        /*0ccc*/ 	.byte	0x04, 0x11
        /*0cce*/ 	.short	(.L_575 - .L_574)
	.align		4
.L_574:
        /*0cd0*/ 	.word	index@(_Z25selective_scan_fwd_kernelI32Selective_Scan_fwd_kernel_traitsILi64ELi16ELi1ELb0ELb1ELb1ELb1EfN3c107complexIfEEEEv13SSMParamsBase)
        /*0cd4*/ 	.word	0x00000088


	//----- nvinfo : EIATTR_REGCOUNT
	.align		4
.L_575:
        /*0cd8*/ 	.byte	0x04, 0x2f
        /*0cda*/ 	.short	(.L_577 - .L_576)
	.align		4
.L_576:
        /*0cdc*/ 	.word	index@(_Z25selective_scan_fwd_kernelI32Selective_Scan_fwd_kernel_traitsILi64ELi16ELi1ELb0ELb1ELb1ELb0EfN3c107complexIfEEEEv13SSMParamsBase)
        /*0ce0*/ 	.word	0x000000a8


	//----- nvinfo : EIATTR_FRAME_SIZE
	.align		4
.L_577:
        /*0ce4*/ 	.byte	0x04, 0x11
        /*0ce6*/ 	.short	(.L_579 - .L_578)
	.align		4
.L_578:
        /*0ce8*/ 	.word	index@(_Z25selective_scan_fwd_kernelI32Selective_Scan_fwd_kernel_traitsILi64ELi16ELi1ELb0ELb1ELb1ELb0EfN3c107complexIfEEEEv13SSMParamsBase)
        /*0cec*/ 	.word	0x00000088


	//----- nvinfo : EIATTR_REGCOUNT
	.align		4
.L_579:
        /*0cf0*/ 	.byte	0x04, 0x2f
        /*0cf2*/ 	.short	(.L_581 - .L_580)
	.align		4
.L_580:
        /*0cf4*/ 	.word	index@(_Z25selective_scan_fwd_kernelI32Selective_Scan_fwd_kernel_traitsILi64ELi16ELi1ELb0ELb1ELb0ELb1EfN3c107complexIfEEEEv13SSMParamsBase)
        /*0cf8*/ 	.word	0x000000a8


	//----- nvinfo : EIATTR_FRAME_SIZE
	.align		4
.L_581:
        /*0cfc*/ 	.byte	0x04, 0x11
        /*0cfe*/ 	.short	(.L_583 - .L_582)
	.align		4
.L_582:
        /*0d00*/ 	.word	index@(_Z25selective_scan_fwd_kernelI32Selective_Scan_fwd_kernel_traitsILi64ELi16ELi1ELb0ELb1ELb0ELb1EfN3c107complexIfEEEEv13SSMParamsBase)
        /*0d04*/ 	.word	0x00000030


	//----- nvinfo : EIATTR_REGCOUNT
	.align		4
.L_583:
        /*0d08*/ 	.byte	0x04, 0x2f
        /*0d0a*/ 	.short	(.L_585 - .L_584)
	.align		4
.L_584:
        /*0d0c*/ 	.word	index@(_Z25selective_scan_fwd_kernelI32Selective_Scan_fwd_kernel_traitsILi64ELi16ELi1ELb0ELb1ELb0ELb0EfN3c107complexIfEEEEv13SSMParamsBase)
        /*0d10*/ 	.word	0x000000a8


	//----- nvinfo : EIATTR_FRAME_SIZE
	.align		4
.L_585:
        /*0d14*/ 	.byte	0x04, 0x11
        /*0d16*/ 	.short	(.L_587 - .L_586)
	.align		4
.L_586:
        /*0d18*/ 	.word	index@(_Z25selective_scan_fwd_kernelI32Selective_Scan_fwd_kernel_traitsILi64ELi16ELi1ELb0ELb1ELb0ELb0EfN3c107complexIfEEEEv13SSMParamsBase)
        /*0d1c*/ 	.word	0x00000038


	//----- nvinfo : EIATTR_REGCOUNT
	.align		4
.L_587:
        /*0d20*/ 	.byte	0x04, 0x2f
        /*0d22*/ 	.short	(.L_589 - .L_588)
	.align		4
.L_588:
        /*0d24*/ 	.word	index@(_Z25selective_scan_fwd_kernelI32Selective_Scan_fwd_kernel_traitsILi64ELi16ELi1ELb0ELb0ELb1ELb1EfN3c107complexIfEEEEv13SSMParamsBase)
        /*0d28*/ 	.word	0x000000a8


	//----- nvinfo : EIATTR_FRAME_SIZE
	.align		4
.L_589:
        /*0d2c*/ 	.byte	0x04, 0x11
        /*0d2e*/ 	.short	(.L_591 - .L_590)
	.align		4
.L_590:
        /*0d30*/ 	.word	index@(_Z25selective_scan_fwd_kernelI32Selective_Scan_fwd_kernel_traitsILi64ELi16ELi1ELb0ELb0ELb1ELb1EfN3c107complexIfEEEEv13SSMParamsBase)
        /*0d34*/ 	.word	0x00000050


	//----- nvinfo : EIATTR_REGCOUNT
	.align		4
.L_591:
        /*0d38*/ 	.byte	0x04, 0x2f
        /*0d3a*/ 	.short	(.L_593 - .L_592)
	.align		4
.L_592:
        /*0d3c*/ 	.word	index@(_Z25selective_scan_fwd_kernelI32Selective_Scan_fwd_kernel_traitsILi64ELi16ELi1ELb0ELb0ELb1ELb0EfN3c107complexIfEEEEv13SSMParamsBase)
        /*0d40*/ 	.word	0x000000a8


	//----- nvinfo : EIATTR_FRAME_SIZE
	.align		4
.L_593:
        /*0d44*/ 	.byte	0x04, 0x11
        /*0d46*/ 	.short	(.L_595 - .L_594)
	.align		4
.L_594:
        /*0d48*/ 	.word	index@(_Z25selective_scan_fwd_kernelI32Selective_Scan_fwd_kernel_traitsILi64ELi16ELi1ELb0ELb0ELb1ELb0EfN3c107complexIfEEEEv13SSMParamsBase)
        /*0d4c*/ 	.word	0x00000050


	//----- nvinfo : EIATTR_REGCOUNT
	.align		4
.L_595:
        /*0d50*/ 	.byte	0x04, 0x2f
        /*0d52*/ 	.short	(.L_597 - .L_596)
	.align		4
.L_596:
        /*0d54*/ 	.word	index@(_Z25selective_scan_fwd_kernelI32Selective_Scan_fwd_kernel_traitsILi64ELi16ELi1ELb0ELb0ELb0ELb1EfN3c107complexIfEEEEv13SSMParamsBase)
        /*0d58*/ 	.word	0x000000a7


	//----- nvinfo : EIATTR_FRAME_SIZE
	.align		4
.L_597:
        /*0d5c*/ 	.byte	0x04, 0x11
        /*0d5e*/ 	.short	(.L_599 - .L_598)
	.align		4
.L_598:
        /*0d60*/ 	.word	index@(_Z25selective_scan_fwd_kernelI32Selective_Scan_fwd_kernel_traitsILi64ELi16ELi1ELb0ELb0ELb0ELb1EfN3c107complexIfEEEEv13SSMParamsBase)
        /*0d64*/ 	.word	0x00000000


	//----- nvinfo : EIATTR_REGCOUNT
	.align		4
.L_599:
        /*0d68*/ 	.byte	0x04, 0x2f
        /*0d6a*/ 	.short	(.L_601 - .L_600)
	.align		4
.L_600:
        /*0d6c*/ 	.word	index@(_Z25selective_scan_fwd_kernelI32Selective_Scan_fwd_kernel_traitsILi64ELi16ELi1ELb0ELb0ELb0ELb0EfN3c107complexIfEEEEv13SSMParamsBase)
        /*0d70*/ 	.word	0x000000a7


	//----- nvinfo : EIATTR_FRAME_SIZE
	.align		4
.L_601:
        /*0d74*/ 	.byte	0x04, 0x11
        /*0d76*/ 	.short	(.L_603 - .L_602)
	.align		4
.L_602:
        /*0d78*/ 	.word	index@(_Z25selective_scan_fwd_kernelI32Selective_Scan_fwd_kernel_traitsILi64ELi16ELi1ELb0ELb0ELb0ELb0EfN3c107complexIfEEEEv13SSMParamsBase)
        /*0d7c*/ 	.word	0x00000000


	//----- nvinfo : EIATTR_REGCOUNT
	.align		4
.L_603:
        /*0d80*/ 	.byte	0x04, 0x2f
        /*0d82*/ 	.short	(.L_605 - .L_604)
	.align		4
.L_604:
        /*0d84*/ 	.word	index@(_Z25selective_scan_fwd_kernelI32Selective_Scan_fwd_kernel_traitsILi128ELi16ELi1ELb1ELb1ELb1ELb1EfN3c107complexIfEEEEv13SSMParamsBase)
        /*0d88*/ 	.word	0x000000a8


	//----- nvinfo : EIATTR_FRAME_SIZE
	.align		4
.L_605:
        /*0d8c*/ 	.byte	0x04, 0x11
        /*0d8e*/ 	.short	(.L_607 - .L_606)
	.align		4
.L_606:
        /*0d90*/ 	.word	index@(_Z25selective_scan_fwd_kernelI32Selective_Scan_fwd_kernel_traitsILi128ELi16ELi1ELb1ELb1ELb1ELb1EfN3c107complexIfEEEEv13SSMParamsBase)
        /*0d94*/ 	.word	0x00000038


	//----- nvinfo : EIATTR_REGCOUNT
	.align		4
.L_607:
        /*0d98*/ 	.byte	0x04, 0x2f
        /*0d9a*/ 	.short	(.L_609 - .L_608)
	.align		4
.L_608:
        /*0d9c*/ 	.word	index@(_Z25selective_scan_fwd_kernelI32Selective_Scan_fwd_kernel_traitsILi128ELi16ELi1ELb1ELb1ELb1ELb0EfN3c107complexIfEEEEv13SSMParamsBase)
        /*0da0*/ 	.word	0x000000a8


	//----- nvinfo : EIATTR_FRAME_SIZE
	.align		4
.L_609:
        /*0da4*/ 	.byte	0x04, 0x11
        /*0da6*/ 	.short	(.L_611 - .L_610)
	.align		4
.L_610:
        /*0da8*/ 	.word	index@(_Z25selective_scan_fwd_kernelI32Selective_Scan_fwd_kernel_traitsILi128ELi16ELi1ELb1ELb1ELb1ELb0EfN3c107complexIfEEEEv13SSMParamsBase)
        /*0dac*/ 	.word	0x00000038


	//----- nvinfo : EIATTR_REGCOUNT
	.align		4
.L_611:
        /*0db0*/ 	.byte	0x04, 0x2f
        /*0db2*/ 	.short	(.L_613 - .L_612)
	.align		4
.L_612:
        /*0db4*/ 	.word	index@(_Z25selective_scan_fwd_kernelI32Selective_Scan_fwd_kernel_traitsILi128ELi16ELi1ELb1ELb1ELb0ELb1EfN3c107complexIfEEEEv13SSMParamsBase)
        /*0db8*/ 	.word	0x000000a1


	//----- nvinfo : EIATTR_FRAME_SIZE
	.align		4
.L_613:
        /*0dbc*/ 	.byte	0x04, 0x11
        /*0dbe*/ 	.short	(.L_615 - .L_614)
	.align		4
.L_614:
        /*0dc0*/ 	.word	index@(_Z25selective_scan_fwd_kernelI32Selective_Scan_fwd_kernel_traitsILi128ELi16ELi1ELb1ELb1ELb0ELb1EfN3c107complexIfEEEEv13SSMParamsBase)
        /*0dc4*/ 	.word	0x00000000


	//----- nvinfo : EIATTR_REGCOUNT
	.align		4
.L_615:
        /*0dc8*/ 	.byte	0x04, 0x2f
        /*0dca*/ 	.short	(.L_617 - .L_616)
	.align		4
.L_616:
        /*0dcc*/ 	.word	index@(_Z25selective_scan_fwd_kernelI32Selective_Scan_fwd_kernel_traitsILi128ELi16ELi1ELb1ELb1ELb0ELb0EfN3c107complexIfEEEEv13SSMParamsBase)
        /*0dd0*/ 	.word	0x000000a1


	//----- nvinfo : EIATTR_FRAME_SIZE
	.align		4
.L_617:
        /*0dd4*/ 	.byte	0x04, 0x11
        /*0dd6*/ 	.short	(.L_619 - .L_618)
	.align		4
.L_618:
        /*0dd8*/ 	.word	index@(_Z25selective_scan_fwd_kernelI32Selective_Scan_fwd_kernel_traitsILi128ELi16ELi1ELb1ELb1ELb0ELb0EfN3c107complexIfEEEEv13SSMParamsBase)
        /*0ddc*/ 	.word	0x00000000


	//----- nvinfo : EIATTR_REGCOUNT
	.align		4
.L_619:
        /*0de0*/ 	.byte	0x04, 0x2f
        /*0de2*/ 	.short	(.L_621 - .L_620)
	.align		4
.L_620:
        /*0de4*/ 	.word	index@(_Z25selective_scan_fwd_kernelI32Selective_Scan_fwd_kernel_traitsILi128ELi16ELi1ELb1ELb0ELb1ELb1EfN3c107complexIfEEEEv13SSMParamsBase)
        /*0de8*/ 	.word	0x000000a1


	//----- nvinfo : EIATTR_FRAME_SIZE
	.align		4
.L_621:
        /*0dec*/ 	.byte	0x04, 0x11
        /*0dee*/ 	.short	(.L_623 - .L_622)
	.align		4
.L_622:
        /*0df0*/ 	.word	index@(_Z25selective_scan_fwd_kernelI32Selective_Scan_fwd_kernel_traitsILi128ELi16ELi1ELb1ELb0ELb1ELb1EfN3c107complexIfEEEEv13SSMParamsBase)
        /*0df4*/ 	.word	0x00000000


	//----- nvinfo : EIATTR_REGCOUNT
	.align		4
.L_623:
        /*0df8*/ 	.byte	0x04, 0x2f
        /*0dfa*/ 	.short	(.L_625 - .L_624)
	.align		4
.L_624:
        /*0dfc*/ 	.word	index@(_Z25selective_scan_fwd_kernelI32Selective_Scan_fwd_kernel_traitsILi128ELi16ELi1ELb1ELb0ELb1ELb0EfN3c107complexIfEEEEv13SSMParamsBase)
        /*0e00*/ 	.word	0x000000a1


	//----- nvinfo : EIATTR_FRAME_SIZE
	.align		4
.L_625:
        /*0e04*/ 	.byte	0x04, 0x11
        /*0e06*/ 	.short	(.L_627 - .L_626)
	.align		4
.L_626:
        /*0e08*/ 	.word	index@(_Z25selective_scan_fwd_kernelI32Selective_Scan_fwd_kernel_traitsILi128ELi16ELi1ELb1ELb0ELb1ELb0EfN3c107complexIfEEEEv13SSMParamsBase)
        /*0e0c*/ 	.word	0x00000000


	//----- nvinfo : EIATTR_REGCOUNT
	.align		4
.L_627:
        /*0e10*/ 	.byte	0x04, 0x2f
        /*0e12*/ 	.short	(.L_629 - .L_628)
	.align		4
.L_628:
        /*0e14*/ 	.word	index@(_Z25selective_scan_fwd_kernelI32Selective_Scan_fwd_kernel_traitsILi128ELi16ELi1ELb1ELb0ELb0ELb1EfN3c107complexIfEEEEv13SSMParamsBase)
        /*0e18*/ 	.word	0x0000009e


	//----- nvinfo : EIATTR_FRAME_SIZE
	.align		4
.L_629:
        /*0e1c*/ 	.byte	0x04, 0x11
        /*0e1e*/ 	.short	(.L_631 - .L_630)
	.align		4
.L_630:
        /*0e20*/ 	.word	index@(_Z25selective_scan_fwd_kernelI32Selective_Scan_fwd_kernel_traitsILi128ELi16ELi1ELb1ELb0ELb0ELb1EfN3c107complexIfEEEEv13SSMParamsBase)
        /*0e24*/ 	.word	0x00000000


	//----- nvinfo : EIATTR_REGCOUNT
	.align		4
.L_631:
        /*0e28*/ 	.byte	0x04, 0x2f
        /*0e2a*/ 	.short	(.L_633 - .L_632)
	.align		4
.L_632:
        /*0e2c*/ 	.word	index@(_Z25selective_scan_fwd_kernelI32Selective_Scan_fwd_kernel_traitsILi128ELi16ELi1ELb1ELb0ELb0ELb0EfN3c107complexIfEEEEv13SSMParamsBase)
        /*0e30*/ 	.word	0x0000009e


	//----- nvinfo : EIATTR_FRAME_SIZE
	.align		4
.L_633:
        /*0e34*/ 	.byte	0x04, 0x11
        /*0e36*/ 	.short	(.L_635 - .L_634)
	.align		4
.L_634:
        /*0e38*/ 	.word	index@(_Z25selective_scan_fwd_kernelI32Selective_Scan_fwd_kernel_traitsILi128ELi16ELi1ELb1ELb0ELb0ELb0EfN3c107complexIfEEEEv13SSMParamsBase)
        /*0e3c*/ 	.word	0x00000000


	//----- nvinfo : EIATTR_REGCOUNT
	.align		4
.L_635:
        /*0e40*/ 	.byte	0x04, 0x2f
        /*0e42*/ 	.short	(.L_637 - .L_636)
	.align		4
.L_636:
        /*0e44*/ 	.word	index@(_Z25selective_scan_fwd_kernelI32Selective_Scan_fwd_kernel_traitsILi128ELi16ELi1ELb0ELb1ELb1ELb1EfN3c107complexIfEEEEv13SSMParamsBase)
        /*0e48*/ 	.word	0x000000a8


	//----- nvinfo : EIATTR_FRAME_SIZE
	.align		4
.L_637:
        /*0e4c*/ 	.byte	0x04, 0x11
        /*0e4e*/ 	.short	(.L_639 - .L_638)
	.align		4
.L_638:
        /*0e50*/ 	.word	index@(_Z25selective_scan_fwd_kernelI32Selective_Scan_fwd_kernel_traitsILi128ELi16ELi1ELb0ELb1ELb1ELb1EfN3c107complexIfEEEEv13SSMParamsBase)
        /*0e54*/ 	.word	0x00000098


	//----- nvinfo : EIATTR_REGCOUNT
	.align		4
.L_639:
        /*0e58*/ 	.byte	0x04, 0x2f
        /*0e5a*/ 	.short	(.L_641 - .L_640)
	.align		4
.L_640:
        /*0e5c*/ 	.word	index@(_Z25selective_scan_fwd_kernelI32Selective_Scan_fwd_kernel_traitsILi128ELi16ELi1ELb0ELb1ELb1ELb0EfN3c107complexIfEEEEv13SSMParamsBase)
        /*0e60*/ 	.word	0x000000a8


	//----- nvinfo : EIATTR_FRAME_SIZE
	.align		4
.L_641:
        /*0e64*/ 	.byte	0x04, 0x11
        /*0e66*/ 	.short	(.L_643 - .L_642)
	.align		4
.L_642:
        /*0e68*/ 	.word	index@(_Z25selective_scan_fwd_kernelI32Selective_Scan_fwd_kernel_traitsILi128ELi16ELi1ELb0ELb1ELb1ELb0EfN3c107complexIfEEEEv13SSMParamsBase)
        /*0e6c*/ 	.word	0x00000098


	//----- nvinfo : EIATTR_REGCOUNT
	.align		4
.L_643:
        /*0e70*/ 	.byte	0x04, 0x2f
        /*0e72*/ 	.short	(.L_645 - .L_644)
	.align		4
.L_644:
        /*0e74*/ 	.word	index@(_Z25selective_scan_fwd_kernelI32Selective_Scan_fwd_kernel_traitsILi128ELi16ELi1ELb0ELb1ELb0ELb1EfN3c107complexIfEEEEv13SSMParamsBase)
        /*0e78*/ 	.word	0x000000a8


	//----- nvinfo : EIATTR_FRAME_SIZE
	.align		4
.L_645:
        /*0e7c*/ 	.byte	0x04, 0x11
        /*0e7e*/ 	.short	(.L_647 - .L_646)
	.align		4
.L_646:
        /*0e80*/ 	.word	index@(_Z25selective_scan_fwd_kernelI32Selective_Scan_fwd_kernel_traitsILi128ELi16ELi1ELb0ELb1ELb0ELb1EfN3c107complexIfEEEEv13SSMParamsBase)
        /*0e84*/ 	.word	0x00000018


	//----- nvinfo : EIATTR_REGCOUNT
	.align		4
.L_647:
        /*0e88*/ 	.byte	0x04, 0x2f
        /*0e8a*/ 	.short	(.L_649 - .L_648)
	.align		4
.L_648:
        /*0e8c*/ 	.word	index@(_Z25selective_scan_fwd_kernelI32Selective_Scan_fwd_kernel_traitsILi128ELi16ELi1ELb0ELb1ELb0ELb0EfN3c107complexIfEEEEv13SSMParamsBase)
        /*0e90*/ 	.word	0x000000a8


	//----- nvinfo : EIATTR_FRAME_SIZE
	.align		4
.L_649:
        /*0e94*/ 	.byte	0x04, 0x11
        /*0e96*/ 	.short	(.L_651 - .L_650)
	.align		4
.L_650:
        /*0e98*/ 	.word	index@(_Z25selective_scan_fwd_kernelI32Selective_Scan_fwd_kernel_traitsILi128ELi16ELi1ELb0ELb1ELb0ELb0EfN3c107complexIfEEEEv13SSMParamsBase)
        /*0e9c*/ 	.word	0x00000018


	//----- nvinfo : EIATTR_REGCOUNT
	.align		4
.L_651:
        /*0ea0*/ 	.byte	0x04, 0x2f
        /*0ea2*/ 	.short	(.L_653 - .L_652)
	.align		4
.L_652:
        /*0ea4*/ 	.word	index@(_Z25selective_scan_fwd_kernelI32Selective_Scan_fwd_kernel_traitsILi128ELi16ELi1ELb0ELb0ELb1ELb1EfN3c107complexIfEEEEv13SSMParamsBase)
        /*0ea8*/ 	.word	0x000000a8


	//----- nvinfo : EIATTR_FRAME_SIZE
	.align		4
.L_653:
        /*0eac*/ 	.byte	0x04, 0x11
        /*0eae*/ 	.short	(.L_655 - .L_654)
	.align		4
.L_654:
        /*0eb0*/ 	.word	index@(_Z25selective_scan_fwd_kernelI32Selective_Scan_fwd_kernel_traitsILi128ELi16ELi1ELb0ELb0ELb1ELb1EfN3c107complexIfEEEEv13SSMParamsBase)
        /*0eb4*/ 	.word	0x00000050


	//----- nvinfo : EIATTR_REGCOUNT
	.align		4
.L_655:
        /*0eb8*/ 	.byte	0x04, 0x2f
        /*0eba*/ 	.short	(.L_657 - .L_656)
	.align		4
.L_656:
        /*0ebc*/ 	.word	index@(_Z25selective_scan_fwd_kernelI32Selective_Scan_fwd_kernel_traitsILi128ELi16ELi1ELb0ELb0ELb1ELb0EfN3c107complexIfEEEEv13SSMParamsBase)
        /*0ec0*/ 	.word	0x000000a8


	//----- nvinfo : EIATTR_FRAME_SIZE
	.align		4
.L_657:
        /*0ec4*/ 	.byte	0x04, 0x11
        /*0ec6*/ 	.short	(.L_659 - .L_658)
	.align		4
.L_658:
        /*0ec8*/ 	.word	index@(_Z25selective_scan_fwd_kernelI32Selective_Scan_fwd_kernel_traitsILi128ELi16ELi1ELb0ELb0ELb1ELb0EfN3c107complexIfEEEEv13SSMParamsBase)
        /*0ecc*/ 	.word	0x00000058


	//----- nvinfo : EIATTR_REGCOUNT
	.align		4
.L_659:
        /*0ed0*/ 	.byte	0x04, 0x2f
        /*0ed2*/ 	.short	(.L_661 - .L_660)
	.align		4
.L_660:
        /*0ed4*/ 	.word	index@(_Z25selective_scan_fwd_kernelI32Selective_Scan_fwd_kernel_traitsILi128ELi16ELi1ELb0ELb0ELb0ELb1EfN3c107complexIfEEEEv13SSMParamsBase)
        /*0ed8*/ 	.word	0x000000a6


	//----- nvinfo : EIATTR_FRAME_SIZE
	.align		4
.L_661:
        /*0edc*/ 	.byte	0x04, 0x11
        /*0ede*/ 	.short	(.L_663 - .L_662)
	.align		4
.L_662:
        /*0ee0*/ 	.word	index@(_Z25selective_scan_fwd_kernelI32Selective_Scan_fwd_kernel_traitsILi128ELi16ELi1ELb0ELb0ELb0ELb1EfN3c107complexIfEEEEv13SSMParamsBase)
        /*0ee4*/ 	.word	0x00000000


	//----- nvinfo : EIATTR_REGCOUNT
	.align		4
.L_663:
        /*0ee8*/ 	.byte	0x04, 0x2f
        /*0eea*/ 	.short	(.L_665 - .L_664)
	.align		4
.L_664:
        /*0eec*/ 	.word	index@(_Z25selective_scan_fwd_kernelI32Selective_Scan_fwd_kernel_traitsILi128ELi16ELi1ELb0ELb0ELb0ELb0EfN3c107complexIfEEEEv13SSMParamsBase)
        /*0ef0*/ 	.word	0x000000a6


	//----- nvinfo : EIATTR_FRAME_SIZE
	.align		4
.L_665:
        /*0ef4*/ 	.byte	0x04, 0x11
        /*0ef6*/ 	.short	(.L_667 - .L_666)
	.align		4
.L_666:
        /*0ef8*/ 	.word	index@(_Z25selective_scan_fwd_kernelI32Selective_Scan_fwd_kernel_traitsILi128ELi16ELi1ELb0ELb0ELb0ELb0EfN3c107complexIfEEEEv13SSMParamsBase)
        /*0efc*/ 	.word	0x00000000


	//----- nvinfo : EIATTR_MIN_STACK_SIZE
	.align		4
.L_667:
        /*0f00*/ 	.byte	0x04, 0x12
        /*0f02*/ 	.short	(.L_669 - .L_668)
	.align		4
.L_668:
        /*0f04*/ 	.word	index@(_Z25selective_scan_fwd_kernelI32Selective_Scan_fwd_kernel_traitsILi128ELi16ELi1ELb0ELb0ELb0ELb0EfN3c107complexIfEEEEv13SSMParamsBase)
        /*0f08*/ 	.word	0x00000000


	//----- nvinfo : EIATTR_MIN_STACK_SIZE
	.align		4
.L_669:
        /*0f0c*/ 	.byte	0x04, 0x12
        /*0f0e*/ 	.short	(.L_671 - .L_670)
	.align		4
.L_670:
        /*0f10*/ 	.word	index@(_Z25selective_scan_fwd_kernelI32Selective_Scan_fwd_kernel_traitsILi128ELi16ELi1ELb0ELb0ELb0ELb1EfN3c107complexIfEEEEv13SSMParamsBase)
        /*0f14*/ 	.word	0x00000000


	//----- nvinfo : EIATTR_MIN_STACK_SIZE
	.align		4
.L_671:
        /*0f18*/ 	.byte	0x04, 0x12
        /*0f1a*/ 	.short	(.L_673 - .L_672)
	.align		4
.L_672:
        /*0f1c*/ 	.word	index@(_Z25selective_scan_fwd_kernelI32Selective_Scan_fwd_kernel_traitsILi128ELi16ELi1ELb0ELb0ELb1ELb0EfN3c107complexIfEEEEv13SSMParamsBase)
        /*0f20*/ 	.word	0x00000058


	//----- nvinfo : EIATTR_MIN_STACK_SIZE
	.align		4
.L_673:
        /*0f24*/ 	.byte	0x04, 0x12
        /*0f26*/ 	.short	(.L_675 - .L_674)
	.align		4
.L_674:
        /*0f28*/ 	.word	index@(_Z25selective_scan_fwd_kernelI32Selective_Scan_fwd_kernel_traitsILi128ELi16ELi1ELb0ELb0ELb1ELb1EfN3c107complexIfEEEEv13SSMParamsBase)
        /*0f2c*/ 	.word	0x00000050


	//----- nvinfo : EIATTR_MIN_STACK_SIZE
	.align		4
.L_675:
        /*0f30*/ 	.byte	0x04, 0x12
        /*0f32*/ 	.short	(.L_677 - .L_676)
	.align		4
.L_676:
        /*0f34*/ 	.word	index@(_Z25selective_scan_fwd_kernelI32Selective_Scan_fwd_kernel_traitsILi128ELi16ELi1ELb0ELb1ELb0ELb0EfN3c107complexIfEEEEv13SSMParamsBase)
        /*0f38*/ 	.word	0x00000018


	//----- nvinfo : EIATTR_MIN_STACK_SIZE
	.align		4
.L_677:
        /*0f3c*/ 	.byte	0x04, 0x12
        /*0f3e*/ 	.short	(.L_679 - .L_678)
	.align		4
.L_678:
        /*0f40*/ 	.word	index@(_Z25selective_scan_fwd_kernelI32Selective_Scan_fwd_kernel_traitsILi128ELi16ELi1ELb0ELb1ELb0ELb1EfN3c107complexIfEEEEv13SSMParamsBase)
        /*0f44*/ 	.word	0x00000018


	//----- nvinfo : EIATTR_MIN_STACK_SIZE
	.align		4
.L_679:
        /*0f48*/ 	.byte	0x04, 0x12
        /*0f4a*/ 	.short	(.L_681 - .L_680)
	.align		4
.L_680:
        /*0f4c*/ 	.word	index@(_Z25selective_scan_fwd_kernelI32Selective_Scan_fwd_kernel_traitsILi128ELi16ELi1ELb0ELb1ELb1ELb0EfN3c107complexIfEEEEv13SSMParamsBase)
        /*0f50*/ 	.word	0x00000098


	//----- nvinfo : EIATTR_MIN_STACK_SIZE
	.align		4
.L_681:
        /*0f54*/ 	.byte	0x04, 0x12
        /*0f56*/ 	.short	(.L_683 - .L_682)
	.align		4
.L_682:
        /*0f58*/ 	.word	index@(_Z25selective_scan_fwd_kernelI32Selective_Scan_fwd_kernel_traitsILi128ELi16ELi1ELb0ELb1ELb1ELb1EfN3c107complexIfEEEEv13SSMParamsBase)
        /*0f5c*/ 	.word	0x00000098


	//----- nvinfo : EIATTR_MIN_STACK_SIZE
	.align		4
.L_683:
        /*0f60*/ 	.byte	0x04, 0x12
        /*0f62*/ 	.short	(.L_685 - .L_684)
	.align		4
.L_684:
        /*0f64*/ 	.word	index@(_Z25selective_scan_fwd_kernelI32Selective_Scan_fwd_kernel_traitsILi128ELi16ELi1ELb1ELb0ELb0ELb0EfN3c107complexIfEEEEv13SSMParamsBase)
        /*0f68*/ 	.word	0x00000000


	//----- nvinfo : EIATTR_MIN_STACK_SIZE
	.align		4
.L_685:
        /*0f6c*/ 	.byte	0x04, 0x12
        /*0f6e*/ 	.short	(.L_687 - .L_686)
	.align		4
.L_686:
        /*0f70*/ 	.word	index@(_Z25selective_scan_fwd_kernelI32Selective_Scan_fwd_kernel_traitsILi128ELi16ELi1ELb1ELb0ELb0ELb1EfN3c107complexIfEEEEv13SSMParamsBase)
        /*0f74*/ 	.word	0x00000000


	//----- nvinfo : EIATTR_MIN_STACK_SIZE
	.align		4
.L_687:
        /*0f78*/ 	.byte	0x04, 0x12
        /*0f7a*/ 	.short	(.L_689 - .L_688)
	.align		4
.L_688:
        /*0f7c*/ 	.word	index@(_Z25selective_scan_fwd_kernelI32Selective_Scan_fwd_kernel_traitsILi128ELi16ELi1ELb1ELb0ELb1ELb0EfN3c107complexIfEEEEv13SSMParamsBase)
        /*0f80*/ 	.word	0x00000000


	//----- nvinfo : EIATTR_MIN_STACK_SIZE
	.align		4
.L_689:
        /*0f84*/ 	.byte	0x04, 0x12
        /*0f86*/ 	.short	(.L_691 - .L_690)
	.align		4
.L_690:
        /*0f88*/ 	.word	index@(_Z25selective_scan_fwd_kernelI32Selective_Scan_fwd_kernel_traitsILi128ELi16ELi1ELb1ELb0ELb1ELb1EfN3c107complexIfEEEEv13SSMParamsBase)
        /*0f8c*/ 	.word	0x00000000


	//----- nvinfo : EIATTR_MIN_STACK_SIZE
	.align		4
.L_691:
        /*0f90*/ 	.byte	0x04, 0x12
        /*0f92*/ 	.short	(.L_693 - .L_692)
	.align		4
.L_692:
        /*0f94*/ 	.word	index@(_Z25selective_scan_fwd_kernelI32Selective_Scan_fwd_kernel_traitsILi128ELi16ELi1ELb1ELb1ELb0ELb0EfN3c107complexIfEEEEv13SSMParamsBase)
        /*0f98*/ 	.word	0x00000000


	//----- nvinfo : EIATTR_MIN_STACK_SIZE
	.align		4
.L_693:
        /*0f9c*/ 	.byte	0x04, 0x12
        /*0f9e*/ 	.short	(.L_695 - .L_694)
	.align		4
.L_694:
        /*0fa0*/ 	.word	index@(_Z25selective_scan_fwd_kernelI32Selective_Scan_fwd_kernel_traitsILi128ELi16ELi1ELb1ELb1ELb0ELb1EfN3c107complexIfEEEEv13SSMParamsBase)
        /*0fa4*/ 	.word	0x00000000


	//----- nvinfo : EIATTR_MIN_STACK_SIZE
	.align		4
.L_695:
        /*0fa8*/ 	.byte	0x04, 0x12
        /*0faa*/ 	.short	(.L_697 - .L_696)
	.align		4
.L_696:
        /*0fac*/ 	.word	index@(_Z25selective_scan_fwd_kernelI32Selective_Scan_fwd_kernel_traitsILi128ELi16ELi1ELb1ELb1ELb1ELb0EfN3c107complexIfEEEEv13SSMParamsBase)
        /*0fb0*/ 	.word	0x00000038


	//----- nvinfo : EIATTR_MIN_STACK_SIZE
	.align		4
.L_697:
        /*0fb4*/ 	.byte	0x04, 0x12
        /*0fb6*/ 	.short	(.L_699 - .L_698)
	.align		4
.L_698:
        /*0fb8*/ 	.word	index@(_Z25selective_scan_fwd_kernelI32Selective_Scan_fwd_kernel_traitsILi128ELi16ELi1ELb1ELb1ELb1ELb1EfN3c107complexIfEEEEv13SSMParamsBase)
        /*0fbc*/ 	.word	0x00000038


	//----- nvinfo : EIATTR_MIN_STACK_SIZE
	.align		4
.L_699:
        /*0fc0*/ 	.byte	0x04, 0x12
        /*0fc2*/ 	.short	(.L_701 - .L_700)
	.align		4
.L_700:
        /*0fc4*/ 	.word	index@(_Z25selective_scan_fwd_kernelI32Selective_Scan_fwd_kernel_traitsILi64ELi16ELi1ELb0ELb0ELb0ELb0EfN3c107complexIfEEEEv13SSMParamsBase)
        /*0fc8*/ 	.word	0x00000000


	//----- nvinfo : EIATTR_MIN_STACK_SIZE
	.align		4
.L_701:
        /*0fcc*/ 	.byte	0x04, 0x12
        /*0fce*/ 	.short	(.L_703 - .L_702)
	.align		4
.L_702:
        /*0fd0*/ 	.word	index@(_Z25selective_scan_fwd_kernelI32Selective_Scan_fwd_kernel_traitsILi64ELi16ELi1ELb0ELb0ELb0ELb1EfN3c107complexIfEEEEv13SSMParamsBase)
        /*0fd4*/ 	.word	0x00000000


	//----- nvinfo : EIATTR_MIN_STACK_SIZE
	.align		4
.L_703:
        /*0fd8*/ 	.byte	0x04, 0x12
        /*0fda*/ 	.short	(.L_705 - .L_704)
	.align		4
.L_704:
        /*0fdc*/ 	.word	index@(_Z25selective_scan_fwd_kernelI32Selective_Scan_fwd_kernel_traitsILi64ELi16ELi1ELb0ELb0ELb1ELb0EfN3c107complexIfEEEEv13SSMParamsBase)
        /*0fe0*/ 	.word	0x00000050


	//----- nvinfo : EIATTR_MIN_STACK_SIZE
	.align		4
.L_705:
        /*0fe4*/ 	.byte	0x04, 0x12
        /*0fe6*/ 	.short	(.L_707 - .L_706)
	.align		4
.L_706:
        /*0fe8*/ 	.word	index@(_Z25selective_scan_fwd_kernelI32Selective_Scan_fwd_kernel_traitsILi64ELi16ELi1ELb0ELb0ELb1ELb1EfN3c107complexIfEEEEv13SSMParamsBase)
        /*0fec*/ 	.word	0x00000050


	//----- nvinfo : EIATTR_MIN_STACK_SIZE
	.align		4
.L_707:
        /*0ff0*/ 	.byte	0x04, 0x12
        /*0ff2*/ 	.short	(.L_709 - .L_708)
	.align		4
.L_708:
        /*0ff4*/ 	.word	index@(_Z25selective_scan_fwd_kernelI32Selective_Scan_fwd_kernel_traitsILi64ELi16ELi1ELb0ELb1ELb0ELb0EfN3c107complexIfEEEEv13SSMParamsBase)
        /*0ff8*/ 	.word	0x00000038


	//----- nvinfo : EIATTR_MIN_STACK_SIZE
	.align		4
.L_709:
        /*0ffc*/ 	.byte	0x04, 0x12
        /*0ffe*/ 	.short	(.L_711 - .L_710)
	.align		4
.L_710:
        /*1000*/ 	.word	index@(_Z25selective_scan_fwd_kernelI32Selective_Scan_fwd_kernel_traitsILi64ELi16ELi1ELb0ELb1ELb0ELb1EfN3c107complexIfEEEEv13SSMParamsBase)
        /*1004*/ 	.word	0x00000030


	//----- nvinfo : EIATTR_MIN_STACK_SIZE
	.align		4
.L_711:
        /*1008*/ 	.byte	0x04, 0x12
        /*100a*/ 	.short	(.L_713 - .L_712)
	.align		4
.L_712:
        /*100c*/ 	.word	index@(_Z25selective_scan_fwd_kernelI32Selective_Scan_fwd_kernel_traitsILi64ELi16ELi1ELb0ELb1ELb1ELb0EfN3c107complexIfEEEEv13SSMParamsBase)
        /*1010*/ 	.word	0x00000088


	//----- nvinfo : EIATTR_MIN_STACK_SIZE
	.align		4
.L_713:
        /*1014*/ 	.byte	0x04, 0x12
        /*1016*/ 	.short	(.L_715 - .L_714)
	.align		4
.L_714:
        /*1018*/ 	.word	index@(_Z25selective_scan_fwd_kernelI32Selective_Scan_fwd_kernel_traitsILi64ELi16ELi1ELb0ELb1ELb1ELb1EfN3c107complexIfEEEEv13SSMParamsBase)
        /*101c*/ 	.word	0x00000088


	//----- nvinfo : EIATTR_MIN_STACK_SIZE
	.align		4
.L_715:
        /*1020*/ 	.byte	0x04, 0x12
        /*1022*/ 	.short	(.L_717 - .L_716)
	.align		4
.L_716:
        /*1024*/ 	.word	index@(_Z25selective_scan_fwd_kernelI32Selective_Scan_fwd_kernel_traitsILi64ELi16ELi1ELb1ELb0ELb0ELb0EfN3c107complexIfEEEEv13SSMParamsBase)
        /*1028*/ 	.word	0x00000000


	//----- nvinfo : EIATTR_MIN_STACK_SIZE
	.align		4
.L_717:
        /*102c*/ 	.byte	0x04, 0x12
        /*102e*/ 	.short	(.L_719 - .L_718)
	.align		4
.L_718:
        /*1030*/ 	.word	index@(_Z25selective_scan_fwd_kernelI32Selective_Scan_fwd_kernel_traitsILi64ELi16ELi1ELb1ELb0ELb0ELb1EfN3c107complexIfEEEEv13SSMParamsBase)
        /*1034*/ 	.word	0x00000000


	//----- nvinfo : EIATTR_MIN_STACK_SIZE
	.align		4
.L_719:
        /*1038*/ 	.byte	0x04, 0x12
        /*103a*/ 	.short	(.L_721 - .L_720)
	.align		4
.L_720:
        /*103c*/ 	.word	index@(_Z25selective_scan_fwd_kernelI32Selective_Scan_fwd_kernel_traitsILi64ELi16ELi1ELb1ELb0ELb1ELb0EfN3c107complexIfEEEEv13SSMParamsBase)
        /*1040*/ 	.word	0x00000000


	//----- nvinfo : EIATTR_MIN_STACK_SIZE
	.align		4
.L_721:
        /*1044*/ 	.byte	0x04, 0x12
        /*1046*/ 	.short	(.L_723 - .L_722)
	.align		4
.L_722:
        /*1048*/ 	.word	index@(_Z25selective_scan_fwd_kernelI32Selective_Scan_fwd_kernel_traitsILi64ELi16ELi1ELb1ELb0ELb1ELb1EfN3c107complexIfEEEEv13SSMParamsBase)
        /*104c*/ 	.word	0x00000000


	//----- nvinfo : EIATTR_MIN_STACK_SIZE
	.align		4
.L_723:
        /*1050*/ 	.byte	0x04, 0x12
        /*1052*/ 	.short	(.L_725 - .L_724)
	.align		4
.L_724:
        /*1054*/ 	.word	index@(_Z25selective_scan_fwd_kernelI32Selective_Scan_fwd_kernel_traitsILi64ELi16ELi1ELb1ELb1ELb0ELb0EfN3c107complexIfEEEEv13SSMParamsBase)
        /*1058*/ 	.word	0x00000000


	//----- nvinfo : EIATTR_MIN_STACK_SIZE
	.align		4
.L_725:
        /*105c*/ 	.byte	0x04, 0x12
        /*105e*/ 	.short	(.L_727 - .L_726)
	.align		4
.L_726:
        /*1060*/ 	.word	index@(_Z25selective_scan_fwd_kernelI32Selective_Scan_fwd_kernel_traitsILi64ELi16ELi1ELb1ELb1ELb0ELb1EfN3c107complexIfEEEEv13SSMParamsBase)
        /*1064*/ 	.word	0x00000000


	//----- nvinfo : EIATTR_MIN_STACK_SIZE
	.align		4
.L_727:
        /*1068*/ 	.byte	0x04, 0x12
        /*106a*/ 	.short	(.L_729 - .L_728)
	.align		4
.L_728:
        /*106c*/ 	.word	index@(_Z25selective_scan_fwd_kernelI32Selective_Scan_fwd_kernel_traitsILi64ELi16ELi1ELb1ELb1ELb1ELb0EfN3c107complexIfEEEEv13SSMParamsBase)
        /*1070*/ 	.word	0x00000038


	//----- nvinfo : EIATTR_MIN_STACK_SIZE
	.align		4
.L_729:
        /*1074*/ 	.byte	0x04, 0x12
        /*1076*/ 	.short	(.L_731 - .L_730)
	.align		4
.L_730:
        /*1078*/ 	.word	index@(_Z25selective_scan_fwd_kernelI32Selective_Scan_fwd_kernel_traitsILi64ELi16ELi1ELb1ELb1ELb1ELb1EfN3c107complexIfEEEEv13SSMParamsBase)
        /*107c*/ 	.word	0x00000040


	//----- nvinfo : EIATTR_MIN_STACK_SIZE
	.align		4
.L_731:
        /*1080*/ 	.byte	0x04, 0x12
        /*1082*/ 	.short	(.L_733 - .L_732)
	.align		4
.L_732:
        /*1084*/ 	.word	index@(_Z25selective_scan_fwd_kernelI32Selective_Scan_fwd_kernel_traitsILi32ELi16ELi1ELb0ELb0ELb0ELb0EfN3c107complexIfEEEEv13SSMParamsBase)
        /*1088*/ 	.word	0x00000000


	//----- nvinfo : EIATTR_MIN_STACK_SIZE
	.align		4
.L_733:
        /*108c*/ 	.byte	0x04, 0x12
        /*108e*/ 	.short	(.L_735 - .L_734)
	.align		4
.L_734:
        /*1090*/ 	.word	index@(_Z25selective_scan_fwd_kernelI32Selective_Scan_fwd_kernel_traitsILi32ELi16ELi1ELb0ELb0ELb0ELb1EfN3c107complexIfEEEEv13SSMParamsBase)
        /*1094*/ 	.word	0x00000000


	//----- nvinfo : EIATTR_MIN_STACK_SIZE
	.align		4
.L_735:
        /*1098*/ 	.byte	0x04, 0x12
        /*109a*/ 	.short	(.L_737 - .L_736)
	.align		4
.L_736:
        /*109c*/ 	.word	index@(_Z25selective_scan_fwd_kernelI32Selective_Scan_fwd_kernel_traitsILi32ELi16ELi1ELb0ELb0ELb1ELb0EfN3c107complexIfEEEEv13SSMParamsBase)
        /*10a0*/ 	.word	0x00000000


	//----- nvinfo : EIATTR_MIN_STACK_SIZE
	.align		4
.L_737:
        /*10a4*/ 	.byte	0x04, 0x12
        /*10a6*/ 	.short	(.L_739 - .L_738)
	.align		4
.L_738:
        /*10a8*/ 	.word	index@(_Z25selective_scan_fwd_kernelI32Selective_Scan_fwd_kernel_traitsILi32ELi16ELi1ELb0ELb0ELb1ELb1EfN3c107complexIfEEEEv13SSMParamsBase)
        /*10ac*/ 	.word	0x00000000


	//----- nvinfo : EIATTR_MIN_STACK_SIZE
	.align		4
.L_739:
        /*10b0*/ 	.byte	0x04, 0x12
        /*10b2*/ 	.short	(.L_741 - .L_740)
	.align		4
.L_740:
        /*10b4*/ 	.word	index@(_Z25selective_scan_fwd_kernelI32Selective_Scan_fwd_kernel_traitsILi32ELi16ELi1ELb0ELb1ELb0ELb0EfN3c107complexIfEEEEv13SSMParamsBase)
        /*10b8*/ 	.word	0x00000000


	//----- nvinfo : EIATTR_MIN_STACK_SIZE
	.align		4
.L_741:
        /*10bc*/ 	.byte	0x04, 0x12
        /*10be*/ 	.short	(.L_743 - .L_742)
	.align		4
.L_742:
        /*10c0*/ 	.word	index@(_Z25selective_scan_fwd_kernelI32Selective_Scan_fwd_kernel_traitsILi32ELi16ELi1ELb0ELb1ELb0ELb1EfN3c107complexIfEEEEv13SSMParamsBase)
        /*10c4*/ 	.word	0x00000000


	//----- nvinfo : EIATTR_MIN_STACK_SIZE
	.align		4
.L_743:
        /*10c8*/ 	.byte	0x04, 0x12
        /*10ca*/ 	.short	(.L_745 - .L_744)
	.align		4
.L_744:
        /*10cc*/ 	.word	index@(_Z25selective_scan_fwd_kernelI32Selective_Scan_fwd_kernel_traitsILi32ELi16ELi1ELb0ELb1ELb1ELb0EfN3c107complexIfEEEEv13SSMParamsBase)
        /*10d0*/ 	.word	0x00000000


	//----- nvinfo : EIATTR_MIN_STACK_SIZE
	.align		4
.L_745:
        /*10d4*/ 	.byte	0x04, 0x12
        /*10d6*/ 	.short	(.L_747 - .L_746)
	.align		4
.L_746:
        /*10d8*/ 	.word	index@(_Z25selective_scan_fwd_kernelI32Selective_Scan_fwd_kernel_traitsILi32ELi16ELi1ELb0ELb1ELb1ELb1EfN3c107complexIfEEEEv13SSMParamsBase)
        /*10dc*/ 	.word	0x00000000


	//----- nvinfo : EIATTR_MIN_STACK_SIZE
	.align		4
.L_747:
        /*10e0*/ 	.byte	0x04, 0x12
        /*10e2*/ 	.short	(.L_749 - .L_748)
	.align		4
.L_748:
        /*10e4*/ 	.word	index@(_Z25selective_scan_fwd_kernelI32Selective_Scan_fwd_kernel_traitsILi32ELi16ELi1ELb1ELb0ELb0ELb0EfN3c107complexIfEEEEv13SSMParamsBase)
        /*10e8*/ 	.word	0x00000000


	//----- nvinfo : EIATTR_MIN_STACK_SIZE
	.align		4
.L_749:
        /*10ec*/ 	.byte	0x04, 0x12
        /*10ee*/ 	.short	(.L_751 - .L_750)
	.align		4
.L_750:
        /*10f0*/ 	.word	index@(_Z25selective_scan_fwd_kernelI32Selective_Scan_fwd_kernel_traitsILi32ELi16ELi1ELb1ELb0ELb0ELb1EfN3c107complexIfEEEEv13SSMParamsBase)
        /*10f4*/ 	.word	0x00000000


	//----- nvinfo : EIATTR_MIN_STACK_SIZE
	.align		4
.L_751:
        /*10f8*/ 	.byte	0x04, 0x12
        /*10fa*/ 	.short	(.L_753 - .L_752)
	.align		4
.L_752:
        /*10fc*/ 	.word	index@(_Z25selective_scan_fwd_kernelI32Selective_Scan_fwd_kernel_traitsILi32ELi16ELi1ELb1ELb0ELb1ELb0EfN3c107complexIfEEEEv13SSMParamsBase)
        /*1100*/ 	.word	0x00000000


	//----- nvinfo : EIATTR_MIN_STACK_SIZE
	.align		4
.L_753:
        /*1104*/ 	.byte	0x04, 0x12
        /*1106*/ 	.short	(.L_755 - .L_754)
	.align		4
.L_754:
        /*1108*/ 	.word	index@(_Z25selective_scan_fwd_kernelI32Selective_Scan_fwd_kernel_traitsILi32ELi16ELi1ELb1ELb0ELb1ELb1EfN3c107complexIfEEEEv13SSMParamsBase)
        /*110c*/ 	.word	0x00000000


	//----- nvinfo : EIATTR_MIN_STACK_SIZE
	.align		4
.L_755:
        /*1110*/ 	.byte	0x04, 0x12
        /*1112*/ 	.short	(.L_757 - .L_756)
	.align		4
.L_756:
        /*1114*/ 	.word	index@(_Z25selective_scan_fwd_kernelI32Selective_Scan_fwd_kernel_traitsILi32ELi16ELi1ELb1ELb1ELb0ELb0EfN3c107complexIfEEEEv13SSMParamsBase)
        /*1118*/ 	.word	0x00000000


	//----- nvinfo : EIATTR_MIN_STACK_SIZE
	.align		4
.L_757:
        /*111c*/ 	.byte	0x04, 0x12
        /*111e*/ 	.short	(.L_759 - .L_758)
	.align		4
.L_758:
        /*1120*/ 	.word	index@(_Z25selective_scan_fwd_kernelI32Selective_Scan_fwd_kernel_traitsILi32ELi16ELi1ELb1ELb1ELb0ELb1EfN3c107complexIfEEEEv13SSMParamsBase)
        /*1124*/ 	.word	0x00000000


	//----- nvinfo : EIATTR_MIN_STACK_SIZE
	.align		4
.L_759:
        /*1128*/ 	.byte	0x04, 0x12
        /*112a*/ 	.short	(.L_761 - .L_760)
	.align		4
.L_760:
        /*112c*/ 	.word	index@(_Z25selective_scan_fwd_kernelI32Selective_Scan_fwd_kernel_traitsILi32ELi16ELi1ELb1ELb1ELb1ELb0EfN3c107complexIfEEEEv13SSMParamsBase)
        /*1130*/ 	.word	0x00000000


	//----- nvinfo : EIATTR_MIN_STACK_SIZE
	.align		4
.L_761:
        /*1134*/ 	.byte	0x04, 0x12
        /*1136*/ 	.short	(.L_763 - .L_762)
	.align		4
.L_762:
        /*1138*/ 	.word	index@(_Z25selective_scan_fwd_kernelI32Selective_Scan_fwd_kernel_traitsILi32ELi16ELi1ELb1ELb1ELb1ELb1EfN3c107complexIfEEEEv13SSMParamsBase)
        /*113c*/ 	.word	0x00000000


	//----- nvinfo : EIATTR_MIN_STACK_SIZE
	.align		4
.L_763:
        /*1140*/ 	.byte	0x04, 0x12
        /*1142*/ 	.short	(.L_765 - .L_764)
	.align		4
.L_764:
        /*1144*/ 	.word	index@(_Z25selective_scan_fwd_kernelI32Selective_Scan_fwd_kernel_traitsILi32ELi8ELi1ELb0ELb0ELb0ELb0EfN3c107complexIfEEEEv13SSMParamsBase)
        /*1148*/ 	.word	0x00000000


	//----- nvinfo : EIATTR_MIN_STACK_SIZE
	.align		4
.L_765:
        /*114c*/ 	.byte	0x04, 0x12
        /*114e*/ 	.short	(.L_767 - .L_766)
	.align		4
.L_766:
        /*1150*/ 	.word	index@(_Z25selective_scan_fwd_kernelI32Selective_Scan_fwd_kernel_traitsILi32ELi8ELi1ELb0ELb0ELb0ELb1EfN3c107complexIfEEEEv13SSMParamsBase)
        /*1154*/ 	.word	0x00000000


	//----- nvinfo : EIATTR_MIN_STACK_SIZE
	.align		4
.L_767:
        /*1158*/ 	.byte	0x04, 0x12
        /*115a*/ 	.short	(.L_769 - .L_768)
	.align		4
.L_768:
        /*115c*/ 	.word	index@(_Z25selective_scan_fwd_kernelI32Selective_Scan_fwd_kernel_traitsILi32ELi8ELi1ELb0ELb0ELb1ELb0EfN3c107complexIfEEEEv13SSMParamsBase)
        /*1160*/ 	.word	0x00000000


	//----- nvinfo : EIATTR_MIN_STACK_SIZE
	.align		4
.L_769:
        /*1164*/ 	.byte	0x04, 0x12
        /*1166*/ 	.short	(.L_771 - .L_770)
	.align		4
.L_770:
        /*1168*/ 	.word	index@(_Z25selective_scan_fwd_kernelI32Selective_Scan_fwd_kernel_traitsILi32ELi8ELi1ELb0ELb0ELb1ELb1EfN3c107complexIfEEEEv13SSMParamsBase)
        /*116c*/ 	.word	0x00000000


	//----- nvinfo : EIATTR_MIN_STACK_SIZE
	.align		4
.L_771:
        /*1170*/ 	.byte	0x04, 0x12
        /*1172*/ 	.short	(.L_773 - .L_772)
	.align		4
.L_772:
        /*1174*/ 	.word	index@(_Z25selective_scan_fwd_kernelI32Selective_Scan_fwd_kernel_traitsILi32ELi8ELi1ELb0ELb1ELb0ELb0EfN3c107complexIfEEEEv13SSMParamsBase)
        /*1178*/ 	.word	0x00000000


	//----- nvinfo : EIATTR_MIN_STACK_SIZE
	.align		4
.L_773:
        /*117c*/ 	.byte	0x04, 0x12
        /*117e*/ 	.short	(.L_775 - .L_774)
	.align		4
.L_774:
        /*1180*/ 	.word	index@(_Z25selective_scan_fwd_kernelI32Selective_Scan_fwd_kernel_traitsILi32ELi8ELi1ELb0ELb1ELb0ELb1EfN3c107complexIfEEEEv13SSMParamsBase)
        /*1184*/ 	.word	0x00000000


	//----- nvinfo : EIATTR_MIN_STACK_SIZE
	.align		4
.L_775:
        /*1188*/ 	.byte	0x04, 0x12
        /*118a*/ 	.short	(.L_777 - .L_776)
	.align		4
.L_776:
        /*118c*/ 	.word	index@(_Z25selective_scan_fwd_kernelI32Selective_Scan_fwd_kernel_traitsILi32ELi8ELi1ELb0ELb1ELb1ELb0EfN3c107complexIfEEEEv13SSMParamsBase)
        /*1190*/ 	.word	0x00000000


	//----- nvinfo : EIATTR_MIN_STACK_SIZE
	.align		4
.L_777:
        /*1194*/ 	.byte	0x04, 0x12
        /*1196*/ 	.short	(.L_779 - .L_778)
	.align		4
.L_778:
        /*1198*/ 	.word	index@(_Z25selective_scan_fwd_kernelI32Selective_Scan_fwd_kernel_traitsILi32ELi8ELi1ELb0ELb1ELb1ELb1EfN3c107complexIfEEEEv13SSMParamsBase)
        /*119c*/ 	.word	0x00000000


	//----- nvinfo : EIATTR_MIN_STACK_SIZE
	.align		4
.L_779:
        /*11a0*/ 	.byte	0x04, 0x12
        /*11a2*/ 	.short	(.L_781 - .L_780)
	.align		4
.L_780:
        /*11a4*/ 	.word	index@(_Z25selective_scan_fwd_kernelI32Selective_Scan_fwd_kernel_traitsILi32ELi8ELi1ELb1ELb0ELb0ELb0EfN3c107complexIfEEEEv13SSMParamsBase)
        /*11a8*/ 	.word	0x00000000


	//----- nvinfo : EIATTR_MIN_STACK_SIZE
	.align		4
.L_781:
        /*11ac*/ 	.byte	0x04, 0x12
        /*11ae*/ 	.short	(.L_783 - .L_782)
	.align		4
.L_782:
        /*11b0*/ 	.word	index@(_Z25selective_scan_fwd_kernelI32Selective_Scan_fwd_kernel_traitsILi32ELi8ELi1ELb1ELb0ELb0ELb1EfN3c107complexIfEEEEv13SSMParamsBase)
        /*11b4*/ 	.word	0x00000000


	//----- nvinfo : EIATTR_MIN_STACK_SIZE
	.align		4
.L_783:
        /*11b8*/ 	.byte	0x04, 0x12
        /*11ba*/ 	.short	(.L_785 - .L_784)
	.align		4
.L_784:
        /*11bc*/ 	.word	index@(_Z25selective_scan_fwd_kernelI32Selective_Scan_fwd_kernel_traitsILi32ELi8ELi1ELb1ELb0ELb1ELb0EfN3c107complexIfEEEEv13SSMParamsBase)
        /*11c0*/ 	.word	0x00000000


	//----- nvinfo : EIATTR_MIN_STACK_SIZE
	.align		4
.L_785:
        /*11c4*/ 	.byte	0x04, 0x12
        /*11c6*/ 	.short	(.L_787 - .L_786)
	.align		4
.L_786:
        /*11c8*/ 	.word	index@(_Z25selective_scan_fwd_kernelI32Selective_Scan_fwd_kernel_traitsILi32ELi8ELi1ELb1ELb0ELb1ELb1EfN3c107complexIfEEEEv13SSMParamsBase)
        /*11cc*/ 	.word	0x00000000


	//----- nvinfo : EIATTR_MIN_STACK_SIZE
	.align		4
.L_787:
        /*11d0*/ 	.byte	0x04, 0x12
        /*11d2*/ 	.short	(.L_789 - .L_788)
	.align		4
.L_788:
        /*11d4*/ 	.word	index@(_Z25selective_scan_fwd_kernelI32Selective_Scan_fwd_kernel_traitsILi32ELi8ELi1ELb1ELb1ELb0ELb0EfN3c107complexIfEEEEv13SSMParamsBase)
        /*11d8*/ 	.word	0x00000000


	//----- nvinfo : EIATTR_MIN_STACK_SIZE
	.align		4
.L_789:
        /*11dc*/ 	.byte	0x04, 0x12
        /*11de*/ 	.short	(.L_791 - .L_790)
	.align		4
.L_790:
        /*11e0*/ 	.word	index@(_Z25selective_scan_fwd_kernelI32Selective_Scan_fwd_kernel_traitsILi32ELi8ELi1ELb1ELb1ELb0ELb1EfN3c107complexIfEEEEv13SSMParamsBase)
        /*11e4*/ 	.word	0x00000000


	//----- nvinfo : EIATTR_MIN_STACK_SIZE
	.align		4
.L_791:
        /*11e8*/ 	.byte	0x04, 0x12
        /*11ea*/ 	.short	(.L_793 - .L_792)
	.align		4
.L_792:
        /*11ec*/ 	.word	index@(_Z25selective_scan_fwd_kernelI32Selective_Scan_fwd_kernel_traitsILi32ELi8ELi1ELb1ELb1ELb1ELb0EfN3c107complexIfEEEEv13SSMParamsBase)
        /*11f0*/ 	.word	0x00000000


	//----- nvinfo : EIATTR_MIN_STACK_SIZE
	.align		4
.L_793:
        /*11f4*/ 	.byte	0x04, 0x12
        /*11f6*/ 	.short	(.L_795 - .L_794)
	.align		4
.L_794:
        /*11f8*/ 	.word	index@(_Z25selective_scan_fwd_kernelI32Selective_Scan_fwd_kernel_traitsILi32ELi8ELi1ELb1ELb1ELb1ELb1EfN3c107complexIfEEEEv13SSMParamsBase)
        /*11fc*/ 	.word	0x00000000


	//----- nvinfo : EIATTR_MIN_STACK_SIZE
	.align		4
.L_795:
        /*1200*/ 	.byte	0x04, 0x12
        /*1202*/ 	.short	(.L_797 - .L_796)
	.align		4
.L_796:
        /*1204*/ 	.word	index@(_Z25selective_scan_fwd_kernelI32Selective_Scan_fwd_kernel_traitsILi32ELi4ELi1ELb0ELb0ELb0ELb0EfN3c107complexIfEEEEv13SSMParamsBase)
        /*1208*/ 	.word	0x00000000


	//----- nvinfo : EIATTR_MIN_STACK_SIZE
	.align		4
.L_797:
        /*120c*/ 	.byte	0x04, 0x12
        /*120e*/ 	.short	(.L_799 - .L_798)
	.align		4
.L_798:
        /*1210*/ 	.word	index@(_Z25selective_scan_fwd_kernelI32Selective_Scan_fwd_kernel_traitsILi32ELi4ELi1ELb0ELb0ELb0ELb1EfN3c107complexIfEEEEv13SSMParamsBase)
        /*1214*/ 	.word	0x00000000


	//----- nvinfo : EIATTR_MIN_STACK_SIZE
	.align		4
.L_799:
        /*1218*/ 	.byte	0x04, 0x12
        /*121a*/ 	.short	(.L_801 - .L_800)
	.align		4
.L_800:
        /*121c*/ 	.word	index@(_Z25selective_scan_fwd_kernelI32Selective_Scan_fwd_kernel_traitsILi32ELi4ELi1ELb0ELb0ELb1ELb0EfN3c107complexIfEEEEv13SSMParamsBase)
        /*1220*/ 	.word	0x00000000


	//----- nvinfo : EIATTR_MIN_STACK_SIZE
	.align		4
.L_801:
        /*1224*/ 	.byte	0x04, 0x12
        /*1226*/ 	.short	(.L_803 - .L_802)
	.align		4
.L_802:
        /*1228*/ 	.word	index@(_Z25selective_scan_fwd_kernelI32Selective_Scan_fwd_kernel_traitsILi32ELi4ELi1ELb0ELb0ELb1ELb1EfN3c107complexIfEEEEv13SSMParamsBase)
        /*122c*/ 	.word	0x00000000


	//----- nvinfo : EIATTR_MIN_STACK_SIZE
	.align		4
.L_803:
        /*1230*/ 	.byte	0x04, 0x12
        /*1232*/ 	.short	(.L_805 - .L_804)
	.align		4
.L_804:
        /*1234*/ 	.word	index@(_Z25selective_scan_fwd_kernelI32Selective_Scan_fwd_kernel_traitsILi32ELi4ELi1ELb0ELb1ELb0ELb0EfN3c107complexIfEEEEv13SSMParamsBase)
        /*1238*/ 	.word	0x00000000


	//----- nvinfo : EIATTR_MIN_STACK_SIZE
	.align		4
.L_805:
        /*123c*/ 	.byte	0x04, 0x12
        /*123e*/ 	.short	(.L_807 - .L_806)
	.align		4
.L_806:
        /*1240*/ 	.word	index@(_Z25selective_scan_fwd_kernelI32Selective_Scan_fwd_kernel_traitsILi32ELi4ELi1ELb0ELb1ELb0ELb1EfN3c107complexIfEEEEv13SSMParamsBase)
        /*1244*/ 	.word	0x00000000


	//----- nvinfo : EIATTR_MIN_STACK_SIZE
	.align		4
.L_807:
        /*1248*/ 	.byte	0x04, 0x12
        /*124a*/ 	.short	(.L_809 - .L_808)
	.align		4
.L_808:
        /*124c*/ 	.word	index@(_Z25selective_scan_fwd_kernelI32Selective_Scan_fwd_kernel_traitsILi32ELi4ELi1ELb0ELb1ELb1ELb0EfN3c107complexIfEEEEv13SSMParamsBase)
        /*1250*/ 	.word	0x00000000


	//----- nvinfo : EIATTR_MIN_STACK_SIZE
	.align		4
.L_809:
        /*1254*/ 	.byte	0x04, 0x12
        /*1256*/ 	.short	(.L_811 - .L_810)
	.align		4
.L_810:
        /*1258*/ 	.word	index@(_Z25selective_scan_fwd_kernelI32Selective_Scan_fwd_kernel_traitsILi32ELi4ELi1ELb0ELb1ELb1ELb1EfN3c107complexIfEEEEv13SSMParamsBase)
        /*125c*/ 	.word	0x00000000


	//----- nvinfo : EIATTR_MIN_STACK_SIZE
	.align		4
.L_811:
        /*1260*/ 	.byte	0x04, 0x12
        /*1262*/ 	.short	(.L_813 - .L_812)
	.align		4
.L_812:
        /*1264*/ 	.word	index@(_Z25selective_scan_fwd_kernelI32Selective_Scan_fwd_kernel_traitsILi32ELi4ELi1ELb1ELb0ELb0ELb0EfN3c107complexIfEEEEv13SSMParamsBase)
        /*1268*/ 	.word	0x00000000


	//----- nvinfo : EIATTR_MIN_STACK_SIZE
	.align		4
.L_813:
        /*126c*/ 	.byte	0x04, 0x12
        /*126e*/ 	.short	(.L_815 - .L_814)
	.align		4
.L_814:
        /*1270*/ 	.word	index@(_Z25selective_scan_fwd_kernelI32Selective_Scan_fwd_kernel_traitsILi32ELi4ELi1ELb1ELb0ELb0ELb1EfN3c107complexIfEEEEv13SSMParamsBase)
        /*1274*/ 	.word	0x00000000


	//----- nvinfo : EIATTR_MIN_STACK_SIZE
	.align		4
.L_815:
        /*1278*/ 	.byte	0x04, 0x12
        /*127a*/ 	.short	(.L_817 - .L_816)
	.align		4
.L_816:
        /*127c*/ 	.word	index@(_Z25selective_scan_fwd_kernelI32Selective_Scan_fwd_kernel_traitsILi32ELi4ELi1ELb1ELb0ELb1ELb0EfN3c107complexIfEEEEv13SSMParamsBase)
        /*1280*/ 	.word	0x00000000


	//----- nvinfo : EIATTR_MIN_STACK_SIZE
	.align		4
.L_817:
        /*1284*/ 	.byte	0x04, 0x12
        /*1286*/ 	.short	(.L_819 - .L_818)
	.align		4
.L_818:
        /*1288*/ 	.word	index@(_Z25selective_scan_fwd_kernelI32Selective_Scan_fwd_kernel_traitsILi32ELi4ELi1ELb1ELb0ELb1ELb1EfN3c107complexIfEEEEv13SSMParamsBase)
        /*128c*/ 	.word	0x00000000


	//----- nvinfo : EIATTR_MIN_STACK_SIZE
	.align		4
.L_819:
        /*1290*/ 	.byte	0x04, 0x12
        /*1292*/ 	.short	(.L_821 - .L_820)
	.align		4
.L_820:
        /*1294*/ 	.word	index@(_Z25selective_scan_fwd_kernelI32Selective_Scan_fwd_kernel_traitsILi32ELi4ELi1ELb1ELb1ELb0ELb0EfN3c107complexIfEEEEv13SSMParamsBase)
        /*1298*/ 	.word	0x00000000


	//----- nvinfo : EIATTR_MIN_STACK_SIZE
	.align		4
.L_821:
        /*129c*/ 	.byte	0x04, 0x12
        /*129e*/ 	.short	(.L_823 - .L_822)
	.align		4
.L_822:
        /*12a0*/ 	.word	index@(_Z25selective_scan_fwd_kernelI32Selective_Scan_fwd_kernel_traitsILi32ELi4ELi1ELb1ELb1ELb0ELb1EfN3c107complexIfEEEEv13SSMParamsBase)
        /*12a4*/ 	.word	0x00000000


	//----- nvinfo : EIATTR_MIN_STACK_SIZE
	.align		4
.L_823:
        /*12a8*/ 	.byte	0x04, 0x12
        /*12aa*/ 	.short	(.L_825 - .L_824)
	.align		4
.L_824:
        /*12ac*/ 	.word	index@(_Z25selective_scan_fwd_kernelI32Selective_Scan_fwd_kernel_traitsILi32ELi4ELi1ELb1ELb1ELb1ELb0EfN3c107complexIfEEEEv13SSMParamsBase)
        /*12b0*/ 	.word	0x00000000


	//----- nvinfo : EIATTR_MIN_STACK_SIZE
	.align		4
.L_825:
        /*12b4*/ 	.byte	0x04, 0x12
        /*12b6*/ 	.short	(.L_827 - .L_826)
	.align		4
.L_826:
        /*12b8*/ 	.word	index@(_Z25selective_scan_fwd_kernelI32Selective_Scan_fwd_kernel_traitsILi32ELi4ELi1ELb1ELb1ELb1ELb1EfN3c107complexIfEEEEv13SSMParamsBase)
        /*12bc*/ 	.word	0x00000000


	//----- nvinfo : EIATTR_MIN_STACK_SIZE
	.align		4
.L_827:
        /*12c0*/ 	.byte	0x04, 0x12
        /*12c2*/ 	.short	(.L_829 - .L_828)
	.align		4
.L_828:
        /*12c4*/ 	.word	index@(_Z25selective_scan_fwd_kernelI32Selective_Scan_fwd_kernel_traitsILi128ELi16ELi1ELb0ELb0ELb0ELb0EffEEv13SSMParamsBase)
        /*12c8*/ 	.word	0x00000000


	//----- nvinfo : EIATTR_MIN_STACK_SIZE
	.align		4
.L_829:
        /*12cc*/ 	.byte	0x04, 0x12
        /*12ce*/ 	.short	(.L_831 - .L_830)
	.align		4
.L_830:
        /*12d0*/ 	.word	index@(_Z25selective_scan_fwd_kernelI32Selective_Scan_fwd_kernel_traitsILi128ELi16ELi1ELb0ELb0ELb0ELb1EffEEv13SSMParamsBase)
        /*12d4*/ 	.word	0x00000000


	//----- nvinfo : EIATTR_MIN_STACK_SIZE
	.align		4
.L_831:
        /*12d8*/ 	.byte	0x04, 0x12
        /*12da*/ 	.short	(.L_833 - .L_832)
	.align		4
.L_832:
        /*12dc*/ 	.word	index@(_Z25selective_scan_fwd_kernelI32Selective_Scan_fwd_kernel_traitsILi128ELi16ELi1ELb0ELb0ELb1ELb0EffEEv13SSMParamsBase)
        /*12e0*/ 	.word	0x00000000


	//----- nvinfo : EIATTR_MIN_STACK_SIZE
	.align		4
.L_833:
        /*12e4*/ 	.byte	0x04, 0x12
        /*12e6*/ 	.short	(.L_835 - .L_834)
	.align		4
.L_834:
        /*12e8*/ 	.word	index@(_Z25selective_scan_fwd_kernelI32Selective_Scan_fwd_kernel_traitsILi128ELi16ELi1ELb0ELb0ELb1ELb1EffEEv13SSMParamsBase)
        /*12ec*/ 	.word	0x00000000


	//----- nvinfo : EIATTR_MIN_STACK_SIZE
	.align		4
.L_835:
        /*12f0*/ 	.byte	0x04, 0x12
        /*12f2*/ 	.short	(.L_837 - .L_836)
	.align		4
.L_836:
        /*12f4*/ 	.word	index@(_Z25selective_scan_fwd_kernelI32Selective_Scan_fwd_kernel_traitsILi128ELi16ELi1ELb0ELb1ELb0ELb0EffEEv13SSMParamsBase)
        /*12f8*/ 	.word	0x00000000


	//----- nvinfo : EIATTR_MIN_STACK_SIZE
	.align		4
.L_837:
        /*12fc*/ 	.byte	0x04, 0x12
        /*12fe*/ 	.short	(.L_839 - .L_838)
	.align		4
.L_838:
        /*1300*/ 	.word	index@(_Z25selective_scan_fwd_kernelI32Selective_Scan_fwd_kernel_traitsILi128ELi16ELi1ELb0ELb1ELb0ELb1EffEEv13SSMParamsBase)
        /*1304*/ 	.word	0x00000000


	//----- nvinfo : EIATTR_MIN_STACK_SIZE
	.align		4
.L_839:
        /*1308*/ 	.byte	0x04, 0x12
        /*130a*/ 	.short	(.L_841 - .L_840)
	.align		4
.L_840:
        /*130c*/ 	.word	index@(_Z25selective_scan_fwd_kernelI32Selective_Scan_fwd_kernel_traitsILi128ELi16ELi1ELb0ELb1ELb1ELb0EffEEv13SSMParamsBase)
        /*1310*/ 	.word	0x00000000


	//----- nvinfo : EIATTR_MIN_STACK_SIZE
	.align		4
.L_841:
        /*1314*/ 	.byte	0x04, 0x12
        /*1316*/ 	.short	(.L_843 - .L_842)
	.align		4
.L_842:
        /*1318*/ 	.word	index@(_Z25selective_scan_fwd_kernelI32Selective_Scan_fwd_kernel_traitsILi128ELi16ELi1ELb0ELb1ELb1ELb1EffEEv13SSMParamsBase)
        /*131c*/ 	.word	0x00000000


	//----- nvinfo : EIATTR_MIN_STACK_SIZE
	.align		4
.L_843:
        /*1320*/ 	.byte	0x04, 0x12
        /*1322*/ 	.short	(.L_845 - .L_844)
	.align		4
.L_844:
        /*1324*/ 	.word	index@(_Z25selective_scan_fwd_kernelI32Selective_Scan_fwd_kernel_traitsILi128ELi16ELi1ELb1ELb0ELb0ELb0EffEEv13SSMParamsBase)
        /*1328*/ 	.word	0x00000000


	//----- nvinfo : EIATTR_MIN_STACK_SIZE
	.align		4
.L_845:
        /*132c*/ 	.byte	0x04, 0x12
        /*132e*/ 	.short	(.L_847 - .L_846)
	.align		4
.L_846:
        /*1330*/ 	.word	index@(_Z25selective_scan_fwd_kernelI32Selective_Scan_fwd_kernel_traitsILi128ELi16ELi1ELb1ELb0ELb0ELb1EffEEv13SSMParamsBase)
        /*1334*/ 	.word	0x00000000


	//----- nvinfo : EIATTR_MIN_STACK_SIZE
	.align		4
.L_847:
        /*1338*/ 	.byte	0x04, 0x12
        /*133a*/ 	.short	(.L_849 - .L_848)
	.align		4
.L_848:
        /*133c*/ 	.word	index@(_Z25selective_scan_fwd_kernelI32Selective_Scan_fwd_kernel_traitsILi128ELi16ELi1ELb1ELb0ELb1ELb0EffEEv13SSMParamsBase)
        /*1340*/ 	.word	0x00000000


	//----- nvinfo : EIATTR_MIN_STACK_SIZE
	.align		4
.L_849:
        /*1344*/ 	.byte	0x04, 0x12
        /*1346*/ 	.short	(.L_851 - .L_850)
	.align		4
.L_850:
        /*1348*/ 	.word	index@(_Z25selective_scan_fwd_kernelI32Selective_Scan_fwd_kernel_traitsILi128ELi16ELi1ELb1ELb0ELb1ELb1EffEEv13SSMParamsBase)
        /*134c*/ 	.word	0x00000000


	//----- nvinfo : EIATTR_MIN_STACK_SIZE
	.align		4
.L_851:
        /*1350*/ 	.byte	0x04, 0x12
        /*1352*/ 	.short	(.L_853 - .L_852)
	.align		4
.L_852:
        /*1354*/ 	.word	index@(_Z25selective_scan_fwd_kernelI32Selective_Scan_fwd_kernel_traitsILi128ELi16ELi1ELb1ELb1ELb0ELb0EffEEv13SSMParamsBase)
        /*1358*/ 	.word	0x00000000


	//----- nvinfo : EIATTR_MIN_STACK_SIZE
	.align		4
.L_853:
        /*135c*/ 	.byte	0x04, 0x12
        /*135e*/ 	.short	(.L_855 - .L_854)
	.align		4
.L_854:
        /*1360*/ 	.word	index@(_Z25selective_scan_fwd_kernelI32Selective_Scan_fwd_kernel_traitsILi128ELi16ELi1ELb1ELb1ELb0ELb1EffEEv13SSMParamsBase)
        /*1364*/ 	.word	0x00000000


	//----- nvinfo : EIATTR_MIN_STACK_SIZE
	.align		4
.L_855:
        /*1368*/ 	.byte	0x04, 0x12
        /*136a*/ 	.short	(.L_857 - .L_856)
	.align		4
.L_856:
        /*136c*/ 	.word	index@(_Z25selective_scan_fwd_kernelI32Selective_Scan_fwd_kernel_traitsILi128ELi16ELi1ELb1ELb1ELb1ELb0EffEEv13SSMParamsBase)
        /*1370*/ 	.word	0x00000000


	//----- nvinfo : EIATTR_MIN_STACK_SIZE
	.align		4
.L_857:
        /*1374*/ 	.byte	0x04, 0x12
        /*1376*/ 	.short	(.L_859 - .L_858)
	.align		4
.L_858:
        /*1378*/ 	.word	index@(_Z25selective_scan_fwd_kernelI32Selective_Scan_fwd_kernel_traitsILi128ELi16ELi1ELb1ELb1ELb1ELb1EffEEv13SSMParamsBase)
        /*137c*/ 	.word	0x00000000


	//----- nvinfo : EIATTR_MIN_STACK_SIZE
	.align		4
.L_859:
        /*1380*/ 	.byte	0x04, 0x12
        /*1382*/ 	.short	(.L_861 - .L_860)
	.align		4
.L_860:
        /*1384*/ 	.word	index@(_Z25selective_scan_fwd_kernelI32Selective_Scan_fwd_kernel_traitsILi64ELi16ELi1ELb0ELb0ELb0ELb0EffEEv13SSMParamsBase)
        /*1388*/ 	.word	0x00000000


	//----- nvinfo : EIATTR_MIN_STACK_SIZE
	.align		4
.L_861:
        /*138c*/ 	.byte	0x04, 0x12
        /*138e*/ 	.short	(.L_863 - .L_862)
	.align		4
.L_862:
        /*1390*/ 	.word	index@(_Z25selective_scan_fwd_kernelI32Selective_Scan_fwd_kernel_traitsILi64ELi16ELi1ELb0ELb0ELb0ELb1EffEEv13SSMParamsBase)
        /*1394*/ 	.word	0x00000000


	//----- nvinfo : EIATTR_MIN_STACK_SIZE
	.align		4
.L_863:
        /*1398*/ 	.byte	0x04, 0x12
        /*139a*/ 	.short	(.L_865 - .L_864)
	.align		4
.L_864:
        /*139c*/ 	.word	index@(_Z25selective_scan_fwd_kernelI32Selective_Scan_fwd_kernel_traitsILi64ELi16ELi1ELb0ELb0ELb1ELb0EffEEv13SSMParamsBase)
        /*13a0*/ 	.word	0x00000000


	//----- nvinfo : EIATTR_MIN_STACK_SIZE
	.align		4
.L_865:
        /*13a4*/ 	.byte	0x04, 0x12
        /*13a6*/ 	.short	(.L_867 - .L_866)
	.align		4
.L_866:
        /*13a8*/ 	.word	index@(_Z25selective_scan_fwd_kernelI32Selective_Scan_fwd_kernel_traitsILi64ELi16ELi1ELb0ELb0ELb1ELb1EffEEv13SSMParamsBase)
        /*13ac*/ 	.word	0x00000000


	//----- nvinfo : EIATTR_MIN_STACK_SIZE
	.align		4
.L_867:
        /*13b0*/ 	.byte	0x04, 0x12
        /*13b2*/ 	.short	(.L_869 - .L_868)
	.align		4
.L_868:
        /*13b4*/ 	.word	index@(_Z25selective_scan_fwd_kernelI32Selective_Scan_fwd_kernel_traitsILi64ELi16ELi1ELb0ELb1ELb0ELb0EffEEv13SSMParamsBase)
        /*13b8*/ 	.word	0x00000000


	//----- nvinfo : EIATTR_MIN_STACK_SIZE
	.align		4
.L_869:
        /*13bc*/ 	.byte	0x04, 0x12
        /*13be*/ 	.short	(.L_871 - .L_870)
	.align		4
.L_870:
        /*13c0*/ 	.word	index@(_Z25selective_scan_fwd_kernelI32Selective_Scan_fwd_kernel_traitsILi64ELi16ELi1ELb0ELb1ELb0ELb1EffEEv13SSMParamsBase)
        /*13c4*/ 	.word	0x00000000


	//----- nvinfo : EIATTR_MIN_STACK_SIZE
	.align		4
.L_871:
        /*13c8*/ 	.byte	0x04, 0x12
        /*13ca*/ 	.short	(.L_873 - .L_872)
	.align		4
.L_872:
        /*13cc*/ 	.word	index@(_Z25selective_scan_fwd_kernelI32Selective_Scan_fwd_kernel_traitsILi64ELi16ELi1ELb0ELb1ELb1ELb0EffEEv13SSMParamsBase)
        /*13d0*/ 	.word	0x00000000


	//----- nvinfo : EIATTR_MIN_STACK_SIZE
	.align		4
.L_873:
        /*13d4*/ 	.byte	0x04, 0x12
        /*13d6*/ 	.short	(.L_875 - .L_874)
	.align		4
.L_874:
        /*13d8*/ 	.word	index@(_Z25selective_scan_fwd_kernelI32Selective_Scan_fwd_kernel_traitsILi64ELi16ELi1ELb0ELb1ELb1ELb1EffEEv13SSMParamsBase)
        /*13dc*/ 	.word	0x00000000


	//----- nvinfo : EIATTR_MIN_STACK_SIZE
	.align		4
.L_875:
        /*13e0*/ 	.byte	0x04, 0x12
        /*13e2*/ 	.short	(.L_877 - .L_876)
	.align		4
.L_876:
        /*13e4*/ 	.word	index@(_Z25selective_scan_fwd_kernelI32Selective_Scan_fwd_kernel_traitsILi64ELi16ELi1ELb1ELb0ELb0ELb0EffEEv13SSMParamsBase)
        /*13e8*/ 	.word	0x00000000


	//----- nvinfo : EIATTR_MIN_STACK_SIZE
	.align		4
.L_877:
        /*13ec*/ 	.byte	0x04, 0x12
        /*13ee*/ 	.short	(.L_879 - .L_878)
	.align		4
.L_878:
        /*13f0*/ 	.word	index@(_Z25selective_scan_fwd_kernelI32Selective_Scan_fwd_kernel_traitsILi64ELi16ELi1ELb1ELb0ELb0ELb1EffEEv13SSMParamsBase)
        /*13f4*/ 	.word	0x00000000


	//----- nvinfo : EIATTR_MIN_STACK_SIZE
	.align		4
.L_879:
        /*13f8*/ 	.byte	0x04, 0x12
        /*13fa*/ 	.short	(.L_881 - .L_880)
	.align		4
.L_880:
        /*13fc*/ 	.word	index@(_Z25selective_scan_fwd_kernelI32Selective_Scan_fwd_kernel_traitsILi64ELi16ELi1ELb1ELb0ELb1ELb0EffEEv13SSMParamsBase)
        /*1400*/ 	.word	0x00000000


	//----- nvinfo : EIATTR_MIN_STACK_SIZE
	.align		4
.L_881:
        /*1404*/ 	.byte	0x04, 0x12
        /*1406*/ 	.short	(.L_883 - .L_882)
	.align		4
.L_882:
        /*1408*/ 	.word	index@(_Z25selective_scan_fwd_kernelI32Selective_Scan_fwd_kernel_traitsILi64ELi16ELi1ELb1ELb0ELb1ELb1EffEEv13SSMParamsBase)
        /*140c*/ 	.word	0x00000000


	//----- nvinfo : EIATTR_MIN_STACK_SIZE
	.align		4
.L_883:
        /*1410*/ 	.byte	0x04, 0x12
        /*1412*/ 	.short	(.L_885 - .L_884)
	.align		4
.L_884:
        /*1414*/ 	.word	index@(_Z25selective_scan_fwd_kernelI32Selective_Scan_fwd_kernel_traitsILi64ELi16ELi1ELb1ELb1ELb0ELb0EffEEv13SSMParamsBase)
        /*1418*/ 	.word	0x00000000


	//----- nvinfo : EIATTR_MIN_STACK_SIZE
	.align		4
.L_885:
        /*141c*/ 	.byte	0x04, 0x12
        /*141e*/ 	.short	(.L_887 - .L_886)
	.align		4
.L_886:
        /*1420*/ 	.word	index@(_Z25selective_scan_fwd_kernelI32Selective_Scan_fwd_kernel_traitsILi64ELi16ELi1ELb1ELb1ELb0ELb1EffEEv13SSMParamsBase)
        /*1424*/ 	.word	0x00000000


	//----- nvinfo : EIATTR_MIN_STACK_SIZE
	.align		4
.L_887:
        /*1428*/ 	.byte	0x04, 0x12
        /*142a*/ 	.short	(.L_889 - .L_888)
	.align		4
.L_888:
        /*142c*/ 	.word	index@(_Z25selective_scan_fwd_kernelI32Selective_Scan_fwd_kernel_traitsILi64ELi16ELi1ELb1ELb1ELb1ELb0EffEEv13SSMParamsBase)
        /*1430*/ 	.word	0x00000000


	//----- nvinfo : EIATTR_MIN_STACK_SIZE
	.align		4
.L_889:
        /*1434*/ 	.byte	0x04, 0x12
        /*1436*/ 	.short	(.L_891 - .L_890)
	.align		4
.L_890:
        /*1438*/ 	.word	index@(_Z25selective_scan_fwd_kernelI32Selective_Scan_fwd_kernel_traitsILi64ELi16ELi1ELb1ELb1ELb1ELb1EffEEv13SSMParamsBase)
        /*143c*/ 	.word	0x00000000


	//----- nvinfo : EIATTR_MIN_STACK_SIZE
	.align		4
.L_891:
        /*1440*/ 	.byte	0x04, 0x12
        /*1442*/ 	.short	(.L_893 - .L_892)
	.align		4
.L_892:
        /*1444*/ 	.word	index@(_Z25selective_scan_fwd_kernelI32Selective_Scan_fwd_kernel_traitsILi32ELi16ELi1ELb0ELb0ELb0ELb0EffEEv13SSMParamsBase)
        /*1448*/ 	.word	0x00000000


	//----- nvinfo : EIATTR_MIN_STACK_SIZE
	.align		4
.L_893:
        /*144c*/ 	.byte	0x04, 0x12
        /*144e*/ 	.short	(.L_895 - .L_894)
	.align		4
.L_894:
        /*1450*/ 	.word	index@(_Z25selective_scan_fwd_kernelI32Selective_Scan_fwd_kernel_traitsILi32ELi16ELi1ELb0ELb0ELb0ELb1EffEEv13SSMParamsBase)
        /*1454*/ 	.word	0x00000000


	//----- nvinfo : EIATTR_MIN_STACK_SIZE
	.align		4
.L_895:
        /*1458*/ 	.byte	0x04, 0x12
        /*145a*/ 	.short	(.L_897 - .L_896)
	.align		4
.L_896:
        /*145c*/ 	.word	index@(_Z25selective_scan_fwd_kernelI32Selective_Scan_fwd_kernel_traitsILi32ELi16ELi1ELb0ELb0ELb1ELb0EffEEv13SSMParamsBase)
        /*1460*/ 	.word	0x00000000


	//----- nvinfo : EIATTR_MIN_STACK_SIZE
	.align		4
.L_897:
        /*1464*/ 	.byte	0x04, 0x12
        /*1466*/ 	.short	(.L_899 - .L_898)
	.align		4
.L_898:
        /*1468*/ 	.word	index@(_Z25selective_scan_fwd_kernelI32Selective_Scan_fwd_kernel_traitsILi32ELi16ELi1ELb0ELb0ELb1ELb1EffEEv13SSMParamsBase)
        /*146c*/ 	.word	0x00000000


	//----- nvinfo : EIATTR_MIN_STACK_SIZE
	.align		4
.L_899:
        /*1470*/ 	.byte	0x04, 0x12
        /*1472*/ 	.short	(.L_901 - .L_900)
	.align		4
.L_900:
        /*1474*/ 	.word	index@(_Z25selective_scan_fwd_kernelI32Selective_Scan_fwd_kernel_traitsILi32ELi16ELi1ELb0ELb1ELb0ELb0EffEEv13SSMParamsBase)
        /*1478*/ 	.word	0x00000000


	//----- nvinfo : EIATTR_MIN_STACK_SIZE
	.align		4
.L_901:
        /*147c*/ 	.byte	0x04, 0x12
        /*147e*/ 	.short	(.L_903 - .L_902)
	.align		4
.L_902:
        /*1480*/ 	.word	index@(_Z25selective_scan_fwd_kernelI32Selective_Scan_fwd_kernel_traitsILi32ELi16ELi1ELb0ELb1ELb0ELb1EffEEv13SSMParamsBase)
        /*1484*/ 	.word	0x00000000


	//----- nvinfo : EIATTR_MIN_STACK_SIZE
	.align		4
.L_903:
        /*1488*/ 	.byte	0x04, 0x12
        /*148a*/ 	.short	(.L_905 - .L_904)
	.align		4
.L_904:
        /*148c*/ 	.word	index@(_Z25selective_scan_fwd_kernelI32Selective_Scan_fwd_kernel_traitsILi32ELi16ELi1ELb0ELb1ELb1ELb0EffEEv13SSMParamsBase)
        /*1490*/ 	.word	0x00000000


	//----- nvinfo : EIATTR_MIN_STACK_SIZE
	.align		4
.L_905:
        /*1494*/ 	.byte	0x04, 0x12
        /*1496*/ 	.short	(.L_907 - .L_906)
	.align		4
.L_906:
        /*1498*/ 	.word	index@(_Z25selective_scan_fwd_kernelI32Selective_Scan_fwd_kernel_traitsILi32ELi16ELi1ELb0ELb1ELb1ELb1EffEEv13SSMParamsBase)
        /*149c*/ 	.word	0x00000000


	//----- nvinfo : EIATTR_MIN_STACK_SIZE
	.align		4
.L_907:
        /*14a0*/ 	.byte	0x04, 0x12
        /*14a2*/ 	.short	(.L_909 - .L_908)
	.align		4
.L_908:
        /*14a4*/ 	.word	index@(_Z25selective_scan_fwd_kernelI32Selective_Scan_fwd_kernel_traitsILi32ELi16ELi1ELb1ELb0ELb0ELb0EffEEv13SSMParamsBase)
        /*14a8*/ 	.word	0x00000000


	//----- nvinfo : EIATTR_MIN_STACK_SIZE
	.align		4
.L_909:
        /*14ac*/ 	.byte	0x04, 0x12
        /*14ae*/ 	.short	(.L_911 - .L_910)
	.align		4
.L_910:
        /*14b0*/ 	.word	index@(_Z25selective_scan_fwd_kernelI32Selective_Scan_fwd_kernel_traitsILi32ELi16ELi1ELb1ELb0ELb0ELb1EffEEv13SSMParamsBase)
        /*14b4*/ 	.word	0x00000000


	//----- nvinfo : EIATTR_MIN_STACK_SIZE
	.align		4
.L_911:
        /*14b8*/ 	.byte	0x04, 0x12
        /*14ba*/ 	.short	(.L_913 - .L_912)
	.align		4
.L_912:
        /*14bc*/ 	.word	index@(_Z25selective_scan_fwd_kernelI32Selective_Scan_fwd_kernel_traitsILi32ELi16ELi1ELb1ELb0ELb1ELb0EffEEv13SSMParamsBase)
        /*14c0*/ 	.word	0x00000000


	//----- nvinfo : EIATTR_MIN_STACK_SIZE
	.align		4
.L_913:
        /*14c4*/ 	.byte	0x04, 0x12
        /*14c6*/ 	.short	(.L_915 - .L_914)
	.align		4
.L_914:
        /*14c8*/ 	.word	index@(_Z25selective_scan_fwd_kernelI32Selective_Scan_fwd_kernel_traitsILi32ELi16ELi1ELb1ELb0ELb1ELb1EffEEv13SSMParamsBase)
        /*14cc*/ 	.word	0x00000000


	//----- nvinfo : EIATTR_MIN_STACK_SIZE
	.align		4
.L_915:
        /*14d0*/ 	.byte	0x04, 0x12
        /*14d2*/ 	.short	(.L_917 - .L_916)
	.align		4
.L_916:
        /*14d4*/ 	.word	index@(_Z25selective_scan_fwd_kernelI32Selective_Scan_fwd_kernel_traitsILi32ELi16ELi1ELb1ELb1ELb0ELb0EffEEv13SSMParamsBase)
        /*14d8*/ 	.word	0x00000000


	//----- nvinfo : EIATTR_MIN_STACK_SIZE
	.align		4
.L_917:
        /*14dc*/ 	.byte	0x04, 0x12
        /*14de*/ 	.short	(.L_919 - .L_918)
	.align		4
.L_918:
        /*14e0*/ 	.word	index@(_Z25selective_scan_fwd_kernelI32Selective_Scan_fwd_kernel_traitsILi32ELi16ELi1ELb1ELb1ELb0ELb1EffEEv13SSMParamsBase)
        /*14e4*/ 	.word	0x00000000


	//----- nvinfo : EIATTR_MIN_STACK_SIZE
	.align		4
.L_919:
        /*14e8*/ 	.byte	0x04, 0x12
        /*14ea*/ 	.short	(.L_921 - .L_920)
	.align		4
.L_920:
        /*14ec*/ 	.word	index@(_Z25selective_scan_fwd_kernelI32Selective_Scan_fwd_kernel_traitsILi32ELi16ELi1ELb1ELb1ELb1ELb0EffEEv13SSMParamsBase)
        /*14f0*/ 	.word	0x00000000


	//----- nvinfo : EIATTR_MIN_STACK_SIZE
	.align		4
.L_921:
        /*14f4*/ 	.byte	0x04, 0x12
        /*14f6*/ 	.short	(.L_923 - .L_922)
	.align		4
.L_922:
        /*14f8*/ 	.word	index@(_Z25selective_scan_fwd_kernelI32Selective_Scan_fwd_kernel_traitsILi32ELi16ELi1ELb1ELb1ELb1ELb1EffEEv13SSMParamsBase)
        /*14fc*/ 	.word	0x00000000


	//----- nvinfo : EIATTR_MIN_STACK_SIZE
	.align		4
.L_923:
        /*1500*/ 	.byte	0x04, 0x12
        /*1502*/ 	.short	(.L_925 - .L_924)
	.align		4
.L_924:
        /*1504*/ 	.word	index@(_Z25selective_scan_fwd_kernelI32Selective_Scan_fwd_kernel_traitsILi32ELi8ELi1ELb0ELb0ELb0ELb0EffEEv13SSMParamsBase)
        /*1508*/ 	.word	0x00000000


	//----- nvinfo : EIATTR_MIN_STACK_SIZE
	.align		4
.L_925:
        /*150c*/ 	.byte	0x04, 0x12
        /*150e*/ 	.short	(.L_927 - .L_926)
	.align		4
.L_926:
        /*1510*/ 	.word	index@(_Z25selective_scan_fwd_kernelI32Selective_Scan_fwd_kernel_traitsILi32ELi8ELi1ELb0ELb0ELb0ELb1EffEEv13SSMParamsBase)
        /*1514*/ 	.word	0x00000000


	//----- nvinfo : EIATTR_MIN_STACK_SIZE
	.align		4
.L_927:
        /*1518*/ 	.byte	0x04, 0x12
        /*151a*/ 	.short	(.L_929 - .L_928)
	.align		4
.L_928:
        /*151c*/ 	.word	index@(_Z25selective_scan_fwd_kernelI32Selective_Scan_fwd_kernel_traitsILi32ELi8ELi1ELb0ELb0ELb1ELb0EffEEv13SSMParamsBase)
        /*1520*/ 	.word	0x00000000


	//----- nvinfo : EIATTR_MIN_STACK_SIZE
	.align		4
.L_929:
        /*1524*/ 	.byte	0x04, 0x12
        /*1526*/ 	.short	(.L_931 - .L_930)
	.align		4
.L_930:
        /*1528*/ 	.word	index@(_Z25selective_scan_fwd_kernelI32Selective_Scan_fwd_kernel_traitsILi32ELi8ELi1ELb0ELb0ELb1ELb1EffEEv13SSMParamsBase)
        /*152c*/ 	.word	0x00000000


	//----- nvinfo : EIATTR_MIN_STACK_SIZE
	.align		4
.L_931:
        /*1530*/ 	.byte	0x04, 0x12
        /*1532*/ 	.short	(.L_933 - .L_932)
	.align		4
.L_932:
        /*1534*/ 	.word	index@(_Z25selective_scan_fwd_kernelI32Selective_Scan_fwd_kernel_traitsILi32ELi8ELi1ELb0ELb1ELb0ELb0EffEEv13SSMParamsBase)
        /*1538*/ 	.word	0x00000000


	//----- nvinfo : EIATTR_MIN_STACK_SIZE
	.align		4
.L_933:
        /*153c*/ 	.byte	0x04, 0x12
        /*153e*/ 	.short	(.L_935 - .L_934)
	.align		4
.L_934:
        /*1540*/ 	.word	index@(_Z25selective_scan_fwd_kernelI32Selective_Scan_fwd_kernel_traitsILi32ELi8ELi1ELb0ELb1ELb0ELb1EffEEv13SSMParamsBase)
        /*1544*/ 	.word	0x00000000


	//----- nvinfo : EIATTR_MIN_STACK_SIZE
	.align		4
.L_935:
        /*1548*/ 	.byte	0x04, 0x12
        /*154a*/ 	.short	(.L_937 - .L_936)
	.align		4
.L_936:
        /*154c*/ 	.word	index@(_Z25selective_scan_fwd_kernelI32Selective_Scan_fwd_kernel_traitsILi32ELi8ELi1ELb0ELb1ELb1ELb0EffEEv13SSMParamsBase)
        /*1550*/ 	.word	0x00000000


	//----- nvinfo : EIATTR_MIN_STACK_SIZE
	.align		4
.L_937:
        /*1554*/ 	.byte	0x04, 0x12
        /*1556*/ 	.short	(.L_939 - .L_938)
	.align		4
.L_938:
        /*1558*/ 	.word	index@(_Z25selective_scan_fwd_kernelI32Selective_Scan_fwd_kernel_traitsILi32ELi8ELi1ELb0ELb1ELb1ELb1EffEEv13SSMParamsBase)
        /*155c*/ 	.word	0x00000000


	//----- nvinfo : EIATTR_MIN_STACK_SIZE
	.align		4
.L_939:
        /*1560*/ 	.byte	0x04, 0x12
        /*1562*/ 	.short	(.L_941 - .L_940)
	.align		4
.L_940:
        /*1564*/ 	.word	index@(_Z25selective_scan_fwd_kernelI32Selective_Scan_fwd_kernel_traitsILi32ELi8ELi1ELb1ELb0ELb0ELb0EffEEv13SSMParamsBase)
        /*1568*/ 	.word	0x00000000


	//----- nvinfo : EIATTR_MIN_STACK_SIZE
	.align		4
.L_941:
        /*156c*/ 	.byte	0x04, 0x12
        /*156e*/ 	.short	(.L_943 - .L_942)
	.align		4
.L_942:
        /*1570*/ 	.word	index@(_Z25selective_scan_fwd_kernelI32Selective_Scan_fwd_kernel_traitsILi32ELi8ELi1ELb1ELb0ELb0ELb1EffEEv13SSMParamsBase)
        /*1574*/ 	.word	0x00000000


	//----- nvinfo : EIATTR_MIN_STACK_SIZE
	.align		4
.L_943:
        /*1578*/ 	.byte	0x04, 0x12
        /*157a*/ 	.short	(.L_945 - .L_944)
	.align		4
.L_944:
        /*157c*/ 	.word	index@(_Z25selective_scan_fwd_kernelI32Selective_Scan_fwd_kernel_traitsILi32ELi8ELi1ELb1ELb0ELb1ELb0EffEEv13SSMParamsBase)
        /*1580*/ 	.word	0x00000000


	//----- nvinfo : EIATTR_MIN_STACK_SIZE
	.align		4
.L_945:
        /*1584*/ 	.byte	0x04, 0x12
        /*1586*/ 	.short	(.L_947 - .L_946)
	.align		4
.L_946:
        /*1588*/ 	.word	index@(_Z25selective_scan_fwd_kernelI32Selective_Scan_fwd_kernel_traitsILi32ELi8ELi1ELb1ELb0ELb1ELb1EffEEv13SSMParamsBase)
        /*158c*/ 	.word	0x00000000


	//----- nvinfo : EIATTR_MIN_STACK_SIZE
	.align		4
.L_947:
        /*1590*/ 	.byte	0x04, 0x12
        /*1592*/ 	.short	(.L_949 - .L_948)
	.align		4
.L_948:
        /*1594*/ 	.word	index@(_Z25selective_scan_fwd_kernelI32Selective_Scan_fwd_kernel_traitsILi32ELi8ELi1ELb1ELb1ELb0ELb0EffEEv13SSMParamsBase)
        /*1598*/ 	.word	0x00000000


	//----- nvinfo : EIATTR_MIN_STACK_SIZE
	.align		4
.L_949:
        /*159c*/ 	.byte	0x04, 0x12
        /*159e*/ 	.short	(.L_951 - .L_950)
	.align		4
.L_950:
        /*15a0*/ 	.word	index@(_Z25selective_scan_fwd_kernelI32Selective_Scan_fwd_kernel_traitsILi32ELi8ELi1ELb1ELb1ELb0ELb1EffEEv13SSMParamsBase)
        /*15a4*/ 	.word	0x00000000


	//----- nvinfo : EIATTR_MIN_STACK_SIZE
	.align		4
.L_951:
        /*15a8*/ 	.byte	0x04, 0x12
        /*15aa*/ 	.short	(.L_953 - .L_952)
	.align		4
.L_952:
        /*15ac*/ 	.word	index@(_Z25selective_scan_fwd_kernelI32Selective_Scan_fwd_kernel_traitsILi32ELi8ELi1ELb1ELb1ELb1ELb0EffEEv13SSMParamsBase)
        /*15b0*/ 	.word	0x00000000


	//----- nvinfo : EIATTR_MIN_STACK_SIZE
	.align		4
.L_953:
        /*15b4*/ 	.byte	0x04, 0x12
        /*15b6*/ 	.short	(.L_955 - .L_954)
	.align		4
.L_954:
        /*15b8*/ 	.word	index@(_Z25selective_scan_fwd_kernelI32Selective_Scan_fwd_kernel_traitsILi32ELi8ELi1ELb1ELb1ELb1ELb1EffEEv13SSMParamsBase)
        /*15bc*/ 	.word	0x00000000


	//----- nvinfo : EIATTR_MIN_STACK_SIZE
	.align		4
.L_955:
        /*15c0*/ 	.byte	0x04, 0x12
        /*15c2*/ 	.short	(.L_957 - .L_956)
	.align		4
.L_956:
        /*15c4*/ 	.word	index@(_Z25selective_scan_fwd_kernelI32Selective_Scan_fwd_kernel_traitsILi32ELi4ELi1ELb0ELb0ELb0ELb0EffEEv13SSMParamsBase)
        /*15c8*/ 	.word	0x00000000


	//----- nvinfo : EIATTR_MIN_STACK_SIZE
	.align		4
.L_957:
        /*15cc*/ 	.byte	0x04, 0x12
        /*15ce*/ 	.short	(.L_959 - .L_958)
	.align		4
.L_958:
        /*15d0*/ 	.word	index@(_Z25selective_scan_fwd_kernelI32Selective_Scan_fwd_kernel_traitsILi32ELi4ELi1ELb0ELb0ELb0ELb1EffEEv13SSMParamsBase)
        /*15d4*/ 	.word	0x00000000


	//----- nvinfo : EIATTR_MIN_STACK_SIZE
	.align		4
.L_959:
        /*15d8*/ 	.byte	0x04, 0x12
        /*15da*/ 	.short	(.L_961 - .L_960)
	.align		4
.L_960:
        /*15dc*/ 	.word	index@(_Z25selective_scan_fwd_kernelI32Selective_Scan_fwd_kernel_traitsILi32ELi4ELi1ELb0ELb0ELb1ELb0EffEEv13SSMParamsBase)
        /*15e0*/ 	.word	0x00000000


	//----- nvinfo : EIATTR_MIN_STACK_SIZE
	.align		4
.L_961:
        /*15e4*/ 	.byte	0x04, 0x12
        /*15e6*/ 	.short	(.L_963 - .L_962)
	.align		4
.L_962:
        /*15e8*/ 	.word	index@(_Z25selective_scan_fwd_kernelI32Selective_Scan_fwd_kernel_traitsILi32ELi4ELi1ELb0ELb0ELb1ELb1EffEEv13SSMParamsBase)
        /*15ec*/ 	.word	0x00000000


	//----- nvinfo : EIATTR_MIN_STACK_SIZE
	.align		4
.L_963:
        /*15f0*/ 	.byte	0x04, 0x12
        /*15f2*/ 	.short	(.L_965 - .L_964)
	.align		4
.L_964:
        /*15f4*/ 	.word	index@(_Z25selective_scan_fwd_kernelI32Selective_Scan_fwd_kernel_traitsILi32ELi4ELi1ELb0ELb1ELb0ELb0EffEEv13SSMParamsBase)
        /*15f8*/ 	.word	0x00000000


	//----- nvinfo : EIATTR_MIN_STACK_SIZE
	.align		4
.L_965:
        /*15fc*/ 	.byte	0x04, 0x12
        /*15fe*/ 	.short	(.L_967 - .L_966)
	.align		4
.L_966:
        /*1600*/ 	.word	index@(_Z25selective_scan_fwd_kernelI32Selective_Scan_fwd_kernel_traitsILi32ELi4ELi1ELb0ELb1ELb0ELb1EffEEv13SSMParamsBase)
        /*1604*/ 	.word	0x00000000


	//----- nvinfo : EIATTR_MIN_STACK_SIZE
	.align		4
.L_967:
        /*1608*/ 	.byte	0x04, 0x12
        /*160a*/ 	.short	(.L_969 - .L_968)
	.align		4
.L_968:
        /*160c*/ 	.word	index@(_Z25selective_scan_fwd_kernelI32Selective_Scan_fwd_kernel_traitsILi32ELi4ELi1ELb0ELb1ELb1ELb0EffEEv13SSMParamsBase)
        /*1610*/ 	.word	0x00000000


	//----- nvinfo : EIATTR_MIN_STACK_SIZE
	.align		4
.L_969:
        /*1614*/ 	.byte	0x04, 0x12
        /*1616*/ 	.short	(.L_971 - .L_970)
	.align		4
.L_970:
        /*1618*/ 	.word	index@(_Z25selective_scan_fwd_kernelI32Selective_Scan_fwd_kernel_traitsILi32ELi4ELi1ELb0ELb1ELb1ELb1EffEEv13SSMParamsBase)
        /*161c*/ 	.word	0x00000000


	//----- nvinfo : EIATTR_MIN_STACK_SIZE
	.align		4
.L_971:
        /*1620*/ 	.byte	0x04, 0x12
        /*1622*/ 	.short	(.L_973 - .L_972)
	.align		4
.L_972:
        /*1624*/ 	.word	index@(_Z25selective_scan_fwd_kernelI32Selective_Scan_fwd_kernel_traitsILi32ELi4ELi1ELb1ELb0ELb0ELb0EffEEv13SSMParamsBase)
        /*1628*/ 	.word	0x00000000


	//----- nvinfo : EIATTR_MIN_STACK_SIZE
	.align		4
.L_973:
        /*162c*/ 	.byte	0x04, 0x12
        /*162e*/ 	.short	(.L_975 - .L_974)
	.align		4
.L_974:
        /*1630*/ 	.word	index@(_Z25selective_scan_fwd_kernelI32Selective_Scan_fwd_kernel_traitsILi32ELi4ELi1ELb1ELb0ELb0ELb1EffEEv13SSMParamsBase)
        /*1634*/ 	.word	0x00000000


	//----- nvinfo : EIATTR_MIN_STACK_SIZE
	.align		4
.L_975:
        /*1638*/ 	.byte	0x04, 0x12
        /*163a*/ 	.short	(.L_977 - .L_976)
	.align		4
.L_976:
        /*163c*/ 	.word	index@(_Z25selective_scan_fwd_kernelI32Selective_Scan_fwd_kernel_traitsILi32ELi4ELi1ELb1ELb0ELb1ELb0EffEEv13SSMParamsBase)
        /*1640*/ 	.word	0x00000000


	//----- nvinfo : EIATTR_MIN_STACK_SIZE
	.align		4
.L_977:
        /*1644*/ 	.byte	0x04, 0x12
        /*1646*/ 	.short	(.L_979 - .L_978)
	.align		4
.L_978:
        /*1648*/ 	.word	index@(_Z25selective_scan_fwd_kernelI32Selective_Scan_fwd_kernel_traitsILi32ELi4ELi1ELb1ELb0ELb1ELb1EffEEv13SSMParamsBase)
        /*164c*/ 	.word	0x00000000


	//----- nvinfo : EIATTR_MIN_STACK_SIZE
	.align		4
.L_979:
        /*1650*/ 	.byte	0x04, 0x12
        /*1652*/ 	.short	(.L_981 - .L_980)
	.align		4
.L_980:
        /*1654*/ 	.word	index@(_Z25selective_scan_fwd_kernelI32Selective_Scan_fwd_kernel_traitsILi32ELi4ELi1ELb1ELb1ELb0ELb0EffEEv13SSMParamsBase)
        /*1658*/ 	.word	0x00000000


	//----- nvinfo : EIATTR_MIN_STACK_SIZE
	.align		4
.L_981:
        /*165c*/ 	.byte	0x04, 0x12
        /*165e*/ 	.short	(.L_983 - .L_982)
	.align		4
.L_982:
        /*1660*/ 	.word	index@(_Z25selective_scan_fwd_kernelI32Selective_Scan_fwd_kernel_traitsILi32ELi4ELi1ELb1ELb1ELb0ELb1EffEEv13SSMParamsBase)
        /*1664*/ 	.word	0x00000000


	//----- nvinfo : EIATTR_MIN_STACK_SIZE
	.align		4
.L_983:
        /*1668*/ 	.byte	0x04, 0x12
        /*166a*/ 	.short	(.L_985 - .L_984)
	.align		4
.L_984:
        /*166c*/ 	.word	index@(_Z25selective_scan_fwd_kernelI32Selective_Scan_fwd_kernel_traitsILi32ELi4ELi1ELb1ELb1ELb1ELb0EffEEv13SSMParamsBase)
        /*1670*/ 	.word	0x00000000


	//----- nvinfo : EIATTR_MIN_STACK_SIZE
	.align		4
.L_985:
        /*1674*/ 	.byte	0x04, 0x12
        /*1676*/ 	.short	(.L_987 - .L_986)
	.align		4
.L_986:
        /*1678*/ 	.word	index@(_Z25selective_scan_fwd_kernelI32Selective_Scan_fwd_kernel_traitsILi32ELi4ELi1ELb1ELb1ELb1ELb1EffEEv13SSMParamsBase)
        /*167c*/ 	.word	0x00000000
.L_987:


//--------------------- .nv.compat                --------------------------
	.section	.nv.compat,"",@"SHT_CUDA_COMPAT_INFO"
	.align	4
        /*0000*/ 	.byte	0x02, 0x09, 0x01, 0x00, 0x02, 0x02, 0x01, 0x00, 0x02, 0x05, 0x05, 0x00, 0x03, 0x07, 0x01, 0x01
        /*0010*/ 	.byte	0x02, 0x03, 0x00, 0x00, 0x02, 0x06, 0x01, 0x00, 0x04, 0x0b, 0x08, 0x00, 0x00, 0x00, 0x00, 0x00
        /*0020*/ 	.byte	0x00, 0x00, 0x00, 0x00


//--------------------- .nv.info._Z25selective_scan_fwd_kernelI32Selective_Scan_fwd_kernel_traitsILi128ELi16ELi1ELb0ELb0ELb0ELb0EfN3c107complexIfEEEEv13SSMParamsBase --------------------------
	.section	.nv.info._Z25selective_scan_fwd_kernelI32Selective_Scan_fwd_kernel_traitsILi128ELi16ELi1ELb0ELb0ELb0ELb0EfN3c107complexIfEEEEv13SSMParamsBase,"",@"SHT_CUDA_INFO"
	.sectionflags	@""
	.align	4


	//----- nvinfo : EIATTR_CUDA_API_VERSION
	.align		4
        /*0000*/ 	.byte	0x04, 0x37
        /*0002*/ 	.short	(.L_989 - .L_988)
.L_988:
        /*0004*/ 	.word	0x00000082


	//----- nvinfo : EIATTR_KPARAM_INFO
	.align		4
.L_989:
        /*0008*/ 	.byte	0x04, 0x17
        /*000a*/ 	.short	(.L_991 - .L_990)
.L_990:
        /*000c*/ 	.word	0x00000000
        /*0010*/ 	.short	0x0000
        /*0012*/ 	.short	0x0000
        /*0014*/ 	.byte	0x00, 0xf0, 0x61, 0x04


	//----- nvinfo : EIATTR_SPARSE_MMA_MASK
	.align		4
.L_991:
        /*0018*/ 	.byte	0x03, 0x50
        /*001a*/ 	.short	0x0000


	//----- nvinfo : EIATTR_MAXREG_COUNT
	.align		4
        /*001c*/ 	.byte	0x03, 0x1b
        /*001e*/ 	.short	0x00a8


	//----- nvinfo : EIATTR_NUM_BARRIERS
	.align		4
        /*0020*/ 	.byte	0x02, 0x4c
        /*0022*/ 	.byte	0x01
	.zero		1


	//----- nvinfo : EIATTR_MERCURY_ISA_VERSION
	.align		4
        /*0024*/ 	.byte	0x03, 0x5f
        /*0026*/ 	.short	0x0101


	//----- nvinfo : EIATTR_COOP_GROUP_MASK_REGIDS
	.align		4
        /*0028*/ 	.byte	0x04, 0x29
        /*002a*/ 	.short	(.L_993 - .L_992)


	//   ....[0]....
.L_992:
        /*002c*/ 	.word	0xffffffff


	//   ....[1]....
        /*0030*/ 	.word	0xffffffff


	//   ....[2]....
        /*0034*/ 	.word	0xffffffff


	//   ....[3]....
        /*0038*/ 	.word	0xffffffff


	//   ....[4]....
        /*003c*/ 	.word	0xffffffff


	//   ....[5]....
        /*0040*/ 	.word	0xffffffff


	//   ....[6]....
        /*0044*/ 	.word	0xffffffff


	//   ....[7]....
        /*0048*/ 	.word	0xffffffff


	//   ....[8]....
        /*004c*/ 	.word	0xffffffff


	//   ....[9]....
        /*0050*/ 	.word	0xffffffff


	//   ....[10]....
        /*0054*/ 	.word	0xffffffff


	//   ....[11]....
        /*0058*/ 	.word	0xffffffff


	//   ....[12]....
        /*005c*/ 	.word	0xffffffff


	//   ....[13]....
        /*0060*/ 	.word	0xffffffff


	//   ....[14]....
        /*0064*/ 	.word	0xffffffff


	//   ....[15]....
        /*0068*/ 	.word	0xffffffff


	//   ....[16]....
        /*006c*/ 	.word	0xffffffff


	//   ....[17]....
        /*0070*/ 	.word	0xffffffff


	//   ....[18]....
        /*0074*/ 	.word	0xffffffff


	//   ....[19]....
        /*0078*/ 	.word	0xffffffff


	//   ....[20]....
        /*007c*/ 	.word	0xffffffff


	//   ....[21]....
        /*0080*/ 	.word	0xffffffff


	//   ....[22]....
        /*0084*/ 	.word	0xffffffff


	//   ....[23]....
        /*0088*/ 	.word	0xffffffff


	//   ....[24]....
        /*008c*/ 	.word	0xffffffff


	//   ....[25]....
        /*0090*/ 	.word	0xffffffff


	//   ....[26]....
        /*0094*/ 	.word	0xffffffff


	//----- nvinfo : EIATTR_COOP_GROUP_INSTR_OFFSETS
	.align		4
.L_993:
        /*0098*/ 	.byte	0x04, 0x28
        /*009a*/ 	.short	(.L_995 - .L_994)


	//   ....[0]....
.L_994:
        /*009c*/ 	.word	0x00000f60


	//   ....[1]....
        /*00a0*/ 	.word	0x00001470


	//   ....[2]....
        /*00a4*/ 	.word	0x00005400


	//   ....[3]....
        /*00a8*/ 	.word	0x00005440


	//   ....[4]....
        /*00ac*/ 	.word	0x000054d0


	//   ....[5]....
        /*00b0*/ 	.word	0x000054e0


	//   ....[6]....
        /*00b4*/ 	.word	0x00005570


	//   ....[7]....
        /*00b8*/ 	.word	0x00005590


	//   ....[8]....
        /*00bc*/ 	.word	0x000055e0


	//   ....[9]....
        /*00c0*/ 	.word	0x000055f0


	//   ....[10]....
        /*00c4*/ 	.word	0x00005670


	//   ....[11]....
        /*00c8*/ 	.word	0x000056a0


	//   ....[12]....
        /*00cc*/ 	.word	0x000056d0


	//   ....[13]....
        /*00d0*/ 	.word	0x000056e0


	//   ....[14]....
        /*00d4*/ 	.word	0x00005770


	//   ....[15]....
        /*00d8*/ 	.word	0x000057b0


	//   ....[16]....
        /*00dc*/ 	.word	0x000057c0


	//   ....[17]....
        /*00e0*/ 	.word	0x000057d0


	//   ....[18]....
        /*00e4*/ 	.word	0x00005870


	//   ....[19]....
        /*00e8*/ 	.word	0x000058a0


	//   ....[20]....
        /*00ec*/ 	.word	0x000058c0


	//   ....[21]....
        /*00f0*/ 	.word	0x000058d0


	//   ....[22]....
        /*00f4*/ 	.word	0x00005a90


	//   ....[23]....
        /*00f8*/ 	.word	0x00005af0


	//   ....[24]....
        /*00fc*/ 	.word	0x00005b00


	//   ....[25]....
        /*0100*/ 	.word	0x00005b10


	//   ....[26]....
        /*0104*/ 	.word	0x00006d90


	//----- nvinfo : EIATTR_VRC_CTA_INIT_COUNT
	.align		4
.L_995:
        /*0108*/ 	.byte	0x02, 0x4a
	.zero		1
	.zero		1


	//----- nvinfo : EIATTR_EXIT_INSTR_OFFSETS
	.align		4
        /*010c*/ 	.byte	0x04, 0x1c
        /*010e*/ 	.short	(.L_997 - .L_996)


	//   ....[0]....
.L_996:
        /*0110*/ 	.word	0x000001e0


	//   ....[1]....
        /*0114*/ 	.word	0x00007200


	//----- nvinfo : EIATTR_MAX_THREADS
	.align		4
.L_997:
        /*0118*/ 	.byte	0x04, 0x05
        /*011a*/ 	.short	(.L_999 - .L_998)
.L_998:
        /*011c*/ 	.word	0x00000080
        /*0120*/ 	.word	0x00000001
        /*0124*/ 	.word	0x00000001


	//----- nvinfo : EIATTR_CRS_STACK_SIZE
	.align		4
.L_999:
        /*0128*/ 	.byte	0x04, 0x1e
        /*012a*/ 	.short	(.L_1001 - .L_1000)
.L_1000:
        /*012c*/ 	.word	0x00000000


	//----- nvinfo : EIATTR_CBANK_PARAM_SIZE
	.align		4
.L_1001:
        /*0130*/ 	.byte	0x03, 0x19
        /*0132*/ 	.short	0x0118


	//----- nvinfo : EIATTR_PARAM_CBANK
	.align		4
        /*0134*/ 	.byte	0x04, 0x0a
        /*0136*/ 	.short	(.L_1003 - .L_1002)
	.align		4
.L_1002:
        /*0138*/ 	.word	index@(.nv.constant0._Z25selective_scan_fwd_kernelI32Selective_Scan_fwd_kernel_traitsILi128ELi16ELi1ELb0ELb0ELb0ELb0EfN3c107complexIfEEEEv13SSMParamsBase)
        /*013c*/ 	.short	0x0380
        /*013e*/ 	.short	0x0118


	//----- nvinfo : EIATTR_SW_WAR
	.align		4
.L_1003:
        /*0140*/ 	.byte	0x04, 0x36
        /*0142*/ 	.short	(.L_1005 - .L_1004)
.L_1004:
        /*0144*/ 	.word	0x00000008
.L_1005:


//--------------------- .nv.info._Z25selective_scan_fwd_kernelI32Selective_Scan_fwd_kernel_traitsILi128ELi16ELi1ELb0ELb0ELb0ELb1EfN3c107complexIfEEEEv13SSMParamsBase --------------------------
	.section	.nv.info._Z25selective_scan_fwd_kernelI32Selective_Scan_fwd_kernel_traitsILi128ELi16ELi1ELb0ELb0ELb0ELb1EfN3c107complexIfEEEEv13SSMParamsBase,"",@"SHT_CUDA_INFO"
	.sectionflags	@""
	.align	4


	//----- nvinfo : EIATTR_CUDA_API_VERSION
	.align		4
        /*0000*/ 	.byte	0x04, 0x37
        /*0002*/ 	.short	(.L_1007 - .L_1006)
.L_1006:
        /*0004*/ 	.word	0x00000082


	//----- nvinfo : EIATTR_KPARAM_INFO
	.align		4
.L_1007:
        /*0008*/ 	.byte	0x04, 0x17
        /*000a*/ 	.short	(.L_1009 - .L_1008)
.L_1008:
        /*000c*/ 	.word	0x00000000
        /*0010*/ 	.short	0x0000
        /*0012*/ 	.short	0x0000
        /*0014*/ 	.byte	0x00, 0xf0, 0x61, 0x04


	//----- nvinfo : EIATTR_SPARSE_MMA_MASK
	.align		4
.L_1009:
        /*0018*/ 	.byte	0x03, 0x50
        /*001a*/ 	.short	0x0000


	//----- nvinfo : EIATTR_MAXREG_COUNT
	.align		4
        /*001c*/ 	.byte	0x03, 0x1b
        /*001e*/ 	.short	0x00a8


	//----- nvinfo : EIATTR_NUM_BARRIERS
	.align		4
        /*0020*/ 	.byte	0x02, 0x4c
        /*0022*/ 	.byte	0x01
	.zero		1


	//----- nvinfo : EIATTR_MERCURY_ISA_VERSION
	.align		4
        /*0024*/ 	.byte	0x03, 0x5f
        /*0026*/ 	.short	0x0101


	//----- nvinfo : EIATTR_COOP_GROUP_MASK_REGIDS
	.align		4
        /*0028*/ 	.byte	0x04, 0x29
        /*002a*/ 	.short	(.L_1011 - .L_1010)


	//   ....[0]....
.L_1010:
        /*002c*/ 	.word	0xffffffff


	//   ....[1]....
        /*0030*/ 	.word	0xffffffff


	//   ....[2]....
        /*0034*/ 	.word	0xffffffff


	//   ....[3]....
        /*0038*/ 	.word	0xffffffff


	//   ....[4]....
        /*003c*/ 	.word	0xffffffff


	//   ....[5]....
        /*0040*/ 	.word	0xffffffff


	//   ....[6]....
        /*0044*/ 	.word	0xffffffff


	//   ....[7]....
        /*0048*/ 	.word	0xffffffff


	//   ....[8]....
        /*004c*/ 	.word	0xffffffff


	//   ....[9]....
        /*0050*/ 	.word	0xffffffff


	//   ....[10]....
        /*0054*/ 	.word	0xffffffff


	//   ....[11]....
        /*0058*/ 	.word	0xffffffff


	//   ....[12]....
        /*005c*/ 	.word	0xffffffff


	//   ....[13]....
        /*0060*/ 	.word	0xffffffff


	//   ....[14]....
        /*0064*/ 	.word	0xffffffff


	//   ....[15]....
        /*0068*/ 	.word	0xffffffff


	//   ....[16]....
        /*006c*/ 	.word	0xffffffff


	//   ....[17]....
        /*0070*/ 	.word	0xffffffff


	//   ....[18]....
        /*0074*/ 	.word	0xffffffff


	//   ....[19]....
        /*0078*/ 	.word	0xffffffff


	//   ....[20]....
        /*007c*/ 	.word	0xffffffff


	//   ....[21]....
        /*0080*/ 	.word	0xffffffff


	//   ....[22]....
        /*0084*/ 	.word	0xffffffff


	//   ....[23]....
        /*0088*/ 	.word	0xffffffff


	//   ....[24]....
        /*008c*/ 	.word	0xffffffff


	//   ....[25]....
        /*0090*/ 	.word	0xffffffff


	//   ....[26]....
        /*0094*/ 	.word	0xffffffff


	//   ....[27]....
        /*0098*/ 	.word	0xffffffff


	//   ....[28]....
        /*009c*/ 	.word	0xffffffff


	//----- nvinfo : EIATTR_COOP_GROUP_INSTR_OFFSETS
	.align		4
.L_1011:
        /*00a0*/ 	.byte	0x04, 0x28
        /*00a2*/ 	.short	(.L_1013 - .L_1012)


	//   ....[0]....
.L_1012:
        /*00a4*/ 	.word	0x00000f70


	//   ....[1]....
        /*00a8*/ 	.word	0x00001470


	//   ....[2]....
        /*00ac*/ 	.word	0x00005400


	//   ....[3]....
        /*00b0*/ 	.word	0x00005440


	//   ....[4]....
        /*00b4*/ 	.word	0x000054d0


	//   ....[5]....
        /*00b8*/ 	.word	0x000054e0


	//   ....[6]....
        /*00bc*/ 	.word	0x00005570


	//   ....[7]....
        /*00c0*/ 	.word	0x00005590


	//   ....[8]....
        /*00c4*/ 	.word	0x000055e0


	//   ....[9]....
        /*00c8*/ 	.word	0x000055f0


	//   ....[10]....
        /*00cc*/ 	.word	0x00005670


	//   ....[11]....
        /*00d0*/ 	.word	0x000056a0


	//   ....[12]....
        /*00d4*/ 	.word	0x000056d0


	//   ....[13]....
        /*00d8*/ 	.word	0x000056e0


	//   ....[14]....
        /*00dc*/ 	.word	0x00005770


	//   ....[15]....
        /*00e0*/ 	.word	0x000057b0


	//   ....[16]....
        /*00e4*/ 	.word	0x000057c0


	//   ....[17]....
        /*00e8*/ 	.word	0x000057d0


	//   ....[18]....
        /*00ec*/ 	.word	0x00005870


	//   ....[19]....
        /*00f0*/ 	.word	0x000058a0


	//   ....[20]....
        /*00f4*/ 	.word	0x000058c0


	//   ....[21]....
        /*00f8*/ 	.word	0x000058d0


	//   ....[22]....
        /*00fc*/ 	.word	0x00005a90


	//   ....[23]....
        /*0100*/ 	.word	0x00005af0


	//   ....[24]....
        /*0104*/ 	.word	0x00005b00


	//   ....[25]....
        /*0108*/ 	.word	0x00005b10


	//   ....[26]....
        /*010c*/ 	.word	0x00006d50


	//   ....[27]....
        /*0110*/ 	.word	0x000076e0


	//   ....[28]....
        /*0114*/ 	.word	0x00007f10


	//----- nvinfo : EIATTR_VRC_CTA_INIT_COUNT
	.align		4
.L_1013:
        /*0118*/ 	.byte	0x02, 0x4a
	.zero		1
	.zero		1


	//----- nvinfo : EIATTR_EXIT_INSTR_OFFSETS
	.align		4
        /*011c*/ 	.byte	0x04, 0x1c
        /*011e*/ 	.short	(.L_1015 - .L_1014)


	//   ....[0]....
.L_1014:
        /*0120*/ 	.word	0x000001e0


	//   ....[1]....
        /*0124*/ 	.word	0x000082c0


	//----- nvinfo : EIATTR_MAX_THREADS
	.align		4
.L_1015:
        /*0128*/ 	.byte	0x04, 0x05
        /*012a*/ 	.short	(.L_1017 - .L_1016)
.L_1016:
        /*012c*/ 	.word	0x00000080
        /*0130*/ 	.word	0x00000001
        /*0134*/ 	.word	0x00000001


	//----- nvinfo : EIATTR_CRS_STACK_SIZE
	.align		4
.L_1017:
        /*0138*/ 	.byte	0x04, 0x1e
        /*013a*/ 	.short	(.L_1019 - .L_1018)
.L_1018:
        /*013c*/ 	.word	0x00000000


	//----- nvinfo : EIATTR_CBANK_PARAM_SIZE
	.align		4
.L_1019:
        /*0140*/ 	.byte	0x03, 0x19
        /*0142*/ 	.short	0x0118


	//----- nvinfo : EIATTR_PARAM_CBANK
	.align		4
        /*0144*/ 	.byte	0x04, 0x0a
        /*0146*/ 	.short	(.L_1021 - .L_1020)
	.align		4
.L_1020:
        /*0148*/ 	.word	index@(.nv.constant0._Z25selective_scan_fwd_kernelI32Selective_Scan_fwd_kernel_traitsILi128ELi16ELi1ELb0ELb0ELb0ELb1EfN3c107complexIfEEEEv13SSMParamsBase)
        /*014c*/ 	.short	0x0380
        /*014e*/ 	.short	0x0118


	//----- nvinfo : EIATTR_SW_WAR
	.align		4
.L_1021:
        /*0150*/ 	.byte	0x04, 0x36
        /*0152*/ 	.short	(.L_1023 - .L_1022)
.L_1022:
        /*0154*/ 	.word	0x00000008
.L_1023:


//--------------------- .nv.info._Z25selective_scan_fwd_kernelI32Selective_Scan_fwd_kernel_traitsILi128ELi16ELi1ELb0ELb0ELb1ELb0EfN3c107complexIfEEEEv13SSMParamsBase --------------------------
	.section	.nv.info._Z25selective_scan_fwd_kernelI32Selective_Scan_fwd_kernel_traitsILi128ELi16ELi1ELb0ELb0ELb1ELb0EfN3c107complexIfEEEEv13SSMParamsBase,"",@"SHT_CUDA_INFO"
	.sectionflags	@""
	.align	4


	//----- nvinfo : EIATTR_CUDA_API_VERSION
	.align		4
        /*0000*/ 	.byte	0x04, 0x37
        /*0002*/ 	.short	(.L_1025 - .L_1024)
.L_1024:
        /*0004*/ 	.word	0x00000082


	//----- nvinfo : EIATTR_KPARAM_INFO
	.align		4
.L_1025:
        /*0008*/ 	.byte	0x04, 0x17
        /*000a*/ 	.short	(.L_1027 - .L_1026)
.L_1026:
        /*000c*/ 	.word	0x00000000
        /*0010*/ 	.short	0x0000
        /*0012*/ 	.short	0x0000
        /*0014*/ 	.byte	0x00, 0xf0, 0x61, 0x04


	//----- nvinfo : EIATTR_SPARSE_MMA_MASK
	.align		4
.L_1027:
        /*0018*/ 	.byte	0x03, 0x50
        /*001a*/ 	.short	0x0000


	//----- nvinfo : EIATTR_MAXREG_COUNT
	.align		4
        /*001c*/ 	.byte	0x03, 0x1b
        /*001e*/ 	.short	0x00a8


	//----- nvinfo : EIATTR_NUM_BARRIERS
	.align		4
        /*0020*/ 	.byte	0x02, 0x4c
        /*0022*/ 	.byte	0x01
	.zero		1


	//----- nvinfo : EIATTR_ANNOTATIONS
	.align		4
        /*0024*/ 	.byte	0x04, 0x55
        /*0026*/ 	.short	(.L_1029 - .L_1028)


	//   ....[0]....
.L_1028:
        /*0028*/ 	.word	0x00000001
        /*002c*/ 	.byte	0x90, 0x17, 0x00, 0x00, 0x01, 0x00, 0x00, 0x00, 0xa0, 0x17, 0x00, 0x00, 0x01, 0x00, 0x00, 0x00
        /* <DEDUP_REMOVED lines=19> */
        /*016c*/ 	.byte	0xf0, 0x88, 0x00, 0x00, 0x01, 0x00, 0x00, 0x00, 0x00, 0x89, 0x00, 0x00


	//----- nvinfo : EIATTR_MERCURY_ISA_VERSION
	.align		4
.L_1029:
        /*0178*/ 	.byte	0x03, 0x5f
        /*017a*/ 	.short	0x0101


	//----- nvinfo : EIATTR_INT_WARP_WIDE_INSTR_OFFSETS
	.align		4
        /*017c*/ 	.byte	0x04, 0x31
        /*017e*/ 	.short	(.L_1031 - .L_1030)


	//   ....[0]....
.L_1030:
        /*0180*/ 	.word	0x00006d20


	//----- nvinfo : EIATTR_COOP_GROUP_MASK_REGIDS
	.align		4
.L_1031:
        /*0184*/ 	.byte	0x04, 0x29
        /*0186*/ 	.short	(.L_1033 - .L_1032)


	//   ....[0]....
.L_1032:
        /*0188*/ 	.word	0xffffffff


	//   ....[1]....
        /*018c*/ 	.word	0xffffffff


	//   ....[2]....
        /*0190*/ 	.word	0xffffffff


	//   ....[3]....
        /*0194*/ 	.word	0xffffffff


	//   ....[4]....
        /*0198*/ 	.word	0xffffffff


	//   ....[5]....
        /*019c*/ 	.word	0xffffffff


	//   ....[6]....
        /*01a0*/ 	.word	0xffffffff


	//   ....[7]....
        /*01a4*/ 	.word	0xffffffff


	//   ....[8]....
        /*01a8*/ 	.word	0xffffffff


	//   ....[9]....
        /*01ac*/ 	.word	0xffffffff


	//   ....[10]....
        /*01b0*/ 	.word	0xffffffff


	//   ....[11]....
        /*01b4*/ 	.word	0xffffffff


	//   ....[12]....
        /*01b8*/ 	.word	0xffffffff


	//   ....[13]....
        /*01bc*/ 	.word	0xffffffff


	//   ....[14]....
        /*01c0*/ 	.word	0xffffffff


	//   ....[15]....
        /*01c4*/ 	.word	0xffffffff


	//   ....[16]....
        /*01c8*/ 	.word	0xffffffff


	//   ....[17]....
        /*01cc*/ 	.word	0xffffffff


	//   ....[18]....
        /*01d0*/ 	.word	0xffffffff


	//   ....[19]....
        /*01d4*/ 	.word	0xffffffff


	//   ....[20]....
        /*01d8*/ 	.word	0xffffffff


	//   ....[21]....
        /*01dc*/ 	.word	0xffffffff


	//   ....[22]....
        /*01e0*/ 	.word	0xffffffff


	//   ....[23]....
        /*01e4*/ 	.word	0xffffffff


	//   ....[24]....
        /*01e8*/ 	.word	0xffffffff


	//   ....[25]....
        /*01ec*/ 	.word	0xffffffff


	//   ....[26]....
        /*01f0*/ 	.word	0xffffffff


	//   ....[27]....
        /*01f4*/ 	.word	0xffffffff


	//----- nvinfo : EIATTR_COOP_GROUP_INSTR_OFFSETS
	.align		4
.L_1033:
        /*01f8*/ 	.byte	0x04, 0x28
        /*01fa*/ 	.short	(.L_1035 - .L_1034)


	//   ....[0]....
.L_1034:
        /*01fc*/ 	.word	0x00001460


	//   ....[1]....
        /*0200*/ 	.word	0x00001a00


	//   ....[2]....
        /*0204*/ 	.word	0x00006370


	//   ....[3]....
        /*0208*/ 	.word	0x000063a0


	//   ....[4]....
        /*020c*/ 	.word	0x00006400


	//   ....[5]....
        /*0210*/ 	.word	0x00006430


	//   ....[6]....
        /*0214*/ 	.word	0x00006530


	//   ....[7]....
        /*0218*/ 	.word	0x00006570


	//   ....[8]....
        /*021c*/ 	.word	0x000065b0


	//   ....[9]....
        /*0220*/ 	.word	0x000065f0


	//   ....[10]....
        /*0224*/ 	.word	0x00006730


	//   ....[11]....
        /*0228*/ 	.word	0x00006750


	//   ....[12]....
        /*022c*/ 	.word	0x00006780


	//   ....[13]....
        /*0230*/ 	.word	0x000067a0


	//   ....[14]....
        /*0234*/ 	.word	0x00006880


	//   ....[15]....
        /*0238*/ 	.word	0x000068f0


	//   ....[16]....
        /*023c*/ 	.word	0x00006950


	//   ....[17]....
        /*0240*/ 	.word	0x00006980


	//   ....[18]....
        /*0244*/ 	.word	0x00006c50


	//   ....[19]....
        /*0248*/ 	.word	0x00006c60


	//   ....[20]....
        /*024c*/ 	.word	0x00006c70


	//   ....[21]....
        /*0250*/ 	.word	0x00006c80


	//   ....[22]....
        /*0254*/ 	.word	0x00006f90


	//   ....[23]....
        /*0258*/ 	.word	0x000072f0


	//   ....[24]....
        /*025c*/ 	.word	0x00007310


	//   ....[25]....
        /*0260*/ 	.word	0x00007320


	//   ....[26]....
        /*0264*/ 	.word	0x00007330


	//   ....[27]....
        /*0268*/ 	.word	0x000089f0


	//----- nvinfo : EIATTR_VRC_CTA_INIT_COUNT
	.align		4
.L_1035:
        /*026c*/ 	.byte	0x02, 0x4a
	.zero		1
	.zero		1


	//----- nvinfo : EIATTR_EXIT_INSTR_OFFSETS
	.align		4
        /*0270*/ 	.byte	0x04, 0x1c
        /*0272*/ 	.short	(.L_1037 - .L_1036)


	//   ....[0]....
.L_1036:
        /*0274*/ 	.word	0x00000410


	//   ....[1]....
        /*0278*/ 	.word	0x00008f70


	//----- nvinfo : EIATTR_MAX_THREADS
	.align		4
.L_1037:
        /*027c*/ 	.byte	0x04, 0x05
        /*027e*/ 	.short	(.L_1039 - .L_1038)
.L_1038:
        /*0280*/ 	.word	0x00000080
        /*0284*/ 	.word	0x00000001
        /*0288*/ 	.word	0x00000001


	//----- nvinfo : EIATTR_CRS_STACK_SIZE
	.align		4
.L_1039:
        /*028c*/ 	.byte	0x04, 0x1e
        /*028e*/ 	.short	(.L_1041 - .L_1040)
.L_1040:
        /*0290*/ 	.word	0x00000000


	//----- nvinfo : EIATTR_CBANK_PARAM_SIZE
	.align		4
.L_1041:
        /*0294*/ 	.byte	0x03, 0x19
        /*0296*/ 	.short	0x0118


	//----- nvinfo : EIATTR_PARAM_CBANK
	.align		4
        /*0298*/ 	.byte	0x04, 0x0a
        /*029a*/ 	.short	(.L_1043 - .L_1042)
	.align		4
.L_1042:
        /*029c*/ 	.word	index@(.nv.constant0._Z25selective_scan_fwd_kernelI32Selective_Scan_fwd_kernel_traitsILi128ELi16ELi1ELb0ELb0ELb1ELb0EfN3c107complexIfEEEEv13SSMParamsBase)
        /*02a0*/ 	.short	0x0380
        /*02a2*/ 	.short	0x0118


	//----- nvinfo : EIATTR_SW_WAR
	.align		4
.L_1043:
        /*02a4*/ 	.byte	0x04, 0x36
        /*02a6*/ 	.short	(.L_1045 - .L_1044)
.L_1044:
        /*02a8*/ 	.word	0x00000008
.L_1045:


//--------------------- .nv.info._Z25selective_scan_fwd_kernelI32Selective_Scan_fwd_kernel_traitsILi128ELi16ELi1ELb0ELb0ELb1ELb1EfN3c107complexIfEEEEv13SSMParamsBase --------------------------
	.section	.nv.info._Z25selective_scan_fwd_kernelI32Selective_Scan_fwd_kernel_traitsILi128ELi16ELi1ELb0ELb0ELb1ELb1EfN3c107complexIfEEEEv13SSMParamsBase,"",@"SHT_CUDA_INFO"
	.sectionflags	@""
	.align	4


	//----- nvinfo : EIATTR_CUDA_API_VERSION
	.align		4
        /*0000*/ 	.byte	0x04, 0x37
        /*0002*/ 	.short	(.L_1047 - .L_1046)
.L_1046:
        /*0004*/ 	.word	0x00000082


	//----- nvinfo : EIATTR_KPARAM_INFO
	.align		4
.L_1047:
        /*0008*/ 	.byte	0x04, 0x17
        /*000a*/ 	.short	(.L_1049 - .L_1048)
.L_1048:
        /*000c*/ 	.word	0x00000000
        /*0010*/ 	.short	0x0000
        /*0012*/ 	.short	0x0000
        /*0014*/ 	.byte	0x00, 0xf0, 0x61, 0x04


	//----- nvinfo : EIATTR_SPARSE_MMA_MASK
	.align		4
.L_1049:
        /*0018*/ 	.byte	0x03, 0x50
        /*001a*/ 	.short	0x0000


	//----- nvinfo : EIATTR_MAXREG_COUNT
	.align		4
        /*001c*/ 	.byte	0x03, 0x1b
        /*001e*/ 	.short	0x00a8


	//----- nvinfo : EIATTR_NUM_BARRIERS
	.align		4
        /*0020*/ 	.byte	0x02, 0x4c
        /*0022*/ 	.byte	0x01
	.zero		1


	//----- nvinfo : EIATTR_ANNOTATIONS
	.align		4
        /*0024*/ 	.byte	0x04, 0x55
        /*0026*/ 	.short	(.L_1051 - .L_1050)


	//   ....[0]....
.L_1050:
        /* <DEDUP_REMOVED lines=21> */


	//----- nvinfo : EIATTR_MERCURY_ISA_VERSION
	.align		4
.L_1051:
        /*0168*/ 	.byte	0x03, 0x5f
        /*016a*/ 	.short	0x0101


	//----- nvinfo : EIATTR_INT_WARP_WIDE_INSTR_OFFSETS
	.align		4
        /*016c*/ 	.byte	0x04, 0x31
        /*016e*/ 	.short	(.L_1053 - .L_1052)


	//   ....[0]....
.L_1052:
        /*0170*/ 	.word	0x00006cf0


	//----- nvinfo : EIATTR_COOP_GROUP_MASK_REGIDS
	.align		4
.L_1053:
        /*0174*/ 	.byte	0x04, 0x29
        /*0176*/ 	.short	(.L_1055 - .L_1054)


	//   ....[0]....
.L_1054:
        /*0178*/ 	.word	0xffffffff


	//   ....[1]....
        /*017c*/ 	.word	0xffffffff


	//   ....[2]....
        /*0180*/ 	.word	0xffffffff


	//   ....[3]....
        /*0184*/ 	.word	0xffffffff


	//   ....[4]....
        /*0188*/ 	.word	0xffffffff


	//   ....[5]....
        /*018c*/ 	.word	0xffffffff


	//   ....[6]....
        /*0190*/ 	.word	0xffffffff


	//   ....[7]....
        /*0194*/ 	.word	0xffffffff


	//   ....[8]....
        /*0198*/ 	.word	0xffffffff


	//   ....[9]....
        /*019c*/ 	.word	0xffffffff


	//   ....[10]....
        /*01a0*/ 	.word	0xffffffff


	//   ....[11]....
        /*01a4*/ 	.word	0xffffffff


	//   ....[12]....
        /*01a8*/ 	.word	0xffffffff


	//   ....[13]....
        /*01ac*/ 	.word	0xffffffff


	//   ....[14]....
        /*01b0*/ 	.word	0xffffffff


	//   ....[15]....
        /*01b4*/ 	.word	0xffffffff


	//   ....[16]....
        /*01b8*/ 	.word	0xffffffff


	//   ....[17]....
        /*01bc*/ 	.word	0xffffffff


	//   ....[18]....
        /*01c0*/ 	.word	0xffffffff


	//   ....[19]....
        /*01c4*/ 	.word	0xffffffff


	//   ....[20]....
        /*01c8*/ 	.word	0xffffffff


	//   ....[21]....
        /*01cc*/ 	.word	0xffffffff


	//   ....[22]....
        /*01d0*/ 	.word	0xffffffff


	//   ....[23]....
        /*01d4*/ 	.word	0xffffffff


	//   ....[24]....
        /*01d8*/ 	.word	0xffffffff


	//   ....[25]....
        /*01dc*/ 	.word	0xffffffff


	//   ....[26]....
        /*01e0*/ 	.word	0xffffffff


	//   ....[27]....
        /*01e4*/ 	.word	0xffffffff


	//   ....[28]....
        /*01e8*/ 	.word	0xffffffff


	//   ....[29]....
        /*01ec*/ 	.word	0xffffffff


	//----- nvinfo : EIATTR_COOP_GROUP_INSTR_OFFSETS
	.align		4
.L_1055:
        /*01f0*/ 	.byte	0x04, 0x28
        /*01f2*/ 	.short	(.L_1057 - .L_1056)


	//   ....[0]....
.L_1056:
        /*01f4*/ 	.word	0x00001430


	//   ....[1]....
        /*01f8*/ 	.word	0x000019d0


	//   ....[2]....
        /*01fc*/ 	.word	0x00006340


	//   ....[3]....
        /*0200*/ 	.word	0x00006370


	//   ....[4]....
        /*0204*/ 	.word	0x000063d0


	//   ....[5]....
        /*0208*/ 	.word	0x00006400


	//   ....[6]....
        /*020c*/ 	.word	0x00006500


	//   ....[7]....
        /*0210*/ 	.word	0x00006540


	//   ....[8]....
        /*0214*/ 	.word	0x00006580


	//   ....[9]....
        /*0218*/ 	.word	0x000065c0


	//   ....[10]....
        /*021c*/ 	.word	0x00006700


	//   ....[11]....
        /*0220*/ 	.word	0x00006720


	//   ....[12]....
        /*0224*/ 	.word	0x00006750


	//   ....[13]....
        /*0228*/ 	.word	0x00006770


	//   ....[14]....
        /*022c*/ 	.word	0x00006850


	//   ....[15]....
        /*0230*/ 	.word	0x000068c0


	//   ....[16]....
        /*0234*/ 	.word	0x00006920


	//   ....[17]....
        /*0238*/ 	.word	0x00006950


	//   ....[18]....
        /*023c*/ 	.word	0x00006c20


	//   ....[19]....
        /*0240*/ 	.word	0x00006c30


	//   ....[20]....
        /*0244*/ 	.word	0x00006c40


	//   ....[21]....
        /*0248*/ 	.word	0x00006c50


	//   ....[22]....
        /*024c*/ 	.word	0x00006f60


	//   ....[23]....
        /*0250*/ 	.word	0x000072b0


	//   ....[24]....
        /*0254*/ 	.word	0x000072d0


	//   ....[25]....
        /*0258*/ 	.word	0x000072e0


	//   ....[26]....
        /*025c*/ 	.word	0x000072f0


	//   ....[27]....
        /*0260*/ 	.word	0x00008bb0


	//   ....[28]....
        /*0264*/ 	.word	0x000093e0


	//   ....[29]....
        /*0268*/ 	.word	0x00009c00


	//----- nvinfo : EIATTR_VRC_CTA_INIT_COUNT
	.align		4
.L_1057:
        /*026c*/ 	.byte	0x02, 0x4a
	.zero		1
	.zero		1


	//----- nvinfo : EIATTR_EXIT_INSTR_OFFSETS
	.align		4
        /*0270*/ 	.byte	0x04, 0x1c
        /*0272*/ 	.short	(.L_1059 - .L_1058)


	//   ....[0]....
.L_1058:
        /*0274*/ 	.word	0x00000410


	//   ....[1]....
        /*0278*/ 	.word	0x00009f90


	//----- nvinfo : EIATTR_MAX_THREADS
	.align		4
.L_1059:
        /*027c*/ 	.byte	0x04, 0x05
        /*027e*/ 	.short	(.L_1061 - .L_1060)
.L_1060:
        /*0280*/ 	.word	0x00000080
        /*0284*/ 	.word	0x00000001
        /*0288*/ 	.word	0x00000001


	//----- nvinfo : EIATTR_CRS_STACK_SIZE
	.align		4
.L_1061:
        /*028c*/ 	.byte	0x04, 0x1e
        /*028e*/ 	.short	(.L_1063 - .L_1062)
.L_1062:
        /*0290*/ 	.word	0x00000000


	//----- nvinfo : EIATTR_CBANK_PARAM_SIZE
	.align		4
.L_1063:
        /*0294*/ 	.byte	0x03, 0x19
        /*0296*/ 	.short	0x0118


	//----- nvinfo : EIATTR_PARAM_CBANK
	.align		4
        /*0298*/ 	.byte	0x04, 0x0a
        /*029a*/ 	.short	(.L_1065 - .L_1064)
	.align		4
.L_1064:
        /*029c*/ 	.word	index@(.nv.constant0._Z25selective_scan_fwd_kernelI32Selective_Scan_fwd_kernel_traitsILi128ELi16ELi1ELb0ELb0ELb1ELb1EfN3c107complexIfEEEEv13SSMParamsBase)
        /*02a0*/ 	.short	0x0380
        /*02a2*/ 	.short	0x0118


	//----- nvinfo : EIATTR_SW_WAR
	.align		4
.L_1065:
        /*02a4*/ 	.byte	0x04, 0x36
        /*02a6*/ 	.short	(.L_1067 - .L_1066)
.L_1066:
        /*02a8*/ 	.word	0x00000008
.L_1067:


//--------------------- .nv.info._Z25selective_scan_fwd_kernelI32Selective_Scan_fwd_kernel_traitsILi128ELi16ELi1ELb0ELb1ELb0ELb0EfN3c107complexIfEEEEv13SSMParamsBase --------------------------
	.section	.nv.info._Z25selective_scan_fwd_kernelI32Selective_Scan_fwd_kernel_traitsILi128ELi16ELi1ELb0ELb1ELb0ELb0EfN3c107complexIfEEEEv13SSMParamsBase,"",@"SHT_CUDA_INFO"
	.sectionflags	@""
	.align	4


	//----- nvinfo : EIATTR_CUDA_API_VERSION
	.align		4
        /*0000*/ 	.byte	0x04, 0x37
        /*0002*/ 	.short	(.L_1069 - .L_1068)
.L_1068:
        /*0004*/ 	.word	0x00000082


	//----- nvinfo : EIATTR_KPARAM_INFO
	.align		4
.L_1069:
        /*0008*/ 	.byte	0x04, 0x17
        /*000a*/ 	.short	(.L_1071 - .L_1070)
.L_1070:
        /*000c*/ 	.word	0x00000000
        /*0010*/ 	.short	0x0000
        /*0012*/ 	.short	0x0000
        /*0014*/ 	.byte	0x00, 0xf0, 0x61, 0x04


	//----- nvinfo : EIATTR_SPARSE_MMA_MASK
	.align		4
.L_1071:
        /*0018*/ 	.byte	0x03, 0x50
        /*001a*/ 	.short	0x0000


	//----- nvinfo : EIATTR_MAXREG_COUNT
	.align		4
        /*001c*/ 	.byte	0x03, 0x1b
        /*001e*/ 	.short	0x00a8


	//----- nvinfo : EIATTR_NUM_BARRIERS
	.align		4
        /*0020*/ 	.byte	0x02, 0x4c
        /*0022*/ 	.byte	0x01
	.zero		1


	//----- nvinfo : EIATTR_ANNOTATIONS
	.align		4
        /*0024*/ 	.byte	0x04, 0x55
        /*0026*/ 	.short	(.L_1073 - .L_1072)


	//   ....[0]....
.L_1072:
        /*0028*/ 	.word	0x00000001
        /*002c*/ 	.byte	0xe0, 0x17, 0x00, 0x00, 0x01, 0x00, 0x00, 0x00, 0xf0, 0x17, 0x00, 0x00, 0x01, 0x00, 0x00, 0x00
        /*003c*/ 	.byte	0x00, 0x18, 0x00, 0x00, 0x01, 0x00, 0x00, 0x00, 0x10, 0x18, 0x00, 0x00, 0x01, 0x00, 0x00, 0x00
        /*004c*/ 	.byte	0x20, 0x18, 0x00, 0x00, 0x01, 0x00, 0x00, 0x00, 0x40, 0x85, 0x00, 0x00, 0x01, 0x00, 0x00, 0x00
        /*005c*/ 	.byte	0xa0, 0x85, 0x00, 0x00, 0x01, 0x00, 0x00, 0x00, 0xc0, 0x85, 0x00, 0x00, 0x01, 0x00, 0x00, 0x00
        /*006c*/ 	.byte	0xd0, 0x85, 0x00, 0x00, 0x01, 0x00, 0x00, 0x00, 0xe0, 0x85, 0x00, 0x00


	//----- nvinfo : EIATTR_MERCURY_ISA_VERSION
	.align		4
.L_1073:
        /*0078*/ 	.byte	0x03, 0x5f
        /*007a*/ 	.short	0x0101


	//----- nvinfo : EIATTR_INT_WARP_WIDE_INSTR_OFFSETS
	.align		4
        /*007c*/ 	.byte	0x04, 0x31
        /*007e*/ 	.short	(.L_1075 - .L_1074)


	//   ....[0]....
.L_1074:
        /*0080*/ 	.word	0x00006d90


	//----- nvinfo : EIATTR_COOP_GROUP_MASK_REGIDS
	.align		4
.L_1075:
        /*0084*/ 	.byte	0x04, 0x29
        /*0086*/ 	.short	(.L_1077 - .L_1076)


	//   ....[0]....
.L_1076:
        /*0088*/ 	.word	0xffffffff


	//   ....[1]....
        /*008c*/ 	.word	0xffffffff


	//   ....[2]....
        /*0090*/ 	.word	0xffffffff


	//   ....[3]....
        /*0094*/ 	.word	0xffffffff


	//   ....[4]....
        /*0098*/ 	.word	0xffffffff


	//   ....[5]....
        /*009c*/ 	.word	0xffffffff


	//   ....[6]....
        /*00a0*/ 	.word	0xffffffff


	//   ....[7]....
        /*00a4*/ 	.word	0xffffffff


	//   ....[8]....
        /*00a8*/ 	.word	0xffffffff


	//   ....[9]....
        /*00ac*/ 	.word	0xffffffff


	//   ....[10]....
        /*00b0*/ 	.word	0xffffffff


	//   ....[11]....
        /*00b4*/ 	.word	0xffffffff


	//   ....[12]....
        /*00b8*/ 	.word	0xffffffff


	//   ....[13]....
        /*00bc*/ 	.word	0xffffffff


	//   ....[14]....
        /*00c0*/ 	.word	0xffffffff


	//   ....[15]....
        /*00c4*/ 	.word	0xffffffff


	//   ....[16]....
        /*00c8*/ 	.word	0xffffffff


	//   ....[17]....
        /*00cc*/ 	.word	0xffffffff


	//   ....[18]....
        /*00d0*/ 	.word	0xffffffff


	//   ....[19]....
        /*00d4*/ 	.word	0xffffffff


	//   ....[20]....
        /*00d8*/ 	.word	0xffffffff


	//   ....[21]....
        /*00dc*/ 	.word	0xffffffff


	//   ....[22]....
        /*00e0*/ 	.word	0xffffffff


	//   ....[23]....
        /*00e4*/ 	.word	0xffffffff


	//   ....[24]....
        /*00e8*/ 	.word	0xffffffff


	//   ....[25]....
        /*00ec*/ 	.word	0xffffffff


	//   ....[26]....
        /*00f0*/ 	.word	0xffffffff


	//   ....[27]....
        /*00f4*/ 	.word	0xffffffff


	//----- nvinfo : EIATTR_COOP_GROUP_INSTR_OFFSETS
	.align		4
.L_1077:
        /*00f8*/ 	.byte	0x04, 0x28
        /*00fa*/ 	.short	(.L_1079 - .L_1078)


	//   ....[0]....
.L_1078:
        /*00fc*/ 	.word	0x00001480


	//   ....[1]....
        /*0100*/ 	.word	0x00001940


	//   ....[2]....
        /*0104*/ 	.word	0x000053d0


	//   ....[3]....
        /*0108*/ 	.word	0x00006f00


	//   ....[4]....
        /*010c*/ 	.word	0x00006f20


	//   ....[5]....
        /*0110*/ 	.word	0x00006f30


	//   ....[6]....
        /*0114*/ 	.word	0x00006f40


	//   ....[7]....
        /*0118*/ 	.word	0x00006ff0


	//   ....[8]....
        /*011c*/ 	.word	0x00007010


	//   ....[9]....
        /*0120*/ 	.word	0x00007020


	//   ....[10]....
        /*0124*/ 	.word	0x00007030


	//   ....[11]....
        /*0128*/ 	.word	0x000070e0


	//   ....[12]....
        /*012c*/ 	.word	0x00007100


	//   ....[13]....
        /*0130*/ 	.word	0x00007110


	//   ....[14]....
        /*0134*/ 	.word	0x00007120


	//   ....[15]....
        /*0138*/ 	.word	0x000071d0


	//   ....[16]....
        /*013c*/ 	.word	0x000071f0


	//   ....[17]....
        /*0140*/ 	.word	0x00007200


	//   ....[18]....
        /*0144*/ 	.word	0x00007210


	//   ....[19]....
        /*0148*/ 	.word	0x000072c0


	//   ....[20]....
        /*014c*/ 	.word	0x000072e0


	//   ....[21]....
        /*0150*/ 	.word	0x000072f0


	//   ....[22]....
        /*0154*/ 	.word	0x00007300


	//   ....[23]....
        /*0158*/ 	.word	0x00007720


	//   ....[24]....
        /*015c*/ 	.word	0x00007740


	//   ....[25]....
        /*0160*/ 	.word	0x00007760


	//   ....[26]....
        /*0164*/ 	.word	0x00007780


	//   ....[27]....
        /*0168*/ 	.word	0x00008870


	//----- nvinfo : EIATTR_VRC_CTA_INIT_COUNT
	.align		4
.L_1079:
        /*016c*/ 	.byte	0x02, 0x4a
	.zero		1
	.zero		1


	//----- nvinfo : EIATTR_EXIT_INSTR_OFFSETS
	.align		4
        /*0170*/ 	.byte	0x04, 0x1c
        /*0172*/ 	.short	(.L_1081 - .L_1080)


	//   ....[0]....
.L_1080:
        /*0174*/ 	.word	0x00000430


	//   ....[1]....
        /*0178*/ 	.word	0x00008cb0


	//----- nvinfo : EIATTR_MAX_THREADS
	.align		4
.L_1081:
        /*017c*/ 	.byte	0x04, 0x05
        /*017e*/ 	.short	(.L_1083 - .L_1082)
.L_1082:
        /*0180*/ 	.word	0x00000080
        /*0184*/ 	.word	0x00000001
        /*0188*/ 	.word	0x00000001


	//----- nvinfo : EIATTR_CRS_STACK_SIZE
	.align		4
.L_1083:
        /*018c*/ 	.byte	0x04, 0x1e
        /*018e*/ 	.short	(.L_1085 - .L_1084)
.L_1084:
        /*0190*/ 	.word	0x00000000


	//----- nvinfo : EIATTR_CBANK_PARAM_SIZE
	.align		4
.L_1085:
        /*0194*/ 	.byte	0x03, 0x19
        /*0196*/ 	.short	0x0118


	//----- nvinfo : EIATTR_PARAM_CBANK
	.align		4
        /*0198*/ 	.byte	0x04, 0x0a
        /*019a*/ 	.short	(.L_1087 - .L_1086)
	.align		4
.L_1086:
        /*019c*/ 	.word	index@(.nv.constant0._Z25selective_scan_fwd_kernelI32Selective_Scan_fwd_kernel_traitsILi128ELi16ELi1ELb0ELb1ELb0ELb0EfN3c107complexIfEEEEv13SSMParamsBase)
        /*01a0*/ 	.short	0x0380
        /*01a2*/ 	.short	0x0118


	//----- nvinfo : EIATTR_SW_WAR
	.align		4
.L_1087:
        /*01a4*/ 	.byte	0x04, 0x36
        /*01a6*/ 	.short	(.L_1089 - .L_1088)
.L_1088:
        /*01a8*/ 	.word	0x00000008
.L_1089:


//--------------------- .nv.info._Z25selective_scan_fwd_kernelI32Selective_Scan_fwd_kernel_traitsILi128ELi16ELi1ELb0ELb1ELb0ELb1EfN3c107complexIfEEEEv13SSMParamsBase --------------------------
	.section	.nv.info._Z25selective_scan_fwd_kernelI32Selective_Scan_fwd_kernel_traitsILi128ELi16ELi1ELb0ELb1ELb0ELb1EfN3c107complexIfEEEEv13SSMParamsBase,"",@"SHT_CUDA_INFO"
	.sectionflags	@""
	.align	4


	//----- nvinfo : EIATTR_CUDA_API_VERSION
	.align		4
        /*0000*/ 	.byte	0x04, 0x37
        /*0002*/ 	.short	(.L_1091 - .L_1090)
.L_1090:
        /*0004*/ 	.word	0x00000082


	//----- nvinfo : EIATTR_KPARAM_INFO
	.align		4
.L_1091:
        /*0008*/ 	.byte	0x04, 0x17
        /*000a*/ 	.short	(.L_1093 - .L_1092)
.L_1092:
        /*000c*/ 	.word	0x00000000
        /*0010*/ 	.short	0x0000
        /*0012*/ 	.short	0x0000
        /*0014*/ 	.byte	0x00, 0xf0, 0x61, 0x04


	//----- nvinfo : EIATTR_SPARSE_MMA_MASK
	.align		4
.L_1093:
        /*0018*/ 	.byte	0x03, 0x50
        /*001a*/ 	.short	0x0000


	//----- nvinfo : EIATTR_MAXREG_COUNT
	.align		4
        /*001c*/ 	.byte	0x03, 0x1b
        /*001e*/ 	.short	0x00a8


	//----- nvinfo : EIATTR_NUM_BARRIERS
	.align		4
        /*0020*/ 	.byte	0x02, 0x4c
        /*0022*/ 	.byte	0x01
	.zero		1


	//----- nvinfo : EIATTR_ANNOTATIONS
	.align		4
        /*0024*/ 	.byte	0x04, 0x55
        /*0026*/ 	.short	(.L_1095 - .L_1094)


	//   ....[0]....
.L_1094:
        /*0028*/ 	.word	0x00000001
        /*002c*/ 	.byte	0xe0, 0x17, 0x00, 0x00, 0x01, 0x00, 0x00, 0x00, 0x00, 0x18, 0x00, 0x00, 0x01, 0x00, 0x00, 0x00
        /*003c*/ 	.byte	0x10, 0x18, 0x00, 0x00, 0x01, 0x00, 0x00, 0x00, 0x20, 0x18, 0x00, 0x00, 0x01, 0x00, 0x00, 0x00
        /*004c*/ 	.byte	0x30, 0x18, 0x00, 0x00, 0x01, 0x00, 0x00, 0x00, 0x60, 0x85, 0x00, 0x00, 0x01, 0x00, 0x00, 0x00
        /*005c*/ 	.byte	0xc0, 0x85, 0x00, 0x00, 0x01, 0x00, 0x00, 0x00, 0xf0, 0x85, 0x00, 0x00, 0x01, 0x00, 0x00, 0x00
        /*006c*/ 	.byte	0x00, 0x86, 0x00, 0x00, 0x01, 0x00, 0x00, 0x00, 0x10, 0x86, 0x00, 0x00


	//----- nvinfo : EIATTR_MERCURY_ISA_VERSION
	.align		4
.L_1095:
        /*0078*/ 	.byte	0x03, 0x5f
        /*007a*/ 	.short	0x0101


	//----- nvinfo : EIATTR_INT_WARP_WIDE_INSTR_OFFSETS
	.align		4
        /*007c*/ 	.byte	0x04, 0x31
        /*007e*/ 	.short	(.L_1097 - .L_1096)


	//   ....[0]....
.L_1096:
        /*0080*/ 	.word	0x00006c40


	//----- nvinfo : EIATTR_COOP_GROUP_MASK_REGIDS
	.align		4
.L_1097:
        /*0084*/ 	.byte	0x04, 0x29
        /*0086*/ 	.short	(.L_1099 - .L_1098)


	//   ....[0]....
.L_1098:
        /*0088*/ 	.word	0xffffffff


	//   ....[1]....
        /*008c*/ 	.word	0xffffffff


	//   ....[2]....
        /*0090*/ 	.word	0xffffffff


	//   ....[3]....
        /*0094*/ 	.word	0xffffffff


	//   ....[4]....
        /*0098*/ 	.word	0xffffffff


	//   ....[5]....
        /*009c*/ 	.word	0xffffffff


	//   ....[6]....
        /*00a0*/ 	.word	0xffffffff


	//   ....[7]....
        /*00a4*/ 	.word	0xffffffff


	//   ....[8]....
        /*00a8*/ 	.word	0xffffffff


	//   ....[9]....
        /*00ac*/ 	.word	0xffffffff


	//   ....[10]....
        /*00b0*/ 	.word	0xffffffff


	//   ....[11]....
        /*00b4*/ 	.word	0xffffffff


	//   ....[12]....
        /*00b8*/ 	.word	0xffffffff


	//   ....[13]....
        /*00bc*/ 	.word	0xffffffff


	//   ....[14]....
        /*00c0*/ 	.word	0xffffffff


	//   ....[15]....
        /*00c4*/ 	.word	0xffffffff


	//   ....[16]....
        /*00c8*/ 	.word	0xffffffff


	//   ....[17]....
        /*00cc*/ 	.word	0xffffffff


	//   ....[18]....
        /*00d0*/ 	.word	0xffffffff


	//   ....[19]....
        /*00d4*/ 	.word	0xffffffff


	//   ....[20]....
        /*00d8*/ 	.word	0xffffffff


	//   ....[21]....
        /*00dc*/ 	.word	0xffffffff


	//   ....[22]....
        /*00e0*/ 	.word	0xffffffff


	//   ....[23]....
        /*00e4*/ 	.word	0xffffffff


	//   ....[24]....
        /*00e8*/ 	.word	0xffffffff


	//   ....[25]....
        /*00ec*/ 	.word	0xffffffff


	//   ....[26]....
        /*00f0*/ 	.word	0xffffffff


	//   ....[27]....
        /*00f4*/ 	.word	0xffffffff


	//   ....[28]....
        /*00f8*/ 	.word	0xffffffff


	//   ....[29]....
        /*00fc*/ 	.word	0xffffffff


	//----- nvinfo : EIATTR_COOP_GROUP_INSTR_OFFSETS
	.align		4
.L_1099:
        /*0100*/ 	.byte	0x04, 0x28
        /*0102*/ 	.short	(.L_1101 - .L_1100)


	//   ....[0]....
.L_1100:
        /*0104*/ 	.word	0x00001480


	//   ....[1]....
        /*0108*/ 	.word	0x00001950


	//   ....[2]....
        /*010c*/ 	.word	0x000053f0


	//   ....[3]....
        /*0110*/ 	.word	0x00006f00


	//   ....[4]....
        /*0114*/ 	.word	0x00006f30


	//   ....[5]....
        /*0118*/ 	.word	0x00006f50


	//   ....[6]....
        /*011c*/ 	.word	0x00006f60


	//   ....[7]....
        /*0120*/ 	.word	0x00007010


	//   ....[8]....
        /*0124*/ 	.word	0x00007030


	//   ....[9]....
        /*0128*/ 	.word	0x00007040


	//   ....[10]....
        /*012c*/ 	.word	0x00007050


	//   ....[11]....
        /*0130*/ 	.word	0x00007100


	//   ....[12]....
        /*0134*/ 	.word	0x00007120


	//   ....[13]....
        /*0138*/ 	.word	0x00007130


	//   ....[14]....
        /*013c*/ 	.word	0x00007140


	//   ....[15]....
        /*0140*/ 	.word	0x000071f0


	//   ....[16]....
        /*0144*/ 	.word	0x00007210


	//   ....[17]....
        /*0148*/ 	.word	0x00007220


	//   ....[18]....
        /*014c*/ 	.word	0x00007230


	//   ....[19]....
        /*0150*/ 	.word	0x000072e0


	//   ....[20]....
        /*0154*/ 	.word	0x00007300


	//   ....[21]....
        /*0158*/ 	.word	0x00007310


	//   ....[22]....
        /*015c*/ 	.word	0x00007320


	//   ....[23]....
        /*0160*/ 	.word	0x00007740


	//   ....[24]....
        /*0164*/ 	.word	0x00007760


	//   ....[25]....
        /*0168*/ 	.word	0x00007780


	//   ....[26]....
        /*016c*/ 	.word	0x000077a0


	//   ....[27]....
        /*0170*/ 	.word	0x00008900


	//   ....[28]....
        /*0174*/ 	.word	0x00009170


	//   ....[29]....
        /*0178*/ 	.word	0x00009990


	//----- nvinfo : EIATTR_VRC_CTA_INIT_COUNT
	.align		4
.L_1101:
        /*017c*/ 	.byte	0x02, 0x4a
	.zero		1
	.zero		1


	//----- nvinfo : EIATTR_EXIT_INSTR_OFFSETS
	.align		4
        /*0180*/ 	.byte	0x04, 0x1c
        /*0182*/ 	.short	(.L_1103 - .L_1102)


	//   ....[0]....
.L_1102:
        /*0184*/ 	.word	0x00000430


	//   ....[1]....
        /*0188*/ 	.word	0x00009d20


	//----- nvinfo : EIATTR_MAX_THREADS
	.align		4
.L_1103:
        /*018c*/ 	.byte	0x04, 0x05
        /*018e*/ 	.short	(.L_1105 - .L_1104)
.L_1104:
        /*0190*/ 	.word	0x00000080
        /*0194*/ 	.word	0x00000001
        /*0198*/ 	.word	0x00000001


	//----- nvinfo : EIATTR_CRS_STACK_SIZE
	.align		4
.L_1105:
        /*019c*/ 	.byte	0x04, 0x1e
        /*019e*/ 	.short	(.L_1107 - .L_1106)
.L_1106:
        /*01a0*/ 	.word	0x00000000


	//----- nvinfo : EIATTR_CBANK_PARAM_SIZE
	.align		4
.L_1107:
        /*01a4*/ 	.byte	0x03, 0x19
        /*01a6*/ 	.short	0x0118


	//----- nvinfo : EIATTR_PARAM_CBANK
	.align		4
        /*01a8*/ 	.byte	0x04, 0x0a
        /*01aa*/ 	.short	(.L_1109 - .L_1108)
	.align		4
.L_1108:
        /*01ac*/ 	.word	index@(.nv.constant0._Z25selective_scan_fwd_kernelI32Selective_Scan_fwd_kernel_traitsILi128ELi16ELi1ELb0ELb1ELb0ELb1EfN3c107complexIfEEEEv13SSMParamsBase)
        /*01b0*/ 	.short	0x0380
        /*01b2*/ 	.short	0x0118


	//----- nvinfo : EIATTR_SW_WAR
	.align		4
.L_1109:
        /*01b4*/ 	.byte	0x04, 0x36
        /*01b6*/ 	.short	(.L_1111 - .L_1110)
.L_1110:
        /*01b8*/ 	.word	0x00000008
.L_1111:


//--------------------- .nv.info._Z25selective_scan_fwd_kernelI32Selective_Scan_fwd_kernel_traitsILi128ELi16ELi1ELb0ELb1ELb1ELb0EfN3c107complexIfEEEEv13SSMParamsBase --------------------------
	.section	.nv.info._Z25selective_scan_fwd_kernelI32Selective_Scan_fwd_kernel_traitsILi128ELi16ELi1ELb0ELb1ELb1ELb0EfN3c107complexIfEEEEv13SSMParamsBase,"",@"SHT_CUDA_INFO"
	.sectionflags	@""
	.align	4


	//----- nvinfo : EIATTR_CUDA_API_VERSION
	.align		4
        /*0000*/ 	.byte	0x04, 0x37
        /*0002*/ 	.short	(.L_1113 - .L_1112)
.L_1112:
        /*0004*/ 	.word	0x00000082


	//----- nvinfo : EIATTR_KPARAM_INFO
	.align		4
.L_1113:
        /*0008*/ 	.byte	0x04, 0x17
        /*000a*/ 	.short	(.L_1115 - .L_1114)
.L_1114:
        /*000c*/ 	.word	0x00000000
        /*0010*/ 	.short	0x0000
        /*0012*/ 	.short	0x0000
        /*0014*/ 	.byte	0x00, 0xf0, 0x61, 0x04


	//----- nvinfo : EIATTR_SPARSE_MMA_MASK
	.align		4
.L_1115:
        /*0018*/ 	.byte	0x03, 0x50
        /*001a*/ 	.short	0x0000


	//----- nvinfo : EIATTR_MAXREG_COUNT
	.align		4
        /*001c*/ 	.byte	0x03, 0x1b
        /*001e*/ 	.short	0x00a8


	//----- nvinfo : EIATTR_NUM_BARRIERS
	.align		4
        /*0020*/ 	.byte	0x02, 0x4c
        /*0022*/ 	.byte	0x01
	.zero		1


	//----- nvinfo : EIATTR_ANNOTATIONS
	.align		4
        /*0024*/ 	.byte	0x04, 0x55
        /*0026*/ 	.short	(.L_1117 - .L_1116)


	//   ....[0]....
.L_1116:
        /* <DEDUP_REMOVED lines=38> */


	//----- nvinfo : EIATTR_MERCURY_ISA_VERSION
	.align		4
.L_1117:
        /*0278*/ 	.byte	0x03, 0x5f
        /*027a*/ 	.short	0x0101


	//----- nvinfo : EIATTR_INT_WARP_WIDE_INSTR_OFFSETS
	.align		4
        /*027c*/ 	.byte	0x04, 0x31
        /*027e*/ 	.short	(.L_1119 - .L_1118)


	//   ....[0]....
.L_1118:
        /*0280*/ 	.word	0x00007dd0


	//----- nvinfo : EIATTR_COOP_GROUP_MASK_REGIDS
	.align		4
.L_1119:
        /*0284*/ 	.byte	0x04, 0x29
        /*0286*/ 	.short	(.L_1121 - .L_1120)


	//   ....[0]....
.L_1120:
        /*0288*/ 	.word	0xffffffff


	//   ....[1]....
        /*028c*/ 	.word	0xffffffff


	//   ....[2]....
        /*0290*/ 	.word	0xffffffff


	//   ....[3]....
        /*0294*/ 	.word	0xffffffff


	//   ....[4]....
        /*0298*/ 	.word	0xffffffff


	//   ....[5]....
        /*029c*/ 	.word	0xffffffff


	//   ....[6]....
        /*02a0*/ 	.word	0xffffffff


	//   ....[7]....
        /*02a4*/ 	.word	0xffffffff


	//   ....[8]....
        /*02a8*/ 	.word	0xffffffff


	//   ....[9]....
        /*02ac*/ 	.word	0xffffffff


	//   ....[10]....
        /*02b0*/ 	.word	0xffffffff


	//   ....[11]....
        /*02b4*/ 	.word	0xffffffff


	//   ....[12]....
        /*02b8*/ 	.word	0xffffffff


	//   ....[13]....
        /*02bc*/ 	.word	0xffffffff


	//   ....[14]....
        /*02c0*/ 	.word	0xffffffff


	//   ....[15]....
        /*02c4*/ 	.word	0xffffffff


	//   ....[16]....
        /*02c8*/ 	.word	0xffffffff


	//   ....[17]....
        /*02cc*/ 	.word	0xffffffff


	//   ....[18]....
        /*02d0*/ 	.word	0xffffffff


	//   ....[19]....
        /*02d4*/ 	.word	0xffffffff


	//   ....[20]....
        /*02d8*/ 	.word	0xffffffff


	//   ....[21]....
        /*02dc*/ 	.word	0xffffffff


	//   ....[22]....
        /*02e0*/ 	.word	0xffffffff


	//   ....[23]....
        /*02e4*/ 	.word	0xffffffff


	//   ....[24]....
        /*02e8*/ 	.word	0xffffffff


	//   ....[25]....
        /*02ec*/ 	.word	0xffffffff


	//   ....[26]....
        /*02f0*/ 	.word	0xffffffff


	//   ....[27]....
        /*02f4*/ 	.word	0xffffffff


	//   ....[28]....
        /*02f8*/ 	.word	0xffffffff


	//----- nvinfo : EIATTR_COOP_GROUP_INSTR_OFFSETS
	.align		4
.L_1121:
        /*02fc*/ 	.byte	0x04, 0x28
        /*02fe*/ 	.short	(.L_1123 - .L_1122)


	//   ....[0]....
.L_1122:
        /*0300*/ 	.word	0x00001490


	//   ....[1]....
        /*0304*/ 	.word	0x00001a90


	//   ....[2]....
        /*0308*/ 	.word	0x00005540


	//   ....[3]....
        /*030c*/ 	.word	0x000078a0


	//   ....[4]....
        /*0310*/ 	.word	0x000078d0


	//   ....[5]....
        /*0314*/ 	.word	0x000078f0


	//   ....[6]....
        /*0318*/ 	.word	0x00007910


	//   ....[7]....
        /*031c*/ 	.word	0x000079a0


	//   ....[8]....
        /*0320*/ 	.word	0x000079d0


	//   ....[9]....
        /*0324*/ 	.word	0x000079e0


	//   ....[10]....
        /*0328*/ 	.word	0x000079f0


	//   ....[11]....
        /*032c*/ 	.word	0x00007a90


	//   ....[12]....
        /*0330*/ 	.word	0x00007ac0


	//   ....[13]....
        /*0334*/ 	.word	0x00007ad0


	//   ....[14]....
        /*0338*/ 	.word	0x00007ae0


	//   ....[15]....
        /*033c*/ 	.word	0x00007bb0


	//   ....[16]....
        /*0340*/ 	.word	0x00007bf0


	//   ....[17]....
        /*0344*/ 	.word	0x00007c10


	//   ....[18]....
        /*0348*/ 	.word	0x00007c60


	//   ....[19]....
        /*034c*/ 	.word	0x00007cd0


	//   ....[20]....
        /*0350*/ 	.word	0x00007de0


	//   ....[21]....
        /*0354*/ 	.word	0x00007df0


	//   ....[22]....
        /*0358*/ 	.word	0x00007e00


	//   ....[23]....
        /*035c*/ 	.word	0x00007e10


	//   ....[24]....
        /*0360*/ 	.word	0x00008440


	//   ....[25]....
        /*0364*/ 	.word	0x00008460


	//   ....[26]....
        /*0368*/ 	.word	0x00008480


	//   ....[27]....
        /*036c*/ 	.word	0x000084a0


	//   ....[28]....
        /*0370*/ 	.word	0x000096f0


	//----- nvinfo : EIATTR_VRC_CTA_INIT_COUNT
	.align		4
.L_1123:
        /*0374*/ 	.byte	0x02, 0x4a
	.zero		1
	.zero		1


	//----- nvinfo : EIATTR_EXIT_INSTR_OFFSETS
	.align		4
        /*0378*/ 	.byte	0x04, 0x1c
        /*037a*/ 	.short	(.L_1125 - .L_1124)


	//   ....[0]....
.L_1124:
        /*037c*/ 	.word	0x000004b0


	//   ....[1]....
        /*0380*/ 	.word	0x00009bf0


	//----- nvinfo : EIATTR_MAX_THREADS
	.align		4
.L_1125:
        /*0384*/ 	.byte	0x04, 0x05
        /*0386*/ 	.short	(.L_1127 - .L_1126)
.L_1126:
        /*0388*/ 	.word	0x00000080
        /*038c*/ 	.word	0x00000001
        /*0390*/ 	.word	0x00000001


	//----- nvinfo : EIATTR_CRS_STACK_SIZE
	.align		4
.L_1127:
        /*0394*/ 	.byte	0x04, 0x1e
        /*0396*/ 	.short	(.L_1129 - .L_1128)
.L_1128:
        /*0398*/ 	.word	0x00000000


	//----- nvinfo : EIATTR_CBANK_PARAM_SIZE
	.align		4
.L_1129:
        /*039c*/ 	.byte	0x03, 0x19
        /*039e*/ 	.short	0x0118


	//----- nvinfo : EIATTR_PARAM_CBANK
	.align		4
        /*03a0*/ 	.byte	0x04, 0x0a
        /*03a2*/ 	.short	(.L_1131 - .L_1130)
	.align		4
.L_1130:
        /*03a4*/ 	.word	index@(.nv.constant0._Z25selective_scan_fwd_kernelI32Selective_Scan_fwd_kernel_traitsILi128ELi16ELi1ELb0ELb1ELb1ELb0EfN3c107complexIfEEEEv13SSMParamsBase)
        /*03a8*/ 	.short	0x0380
        /*03aa*/ 	.short	0x0118


	//----- nvinfo : EIATTR_SW_WAR
	.align		4
.L_1131:
        /*03ac*/ 	.byte	0x04, 0x36
        /*03ae*/ 	.short	(.L_1133 - .L_1132)
.L_1132:
        /*03b0*/ 	.word	0x00000008
.L_1133:


//--------------------- .nv.info._Z25selective_scan_fwd_kernelI32Selective_Scan_fwd_kernel_traitsILi128ELi16ELi1ELb0ELb1ELb1ELb1EfN3c107complexIfEEEEv13SSMParamsBase --------------------------
	.section	.nv.info._Z25selective_scan_fwd_kernelI32Selective_Scan_fwd_kernel_traitsILi128ELi16ELi1ELb0ELb1ELb1ELb1EfN3c107complexIfEEEEv13SSMParamsBase,"",@"SHT_CUDA_INFO"
	.sectionflags	@""
	.align	4


	//----- nvinfo : EIATTR_CUDA_API_VERSION
	.align		4
        /*0000*/ 	.byte	0x04, 0x37
        /*0002*/ 	.short	(.L_1135 - .L_1134)
.L_1134:
        /*0004*/ 	.word	0x00000082


	//----- nvinfo : EIATTR_KPARAM_INFO
	.align		4
.L_1135:
        /*0008*/ 	.byte	0x04, 0x17
        /*000a*/ 	.short	(.L_1137 - .L_1136)
.L_1136:
        /*000c*/ 	.word	0x00000000
        /*0010*/ 	.short	0x0000
        /*0012*/ 	.short	0x0000
        /*0014*/ 	.byte	0x00, 0xf0, 0x61, 0x04


	//----- nvinfo : EIATTR_SPARSE_MMA_MASK
	.align		4
.L_1137:
        /*0018*/ 	.byte	0x03, 0x50
        /*001a*/ 	.short	0x0000


	//----- nvinfo : EIATTR_MAXREG_COUNT
	.align		4
        /*001c*/ 	.byte	0x03, 0x1b
        /*001e*/ 	.short	0x00a8


	//----- nvinfo : EIATTR_NUM_BARRIERS
	.align		4
        /*0020*/ 	.byte	0x02, 0x4c
        /*0022*/ 	.byte	0x01
	.zero		1


	//----- nvinfo : EIATTR_ANNOTATIONS
	.align		4
        /*0024*/ 	.byte	0x04, 0x55
        /*0026*/ 	.short	(.L_1139 - .L_1138)


	//   ....[0]....
.L_1138:
        /* <DEDUP_REMOVED lines=38> */


	//----- nvinfo : EIATTR_MERCURY_ISA_VERSION
	.align		4
.L_1139:
        /*0278*/ 	.byte	0x03, 0x5f
        /*027a*/ 	.short	0x0101


	//----- nvinfo : EIATTR_INT_WARP_WIDE_INSTR_OFFSETS
	.align		4
        /*027c*/ 	.byte	0x04, 0x31
        /*027e*/ 	.short	(.L_1141 - .L_1140)


	//   ....[0]....
.L_1140:
        /*0280*/ 	.word	0x00007dd0


	//----- nvinfo : EIATTR_COOP_GROUP_MASK_REGIDS
	.align		4
.L_1141:
        /*0284*/ 	.byte	0x04, 0x29
        /*0286*/ 	.short	(.L_1143 - .L_1142)


	//   ....[0]....
.L_1142:
        /*0288*/ 	.word	0xffffffff


	//   ....[1]....
        /*028c*/ 	.word	0xffffffff


	//   ....[2]....
        /*0290*/ 	.word	0xffffffff


	//   ....[3]....
        /*0294*/ 	.word	0xffffffff


	//   ....[4]....
        /*0298*/ 	.word	0xffffffff


	//   ....[5]....
        /*029c*/ 	.word	0xffffffff


	//   ....[6]....
        /*02a0*/ 	.word	0xffffffff


	//   ....[7]....
        /*02a4*/ 	.word	0xffffffff


	//   ....[8]....
        /*02a8*/ 	.word	0xffffffff


	//   ....[9]....
        /*02ac*/ 	.word	0xffffffff


	//   ....[10]....
        /*02b0*/ 	.word	0xffffffff


	//   ....[11]....
        /*02b4*/ 	.word	0xffffffff


	//   ....[12]....
        /*02b8*/ 	.word	0xffffffff


	//   ....[13]....
        /*02bc*/ 	.word	0xffffffff


	//   ....[14]....
        /*02c0*/ 	.word	0xffffffff


	//   ....[15]....
        /*02c4*/ 	.word	0xffffffff


	//   ....[16]....
        /*02c8*/ 	.word	0xffffffff


	//   ....[17]....
        /*02cc*/ 	.word	0xffffffff


	//   ....[18]....
        /*02d0*/ 	.word	0xffffffff


	//   ....[19]....
        /*02d4*/ 	.word	0xffffffff


	//   ....[20]....
        /*02d8*/ 	.word	0xffffffff


	//   ....[21]....
        /*02dc*/ 	.word	0xffffffff


	//   ....[22]....
        /*02e0*/ 	.word	0xffffffff


	//   ....[23]....
        /*02e4*/ 	.word	0xffffffff


	//   ....[24]....
        /*02e8*/ 	.word	0xffffffff


	//   ....[25]....
        /*02ec*/ 	.word	0xffffffff


	//   ....[26]....
        /*02f0*/ 	.word	0xffffffff


	//   ....[27]....
        /*02f4*/ 	.word	0xffffffff


	//   ....[28]....
        /*02f8*/ 	.word	0xffffffff


	//   ....[29]....
        /*02fc*/ 	.word	0xffffffff


	//   ....[30]....
        /*0300*/ 	.word	0xffffffff


	//----- nvinfo : EIATTR_COOP_GROUP_INSTR_OFFSETS
	.align		4
.L_1143:
        /*0304*/ 	.byte	0x04, 0x28
        /*0306*/ 	.short	(.L_1145 - .L_1144)


	//   ....[0]....
.L_1144:
        /*0308*/ 	.word	0x00001490


	//   ....[1]....
        /*030c*/ 	.word	0x00001a90


	//   ....[2]....
        /*0310*/ 	.word	0x00005540


	//   ....[3]....
        /*0314*/ 	.word	0x000078b0


	//   ....[4]....
        /*0318*/ 	.word	0x000078d0


	//   ....[5]....
        /*031c*/ 	.word	0x000078f0


	//   ....[6]....
        /*0320*/ 	.word	0x00007910


	//   ....[7]....
        /*0324*/ 	.word	0x000079a0


	//   ....[8]....
        /*0328*/ 	.word	0x000079d0


	//   ....[9]....
        /*032c*/ 	.word	0x000079e0


	//   ....[10]....
        /*0330*/ 	.word	0x000079f0


	//   ....[11]....
        /*0334*/ 	.word	0x00007a90


	//   ....[12]....
        /*0338*/ 	.word	0x00007ac0


	//   ....[13]....
        /*033c*/ 	.word	0x00007ad0


	//   ....[14]....
        /*0340*/ 	.word	0x00007ae0


	//   ....[15]....
        /*0344*/ 	.word	0x00007bb0


	//   ....[16]....
        /*0348*/ 	.word	0x00007bf0


	//   ....[17]....
        /*034c*/ 	.word	0x00007c10


	//   ....[18]....
        /*0350*/ 	.word	0x00007c60


	//   ....[19]....
        /*0354*/ 	.word	0x00007cd0


	//   ....[20]....
        /*0358*/ 	.word	0x00007de0


	//   ....[21]....
        /*035c*/ 	.word	0x00007df0


	//   ....[22]....
        /*0360*/ 	.word	0x00007e00


	//   ....[23]....
        /*0364*/ 	.word	0x00007e10


	//   ....[24]....
        /*0368*/ 	.word	0x00008440


	//   ....[25]....
        /*036c*/ 	.word	0x00008460


	//   ....[26]....
        /*0370*/ 	.word	0x00008480


	//   ....[27]....
        /*0374*/ 	.word	0x000084a0


	//   ....[28]....
        /*0378*/ 	.word	0x00009840


	//   ....[29]....
        /*037c*/ 	.word	0x0000a090


	//   ....[30]....
        /*0380*/ 	.word	0x0000a8b0


	//----- nvinfo : EIATTR_VRC_CTA_INIT_COUNT
	.align		4
.L_1145:
        /*0384*/ 	.byte	0x02, 0x4a
	.zero		1
	.zero		1


	//----- nvinfo : EIATTR_EXIT_INSTR_OFFSETS
	.align		4
        /*0388*/ 	.byte	0x04, 0x1c
        /*038a*/ 	.short	(.L_1147 - .L_1146)


	//   ....[0]....
.L_1146:
        /*038c*/ 	.word	0x000004b0


	//   ....[1]....
        /*0390*/ 	.word	0x0000ac40


	//----- nvinfo : EIATTR_MAX_THREADS
	.align		4
.L_1147:
        /*0394*/ 	.byte	0x04, 0x05
        /*0396*/ 	.short	(.L_1149 - .L_1148)
.L_1148:
        /*0398*/ 	.word	0x00000080
        /*039c*/ 	.word	0x00000001
        /*03a0*/ 	.word	0x00000001


	//----- nvinfo : EIATTR_CRS_STACK_SIZE
	.align		4
.L_1149:
        /*03a4*/ 	.byte	0x04, 0x1e
        /*03a6*/ 	.short	(.L_1151 - .L_1150)
.L_1150:
        /*03a8*/ 	.word	0x00000000


	//----- nvinfo : EIATTR_CBANK_PARAM_SIZE
	.align		4
.L_1151:
        /*03ac*/ 	.byte	0x03, 0x19
        /*03ae*/ 	.short	0x0118


	//----- nvinfo : EIATTR_PARAM_CBANK
	.align		4
        /*03b0*/ 	.byte	0x04, 0x0a
        /*03b2*/ 	.short	(.L_1153 - .L_1152)
	.align		4
.L_1152:
        /*03b4*/ 	.word	index@(.nv.constant0._Z25selective_scan_fwd_kernelI32Selective_Scan_fwd_kernel_traitsILi128ELi16ELi1ELb0ELb1ELb1ELb1EfN3c107complexIfEEEEv13SSMParamsBase)
        /*03b8*/ 	.short	0x0380
        /*03ba*/ 	.short	0x0118


	//----- nvinfo : EIATTR_SW_WAR
	.align		4
.L_1153:
        /*03bc*/ 	.byte	0x04, 0x36
        /*03be*/ 	.short	(.L_1155 - .L_1154)
.L_1154:
        /*03c0*/ 	.word	0x00000008
.L_1155:


//--------------------- .nv.info._Z25selective_scan_fwd_kernelI32Selective_Scan_fwd_kernel_traitsILi128ELi16ELi1ELb1ELb0ELb0ELb0EfN3c107complexIfEEEEv13SSMParamsBase --------------------------
	.section	.nv.info._Z25selective_scan_fwd_kernelI32Selective_Scan_fwd_kernel_traitsILi128ELi16ELi1ELb1ELb0ELb0ELb0EfN3c107complexIfEEEEv13SSMParamsBase,"",@"SHT_CUDA_INFO"
	.sectionflags	@""
	.align	4


	//----- nvinfo : EIATTR_CUDA_API_VERSION
	.align		4
        /*0000*/ 	.byte	0x04, 0x37
        /*0002*/ 	.short	(.L_1157 - .L_1156)
.L_1156:
        /*0004*/ 	.word	0x00000082


	//----- nvinfo : EIATTR_KPARAM_INFO
	.align		4
.L_1157:
        /*0008*/ 	.byte	0x04, 0x17
        /*000a*/ 	.short	(.L_1159 - .L_1158)
.L_1158:
        /*000c*/ 	.word	0x00000000
        /*0010*/ 	.short	0x0000
        /*0012*/ 	.short	0x0000
        /*0014*/ 	.byte	0x00, 0xf0, 0x61, 0x04


	//----- nvinfo : EIATTR_SPARSE_MMA_MASK
	.align		4
.L_1159:
        /*0018*/ 	.byte	0x03, 0x50
        /*001a*/ 	.short	0x0000


	//----- nvinfo : EIATTR_MAXREG_COUNT
	.align		4
        /*001c*/ 	.byte	0x03, 0x1b
        /*001e*/ 	.short	0x00a8


	//----- nvinfo : EIATTR_NUM_BARRIERS
	.align		4
        /*0020*/ 	.byte	0x02, 0x4c
        /*0022*/ 	.byte	0x01
	.zero		1


	//----- nvinfo : EIATTR_MERCURY_ISA_VERSION
	.align		4
        /*0024*/ 	.byte	0x03, 0x5f
        /*0026*/ 	.short	0x0101


	//----- nvinfo : EIATTR_COOP_GROUP_MASK_REGIDS
	.align		4
        /*0028*/ 	.byte	0x04, 0x29
        /*002a*/ 	.short	(.L_1161 - .L_1160)


	//   ....[0]....
.L_1160:
        /*002c*/ 	.word	0xffffffff


	//   ....[1]....
        /*0030*/ 	.word	0xffffffff


	//   ....[2]....
        /*0034*/ 	.word	0xffffffff


	//   ....[3]....
        /*0038*/ 	.word	0xffffffff


	//   ....[4]....
        /*003c*/ 	.word	0xffffffff


	//   ....[5]....
        /*0040*/ 	.word	0xffffffff


	//   ....[6]....
        /*0044*/ 	.word	0xffffffff


	//   ....[7]....
        /*0048*/ 	.word	0xffffffff


	//   ....[8]....
        /*004c*/ 	.word	0xffffffff


	//   ....[9]....
        /*0050*/ 	.word	0xffffffff


	//   ....[10]....
        /*0054*/ 	.word	0xffffffff


	//   ....[11]....
        /*0058*/ 	.word	0xffffffff


	//   ....[12]....
        /*005c*/ 	.word	0xffffffff


	//   ....[13]....
        /*0060*/ 	.word	0xffffffff


	//   ....[14]....
        /*0064*/ 	.word	0xffffffff


	//   ....[15]....
        /*0068*/ 	.word	0xffffffff


	//   ....[16]....
        /*006c*/ 	.word	0xffffffff


	//   ....[17]....
        /*0070*/ 	.word	0xffffffff


	//   ....[18]....
        /*0074*/ 	.word	0xffffffff


	//   ....[19]....
        /*0078*/ 	.word	0xffffffff


	//   ....[20]....
        /*007c*/ 	.word	0xffffffff


	//   ....[21]....
        /*0080*/ 	.word	0xffffffff


	//   ....[22]....
        /*0084*/ 	.word	0xffffffff


	//   ....[23]....
        /*0088*/ 	.word	0xffffffff


	//   ....[24]....
        /*008c*/ 	.word	0xffffffff


	//   ....[25]....
        /*0090*/ 	.word	0xffffffff


	//   ....[26]....
        /*0094*/ 	.word	0xffffffff


	//----- nvinfo : EIATTR_COOP_GROUP_INSTR_OFFSETS
	.align		4
.L_1161:
        /*0098*/ 	.byte	0x04, 0x28
        /*009a*/ 	.short	(.L_1163 - .L_1162)


	//   ....[0]....
.L_1162:
        /*009c*/ 	.word	0x00000650


	//   ....[1]....
        /*00a0*/ 	.word	0x00000750


	//   ....[2]....
        /*00a4*/ 	.word	0x000040b0


	//   ....[3]....
        /*00a8*/ 	.word	0x000040e0


	//   ....[4]....
        /*00ac*/ 	.word	0x00004140


	//   ....[5]....
        /*00b0*/ 	.word	0x00004150


	//   ....[6]....
        /*00b4*/ 	.word	0x000041c0


	//   ....[7]....
        /*00b8*/ 	.word	0x000041d0


	//   ....[8]....
        /*00bc*/ 	.word	0x00004230


	//   ....[9]....
        /*00c0*/ 	.word	0x00004240


	//   ....[10]....
        /*00c4*/ 	.word	0x000042b0


	//   ....[11]....
        /*00c8*/ 	.word	0x000042e0


	//   ....[12]....
        /*00cc*/ 	.word	0x00004320


	//   ....[13]....
        /*00d0*/ 	.word	0x00004330


	//   ....[14]....
        /*00d4*/ 	.word	0x000043c0


	//   ....[15]....
        /*00d8*/ 	.word	0x00004400


	//   ....[16]....
        /*00dc*/ 	.word	0x00004410


	//   ....[17]....
        /*00e0*/ 	.word	0x00004420


	//   ....[18]....
        /*00e4*/ 	.word	0x000044c0


	//   ....[19]....
        /*00e8*/ 	.word	0x000044f0


	//   ....[20]....
        /*00ec*/ 	.word	0x00004500


	//   ....[21]....
        /*00f0*/ 	.word	0x00004510


	//   ....[22]....
        /*00f4*/ 	.word	0x00004640


	//   ....[23]....
        /*00f8*/ 	.word	0x00004690


	//   ....[24]....
        /*00fc*/ 	.word	0x00004720


	//   ....[25]....
        /*0100*/ 	.word	0x00004950


	//   ....[26]....
        /*0104*/ 	.word	0x00005840


	//----- nvinfo : EIATTR_VRC_CTA_INIT_COUNT
	.align		4
.L_1163:
        /*0108*/ 	.byte	0x02, 0x4a
	.zero		1
	.zero		1


	//----- nvinfo : EIATTR_EXIT_INSTR_OFFSETS
	.align		4
        /*010c*/ 	.byte	0x04, 0x1c
        /*010e*/ 	.short	(.L_1165 - .L_1164)


	//   ....[0]....
.L_1164:
        /*0110*/ 	.word	0x00000200


	//   ....[1]....
        /*0114*/ 	.word	0x00005940


	//----- nvinfo : EIATTR_MAX_THREADS
	.align		4
.L_1165:
        /*0118*/ 	.byte	0x04, 0x05
        /*011a*/ 	.short	(.L_1167 - .L_1166)
.L_1166:
        /*011c*/ 	.word	0x00000080
        /*0120*/ 	.word	0x00000001
        /*0124*/ 	.word	0x00000001


	//----- nvinfo : EIATTR_CRS_STACK_SIZE
	.align		4
.L_1167:
        /*0128*/ 	.byte	0x04, 0x1e
        /*012a*/ 	.short	(.L_1169 - .L_1168)
.L_1168:
        /*012c*/ 	.word	0x00000000


	//----- nvinfo : EIATTR_CBANK_PARAM_SIZE
	.align		4
.L_1169:
        /*0130*/ 	.byte	0x03, 0x19
        /*0132*/ 	.short	0x0118


	//----- nvinfo : EIATTR_PARAM_CBANK
	.align		4
        /*0134*/ 	.byte	0x04, 0x0a
        /*0136*/ 	.short	(.L_1171 - .L_1170)
	.align		4
.L_1170:
        /*0138*/ 	.word	index@(.nv.constant0._Z25selective_scan_fwd_kernelI32Selective_Scan_fwd_kernel_traitsILi128ELi16ELi1ELb1ELb0ELb0ELb0EfN3c107complexIfEEEEv13SSMParamsBase)
        /*013c*/ 	.short	0x0380
        /*013e*/ 	.short	0x0118


	//----- nvinfo : EIATTR_SW_WAR
	.align		4
.L_1171:
        /*0140*/ 	.byte	0x04, 0x36
        /*0142*/ 	.short	(.L_1173 - .L_1172)
.L_1172:
        /*0144*/ 	.word	0x00000008
.L_1173:


//--------------------- .nv.info._Z25selective_scan_fwd_kernelI32Selective_Scan_fwd_kernel_traitsILi128ELi16ELi1ELb1ELb0ELb0ELb1EfN3c107complexIfEEEEv13SSMParamsBase --------------------------
	.section	.nv.info._Z25selective_scan_fwd_kernelI32Selective_Scan_fwd_kernel_traitsILi128ELi16ELi1ELb1ELb0ELb0ELb1EfN3c107complexIfEEEEv13SSMParamsBase,"",@"SHT_CUDA_INFO"
	.sectionflags	@""
	.align	4


	//----- nvinfo : EIATTR_CUDA_API_VERSION
	.align		4
        /*0000*/ 	.byte	0x04, 0x37
        /*0002*/ 	.short	(.L_1175 - .L_1174)
.L_1174:
        /*0004*/ 	.word	0x00000082


	//----- nvinfo : EIATTR_KPARAM_INFO
	.align		4
.L_1175:
        /*0008*/ 	.byte	0x04, 0x17
        /*000a*/ 	.short	(.L_1177 - .L_1176)
.L_1176:
        /*000c*/ 	.word	0x00000000
        /*0010*/ 	.short	0x0000
        /*0012*/ 	.short	0x0000
        /*0014*/ 	.byte	0x00, 0xf0, 0x61, 0x04


	//----- nvinfo : EIATTR_SPARSE_MMA_MASK
	.align		4
.L_1177:
        /*0018*/ 	.byte	0x03, 0x50
        /*001a*/ 	.short	0x0000


	//----- nvinfo : EIATTR_MAXREG_COUNT
	.align		4
        /*001c*/ 	.byte	0x03, 0x1b
        /*001e*/ 	.short	0x00a8


	//----- nvinfo : EIATTR_NUM_BARRIERS
	.align		4
        /*0020*/ 	.byte	0x02, 0x4c
        /*0022*/ 	.byte	0x01
	.zero		1


	//----- nvinfo : EIATTR_MERCURY_ISA_VERSION
	.align		4
        /*0024*/ 	.byte	0x03, 0x5f
        /*0026*/ 	.short	0x0101


	//----- nvinfo : EIATTR_COOP_GROUP_MASK_REGIDS
	.align		4
        /*0028*/ 	.byte	0x04, 0x29
        /*002a*/ 	.short	(.L_1179 - .L_1178)


	//   ....[0]....
.L_1178:
        /*002c*/ 	.word	0xffffffff


	//   ....[1]....
        /*0030*/ 	.word	0xffffffff


	//   ....[2]....
        /*0034*/ 	.word	0xffffffff


	//   ....[3]....
        /*0038*/ 	.word	0xffffffff


	//   ....[4]....
        /*003c*/ 	.word	0xffffffff


	//   ....[5]....
        /*0040*/ 	.word	0xffffffff


	//   ....[6]....
        /*0044*/ 	.word	0xffffffff


	//   ....[7]....
        /*0048*/ 	.word	0xffffffff


	//   ....[8]....
        /*004c*/ 	.word	0xffffffff


	//   ....[9]....
        /*0050*/ 	.word	0xffffffff


	//   ....[10]....
        /*0054*/ 	.word	0xffffffff


	//   ....[11]....
        /*0058*/ 	.word	0xffffffff


	//   ....[12]....
        /*005c*/ 	.word	0xffffffff


	//   ....[13]....
        /*0060*/ 	.word	0xffffffff


	//   ....[14]....
        /*0064*/ 	.word	0xffffffff


	//   ....[15]....
        /*0068*/ 	.word	0xffffffff


	//   ....[16]....
        /*006c*/ 	.word	0xffffffff


	//   ....[17]....
        /*0070*/ 	.word	0xffffffff


	//   ....[18]....
        /*0074*/ 	.word	0xffffffff


	//   ....[19]....
        /*0078*/ 	.word	0xffffffff


	//   ....[20]....
        /*007c*/ 	.word	0xffffffff


	//   ....[21]....
        /*0080*/ 	.word	0xffffffff


	//   ....[22]....
        /*0084*/ 	.word	0xffffffff


	//   ....[23]....
        /*0088*/ 	.word	0xffffffff


	//   ....[24]....
        /*008c*/ 	.word	0xffffffff


	//   ....[25]....
        /*0090*/ 	.word	0xffffffff


	//   ....[26]....
        /*0094*/ 	.word	0xffffffff


	//   ....[27]....
        /*0098*/ 	.word	0xffffffff


	//   ....[28]....
        /*009c*/ 	.word	0xffffffff


	//----- nvinfo : EIATTR_COOP_GROUP_INSTR_OFFSETS
	.align		4
.L_1179:
        /*00a0*/ 	.byte	0x04, 0x28
        /*00a2*/ 	.short	(.L_1181 - .L_1180)


	//   ....[0]....
.L_1180:
        /*00a4*/ 	.word	0x00000680


	//   ....[1]....
        /*00a8*/ 	.word	0x00000780


	//   ....[2]....
        /*00ac*/ 	.word	0x000040e0


	//   ....[3]....
        /*00b0*/ 	.word	0x00004110


	//   ....[4]....
        /*00b4*/ 	.word	0x00004170


	//   ....[5]....
        /*00b8*/ 	.word	0x00004180


	//   ....[6]....
        /*00bc*/ 	.word	0x000041f0


	//   ....[7]....
        /*00c0*/ 	.word	0x00004200


	//   ....[8]....
        /*00c4*/ 	.word	0x00004260


	//   ....[9]....
        /*00c8*/ 	.word	0x00004270


	//   ....[10]....
        /*00cc*/ 	.word	0x000042e0


	//   ....[11]....
        /*00d0*/ 	.word	0x00004310


	//   ....[12]....
        /*00d4*/ 	.word	0x00004350


	//   ....[13]....
        /*00d8*/ 	.word	0x00004360


	//   ....[14]....
        /*00dc*/ 	.word	0x000043f0


	//   ....[15]....
        /*00e0*/ 	.word	0x00004430


	//   ....[16]....
        /*00e4*/ 	.word	0x00004440


	//   ....[17]....
        /*00e8*/ 	.word	0x00004450


	//   ....[18]....
        /*00ec*/ 	.word	0x000044f0


	//   ....[19]....
        /*00f0*/ 	.word	0x00004520


	//   ....[20]....
        /*00f4*/ 	.word	0x00004530


	//   ....[21]....
        /*00f8*/ 	.word	0x00004540


	//   ....[22]....
        /*00fc*/ 	.word	0x00004670


	//   ....[23]....
        /*0100*/ 	.word	0x000046c0


	//   ....[24]....
        /*0104*/ 	.word	0x00004750


	//   ....[25]....
        /*0108*/ 	.word	0x00004980


	//   ....[26]....
        /*010c*/ 	.word	0x00005830


	//   ....[27]....
        /*0110*/ 	.word	0x00005a80


	//   ....[28]....
        /*0114*/ 	.word	0x000061a0


	//----- nvinfo : EIATTR_VRC_CTA_INIT_COUNT
	.align		4
.L_1181:
        /*0118*/ 	.byte	0x02, 0x4a
	.zero		1
	.zero		1


	//----- nvinfo : EIATTR_EXIT_INSTR_OFFSETS
	.align		4
        /*011c*/ 	.byte	0x04, 0x1c
        /*011e*/ 	.short	(.L_1183 - .L_1182)


	//   ....[0]....
.L_1182:
        /*0120*/ 	.word	0x00000200


	//   ....[1]....
        /*0124*/ 	.word	0x00006270


	//----- nvinfo : EIATTR_MAX_THREADS
	.align		4
.L_1183:
        /*0128*/ 	.byte	0x04, 0x05
        /*012a*/ 	.short	(.L_1185 - .L_1184)
.L_1184:
        /*012c*/ 	.word	0x00000080
        /*0130*/ 	.word	0x00000001
        /*0134*/ 	.word	0x00000001


	//----- nvinfo : EIATTR_CRS_STACK_SIZE
	.align		4
.L_1185:
        /*0138*/ 	.byte	0x04, 0x1e
        /*013a*/ 	.short	(.L_1187 - .L_1186)
.L_1186:
        /*013c*/ 	.word	0x00000000


	//----- nvinfo : EIATTR_CBANK_PARAM_SIZE
	.align		4
.L_1187:
        /*0140*/ 	.byte	0x03, 0x19
        /*0142*/ 	.short	0x0118


	//----- nvinfo : EIATTR_PARAM_CBANK
	.align		4
        /*0144*/ 	.byte	0x04, 0x0a
        /*0146*/ 	.short	(.L_1189 - .L_1188)
	.align		4
.L_1188:
        /*0148*/ 	.word	index@(.nv.constant0._Z25selective_scan_fwd_kernelI32Selective_Scan_fwd_kernel_traitsILi128ELi16ELi1ELb1ELb0ELb0ELb1EfN3c107complexIfEEEEv13SSMParamsBase)
        /*014c*/ 	.short	0x0380
        /*014e*/ 	.short	0x0118


	//----- nvinfo : EIATTR_SW_WAR
	.align		4
.L_1189:
        /*0150*/ 	.byte	0x04, 0x36
        /*0152*/ 	.short	(.L_1191 - .L_1190)
.L_1190:
        /*0154*/ 	.word	0x00000008
.L_1191:


//--------------------- .nv.info._Z25selective_scan_fwd_kernelI32Selective_Scan_fwd_kernel_traitsILi128ELi16ELi1ELb1ELb0ELb1ELb0EfN3c107complexIfEEEEv13SSMParamsBase --------------------------
	.section	.nv.info._Z25selective_scan_fwd_kernelI32Selective_Scan_fwd_kernel_traitsILi128ELi16ELi1ELb1ELb0ELb1ELb0EfN3c107complexIfEEEEv13SSMParamsBase,"",@"SHT_CUDA_INFO"
	.sectionflags	@""
	.align	4


	//----- nvinfo : EIATTR_CUDA_API_VERSION
	.align		4
        /*0000*/ 	.byte	0x04, 0x37
        /*0002*/ 	.short	(.L_1193 - .L_1192)
.L_1192:
        /*0004*/ 	.word	0x00000082


	//----- nvinfo : EIATTR_KPARAM_INFO
	.align		4
.L_1193:
        /*0008*/ 	.byte	0x04, 0x17
        /*000a*/ 	.short	(.L_1195 - .L_1194)
.L_1194:
        /*000c*/ 	.word	0x00000000
        /*0010*/ 	.short	0x0000
        /*0012*/ 	.short	0x0000
        /*0014*/ 	.byte	0x00, 0xf0, 0x61, 0x04


	//----- nvinfo : EIATTR_SPARSE_MMA_MASK
	.align		4
.L_1195:
        /*0018*/ 	.byte	0x03, 0x50
        /*001a*/ 	.short	0x0000


	//----- nvinfo : EIATTR_MAXREG_COUNT
	.align		4
        /*001c*/ 	.byte	0x03, 0x1b
        /*001e*/ 	.short	0x00a8


	//----- nvinfo : EIATTR_NUM_BARRIERS
	.align		4
        /*0020*/ 	.byte	0x02, 0x4c
        /*0022*/ 	.byte	0x01
	.zero		1


	//----- nvinfo : EIATTR_MERCURY_ISA_VERSION
	.align		4
        /*0024*/ 	.byte	0x03, 0x5f
        /*0026*/ 	.short	0x0101


	//----- nvinfo : EIATTR_INT_WARP_WIDE_INSTR_OFFSETS
	.align		4
        /*0028*/ 	.byte	0x04, 0x31
        /*002a*/ 	.short	(.L_1197 - .L_1196)


	//   ....[0]....
.L_1196:
        /*002c*/ 	.word	0x00003730


	//----- nvinfo : EIATTR_COOP_GROUP_MASK_REGIDS
	.align		4
.L_1197:
        /*0030*/ 	.byte	0x04, 0x29
        /*0032*/ 	.short	(.L_1199 - .L_1198)


	//   ....[0]....
.L_1198:
        /*0034*/ 	.word	0xffffffff


	//   ....[1]....
        /*0038*/ 	.word	0xffffffff


	//   ....[2]....
        /*003c*/ 	.word	0xffffffff


	//   ....[3]....
        /*0040*/ 	.word	0xffffffff


	//   ....[4]....
        /*0044*/ 	.word	0xffffffff


	//   ....[5]....
        /*0048*/ 	.word	0xffffffff


	//   ....[6]....
        /*004c*/ 	.word	0xffffffff


	//   ....[7]....
        /*0050*/ 	.word	0xffffffff


	//   ....[8]....
        /*0054*/ 	.word	0xffffffff


	//   ....[9]....
        /*0058*/ 	.word	0xffffffff


	//   ....[10]....
        /*005c*/ 	.word	0xffffffff


	//   ....[11]....
        /*0060*/ 	.word	0xffffffff


	//   ....[12]....
        /*0064*/ 	.word	0xffffffff


	//   ....[13]....
        /*0068*/ 	.word	0xffffffff


	//   ....[14]....
        /*006c*/ 	.word	0xffffffff


	//   ....[15]....
        /*0070*/ 	.word	0xffffffff


	//   ....[16]....
        /*0074*/ 	.word	0xffffffff


	//   ....[17]....
        /*0078*/ 	.word	0xffffffff


	//   ....[18]....
        /*007c*/ 	.word	0xffffffff


	//   ....[19]....
        /*0080*/ 	.word	0xffffffff


	//   ....[20]....
        /*0084*/ 	.word	0xffffffff


	//   ....[21]....
        /*0088*/ 	.word	0xffffffff


	//   ....[22]....
        /*008c*/ 	.word	0xffffffff


	//   ....[23]....
        /*0090*/ 	.word	0xffffffff


	//   ....[24]....
        /*0094*/ 	.word	0xffffffff


	//   ....[25]....
        /*0098*/ 	.word	0xffffffff


	//   ....[26]....
        /*009c*/ 	.word	0xffffffff


	//   ....[27]....
        /*00a0*/ 	.word	0xffffffff


	//----- nvinfo : EIATTR_COOP_GROUP_INSTR_OFFSETS
	.align		4
.L_1199:
        /*00a4*/ 	.byte	0x04, 0x28
        /*00a6*/ 	.short	(.L_1201 - .L_1200)


	//   ....[0]....
.L_1200:
        /*00a8*/ 	.word	0x00000850


	//   ....[1]....
        /*00ac*/ 	.word	0x00000950


	//   ....[2]....
        /*00b0*/ 	.word	0x00003700


	//   ....[3]....
        /*00b4*/ 	.word	0x000046e0


	//   ....[4]....
        /*00b8*/ 	.word	0x00004700


	//   ....[5]....
        /*00bc*/ 	.word	0x00004790


	//   ....[6]....
        /*00c0*/ 	.word	0x000047a0


	//   ....[7]....
        /*00c4*/ 	.word	0x00004810


	//   ....[8]....
        /*00c8*/ 	.word	0x00004820


	//   ....[9]....
        /*00cc*/ 	.word	0x00004870


	//   ....[10]....
        /*00d0*/ 	.word	0x00004890


	//   ....[11]....
        /*00d4*/ 	.word	0x00004900


	//   ....[12]....
        /*00d8*/ 	.word	0x00004930


	//   ....[13]....
        /*00dc*/ 	.word	0x00004960


	//   ....[14]....
        /*00e0*/ 	.word	0x00004980


	//   ....[15]....
        /*00e4*/ 	.word	0x00004a00


	//   ....[16]....
        /*00e8*/ 	.word	0x00004a30


	//   ....[17]....
        /*00ec*/ 	.word	0x00004a50


	//   ....[18]....
        /*00f0*/ 	.word	0x00004a60


	//   ....[19]....
        /*00f4*/ 	.word	0x00004b10


	//   ....[20]....
        /*00f8*/ 	.word	0x00004b30


	//   ....[21]....
        /*00fc*/ 	.word	0x00004b40


	//   ....[22]....
        /*0100*/ 	.word	0x00004b50


	//   ....[23]....
        /*0104*/ 	.word	0x00004f40


	//   ....[24]....
        /*0108*/ 	.word	0x00004fd0


	//   ....[25]....
        /*010c*/ 	.word	0x00004ff0


	//   ....[26]....
        /*0110*/ 	.word	0x00005010


	//   ....[27]....
        /*0114*/ 	.word	0x000062c0


	//----- nvinfo : EIATTR_VRC_CTA_INIT_COUNT
	.align		4
.L_1201:
        /*0118*/ 	.byte	0x02, 0x4a
	.zero		1
	.zero		1


	//----- nvinfo : EIATTR_EXIT_INSTR_OFFSETS
	.align		4
        /*011c*/ 	.byte	0x04, 0x1c
        /*011e*/ 	.short	(.L_1203 - .L_1202)


	//   ....[0]....
.L_1202:
        /*0120*/ 	.word	0x000004a0


	//   ....[1]....
        /*0124*/ 	.word	0x000063d0


	//----- nvinfo : EIATTR_MAX_THREADS
	.align		4
.L_1203:
        /*0128*/ 	.byte	0x04, 0x05
        /*012a*/ 	.short	(.L_1205 - .L_1204)
.L_1204:
        /*012c*/ 	.word	0x00000080
        /*0130*/ 	.word	0x00000001
        /*0134*/ 	.word	0x00000001


	//----- nvinfo : EIATTR_CRS_STACK_SIZE
	.align		4
.L_1205:
        /*0138*/ 	.byte	0x04, 0x1e
        /*013a*/ 	.short	(.L_1207 - .L_1206)
.L_1206:
        /*013c*/ 	.word	0x00000000


	//----- nvinfo : EIATTR_CBANK_PARAM_SIZE
	.align		4
.L_1207:
        /*0140*/ 	.byte	0x03, 0x19
        /*0142*/ 	.short	0x0118


	//----- nvinfo : EIATTR_PARAM_CBANK
	.align		4
        /*0144*/ 	.byte	0x04, 0x0a
        /*0146*/ 	.short	(.L_1209 - .L_1208)
	.align		4
.L_1208:
        /*0148*/ 	.word	index@(.nv.constant0._Z25selective_scan_fwd_kernelI32Selective_Scan_fwd_kernel_traitsILi128ELi16ELi1ELb1ELb0ELb1ELb0EfN3c107complexIfEEEEv13SSMParamsBase)
        /*014c*/ 	.short	0x0380
        /*014e*/ 	.short	0x0118


	//----- nvinfo : EIATTR_SW_WAR
	.align		4
.L_1209:
        /*0150*/ 	.byte	0x04, 0x36
        /*0152*/ 	.short	(.L_1211 - .L_1210)
.L_1210:
        /*0154*/ 	.word	0x00000008
.L_1211:


//--------------------- .nv.info._Z25selective_scan_fwd_kernelI32Selective_Scan_fwd_kernel_traitsILi128ELi16ELi1ELb1ELb0ELb1ELb1EfN3c107complexIfEEEEv13SSMParamsBase --------------------------
	.section	.nv.info._Z25selective_scan_fwd_kernelI32Selective_Scan_fwd_kernel_traitsILi128ELi16ELi1ELb1ELb0ELb1ELb1EfN3c107complexIfEEEEv13SSMParamsBase,"",@"SHT_CUDA_INFO"
	.sectionflags	@""
	.align	4


	//----- nvinfo : EIATTR_CUDA_API_VERSION
	.align		4
        /*0000*/ 	.byte	0x04, 0x37
        /*0002*/ 	.short	(.L_1213 - .L_1212)
.L_1212:
        /*0004*/ 	.word	0x00000082


	//----- nvinfo : EIATTR_KPARAM_INFO
	.align		4
.L_1213:
        /*0008*/ 	.byte	0x04, 0x17
        /*000a*/ 	.short	(.L_1215 - .L_1214)
.L_1214:
        /*000c*/ 	.word	0x00000000
        /*0010*/ 	.short	0x0000
        /*0012*/ 	.short	0x0000
        /*0014*/ 	.byte	0x00, 0xf0, 0x61, 0x04


	//----- nvinfo : EIATTR_SPARSE_MMA_MASK
	.align		4
.L_1215:
        /*0018*/ 	.byte	0x03, 0x50
        /*001a*/ 	.short	0x0000


	//----- nvinfo : EIATTR_MAXREG_COUNT
	.align		4
        /*001c*/ 	.byte	0x03, 0x1b
        /*001e*/ 	.short	0x00a8


	//----- nvinfo : EIATTR_NUM_BARRIERS
	.align		4
        /*0020*/ 	.byte	0x02, 0x4c
        /*0022*/ 	.byte	0x01
	.zero		1


	//----- nvinfo : EIATTR_MERCURY_ISA_VERSION
	.align		4
        /*0024*/ 	.byte	0x03, 0x5f
        /*0026*/ 	.short	0x0101


	//----- nvinfo : EIATTR_INT_WARP_WIDE_INSTR_OFFSETS
	.align		4
        /*0028*/ 	.byte	0x04, 0x31
        /*002a*/ 	.short	(.L_1217 - .L_1216)


	//   ....[0]....
.L_1216:
        /*002c*/ 	.word	0x00003730


	//----- nvinfo : EIATTR_COOP_GROUP_MASK_REGIDS
	.align		4
.L_1217:
        /*0030*/ 	.byte	0x04, 0x29
        /*0032*/ 	.short	(.L_1219 - .L_1218)


	//   ....[0]....
.L_1218:
        /*0034*/ 	.word	0xffffffff


	//   ....[1]....
        /*0038*/ 	.word	0xffffffff


	//   ....[2]....
        /*003c*/ 	.word	0xffffffff


	//   ....[3]....
        /*0040*/ 	.word	0xffffffff


	//   ....[4]....
        /*0044*/ 	.word	0xffffffff


	//   ....[5]....
        /*0048*/ 	.word	0xffffffff


	//   ....[6]....
        /*004c*/ 	.word	0xffffffff


	//   ....[7]....
        /*0050*/ 	.word	0xffffffff


	//   ....[8]....
        /*0054*/ 	.word	0xffffffff


	//   ....[9]....
        /*0058*/ 	.word	0xffffffff


	//   ....[10]....
        /*005c*/ 	.word	0xffffffff


	//   ....[11]....
        /*0060*/ 	.word	0xffffffff


	//   ....[12]....
        /*0064*/ 	.word	0xffffffff


	//   ....[13]....
        /*0068*/ 	.word	0xffffffff


	//   ....[14]....
        /*006c*/ 	.word	0xffffffff


	//   ....[15]....
        /*0070*/ 	.word	0xffffffff


	//   ....[16]....
        /*0074*/ 	.word	0xffffffff


	//   ....[17]....
        /*0078*/ 	.word	0xffffffff


	//   ....[18]....
        /*007c*/ 	.word	0xffffffff


	//   ....[19]....
        /*0080*/ 	.word	0xffffffff


	//   ....[20]....
        /*0084*/ 	.word	0xffffffff


	//   ....[21]....
        /*0088*/ 	.word	0xffffffff


	//   ....[22]....
        /*008c*/ 	.word	0xffffffff


	//   ....[23]....
        /*0090*/ 	.word	0xffffffff


	//   ....[24]....
        /*0094*/ 	.word	0xffffffff


	//   ....[25]....
        /*0098*/ 	.word	0xffffffff


	//   ....[26]....
        /*009c*/ 	.word	0xffffffff


	//   ....[27]....
        /*00a0*/ 	.word	0xffffffff


	//   ....[28]....
        /*00a4*/ 	.word	0xffffffff


	//   ....[29]....
        /*00a8*/ 	.word	0xffffffff


	//----- nvinfo : EIATTR_COOP_GROUP_INSTR_OFFSETS
	.align		4
.L_1219:
        /*00ac*/ 	.byte	0x04, 0x28
        /*00ae*/ 	.short	(.L_1221 - .L_1220)


	//   ....[0]....
.L_1220:
        /*00b0*/ 	.word	0x00000850


	//   ....[1]....
        /*00b4*/ 	.word	0x00000950


	//   ....[2]....
        /*00b8*/ 	.word	0x000036e0


	//   ....[3]....
        /*00bc*/ 	.word	0x000046a0


	//   ....[4]....
        /*00c0*/ 	.word	0x000046d0


	//   ....[5]....
        /*00c4*/ 	.word	0x00004780


	//   ....[6]....
        /*00c8*/ 	.word	0x00004790


	//   ....[7]....
        /*00cc*/ 	.word	0x00004800


	//   ....[8]....
        /*00d0*/ 	.word	0x00004810


	//   ....[9]....
        /*00d4*/ 	.word	0x00004860


	//   ....[10]....
        /*00d8*/ 	.word	0x00004880


	//   ....[11]....
        /*00dc*/ 	.word	0x000048f0


	//   ....[12]....
        /*00e0*/ 	.word	0x00004920


	//   ....[13]....
        /*00e4*/ 	.word	0x00004950


	//   ....[14]....
        /*00e8*/ 	.word	0x00004960


	//   ....[15]....
        /*00ec*/ 	.word	0x00004a00


	//   ....[16]....
        /*00f0*/ 	.word	0x00004a20


	//   ....[17]....
        /*00f4*/ 	.word	0x00004a40


	//   ....[18]....
        /*00f8*/ 	.word	0x00004a50


	//   ....[19]....
        /*00fc*/ 	.word	0x00004b10


	//   ....[20]....
        /*0100*/ 	.word	0x00004b30


	//   ....[21]....
        /*0104*/ 	.word	0x00004b40


	//   ....[22]....
        /*0108*/ 	.word	0x00004b50


	//   ....[23]....
        /*010c*/ 	.word	0x00004f70


	//   ....[24]....
        /*0110*/ 	.word	0x00005000


	//   ....[25]....
        /*0114*/ 	.word	0x00005020


	//   ....[26]....
        /*0118*/ 	.word	0x00005040


	//   ....[27]....
        /*011c*/ 	.word	0x00006270


	//   ....[28]....
        /*0120*/ 	.word	0x00006530


	//   ....[29]....
        /*0124*/ 	.word	0x00006c10


	//----- nvinfo : EIATTR_VRC_CTA_INIT_COUNT
	.align		4
.L_1221:
        /*0128*/ 	.byte	0x02, 0x4a
	.zero		1
	.zero		1


	//----- nvinfo : EIATTR_EXIT_INSTR_OFFSETS
	.align		4
        /*012c*/ 	.byte	0x04, 0x1c
        /*012e*/ 	.short	(.L_1223 - .L_1222)


	//   ....[0]....
.L_1222:
        /*0130*/ 	.word	0x000004a0


	//   ....[1]....
        /*0134*/ 	.word	0x00006d10


	//----- nvinfo : EIATTR_MAX_THREADS
	.align		4
.L_1223:
        /*0138*/ 	.byte	0x04, 0x05
        /*013a*/ 	.short	(.L_1225 - .L_1224)
.L_1224:
        /*013c*/ 	.word	0x00000080
        /*0140*/ 	.word	0x00000001
        /*0144*/ 	.word	0x00000001


	//----- nvinfo : EIATTR_CRS_STACK_SIZE
	.align		4
.L_1225:
        /*0148*/ 	.byte	0x04, 0x1e
        /*014a*/ 	.short	(.L_1227 - .L_1226)
.L_1226:
        /*014c*/ 	.word	0x00000000


	//----- nvinfo : EIATTR_CBANK_PARAM_SIZE
	.align		4
.L_1227:
        /*0150*/ 	.byte	0x03, 0x19
        /*0152*/ 	.short	0x0118


	//----- nvinfo : EIATTR_PARAM_CBANK
	.align		4
        /*0154*/ 	.byte	0x04, 0x0a
        /*0156*/ 	.short	(.L_1229 - .L_1228)
	.align		4
.L_1228:
        /*0158*/ 	.word	index@(.nv.constant0._Z25selective_scan_fwd_kernelI32Selective_Scan_fwd_kernel_traitsILi128ELi16ELi1ELb1ELb0ELb1ELb1EfN3c107complexIfEEEEv13SSMParamsBase)
        /*015c*/ 	.short	0x0380
        /*015e*/ 	.short	0x0118


	//----- nvinfo : EIATTR_SW_WAR
	.align		4
.L_1229:
        /*0160*/ 	.byte	0x04, 0x36
        /*0162*/ 	.short	(.L_1231 - .L_1230)
.L_1230:
        /*0164*/ 	.word	0x00000008
.L_1231:


//--------------------- .nv.info._Z25selective_scan_fwd_kernelI32Selective_Scan_fwd_kernel_traitsILi128ELi16ELi1ELb1ELb1ELb0ELb0EfN3c107complexIfEEEEv13SSMParamsBase --------------------------
	.section	.nv.info._Z25selective_scan_fwd_kernelI32Selective_Scan_fwd_kernel_traitsILi128ELi16ELi1ELb1ELb1ELb0ELb0EfN3c107complexIfEEEEv13SSMParamsBase,"",@"SHT_CUDA_INFO"
	.sectionflags	@""
	.align	4


	//----- nvinfo : EIATTR_CUDA_API_VERSION
	.align		4
        /*0000*/ 	.byte	0x04, 0x37
        /*0002*/ 	.short	(.L_1233 - .L_1232)
.L_1232:
        /*0004*/ 	.word	0x00000082


	//----- nvinfo : EIATTR_KPARAM_INFO
	.align		4
.L_1233:
        /*0008*/ 	.byte	0x04, 0x17
        /*000a*/ 	.short	(.L_1235 - .L_1234)
.L_1234:
        /*000c*/ 	.word	0x00000000
        /*0010*/ 	.short	0x0000
        /*0012*/ 	.short	0x0000
        /*0014*/ 	.byte	0x00, 0xf0, 0x61, 0x04


	//----- nvinfo : EIATTR_SPARSE_MMA_MASK
	.align		4
.L_1235:
        /*0018*/ 	.byte	0x03, 0x50
        /*001a*/ 	.short	0x0000


	//----- nvinfo : EIATTR_MAXREG_COUNT
	.align		4
        /*001c*/ 	.byte	0x03, 0x1b
        /*001e*/ 	.short	0x00a8


	//----- nvinfo : EIATTR_NUM_BARRIERS
	.align		4
        /*0020*/ 	.byte	0x02, 0x4c
        /*0022*/ 	.byte	0x01
	.zero		1


	//----- nvinfo : EIATTR_MERCURY_ISA_VERSION
	.align		4
        /*0024*/ 	.byte	0x03, 0x5f
        /*0026*/ 	.short	0x0101


	//----- nvinfo : EIATTR_COOP_GROUP_MASK_REGIDS
	.align		4
        /*0028*/ 	.byte	0x04, 0x29
        /*002a*/ 	.short	(.L_1237 - .L_1236)


	//   ....[0]....
.L_1236:
        /*002c*/ 	.word	0xffffffff


	//   ....[1]....
        /*0030*/ 	.word	0xffffffff


	//   ....[2]....
        /*0034*/ 	.word	0xffffffff


	//   ....[3]....
        /*0038*/ 	.word	0xffffffff


	//   ....[4]....
        /*003c*/ 	.word	0xffffffff


	//   ....[5]....
        /*0040*/ 	.word	0xffffffff


	//   ....[6]....
        /*0044*/ 	.word	0xffffffff


	//   ....[7]....
        /*0048*/ 	.word	0xffffffff


	//   ....[8]....
        /*004c*/ 	.word	0xffffffff


	//   ....[9]....
        /*0050*/ 	.word	0xffffffff


	//   ....[10]....
        /*0054*/ 	.word	0xffffffff


	//   ....[11]....
        /*0058*/ 	.word	0xffffffff


	//   ....[12]....
        /*005c*/ 	.word	0xffffffff


	//   ....[13]....
        /*0060*/ 	.word	0xffffffff


	//   ....[14]....
        /*0064*/ 	.word	0xffffffff


	//   ....[15]....
        /*0068*/ 	.word	0xffffffff


	//   ....[16]....
        /*006c*/ 	.word	0xffffffff


	//   ....[17]....
        /*0070*/ 	.word	0xffffffff


	//   ....[18]....
        /*0074*/ 	.word	0xffffffff


	//   ....[19]....
        /*0078*/ 	.word	0xffffffff


	//   ....[20]....
        /*007c*/ 	.word	0xffffffff


	//   ....[21]....
        /*0080*/ 	.word	0xffffffff


	//   ....[22]....
        /*0084*/ 	.word	0xffffffff


	//   ....[23]....
        /*0088*/ 	.word	0xffffffff


	//   ....[24]....
        /*008c*/ 	.word	0xffffffff


	//   ....[25]....
        /*0090*/ 	.word	0xffffffff


	//   ....[26]....
        /*0094*/ 	.word	0xffffffff


	//   ....[27]....
        /*0098*/ 	.word	0xffffffff


	//----- nvinfo : EIATTR_COOP_GROUP_INSTR_OFFSETS
	.align		4
.L_1237:
        /*009c*/ 	.byte	0x04, 0x28
        /*009e*/ 	.short	(.L_1239 - .L_1238)


	//   ....[0]....
.L_1238:
        /*00a0*/ 	.word	0x00000790


	//   ....[1]....
        /*00a4*/ 	.word	0x00000890


	//   ....[2]....
        /*00a8*/ 	.word	0x00003770


	//   ....[3]....
        /*00ac*/ 	.word	0x000047e0


	//   ....[4]....
        /*00b0*/ 	.word	0x00004810


	//   ....[5]....
        /*00b4*/ 	.word	0x000048c0


	//   ....[6]....
        /*00b8*/ 	.word	0x000048d0


	//   ....[7]....
        /*00bc*/ 	.word	0x00004940


	//   ....[8]....
        /*00c0*/ 	.word	0x00004950


	//   ....[9]....
        /*00c4*/ 	.word	0x000049b0


	//   ....[10]....
        /*00c8*/ 	.word	0x000049c0


	//   ....[11]....
        /*00cc*/ 	.word	0x00004a30


	//   ....[12]....
        /*00d0*/ 	.word	0x00004a60


	//   ....[13]....
        /*00d4*/ 	.word	0x00004aa0


	//   ....[14]....
        /*00d8*/ 	.word	0x00004ab0


	//   ....[15]....
        /*00dc*/ 	.word	0x00004b40


	//   ....[16]....
        /*00e0*/ 	.word	0x00004b80


	//   ....[17]....
        /*00e4*/ 	.word	0x00004b90


	//   ....[18]....
        /*00e8*/ 	.word	0x00004ba0


	//   ....[19]....
        /*00ec*/ 	.word	0x00004c50


	//   ....[20]....
        /*00f0*/ 	.word	0x00004c90


	//   ....[21]....
        /*00f4*/ 	.word	0x00004cb0


	//   ....[22]....
        /*00f8*/ 	.word	0x00004cc0


	//   ....[23]....
        /*00fc*/ 	.word	0x00004e00


	//   ....[24]....
        /*0100*/ 	.word	0x00004e20


	//   ....[25]....
        /*0104*/ 	.word	0x00004e30


	//   ....[26]....
        /*0108*/ 	.word	0x00004e70


	//   ....[27]....
        /*010c*/ 	.word	0x00005f80


	//----- nvinfo : EIATTR_VRC_CTA_INIT_COUNT
	.align		4
.L_1239:
        /*0110*/ 	.byte	0x02, 0x4a
	.zero		1
	.zero		1


	//----- nvinfo : EIATTR_EXIT_INSTR_OFFSETS
	.align		4
        /*0114*/ 	.byte	0x04, 0x1c
        /*0116*/ 	.short	(.L_1241 - .L_1240)


	//   ....[0]....
.L_1240:
        /*0118*/ 	.word	0x00000420


	//   ....[1]....
        /*011c*/ 	.word	0x000060b0


	//----- nvinfo : EIATTR_MAX_THREADS
	.align		4
.L_1241:
        /*0120*/ 	.byte	0x04, 0x05
        /*0122*/ 	.short	(.L_1243 - .L_1242)
.L_1242:
        /*0124*/ 	.word	0x00000080
        /*0128*/ 	.word	0x00000001
        /*012c*/ 	.word	0x00000001


	//----- nvinfo : EIATTR_CRS_STACK_SIZE
	.align		4
.L_1243:
        /*0130*/ 	.byte	0x04, 0x1e
        /*0132*/ 	.short	(.L_1245 - .L_1244)
.L_1244:
        /*0134*/ 	.word	0x00000000


	//----- nvinfo : EIATTR_CBANK_PARAM_SIZE
	.align		4
.L_1245:
        /*0138*/ 	.byte	0x03, 0x19
        /*013a*/ 	.short	0x0118


	//----- nvinfo : EIATTR_PARAM_CBANK
	.align		4
        /*013c*/ 	.byte	0x04, 0x0a
        /*013e*/ 	.short	(.L_1247 - .L_1246)
	.align		4
.L_1246:
        /*0140*/ 	.word	index@(.nv.constant0._Z25selective_scan_fwd_kernelI32Selective_Scan_fwd_kernel_traitsILi128ELi16ELi1ELb1ELb1ELb0ELb0EfN3c107complexIfEEEEv13SSMParamsBase)
        /*0144*/ 	.short	0x0380
        /*0146*/ 	.short	0x0118


	//----- nvinfo : EIATTR_SW_WAR
	.align		4
.L_1247:
        /*0148*/ 	.byte	0x04, 0x36
        /*014a*/ 	.short	(.L_1249 - .L_1248)
.L_1248:
        /*014c*/ 	.word	0x00000008
.L_1249:


//--------------------- .nv.info._Z25selective_scan_fwd_kernelI32Selective_Scan_fwd_kernel_traitsILi128ELi16ELi1ELb1ELb1ELb0ELb1EfN3c107complexIfEEEEv13SSMParamsBase --------------------------
	.section	.nv.info._Z25selective_scan_fwd_kernelI32Selective_Scan_fwd_kernel_traitsILi128ELi16ELi1ELb1ELb1ELb0ELb1EfN3c107complexIfEEEEv13SSMParamsBase,"",@"SHT_CUDA_INFO"
	.sectionflags	@""
	.align	4


	//----- nvinfo : EIATTR_CUDA_API_VERSION
	.align		4
        /*0000*/ 	.byte	0x04, 0x37
        /*0002*/ 	.short	(.L_1251 - .L_1250)
.L_1250:
        /*0004*/ 	.word	0x00000082


	//----- nvinfo : EIATTR_KPARAM_INFO
	.align		4
.L_1251:
        /*0008*/ 	.byte	0x04, 0x17
        /*000a*/ 	.short	(.L_1253 - .L_1252)
.L_1252:
        /*000c*/ 	.word	0x00000000
        /*0010*/ 	.short	0x0000
        /*0012*/ 	.short	0x0000
        /*0014*/ 	.byte	0x00, 0xf0, 0x61, 0x04


	//----- nvinfo : EIATTR_SPARSE_MMA_MASK
	.align		4
.L_1253:
        /*0018*/ 	.byte	0x03, 0x50
        /*001a*/ 	.short	0x0000


	//----- nvinfo : EIATTR_MAXREG_COUNT
	.align		4
        /*001c*/ 	.byte	0x03, 0x1b
        /*001e*/ 	.short	0x00a8


	//----- nvinfo : EIATTR_NUM_BARRIERS
	.align		4
        /*0020*/ 	.byte	0x02, 0x4c
        /*0022*/ 	.byte	0x01
	.zero		1


	//----- nvinfo : EIATTR_MERCURY_ISA_VERSION
	.align		4
        /*0024*/ 	.byte	0x03, 0x5f
        /*0026*/ 	.short	0x0101


	//----- nvinfo : EIATTR_COOP_GROUP_MASK_REGIDS
	.align		4
        /*0028*/ 	.byte	0x04, 0x29
        /*002a*/ 	.short	(.L_1255 - .L_1254)


	//   ....[0]....
.L_1254:
        /*002c*/ 	.word	0xffffffff


	//   ....[1]....
        /*0030*/ 	.word	0xffffffff


	//   ....[2]....
        /*0034*/ 	.word	0xffffffff


	//   ....[3]....
        /*0038*/ 	.word	0xffffffff


	//   ....[4]....
        /*003c*/ 	.word	0xffffffff


	//   ....[5]....
        /*0040*/ 	.word	0xffffffff


	//   ....[6]....
        /*0044*/ 	.word	0xffffffff


	//   ....[7]....
        /*0048*/ 	.word	0xffffffff


	//   ....[8]....
        /*004c*/ 	.word	0xffffffff


	//   ....[9]....
        /*0050*/ 	.word	0xffffffff


	//   ....[10]....
        /*0054*/ 	.word	0xffffffff


	//   ....[11]....
        /*0058*/ 	.word	0xffffffff


	//   ....[12]....
        /*005c*/ 	.word	0xffffffff


	//   ....[13]....
        /*0060*/ 	.word	0xffffffff


	//   ....[14]....
        /*0064*/ 	.word	0xffffffff


	//   ....[15]....
        /*0068*/ 	.word	0xffffffff


	//   ....[16]....
        /*006c*/ 	.word	0xffffffff


	//   ....[17]....
        /*0070*/ 	.word	0xffffffff


	//   ....[18]....
        /*0074*/ 	.word	0xffffffff


	//   ....[19]....
        /*0078*/ 	.word	0xffffffff


	//   ....[20]....
        /*007c*/ 	.word	0xffffffff


	//   ....[21]....
        /*0080*/ 	.word	0xffffffff


	//   ....[22]....
        /*0084*/ 	.word	0xffffffff


	//   ....[23]....
        /*0088*/ 	.word	0xffffffff


	//   ....[24]....
        /*008c*/ 	.word	0xffffffff


	//   ....[25]....
        /*0090*/ 	.word	0xffffffff


	//   ....[26]....
        /*0094*/ 	.word	0xffffffff


	//   ....[27]....
        /*0098*/ 	.word	0xffffffff


	//   ....[28]....
        /*009c*/ 	.word	0xffffffff


	//   ....[29]....
        /*00a0*/ 	.word	0xffffffff


	//----- nvinfo : EIATTR_COOP_GROUP_INSTR_OFFSETS
	.align		4
.L_1255:
        /*00a4*/ 	.byte	0x04, 0x28
        /*00a6*/ 	.short	(.L_1257 - .L_1256)


	//   ....[0]....
.L_1256:
        /*00a8*/ 	.word	0x00000790


	//   ....[1]....
        /*00ac*/ 	.word	0x00000890


	//   ....[2]....
        /*00b0*/ 	.word	0x00003770


	//   ....[3]....
        /*00b4*/ 	.word	0x000047e0


	//   ....[4]....
        /*00b8*/ 	.word	0x00004810


	//   ....[5]....
        /*00bc*/ 	.word	0x000048c0


	//   ....[6]....
        /*00c0*/ 	.word	0x000048d0


	//   ....[7]....
        /*00c4*/ 	.word	0x00004940


	//   ....[8]....
        /*00c8*/ 	.word	0x00004950


	//   ....[9]....
        /*00cc*/ 	.word	0x000049b0


	//   ....[10]....
        /*00d0*/ 	.word	0x000049c0


	//   ....[11]....
        /*00d4*/ 	.word	0x00004a30


	//   ....[12]....
        /*00d8*/ 	.word	0x00004a60


	//   ....[13]....
        /*00dc*/ 	.word	0x00004aa0


	//   ....[14]....
        /*00e0*/ 	.word	0x00004ab0


	//   ....[15]....
        /*00e4*/ 	.word	0x00004b40


	//   ....[16]....
        /*00e8*/ 	.word	0x00004b80


	//   ....[17]....
        /*00ec*/ 	.word	0x00004b90


	//   ....[18]....
        /*00f0*/ 	.word	0x00004ba0


	//   ....[19]....
        /*00f4*/ 	.word	0x00004c50


	//   ....[20]....
        /*00f8*/ 	.word	0x00004c90


	//   ....[21]....
        /*00fc*/ 	.word	0x00004cb0


	//   ....[22]....
        /*0100*/ 	.word	0x00004cc0


	//   ....[23]....
        /*0104*/ 	.word	0x00004e00


	//   ....[24]....
        /*0108*/ 	.word	0x00004e20


	//   ....[25]....
        /*010c*/ 	.word	0x00004e30


	//   ....[26]....
        /*0110*/ 	.word	0x00004e70


	//   ....[27]....
        /*0114*/ 	.word	0x00005f40


	//   ....[28]....
        /*0118*/ 	.word	0x000061c0


	//   ....[29]....
        /*011c*/ 	.word	0x00006890


	//----- nvinfo : EIATTR_VRC_CTA_INIT_COUNT
	.align		4
.L_1257:
        /*0120*/ 	.byte	0x02, 0x4a
	.zero		1
	.zero		1


	//----- nvinfo : EIATTR_EXIT_INSTR_OFFSETS
	.align		4
        /*0124*/ 	.byte	0x04, 0x1c
        /*0126*/ 	.short	(.L_1259 - .L_1258)


	//   ....[0]....
.L_1258:
        /*0128*/ 	.word	0x00000420


	//   ....[1]....
        /*012c*/ 	.word	0x000069c0


	//----- nvinfo : EIATTR_MAX_THREADS
	.align		4
.L_1259:
        /*0130*/ 	.byte	0x04, 0x05
        /*0132*/ 	.short	(.L_1261 - .L_1260)
.L_1260:
        /*0134*/ 	.word	0x00000080
        /*0138*/ 	.word	0x00000001
        /*013c*/ 	.word	0x00000001


	//----- nvinfo : EIATTR_CRS_STACK_SIZE
	.align		4
.L_1261:
        /*0140*/ 	.byte	0x04, 0x1e
        /*0142*/ 	.short	(.L_1263 - .L_1262)
.L_1262:
        /*0144*/ 	.word	0x00000000


	//----- nvinfo : EIATTR_CBANK_PARAM_SIZE
	.align		4
.L_1263:
        /*0148*/ 	.byte	0x03, 0x19
        /*014a*/ 	.short	0x0118


	//----- nvinfo : EIATTR_PARAM_CBANK
	.align		4
        /*014c*/ 	.byte	0x04, 0x0a
        /*014e*/ 	.short	(.L_1265 - .L_1264)
	.align		4
.L_1264:
        /*0150*/ 	.word	index@(.nv.constant0._Z25selective_scan_fwd_kernelI32Selective_Scan_fwd_kernel_traitsILi128ELi16ELi1ELb1ELb1ELb0ELb1EfN3c107complexIfEEEEv13SSMParamsBase)
        /*0154*/ 	.short	0x0380
        /*0156*/ 	.short	0x0118


	//----- nvinfo : EIATTR_SW_WAR
	.align		4
.L_1265:
        /*0158*/ 	.byte	0x04, 0x36
        /*015a*/ 	.short	(.L_1267 - .L_1266)
.L_1266:
        /*015c*/ 	.word	0x00000008
.L_1267:


//--------------------- .nv.info._Z25selective_scan_fwd_kernelI32Selective_Scan_fwd_kernel_traitsILi128ELi16ELi1ELb1ELb1ELb1ELb0EfN3c107complexIfEEEEv13SSMParamsBase --------------------------
	.section	.nv.info._Z25selective_scan_fwd_kernelI32Selective_Scan_fwd_kernel_traitsILi128ELi16ELi1ELb1ELb1ELb1ELb0EfN3c107complexIfEEEEv13SSMParamsBase,"",@"SHT_CUDA_INFO"
	.sectionflags	@""
	.align	4


	//----- nvinfo : EIATTR_CUDA_API_VERSION
	.align		4
        /*0000*/ 	.byte	0x04, 0x37
        /*0002*/ 	.short	(.L_1269 - .L_1268)
.L_1268:
        /*0004*/ 	.word	0x00000082


	//----- nvinfo : EIATTR_KPARAM_INFO
	.align		4
.L_1269:
        /*0008*/ 	.byte	0x04, 0x17
        /*000a*/ 	.short	(.L_1271 - .L_1270)
.L_1270:
        /*000c*/ 	.word	0x00000000
        /*0010*/ 	.short	0x0000
        /*0012*/ 	.short	0x0000
        /*0014*/ 	.byte	0x00, 0xf0, 0x61, 0x04


	//----- nvinfo : EIATTR_SPARSE_MMA_MASK
	.align		4
.L_1271:
        /*0018*/ 	.byte	0x03, 0x50
        /*001a*/ 	.short	0x0000


	//----- nvinfo : EIATTR_MAXREG_COUNT
	.align		4
        /*001c*/ 	.byte	0x03, 0x1b
        /*001e*/ 	.short	0x00a8


	//----- nvinfo : EIATTR_NUM_BARRIERS
	.align		4
        /*0020*/ 	.byte	0x02, 0x4c
        /*0022*/ 	.byte	0x01
	.zero		1


	//----- nvinfo : EIATTR_ANNOTATIONS
	.align		4
        /*0024*/ 	.byte	0x04, 0x55
        /*0026*/ 	.short	(.L_1273 - .L_1272)


	//   ....[0]....
.L_1272:
        /* <DEDUP_REMOVED lines=15> */
        /*010c*/ 	.byte	0x60, 0x64, 0x00, 0x00


	//----- nvinfo : EIATTR_MERCURY_ISA_VERSION
	.align		4
.L_1273:
        /*0110*/ 	.byte	0x03, 0x5f
        /*0112*/ 	.short	0x0101


	//----- nvinfo : EIATTR_INT_WARP_WIDE_INSTR_OFFSETS
	.align		4
        /*0114*/ 	.byte	0x04, 0x31
        /*0116*/ 	.short	(.L_1275 - .L_1274)


	//   ....[0]....
.L_1274:
        /*0118*/ 	.word	0x00005160


	//----- nvinfo : EIATTR_COOP_GROUP_MASK_REGIDS
	.align		4
.L_1275:
        /*011c*/ 	.byte	0x04, 0x29
        /*011e*/ 	.short	(.L_1277 - .L_1276)


	//   ....[0]....
.L_1276:
        /*0120*/ 	.word	0xffffffff


	//   ....[1]....
        /*0124*/ 	.word	0xffffffff


	//   ....[2]....
        /*0128*/ 	.word	0xffffffff


	//   ....[3]....
        /*012c*/ 	.word	0xffffffff


	//   ....[4]....
        /*0130*/ 	.word	0xffffffff


	//   ....[5]....
        /*0134*/ 	.word	0xffffffff


	//   ....[6]....
        /*0138*/ 	.word	0xffffffff


	//   ....[7]....
        /*013c*/ 	.word	0xffffffff


	//   ....[8]....
        /*0140*/ 	.word	0xffffffff


	//   ....[9]....
        /*0144*/ 	.word	0xffffffff


	//   ....[10]....
        /*0148*/ 	.word	0xffffffff


	//   ....[11]....
        /*014c*/ 	.word	0xffffffff


	//   ....[12]....
        /*0150*/ 	.word	0xffffffff


	//   ....[13]....
        /*0154*/ 	.word	0xffffffff


	//   ....[14]....
        /*0158*/ 	.word	0xffffffff


	//   ....[15]....
        /*015c*/ 	.word	0xffffffff


	//   ....[16]....
        /*0160*/ 	.word	0xffffffff


	//   ....[17]....
        /*0164*/ 	.word	0xffffffff


	//   ....[18]....
        /*0168*/ 	.word	0xffffffff


	//   ....[19]....
        /*016c*/ 	.word	0xffffffff


	//   ....[20]....
        /*0170*/ 	.word	0xffffffff


	//   ....[21]....
        /*0174*/ 	.word	0xffffffff


	//   ....[22]....
        /*0178*/ 	.word	0xffffffff


	//   ....[23]....
        /*017c*/ 	.word	0xffffffff


	//   ....[24]....
        /*0180*/ 	.word	0xffffffff


	//   ....[25]....
        /*0184*/ 	.word	0xffffffff


	//   ....[26]....
        /*0188*/ 	.word	0xffffffff


	//   ....[27]....
        /*018c*/ 	.word	0xffffffff


	//   ....[28]....
        /*0190*/ 	.word	0xffffffff


	//----- nvinfo : EIATTR_COOP_GROUP_INSTR_OFFSETS
	.align		4
.L_1277:
        /*0194*/ 	.byte	0x04, 0x28
        /*0196*/ 	.short	(.L_1279 - .L_1278)


	//   ....[0]....
.L_1278:
        /*0198*/ 	.word	0x000008e0


	//   ....[1]....
        /*019c*/ 	.word	0x000009d0


	//   ....[2]....
        /*01a0*/ 	.word	0x000038a0


	//   ....[3]....
        /*01a4*/ 	.word	0x00004bc0


	//   ....[4]....
        /*01a8*/ 	.word	0x00004be0


	//   ....[5]....
        /*01ac*/ 	.word	0x00004cb0


	//   ....[6]....
        /*01b0*/ 	.word	0x00004cd0


	//   ....[7]....
        /*01b4*/ 	.word	0x00004cf0


	//   ....[8]....
        /*01b8*/ 	.word	0x00004d00


	//   ....[9]....
        /*01bc*/ 	.word	0x00004d70


	//   ....[10]....
        /*01c0*/ 	.word	0x00004da0


	//   ....[11]....
        /*01c4*/ 	.word	0x00004df0


	//   ....[12]....
        /*01c8*/ 	.word	0x00004e00


	//   ....[13]....
        /*01cc*/ 	.word	0x00004e50


	//   ....[14]....
        /*01d0*/ 	.word	0x00004e70


	//   ....[15]....
        /*01d4*/ 	.word	0x00004f10


	//   ....[16]....
        /*01d8*/ 	.word	0x00004f40


	//   ....[17]....
        /*01dc*/ 	.word	0x00004f90


	//   ....[18]....
        /*01e0*/ 	.word	0x00004fb0


	//   ....[19]....
        /*01e4*/ 	.word	0x00005070


	//   ....[20]....
        /*01e8*/ 	.word	0x000050b0


	//   ....[21]....
        /*01ec*/ 	.word	0x000050c0


	//   ....[22]....
        /*01f0*/ 	.word	0x000050d0


	//   ....[23]....
        /*01f4*/ 	.word	0x00005290


	//   ....[24]....
        /*01f8*/ 	.word	0x000056c0


	//   ....[25]....
        /*01fc*/ 	.word	0x000056e0


	//   ....[26]....
        /*0200*/ 	.word	0x00005700


	//   ....[27]....
        /*0204*/ 	.word	0x00005720


	//   ....[28]....
        /*0208*/ 	.word	0x00006630


	//----- nvinfo : EIATTR_VRC_CTA_INIT_COUNT
	.align		4
.L_1279:
        /*020c*/ 	.byte	0x02, 0x4a
	.zero		1
	.zero		1


	//----- nvinfo : EIATTR_EXIT_INSTR_OFFSETS
	.align		4
        /*0210*/ 	.byte	0x04, 0x1c
        /*0212*/ 	.short	(.L_1281 - .L_1280)


	//   ....[0]....
.L_1280:
        /*0214*/ 	.word	0x00000510


	//   ....[1]....
        /*0218*/ 	.word	0x00006740


	//----- nvinfo : EIATTR_MAX_THREADS
	.align		4
.L_1281:
        /*021c*/ 	.byte	0x04, 0x05
        /*021e*/ 	.short	(.L_1283 - .L_1282)
.L_1282:
        /*0220*/ 	.word	0x00000080
        /*0224*/ 	.word	0x00000001
        /*0228*/ 	.word	0x00000001


	//----- nvinfo : EIATTR_CRS_STACK_SIZE
	.align		4
.L_1283:
        /*022c*/ 	.byte	0x04, 0x1e
        /*022e*/ 	.short	(.L_1285 - .L_1284)
.L_1284:
        /*0230*/ 	.word	0x00000000


	//----- nvinfo : EIATTR_CBANK_PARAM_SIZE
	.align		4
.L_1285:
        /*0234*/ 	.byte	0x03, 0x19
        /*0236*/ 	.short	0x0118


	//----- nvinfo : EIATTR_PARAM_CBANK
	.align		4
        /*0238*/ 	.byte	0x04, 0x0a
        /*023a*/ 	.short	(.L_1287 - .L_1286)
	.align		4
.L_1286:
        /*023c*/ 	.word	index@(.nv.constant0._Z25selective_scan_fwd_kernelI32Selective_Scan_fwd_kernel_traitsILi128ELi16ELi1ELb1ELb1ELb1ELb0EfN3c107complexIfEEEEv13SSMParamsBase)
        /*0240*/ 	.short	0x0380
        /*0242*/ 	.short	0x0118


	//----- nvinfo : EIATTR_SW_WAR
	.align		4
.L_1287:
        /*0244*/ 	.byte	0x04, 0x36
        /*0246*/ 	.short	(.L_1289 - .L_1288)
.L_1288:
        /*0248*/ 	.word	0x00000008
.L_1289:


//--------------------- .nv.info._Z25selective_scan_fwd_kernelI32Selective_Scan_fwd_kernel_traitsILi128ELi16ELi1ELb1ELb1ELb1ELb1EfN3c107complexIfEEEEv13SSMParamsBase --------------------------
	.section	.nv.info._Z25selective_scan_fwd_kernelI32Selective_Scan_fwd_kernel_traitsILi128ELi16ELi1ELb1ELb1ELb1ELb1EfN3c107complexIfEEEEv13SSMParamsBase,"",@"SHT_CUDA_INFO"
	.sectionflags	@""
	.align	4


	//----- nvinfo : EIATTR_CUDA_API_VERSION
	.align		4
        /*0000*/ 	.byte	0x04, 0x37
        /*0002*/ 	.short	(.L_1291 - .L_1290)
.L_1290:
        /*0004*/ 	.word	0x00000082


	//----- nvinfo : EIATTR_KPARAM_INFO
	.align		4
.L_1291:
        /*0008*/ 	.byte	0x04, 0x17
        /*000a*/ 	.short	(.L_1293 - .L_1292)
.L_1292:
        /*000c*/ 	.word	0x00000000
        /*0010*/ 	.short	0x0000
        /*0012*/ 	.short	0x0000
        /*0014*/ 	.byte	0x00, 0xf0, 0x61, 0x04


	//----- nvinfo : EIATTR_SPARSE_MMA_MASK
	.align		4
.L_1293:
        /*0018*/ 	.byte	0x03, 0x50
        /*001a*/ 	.short	0x0000


	//----- nvinfo : EIATTR_MAXREG_COUNT
	.align		4
        /*001c*/ 	.byte	0x03, 0x1b
        /*001e*/ 	.short	0x00a8


	//----- nvinfo : EIATTR_NUM_BARRIERS
	.align		4
        /*0020*/ 	.byte	0x02, 0x4c
        /*0022*/ 	.byte	0x01
	.zero		1


	//----- nvinfo : EIATTR_ANNOTATIONS
	.align		4
        /*0024*/ 	.byte	0x04, 0x55
        /*0026*/ 	.short	(.L_1295 - .L_1294)


	//   ....[0]....
.L_1294:
        /* <DEDUP_REMOVED lines=16> */


	//----- nvinfo : EIATTR_MERCURY_ISA_VERSION
	.align		4
.L_1295:
        /*0110*/ 	.byte	0x03, 0x5f
        /*0112*/ 	.short	0x0101


	//----- nvinfo : EIATTR_INT_WARP_WIDE_INSTR_OFFSETS
	.align		4
        /*0114*/ 	.byte	0x04, 0x31
        /*0116*/ 	.short	(.L_1297 - .L_1296)


	//   ....[0]....
.L_1296:
        /*0118*/ 	.word	0x00005160


	//----- nvinfo : EIATTR_COOP_GROUP_MASK_REGIDS
	.align		4
.L_1297:
        /*011c*/ 	.byte	0x04, 0x29
        /*011e*/ 	.short	(.L_1299 - .L_1298)


	//   ....[0]....
.L_1298:
        /*0120*/ 	.word	0xffffffff


	//   ....[1]....
        /*0124*/ 	.word	0xffffffff


	//   ....[2]....
        /*0128*/ 	.word	0xffffffff


	//   ....[3]....
        /*012c*/ 	.word	0xffffffff


	//   ....[4]....
        /*0130*/ 	.word	0xffffffff


	//   ....[5]....
        /*0134*/ 	.word	0xffffffff


	//   ....[6]....
        /*0138*/ 	.word	0xffffffff


	//   ....[7]....
        /*013c*/ 	.word	0xffffffff


	//   ....[8]....
        /*0140*/ 	.word	0xffffffff


	//   ....[9]....
        /*0144*/ 	.word	0xffffffff


	//   ....[10]....
        /*0148*/ 	.word	0xffffffff


	//   ....[11]....
        /*014c*/ 	.word	0xffffffff


	//   ....[12]....
        /*0150*/ 	.word	0xffffffff


	//   ....[13]....
        /*0154*/ 	.word	0xffffffff


	//   ....[14]....
        /*0158*/ 	.word	0xffffffff


	//   ....[15]....
        /*015c*/ 	.word	0xffffffff


	//   ....[16]....
        /*0160*/ 	.word	0xffffffff


	//   ....[17]....
        /*0164*/ 	.word	0xffffffff


	//   ....[18]....
        /*0168*/ 	.word	0xffffffff


	//   ....[19]....
        /*016c*/ 	.word	0xffffffff


	//   ....[20]....
        /*0170*/ 	.word	0xffffffff


	//   ....[21]....
        /*0174*/ 	.word	0xffffffff


	//   ....[22]....
        /*0178*/ 	.word	0xffffffff


	//   ....[23]....
        /*017c*/ 	.word	0xffffffff


	//   ....[24]....
        /*0180*/ 	.word	0xffffffff


	//   ....[25]....
        /*0184*/ 	.word	0xffffffff


	//   ....[26]....
        /*0188*/ 	.word	0xffffffff


	//   ....[27]....
        /*018c*/ 	.word	0xffffffff


	//   ....[28]....
        /*0190*/ 	.word	0xffffffff


	//   ....[29]....
        /*0194*/ 	.word	0xffffffff


	//   ....[30]....
        /*0198*/ 	.word	0xffffffff


	//----- nvinfo : EIATTR_COOP_GROUP_INSTR_OFFSETS
	.align		4
.L_1299:
        /*019c*/ 	.byte	0x04, 0x28
        /*019e*/ 	.short	(.L_1301 - .L_1300)


	//   ....[0]....
.L_1300:
        /*01a0*/ 	.word	0x000008e0


	//   ....[1]....
        /*01a4*/ 	.word	0x000009d0


	//   ....[2]....
        /*01a8*/ 	.word	0x000038a0


	//   ....[3]....
        /*01ac*/ 	.word	0x00004bc0


	//   ....[4]....
        /*01b0*/ 	.word	0x00004be0


	//   ....[5]....
        /*01b4*/ 	.word	0x00004cb0


	//   ....[6]....
        /*01b8*/ 	.word	0x00004cd0


	//   ....[7]....
        /*01bc*/ 	.word	0x00004cf0


	//   ....[8]....
        /*01c0*/ 	.word	0x00004d00


	//   ....[9]....
        /*01c4*/ 	.word	0x00004d70


	//   ....[10]....
        /*01c8*/ 	.word	0x00004da0


	//   ....[11]....
        /*01cc*/ 	.word	0x00004df0


	//   ....[12]....
        /*01d0*/ 	.word	0x00004e00


	//   ....[13]....
        /*01d4*/ 	.word	0x00004e50


	//   ....[14]....
        /*01d8*/ 	.word	0x00004e70


	//   ....[15]....
        /*01dc*/ 	.word	0x00004f10


	//   ....[16]....
        /*01e0*/ 	.word	0x00004f40


	//   ....[17]....
        /*01e4*/ 	.word	0x00004f90


	//   ....[18]....
        /*01e8*/ 	.word	0x00004fb0


	//   ....[19]....
        /*01ec*/ 	.word	0x00005070


	//   ....[20]....
        /*01f0*/ 	.word	0x000050b0


	//   ....[21]....
        /*01f4*/ 	.word	0x000050c0


	//   ....[22]....
        /*01f8*/ 	.word	0x000050d0


	//   ....[23]....
        /*01fc*/ 	.word	0x00005290


	//   ....[24]....
        /*0200*/ 	.word	0x000056c0


	//   ....[25]....
        /*0204*/ 	.word	0x000056e0


	//   ....[26]....
        /*0208*/ 	.word	0x00005700


	//   ....[27]....
        /*020c*/ 	.word	0x00005720


	//   ....[28]....
        /*0210*/ 	.word	0x000066b0


	//   ....[29]....
        /*0214*/ 	.word	0x00006870


	//   ....[30]....
        /*0218*/ 	.word	0x00006f50


	//----- nvinfo : EIATTR_VRC_CTA_INIT_COUNT
	.align		4
.L_1301:
        /*021c*/ 	.byte	0x02, 0x4a
	.zero		1
	.zero		1


	//----- nvinfo : EIATTR_EXIT_INSTR_OFFSETS
	.align		4
        /*0220*/ 	.byte	0x04, 0x1c
        /*0222*/ 	.short	(.L_1303 - .L_1302)


	//   ....[0]....
.L_1302:
        /*0224*/ 	.word	0x00000510


	//   ....[1]....
        /*0228*/ 	.word	0x00007050


	//----- nvinfo : EIATTR_MAX_THREADS
	.align		4
.L_1303:
        /*022c*/ 	.byte	0x04, 0x05
        /*022e*/ 	.short	(.L_1305 - .L_1304)
.L_1304:
        /*0230*/ 	.word	0x00000080
        /*0234*/ 	.word	0x00000001
        /*0238*/ 	.word	0x00000001


	//----- nvinfo : EIATTR_CRS_STACK_SIZE
	.align		4
.L_1305:
        /*023c*/ 	.byte	0x04, 0x1e
        /*023e*/ 	.short	(.L_1307 - .L_1306)
.L_1306:
        /*0240*/ 	.word	0x00000000


	//----- nvinfo : EIATTR_CBANK_PARAM_SIZE
	.align		4
.L_1307:
        /*0244*/ 	.byte	0x03, 0x19
        /*0246*/ 	.short	0x0118


	//----- nvinfo : EIATTR_PARAM_CBANK
	.align		4
        /*0248*/ 	.byte	0x04, 0x0a
        /*024a*/ 	.short	(.L_1309 - .L_1308)
	.align		4
.L_1308:
        /*024c*/ 	.word	index@(.nv.constant0._Z25selective_scan_fwd_kernelI32Selective_Scan_fwd_kernel_traitsILi128ELi16ELi1ELb1ELb1ELb1ELb1EfN3c107complexIfEEEEv13SSMParamsBase)
        /*0250*/ 	.short	0x0380
        /*0252*/ 	.short	0x0118


	//----- nvinfo : EIATTR_SW_WAR
	.align		4
.L_1309:
        /*0254*/ 	.byte	0x04, 0x36
        /*0256*/ 	.short	(.L_1311 - .L_1310)
.L_1310:
        /*0258*/ 	.word	0x00000008
.L_1311:


//--------------------- .nv.info._Z25selective_scan_fwd_kernelI32Selective_Scan_fwd_kernel_traitsILi64ELi16ELi1ELb0ELb0ELb0ELb0EfN3c107complexIfEEEEv13SSMParamsBase --------------------------
	.section	.nv.info._Z25selective_scan_fwd_kernelI32Selective_Scan_fwd_kernel_traitsILi64ELi16ELi1ELb0ELb0ELb0ELb0EfN3c107complexIfEEEEv13SSMParamsBase,"",@"SHT_CUDA_INFO"
	.sectionflags	@""
	.align	4


	//----- nvinfo : EIATTR_CUDA_API_VERSION
	.align		4
        /*0000*/ 	.byte	0x04, 0x37
        /*0002*/ 	.short	(.L_1313 - .L_1312)
.L_1312:
        /*0004*/ 	.word	0x00000082


	//----- nvinfo : EIATTR_KPARAM_INFO
	.align		4
.L_1313:
        /*0008*/ 	.byte	0x04, 0x17
        /*000a*/ 	.short	(.L_1315 - .L_1314)
.L_1314:
        /*000c*/ 	.word	0x00000000
        /*0010*/ 	.short	0x0000
        /*0012*/ 	.short	0x0000
        /*0014*/ 	.byte	0x00, 0xf0, 0x61, 0x04


	//----- nvinfo : EIATTR_SPARSE_MMA_MASK
	.align		4
.L_1315:
        /*0018*/ 	.byte	0x03, 0x50
        /*001a*/ 	.short	0x0000


	//----- nvinfo : EIATTR_MAXREG_COUNT
	.align		4
        /*001c*/ 	.byte	0x03, 0x1b
        /*001e*/ 	.short	0x00a8


	//----- nvinfo : EIATTR_NUM_BARRIERS
	.align		4
        /*0020*/ 	.byte	0x02, 0x4c
        /*0022*/ 	.byte	0x01
	.zero		1


	//----- nvinfo : EIATTR_MERCURY_ISA_VERSION
	.align		4
        /*0024*/ 	.byte	0x03, 0x5f
        /*0026*/ 	.short	0x0101


	//----- nvinfo : EIATTR_COOP_GROUP_MASK_REGIDS
	.align		4
        /*0028*/ 	.byte	0x04, 0x29
        /*002a*/ 	.short	(.L_1317 - .L_1316)


	//   ....[0]....
.L_1316:
        /*002c*/ 	.word	0xffffffff


	//   ....[1]....
        /*0030*/ 	.word	0xffffffff


	//   ....[2]....
        /*0034*/ 	.word	0xffffffff


	//   ....[3]....
        /*0038*/ 	.word	0xffffffff


	//   ....[4]....
        /*003c*/ 	.word	0xffffffff


	//   ....[5]....
        /*0040*/ 	.word	0xffffffff


	//   ....[6]....
        /*0044*/ 	.word	0xffffffff


	//   ....[7]....
        /*0048*/ 	.word	0xffffffff


	//   ....[8]....
        /*004c*/ 	.word	0xffffffff


	//   ....[9]....
        /*0050*/ 	.word	0xffffffff


	//   ....[10]....
        /*0054*/ 	.word	0xffffffff


	//   ....[11]....
        /*0058*/ 	.word	0xffffffff


	//   ....[12]....
        /*005c*/ 	.word	0xffffffff


	//   ....[13]....
        /*0060*/ 	.word	0xffffffff


	//   ....[14]....
        /*0064*/ 	.word	0xffffffff


	//   ....[15]....
        /*0068*/ 	.word	0xffffffff


	//   ....[16]....
        /*006c*/ 	.word	0xffffffff


	//   ....[17]....
        /*0070*/ 	.word	0xffffffff


	//   ....[18]....
        /*0074*/ 	.word	0xffffffff


	//   ....[19]....
        /*0078*/ 	.word	0xffffffff


	//   ....[20]....
        /*007c*/ 	.word	0xffffffff


	//   ....[21]....
        /*0080*/ 	.word	0xffffffff


	//   ....[22]....
        /*0084*/ 	.word	0xffffffff


	//   ....[23]....
        /*0088*/ 	.word	0xffffffff


	//   ....[24]....
        /*008c*/ 	.word	0xffffffff


	//   ....[25]....
        /*0090*/ 	.word	0xffffffff


	//   ....[26]....
        /*0094*/ 	.word	0xffffffff


	//----- nvinfo : EIATTR_COOP_GROUP_INSTR_OFFSETS
	.align		4
.L_1317:
        /*0098*/ 	.byte	0x04, 0x28
        /*009a*/ 	.short	(.L_1319 - .L_1318)


	//   ....[0]....
.L_1318:
        /*009c*/ 	.word	0x000010b0


	//   ....[1]....
        /*00a0*/ 	.word	0x00001580


	//   ....[2]....
        /*00a4*/ 	.word	0x00005470


	//   ....[3]....
        /*00a8*/ 	.word	0x000054b0


	//   ....[4]....
        /*00ac*/ 	.word	0x00005550


	//   ....[5]....
        /*00b0*/ 	.word	0x00005560


	//   ....[6]....
        /*00b4*/ 	.word	0x000055e0


	//   ....[7]....
        /*00b8*/ 	.word	0x000055f0


	//   ....[8]....
        /*00bc*/ 	.word	0x00005650


	//   ....[9]....
        /*00c0*/ 	.word	0x00005660


	//   ....[10]....
        /*00c4*/ 	.word	0x000056d0


	//   ....[11]....
        /*00c8*/ 	.word	0x00005700


	//   ....[12]....
        /*00cc*/ 	.word	0x00005740


	//   ....[13]....
        /*00d0*/ 	.word	0x00005750


	//   ....[14]....
        /*00d4*/ 	.word	0x000057e0


	//   ....[15]....
        /*00d8*/ 	.word	0x00005810


	//   ....[16]....
        /*00dc*/ 	.word	0x00005830


	//   ....[17]....
        /*00e0*/ 	.word	0x00005840


	//   ....[18]....
        /*00e4*/ 	.word	0x000058e0


	//   ....[19]....
        /*00e8*/ 	.word	0x00005910


	//   ....[20]....
        /*00ec*/ 	.word	0x00005930


	//   ....[21]....
        /*00f0*/ 	.word	0x00005940


	//   ....[22]....
        /*00f4*/ 	.word	0x00005ab0


	//   ....[23]....
        /*00f8*/ 	.word	0x00005ad0


	//   ....[24]....
        /*00fc*/ 	.word	0x00005b00


	//   ....[25]....
        /*0100*/ 	.word	0x00005b10


	//   ....[26]....
        /*0104*/ 	.word	0x00006ba0


	//----- nvinfo : EIATTR_VRC_CTA_INIT_COUNT
	.align		4
.L_1319:
        /*0108*/ 	.byte	0x02, 0x4a
	.zero		1
	.zero		1


	//----- nvinfo : EIATTR_EXIT_INSTR_OFFSETS
	.align		4
        /*010c*/ 	.byte	0x04, 0x1c
        /*010e*/ 	.short	(.L_1321 - .L_1320)


	//   ....[0]....
.L_1320:
        /*0110*/ 	.word	0x00000220


	//   ....[1]....
        /*0114*/ 	.word	0x00007060


	//----- nvinfo : EIATTR_MAX_THREADS
	.align		4
.L_1321:
        /*0118*/ 	.byte	0x04, 0x05
        /*011a*/ 	.short	(.L_1323 - .L_1322)
.L_1322:
        /*011c*/ 	.word	0x00000040
        /*0120*/ 	.word	0x00000001
        /*0124*/ 	.word	0x00000001


	//----- nvinfo : EIATTR_CRS_STACK_SIZE
	.align		4
.L_1323:
        /*0128*/ 	.byte	0x04, 0x1e
        /*012a*/ 	.short	(.L_1325 - .L_1324)
.L_1324:
        /*012c*/ 	.word	0x00000000


	//----- nvinfo : EIATTR_CBANK_PARAM_SIZE
	.align		4
.L_1325:
        /*0130*/ 	.byte	0x03, 0x19
        /*0132*/ 	.short	0x0118


	//----- nvinfo : EIATTR_PARAM_CBANK
	.align		4
        /*0134*/ 	.byte	0x04, 0x0a
        /*0136*/ 	.short	(.L_1327 - .L_1326)
	.align		4
.L_1326:
        /*0138*/ 	.word	index@(.nv.constant0._Z25selective_scan_fwd_kernelI32Selective_Scan_fwd_kernel_traitsILi64ELi16ELi1ELb0ELb0ELb0ELb0EfN3c107complexIfEEEEv13SSMParamsBase)
        /*013c*/ 	.short	0x0380
        /*013e*/ 	.short	0x0118


	//----- nvinfo : EIATTR_SW_WAR
	.align		4
.L_1327:
        /*0140*/ 	.byte	0x04, 0x36
        /*0142*/ 	.short	(.L_1329 - .L_1328)
.L_1328:
        /*0144*/ 	.word	0x00000008
.L_1329:


//--------------------- .nv.info._Z25selective_scan_fwd_kernelI32Selective_Scan_fwd_kernel_traitsILi64ELi16ELi1ELb0ELb0ELb0ELb1EfN3c107complexIfEEEEv13SSMParamsBase --------------------------
	.section	.nv.info._Z25selective_scan_fwd_kernelI32Selective_Scan_fwd_kernel_traitsILi64ELi16ELi1ELb0ELb0ELb0ELb1EfN3c107complexIfEEEEv13SSMParamsBase,"",@"SHT_CUDA_INFO"
	.sectionflags	@""
	.align	4


	//----- nvinfo : EIATTR_CUDA_API_VERSION
	.align		4
        /*0000*/ 	.byte	0x04, 0x37
        /*0002*/ 	.short	(.L_1331 - .L_1330)
.L_1330:
        /*0004*/ 	.word	0x00000082


	//----- nvinfo : EIATTR_KPARAM_INFO
	.align		4
.L_1331:
        /*0008*/ 	.byte	0x04, 0x17
        /*000a*/ 	.short	(.L_1333 - .L_1332)
.L_1332:
        /*000c*/ 	.word	0x00000000
        /*0010*/ 	.short	0x0000
        /*0012*/ 	.short	0x0000
        /*0014*/ 	.byte	0x00, 0xf0, 0x61, 0x04


	//----- nvinfo : EIATTR_SPARSE_MMA_MASK
	.align		4
.L_1333:
        /*0018*/ 	.byte	0x03, 0x50
        /*001a*/ 	.short	0x0000


	//----- nvinfo : EIATTR_MAXREG_COUNT
	.align		4
        /*001c*/ 	.byte	0x03, 0x1b
        /*001e*/ 	.short	0x00a8


	//----- nvinfo : EIATTR_NUM_BARRIERS
	.align		4
        /*0020*/ 	.byte	0x02, 0x4c
        /*0022*/ 	.byte	0x01
	.zero		1


	//----- nvinfo : EIATTR_MERCURY_ISA_VERSION
	.align		4
        /*0024*/ 	.byte	0x03, 0x5f
        /*0026*/ 	.short	0x0101


	//----- nvinfo : EIATTR_COOP_GROUP_MASK_REGIDS
	.align		4
        /*0028*/ 	.byte	0x04, 0x29
        /*002a*/ 	.short	(.L_1335 - .L_1334)


	//   ....[0]....
.L_1334:
        /*002c*/ 	.word	0xffffffff


	//   ....[1]....
        /*0030*/ 	.word	0xffffffff


	//   ....[2]....
        /*0034*/ 	.word	0xffffffff


	//   ....[3]....
        /*0038*/ 	.word	0xffffffff


	//   ....[4]....
        /*003c*/ 	.word	0xffffffff


	//   ....[5]....
        /*0040*/ 	.word	0xffffffff


	//   ....[6]....
        /*0044*/ 	.word	0xffffffff


	//   ....[7]....
        /*0048*/ 	.word	0xffffffff


	//   ....[8]....
        /*004c*/ 	.word	0xffffffff


	//   ....[9]....
        /*0050*/ 	.word	0xffffffff


	//   ....[10]....
        /*0054*/ 	.word	0xffffffff


	//   ....[11]....
        /*0058*/ 	.word	0xffffffff


	//   ....[12]....
        /*005c*/ 	.word	0xffffffff


	//   ....[13]....
        /*0060*/ 	.word	0xffffffff


	//   ....[14]....
        /*0064*/ 	.word	0xffffffff


	//   ....[15]....
        /*0068*/ 	.word	0xffffffff


	//   ....[16]....
        /*006c*/ 	.word	0xffffffff


	//   ....[17]....
        /*0070*/ 	.word	0xffffffff


	//   ....[18]....
        /*0074*/ 	.word	0xffffffff


	//   ....[19]....
        /*0078*/ 	.word	0xffffffff


	//   ....[20]....
        /*007c*/ 	.word	0xffffffff


	//   ....[21]....
        /*0080*/ 	.word	0xffffffff


	//   ....[22]....
        /*0084*/ 	.word	0xffffffff


	//   ....[23]....
        /*0088*/ 	.word	0xffffffff


	//   ....[24]....
        /*008c*/ 	.word	0xffffffff


	//   ....[25]....
        /*0090*/ 	.word	0xffffffff


	//   ....[26]....
        /*0094*/ 	.word	0xffffffff


	//   ....[27]....
        /*0098*/ 	.word	0xffffffff


	//   ....[28]....
        /*009c*/ 	.word	0xffffffff


	//----- nvinfo : EIATTR_COOP_GROUP_INSTR_OFFSETS
	.align		4
.L_1335:
        /*00a0*/ 	.byte	0x04, 0x28
        /*00a2*/ 	.short	(.L_1337 - .L_1336)


	//   ....[0]....
.L_1336:
        /*00a4*/ 	.word	0x00000fa0


	//   ....[1]....
        /*00a8*/ 	.word	0x00001470


	//   ....[2]....
        /*00ac*/ 	.word	0x00005400


	//   ....[3]....
        /*00b0*/ 	.word	0x00005440


	//   ....[4]....
        /*00b4*/ 	.word	0x000054e0


	//   ....[5]....
        /*00b8*/ 	.word	0x000054f0


	//   ....[6]....
        /*00bc*/ 	.word	0x00005570


	//   ....[7]....
        /*00c0*/ 	.word	0x00005580


	//   ....[8]....
        /*00c4*/ 	.word	0x000055e0


	//   ....[9]....
        /*00c8*/ 	.word	0x000055f0


	//   ....[10]....
        /*00cc*/ 	.word	0x00005660


	//   ....[11]....
        /*00d0*/ 	.word	0x00005690


	//   ....[12]....
        /*00d4*/ 	.word	0x000056d0


	//   ....[13]....
        /*00d8*/ 	.word	0x000056e0


	//   ....[14]....
        /*00dc*/ 	.word	0x00005770


	//   ....[15]....
        /*00e0*/ 	.word	0x000057a0


	//   ....[16]....
        /*00e4*/ 	.word	0x000057c0


	//   ....[17]....
        /*00e8*/ 	.word	0x000057d0


	//   ....[18]....
        /*00ec*/ 	.word	0x00005870


	//   ....[19]....
        /*00f0*/ 	.word	0x000058a0


	//   ....[20]....
        /*00f4*/ 	.word	0x000058c0


	//   ....[21]....
        /*00f8*/ 	.word	0x000058d0


	//   ....[22]....
        /*00fc*/ 	.word	0x00005a40


	//   ....[23]....
        /*0100*/ 	.word	0x00005a60


	//   ....[24]....
        /*0104*/ 	.word	0x00005a90


	//   ....[25]....
        /*0108*/ 	.word	0x00005aa0


	//   ....[26]....
        /*010c*/ 	.word	0x00006c90


	//   ....[27]....
        /*0110*/ 	.word	0x000074d0


	//   ....[28]....
        /*0114*/ 	.word	0x00007d00


	//----- nvinfo : EIATTR_VRC_CTA_INIT_COUNT
	.align		4
.L_1337:
        /*0118*/ 	.byte	0x02, 0x4a
	.zero		1
	.zero		1


	//----- nvinfo : EIATTR_EXIT_INSTR_OFFSETS
	.align		4
        /*011c*/ 	.byte	0x04, 0x1c
        /*011e*/ 	.short	(.L_1339 - .L_1338)


	//   ....[0]....
.L_1338:
        /*0120*/ 	.word	0x000001f0


	//   ....[1]....
        /*0124*/ 	.word	0x000080b0


	//----- nvinfo : EIATTR_MAX_THREADS
	.align		4
.L_1339:
        /*0128*/ 	.byte	0x04, 0x05
        /*012a*/ 	.short	(.L_1341 - .L_1340)
.L_1340:
        /*012c*/ 	.word	0x00000040
        /*0130*/ 	.word	0x00000001
        /*0134*/ 	.word	0x00000001


	//----- nvinfo : EIATTR_CRS_STACK_SIZE
	.align		4
.L_1341:
        /*0138*/ 	.byte	0x04, 0x1e
        /*013a*/ 	.short	(.L_1343 - .L_1342)
.L_1342:
        /*013c*/ 	.word	0x00000000


	//----- nvinfo : EIATTR_CBANK_PARAM_SIZE
	.align		4
.L_1343:
        /*0140*/ 	.byte	0x03, 0x19
        /*0142*/ 	.short	0x0118


	//----- nvinfo : EIATTR_PARAM_CBANK
	.align		4
        /*0144*/ 	.byte	0x04, 0x0a
        /*0146*/ 	.short	(.L_1345 - .L_1344)
	.align		4
.L_1344:
        /*0148*/ 	.word	index@(.nv.constant0._Z25selective_scan_fwd_kernelI32Selective_Scan_fwd_kernel_traitsILi64ELi16ELi1ELb0ELb0ELb0ELb1EfN3c107complexIfEEEEv13SSMParamsBase)
        /*014c*/ 	.short	0x0380
        /*014e*/ 	.short	0x0118


	//----- nvinfo : EIATTR_SW_WAR
	.align		4
.L_1345:
        /*0150*/ 	.byte	0x04, 0x36
        /*0152*/ 	.short	(.L_1347 - .L_1346)
.L_1346:
        /*0154*/ 	.word	0x00000008
.L_1347:


//--------------------- .nv.info._Z25selective_scan_fwd_kernelI32Selective_Scan_fwd_kernel_traitsILi64ELi16ELi1ELb0ELb0ELb1ELb0EfN3c107complexIfEEEEv13SSMParamsBase --------------------------
	.section	.nv.info._Z25selective_scan_fwd_kernelI32Selective_Scan_fwd_kernel_traitsILi64ELi16ELi1ELb0ELb0ELb1ELb0EfN3c107complexIfEEEEv13SSMParamsBase,"",@"SHT_CUDA_INFO"
	.sectionflags	@""
	.align	4


	//----- nvinfo : EIATTR_CUDA_API_VERSION
	.align		4
        /*0000*/ 	.byte	0x04, 0x37
        /*0002*/ 	.short	(.L_1349 - .L_1348)
.L_1348:
        /*0004*/ 	.word	0x00000082


	//----- nvinfo : EIATTR_KPARAM_INFO
	.align		4
.L_1349:
        /*0008*/ 	.byte	0x04, 0x17
        /*000a*/ 	.short	(.L_1351 - .L_1350)
.L_1350:
        /*000c*/ 	.word	0x00000000
        /*0010*/ 	.short	0x0000
        /*0012*/ 	.short	0x0000
        /*0014*/ 	.byte	0x00, 0xf0, 0x61, 0x04


	//----- nvinfo : EIATTR_SPARSE_MMA_MASK
	.align		4
.L_1351:
        /*0018*/ 	.byte	0x03, 0x50
        /*001a*/ 	.short	0x0000


	//----- nvinfo : EIATTR_MAXREG_COUNT
	.align		4
        /*001c*/ 	.byte	0x03, 0x1b
        /*001e*/ 	.short	0x00a8


	//----- nvinfo : EIATTR_NUM_BARRIERS
	.align		4
        /*0020*/ 	.byte	0x02, 0x4c
        /*0022*/ 	.byte	0x01
	.zero		1


	//----- nvinfo : EIATTR_ANNOTATIONS
	.align		4
        /*0024*/ 	.byte	0x04, 0x55
        /*0026*/ 	.short	(.L_1353 - .L_1352)


	//   ....[0]....
.L_1352:
        /* <DEDUP_REMOVED lines=20> */


	//----- nvinfo : EIATTR_MERCURY_ISA_VERSION
	.align		4
.L_1353:
        /*0158*/ 	.byte	0x03, 0x5f
        /*015a*/ 	.short	0x0101


	//----- nvinfo : EIATTR_INT_WARP_WIDE_INSTR_OFFSETS
	.align		4
        /*015c*/ 	.byte	0x04, 0x31
        /*015e*/ 	.short	(.L_1355 - .L_1354)


	//   ....[0]....
.L_1354:
        /*0160*/ 	.word	0x00006df0


	//----- nvinfo : EIATTR_COOP_GROUP_MASK_REGIDS
	.align		4
.L_1355:
        /*0164*/ 	.byte	0x04, 0x29
        /*0166*/ 	.short	(.L_1357 - .L_1356)


	//   ....[0]....
.L_1356:
        /*0168*/ 	.word	0xffffffff


	//   ....[1]....
        /*016c*/ 	.word	0xffffffff


	//   ....[2]....
        /*0170*/ 	.word	0xffffffff


	//   ....[3]....
        /*0174*/ 	.word	0xffffffff


	//   ....[4]....
        /*0178*/ 	.word	0xffffffff


	//   ....[5]....
        /*017c*/ 	.word	0xffffffff


	//   ....[6]....
        /*0180*/ 	.word	0xffffffff


	//   ....[7]....
        /*0184*/ 	.word	0xffffffff


	//   ....[8]....
        /*0188*/ 	.word	0xffffffff


	//   ....[9]....
        /*018c*/ 	.word	0xffffffff


	//   ....[10]....
        /*0190*/ 	.word	0xffffffff


	//   ....[11]....
        /*0194*/ 	.word	0xffffffff


	//   ....[12]....
        /*0198*/ 	.word	0xffffffff


	//   ....[13]....
        /*019c*/ 	.word	0xffffffff


	//   ....[14]....
        /*01a0*/ 	.word	0xffffffff


	//   ....[15]....
        /*01a4*/ 	.word	0xffffffff


	//   ....[16]....
        /*01a8*/ 	.word	0xffffffff


	//   ....[17]....
        /*01ac*/ 	.word	0xffffffff


	//   ....[18]....
        /*01b0*/ 	.word	0xffffffff


	//   ....[19]....
        /*01b4*/ 	.word	0xffffffff


	//   ....[20]....
        /*01b8*/ 	.word	0xffffffff


	//   ....[21]....
        /*01bc*/ 	.word	0xffffffff


	//   ....[22]....
        /*01c0*/ 	.word	0xffffffff


	//   ....[23]....
        /*01c4*/ 	.word	0xffffffff


	//   ....[24]....
        /*01c8*/ 	.word	0xffffffff


	//   ....[25]....
        /*01cc*/ 	.word	0xffffffff


	//   ....[26]....
        /*01d0*/ 	.word	0xffffffff


	//   ....[27]....
        /*01d4*/ 	.word	0xffffffff


	//----- nvinfo : EIATTR_COOP_GROUP_INSTR_OFFSETS
	.align		4
.L_1357:
        /*01d8*/ 	.byte	0x04, 0x28
        /*01da*/ 	.short	(.L_1359 - .L_1358)


	//   ....[0]....
.L_1358:
        /*01dc*/ 	.word	0x00001480


	//   ....[1]....
        /*01e0*/ 	.word	0x00001a30


	//   ....[2]....
        /*01e4*/ 	.word	0x000063e0


	//   ....[3]....
        /*01e8*/ 	.word	0x00006410


	//   ....[4]....
        /*01ec*/ 	.word	0x00006470


	//   ....[5]....
        /*01f0*/ 	.word	0x000064a0


	//   ....[6]....
        /*01f4*/ 	.word	0x000065a0


	//   ....[7]....
        /*01f8*/ 	.word	0x000065e0


	//   ....[8]....
        /*01fc*/ 	.word	0x00006620


	//   ....[9]....
        /*0200*/ 	.word	0x00006640


	//   ....[10]....
        /*0204*/ 	.word	0x000067c0


	//   ....[11]....
        /*0208*/ 	.word	0x000067e0


	//   ....[12]....
        /*020c*/ 	.word	0x000067f0


	//   ....[13]....
        /*0210*/ 	.word	0x00006800


	//   ....[14]....
        /*0214*/ 	.word	0x00006960


	//   ....[15]....
        /*0218*/ 	.word	0x000069c0


	//   ....[16]....
        /*021c*/ 	.word	0x00006a00


	//   ....[17]....
        /*0220*/ 	.word	0x00006a20


	//   ....[18]....
        /*0224*/ 	.word	0x00006c70


	//   ....[19]....
        /*0228*/ 	.word	0x00006cc0


	//   ....[20]....
        /*022c*/ 	.word	0x00006d00


	//   ....[21]....
        /*0230*/ 	.word	0x00006d10


	//   ....[22]....
        /*0234*/ 	.word	0x00006fe0


	//   ....[23]....
        /*0238*/ 	.word	0x000072e0


	//   ....[24]....
        /*023c*/ 	.word	0x000072f0


	//   ....[25]....
        /*0240*/ 	.word	0x00007300


	//   ....[26]....
        /*0244*/ 	.word	0x00007310


	//   ....[27]....
        /*0248*/ 	.word	0x00008810


	//----- nvinfo : EIATTR_VRC_CTA_INIT_COUNT
	.align		4
.L_1359:
        /*024c*/ 	.byte	0x02, 0x4a
	.zero		1
	.zero		1


	//----- nvinfo : EIATTR_EXIT_INSTR_OFFSETS
	.align		4
        /*0250*/ 	.byte	0x04, 0x1c
        /*0252*/ 	.short	(.L_1361 - .L_1360)


	//   ....[0]....
.L_1360:
        /*0254*/ 	.word	0x00000430


	//   ....[1]....
        /*0258*/ 	.word	0x00008d90


	//----- nvinfo : EIATTR_MAX_THREADS
	.align		4
.L_1361:
        /*025c*/ 	.byte	0x04, 0x05
        /*025e*/ 	.short	(.L_1363 - .L_1362)
.L_1362:
        /*0260*/ 	.word	0x00000040
        /*0264*/ 	.word	0x00000001
        /*0268*/ 	.word	0x00000001


	//----- nvinfo : EIATTR_CRS_STACK_SIZE
	.align		4
.L_1363:
        /*026c*/ 	.byte	0x04, 0x1e
        /*026e*/ 	.short	(.L_1365 - .L_1364)
.L_1364:
        /*0270*/ 	.word	0x00000000


	//----- nvinfo : EIATTR_CBANK_PARAM_SIZE
	.align		4
.L_1365:
        /*0274*/ 	.byte	0x03, 0x19
        /*0276*/ 	.short	0x0118


	//----- nvinfo : EIATTR_PARAM_CBANK
	.align		4
        /*0278*/ 	.byte	0x04, 0x0a
        /*027a*/ 	.short	(.L_1367 - .L_1366)
	.align		4
.L_1366:
        /*027c*/ 	.word	index@(.nv.constant0._Z25selective_scan_fwd_kernelI32Selective_Scan_fwd_kernel_traitsILi64ELi16ELi1ELb0ELb0ELb1ELb0EfN3c107complexIfEEEEv13SSMParamsBase)
        /*0280*/ 	.short	0x0380
        /*0282*/ 	.short	0x0118


	//----- nvinfo : EIATTR_SW_WAR
	.align		4
.L_1367:
        /*0284*/ 	.byte	0x04, 0x36
        /*0286*/ 	.short	(.L_1369 - .L_1368)
.L_1368:
        /*0288*/ 	.word	0x00000008
.L_1369:


//--------------------- .nv.info._Z25selective_scan_fwd_kernelI32Selective_Scan_fwd_kernel_traitsILi64ELi16ELi1ELb0ELb0ELb1ELb1EfN3c107complexIfEEEEv13SSMParamsBase --------------------------
	.section	.nv.info._Z25selective_scan_fwd_kernelI32Selective_Scan_fwd_kernel_traitsILi64ELi16ELi1ELb0ELb0ELb1ELb1EfN3c107complexIfEEEEv13SSMParamsBase,"",@"SHT_CUDA_INFO"
	.sectionflags	@""
	.align	4


	//----- nvinfo : EIATTR_CUDA_API_VERSION
	.align		4
        /*0000*/ 	.byte	0x04, 0x37
        /*0002*/ 	.short	(.L_1371 - .L_1370)
.L_1370:
        /*0004*/ 	.word	0x00000082


	//----- nvinfo : EIATTR_KPARAM_INFO
	.align		4
.L_1371:
        /*0008*/ 	.byte	0x04, 0x17
        /*000a*/ 	.short	(.L_1373 - .L_1372)
.L_1372:
        /*000c*/ 	.word	0x00000000
        /*0010*/ 	.short	0x0000
        /*0012*/ 	.short	0x0000
        /*0014*/ 	.byte	0x00, 0xf0, 0x61, 0x04


	//----- nvinfo : EIATTR_SPARSE_MMA_MASK
	.align		4
.L_1373:
        /*0018*/ 	.byte	0x03, 0x50
        /*001a*/ 	.short	0x0000


	//----- nvinfo : EIATTR_MAXREG_COUNT
	.align		4
        /*001c*/ 	.byte	0x03, 0x1b
        /*001e*/ 	.short	0x00a8


	//----- nvinfo : EIATTR_NUM_BARRIERS
	.align		4
        /*0020*/ 	.byte	0x02, 0x4c
        /*0022*/ 	.byte	0x01
	.zero		1


	//----- nvinfo : EIATTR_ANNOTATIONS
	.align		4
        /*0024*/ 	.byte	0x04, 0x55
        /*0026*/ 	.short	(.L_1375 - .L_1374)


	//   ....[0]....
.L_1374:
        /* <DEDUP_REMOVED lines=20> */


	//----- nvinfo : EIATTR_MERCURY_ISA_VERSION
	.align		4
.L_1375:
        /*0158*/ 	.byte	0x03, 0x5f
        /*015a*/ 	.short	0x0101


	//----- nvinfo : EIATTR_INT_WARP_WIDE_INSTR_OFFSETS
	.align		4
        /*015c*/ 	.byte	0x04, 0x31
        /*015e*/ 	.short	(.L_1377 - .L_1376)


	//   ....[0]....
.L_1376:
        /*0160*/ 	.word	0x00006db0


	//----- nvinfo : EIATTR_COOP_GROUP_MASK_REGIDS
	.align		4
.L_1377:
        /*0164*/ 	.byte	0x04, 0x29
        /*0166*/ 	.short	(.L_1379 - .L_1378)


	//   ....[0]....
.L_1378:
        /*0168*/ 	.word	0xffffffff


	//   ....[1]....
        /*016c*/ 	.word	0xffffffff


	//   ....[2]....
        /*0170*/ 	.word	0xffffffff


	//   ....[3]....
        /*0174*/ 	.word	0xffffffff


	//   ....[4]....
        /*0178*/ 	.word	0xffffffff


	//   ....[5]....
        /*017c*/ 	.word	0xffffffff


	//   ....[6]....
        /*0180*/ 	.word	0xffffffff


	//   ....[7]....
        /*0184*/ 	.word	0xffffffff


	//   ....[8]....
        /*0188*/ 	.word	0xffffffff


	//   ....[9]....
        /*018c*/ 	.word	0xffffffff


	//   ....[10]....
        /*0190*/ 	.word	0xffffffff


	//   ....[11]....
        /*0194*/ 	.word	0xffffffff


	//   ....[12]....
        /*0198*/ 	.word	0xffffffff


	//   ....[13]....
        /*019c*/ 	.word	0xffffffff


	//   ....[14]....
        /*01a0*/ 	.word	0xffffffff


	//   ....[15]....
        /*01a4*/ 	.word	0xffffffff


	//   ....[16]....
        /*01a8*/ 	.word	0xffffffff


	//   ....[17]....
        /*01ac*/ 	.word	0xffffffff


	//   ....[18]....
        /*01b0*/ 	.word	0xffffffff


	//   ....[19]....
        /*01b4*/ 	.word	0xffffffff


	//   ....[20]....
        /*01b8*/ 	.word	0xffffffff


	//   ....[21]....
        /*01bc*/ 	.word	0xffffffff


	//   ....[22]....
        /*01c0*/ 	.word	0xffffffff


	//   ....[23]....
        /*01c4*/ 	.word	0xffffffff


	//   ....[24]....
        /*01c8*/ 	.word	0xffffffff


	//   ....[25]....
        /*01cc*/ 	.word	0xffffffff


	//   ....[26]....
        /*01d0*/ 	.word	0xffffffff


	//   ....[27]....
        /*01d4*/ 	.word	0xffffffff


	//   ....[28]....
        /*01d8*/ 	.word	0xffffffff


	//   ....[29]....
        /*01dc*/ 	.word	0xffffffff


	//----- nvinfo : EIATTR_COOP_GROUP_INSTR_OFFSETS
	.align		4
.L_1379:
        /*01e0*/ 	.byte	0x04, 0x28
        /*01e2*/ 	.short	(.L_1381 - .L_1380)


	//   ....[0]....
.L_1380:
        /*01e4*/ 	.word	0x00001440


	//   ....[1]....
        /*01e8*/ 	.word	0x000019f0


	//   ....[2]....
        /*01ec*/ 	.word	0x000063a0


	//   ....[3]....
        /*01f0*/ 	.word	0x000063d0


	//   ....[4]....
        /*01f4*/ 	.word	0x00006430


	//   ....[5]....
        /*01f8*/ 	.word	0x00006460


	//   ....[6]....
        /*01fc*/ 	.word	0x00006560


	//   ....[7]....
        /*0200*/ 	.word	0x000065a0


	//   ....[8]....
        /*0204*/ 	.word	0x000065e0


	//   ....[9]....
        /*0208*/ 	.word	0x00006600


	//   ....[10]....
        /*020c*/ 	.word	0x00006780


	//   ....[11]....
        /*0210*/ 	.word	0x000067a0


	//   ....[12]....
        /*0214*/ 	.word	0x000067b0


	//   ....[13]....
        /*0218*/ 	.word	0x000067c0


	//   ....[14]....
        /*021c*/ 	.word	0x00006920


	//   ....[15]....
        /*0220*/ 	.word	0x00006980


	//   ....[16]....
        /*0224*/ 	.word	0x000069c0


	//   ....[17]....
        /*0228*/ 	.word	0x000069e0


	//   ....[18]....
        /*022c*/ 	.word	0x00006c30


	//   ....[19]....
        /*0230*/ 	.word	0x00006c80


	//   ....[20]....
        /*0234*/ 	.word	0x00006cc0


	//   ....[21]....
        /*0238*/ 	.word	0x00006cd0


	//   ....[22]....
        /*023c*/ 	.word	0x00006fa0


	//   ....[23]....
        /*0240*/ 	.word	0x000072a0


	//   ....[24]....
        /*0244*/ 	.word	0x000072b0


	//   ....[25]....
        /*0248*/ 	.word	0x000072c0


	//   ....[26]....
        /*024c*/ 	.word	0x000072d0


	//   ....[27]....
        /*0250*/ 	.word	0x000089b0


	//   ....[28]....
        /*0254*/ 	.word	0x000091e0


	//   ....[29]....
        /*0258*/ 	.word	0x00009a00


	//----- nvinfo : EIATTR_VRC_CTA_INIT_COUNT
	.align		4
.L_1381:
        /*025c*/ 	.byte	0x02, 0x4a
	.zero		1
	.zero		1


	//----- nvinfo : EIATTR_EXIT_INSTR_OFFSETS
	.align		4
        /*0260*/ 	.byte	0x04, 0x1c
        /*0262*/ 	.short	(.L_1383 - .L_1382)


	//   ....[0]....
.L_1382:
        /*0264*/ 	.word	0x00000430


	//   ....[1]....
        /*0268*/ 	.word	0x00009d90


	//----- nvinfo : EIATTR_MAX_THREADS
	.align		4
.L_1383:
        /*026c*/ 	.byte	0x04, 0x05
        /*026e*/ 	.short	(.L_1385 - .L_1384)
.L_1384:
        /*0270*/ 	.word	0x00000040
        /*0274*/ 	.word	0x00000001
        /*0278*/ 	.word	0x00000001


	//----- nvinfo : EIATTR_CRS_STACK_SIZE
	.align		4
.L_1385:
        /*027c*/ 	.byte	0x04, 0x1e
        /*027e*/ 	.short	(.L_1387 - .L_1386)
.L_1386:
        /*0280*/ 	.word	0x00000000


	//----- nvinfo : EIATTR_CBANK_PARAM_SIZE
	.align		4
.L_1387:
        /*0284*/ 	.byte	0x03, 0x19
        /*0286*/ 	.short	0x0118


	//----- nvinfo : EIATTR_PARAM_CBANK
	.align		4
        /*0288*/ 	.byte	0x04, 0x0a
        /*028a*/ 	.short	(.L_1389 - .L_1388)
	.align		4
.L_1388:
        /*028c*/ 	.word	index@(.nv.constant0._Z25selective_scan_fwd_kernelI32Selective_Scan_fwd_kernel_traitsILi64ELi16ELi1ELb0ELb0ELb1ELb1EfN3c107complexIfEEEEv13SSMParamsBase)
        /*0290*/ 	.short	0x0380
        /*0292*/ 	.short	0x0118


	//----- nvinfo : EIATTR_SW_WAR
	.align		4
.L_1389:
        /*0294*/ 	.byte	0x04, 0x36
        /*0296*/ 	.short	(.L_1391 - .L_1390)
.L_1390:
        /*0298*/ 	.word	0x00000008
.L_1391:


//--------------------- .nv.info._Z25selective_scan_fwd_kernelI32Selective_Scan_fwd_kernel_traitsILi64ELi16ELi1ELb0ELb1ELb0ELb0EfN3c107complexIfEEEEv13SSMParamsBase --------------------------
	.section	.nv.info._Z25selective_scan_fwd_kernelI32Selective_Scan_fwd_kernel_traitsILi64ELi16ELi1ELb0ELb1ELb0ELb0EfN3c107complexIfEEEEv13SSMParamsBase,"",@"SHT_CUDA_INFO"
	.sectionflags	@""
	.align	4


	//----- nvinfo : EIATTR_CUDA_API_VERSION
	.align		4
        /*0000*/ 	.byte	0x04, 0x37
        /*0002*/ 	.short	(.L_1393 - .L_1392)
.L_1392:
        /*0004*/ 	.word	0x00000082


	//----- nvinfo : EIATTR_KPARAM_INFO
	.align		4
.L_1393:
        /*0008*/ 	.byte	0x04, 0x17
        /*000a*/ 	.short	(.L_1395 - .L_1394)
.L_1394:
        /*000c*/ 	.word	0x00000000
        /*0010*/ 	.short	0x0000
        /*0012*/ 	.short	0x0000
        /*0014*/ 	.byte	0x00, 0xf0, 0x61, 0x04


	//----- nvinfo : EIATTR_SPARSE_MMA_MASK
	.align		4
.L_1395:
        /*0018*/ 	.byte	0x03, 0x50
        /*001a*/ 	.short	0x0000


	//----- nvinfo : EIATTR_MAXREG_COUNT
	.align		4
        /*001c*/ 	.byte	0x03, 0x1b
        /*001e*/ 	.short	0x00a8


	//----- nvinfo : EIATTR_NUM_BARRIERS
	.align		4
        /*0020*/ 	.byte	0x02, 0x4c
        /*0022*/ 	.byte	0x01
	.zero		1


	//----- nvinfo : EIATTR_ANNOTATIONS
	.align		4
        /*0024*/ 	.byte	0x04, 0x55
        /*0026*/ 	.short	(.L_1397 - .L_1396)


	//   ....[0]....
.L_1396:
        /* <DEDUP_REMOVED lines=14> */


	//----- nvinfo : EIATTR_MERCURY_ISA_VERSION
	.align		4
.L_1397:
        /*00f8*/ 	.byte	0x03, 0x5f
        /*00fa*/ 	.short	0x0101


	//----- nvinfo : EIATTR_INT_WARP_WIDE_INSTR_OFFSETS
	.align		4
        /*00fc*/ 	.byte	0x04, 0x31
        /*00fe*/ 	.short	(.L_1399 - .L_1398)


	//   ....[0]....
.L_1398:
        /*0100*/ 	.word	0x00007350


	//----- nvinfo : EIATTR_COOP_GROUP_MASK_REGIDS
	.align		4
.L_1399:
        /*0104*/ 	.byte	0x04, 0x29
        /*0106*/ 	.short	(.L_1401 - .L_1400)


	//   ....[0]....
.L_1400:
        /*0108*/ 	.word	0xffffffff


	//   ....[1]....
        /*010c*/ 	.word	0xffffffff


	//   ....[2]....
        /*0110*/ 	.word	0xffffffff


	//   ....[3]....
        /*0114*/ 	.word	0xffffffff


	//   ....[4]....
        /*0118*/ 	.word	0xffffffff


	//   ....[5]....
        /*011c*/ 	.word	0xffffffff


	//   ....[6]....
        /*0120*/ 	.word	0xffffffff


	//   ....[7]....
        /*0124*/ 	.word	0xffffffff


	//   ....[8]....
        /*0128*/ 	.word	0xffffffff


	//   ....[9]....
        /*012c*/ 	.word	0xffffffff


	//   ....[10]....
        /*0130*/ 	.word	0xffffffff


	//   ....[11]....
        /*0134*/ 	.word	0xffffffff


	//   ....[12]....
        /*0138*/ 	.word	0xffffffff


	//   ....[13]....
        /*013c*/ 	.word	0xffffffff


	//   ....[14]....
        /*0140*/ 	.word	0xffffffff


	//   ....[15]....
        /*0144*/ 	.word	0xffffffff


	//   ....[16]....
        /*0148*/ 	.word	0xffffffff


	//   ....[17]....
        /*014c*/ 	.word	0xffffffff


	//   ....[18]....
        /*0150*/ 	.word	0xffffffff


	//   ....[19]....
        /*0154*/ 	.word	0xffffffff


	//   ....[20]....
        /*0158*/ 	.word	0xffffffff


	//   ....[21]....
        /*015c*/ 	.word	0xffffffff


	//   ....[22]....
        /*0160*/ 	.word	0xffffffff


	//   ....[23]....
        /*0164*/ 	.word	0xffffffff


	//   ....[24]....
        /*0168*/ 	.word	0xffffffff


	//   ....[25]....
        /*016c*/ 	.word	0xffffffff


	//   ....[26]....
        /*0170*/ 	.word	0xffffffff


	//   ....[27]....
        /*0174*/ 	.word	0xffffffff


	//----- nvinfo : EIATTR_COOP_GROUP_INSTR_OFFSETS
	.align		4
.L_1401:
        /*0178*/ 	.byte	0x04, 0x28
        /*017a*/ 	.short	(.L_1403 - .L_1402)


	//   ....[0]....
.L_1402:
        /*017c*/ 	.word	0x00001470


	//   ....[1]....
        /*0180*/ 	.word	0x000019a0


	//   ....[2]....
        /*0184*/ 	.word	0x00005410


	//   ....[3]....
        /*0188*/ 	.word	0x00006f00


	//   ....[4]....
        /*018c*/ 	.word	0x00006f30


	//   ....[5]....
        /*0190*/ 	.word	0x00006f50


	//   ....[6]....
        /*0194*/ 	.word	0x00006f70


	//   ....[7]....
        /*0198*/ 	.word	0x00007000


	//   ....[8]....
        /*019c*/ 	.word	0x00007030


	//   ....[9]....
        /*01a0*/ 	.word	0x00007040


	//   ....[10]....
        /*01a4*/ 	.word	0x00007060


	//   ....[11]....
        /*01a8*/ 	.word	0x000070f0


	//   ....[12]....
        /*01ac*/ 	.word	0x00007120


	//   ....[13]....
        /*01b0*/ 	.word	0x00007130


	//   ....[14]....
        /*01b4*/ 	.word	0x00007140


	//   ....[15]....
        /*01b8*/ 	.word	0x000071e0


	//   ....[16]....
        /*01bc*/ 	.word	0x00007210


	//   ....[17]....
        /*01c0*/ 	.word	0x00007220


	//   ....[18]....
        /*01c4*/ 	.word	0x00007230


	//   ....[19]....
        /*01c8*/ 	.word	0x000072f0


	//   ....[20]....
        /*01cc*/ 	.word	0x00007300


	//   ....[21]....
        /*01d0*/ 	.word	0x00007310


	//   ....[22]....
        /*01d4*/ 	.word	0x00007320


	//   ....[23]....
        /*01d8*/ 	.word	0x000075a0


	//   ....[24]....
        /*01dc*/ 	.word	0x000075b0


	//   ....[25]....
        /*01e0*/ 	.word	0x000075c0


	//   ....[26]....
        /*01e4*/ 	.word	0x000075d0


	//   ....[27]....
        /*01e8*/ 	.word	0x000087a0


	//----- nvinfo : EIATTR_VRC_CTA_INIT_COUNT
	.align		4
.L_1403:
        /*01ec*/ 	.byte	0x02, 0x4a
	.zero		1
	.zero		1


	//----- nvinfo : EIATTR_EXIT_INSTR_OFFSETS
	.align		4
        /*01f0*/ 	.byte	0x04, 0x1c
        /*01f2*/ 	.short	(.L_1405 - .L_1404)


	//   ....[0]....
.L_1404:
        /*01f4*/ 	.word	0x00000430


	//   ....[1]....
        /*01f8*/ 	.word	0x00008bf0


	//----- nvinfo : EIATTR_MAX_THREADS
	.align		4
.L_1405:
        /*01fc*/ 	.byte	0x04, 0x05
        /*01fe*/ 	.short	(.L_1407 - .L_1406)
.L_1406:
        /*0200*/ 	.word	0x00000040
        /*0204*/ 	.word	0x00000001
        /*0208*/ 	.word	0x00000001


	//----- nvinfo : EIATTR_CRS_STACK_SIZE
	.align		4
.L_1407:
        /*020c*/ 	.byte	0x04, 0x1e
        /*020e*/ 	.short	(.L_1409 - .L_1408)
.L_1408:
        /*0210*/ 	.word	0x00000000


	//----- nvinfo : EIATTR_CBANK_PARAM_SIZE
	.align		4
.L_1409:
        /*0214*/ 	.byte	0x03, 0x19
        /*0216*/ 	.short	0x0118


	//----- nvinfo : EIATTR_PARAM_CBANK
	.align		4
        /*0218*/ 	.byte	0x04, 0x0a
        /*021a*/ 	.short	(.L_1411 - .L_1410)
	.align		4
.L_1410:
        /*021c*/ 	.word	index@(.nv.constant0._Z25selective_scan_fwd_kernelI32Selective_Scan_fwd_kernel_traitsILi64ELi16ELi1ELb0ELb1ELb0ELb0EfN3c107complexIfEEEEv13SSMParamsBase)
        /*0220*/ 	.short	0x0380
        /*0222*/ 	.short	0x0118


	//----- nvinfo : EIATTR_SW_WAR
	.align		4
.L_1411:
        /*0224*/ 	.byte	0x04, 0x36
        /*0226*/ 	.short	(.L_1413 - .L_1412)
.L_1412:
        /*0228*/ 	.word	0x00000008
.L_1413:


//--------------------- .nv.info._Z25selective_scan_fwd_kernelI32Selective_Scan_fwd_kernel_traitsILi64ELi16ELi1ELb0ELb1ELb0ELb1EfN3c107complexIfEEEEv13SSMParamsBase --------------------------
	.section	.nv.info._Z25selective_scan_fwd_kernelI32Selective_Scan_fwd_kernel_traitsILi64ELi16ELi1ELb0ELb1ELb0ELb1EfN3c107complexIfEEEEv13SSMParamsBase,"",@"SHT_CUDA_INFO"
	.sectionflags	@""
	.align	4


	//----- nvinfo : EIATTR_CUDA_API_VERSION
	.align		4
        /*0000*/ 	.byte	0x04, 0x37
        /*0002*/ 	.short	(.L_1415 - .L_1414)
.L_1414:
        /*0004*/ 	.word	0x00000082


	//----- nvinfo : EIATTR_KPARAM_INFO
	.align		4
.L_1415:
        /*0008*/ 	.byte	0x04, 0x17
        /*000a*/ 	.short	(.L_1417 - .L_1416)
.L_1416:
        /*000c*/ 	.word	0x00000000
        /*0010*/ 	.short	0x0000
        /*0012*/ 	.short	0x0000
        /*0014*/ 	.byte	0x00, 0xf0, 0x61, 0x04


	//----- nvinfo : EIATTR_SPARSE_MMA_MASK
	.align		4
.L_1417:
        /*0018*/ 	.byte	0x03, 0x50
        /*001a*/ 	.short	0x0000


	//----- nvinfo : EIATTR_MAXREG_COUNT
	.align		4
        /*001c*/ 	.byte	0x03, 0x1b
        /*001e*/ 	.short	0x00a8


	//----- nvinfo : EIATTR_NUM_BARRIERS
	.align		4
        /*0020*/ 	.byte	0x02, 0x4c
        /*0022*/ 	.byte	0x01
	.zero		1


	//----- nvinfo : EIATTR_ANNOTATIONS
	.align		4
        /*0024*/ 	.byte	0x04, 0x55
        /*0026*/ 	.short	(.L_1419 - .L_1418)


	//   ....[0]....
.L_1418:
        /* <DEDUP_REMOVED lines=12> */


	//----- nvinfo : EIATTR_MERCURY_ISA_VERSION
	.align		4
.L_1419:
        /*00d8*/ 	.byte	0x03, 0x5f
        /*00da*/ 	.short	0x0101


	//----- nvinfo : EIATTR_INT_WARP_WIDE_INSTR_OFFSETS
	.align		4
        /*00dc*/ 	.byte	0x04, 0x31
        /*00de*/ 	.short	(.L_1421 - .L_1420)


	//   ....[0]....
.L_1420:
        /*00e0*/ 	.word	0x00007320


	//----- nvinfo : EIATTR_COOP_GROUP_MASK_REGIDS
	.align		4
.L_1421:
        /*00e4*/ 	.byte	0x04, 0x29
        /*00e6*/ 	.short	(.L_1423 - .L_1422)


	//   ....[0]....
.L_1422:
        /*00e8*/ 	.word	0xffffffff


	//   ....[1]....
        /*00ec*/ 	.word	0xffffffff


	//   ....[2]....
        /*00f0*/ 	.word	0xffffffff


	//   ....[3]....
        /*00f4*/ 	.word	0xffffffff


	//   ....[4]....
        /*00f8*/ 	.word	0xffffffff


	//   ....[5]....
        /*00fc*/ 	.word	0xffffffff


	//   ....[6]....
        /*0100*/ 	.word	0xffffffff


	//   ....[7]....
        /*0104*/ 	.word	0xffffffff


	//   ....[8]....
        /*0108*/ 	.word	0xffffffff


	//   ....[9]....
        /*010c*/ 	.word	0xffffffff


	//   ....[10]....
        /*0110*/ 	.word	0xffffffff


	//   ....[11]....
        /*0114*/ 	.word	0xffffffff


	//   ....[12]....
        /*0118*/ 	.word	0xffffffff


	//   ....[13]....
        /*011c*/ 	.word	0xffffffff


	//   ....[14]....
        /*0120*/ 	.word	0xffffffff


	//   ....[15]....
        /*0124*/ 	.word	0xffffffff


	//   ....[16]....
        /*0128*/ 	.word	0xffffffff


	//   ....[17]....
        /*012c*/ 	.word	0xffffffff


	//   ....[18]....
        /*0130*/ 	.word	0xffffffff


	//   ....[19]....
        /*0134*/ 	.word	0xffffffff


	//   ....[20]....
        /*0138*/ 	.word	0xffffffff


	//   ....[21]....
        /*013c*/ 	.word	0xffffffff


	//   ....[22]....
        /*0140*/ 	.word	0xffffffff


	//   ....[23]....
        /*0144*/ 	.word	0xffffffff


	//   ....[24]....
        /*0148*/ 	.word	0xffffffff


	//   ....[25]....
        /*014c*/ 	.word	0xffffffff


	//   ....[26]....
        /*0150*/ 	.word	0xffffffff


	//   ....[27]....
        /*0154*/ 	.word	0xffffffff


	//   ....[28]....
        /*0158*/ 	.word	0xffffffff


	//   ....[29]....
        /*015c*/ 	.word	0xffffffff


	//----- nvinfo : EIATTR_COOP_GROUP_INSTR_OFFSETS
	.align		4
.L_1423:
        /*0160*/ 	.byte	0x04, 0x28
        /*0162*/ 	.short	(.L_1425 - .L_1424)


	//   ....[0]....
.L_1424:
        /*0164*/ 	.word	0x00001440


	//   ....[1]....
        /*0168*/ 	.word	0x00001960


	//   ....[2]....
        /*016c*/ 	.word	0x00005420


	//   ....[3]....
        /*0170*/ 	.word	0x00006ed0


	//   ....[4]....
        /*0174*/ 	.word	0x00006f00


	//   ....[5]....
        /*0178*/ 	.word	0x00006f20


	//   ....[6]....
        /*017c*/ 	.word	0x00006f40


	//   ....[7]....
        /*0180*/ 	.word	0x00006fd0


	//   ....[8]....
        /*0184*/ 	.word	0x00007000


	//   ....[9]....
        /*0188*/ 	.word	0x00007010


	//   ....[10]....
        /*018c*/ 	.word	0x00007030


	//   ....[11]....
        /*0190*/ 	.word	0x000070c0


	//   ....[12]....
        /*0194*/ 	.word	0x000070f0


	//   ....[13]....
        /*0198*/ 	.word	0x00007100


	//   ....[14]....
        /*019c*/ 	.word	0x00007110


	//   ....[15]....
        /*01a0*/ 	.word	0x000071b0


	//   ....[16]....
        /*01a4*/ 	.word	0x000071e0


	//   ....[17]....
        /*01a8*/ 	.word	0x000071f0


	//   ....[18]....
        /*01ac*/ 	.word	0x00007200


	//   ....[19]....
        /*01b0*/ 	.word	0x000072c0


	//   ....[20]....
        /*01b4*/ 	.word	0x000072d0


	//   ....[21]....
        /*01b8*/ 	.word	0x000072e0


	//   ....[22]....
        /*01bc*/ 	.word	0x000072f0


	//   ....[23]....
        /*01c0*/ 	.word	0x00007570


	//   ....[24]....
        /*01c4*/ 	.word	0x00007580


	//   ....[25]....
        /*01c8*/ 	.word	0x00007590


	//   ....[26]....
        /*01cc*/ 	.word	0x000075a0


	//   ....[27]....
        /*01d0*/ 	.word	0x00008800


	//   ....[28]....
        /*01d4*/ 	.word	0x00009020


	//   ....[29]....
        /*01d8*/ 	.word	0x00009840


	//----- nvinfo : EIATTR_VRC_CTA_INIT_COUNT
	.align		4
.L_1425:
        /*01dc*/ 	.byte	0x02, 0x4a
	.zero		1
	.zero		1


	//----- nvinfo : EIATTR_EXIT_INSTR_OFFSETS
	.align		4
        /*01e0*/ 	.byte	0x04, 0x1c
        /*01e2*/ 	.short	(.L_1427 - .L_1426)


	//   ....[0]....
.L_1426:
        /*01e4*/ 	.word	0x00000430


	//   ....[1]....
        /*01e8*/ 	.word	0x00009bd0


	//----- nvinfo : EIATTR_MAX_THREADS
	.align		4
.L_1427:
        /*01ec*/ 	.byte	0x04, 0x05
        /*01ee*/ 	.short	(.L_1429 - .L_1428)
.L_1428:
        /*01f0*/ 	.word	0x00000040
        /*01f4*/ 	.word	0x00000001
        /*01f8*/ 	.word	0x00000001


	//----- nvinfo : EIATTR_CRS_STACK_SIZE
	.align		4
.L_1429:
        /*01fc*/ 	.byte	0x04, 0x1e
        /*01fe*/ 	.short	(.L_1431 - .L_1430)
.L_1430:
        /*0200*/ 	.word	0x00000000


	//----- nvinfo : EIATTR_CBANK_PARAM_SIZE
	.align		4
.L_1431:
        /*0204*/ 	.byte	0x03, 0x19
        /*0206*/ 	.short	0x0118


	//----- nvinfo : EIATTR_PARAM_CBANK
	.align		4
        /*0208*/ 	.byte	0x04, 0x0a
        /*020a*/ 	.short	(.L_1433 - .L_1432)
	.align		4
.L_1432:
        /*020c*/ 	.word	index@(.nv.constant0._Z25selective_scan_fwd_kernelI32Selective_Scan_fwd_kernel_traitsILi64ELi16ELi1ELb0ELb1ELb0ELb1EfN3c107complexIfEEEEv13SSMParamsBase)
        /*0210*/ 	.short	0x0380
        /*0212*/ 	.short	0x0118


	//----- nvinfo : EIATTR_SW_WAR
	.align		4
.L_1433:
        /*0214*/ 	.byte	0x04, 0x36
        /*0216*/ 	.short	(.L_1435 - .L_1434)
.L_1434:
        /*0218*/ 	.word	0x00000008
.L_1435:


//--------------------- .nv.info._Z25selective_scan_fwd_kernelI32Selective_Scan_fwd_kernel_traitsILi64ELi16ELi1ELb0ELb1ELb1ELb0EfN3c107complexIfEEEEv13SSMParamsBase --------------------------
	.section	.nv.info._Z25selective_scan_fwd_kernelI32Selective_Scan_fwd_kernel_traitsILi64ELi16ELi1ELb0ELb1ELb1ELb0EfN3c107complexIfEEEEv13SSMParamsBase,"",@"SHT_CUDA_INFO"
	.sectionflags	@""
	.align	4


	//----- nvinfo : EIATTR_CUDA_API_VERSION
	.align		4
        /*0000*/ 	.byte	0x04, 0x37
        /*0002*/ 	.short	(.L_1437 - .L_1436)
.L_1436:
        /*0004*/ 	.word	0x00000082


	//----- nvinfo : EIATTR_KPARAM_INFO
	.align		4
.L_1437:
        /*0008*/ 	.byte	0x04, 0x17
        /*000a*/ 	.short	(.L_1439 - .L_1438)
.L_1438:
        /*000c*/ 	.word	0x00000000
        /*0010*/ 	.short	0x0000
        /*0012*/ 	.short	0x0000
        /*0014*/ 	.byte	0x00, 0xf0, 0x61, 0x04


	//----- nvinfo : EIATTR_SPARSE_MMA_MASK
	.align		4
.L_1439:
        /*0018*/ 	.byte	0x03, 0x50
        /*001a*/ 	.short	0x0000


	//----- nvinfo : EIATTR_MAXREG_COUNT
	.align		4
        /*001c*/ 	.byte	0x03, 0x1b
        /*001e*/ 	.short	0x00a8


	//----- nvinfo : EIATTR_NUM_BARRIERS
	.align		4
        /*0020*/ 	.byte	0x02, 0x4c
        /*0022*/ 	.byte	0x01
	.zero		1


	//----- nvinfo : EIATTR_ANNOTATIONS
	.align		4
        /*0024*/ 	.byte	0x04, 0x55
        /*0026*/ 	.short	(.L_1441 - .L_1440)


	//   ....[0]....
.L_1440:
        /* <DEDUP_REMOVED lines=35> */


	//----- nvinfo : EIATTR_MERCURY_ISA_VERSION
	.align		4
.L_1441:
        /*0248*/ 	.byte	0x03, 0x5f
        /*024a*/ 	.short	0x0101


	//----- nvinfo : EIATTR_INT_WARP_WIDE_INSTR_OFFSETS
	.align		4
        /*024c*/ 	.byte	0x04, 0x31
        /*024e*/ 	.short	(.L_1443 - .L_1442)


	//   ....[0]....
.L_1442:
        /*0250*/ 	.word	0x00007d20


	//----- nvinfo : EIATTR_COOP_GROUP_MASK_REGIDS
	.align		4
.L_1443:
        /*0254*/ 	.byte	0x04, 0x29
        /*0256*/ 	.short	(.L_1445 - .L_1444)


	//   ....[0]....
.L_1444:
        /*0258*/ 	.word	0xffffffff


	//   ....[1]....
        /*025c*/ 	.word	0xffffffff


	//   ....[2]....
        /*0260*/ 	.word	0xffffffff


	//   ....[3]....
        /*0264*/ 	.word	0xffffffff


	//   ....[4]....
        /*0268*/ 	.word	0xffffffff


	//   ....[5]....
        /*026c*/ 	.word	0xffffffff


	//   ....[6]....
        /*0270*/ 	.word	0xffffffff


	//   ....[7]....
        /*0274*/ 	.word	0xffffffff


	//   ....[8]....
        /*0278*/ 	.word	0xffffffff


	//   ....[9]....
        /*027c*/ 	.word	0xffffffff


	//   ....[10]....
        /*0280*/ 	.word	0xffffffff


	//   ....[11]....
        /*0284*/ 	.word	0xffffffff


	//   ....[12]....
        /*0288*/ 	.word	0xffffffff


	//   ....[13]....
        /*028c*/ 	.word	0xffffffff


	//   ....[14]....
        /*0290*/ 	.word	0xffffffff


	//   ....[15]....
        /*0294*/ 	.word	0xffffffff


	//   ....[16]....
        /*0298*/ 	.word	0xffffffff


	//   ....[17]....
        /*029c*/ 	.word	0xffffffff


	//   ....[18]....
        /*02a0*/ 	.word	0xffffffff


	//   ....[19]....
        /*02a4*/ 	.word	0xffffffff


	//   ....[20]....
        /*02a8*/ 	.word	0xffffffff


	//   ....[21]....
        /*02ac*/ 	.word	0xffffffff


	//   ....[22]....
        /*02b0*/ 	.word	0xffffffff


	//   ....[23]....
        /*02b4*/ 	.word	0xffffffff


	//   ....[24]....
        /*02b8*/ 	.word	0xffffffff


	//   ....[25]....
        /*02bc*/ 	.word	0xffffffff


	//   ....[26]....
        /*02c0*/ 	.word	0xffffffff


	//   ....[27]....
        /*02c4*/ 	.word	0xffffffff


	//   ....[28]....
        /*02c8*/ 	.word	0xffffffff


	//----- nvinfo : EIATTR_COOP_GROUP_INSTR_OFFSETS
	.align		4
.L_1445:
        /*02cc*/ 	.byte	0x04, 0x28
        /*02ce*/ 	.short	(.L_1447 - .L_1446)


	//   ....[0]....
.L_1446:
        /*02d0*/ 	.word	0x00001490


	//   ....[1]....
        /*02d4*/ 	.word	0x00001a90


	//   ....[2]....
        /*02d8*/ 	.word	0x000055e0


	//   ....[3]....
        /*02dc*/ 	.word	0x000077c0


	//   ....[4]....
        /*02e0*/ 	.word	0x000077f0


	//   ....[5]....
        /*02e4*/ 	.word	0x00007810


	//   ....[6]....
        /*02e8*/ 	.word	0x00007830


	//   ....[7]....
        /*02ec*/ 	.word	0x000078b0


	//   ....[8]....
        /*02f0*/ 	.word	0x000078e0


	//   ....[9]....
        /*02f4*/ 	.word	0x00007900


	//   ....[10]....
        /*02f8*/ 	.word	0x00007920


	//   ....[11]....
        /*02fc*/ 	.word	0x000079a0


	//   ....[12]....
        /*0300*/ 	.word	0x000079e0


	//   ....[13]....
        /*0304*/ 	.word	0x00007a00


	//   ....[14]....
        /*0308*/ 	.word	0x00007a10


	//   ....[15]....
        /*030c*/ 	.word	0x00007ab0


	//   ....[16]....
        /*0310*/ 	.word	0x00007ae0


	//   ....[17]....
        /*0314*/ 	.word	0x00007af0


	//   ....[18]....
        /*0318*/ 	.word	0x00007b10


	//   ....[19]....
        /*031c*/ 	.word	0x00007bd0


	//   ....[20]....
        /*0320*/ 	.word	0x00007be0


	//   ....[21]....
        /*0324*/ 	.word	0x00007bf0


	//   ....[22]....
        /*0328*/ 	.word	0x00007c00


	//   ....[23]....
        /*032c*/ 	.word	0x00007d00


	//   ....[24]....
        /*0330*/ 	.word	0x00008200


	//   ....[25]....
        /*0334*/ 	.word	0x00008210


	//   ....[26]....
        /*0338*/ 	.word	0x00008230


	//   ....[27]....
        /*033c*/ 	.word	0x00008240


	//   ....[28]....
        /*0340*/ 	.word	0x000093b0


	//----- nvinfo : EIATTR_VRC_CTA_INIT_COUNT
	.align		4
.L_1447:
        /*0344*/ 	.byte	0x02, 0x4a
	.zero		1
	.zero		1


	//----- nvinfo : EIATTR_EXIT_INSTR_OFFSETS
	.align		4
        /*0348*/ 	.byte	0x04, 0x1c
        /*034a*/ 	.short	(.L_1449 - .L_1448)


	//   ....[0]....
.L_1448:
        /*034c*/ 	.word	0x000004b0


	//   ....[1]....
        /*0350*/ 	.word	0x000098d0


	//----- nvinfo : EIATTR_MAX_THREADS
	.align		4
.L_1449:
        /*0354*/ 	.byte	0x04, 0x05
        /*0356*/ 	.short	(.L_1451 - .L_1450)
.L_1450:
        /*0358*/ 	.word	0x00000040
        /*035c*/ 	.word	0x00000001
        /*0360*/ 	.word	0x00000001


	//----- nvinfo : EIATTR_CRS_STACK_SIZE
	.align		4
.L_1451:
        /*0364*/ 	.byte	0x04, 0x1e
        /*0366*/ 	.short	(.L_1453 - .L_1452)
.L_1452:
        /*0368*/ 	.word	0x00000000


	//----- nvinfo : EIATTR_CBANK_PARAM_SIZE
	.align		4
.L_1453:
        /*036c*/ 	.byte	0x03, 0x19
        /*036e*/ 	.short	0x0118


	//----- nvinfo : EIATTR_PARAM_CBANK
	.align		4
        /*0370*/ 	.byte	0x04, 0x0a
        /*0372*/ 	.short	(.L_1455 - .L_1454)
	.align		4
.L_1454:
        /*0374*/ 	.word	index@(.nv.constant0._Z25selective_scan_fwd_kernelI32Selective_Scan_fwd_kernel_traitsILi64ELi16ELi1ELb0ELb1ELb1ELb0EfN3c107complexIfEEEEv13SSMParamsBase)
        /*0378*/ 	.short	0x0380
        /*037a*/ 	.short	0x0118


	//----- nvinfo : EIATTR_SW_WAR
	.align		4
.L_1455:
        /*037c*/ 	.byte	0x04, 0x36
        /*037e*/ 	.short	(.L_1457 - .L_1456)
.L_1456:
        /*0380*/ 	.word	0x00000008
.L_1457:


//--------------------- .nv.info._Z25selective_scan_fwd_kernelI32Selective_Scan_fwd_kernel_traitsILi64ELi16ELi1ELb0ELb1ELb1ELb1EfN3c107complexIfEEEEv13SSMParamsBase --------------------------
	.section	.nv.info._Z25selective_scan_fwd_kernelI32Selective_Scan_fwd_kernel_traitsILi64ELi16ELi1ELb0ELb1ELb1ELb1EfN3c107complexIfEEEEv13SSMParamsBase,"",@"SHT_CUDA_INFO"
	.sectionflags	@""
	.align	4


	//----- nvinfo : EIATTR_CUDA_API_VERSION
	.align		4
        /*0000*/ 	.byte	0x04, 0x37
        /*0002*/ 	.short	(.L_1459 - .L_1458)
.L_1458:
        /*0004*/ 	.word	0x00000082


	//----- nvinfo : EIATTR_KPARAM_INFO
	.align		4
.L_1459:
        /*0008*/ 	.byte	0x04, 0x17
        /*000a*/ 	.short	(.L_1461 - .L_1460)
.L_1460:
        /*000c*/ 	.word	0x00000000
        /*0010*/ 	.short	0x0000
        /*0012*/ 	.short	0x0000
        /*0014*/ 	.byte	0x00, 0xf0, 0x61, 0x04


	//----- nvinfo : EIATTR_SPARSE_MMA_MASK
	.align		4
.L_1461:
        /*0018*/ 	.byte	0x03, 0x50
        /*001a*/ 	.short	0x0000


	//----- nvinfo : EIATTR_MAXREG_COUNT
	.align		4
        /*001c*/ 	.byte	0x03, 0x1b
        /*001e*/ 	.short	0x00a8


	//----- nvinfo : EIATTR_NUM_BARRIERS
	.align		4
        /*0020*/ 	.byte	0x02, 0x4c
        /*0022*/ 	.byte	0x01
	.zero		1


	//----- nvinfo : EIATTR_ANNOTATIONS
	.align		4
        /*0024*/ 	.byte	0x04, 0x55
        /*0026*/ 	.short	(.L_1463 - .L_1462)


	//   ....[0]....
.L_1462:
        /* <DEDUP_REMOVED lines=35> */


	//----- nvinfo : EIATTR_MERCURY_ISA_VERSION
	.align		4
.L_1463:
        /*0248*/ 	.byte	0x03, 0x5f
        /*024a*/ 	.short	0x0101


	//----- nvinfo : EIATTR_INT_WARP_WIDE_INSTR_OFFSETS
	.align		4
        /*024c*/ 	.byte	0x04, 0x31
        /*024e*/ 	.short	(.L_1465 - .L_1464)


	//   ....[0]....
.L_1464:
        /*0250*/ 	.word	0x00007d40


	//----- nvinfo : EIATTR_COOP_GROUP_MASK_REGIDS
	.align		4
.L_1465:
        /*0254*/ 	.byte	0x04, 0x29
        /*0256*/ 	.short	(.L_1467 - .L_1466)


	//   ....[0]....
.L_1466:
        /*0258*/ 	.word	0xffffffff


	//   ....[1]....
        /*025c*/ 	.word	0xffffffff


	//   ....[2]....
        /*0260*/ 	.word	0xffffffff


	//   ....[3]....
        /*0264*/ 	.word	0xffffffff


	//   ....[4]....
        /*0268*/ 	.word	0xffffffff


	//   ....[5]....
        /*026c*/ 	.word	0xffffffff


	//   ....[6]....
        /*0270*/ 	.word	0xffffffff


	//   ....[7]....
        /*0274*/ 	.word	0xffffffff


	//   ....[8]....
        /*0278*/ 	.word	0xffffffff


	//   ....[9]....
        /*027c*/ 	.word	0xffffffff


	//   ....[10]....
        /*0280*/ 	.word	0xffffffff


	//   ....[11]....
        /*0284*/ 	.word	0xffffffff


	//   ....[12]....
        /*0288*/ 	.word	0xffffffff


	//   ....[13]....
        /*028c*/ 	.word	0xffffffff


	//   ....[14]....
        /*0290*/ 	.word	0xffffffff


	//   ....[15]....
        /*0294*/ 	.word	0xffffffff


	//   ....[16]....
        /*0298*/ 	.word	0xffffffff


	//   ....[17]....
        /*029c*/ 	.word	0xffffffff


	//   ....[18]....
        /*02a0*/ 	.word	0xffffffff


	//   ....[19]....
        /*02a4*/ 	.word	0xffffffff


	//   ....[20]....
        /*02a8*/ 	.word	0xffffffff


	//   ....[21]....
        /*02ac*/ 	.word	0xffffffff


	//   ....[22]....
        /*02b0*/ 	.word	0xffffffff


	//   ....[23]....
        /*02b4*/ 	.word	0xffffffff


	//   ....[24]....
        /*02b8*/ 	.word	0xffffffff


	//   ....[25]....
        /*02bc*/ 	.word	0xffffffff


	//   ....[26]....
        /*02c0*/ 	.word	0xffffffff


	//   ....[27]....
        /*02c4*/ 	.word	0xffffffff


	//   ....[28]....
        /*02c8*/ 	.word	0xffffffff


	//   ....[29]....
        /*02cc*/ 	.word	0xffffffff


	//   ....[30]....
        /*02d0*/ 	.word	0xffffffff


	//----- nvinfo : EIATTR_COOP_GROUP_INSTR_OFFSETS
	.align		4
.L_1467:
        /*02d4*/ 	.byte	0x04, 0x28
        /*02d6*/ 	.short	(.L_1469 - .L_1468)


	//   ....[0]....
.L_1468:
        /*02d8*/ 	.word	0x00001480


	//   ....[1]....
        /*02dc*/ 	.word	0x00001aa0


	//   ....[2]....
        /*02e0*/ 	.word	0x000055e0


	//   ....[3]....
        /*02e4*/ 	.word	0x000077d0


	//   ....[4]....
        /*02e8*/ 	.word	0x00007800


	//   ....[5]....
        /*02ec*/ 	.word	0x00007820


	//   ....[6]....
        /*02f0*/ 	.word	0x00007840


	//   ....[7]....
        /*02f4*/ 	.word	0x000078c0


	//   ....[8]....
        /*02f8*/ 	.word	0x000078f0


	//   ....[9]....
        /*02fc*/ 	.word	0x00007910


	//   ....[10]....
        /*0300*/ 	.word	0x00007930


	//   ....[11]....
        /*0304*/ 	.word	0x000079c0


	//   ....[12]....
        /*0308*/ 	.word	0x000079e0


	//   ....[13]....
        /*030c*/ 	.word	0x00007a00


	//   ....[14]....
        /*0310*/ 	.word	0x00007a10


	//   ....[15]....
        /*0314*/ 	.word	0x00007ae0


	//   ....[16]....
        /*0318*/ 	.word	0x00007b00


	//   ....[17]....
        /*031c*/ 	.word	0x00007b10


	//   ....[18]....
        /*0320*/ 	.word	0x00007b20


	//   ....[19]....
        /*0324*/ 	.word	0x00007bf0


	//   ....[20]....
        /*0328*/ 	.word	0x00007c00


	//   ....[21]....
        /*032c*/ 	.word	0x00007c40


	//   ....[22]....
        /*0330*/ 	.word	0x00007c60


	//   ....[23]....
        /*0334*/ 	.word	0x00007d10


	//   ....[24]....
        /*0338*/ 	.word	0x00008210


	//   ....[25]....
        /*033c*/ 	.word	0x00008220


	//   ....[26]....
        /*0340*/ 	.word	0x00008240


	//   ....[27]....
        /*0344*/ 	.word	0x00008250


	//   ....[28]....
        /*0348*/ 	.word	0x00009530


	//   ....[29]....
        /*034c*/ 	.word	0x00009d80


	//   ....[30]....
        /*0350*/ 	.word	0x0000a5a0


	//----- nvinfo : EIATTR_VRC_CTA_INIT_COUNT
	.align		4
.L_1469:
        /*0354*/ 	.byte	0x02, 0x4a
	.zero		1
	.zero		1


	//----- nvinfo : EIATTR_EXIT_INSTR_OFFSETS
	.align		4
        /*0358*/ 	.byte	0x04, 0x1c
        /*035a*/ 	.short	(.L_1471 - .L_1470)


	//   ....[0]....
.L_1470:
        /*035c*/ 	.word	0x000004b0


	//   ....[1]....
        /*0360*/ 	.word	0x0000a930


	//----- nvinfo : EIATTR_MAX_THREADS
	.align		4
.L_1471:
        /*0364*/ 	.byte	0x04, 0x05
        /*0366*/ 	.short	(.L_1473 - .L_1472)
.L_1472:
        /*0368*/ 	.word	0x00000040
        /*036c*/ 	.word	0x00000001
        /*0370*/ 	.word	0x00000001


	//----- nvinfo : EIATTR_CRS_STACK_SIZE
	.align		4
.L_1473:
        /*0374*/ 	.byte	0x04, 0x1e
        /*0376*/ 	.short	(.L_1475 - .L_1474)
.L_1474:
        /*0378*/ 	.word	0x00000000


	//----- nvinfo : EIATTR_CBANK_PARAM_SIZE
	.align		4
.L_1475:
        /*037c*/ 	.byte	0x03, 0x19
        /*037e*/ 	.short	0x0118


	//----- nvinfo : EIATTR_PARAM_CBANK
	.align		4
        /*0380*/ 	.byte	0x04, 0x0a
        /*0382*/ 	.short	(.L_1477 - .L_1476)
	.align		4
.L_1476:
        /*0384*/ 	.word	index@(.nv.constant0._Z25selective_scan_fwd_kernelI32Selective_Scan_fwd_kernel_traitsILi64ELi16ELi1ELb0ELb1ELb1ELb1EfN3c107complexIfEEEEv13SSMParamsBase)
        /*0388*/ 	.short	0x0380
        /*038a*/ 	.short	0x0118


	//----- nvinfo : EIATTR_SW_WAR
	.align		4
.L_1477:
        /*038c*/ 	.byte	0x04, 0x36
        /*038e*/ 	.short	(.L_1479 - .L_1478)
.L_1478:
        /*0390*/ 	.word	0x00000008
.L_1479:


//--------------------- .nv.info._Z25selective_scan_fwd_kernelI32Selective_Scan_fwd_kernel_traitsILi64ELi16ELi1ELb1ELb0ELb0ELb0EfN3c107complexIfEEEEv13SSMParamsBase --------------------------
	.section	.nv.info._Z25selective_scan_fwd_kernelI32Selective_Scan_fwd_kernel_traitsILi64ELi16ELi1ELb1ELb0ELb0ELb0EfN3c107complexIfEEEEv13SSMParamsBase,"",@"SHT_CUDA_INFO"
	.sectionflags	@""
	.align	4


	//----- nvinfo : EIATTR_CUDA_API_VERSION
	.align		4
        /*0000*/ 	.byte	0x04, 0x37
        /*0002*/ 	.short	(.L_1481 - .L_1480)
.L_1480:
        /*0004*/ 	.word	0x00000082


	//----- nvinfo : EIATTR_KPARAM_INFO
	.align		4
.L_1481:
        /*0008*/ 	.byte	0x04, 0x17
        /*000a*/ 	.short	(.L_1483 - .L_1482)
.L_1482:
        /*000c*/ 	.word	0x00000000
        /*0010*/ 	.short	0x0000
        /*0012*/ 	.short	0x0000
        /*0014*/ 	.byte	0x00, 0xf0, 0x61, 0x04


	//----- nvinfo : EIATTR_SPARSE_MMA_MASK
	.align		4
.L_1483:
        /*0018*/ 	.byte	0x03, 0x50
        /*001a*/ 	.short	0x0000


	//----- nvinfo : EIATTR_MAXREG_COUNT
	.align		4
        /*001c*/ 	.byte	0x03, 0x1b
        /*001e*/ 	.short	0x00a8


	//----- nvinfo : EIATTR_NUM_BARRIERS
	.align		4
        /*0020*/ 	.byte	0x02, 0x4c
        /*0022*/ 	.byte	0x01
	.zero		1


	//----- nvinfo : EIATTR_MERCURY_ISA_VERSION
	.align		4
        /*0024*/ 	.byte	0x03, 0x5f
        /*0026*/ 	.short	0x0101


	//----- nvinfo : EIATTR_COOP_GROUP_MASK_REGIDS
	.align		4
        /*0028*/ 	.byte	0x04, 0x29
        /*002a*/ 	.short	(.L_1485 - .L_1484)


	//   ....[0]....
.L_1484:
        /*002c*/ 	.word	0xffffffff


	//   ....[1]....
        /*0030*/ 	.word	0xffffffff


	//   ....[2]....
        /*0034*/ 	.word	0xffffffff


	//   ....[3]....
        /*0038*/ 	.word	0xffffffff


	//   ....[4]....
        /*003c*/ 	.word	0xffffffff


	//   ....[5]....
        /*0040*/ 	.word	0xffffffff


	//   ....[6]....
        /*0044*/ 	.word	0xffffffff


	//   ....[7]....
        /*0048*/ 	.word	0xffffffff


	//   ....[8]....
        /*004c*/ 	.word	0xffffffff


	//   ....[9]....
        /*0050*/ 	.word	0xffffffff


	//   ....[10]....
        /*0054*/ 	.word	0xffffffff


	//   ....[11]....
        /*0058*/ 	.word	0xffffffff


	//   ....[12]....
        /*005c*/ 	.word	0xffffffff


	//   ....[13]....
        /*0060*/ 	.word	0xffffffff


	//   ....[14]....
        /*0064*/ 	.word	0xffffffff


	//   ....[15]....
        /*0068*/ 	.word	0xffffffff


	//   ....[16]....
        /*006c*/ 	.word	0xffffffff


	//   ....[17]....
        /*0070*/ 	.word	0xffffffff


	//   ....[18]....
        /*0074*/ 	.word	0xffffffff


	//   ....[19]....
        /*0078*/ 	.word	0xffffffff


	//   ....[20]....
        /*007c*/ 	.word	0xffffffff


	//   ....[21]....
        /*0080*/ 	.word	0xffffffff


	//   ....[22]....
        /*0084*/ 	.word	0xffffffff


	//   ....[23]....
        /*0088*/ 	.word	0xffffffff


	//   ....[24]....
        /*008c*/ 	.word	0xffffffff


	//   ....[25]....
        /*0090*/ 	.word	0xffffffff


	//   ....[26]....
        /*0094*/ 	.word	0xffffffff


	//----- nvinfo : EIATTR_COOP_GROUP_INSTR_OFFSETS
	.align		4
.L_1485:
        /*0098*/ 	.byte	0x04, 0x28
        /*009a*/ 	.short	(.L_1487 - .L_1486)


	//   ....[0]....
.L_1486:
        /*009c*/ 	.word	0x00000650


	//   ....[1]....
        /*00a0*/ 	.word	0x00000750


	//   ....[2]....
        /*00a4*/ 	.word	0x00004060


	//   ....[3]....
        /*00a8*/ 	.word	0x00004090


	//   ....[4]....
        /*00ac*/ 	.word	0x000040f0


	//   ....[5]....
        /*00b0*/ 	.word	0x00004100


	//   ....[6]....
        /*00b4*/ 	.word	0x00004170


	//   ....[7]....
        /*00b8*/ 	.word	0x00004180


	//   ....[8]....
        /*00bc*/ 	.word	0x000041d0


	//   ....[9]....
        /*00c0*/ 	.word	0x000041f0


	//   ....[10]....
        /*00c4*/ 	.word	0x00004260


	//   ....[11]....
        /*00c8*/ 	.word	0x00004290


	//   ....[12]....
        /*00cc*/ 	.word	0x000042c0


	//   ....[13]....
        /*00d0*/ 	.word	0x000042d0


	//   ....[14]....
        /*00d4*/ 	.word	0x00004370


	//   ....[15]....
        /*00d8*/ 	.word	0x000043a0


	//   ....[16]....
        /*00dc*/ 	.word	0x000043b0


	//   ....[17]....
        /*00e0*/ 	.word	0x000043c0


	//   ....[18]....
        /*00e4*/ 	.word	0x00004460


	//   ....[19]....
        /*00e8*/ 	.word	0x00004490


	//   ....[20]....
        /*00ec*/ 	.word	0x000044a0


	//   ....[21]....
        /*00f0*/ 	.word	0x000044b0


	//   ....[22]....
        /*00f4*/ 	.word	0x000046d0


	//   ....[23]....
        /*00f8*/ 	.word	0x000046f0


	//   ....[24]....
        /*00fc*/ 	.word	0x00004700


	//   ....[25]....
        /*0100*/ 	.word	0x00004710


	//   ....[26]....
        /*0104*/ 	.word	0x00005640


	//----- nvinfo : EIATTR_VRC_CTA_INIT_COUNT
	.align		4
.L_1487:
        /*0108*/ 	.byte	0x02, 0x4a
	.zero		1
	.zero		1


	//----- nvinfo : EIATTR_EXIT_INSTR_OFFSETS
	.align		4
        /*010c*/ 	.byte	0x04, 0x1c
        /*010e*/ 	.short	(.L_1489 - .L_1488)


	//   ....[0]....
.L_1488:
        /*0110*/ 	.word	0x00000200


	//   ....[1]....
        /*0114*/ 	.word	0x00005740


	//----- nvinfo : EIATTR_MAX_THREADS
	.align		4
.L_1489:
        /*0118*/ 	.byte	0x04, 0x05
        /*011a*/ 	.short	(.L_1491 - .L_1490)
.L_1490:
        /*011c*/ 	.word	0x00000040
        /*0120*/ 	.word	0x00000001
        /*0124*/ 	.word	0x00000001


	//----- nvinfo : EIATTR_CRS_STACK_SIZE
	.align		4
.L_1491:
        /*0128*/ 	.byte	0x04, 0x1e
        /*012a*/ 	.short	(.L_1493 - .L_1492)
.L_1492:
        /*012c*/ 	.word	0x00000000


	//----- nvinfo : EIATTR_CBANK_PARAM_SIZE
	.align		4
.L_1493:
        /*0130*/ 	.byte	0x03, 0x19
        /*0132*/ 	.short	0x0118


	//----- nvinfo : EIATTR_PARAM_CBANK
	.align		4
        /*0134*/ 	.byte	0x04, 0x0a
        /*0136*/ 	.short	(.L_1495 - .L_1494)
	.align		4
.L_1494:
        /*0138*/ 	.word	index@(.nv.constant0._Z25selective_scan_fwd_kernelI32Selective_Scan_fwd_kernel_traitsILi64ELi16ELi1ELb1ELb0ELb0ELb0EfN3c107complexIfEEEEv13SSMParamsBase)
        /*013c*/ 	.short	0x0380
        /*013e*/ 	.short	0x0118


	//----- nvinfo : EIATTR_SW_WAR
	.align		4
.L_1495:
        /*0140*/ 	.byte	0x04, 0x36
        /*0142*/ 	.short	(.L_1497 - .L_1496)
.L_1496:
        /*0144*/ 	.word	0x00000008
.L_1497:


//--------------------- .nv.info._Z25selective_scan_fwd_kernelI32Selective_Scan_fwd_kernel_traitsILi64ELi16ELi1ELb1ELb0ELb0ELb1EfN3c107complexIfEEEEv13SSMParamsBase --------------------------
	.section	.nv.info._Z25selective_scan_fwd_kernelI32Selective_Scan_fwd_kernel_traitsILi64ELi16ELi1ELb1ELb0ELb0ELb1EfN3c107complexIfEEEEv13SSMParamsBase,"",@"SHT_CUDA_INFO"
	.sectionflags	@""
	.align	4


	//----- nvinfo : EIATTR_CUDA_API_VERSION
	.align		4
        /*0000*/ 	.byte	0x04, 0x37
        /*0002*/ 	.short	(.L_1499 - .L_1498)
.L_1498:
        /*0004*/ 	.word	0x00000082


	//----- nvinfo : EIATTR_KPARAM_INFO
	.align		4
.L_1499:
        /*0008*/ 	.byte	0x04, 0x17
        /*000a*/ 	.short	(.L_1501 - .L_1500)
.L_1500:
        /*000c*/ 	.word	0x00000000
        /*0010*/ 	.short	0x0000
        /*0012*/ 	.short	0x0000
        /*0014*/ 	.byte	0x00, 0xf0, 0x61, 0x04


	//----- nvinfo : EIATTR_SPARSE_MMA_MASK
	.align		4
.L_1501:
        /*0018*/ 	.byte	0x03, 0x50
        /*001a*/ 	.short	0x0000


	//----- nvinfo : EIATTR_MAXREG_COUNT
	.align		4
        /*001c*/ 	.byte	0x03, 0x1b
        /*001e*/ 	.short	0x00a8


	//----- nvinfo : EIATTR_NUM_BARRIERS
	.align		4
        /*0020*/ 	.byte	0x02, 0x4c
        /*0022*/ 	.byte	0x01
	.zero		1


	//----- nvinfo : EIATTR_MERCURY_ISA_VERSION
	.align		4
        /*0024*/ 	.byte	0x03, 0x5f
        /*0026*/ 	.short	0x0101


	//----- nvinfo : EIATTR_COOP_GROUP_MASK_REGIDS
	.align		4
        /*0028*/ 	.byte	0x04, 0x29
        /*002a*/ 	.short	(.L_1503 - .L_1502)


	//   ....[0]....
.L_1502:
        /*002c*/ 	.word	0xffffffff


	//   ....[1]....
        /*0030*/ 	.word	0xffffffff


	//   ....[2]....
        /*0034*/ 	.word	0xffffffff


	//   ....[3]....
        /*0038*/ 	.word	0xffffffff


	//   ....[4]....
        /*003c*/ 	.word	0xffffffff


	//   ....[5]....
        /*0040*/ 	.word	0xffffffff


	//   ....[6]....
        /*0044*/ 	.word	0xffffffff


	//   ....[7]....
        /*0048*/ 	.word	0xffffffff


	//   ....[8]....
        /*004c*/ 	.word	0xffffffff


	//   ....[9]....
        /*0050*/ 	.word	0xffffffff


	//   ....[10]....
        /*0054*/ 	.word	0xffffffff


	//   ....[11]....
        /*0058*/ 	.word	0xffffffff


	//   ....[12]....
        /*005c*/ 	.word	0xffffffff


	//   ....[13]....
        /*0060*/ 	.word	0xffffffff


	//   ....[14]....
        /*0064*/ 	.word	0xffffffff


	//   ....[15]....
        /*0068*/ 	.word	0xffffffff


	//   ....[16]....
        /*006c*/ 	.word	0xffffffff


	//   ....[17]....
        /*0070*/ 	.word	0xffffffff


	//   ....[18]....
        /*0074*/ 	.word	0xffffffff


	//   ....[19]....
        /*0078*/ 	.word	0xffffffff


	//   ....[20]....
        /*007c*/ 	.word	0xffffffff


	//   ....[21]....
        /*0080*/ 	.word	0xffffffff


	//   ....[22]....
        /*0084*/ 	.word	0xffffffff


	//   ....[23]....
        /*0088*/ 	.word	0xffffffff


	//   ....[24]....
        /*008c*/ 	.word	0xffffffff


	//   ....[25]....
        /*0090*/ 	.word	0xffffffff


	//   ....[26]....
        /*0094*/ 	.word	0xffffffff


	//   ....[27]....
        /*0098*/ 	.word	0xffffffff


	//   ....[28]....
        /*009c*/ 	.word	0xffffffff


	//----- nvinfo : EIATTR_COOP_GROUP_INSTR_OFFSETS
	.align		4
.L_1503:
        /*00a0*/ 	.byte	0x04, 0x28
        /*00a2*/ 	.short	(.L_1505 - .L_1504)


	//   ....[0]....
.L_1504:
        /*00a4*/ 	.word	0x00000650


	//   ....[1]....
        /*00a8*/ 	.word	0x00000750


	//   ....[2]....
        /*00ac*/ 	.word	0x00004060


	//   ....[3]....
        /*00b0*/ 	.word	0x00004090


	//   ....[4]....
        /*00b4*/ 	.word	0x000040f0


	//   ....[5]....
        /*00b8*/ 	.word	0x00004100


	//   ....[6]....
        /*00bc*/ 	.word	0x00004170


	//   ....[7]....
        /*00c0*/ 	.word	0x00004180


	//   ....[8]....
        /*00c4*/ 	.word	0x000041d0


	//   ....[9]....
        /*00c8*/ 	.word	0x000041f0


	//   ....[10]....
        /*00cc*/ 	.word	0x00004260


	//   ....[11]....
        /*00d0*/ 	.word	0x00004290


	//   ....[12]....
        /*00d4*/ 	.word	0x000042c0


	//   ....[13]....
        /*00d8*/ 	.word	0x000042d0


	//   ....[14]....
        /*00dc*/ 	.word	0x00004370


	//   ....[15]....
        /*00e0*/ 	.word	0x000043a0


	//   ....[16]....
        /*00e4*/ 	.word	0x000043b0


	//   ....[17]....
        /*00e8*/ 	.word	0x000043c0


	//   ....[18]....
        /*00ec*/ 	.word	0x00004460


	//   ....[19]....
        /*00f0*/ 	.word	0x00004490


	//   ....[20]....
        /*00f4*/ 	.word	0x000044a0


	//   ....[21]....
        /*00f8*/ 	.word	0x000044b0


	//   ....[22]....
        /*00fc*/ 	.word	0x000046d0


	//   ....[23]....
        /*0100*/ 	.word	0x000046f0


	//   ....[24]....
        /*0104*/ 	.word	0x00004700


	//   ....[25]....
        /*0108*/ 	.word	0x00004710


	//   ....[26]....
        /*010c*/ 	.word	0x00005600


	//   ....[27]....
        /*0110*/ 	.word	0x00005850


	//   ....[28]....
        /*0114*/ 	.word	0x00005f70


	//----- nvinfo : EIATTR_VRC_CTA_INIT_COUNT
	.align		4
.L_1505:
        /*0118*/ 	.byte	0x02, 0x4a
	.zero		1
	.zero		1


	//----- nvinfo : EIATTR_EXIT_INSTR_OFFSETS
	.align		4
        /*011c*/ 	.byte	0x04, 0x1c
        /*011e*/ 	.short	(.L_1507 - .L_1506)


	//   ....[0]....
.L_1506:
        /*0120*/ 	.word	0x00000200


	//   ....[1]....
        /*0124*/ 	.word	0x00006040


	//----- nvinfo : EIATTR_MAX_THREADS
	.align		4
.L_1507:
        /*0128*/ 	.byte	0x04, 0x05
        /*012a*/ 	.short	(.L_1509 - .L_1508)
.L_1508:
        /*012c*/ 	.word	0x00000040
        /*0130*/ 	.word	0x00000001
        /*0134*/ 	.word	0x00000001


	//----- nvinfo : EIATTR_CRS_STACK_SIZE
	.align		4
.L_1509:
        /*0138*/ 	.byte	0x04, 0x1e
        /*013a*/ 	.short	(.L_1511 - .L_1510)
.L_1510:
        /*013c*/ 	.word	0x00000000


	//----- nvinfo : EIATTR_CBANK_PARAM_SIZE
	.align		4
.L_1511:
        /*0140*/ 	.byte	0x03, 0x19
        /*0142*/ 	.short	0x0118


	//----- nvinfo : EIATTR_PARAM_CBANK
	.align		4
        /*0144*/ 	.byte	0x04, 0x0a
        /*0146*/ 	.short	(.L_1513 - .L_1512)
	.align		4
.L_1512:
        /*0148*/ 	.word	index@(.nv.constant0._Z25selective_scan_fwd_kernelI32Selective_Scan_fwd_kernel_traitsILi64ELi16ELi1ELb1ELb0ELb0ELb1EfN3c107complexIfEEEEv13SSMParamsBase)
        /*014c*/ 	.short	0x0380
        /*014e*/ 	.short	0x0118


	//----- nvinfo : EIATTR_SW_WAR
	.align		4
.L_1513:
        /*0150*/ 	.byte	0x04, 0x36
        /*0152*/ 	.short	(.L_1515 - .L_1514)
.L_1514:
        /*0154*/ 	.word	0x00000008
.L_1515:


//--------------------- .nv.info._Z25selective_scan_fwd_kernelI32Selective_Scan_fwd_kernel_traitsILi64ELi16ELi1ELb1ELb0ELb1ELb0EfN3c107complexIfEEEEv13SSMParamsBase --------------------------
	.section	.nv.info._Z25selective_scan_fwd_kernelI32Selective_Scan_fwd_kernel_traitsILi64ELi16ELi1ELb1ELb0ELb1ELb0EfN3c107complexIfEEEEv13SSMParamsBase,"",@"SHT_CUDA_INFO"
	.sectionflags	@""
	.align	4


	//----- nvinfo : EIATTR_CUDA_API_VERSION
	.align		4
        /*0000*/ 	.byte	0x04, 0x37
        /*0002*/ 	.short	(.L_1517 - .L_1516)
.L_1516:
        /*0004*/ 	.word	0x00000082


	//----- nvinfo : EIATTR_KPARAM_INFO
	.align		4
.L_1517:
        /*0008*/ 	.byte	0x04, 0x17
        /*000a*/ 	.short	(.L_1519 - .L_1518)
.L_1518:
        /*000c*/ 	.word	0x00000000
        /*0010*/ 	.short	0x0000
        /*0012*/ 	.short	0x0000
        /*0014*/ 	.byte	0x00, 0xf0, 0x61, 0x04


	//----- nvinfo : EIATTR_SPARSE_MMA_MASK
	.align		4
.L_1519:
        /*0018*/ 	.byte	0x03, 0x50
        /*001a*/ 	.short	0x0000


	//----- nvinfo : EIATTR_MAXREG_COUNT
	.align		4
        /*001c*/ 	.byte	0x03, 0x1b
        /*001e*/ 	.short	0x00a8


	//----- nvinfo : EIATTR_NUM_BARRIERS
	.align		4
        /*0020*/ 	.byte	0x02, 0x4c
        /*0022*/ 	.byte	0x01
	.zero		1


	//----- nvinfo : EIATTR_MERCURY_ISA_VERSION
	.align		4
        /*0024*/ 	.byte	0x03, 0x5f
        /*0026*/ 	.short	0x0101


	//----- nvinfo : EIATTR_COOP_GROUP_MASK_REGIDS
	.align		4
        /*0028*/ 	.byte	0x04, 0x29
        /*002a*/ 	.short	(.L_1521 - .L_1520)


	//   ....[0]....
.L_1520:
        /*002c*/ 	.word	0xffffffff


	//   ....[1]....
        /*0030*/ 	.word	0xffffffff


	//   ....[2]....
        /*0034*/ 	.word	0xffffffff


	//   ....[3]....
        /*0038*/ 	.word	0xffffffff


	//   ....[4]....
        /*003c*/ 	.word	0xffffffff


	//   ....[5]....
        /*0040*/ 	.word	0xffffffff


	//   ....[6]....
        /*0044*/ 	.word	0xffffffff


	//   ....[7]....
        /*0048*/ 	.word	0xffffffff


	//   ....[8]....
        /*004c*/ 	.word	0xffffffff


	//   ....[9]....
        /*0050*/ 	.word	0xffffffff


	//   ....[10]....
        /*0054*/ 	.word	0xffffffff


	//   ....[11]....
        /*0058*/ 	.word	0xffffffff


	//   ....[12]....
        /*005c*/ 	.word	0xffffffff


	//   ....[13]....
        /*0060*/ 	.word	0xffffffff


	//   ....[14]....
        /*0064*/ 	.word	0xffffffff


	//   ....[15]....
        /*0068*/ 	.word	0xffffffff


	//   ....[16]....
        /*006c*/ 	.word	0xffffffff


	//   ....[17]....
        /*0070*/ 	.word	0xffffffff


	//   ....[18]....
        /*0074*/ 	.word	0xffffffff


	//   ....[19]....
        /*0078*/ 	.word	0xffffffff


	//   ....[20]....
        /*007c*/ 	.word	0xffffffff


	//   ....[21]....
        /*0080*/ 	.word	0xffffffff


	//   ....[22]....
        /*0084*/ 	.word	0xffffffff


	//   ....[23]....
        /*0088*/ 	.word	0xffffffff


	//   ....[24]....
        /*008c*/ 	.word	0xffffffff


	//   ....[25]....
        /*0090*/ 	.word	0xffffffff


	//   ....[26]....
        /*0094*/ 	.word	0xffffffff


	//   ....[27]....
        /*0098*/ 	.word	0xffffffff


	//----- nvinfo : EIATTR_COOP_GROUP_INSTR_OFFSETS
	.align		4
.L_1521:
        /*009c*/ 	.byte	0x04, 0x28
        /*009e*/ 	.short	(.L_1523 - .L_1522)


	//   ....[0]....
.L_1522:
        /*00a0*/ 	.word	0x00000880


	//   ....[1]....
        /*00a4*/ 	.word	0x00000980


	//   ....[2]....
        /*00a8*/ 	.word	0x000036f0


	//   ....[3]....
        /*00ac*/ 	.word	0x00004650


	//   ....[4]....
        /*00b0*/ 	.word	0x00004680


	//   ....[5]....
        /*00b4*/ 	.word	0x00004730


	//   ....[6]....
        /*00b8*/ 	.word	0x00004750


	//   ....[7]....
        /*00bc*/ 	.word	0x000047b0


	//   ....[8]....
        /*00c0*/ 	.word	0x000047c0


	//   ....[9]....
        /*00c4*/ 	.word	0x00004820


	//   ....[10]....
        /*00c8*/ 	.word	0x00004830


	//   ....[11]....
        /*00cc*/ 	.word	0x000048a0


	//   ....[12]....
        /*00d0*/ 	.word	0x000048b0


	//   ....[13]....
        /*00d4*/ 	.word	0x00004900


	//   ....[14]....
        /*00d8*/ 	.word	0x00004920


	//   ....[15]....
        /*00dc*/ 	.word	0x00004990


	//   ....[16]....
        /*00e0*/ 	.word	0x000049c0


	//   ....[17]....
        /*00e4*/ 	.word	0x000049f0


	//   ....[18]....
        /*00e8*/ 	.word	0x00004a00


	//   ....[19]....
        /*00ec*/ 	.word	0x00004aa0


	//   ....[20]....
        /*00f0*/ 	.word	0x00004ad0


	//   ....[21]....
        /*00f4*/ 	.word	0x00004ae0


	//   ....[22]....
        /*00f8*/ 	.word	0x00004af0


	//   ....[23]....
        /*00fc*/ 	.word	0x00004cf0


	//   ....[24]....
        /*0100*/ 	.word	0x00004d20


	//   ....[25]....
        /*0104*/ 	.word	0x00004d30


	//   ....[26]....
        /*0108*/ 	.word	0x00004d40


	//   ....[27]....
        /*010c*/ 	.word	0x00006030


	//----- nvinfo : EIATTR_VRC_CTA_INIT_COUNT
	.align		4
.L_1523:
        /*0110*/ 	.byte	0x02, 0x4a
	.zero		1
	.zero		1


	//----- nvinfo : EIATTR_EXIT_INSTR_OFFSETS
	.align		4
        /*0114*/ 	.byte	0x04, 0x1c
        /*0116*/ 	.short	(.L_1525 - .L_1524)


	//   ....[0]....
.L_1524:
        /*0118*/ 	.word	0x000004e0


	//   ....[1]....
        /*011c*/ 	.word	0x00006170


	//----- nvinfo : EIATTR_MAX_THREADS
	.align		4
.L_1525:
        /*0120*/ 	.byte	0x04, 0x05
        /*0122*/ 	.short	(.L_1527 - .L_1526)
.L_1526:
        /*0124*/ 	.word	0x00000040
        /*0128*/ 	.word	0x00000001
        /*012c*/ 	.word	0x00000001


	//----- nvinfo : EIATTR_CRS_STACK_SIZE
	.align		4
.L_1527:
        /*0130*/ 	.byte	0x04, 0x1e
        /*0132*/ 	.short	(.L_1529 - .L_1528)
.L_1528:
        /*0134*/ 	.word	0x00000000


	//----- nvinfo : EIATTR_CBANK_PARAM_SIZE
	.align		4
.L_1529:
        /*0138*/ 	.byte	0x03, 0x19
        /*013a*/ 	.short	0x0118


	//----- nvinfo : EIATTR_PARAM_CBANK
	.align		4
        /*013c*/ 	.byte	0x04, 0x0a
        /*013e*/ 	.short	(.L_1531 - .L_1530)
	.align		4
.L_1530:
        /*0140*/ 	.word	index@(.nv.constant0._Z25selective_scan_fwd_kernelI32Selective_Scan_fwd_kernel_traitsILi64ELi16ELi1ELb1ELb0ELb1ELb0EfN3c107complexIfEEEEv13SSMParamsBase)
        /*0144*/ 	.short	0x0380
        /*0146*/ 	.short	0x0118


	//----- nvinfo : EIATTR_SW_WAR
	.align		4
.L_1531:
        /*0148*/ 	.byte	0x04, 0x36
        /*014a*/ 	.short	(.L_1533 - .L_1532)
.L_1532:
        /*014c*/ 	.word	0x00000008
.L_1533:


//--------------------- .nv.info._Z25selective_scan_fwd_kernelI32Selective_Scan_fwd_kernel_traitsILi64ELi16ELi1ELb1ELb0ELb1ELb1EfN3c107complexIfEEEEv13SSMParamsBase --------------------------
	.section	.nv.info._Z25selective_scan_fwd_kernelI32Selective_Scan_fwd_kernel_traitsILi64ELi16ELi1ELb1ELb0ELb1ELb1EfN3c107complexIfEEEEv13SSMParamsBase,"",@"SHT_CUDA_INFO"
	.sectionflags	@""
	.align	4


	//----- nvinfo : EIATTR_CUDA_API_VERSION
	.align		4
        /*0000*/ 	.byte	0x04, 0x37
        /*0002*/ 	.short	(.L_1535 - .L_1534)
.L_1534:
        /*0004*/ 	.word	0x00000082


	//----- nvinfo : EIATTR_KPARAM_INFO
	.align		4
.L_1535:
        /*0008*/ 	.byte	0x04, 0x17
        /*000a*/ 	.short	(.L_1537 - .L_1536)
.L_1536:
        /*000c*/ 	.word	0x00000000
        /*0010*/ 	.short	0x0000
        /*0012*/ 	.short	0x0000
        /*0014*/ 	.byte	0x00, 0xf0, 0x61, 0x04


	//----- nvinfo : EIATTR_SPARSE_MMA_MASK
	.align		4
.L_1537:
        /*0018*/ 	.byte	0x03, 0x50
        /*001a*/ 	.short	0x0000


	//----- nvinfo : EIATTR_MAXREG_COUNT
	.align		4
        /*001c*/ 	.byte	0x03, 0x1b
        /*001e*/ 	.short	0x00a8


	//----- nvinfo : EIATTR_NUM_BARRIERS
	.align		4
        /*0020*/ 	.byte	0x02, 0x4c
        /*0022*/ 	.byte	0x01
	.zero		1


	//----- nvinfo : EIATTR_MERCURY_ISA_VERSION
	.align		4
        /*0024*/ 	.byte	0x03, 0x5f
        /*0026*/ 	.short	0x0101


	//----- nvinfo : EIATTR_COOP_GROUP_MASK_REGIDS
	.align		4
        /*0028*/ 	.byte	0x04, 0x29
        /*002a*/ 	.short	(.L_1539 - .L_1538)


	//   ....[0]....
.L_1538:
        /*002c*/ 	.word	0xffffffff


	//   ....[1]....
        /*0030*/ 	.word	0xffffffff


	//   ....[2]....
        /*0034*/ 	.word	0xffffffff


	//   ....[3]....
        /*0038*/ 	.word	0xffffffff


	//   ....[4]....
        /*003c*/ 	.word	0xffffffff


	//   ....[5]....
        /*0040*/ 	.word	0xffffffff


	//   ....[6]....
        /*0044*/ 	.word	0xffffffff


	//   ....[7]....
        /*0048*/ 	.word	0xffffffff


	//   ....[8]....
        /*004c*/ 	.word	0xffffffff


	//   ....[9]....
        /*0050*/ 	.word	0xffffffff


	//   ....[10]....
        /*0054*/ 	.word	0xffffffff


	//   ....[11]....
        /*0058*/ 	.word	0xffffffff


	//   ....[12]....
        /*005c*/ 	.word	0xffffffff


	//   ....[13]....
        /*0060*/ 	.word	0xffffffff


	//   ....[14]....
        /*0064*/ 	.word	0xffffffff


	//   ....[15]....
        /*0068*/ 	.word	0xffffffff


	//   ....[16]....
        /*006c*/ 	.word	0xffffffff


	//   ....[17]....
        /*0070*/ 	.word	0xffffffff


	//   ....[18]....
        /*0074*/ 	.word	0xffffffff


	//   ....[19]....
        /*0078*/ 	.word	0xffffffff


	//   ....[20]....
        /*007c*/ 	.word	0xffffffff


	//   ....[21]....
        /*0080*/ 	.word	0xffffffff


	//   ....[22]....
        /*0084*/ 	.word	0xffffffff


	//   ....[23]....
        /*0088*/ 	.word	0xffffffff


	//   ....[24]....
        /*008c*/ 	.word	0xffffffff


	//   ....[25]....
        /*0090*/ 	.word	0xffffffff


	//   ....[26]....
        /*0094*/ 	.word	0xffffffff


	//   ....[27]....
        /*0098*/ 	.word	0xffffffff


	//   ....[28]....
        /*009c*/ 	.word	0xffffffff


	//   ....[29]....
        /*00a0*/ 	.word	0xffffffff


	//----- nvinfo : EIATTR_COOP_GROUP_INSTR_OFFSETS
	.align		4
.L_1539:
        /*00a4*/ 	.byte	0x04, 0x28
        /*00a6*/ 	.short	(.L_1541 - .L_1540)


	//   ....[0]....
.L_1540:
        /*00a8*/ 	.word	0x000008c0


	//   ....[1]....
        /*00ac*/ 	.word	0x000009c0


	//   ....[2]....
        /*00b0*/ 	.word	0x00003710


	//   ....[3]....
        /*00b4*/ 	.word	0x000046a0


	//   ....[4]....
        /*00b8*/ 	.word	0x000046d0


	//   ....[5]....
        /*00bc*/ 	.word	0x00004760


	//   ....[6]....
        /*00c0*/ 	.word	0x00004770


	//   ....[7]....
        /*00c4*/ 	.word	0x000047e0


	//   ....[8]....
        /*00c8*/ 	.word	0x000047f0


	//   ....[9]....
        /*00cc*/ 	.word	0x00004840


	//   ....[10]....
        /*00d0*/ 	.word	0x00004860


	//   ....[11]....
        /*00d4*/ 	.word	0x000048d0


	//   ....[12]....
        /*00d8*/ 	.word	0x00004900


	//   ....[13]....
        /*00dc*/ 	.word	0x00004930


	//   ....[14]....
        /*00e0*/ 	.word	0x00004940


	//   ....[15]....
        /*00e4*/ 	.word	0x000049e0


	//   ....[16]....
        /*00e8*/ 	.word	0x00004a00


	//   ....[17]....
        /*00ec*/ 	.word	0x00004a20


	//   ....[18]....
        /*00f0*/ 	.word	0x00004a30


	//   ....[19]....
        /*00f4*/ 	.word	0x00004ae0


	//   ....[20]....
        /*00f8*/ 	.word	0x00004b00


	//   ....[21]....
        /*00fc*/ 	.word	0x00004b10


	//   ....[22]....
        /*0100*/ 	.word	0x00004b20


	//   ....[23]....
        /*0104*/ 	.word	0x00004d30


	//   ....[24]....
        /*0108*/ 	.word	0x00004d60


	//   ....[25]....
        /*010c*/ 	.word	0x00004d70


	//   ....[26]....
        /*0110*/ 	.word	0x00004d80


	//   ....[27]....
        /*0114*/ 	.word	0x00006100


	//   ....[28]....
        /*0118*/ 	.word	0x00006360


	//   ....[29]....
        /*011c*/ 	.word	0x00006a50


	//----- nvinfo : EIATTR_VRC_CTA_INIT_COUNT
	.align		4
.L_1541:
        /*0120*/ 	.byte	0x02, 0x4a
	.zero		1
	.zero		1


	//----- nvinfo : EIATTR_EXIT_INSTR_OFFSETS
	.align		4
        /*0124*/ 	.byte	0x04, 0x1c
        /*0126*/ 	.short	(.L_1543 - .L_1542)


	//   ....[0]....
.L_1542:
        /*0128*/ 	.word	0x000004d0


	//   ....[1]....
        /*012c*/ 	.word	0x00006b40


	//----- nvinfo : EIATTR_MAX_THREADS
	.align		4
.L_1543:
        /*0130*/ 	.byte	0x04, 0x05
        /*0132*/ 	.short	(.L_1545 - .L_1544)
.L_1544:
        /*0134*/ 	.word	0x00000040
        /*0138*/ 	.word	0x00000001
        /*013c*/ 	.word	0x00000001


	//----- nvinfo : EIATTR_CRS_STACK_SIZE
	.align		4
.L_1545:
        /*0140*/ 	.byte	0x04, 0x1e
        /*0142*/ 	.short	(.L_1547 - .L_1546)
.L_1546:
        /*0144*/ 	.word	0x00000000


	//----- nvinfo : EIATTR_CBANK_PARAM_SIZE
	.align		4
.L_1547:
        /*0148*/ 	.byte	0x03, 0x19
        /*014a*/ 	.short	0x0118


	//----- nvinfo : EIATTR_PARAM_CBANK
	.align		4
        /*014c*/ 	.byte	0x04, 0x0a
        /*014e*/ 	.short	(.L_1549 - .L_1548)
	.align		4
.L_1548:
        /*0150*/ 	.word	index@(.nv.constant0._Z25selective_scan_fwd_kernelI32Selective_Scan_fwd_kernel_traitsILi64ELi16ELi1ELb1ELb0ELb1ELb1EfN3c107complexIfEEEEv13SSMParamsBase)
        /*0154*/ 	.short	0x0380
        /*0156*/ 	.short	0x0118


	//----- nvinfo : EIATTR_SW_WAR
	.align		4
.L_1549:
        /*0158*/ 	.byte	0x04, 0x36
        /*015a*/ 	.short	(.L_1551 - .L_1550)
.L_1550:
        /*015c*/ 	.word	0x00000008
.L_1551:


//--------------------- .nv.info._Z25selective_scan_fwd_kernelI32Selective_Scan_fwd_kernel_traitsILi64ELi16ELi1ELb1ELb1ELb0ELb0EfN3c107complexIfEEEEv13SSMParamsBase --------------------------
	.section	.nv.info._Z25selective_scan_fwd_kernelI32Selective_Scan_fwd_kernel_traitsILi64ELi16ELi1ELb1ELb1ELb0ELb0EfN3c107complexIfEEEEv13SSMParamsBase,"",@"SHT_CUDA_INFO"
	.sectionflags	@""
	.align	4


	//----- nvinfo : EIATTR_CUDA_API_VERSION
	.align		4
        /*0000*/ 	.byte	0x04, 0x37
        /*0002*/ 	.short	(.L_1553 - .L_1552)
.L_1552:
        /*0004*/ 	.word	0x00000082


	//----- nvinfo : EIATTR_KPARAM_INFO
	.align		4
.L_1553:
        /*0008*/ 	.byte	0x04, 0x17
        /*000a*/ 	.short	(.L_1555 - .L_1554)
.L_1554:
        /*000c*/ 	.word	0x00000000
        /*0010*/ 	.short	0x0000
        /*0012*/ 	.short	0x0000
        /*0014*/ 	.byte	0x00, 0xf0, 0x61, 0x04


	//----- nvinfo : EIATTR_SPARSE_MMA_MASK
	.align		4
.L_1555:
        /*0018*/ 	.byte	0x03, 0x50
        /*001a*/ 	.short	0x0000


	//----- nvinfo : EIATTR_MAXREG_COUNT
	.align		4
        /*001c*/ 	.byte	0x03, 0x1b
        /*001e*/ 	.short	0x00a8


	//----- nvinfo : EIATTR_NUM_BARRIERS
	.align		4
        /*0020*/ 	.byte	0x02, 0x4c
        /*0022*/ 	.byte	0x01
	.zero		1


	//----- nvinfo : EIATTR_MERCURY_ISA_VERSION
	.align		4
        /*0024*/ 	.byte	0x03, 0x5f
        /*0026*/ 	.short	0x0101


	//----- nvinfo : EIATTR_COOP_GROUP_MASK_REGIDS
	.align		4
        /*0028*/ 	.byte	0x04, 0x29
        /*002a*/ 	.short	(.L_1557 - .L_1556)


	//   ....[0]....
.L_1556:
        /*002c*/ 	.word	0xffffffff


	//   ....[1]....
        /*0030*/ 	.word	0xffffffff


	//   ....[2]....
        /*0034*/ 	.word	0xffffffff


	//   ....[3]....
        /*0038*/ 	.word	0xffffffff


	//   ....[4]....
        /*003c*/ 	.word	0xffffffff


	//   ....[5]....
        /*0040*/ 	.word	0xffffffff


	//   ....[6]....
        /*0044*/ 	.word	0xffffffff


	//   ....[7]....
        /*0048*/ 	.word	0xffffffff


	//   ....[8]....
        /*004c*/ 	.word	0xffffffff


	//   ....[9]....
        /*0050*/ 	.word	0xffffffff


	//   ....[10]....
        /*0054*/ 	.word	0xffffffff


	//   ....[11]....
        /*0058*/ 	.word	0xffffffff


	//   ....[12]....
        /*005c*/ 	.word	0xffffffff


	//   ....[13]....
        /*0060*/ 	.word	0xffffffff


	//   ....[14]....
        /*0064*/ 	.word	0xffffffff


	//   ....[15]....
        /*0068*/ 	.word	0xffffffff


	//   ....[16]....
        /*006c*/ 	.word	0xffffffff


	//   ....[17]....
        /*0070*/ 	.word	0xffffffff


	//   ....[18]....
        /*0074*/ 	.word	0xffffffff


	//   ....[19]....
        /*0078*/ 	.word	0xffffffff


	//   ....[20]....
        /*007c*/ 	.word	0xffffffff


	//   ....[21]....
        /*0080*/ 	.word	0xffffffff


	//   ....[22]....
        /*0084*/ 	.word	0xffffffff


	//   ....[23]....
        /*0088*/ 	.word	0xffffffff


	//   ....[24]....
        /*008c*/ 	.word	0xffffffff


	//   ....[25]....
        /*0090*/ 	.word	0xffffffff


	//   ....[26]....
        /*0094*/ 	.word	0xffffffff


	//   ....[27]....
        /*0098*/ 	.word	0xffffffff


	//----- nvinfo : EIATTR_COOP_GROUP_INSTR_OFFSETS
	.align		4
.L_1557:
        /*009c*/ 	.byte	0x04, 0x28
        /*009e*/ 	.short	(.L_1559 - .L_1558)


	//   ....[0]....
.L_1558:
        /*00a0*/ 	.word	0x000008a0


	//   ....[1]....
        /*00a4*/ 	.word	0x000009a0


	//   ....[2]....
        /*00a8*/ 	.word	0x000036f0


	//   ....[3]....
        /*00ac*/ 	.word	0x000048e0


	//   ....[4]....
        /*00b0*/ 	.word	0x00004920


	//   ....[5]....
        /*00b4*/ 	.word	0x000049a0


	//   ....[6]....
        /*00b8*/ 	.word	0x000049b0


	//   ....[7]....
        /*00bc*/ 	.word	0x00004a30


	//   ....[8]....
        /*00c0*/ 	.word	0x00004a50


	//   ....[9]....
        /*00c4*/ 	.word	0x00004aa0


	//   ....[10]....
        /*00c8*/ 	.word	0x00004ab0


	//   ....[11]....
        /*00cc*/ 	.word	0x00004b30


	//   ....[12]....
        /*00d0*/ 	.word	0x00004b60


	//   ....[13]....
        /*00d4*/ 	.word	0x00004b90


	//   ....[14]....
        /*00d8*/ 	.word	0x00004ba0


	//   ....[15]....
        /*00dc*/ 	.word	0x00004c30


	//   ....[16]....
        /*00e0*/ 	.word	0x00004c70


	//   ....[17]....
        /*00e4*/ 	.word	0x00004c80


	//   ....[18]....
        /*00e8*/ 	.word	0x00004c90


	//   ....[19]....
        /*00ec*/ 	.word	0x00004d30


	//   ....[20]....
        /*00f0*/ 	.word	0x00004d60


	//   ....[21]....
        /*00f4*/ 	.word	0x00004d70


	//   ....[22]....
        /*00f8*/ 	.word	0x00004d80


	//   ....[23]....
        /*00fc*/ 	.word	0x00004ed0


	//   ....[24]....
        /*0100*/ 	.word	0x00004f00


	//   ....[25]....
        /*0104*/ 	.word	0x00004f10


	//   ....[26]....
        /*0108*/ 	.word	0x00004f20


	//   ....[27]....
        /*010c*/ 	.word	0x00005e70


	//----- nvinfo : EIATTR_VRC_CTA_INIT_COUNT
	.align		4
.L_1559:
        /*0110*/ 	.byte	0x02, 0x4a
	.zero		1
	.zero		1


	//----- nvinfo : EIATTR_EXIT_INSTR_OFFSETS
	.align		4
        /*0114*/ 	.byte	0x04, 0x1c
        /*0116*/ 	.short	(.L_1561 - .L_1560)


	//   ....[0]....
.L_1560:
        /*0118*/ 	.word	0x000004a0


	//   ....[1]....
        /*011c*/ 	.word	0x00005f90


	//----- nvinfo : EIATTR_MAX_THREADS
	.align		4
.L_1561:
        /*0120*/ 	.byte	0x04, 0x05
        /*0122*/ 	.short	(.L_1563 - .L_1562)
.L_1562:
        /*0124*/ 	.word	0x00000040
        /*0128*/ 	.word	0x00000001
        /*012c*/ 	.word	0x00000001


	//----- nvinfo : EIATTR_CRS_STACK_SIZE
	.align		4
.L_1563:
        /*0130*/ 	.byte	0x04, 0x1e
        /*0132*/ 	.short	(.L_1565 - .L_1564)
.L_1564:
        /*0134*/ 	.word	0x00000000


	//----- nvinfo : EIATTR_CBANK_PARAM_SIZE
	.align		4
.L_1565:
        /*0138*/ 	.byte	0x03, 0x19
        /*013a*/ 	.short	0x0118


	//----- nvinfo : EIATTR_PARAM_CBANK
	.align		4
        /*013c*/ 	.byte	0x04, 0x0a
        /*013e*/ 	.short	(.L_1567 - .L_1566)
	.align		4
.L_1566:
        /*0140*/ 	.word	index@(.nv.constant0._Z25selective_scan_fwd_kernelI32Selective_Scan_fwd_kernel_traitsILi64ELi16ELi1ELb1ELb1ELb0ELb0EfN3c107complexIfEEEEv13SSMParamsBase)
        /*0144*/ 	.short	0x0380
        /*0146*/ 	.short	0x0118


	//----- nvinfo : EIATTR_SW_WAR
	.align		4
.L_1567:
        /*0148*/ 	.byte	0x04, 0x36
        /*014a*/ 	.short	(.L_1569 - .L_1568)
.L_1568:
        /*014c*/ 	.word	0x00000008
.L_1569:


//--------------------- .nv.info._Z25selective_scan_fwd_kernelI32Selective_Scan_fwd_kernel_traitsILi64ELi16ELi1ELb1ELb1ELb0ELb1EfN3c107complexIfEEEEv13SSMParamsBase --------------------------
	.section	.nv.info._Z25selective_scan_fwd_kernelI32Selective_Scan_fwd_kernel_traitsILi64ELi16ELi1ELb1ELb1ELb0ELb1EfN3c107complexIfEEEEv13SSMParamsBase,"",@"SHT_CUDA_INFO"
	.sectionflags	@""
	.align	4


	//----- nvinfo : EIATTR_CUDA_API_VERSION
	.align		4
        /*0000*/ 	.byte	0x04, 0x37
        /*0002*/ 	.short	(.L_1571 - .L_1570)
.L_1570:
        /*0004*/ 	.word	0x00000082


	//----- nvinfo : EIATTR_KPARAM_INFO
	.align		4
.L_1571:
        /*0008*/ 	.byte	0x04, 0x17
        /*000a*/ 	.short	(.L_1573 - .L_1572)
.L_1572:
        /*000c*/ 	.word	0x00000000
        /*0010*/ 	.short	0x0000
        /*0012*/ 	.short	0x0000
        /*0014*/ 	.byte	0x00, 0xf0, 0x61, 0x04


	//----- nvinfo : EIATTR_SPARSE_MMA_MASK
	.align		4
.L_1573:
        /*0018*/ 	.byte	0x03, 0x50
        /*001a*/ 	.short	0x0000


	//----- nvinfo : EIATTR_MAXREG_COUNT
	.align		4
        /*001c*/ 	.byte	0x03, 0x1b
        /*001e*/ 	.short	0x00a8


	//----- nvinfo : EIATTR_NUM_BARRIERS
	.align		4
        /*0020*/ 	.byte	0x02, 0x4c
        /*0022*/ 	.byte	0x01
	.zero		1


	//----- nvinfo : EIATTR_MERCURY_ISA_VERSION
	.align		4
        /*0024*/ 	.byte	0x03, 0x5f
        /*0026*/ 	.short	0x0101


	//----- nvinfo : EIATTR_COOP_GROUP_MASK_REGIDS
	.align		4
        /*0028*/ 	.byte	0x04, 0x29
        /*002a*/ 	.short	(.L_1575 - .L_1574)


	//   ....[0]....
.L_1574:
        /*002c*/ 	.word	0xffffffff


	//   ....[1]....
        /*0030*/ 	.word	0xffffffff


	//   ....[2]....
        /*0034*/ 	.word	0xffffffff


	//   ....[3]....
        /*0038*/ 	.word	0xffffffff


	//   ....[4]....
        /*003c*/ 	.word	0xffffffff


	//   ....[5]....
        /*0040*/ 	.word	0xffffffff


	//   ....[6]....
        /*0044*/ 	.word	0xffffffff


	//   ....[7]....
        /*0048*/ 	.word	0xffffffff


	//   ....[8]....
        /*004c*/ 	.word	0xffffffff


	//   ....[9]....
        /*0050*/ 	.word	0xffffffff


	//   ....[10]....
        /*0054*/ 	.word	0xffffffff


	//   ....[11]....
        /*0058*/ 	.word	0xffffffff


	//   ....[12]....
        /*005c*/ 	.word	0xffffffff


	//   ....[13]....
        /*0060*/ 	.word	0xffffffff


	//   ....[14]....
        /*0064*/ 	.word	0xffffffff


	//   ....[15]....
        /*0068*/ 	.word	0xffffffff


	//   ....[16]....
        /*006c*/ 	.word	0xffffffff


	//   ....[17]....
        /*0070*/ 	.word	0xffffffff


	//   ....[18]....
        /*0074*/ 	.word	0xffffffff


	//   ....[19]....
        /*0078*/ 	.word	0xffffffff


	//   ....[20]....
        /*007c*/ 	.word	0xffffffff


	//   ....[21]....
        /*0080*/ 	.word	0xffffffff


	//   ....[22]....
        /*0084*/ 	.word	0xffffffff


	//   ....[23]....
        /*0088*/ 	.word	0xffffffff


	//   ....[24]....
        /*008c*/ 	.word	0xffffffff


	//   ....[25]....
        /*0090*/ 	.word	0xffffffff


	//   ....[26]....
        /*0094*/ 	.word	0xffffffff


	//   ....[27]....
        /*0098*/ 	.word	0xffffffff


	//   ....[28]....
        /*009c*/ 	.word	0xffffffff


	//   ....[29]....
        /*00a0*/ 	.word	0xffffffff


	//----- nvinfo : EIATTR_COOP_GROUP_INSTR_OFFSETS
	.align		4
.L_1575:
        /*00a4*/ 	.byte	0x04, 0x28
        /*00a6*/ 	.short	(.L_1577 - .L_1576)


	//   ....[0]....
.L_1576:
        /*00a8*/ 	.word	0x000008d0


	//   ....[1]....
        /*00ac*/ 	.word	0x000009d0


	//   ....[2]....
        /*00b0*/ 	.word	0x00003730


	//   ....[3]....
        /*00b4*/ 	.word	0x000048b0


	//   ....[4]....
        /*00b8*/ 	.word	0x000048f0


	//   ....[5]....
        /*00bc*/ 	.word	0x000049c0


	//   ....[6]....
        /*00c0*/ 	.word	0x000049f0


	//   ....[7]....
        /*00c4*/ 	.word	0x00004a60


	//   ....[8]....
        /*00c8*/ 	.word	0x00004a70


	//   ....[9]....
        /*00cc*/ 	.word	0x00004ad0


	//   ....[10]....
        /*00d0*/ 	.word	0x00004ae0


	//   ....[11]....
        /*00d4*/ 	.word	0x00004b50


	//   ....[12]....
        /*00d8*/ 	.word	0x00004b60


	//   ....[13]....
        /*00dc*/ 	.word	0x00004bc0


	//   ....[14]....
        /*00e0*/ 	.word	0x00004bd0


	//   ....[15]....
        /*00e4*/ 	.word	0x00004c40


	//   ....[16]....
        /*00e8*/ 	.word	0x00004c70


	//   ....[17]....
        /*00ec*/ 	.word	0x00004cb0


	//   ....[18]....
        /*00f0*/ 	.word	0x00004cc0


	//   ....[19]....
        /*00f4*/ 	.word	0x00004d50


	//   ....[20]....
        /*00f8*/ 	.word	0x00004d90


	//   ....[21]....
        /*00fc*/ 	.word	0x00004da0


	//   ....[22]....
        /*0100*/ 	.word	0x00004db0


	//   ....[23]....
        /*0104*/ 	.word	0x00004f00


	//   ....[24]....
        /*0108*/ 	.word	0x00004f30


	//   ....[25]....
        /*010c*/ 	.word	0x00004f40


	//   ....[26]....
        /*0110*/ 	.word	0x00004f50


	//   ....[27]....
        /*0114*/ 	.word	0x00005f10


	//   ....[28]....
        /*0118*/ 	.word	0x00006170


	//   ....[29]....
        /*011c*/ 	.word	0x00006880


	//----- nvinfo : EIATTR_VRC_CTA_INIT_COUNT
	.align		4
.L_1577:
        /*0120*/ 	.byte	0x02, 0x4a
	.zero		1
	.zero		1


	//----- nvinfo : EIATTR_EXIT_INSTR_OFFSETS
	.align		4
        /*0124*/ 	.byte	0x04, 0x1c
        /*0126*/ 	.short	(.L_1579 - .L_1578)


	//   ....[0]....
.L_1578:
        /*0128*/ 	.word	0x000004a0


	//   ....[1]....
        /*012c*/ 	.word	0x00006950


	//----- nvinfo : EIATTR_MAX_THREADS
	.align		4
.L_1579:
        /*0130*/ 	.byte	0x04, 0x05
        /*0132*/ 	.short	(.L_1581 - .L_1580)
.L_1580:
        /*0134*/ 	.word	0x00000040
        /*0138*/ 	.word	0x00000001
        /*013c*/ 	.word	0x00000001


	//----- nvinfo : EIATTR_CRS_STACK_SIZE
	.align		4
.L_1581:
        /*0140*/ 	.byte	0x04, 0x1e
        /*0142*/ 	.short	(.L_1583 - .L_1582)
.L_1582:
        /*0144*/ 	.word	0x00000000


	//----- nvinfo : EIATTR_CBANK_PARAM_SIZE
	.align		4
.L_1583:
        /*0148*/ 	.byte	0x03, 0x19
        /*014a*/ 	.short	0x0118


	//----- nvinfo : EIATTR_PARAM_CBANK
	.align		4
        /*014c*/ 	.byte	0x04, 0x0a
        /*014e*/ 	.short	(.L_1585 - .L_1584)
	.align		4
.L_1584:
        /*0150*/ 	.word	index@(.nv.constant0._Z25selective_scan_fwd_kernelI32Selective_Scan_fwd_kernel_traitsILi64ELi16ELi1ELb1ELb1ELb0ELb1EfN3c107complexIfEEEEv13SSMParamsBase)
        /*0154*/ 	.short	0x0380
        /*0156*/ 	.short	0x0118


	//----- nvinfo : EIATTR_SW_WAR
	.align		4
.L_1585:
        /*0158*/ 	.byte	0x04, 0x36
        /*015a*/ 	.short	(.L_1587 - .L_1586)
.L_1586:
        /*015c*/ 	.word	0x00000008
.L_1587:


//--------------------- .nv.info._Z25selective_scan_fwd_kernelI32Selective_Scan_fwd_kernel_traitsILi64ELi16ELi1ELb1ELb1ELb1ELb0EfN3c107complexIfEEEEv13SSMParamsBase --------------------------
	.section	.nv.info._Z25selective_scan_fwd_kernelI32Selective_Scan_fwd_kernel_traitsILi64ELi16ELi1ELb1ELb1ELb1ELb0EfN3c107complexIfEEEEv13SSMParamsBase,"",@"SHT_CUDA_INFO"
	.sectionflags	@""
	.align	4


	//----- nvinfo : EIATTR_CUDA_API_VERSION
	.align		4
        /*0000*/ 	.byte	0x04, 0x37
        /*0002*/ 	.short	(.L_1589 - .L_1588)
.L_1588:
        /*0004*/ 	.word	0x00000082


	//----- nvinfo : EIATTR_KPARAM_INFO
	.align		4
.L_1589:
        /*0008*/ 	.byte	0x04, 0x17
        /*000a*/ 	.short	(.L_1591 - .L_1590)
.L_1590:
        /*000c*/ 	.word	0x00000000
        /*0010*/ 	.short	0x0000
        /*0012*/ 	.short	0x0000
        /*0014*/ 	.byte	0x00, 0xf0, 0x61, 0x04


	//----- nvinfo : EIATTR_SPARSE_MMA_MASK
	.align		4
.L_1591:
        /*0018*/ 	.byte	0x03, 0x50
        /*001a*/ 	.short	0x0000


	//----- nvinfo : EIATTR_MAXREG_COUNT
	.align		4
        /*001c*/ 	.byte	0x03, 0x1b
        /*001e*/ 	.short	0x00a8


	//----- nvinfo : EIATTR_NUM_BARRIERS
	.align		4
        /*0020*/ 	.byte	0x02, 0x4c
        /*0022*/ 	.byte	0x01
	.zero		1


	//----- nvinfo : EIATTR_ANNOTATIONS
	.align		4
        /*0024*/ 	.byte	0x04, 0x55
        /*0026*/ 	.short	(.L_1593 - .L_1592)


	//   ....[0]....
.L_1592:
        /* <DEDUP_REMOVED lines=16> */


	//----- nvinfo : EIATTR_MERCURY_ISA_VERSION
	.align		4
.L_1593:
        /*0110*/ 	.byte	0x03, 0x5f
        /*0112*/ 	.short	0x0101


	//----- nvinfo : EIATTR_INT_WARP_WIDE_INSTR_OFFSETS
	.align		4
        /*0114*/ 	.byte	0x04, 0x31
        /*0116*/ 	.short	(.L_1595 - .L_1594)


	//   ....[0]....
.L_1594:
        /*0118*/ 	.word	0x00005070


	//----- nvinfo : EIATTR_COOP_GROUP_MASK_REGIDS
	.align		4
.L_1595:
        /*011c*/ 	.byte	0x04, 0x29
        /*011e*/ 	.short	(.L_1597 - .L_1596)


	//   ....[0]....
.L_1596:
        /*0120*/ 	.word	0xffffffff


	//   ....[1]....
        /*0124*/ 	.word	0xffffffff


	//   ....[2]....
        /*0128*/ 	.word	0xffffffff


	//   ....[3]....
        /*012c*/ 	.word	0xffffffff


	//   ....[4]....
        /*0130*/ 	.word	0xffffffff


	//   ....[5]....
        /*0134*/ 	.word	0xffffffff


	//   ....[6]....
        /*0138*/ 	.word	0xffffffff


	//   ....[7]....
        /*013c*/ 	.word	0xffffffff


	//   ....[8]....
        /*0140*/ 	.word	0xffffffff


	//   ....[9]....
        /*0144*/ 	.word	0xffffffff


	//   ....[10]....
        /*0148*/ 	.word	0xffffffff


	//   ....[11]....
        /*014c*/ 	.word	0xffffffff


	//   ....[12]....
        /*0150*/ 	.word	0xffffffff


	//   ....[13]....
        /*0154*/ 	.word	0xffffffff


	//   ....[14]....
        /*0158*/ 	.word	0xffffffff


	//   ....[15]....
        /*015c*/ 	.word	0xffffffff


	//   ....[16]....
        /*0160*/ 	.word	0xffffffff


	//   ....[17]....
        /*0164*/ 	.word	0xffffffff


	//   ....[18]....
        /*0168*/ 	.word	0xffffffff


	//   ....[19]....
        /*016c*/ 	.word	0xffffffff


	//   ....[20]....
        /*0170*/ 	.word	0xffffffff


	//   ....[21]....
        /*0174*/ 	.word	0xffffffff


	//   ....[22]....
        /*0178*/ 	.word	0xffffffff


	//   ....[23]....
        /*017c*/ 	.word	0xffffffff


	//   ....[24]....
        /*0180*/ 	.word	0xffffffff


	//   ....[25]....
        /*0184*/ 	.word	0xffffffff


	//   ....[26]....
        /*0188*/ 	.word	0xffffffff


	//   ....[27]....
        /*018c*/ 	.word	0xffffffff


	//   ....[28]....
        /*0190*/ 	.word	0xffffffff


	//----- nvinfo : EIATTR_COOP_GROUP_INSTR_OFFSETS
	.align		4
.L_1597:
        /*0194*/ 	.byte	0x04, 0x28
        /*0196*/ 	.short	(.L_1599 - .L_1598)


	//   ....[0]....
.L_1598:
        /*0198*/ 	.word	0x000008b0


	//   ....[1]....
        /*019c*/ 	.word	0x000009c0


	//   ....[2]....
        /*01a0*/ 	.word	0x00003710


	//   ....[3]....
        /*01a4*/ 	.word	0x00004b40


	//   ....[4]....
        /*01a8*/ 	.word	0x00004b70


	//   ....[5]....
        /*01ac*/ 	.word	0x00004c40


	//   ....[6]....
        /*01b0*/ 	.word	0x00004c70


	//   ....[7]....
        /*01b4*/ 	.word	0x00004ca0


	//   ....[8]....
        /*01b8*/ 	.word	0x00004cb0


	//   ....[9]....
        /*01bc*/ 	.word	0x00004d50


	//   ....[10]....
        /*01c0*/ 	.word	0x00004d70


	//   ....[11]....
        /*01c4*/ 	.word	0x00004d90


	//   ....[12]....
        /*01c8*/ 	.word	0x00004da0


	//   ....[13]....
        /*01cc*/ 	.word	0x00004df0


	//   ....[14]....
        /*01d0*/ 	.word	0x00004e10


	//   ....[15]....
        /*01d4*/ 	.word	0x00004e80


	//   ....[16]....
        /*01d8*/ 	.word	0x00004ea0


	//   ....[17]....
        /*01dc*/ 	.word	0x00004ee0


	//   ....[18]....
        /*01e0*/ 	.word	0x00004ef0


	//   ....[19]....
        /*01e4*/ 	.word	0x00005010


	//   ....[20]....
        /*01e8*/ 	.word	0x00005060


	//   ....[21]....
        /*01ec*/ 	.word	0x00005090


	//   ....[22]....
        /*01f0*/ 	.word	0x000050b0


	//   ....[23]....
        /*01f4*/ 	.word	0x000050c0


	//   ....[24]....
        /*01f8*/ 	.word	0x00005300


	//   ....[25]....
        /*01fc*/ 	.word	0x00005330


	//   ....[26]....
        /*0200*/ 	.word	0x00005360


	//   ....[27]....
        /*0204*/ 	.word	0x00005370


	//   ....[28]....
        /*0208*/ 	.word	0x000062f0


	//----- nvinfo : EIATTR_VRC_CTA_INIT_COUNT
	.align		4
.L_1599:
        /*020c*/ 	.byte	0x02, 0x4a
	.zero		1
	.zero		1


	//----- nvinfo : EIATTR_EXIT_INSTR_OFFSETS
	.align		4
        /*0210*/ 	.byte	0x04, 0x1c
        /*0212*/ 	.short	(.L_1601 - .L_1600)


	//   ....[0]....
.L_1600:
        /*0214*/ 	.word	0x000004c0


	//   ....[1]....
        /*0218*/ 	.word	0x00006480


	//----- nvinfo : EIATTR_MAX_THREADS
	.align		4
.L_1601:
        /*021c*/ 	.byte	0x04, 0x05
        /*021e*/ 	.short	(.L_1603 - .L_1602)
.L_1602:
        /*0220*/ 	.word	0x00000040
        /*0224*/ 	.word	0x00000001
        /*0228*/ 	.word	0x00000001


	//----- nvinfo : EIATTR_CRS_STACK_SIZE
	.align		4
.L_1603:
        /*022c*/ 	.byte	0x04, 0x1e
        /*022e*/ 	.short	(.L_1605 - .L_1604)
.L_1604:
        /*0230*/ 	.word	0x00000000


	//----- nvinfo : EIATTR_CBANK_PARAM_SIZE
	.align		4
.L_1605:
        /*0234*/ 	.byte	0x03, 0x19
        /*0236*/ 	.short	0x0118


	//----- nvinfo : EIATTR_PARAM_CBANK
	.align		4
        /*0238*/ 	.byte	0x04, 0x0a
        /*023a*/ 	.short	(.L_1607 - .L_1606)
	.align		4
.L_1606:
        /*023c*/ 	.word	index@(.nv.constant0._Z25selective_scan_fwd_kernelI32Selective_Scan_fwd_kernel_traitsILi64ELi16ELi1ELb1ELb1ELb1ELb0EfN3c107complexIfEEEEv13SSMParamsBase)
        /*0240*/ 	.short	0x0380
        /*0242*/ 	.short	0x0118


	//----- nvinfo : EIATTR_SW_WAR
	.align		4
.L_1607:
        /*0244*/ 	.byte	0x04, 0x36
        /*0246*/ 	.short	(.L_1609 - .L_1608)
.L_1608:
        /*0248*/ 	.word	0x00000008
.L_1609:


//--------------------- .nv.info._Z25selective_scan_fwd_kernelI32Selective_Scan_fwd_kernel_traitsILi64ELi16ELi1ELb1ELb1ELb1ELb1EfN3c107complexIfEEEEv13SSMParamsBase --------------------------
	.section	.nv.info._Z25selective_scan_fwd_kernelI32Selective_Scan_fwd_kernel_traitsILi64ELi16ELi1ELb1ELb1ELb1ELb1EfN3c107complexIfEEEEv13SSMParamsBase,"",@"SHT_CUDA_INFO"
	.sectionflags	@""
	.align	4


	//----- nvinfo : EIATTR_CUDA_API_VERSION
	.align		4
        /*0000*/ 	.byte	0x04, 0x37
        /*0002*/ 	.short	(.L_1611 - .L_1610)
.L_1610:
        /*0004*/ 	.word	0x00000082


	//----- nvinfo : EIATTR_KPARAM_INFO
	.align		4
.L_1611:
        /*0008*/ 	.byte	0x04, 0x17
        /*000a*/ 	.short	(.L_1613 - .L_1612)
.L_1612:
        /*000c*/ 	.word	0x00000000
        /*0010*/ 	.short	0x0000
        /*0012*/ 	.short	0x0000
        /*0014*/ 	.byte	0x00, 0xf0, 0x61, 0x04


	//----- nvinfo : EIATTR_SPARSE_MMA_MASK
	.align		4
.L_1613:
        /*0018*/ 	.byte	0x03, 0x50
        /*001a*/ 	.short	0x0000


	//----- nvinfo : EIATTR_MAXREG_COUNT
	.align		4
        /*001c*/ 	.byte	0x03, 0x1b
        /*001e*/ 	.short	0x00a8


	//----- nvinfo : EIATTR_NUM_BARRIERS
	.align		4
        /*0020*/ 	.byte	0x02, 0x4c
        /*0022*/ 	.byte	0x01
	.zero		1


	//----- nvinfo : EIATTR_ANNOTATIONS
	.align		4
        /*0024*/ 	.byte	0x04, 0x55
        /*0026*/ 	.short	(.L_1615 - .L_1614)


	//   ....[0]....
.L_1614:
        /* <DEDUP_REMOVED lines=17> */


	//----- nvinfo : EIATTR_MERCURY_ISA_VERSION
	.align		4
.L_1615:
        /*0120*/ 	.byte	0x03, 0x5f
        /*0122*/ 	.short	0x0101


	//----- nvinfo : EIATTR_INT_WARP_WIDE_INSTR_OFFSETS
	.align		4
        /*0124*/ 	.byte	0x04, 0x31
        /*0126*/ 	.short	(.L_1617 - .L_1616)


	//   ....[0]....
.L_1616:
        /*0128*/ 	.word	0x00005090


	//----- nvinfo : EIATTR_COOP_GROUP_MASK_REGIDS
	.align		4
.L_1617:
        /*012c*/ 	.byte	0x04, 0x29
        /*012e*/ 	.short	(.L_1619 - .L_1618)


	//   ....[0]....
.L_1618:
        /*0130*/ 	.word	0xffffffff


	//   ....[1]....
        /*0134*/ 	.word	0xffffffff


	//   ....[2]....
        /*0138*/ 	.word	0xffffffff


	//   ....[3]....
        /*013c*/ 	.word	0xffffffff


	//   ....[4]....
        /*0140*/ 	.word	0xffffffff


	//   ....[5]....
        /*0144*/ 	.word	0xffffffff


	//   ....[6]....
        /*0148*/ 	.word	0xffffffff


	//   ....[7]....
        /*014c*/ 	.word	0xffffffff


	//   ....[8]....
        /*0150*/ 	.word	0xffffffff


	//   ....[9]....
        /*0154*/ 	.word	0xffffffff


	//   ....[10]....
        /*0158*/ 	.word	0xffffffff


	//   ....[11]....
        /*015c*/ 	.word	0xffffffff


	//   ....[12]....
        /*0160*/ 	.word	0xffffffff


	//   ....[13]....
        /*0164*/ 	.word	0xffffffff


	//   ....[14]....
        /*0168*/ 	.word	0xffffffff


	//   ....[15]....
        /*016c*/ 	.word	0xffffffff


	//   ....[16]....
        /*0170*/ 	.word	0xffffffff


	//   ....[17]....
        /*0174*/ 	.word	0xffffffff


	//   ....[18]....
        /*0178*/ 	.word	0xffffffff


	//   ....[19]....
        /*017c*/ 	.word	0xffffffff


	//   ....[20]....
        /*0180*/ 	.word	0xffffffff


	//   ....[21]....
        /*0184*/ 	.word	0xffffffff


	//   ....[22]....
        /*0188*/ 	.word	0xffffffff


	//   ....[23]....
        /*018c*/ 	.word	0xffffffff


	//   ....[24]....
        /*0190*/ 	.word	0xffffffff


	//   ....[25]....
        /*0194*/ 	.word	0xffffffff


	//   ....[26]....
        /*0198*/ 	.word	0xffffffff


	//   ....[27]....
        /*019c*/ 	.word	0xffffffff


	//   ....[28]....
        /*01a0*/ 	.word	0xffffffff


	//   ....[29]....
        /*01a4*/ 	.word	0xffffffff


	//   ....[30]....
        /*01a8*/ 	.word	0xffffffff


	//----- nvinfo : EIATTR_COOP_GROUP_INSTR_OFFSETS
	.align		4
.L_1619:
        /*01ac*/ 	.byte	0x04, 0x28
        /*01ae*/ 	.short	(.L_1621 - .L_1620)


	//   ....[0]....
.L_1620:
        /*01b0*/ 	.word	0x000008b0


	//   ....[1]....
        /*01b4*/ 	.word	0x000009c0


	//   ....[2]....
        /*01b8*/ 	.word	0x00003870


	//   ....[3]....
        /*01bc*/ 	.word	0x00004b20


	//   ....[4]....
        /*01c0*/ 	.word	0x00004b40


	//   ....[5]....
        /*01c4*/ 	.word	0x00004c10


	//   ....[6]....
        /*01c8*/ 	.word	0x00004c30


	//   ....[7]....
        /*01cc*/ 	.word	0x00004c50


	//   ....[8]....
        /*01d0*/ 	.word	0x00004c60


	//   ....[9]....
        /*01d4*/ 	.word	0x00004d40


	//   ....[10]....
        /*01d8*/ 	.word	0x00004d60


	//   ....[11]....
        /*01dc*/ 	.word	0x00004dc0


	//   ....[12]....
        /*01e0*/ 	.word	0x00004dd0


	//   ....[13]....
        /*01e4*/ 	.word	0x00004e20


	//   ....[14]....
        /*01e8*/ 	.word	0x00004e40


	//   ....[15]....
        /*01ec*/ 	.word	0x00004eb0


	//   ....[16]....
        /*01f0*/ 	.word	0x00004ee0


	//   ....[17]....
        /*01f4*/ 	.word	0x00004f10


	//   ....[18]....
        /*01f8*/ 	.word	0x00004f30


	//   ....[19]....
        /*01fc*/ 	.word	0x00005000


	//   ....[20]....
        /*0200*/ 	.word	0x00005030


	//   ....[21]....
        /*0204*/ 	.word	0x00005040


	//   ....[22]....
        /*0208*/ 	.word	0x00005050


	//   ....[23]....
        /*020c*/ 	.word	0x000051c0


	//   ....[24]....
        /*0210*/ 	.word	0x00005410


	//   ....[25]....
        /*0214*/ 	.word	0x00005430


	//   ....[26]....
        /*0218*/ 	.word	0x00005450


	//   ....[27]....
        /*021c*/ 	.word	0x00005460


	//   ....[28]....
        /*0220*/ 	.word	0x000063e0


	//   ....[29]....
        /*0224*/ 	.word	0x000065a0


	//   ....[30]....
        /*0228*/ 	.word	0x00006c80


	//----- nvinfo : EIATTR_VRC_CTA_INIT_COUNT
	.align		4
.L_1621:
        /*022c*/ 	.byte	0x02, 0x4a
	.zero		1
	.zero		1


	//----- nvinfo : EIATTR_EXIT_INSTR_OFFSETS
	.align		4
        /*0230*/ 	.byte	0x04, 0x1c
        /*0232*/ 	.short	(.L_1623 - .L_1622)


	//   ....[0]....
.L_1622:
        /*0234*/ 	.word	0x000004c0


	//   ....[1]....
        /*0238*/ 	.word	0x00006d80


	//----- nvinfo : EIATTR_MAX_THREADS
	.align		4
.L_1623:
        /*023c*/ 	.byte	0x04, 0x05
        /*023e*/ 	.short	(.L_1625 - .L_1624)
.L_1624:
        /*0240*/ 	.word	0x00000040
        /*0244*/ 	.word	0x00000001
        /*0248*/ 	.word	0x00000001


	//----- nvinfo : EIATTR_CRS_STACK_SIZE
	.align		4
.L_1625:
        /*024c*/ 	.byte	0x04, 0x1e
        /*024e*/ 	.short	(.L_1627 - .L_1626)
.L_1626:
        /*0250*/ 	.word	0x00000000


	//----- nvinfo : EIATTR_CBANK_PARAM_SIZE
	.align		4
.L_1627:
        /*0254*/ 	.byte	0x03, 0x19
        /*0256*/ 	.short	0x0118


	//----- nvinfo : EIATTR_PARAM_CBANK
	.align		4
        /*0258*/ 	.byte	0x04, 0x0a
        /*025a*/ 	.short	(.L_1629 - .L_1628)
	.align		4
.L_1628:
        /*025c*/ 	.word	index@(.nv.constant0._Z25selective_scan_fwd_kernelI32Selective_Scan_fwd_kernel_traitsILi64ELi16ELi1ELb1ELb1ELb1ELb1EfN3c107complexIfEEEEv13SSMParamsBase)
        /*0260*/ 	.short	0x0380
        /*0262*/ 	.short	0x0118


	//----- nvinfo : EIATTR_SW_WAR
	.align		4
.L_1629:
        /*0264*/ 	.byte	0x04, 0x36
        /*0266*/ 	.short	(.L_1631 - .L_1630)
.L_1630:
        /*0268*/ 	.word	0x00000008
.L_1631:


//--------------------- .nv.info._Z25selective_scan_fwd_kernelI32Selective_Scan_fwd_kernel_traitsILi32ELi16ELi1ELb0ELb0ELb0ELb0EfN3c107complexIfEEEEv13SSMParamsBase --------------------------
	.section	.nv.info._Z25selective_scan_fwd_kernelI32Selective_Scan_fwd_kernel_traitsILi32ELi16ELi1ELb0ELb0ELb0ELb0EfN3c107complexIfEEEEv13SSMParamsBase,"",@"SHT_CUDA_INFO"
	.sectionflags	@""
	.align	4


	//----- nvinfo : EIATTR_CUDA_API_VERSION
	.align		4
        /*0000*/ 	.byte	0x04, 0x37
        /*0002*/ 	.short	(.L_1633 - .L_1632)
.L_1632:
        /*0004*/ 	.word	0x00000082


	//----- nvinfo : EIATTR_KPARAM_INFO
	.align		4
.L_1633:
        /*0008*/ 	.byte	0x04, 0x17
        /*000a*/ 	.short	(.L_1635 - .L_1634)
.L_1634:
        /*000c*/ 	.word	0x00000000
        /*0010*/ 	.short	0x0000
        /*0012*/ 	.short	0x0000
        /*0014*/ 	.byte	0x00, 0xf0, 0x61, 0x04


	//----- nvinfo : EIATTR_SPARSE_MMA_MASK
	.align		4
.L_1635:
        /*0018*/ 	.byte	0x03, 0x50
        /*001a*/ 	.short	0x0000


	//----- nvinfo : EIATTR_MAXREG_COUNT
	.align		4
        /*001c*/ 	.byte	0x03, 0x1b
        /*001e*/ 	.short	0x00ff


	//----- nvinfo : EIATTR_NUM_BARRIERS
	.align		4
        /*0020*/ 	.byte	0x02, 0x4c
        /*0022*/ 	.byte	0x01
	.zero		1


	//----- nvinfo : EIATTR_MERCURY_ISA_VERSION
	.align		4
        /*0024*/ 	.byte	0x03, 0x5f
        /*0026*/ 	.short	0x0101


	//----- nvinfo : EIATTR_COOP_GROUP_MASK_REGIDS
	.align		4
        /*0028*/ 	.byte	0x04, 0x29
        /*002a*/ 	.short	(.L_1637 - .L_1636)


	//   ....[0]....
.L_1636:
        /*002c*/ 	.word	0xffffffff


	//   ....[1]....
        /*0030*/ 	.word	0xffffffff


	//   ....[2]....
        /*0034*/ 	.word	0xffffffff


	//   ....[3]....
        /*0038*/ 	.word	0xffffffff


	//   ....[4]....
        /*003c*/ 	.word	0xffffffff


	//   ....[5]....
        /*0040*/ 	.word	0xffffffff


	//   ....[6]....
        /*0044*/ 	.word	0xffffffff


	//   ....[7]....
        /*0048*/ 	.word	0xffffffff


	//   ....[8]....
        /*004c*/ 	.word	0xffffffff


	//   ....[9]....
        /*0050*/ 	.word	0xffffffff


	//   ....[10]....
        /*0054*/ 	.word	0xffffffff


	//   ....[11]....
        /*0058*/ 	.word	0xffffffff


	//   ....[12]....
        /*005c*/ 	.word	0xffffffff


	//   ....[13]....
        /*0060*/ 	.word	0xffffffff


	//   ....[14]....
        /*0064*/ 	.word	0xffffffff


	//   ....[15]....
        /*0068*/ 	.word	0xffffffff


	//   ....[16]....
        /*006c*/ 	.word	0xffffffff


	//   ....[17]....
        /*0070*/ 	.word	0xffffffff


	//   ....[18]....
        /*0074*/ 	.word	0xffffffff


	//   ....[19]....
        /*0078*/ 	.word	0xffffffff


	//   ....[20]....
        /*007c*/ 	.word	0xffffffff


	//   ....[21]....
        /*0080*/ 	.word	0xffffffff


	//   ....[22]....
        /*0084*/ 	.word	0xffffffff


	//   ....[23]....
        /*0088*/ 	.word	0xffffffff


	//   ....[24]....
        /*008c*/ 	.word	0xffffffff


	//   ....[25]....
        /*0090*/ 	.word	0xffffffff


	//   ....[26]....
        /*0094*/ 	.word	0xffffffff


	//----- nvinfo : EIATTR_COOP_GROUP_INSTR_OFFSETS
	.align		4
.L_1637:
        /*0098*/ 	.byte	0x04, 0x28
        /*009a*/ 	.short	(.L_1639 - .L_1638)


	//   ....[0]....
.L_1638:
        /*009c*/ 	.word	0x00000ec0


	//   ....[1]....
        /*00a0*/ 	.word	0x000012f0


	//   ....[2]....
        /*00a4*/ 	.word	0x00005030


	//   ....[3]....
        /*00a8*/ 	.word	0x00005060


	//   ....[4]....
        /*00ac*/ 	.word	0x00005150


	//   ....[5]....
        /*00b0*/ 	.word	0x00005190


	//   ....[6]....
        /*00b4*/ 	.word	0x000051e0


	//   ....[7]....
        /*00b8*/ 	.word	0x000051f0


	//   ....[8]....
        /*00bc*/ 	.word	0x000052b0


	//   ....[9]....
        /*00c0*/ 	.word	0x000052d0


	//   ....[10]....
        /*00c4*/ 	.word	0x00005340


	//   ....[11]....
        /*00c8*/ 	.word	0x00005350


	//   ....[12]....
        /*00cc*/ 	.word	0x000053b0


	//   ....[13]....
        /*00d0*/ 	.word	0x000053c0


	//   ....[14]....
        /*00d4*/ 	.word	0x00005430


	//   ....[15]....
        /*00d8*/ 	.word	0x00005460


	//   ....[16]....
        /*00dc*/ 	.word	0x000054a0


	//   ....[17]....
        /*00e0*/ 	.word	0x000054c0


	//   ....[18]....
        /*00e4*/ 	.word	0x00005570


	//   ....[19]....
        /*00e8*/ 	.word	0x000055a0


	//   ....[20]....
        /*00ec*/ 	.word	0x000055c0


	//   ....[21]....
        /*00f0*/ 	.word	0x000055d0


	//   ....[22]....
        /*00f4*/ 	.word	0x000056f0


	//   ....[23]....
        /*00f8*/ 	.word	0x00005720


	//   ....[24]....
        /*00fc*/ 	.word	0x00005740


	//   ....[25]....
        /*0100*/ 	.word	0x00005750


	//   ....[26]....
        /*0104*/ 	.word	0x00006510


	//----- nvinfo : EIATTR_VRC_CTA_INIT_COUNT
	.align		4
.L_1639:
        /*0108*/ 	.byte	0x02, 0x4a
	.zero		1
	.zero		1


	//----- nvinfo : EIATTR_EXIT_INSTR_OFFSETS
	.align		4
        /*010c*/ 	.byte	0x04, 0x1c
        /*010e*/ 	.short	(.L_1641 - .L_1640)


	//   ....[0]....
.L_1640:
        /*0110*/ 	.word	0x000001c0


	//   ....[1]....
        /*0114*/ 	.word	0x00006910


	//----- nvinfo : EIATTR_MAX_THREADS
	.align		4
.L_1641:
        /*0118*/ 	.byte	0x04, 0x05
        /*011a*/ 	.short	(.L_1643 - .L_1642)
.L_1642:
        /*011c*/ 	.word	0x00000020
        /*0120*/ 	.word	0x00000001
        /*0124*/ 	.word	0x00000001


	//----- nvinfo : EIATTR_CRS_STACK_SIZE
	.align		4
.L_1643:
        /*0128*/ 	.byte	0x04, 0x1e
        /*012a*/ 	.short	(.L_1645 - .L_1644)
.L_1644:
        /*012c*/ 	.word	0x00000000


	//----- nvinfo : EIATTR_CBANK_PARAM_SIZE
	.align		4
.L_1645:
        /*0130*/ 	.byte	0x03, 0x19
        /*0132*/ 	.short	0x0118


	//----- nvinfo : EIATTR_PARAM_CBANK
	.align		4
        /*0134*/ 	.byte	0x04, 0x0a
        /*0136*/ 	.short	(.L_1647 - .L_1646)
	.align		4
.L_1646:
        /*0138*/ 	.word	index@(.nv.constant0._Z25selective_scan_fwd_kernelI32Selective_Scan_fwd_kernel_traitsILi32ELi16ELi1ELb0ELb0ELb0ELb0EfN3c107complexIfEEEEv13SSMParamsBase)
        /*013c*/ 	.short	0x0380
        /*013e*/ 	.short	0x0118


	//----- nvinfo : EIATTR_SW_WAR
	.align		4
.L_1647:
        /*0140*/ 	.byte	0x04, 0x36
        /*0142*/ 	.short	(.L_1649 - .L_1648)
.L_1648:
        /*0144*/ 	.word	0x00000008
.L_1649:


//--------------------- .nv.info._Z25selective_scan_fwd_kernelI32Selective_Scan_fwd_kernel_traitsILi32ELi16ELi1ELb0ELb0ELb0ELb1EfN3c107complexIfEEEEv13SSMParamsBase --------------------------
	.section	.nv.info._Z25selective_scan_fwd_kernelI32Selective_Scan_fwd_kernel_traitsILi32ELi16ELi1ELb0ELb0ELb0ELb1EfN3c107complexIfEEEEv13SSMParamsBase,"",@"SHT_CUDA_INFO"
	.sectionflags	@""
	.align	4


	//----- nvinfo : EIATTR_CUDA_API_VERSION
	.align		4
        /*0000*/ 	.byte	0x04, 0x37
        /*0002*/ 	.short	(.L_1651 - .L_1650)
.L_1650:
        /*0004*/ 	.word	0x00000082


	//----- nvinfo : EIATTR_KPARAM_INFO
	.align		4
.L_1651:
        /*0008*/ 	.byte	0x04, 0x17
        /*000a*/ 	.short	(.L_1653 - .L_1652)
.L_1652:
        /*000c*/ 	.word	0x00000000
        /*0010*/ 	.short	0x0000
        /*0012*/ 	.short	0x0000
        /*0014*/ 	.byte	0x00, 0xf0, 0x61, 0x04


	//----- nvinfo : EIATTR_SPARSE_MMA_MASK
	.align		4
.L_1653:
        /*0018*/ 	.byte	0x03, 0x50
        /*001a*/ 	.short	0x0000


	//----- nvinfo : EIATTR_MAXREG_COUNT
	.align		4
        /*001c*/ 	.byte	0x03, 0x1b
        /*001e*/ 	.short	0x00ff


	//----- nvinfo : EIATTR_NUM_BARRIERS
	.align		4
        /*0020*/ 	.byte	0x02, 0x4c
        /*0022*/ 	.byte	0x01
	.zero		1


	//----- nvinfo : EIATTR_MERCURY_ISA_VERSION
	.align		4
        /*0024*/ 	.byte	0x03, 0x5f
        /*0026*/ 	.short	0x0101


	//----- nvinfo : EIATTR_COOP_GROUP_MASK_REGIDS
	.align		4
        /*0028*/ 	.byte	0x04, 0x29
        /*002a*/ 	.short	(.L_1655 - .L_1654)


	//   ....[0]....
.L_1654:
        /*002c*/ 	.word	0xffffffff


	//   ....[1]....
        /*0030*/ 	.word	0xffffffff


	//   ....[2]....
        /*0034*/ 	.word	0xffffffff


	//   ....[3]....
        /*0038*/ 	.word	0xffffffff


	//   ....[4]....
        /*003c*/ 	.word	0xffffffff


	//   ....[5]....
        /*0040*/ 	.word	0xffffffff


	//   ....[6]....
        /*0044*/ 	.word	0xffffffff


	//   ....[7]....
        /*0048*/ 	.word	0xffffffff


	//   ....[8]....
        /*004c*/ 	.word	0xffffffff


	//   ....[9]....
        /*0050*/ 	.word	0xffffffff


	//   ....[10]....
        /*0054*/ 	.word	0xffffffff


	//   ....[11]....
        /*0058*/ 	.word	0xffffffff


	//   ....[12]....
        /*005c*/ 	.word	0xffffffff


	//   ....[13]....
        /*0060*/ 	.word	0xffffffff


	//   ....[14]....
        /*0064*/ 	.word	0xffffffff


	//   ....[15]....
        /*0068*/ 	.word	0xffffffff


	//   ....[16]....
        /*006c*/ 	.word	0xffffffff


	//   ....[17]....
        /*0070*/ 	.word	0xffffffff


	//   ....[18]....
        /*0074*/ 	.word	0xffffffff


	//   ....[19]....
        /*0078*/ 	.word	0xffffffff


	//   ....[20]....
        /*007c*/ 	.word	0xffffffff


	//   ....[21]....
        /*0080*/ 	.word	0xffffffff


	//   ....[22]....
        /*0084*/ 	.word	0xffffffff


	//   ....[23]....
        /*0088*/ 	.word	0xffffffff


	//   ....[24]....
        /*008c*/ 	.word	0xffffffff


	//   ....[25]....
        /*0090*/ 	.word	0xffffffff


	//   ....[26]....
        /*0094*/ 	.word	0xffffffff


	//   ....[27]....
        /*0098*/ 	.word	0xffffffff


	//   ....[28]....
        /*009c*/ 	.word	0xffffffff


	//----- nvinfo : EIATTR_COOP_GROUP_INSTR_OFFSETS
	.align		4
.L_1655:
        /*00a0*/ 	.byte	0x04, 0x28
        /*00a2*/ 	.short	(.L_1657 - .L_1656)


	//   ....[0]....
.L_1656:
        /*00a4*/ 	.word	0x00000ec0


	//   ....[1]....
        /*00a8*/ 	.word	0x000012f0


	//   ....[2]....
        /*00ac*/ 	.word	0x00005030


	//   ....[3]....
        /*00b0*/ 	.word	0x00005060


	//   ....[4]....
        /*00b4*/ 	.word	0x00005150


	//   ....[5]....
        /*00b8*/ 	.word	0x00005190


	//   ....[6]....
        /*00bc*/ 	.word	0x000051e0


	//   ....[7]....
        /*00c0*/ 	.word	0x000051f0


	//   ....[8]....
        /*00c4*/ 	.word	0x000052b0


	//   ....[9]....
        /*00c8*/ 	.word	0x000052d0


	//   ....[10]....
        /*00cc*/ 	.word	0x00005340


	//   ....[11]....
        /*00d0*/ 	.word	0x00005350


	//   ....[12]....
        /*00d4*/ 	.word	0x000053b0


	//   ....[13]....
        /*00d8*/ 	.word	0x000053c0


	//   ....[14]....
        /*00dc*/ 	.word	0x00005430


	//   ....[15]....
        /*00e0*/ 	.word	0x00005460


	//   ....[16]....
        /*00e4*/ 	.word	0x000054a0


	//   ....[17]....
        /*00e8*/ 	.word	0x000054c0


	//   ....[18]....
        /*00ec*/ 	.word	0x00005570


	//   ....[19]....
        /*00f0*/ 	.word	0x000055a0


	//   ....[20]....
        /*00f4*/ 	.word	0x000055c0


	//   ....[21]....
        /*00f8*/ 	.word	0x000055d0


	//   ....[22]....
        /*00fc*/ 	.word	0x000056f0


	//   ....[23]....
        /*0100*/ 	.word	0x00005720


	//   ....[24]....
        /*0104*/ 	.word	0x00005740


	//   ....[25]....
        /*0108*/ 	.word	0x00005750


	//   ....[26]....
        /*010c*/ 	.word	0x000065b0


	//   ....[27]....
        /*0110*/ 	.word	0x00006cf0


	//   ....[28]....
        /*0114*/ 	.word	0x00007530


	//----- nvinfo : EIATTR_VRC_CTA_INIT_COUNT
	.align		4
.L_1657:
        /*0118*/ 	.byte	0x02, 0x4a
	.zero		1
	.zero		1


	//----- nvinfo : EIATTR_EXIT_INSTR_OFFSETS
	.align		4
        /*011c*/ 	.byte	0x04, 0x1c
        /*011e*/ 	.short	(.L_1659 - .L_1658)


	//   ....[0]....
.L_1658:
        /*0120*/ 	.word	0x000001c0


	//   ....[1]....
        /*0124*/ 	.word	0x00007970


	//----- nvinfo : EIATTR_MAX_THREADS
	.align		4
.L_1659:
        /*0128*/ 	.byte	0x04, 0x05
        /*012a*/ 	.short	(.L_1661 - .L_1660)
.L_1660:
        /*012c*/ 	.word	0x00000020
        /*0130*/ 	.word	0x00000001
        /*0134*/ 	.word	0x00000001


	//----- nvinfo : EIATTR_CRS_STACK_SIZE
	.align		4
.L_1661:
        /*0138*/ 	.byte	0x04, 0x1e
        /*013a*/ 	.short	(.L_1663 - .L_1662)
.L_1662:
        /*013c*/ 	.word	0x00000000


	//----- nvinfo : EIATTR_CBANK_PARAM_SIZE
	.align		4
.L_1663:
        /*0140*/ 	.byte	0x03, 0x19
        /*0142*/ 	.short	0x0118


	//----- nvinfo : EIATTR_PARAM_CBANK
	.align		4
        /*0144*/ 	.byte	0x04, 0x0a
        /*0146*/ 	.short	(.L_1665 - .L_1664)
	.align		4
.L_1664:
        /*0148*/ 	.word	index@(.nv.constant0._Z25selective_scan_fwd_kernelI32Selective_Scan_fwd_kernel_traitsILi32ELi16ELi1ELb0ELb0ELb0ELb1EfN3c107complexIfEEEEv13SSMParamsBase)
        /*014c*/ 	.short	0x0380
        /*014e*/ 	.short	0x0118


	//----- nvinfo : EIATTR_SW_WAR
	.align		4
.L_1665:
        /*0150*/ 	.byte	0x04, 0x36
        /*0152*/ 	.short	(.L_1667 - .L_1666)
.L_1666:
        /*0154*/ 	.word	0x00000008
.L_1667:


//--------------------- .nv.info._Z25selective_scan_fwd_kernelI32Selective_Scan_fwd_kernel_traitsILi32ELi16ELi1ELb0ELb0ELb1ELb0EfN3c107complexIfEEEEv13SSMParamsBase --------------------------
	.section	.nv.info._Z25selective_scan_fwd_kernelI32Selective_Scan_fwd_kernel_traitsILi32ELi16ELi1ELb0ELb0ELb1ELb0EfN3c107complexIfEEEEv13SSMParamsBase,"",@"SHT_CUDA_INFO"
	.sectionflags	@""
	.align	4


	//----- nvinfo : EIATTR_CUDA_API_VERSION
	.align		4
        /*0000*/ 	.byte	0x04, 0x37
        /*0002*/ 	.short	(.L_1669 - .L_1668)
.L_1668:
        /*0004*/ 	.word	0x00000082


	//----- nvinfo : EIATTR_KPARAM_INFO
	.align		4
.L_1669:
        /*0008*/ 	.byte	0x04, 0x17
        /*000a*/ 	.short	(.L_1671 - .L_1670)
.L_1670:
        /*000c*/ 	.word	0x00000000
        /*0010*/ 	.short	0x0000
        /*0012*/ 	.short	0x0000
        /*0014*/ 	.byte	0x00, 0xf0, 0x61, 0x04


	//----- nvinfo : EIATTR_SPARSE_MMA_MASK
	.align		4
.L_1671:
        /*0018*/ 	.byte	0x03, 0x50
        /*001a*/ 	.short	0x0000


	//----- nvinfo : EIATTR_MAXREG_COUNT
	.align		4
        /*001c*/ 	.byte	0x03, 0x1b
        /*001e*/ 	.short	0x00ff


	//----- nvinfo : EIATTR_NUM_BARRIERS
	.align		4
        /*0020*/ 	.byte	0x02, 0x4c
        /*0022*/ 	.byte	0x01
	.zero		1


	//----- nvinfo : EIATTR_MERCURY_ISA_VERSION
	.align		4
        /*0024*/ 	.byte	0x03, 0x5f
        /*0026*/ 	.short	0x0101


	//----- nvinfo : EIATTR_COOP_GROUP_MASK_REGIDS
	.align		4
        /*0028*/ 	.byte	0x04, 0x29
        /*002a*/ 	.short	(.L_1673 - .L_1672)


	//   ....[0]....
.L_1672:
        /*002c*/ 	.word	0xffffffff


	//   ....[1]....
        /*0030*/ 	.word	0xffffffff


	//   ....[2]....
        /*0034*/ 	.word	0xffffffff


	//   ....[3]....
        /*0038*/ 	.word	0xffffffff


	//   ....[4]....
        /*003c*/ 	.word	0xffffffff


	//   ....[5]....
        /*0040*/ 	.word	0xffffffff


	//   ....[6]....
        /*0044*/ 	.word	0xffffffff


	//   ....[7]....
        /*0048*/ 	.word	0xffffffff


	//   ....[8]....
        /*004c*/ 	.word	0xffffffff


	//   ....[9]....
        /*0050*/ 	.word	0xffffffff


	//   ....[10]....
        /*0054*/ 	.word	0xffffffff


	//   ....[11]....
        /*0058*/ 	.word	0xffffffff


	//   ....[12]....
        /*005c*/ 	.word	0xffffffff


	//   ....[13]....
        /*0060*/ 	.word	0xffffffff


	//   ....[14]....
        /*0064*/ 	.word	0xffffffff


	//   ....[15]....
        /*0068*/ 	.word	0xffffffff


	//   ....[16]....
        /*006c*/ 	.word	0xffffffff


	//   ....[17]....
        /*0070*/ 	.word	0xffffffff


	//   ....[18]....
        /*0074*/ 	.word	0xffffffff


	//   ....[19]....
        /*0078*/ 	.word	0xffffffff


	//   ....[20]....
        /*007c*/ 	.word	0xffffffff


	//   ....[21]....
        /*0080*/ 	.word	0xffffffff


	//   ....[22]....
        /*0084*/ 	.word	0xffffffff


	//   ....[23]....
        /*0088*/ 	.word	0xffffffff


	//   ....[24]....
        /*008c*/ 	.word	0xffffffff


	//   ....[25]....
        /*0090*/ 	.word	0xffffffff


	//   ....[26]....
        /*0094*/ 	.word	0xffffffff


	//   ....[27]....
        /*0098*/ 	.word	0xffffffff


	//----- nvinfo : EIATTR_COOP_GROUP_INSTR_OFFSETS
	.align		4
.L_1673:
        /*009c*/ 	.byte	0x04, 0x28
        /*009e*/ 	.short	(.L_1675 - .L_1674)


	//   ....[0]....
.L_1674:
        /*00a0*/ 	.word	0x000011c0


	//   ....[1]....
        /*00a4*/ 	.word	0x00001660


	//   ....[2]....
        /*00a8*/ 	.word	0x000066c0


	//   ....[3]....
        /*00ac*/ 	.word	0x00006e70


	//   ....[4]....
        /*00b0*/ 	.word	0x00006ea0


	//   ....[5]....
        /*00b4*/ 	.word	0x00006f70


	//   ....[6]....
        /*00b8*/ 	.word	0x00006fa0


	//   ....[7]....
        /*00bc*/ 	.word	0x00006fd0


	//   ....[8]....
        /*00c0*/ 	.word	0x00006fe0


	//   ....[9]....
        /*00c4*/ 	.word	0x00007040


	//   ....[10]....
        /*00c8*/ 	.word	0x00007070


	//   ....[11]....
        /*00cc*/ 	.word	0x000070c0


	//   ....[12]....
        /*00d0*/ 	.word	0x000070d0


	//   ....[13]....
        /*00d4*/ 	.word	0x00007130


	//   ....[14]....
        /*00d8*/ 	.word	0x00007140


	//   ....[15]....
        /*00dc*/ 	.word	0x000071b0


	//   ....[16]....
        /*00e0*/ 	.word	0x000071c0


	//   ....[17]....
        /*00e4*/ 	.word	0x00007210


	//   ....[18]....
        /*00e8*/ 	.word	0x00007230


	//   ....[19]....
        /*00ec*/ 	.word	0x00007290


	//   ....[20]....
        /*00f0*/ 	.word	0x000072e0


	//   ....[21]....
        /*00f4*/ 	.word	0x00007300


	//   ....[22]....
        /*00f8*/ 	.word	0x00007310


	//   ....[23]....
        /*00fc*/ 	.word	0x000076f0


	//   ....[24]....
        /*0100*/ 	.word	0x00007730


	//   ....[25]....
        /*0104*/ 	.word	0x00007740


	//   ....[26]....
        /*0108*/ 	.word	0x00007750


	//   ....[27]....
        /*010c*/ 	.word	0x000088e0


	//----- nvinfo : EIATTR_VRC_CTA_INIT_COUNT
	.align		4
.L_1675:
        /*0110*/ 	.byte	0x02, 0x4a
	.zero		1
	.zero		1


	//----- nvinfo : EIATTR_EXIT_INSTR_OFFSETS
	.align		4
        /*0114*/ 	.byte	0x04, 0x1c
        /*0116*/ 	.short	(.L_1677 - .L_1676)


	//   ....[0]....
.L_1676:
        /*0118*/ 	.word	0x000003e0


	//   ....[1]....
        /*011c*/ 	.word	0x00008d80


	//----- nvinfo : EIATTR_MAX_THREADS
	.align		4
.L_1677:
        /*0120*/ 	.byte	0x04, 0x05
        /*0122*/ 	.short	(.L_1679 - .L_1678)
.L_1678:
        /*0124*/ 	.word	0x00000020
        /*0128*/ 	.word	0x00000001
        /*012c*/ 	.word	0x00000001


	//----- nvinfo : EIATTR_CRS_STACK_SIZE
	.align		4
.L_1679:
        /*0130*/ 	.byte	0x04, 0x1e
        /*0132*/ 	.short	(.L_1681 - .L_1680)
.L_1680:
        /*0134*/ 	.word	0x00000000


	//----- nvinfo : EIATTR_CBANK_PARAM_SIZE
	.align		4
.L_1681:
        /*0138*/ 	.byte	0x03, 0x19
        /*013a*/ 	.short	0x0118


	//----- nvinfo : EIATTR_PARAM_CBANK
	.align		4
        /*013c*/ 	.byte	0x04, 0x0a
        /*013e*/ 	.short	(.L_1683 - .L_1682)
	.align		4
.L_1682:
        /*0140*/ 	.word	index@(.nv.constant0._Z25selective_scan_fwd_kernelI32Selective_Scan_fwd_kernel_traitsILi32ELi16ELi1ELb0ELb0ELb1ELb0EfN3c107complexIfEEEEv13SSMParamsBase)
        /*0144*/ 	.short	0x0380
        /*0146*/ 	.short	0x0118


	//----- nvinfo : EIATTR_SW_WAR
	.align		4
.L_1683:
        /*0148*/ 	.byte	0x04, 0x36
        /*014a*/ 	.short	(.L_1685 - .L_1684)
.L_1684:
        /*014c*/ 	.word	0x00000008
.L_1685:


//--------------------- .nv.info._Z25selective_scan_fwd_kernelI32Selective_Scan_fwd_kernel_traitsILi32ELi16ELi1ELb0ELb0ELb1ELb1EfN3c107complexIfEEEEv13SSMParamsBase --------------------------
	.section	.nv.info._Z25selective_scan_fwd_kernelI32Selective_Scan_fwd_kernel_traitsILi32ELi16ELi1ELb0ELb0ELb1ELb1EfN3c107complexIfEEEEv13SSMParamsBase,"",@"SHT_CUDA_INFO"
	.sectionflags	@""
	.align	4


	//----- nvinfo : EIATTR_CUDA_API_VERSION
	.align		4
        /*0000*/ 	.byte	0x04, 0x37
        /*0002*/ 	.short	(.L_1687 - .L_1686)
.L_1686:
        /*0004*/ 	.word	0x00000082


	//----- nvinfo : EIATTR_KPARAM_INFO
	.align		4
.L_1687:
        /*0008*/ 	.byte	0x04, 0x17
        /*000a*/ 	.short	(.L_1689 - .L_1688)
.L_1688:
        /*000c*/ 	.word	0x00000000
        /*0010*/ 	.short	0x0000
        /*0012*/ 	.short	0x0000
        /*0014*/ 	.byte	0x00, 0xf0, 0x61, 0x04


	//----- nvinfo : EIATTR_SPARSE_MMA_MASK
	.align		4
.L_1689:
        /*0018*/ 	.byte	0x03, 0x50
        /*001a*/ 	.short	0x0000


	//----- nvinfo : EIATTR_MAXREG_COUNT
	.align		4
        /*001c*/ 	.byte	0x03, 0x1b
        /*001e*/ 	.short	0x00ff


	//----- nvinfo : EIATTR_NUM_BARRIERS
	.align		4
        /*0020*/ 	.byte	0x02, 0x4c
        /*0022*/ 	.byte	0x01
	.zero		1


	//----- nvinfo : EIATTR_MERCURY_ISA_VERSION
	.align		4
        /*0024*/ 	.byte	0x03, 0x5f
        /*0026*/ 	.short	0x0101


	//----- nvinfo : EIATTR_COOP_GROUP_MASK_REGIDS
	.align		4
        /*0028*/ 	.byte	0x04, 0x29
        /*002a*/ 	.short	(.L_1691 - .L_1690)


	//   ....[0]....
.L_1690:
        /*002c*/ 	.word	0xffffffff


	//   ....[1]....
        /*0030*/ 	.word	0xffffffff


	//   ....[2]....
        /*0034*/ 	.word	0xffffffff


	//   ....[3]....
        /*0038*/ 	.word	0xffffffff


	//   ....[4]....
        /*003c*/ 	.word	0xffffffff


	//   ....[5]....
        /*0040*/ 	.word	0xffffffff


	//   ....[6]....
        /*0044*/ 	.word	0xffffffff


	//   ....[7]....
        /*0048*/ 	.word	0xffffffff


	//   ....[8]....
        /*004c*/ 	.word	0xffffffff


	//   ....[9]....
        /*0050*/ 	.word	0xffffffff


	//   ....[10]....
        /*0054*/ 	.word	0xffffffff


	//   ....[11]....
        /*0058*/ 	.word	0xffffffff


	//   ....[12]....
        /*005c*/ 	.word	0xffffffff


	//   ....[13]....
        /*0060*/ 	.word	0xffffffff


	//   ....[14]....
        /*0064*/ 	.word	0xffffffff


	//   ....[15]....
        /*0068*/ 	.word	0xffffffff


	//   ....[16]....
        /*006c*/ 	.word	0xffffffff


	//   ....[17]....
        /*0070*/ 	.word	0xffffffff


	//   ....[18]....
        /*0074*/ 	.word	0xffffffff


	//   ....[19]....
        /*0078*/ 	.word	0xffffffff


	//   ....[20]....
        /*007c*/ 	.word	0xffffffff


	//   ....[21]....
        /*0080*/ 	.word	0xffffffff


	//   ....[22]....
        /*0084*/ 	.word	0xffffffff


	//   ....[23]....
        /*0088*/ 	.word	0xffffffff


	//   ....[24]....
        /*008c*/ 	.word	0xffffffff


	//   ....[25]....
        /*0090*/ 	.word	0xffffffff


	//   ....[26]....
        /*0094*/ 	.word	0xffffffff


	//   ....[27]....
        /*0098*/ 	.word	0xffffffff


	//   ....[28]....
        /*009c*/ 	.word	0xffffffff


	//   ....[29]....
        /*00a0*/ 	.word	0xffffffff


	//----- nvinfo : EIATTR_COOP_GROUP_INSTR_OFFSETS
	.align		4
.L_1691:
        /*00a4*/ 	.byte	0x04, 0x28
        /*00a6*/ 	.short	(.L_1693 - .L_1692)


	//   ....[0]....
.L_1692:
        /*00a8*/ 	.word	0x000011b0


	//   ....[1]....
        /*00ac*/ 	.word	0x00001650


	//   ....[2]....
        /*00b0*/ 	.word	0x00006ca0


	//   ....[3]....
        /*00b4*/ 	.word	0x00006e70


	//   ....[4]....
        /*00b8*/ 	.word	0x00006ea0


	//   ....[5]....
        /*00bc*/ 	.word	0x00006f70


	//   ....[6]....
        /*00c0*/ 	.word	0x00006fa0


	//   ....[7]....
        /*00c4*/ 	.word	0x00006fd0


	//   ....[8]....
        /*00c8*/ 	.word	0x00006fe0


	//   ....[9]....
        /*00cc*/ 	.word	0x00007040


	//   ....[10]....
        /*00d0*/ 	.word	0x00007070


	//   ....[11]....
        /*00d4*/ 	.word	0x000070c0


	//   ....[12]....
        /*00d8*/ 	.word	0x000070d0


	//   ....[13]....
        /*00dc*/ 	.word	0x00007130


	//   ....[14]....
        /*00e0*/ 	.word	0x00007140


	//   ....[15]....
        /*00e4*/ 	.word	0x000071b0


	//   ....[16]....
        /*00e8*/ 	.word	0x000071c0


	//   ....[17]....
        /*00ec*/ 	.word	0x00007210


	//   ....[18]....
        /*00f0*/ 	.word	0x00007230


	//   ....[19]....
        /*00f4*/ 	.word	0x00007290


	//   ....[20]....
        /*00f8*/ 	.word	0x000072e0


	//   ....[21]....
        /*00fc*/ 	.word	0x00007300


	//   ....[22]....
        /*0100*/ 	.word	0x00007310


	//   ....[23]....
        /*0104*/ 	.word	0x00007700


	//   ....[24]....
        /*0108*/ 	.word	0x00007740


	//   ....[25]....
        /*010c*/ 	.word	0x00007750


	//   ....[26]....
        /*0110*/ 	.word	0x00007760


	//   ....[27]....
        /*0114*/ 	.word	0x00008b00


	//   ....[28]....
        /*0118*/ 	.word	0x000091d0


	//   ....[29]....
        /*011c*/ 	.word	0x00009a40


	//----- nvinfo : EIATTR_VRC_CTA_INIT_COUNT
	.align		4
.L_1693:
        /*0120*/ 	.byte	0x02, 0x4a
	.zero		1
	.zero		1


	//----- nvinfo : EIATTR_EXIT_INSTR_OFFSETS
	.align		4
        /*0124*/ 	.byte	0x04, 0x1c
        /*0126*/ 	.short	(.L_1695 - .L_1694)


	//   ....[0]....
.L_1694:
        /*0128*/ 	.word	0x000003e0


	//   ....[1]....
        /*012c*/ 	.word	0x00009e50


	//----- nvinfo : EIATTR_MAX_THREADS
	.align		4
.L_1695:
        /*0130*/ 	.byte	0x04, 0x05
        /*0132*/ 	.short	(.L_1697 - .L_1696)
.L_1696:
        /*0134*/ 	.word	0x00000020
        /*0138*/ 	.word	0x00000001
        /*013c*/ 	.word	0x00000001


	//----- nvinfo : EIATTR_CRS_STACK_SIZE
	.align		4
.L_1697:
        /*0140*/ 	.byte	0x04, 0x1e
        /*0142*/ 	.short	(.L_1699 - .L_1698)
.L_1698:
        /*0144*/ 	.word	0x00000000


	//----- nvinfo : EIATTR_CBANK_PARAM_SIZE
	.align		4
.L_1699:
        /*0148*/ 	.byte	0x03, 0x19
        /*014a*/ 	.short	0x0118


	//----- nvinfo : EIATTR_PARAM_CBANK
	.align		4
        /*014c*/ 	.byte	0x04, 0x0a
        /*014e*/ 	.short	(.L_1701 - .L_1700)
	.align		4
.L_1700:
        /*0150*/ 	.word	index@(.nv.constant0._Z25selective_scan_fwd_kernelI32Selective_Scan_fwd_kernel_traitsILi32ELi16ELi1ELb0ELb0ELb1ELb1EfN3c107complexIfEEEEv13SSMParamsBase)
        /*0154*/ 	.short	0x0380
        /*0156*/ 	.short	0x0118


	//----- nvinfo : EIATTR_SW_WAR
	.align		4
.L_1701:
        /*0158*/ 	.byte	0x04, 0x36
        /*015a*/ 	.short	(.L_1703 - .L_1702)
.L_1702:
        /*015c*/ 	.word	0x00000008
.L_1703:


//--------------------- .nv.info._Z25selective_scan_fwd_kernelI32Selective_Scan_fwd_kernel_traitsILi32ELi16ELi1ELb0ELb1ELb0ELb0EfN3c107complexIfEEEEv13SSMParamsBase --------------------------
	.section	.nv.info._Z25selective_scan_fwd_kernelI32Selective_Scan_fwd_kernel_traitsILi32ELi16ELi1ELb0ELb1ELb0ELb0EfN3c107complexIfEEEEv13SSMParamsBase,"",@"SHT_CUDA_INFO"
	.sectionflags	@""
	.align	4


	//----- nvinfo : EIATTR_CUDA_API_VERSION
	.align		4
        /*0000*/ 	.byte	0x04, 0x37
        /*0002*/ 	.short	(.L_1705 - .L_1704)
.L_1704:
        /*0004*/ 	.word	0x00000082


	//----- nvinfo : EIATTR_KPARAM_INFO
	.align		4
.L_1705:
        /*0008*/ 	.byte	0x04, 0x17
        /*000a*/ 	.short	(.L_1707 - .L_1706)
.L_1706:
        /*000c*/ 	.word	0x00000000
        /*0010*/ 	.short	0x0000
        /*0012*/ 	.short	0x0000
        /*0014*/ 	.byte	0x00, 0xf0, 0x61, 0x04


	//----- nvinfo : EIATTR_SPARSE_MMA_MASK
	.align		4
.L_1707:
        /*0018*/ 	.byte	0x03, 0x50
        /*001a*/ 	.short	0x0000


	//----- nvinfo : EIATTR_MAXREG_COUNT
	.align		4
        /*001c*/ 	.byte	0x03, 0x1b
        /*001e*/ 	.short	0x00ff


	//----- nvinfo : EIATTR_NUM_BARRIERS
	.align		4
        /*0020*/ 	.byte	0x02, 0x4c
        /*0022*/ 	.byte	0x01
	.zero		1


	//----- nvinfo : EIATTR_MERCURY_ISA_VERSION
	.align		4
        /*0024*/ 	.byte	0x03, 0x5f
        /*0026*/ 	.short	0x0101


	//----- nvinfo : EIATTR_COOP_GROUP_MASK_REGIDS
	.align		4
        /*0028*/ 	.byte	0x04, 0x29
        /*002a*/ 	.short	(.L_1709 - .L_1708)


	//   ....[0]....
.L_1708:
        /*002c*/ 	.word	0xffffffff


	//   ....[1]....
        /*0030*/ 	.word	0xffffffff


	//   ....[2]....
        /*0034*/ 	.word	0xffffffff


	//   ....[3]....
        /*0038*/ 	.word	0xffffffff


	//   ....[4]....
        /*003c*/ 	.word	0xffffffff


	//   ....[5]....
        /*0040*/ 	.word	0xffffffff


	//   ....[6]....
        /*0044*/ 	.word	0xffffffff


	//   ....[7]....
        /*0048*/ 	.word	0xffffffff


	//   ....[8]....
        /*004c*/ 	.word	0xffffffff


	//   ....[9]....
        /*0050*/ 	.word	0xffffffff


	//   ....[10]....
        /*0054*/ 	.word	0xffffffff


	//   ....[11]....
        /*0058*/ 	.word	0xffffffff


	//   ....[12]....
        /*005c*/ 	.word	0xffffffff


	//   ....[13]....
        /*0060*/ 	.word	0xffffffff


	//   ....[14]....
        /*0064*/ 	.word	0xffffffff


	//   ....[15]....
        /*0068*/ 	.word	0xffffffff


	//   ....[16]....
        /*006c*/ 	.word	0xffffffff


	//   ....[17]....
        /*0070*/ 	.word	0xffffffff


	//   ....[18]....
        /*0074*/ 	.word	0xffffffff


	//   ....[19]....
        /*0078*/ 	.word	0xffffffff


	//   ....[20]....
        /*007c*/ 	.word	0xffffffff


	//   ....[21]....
        /*0080*/ 	.word	0xffffffff


	//   ....[22]....
        /*0084*/ 	.word	0xffffffff


	//   ....[23]....
        /*0088*/ 	.word	0xffffffff


	//   ....[24]....
        /*008c*/ 	.word	0xffffffff


	//   ....[25]....
        /*0090*/ 	.word	0xffffffff


	//   ....[26]....
        /*0094*/ 	.word	0xffffffff


	//   ....[27]....
        /*0098*/ 	.word	0xffffffff


	//----- nvinfo : EIATTR_COOP_GROUP_INSTR_OFFSETS
	.align		4
.L_1709:
        /*009c*/ 	.byte	0x04, 0x28
        /*009e*/ 	.short	(.L_1711 - .L_1710)


	//   ....[0]....
.L_1710:
        /*00a0*/ 	.word	0x000011d0


	//   ....[1]....
        /*00a4*/ 	.word	0x00001680


	//   ....[2]....
        /*00a8*/ 	.word	0x00005920


	//   ....[3]....
        /*00ac*/ 	.word	0x00007320


	//   ....[4]....
        /*00b0*/ 	.word	0x00007380


	//   ....[5]....
        /*00b4*/ 	.word	0x000073e0


	//   ....[6]....
        /*00b8*/ 	.word	0x00007400


	//   ....[7]....
        /*00bc*/ 	.word	0x00007470


	//   ....[8]....
        /*00c0*/ 	.word	0x00007490


	//   ....[9]....
        /*00c4*/ 	.word	0x00007500


	//   ....[10]....
        /*00c8*/ 	.word	0x00007530


	//   ....[11]....
        /*00cc*/ 	.word	0x000075d0


	//   ....[12]....
        /*00d0*/ 	.word	0x00007600


	//   ....[13]....
        /*00d4*/ 	.word	0x00007630


	//   ....[14]....
        /*00d8*/ 	.word	0x00007640


	//   ....[15]....
        /*00dc*/ 	.word	0x000076e0


	//   ....[16]....
        /*00e0*/ 	.word	0x00007700


	//   ....[17]....
        /*00e4*/ 	.word	0x00007720


	//   ....[18]....
        /*00e8*/ 	.word	0x00007730


	//   ....[19]....
        /*00ec*/ 	.word	0x000077e0


	//   ....[20]....
        /*00f0*/ 	.word	0x00007800


	//   ....[21]....
        /*00f4*/ 	.word	0x00007810


	//   ....[22]....
        /*00f8*/ 	.word	0x00007820


	//   ....[23]....
        /*00fc*/ 	.word	0x000079d0


	//   ....[24]....
        /*0100*/ 	.word	0x00007a10


	//   ....[25]....
        /*0104*/ 	.word	0x00007a20


	//   ....[26]....
        /*0108*/ 	.word	0x00007a30


	//   ....[27]....
        /*010c*/ 	.word	0x00008750


	//----- nvinfo : EIATTR_VRC_CTA_INIT_COUNT
	.align		4
.L_1711:
        /*0110*/ 	.byte	0x02, 0x4a
	.zero		1
	.zero		1


	//----- nvinfo : EIATTR_EXIT_INSTR_OFFSETS
	.align		4
        /*0114*/ 	.byte	0x04, 0x1c
        /*0116*/ 	.short	(.L_1713 - .L_1712)


	//   ....[0]....
.L_1712:
        /*0118*/ 	.word	0x000003f0


	//   ....[1]....
        /*011c*/ 	.word	0x00008c60


	//----- nvinfo : EIATTR_MAX_THREADS
	.align		4
.L_1713:
        /*0120*/ 	.byte	0x04, 0x05
        /*0122*/ 	.short	(.L_1715 - .L_1714)
.L_1714:
        /*0124*/ 	.word	0x00000020
        /*0128*/ 	.word	0x00000001
        /*012c*/ 	.word	0x00000001


	//----- nvinfo : EIATTR_CRS_STACK_SIZE
	.align		4
.L_1715:
        /*0130*/ 	.byte	0x04, 0x1e
        /*0132*/ 	.short	(.L_1717 - .L_1716)
.L_1716:
        /*0134*/ 	.word	0x00000000


	//----- nvinfo : EIATTR_CBANK_PARAM_SIZE
	.align		4
.L_1717:
        /*0138*/ 	.byte	0x03, 0x19
        /*013a*/ 	.short	0x0118


	//----- nvinfo : EIATTR_PARAM_CBANK
	.align		4
        /*013c*/ 	.byte	0x04, 0x0a
        /*013e*/ 	.short	(.L_1719 - .L_1718)
	.align		4
.L_1718:
        /*0140*/ 	.word	index@(.nv.constant0._Z25selective_scan_fwd_kernelI32Selective_Scan_fwd_kernel_traitsILi32ELi16ELi1ELb0ELb1ELb0ELb0EfN3c107complexIfEEEEv13SSMParamsBase)
        /*0144*/ 	.short	0x0380
        /*0146*/ 	.short	0x0118


	//----- nvinfo : EIATTR_SW_WAR
	.align		4
.L_1719:
        /*0148*/ 	.byte	0x04, 0x36
        /*014a*/ 	.short	(.L_1721 - .L_1720)
.L_1720:
        /*014c*/ 	.word	0x00000008
.L_1721:


//--------------------- .nv.info._Z25selective_scan_fwd_kernelI32Selective_Scan_fwd_kernel_traitsILi32ELi16ELi1ELb0ELb1ELb0ELb1EfN3c107complexIfEEEEv13SSMParamsBase --------------------------
	.section	.nv.info._Z25selective_scan_fwd_kernelI32Selective_Scan_fwd_kernel_traitsILi32ELi16ELi1ELb0ELb1ELb0ELb1EfN3c107complexIfEEEEv13SSMParamsBase,"",@"SHT_CUDA_INFO"
	.sectionflags	@""
	.align	4


	//----- nvinfo : EIATTR_CUDA_API_VERSION
	.align		4
        /*0000*/ 	.byte	0x04, 0x37
        /*0002*/ 	.short	(.L_1723 - .L_1722)
.L_1722:
        /*0004*/ 	.word	0x00000082


	//----- nvinfo : EIATTR_KPARAM_INFO
	.align		4
.L_1723:
        /*0008*/ 	.byte	0x04, 0x17
        /*000a*/ 	.short	(.L_1725 - .L_1724)
.L_1724:
        /*000c*/ 	.word	0x00000000
        /*0010*/ 	.short	0x0000
        /*0012*/ 	.short	0x0000
        /*0014*/ 	.byte	0x00, 0xf0, 0x61, 0x04


	//----- nvinfo : EIATTR_SPARSE_MMA_MASK
	.align		4
.L_1725:
        /*0018*/ 	.byte	0x03, 0x50
        /*001a*/ 	.short	0x0000


	//----- nvinfo : EIATTR_MAXREG_COUNT
	.align		4
        /*001c*/ 	.byte	0x03, 0x1b
        /*001e*/ 	.short	0x00ff


	//----- nvinfo : EIATTR_NUM_BARRIERS
	.align		4
        /*0020*/ 	.byte	0x02, 0x4c
        /*0022*/ 	.byte	0x01
	.zero		1


	//----- nvinfo : EIATTR_MERCURY_ISA_VERSION
	.align		4
        /*0024*/ 	.byte	0x03, 0x5f
        /*0026*/ 	.short	0x0101


	//----- nvinfo : EIATTR_COOP_GROUP_MASK_REGIDS
	.align		4
        /*0028*/ 	.byte	0x04, 0x29
        /*002a*/ 	.short	(.L_1727 - .L_1726)


	//   ....[0]....
.L_1726:
        /*002c*/ 	.word	0xffffffff


	//   ....[1]....
        /*0030*/ 	.word	0xffffffff


	//   ....[2]....
        /*0034*/ 	.word	0xffffffff


	//   ....[3]....
        /*0038*/ 	.word	0xffffffff


	//   ....[4]....
        /*003c*/ 	.word	0xffffffff


	//   ....[5]....
        /*0040*/ 	.word	0xffffffff


	//   ....[6]....
        /*0044*/ 	.word	0xffffffff


	//   ....[7]....
        /*0048*/ 	.word	0xffffffff


	//   ....[8]....
        /*004c*/ 	.word	0xffffffff


	//   ....[9]....
        /*0050*/ 	.word	0xffffffff


	//   ....[10]....
        /*0054*/ 	.word	0xffffffff


	//   ....[11]....
        /*0058*/ 	.word	0xffffffff


	//   ....[12]....
        /*005c*/ 	.word	0xffffffff


	//   ....[13]....
        /*0060*/ 	.word	0xffffffff


	//   ....[14]....
        /*0064*/ 	.word	0xffffffff


	//   ....[15]....
        /*0068*/ 	.word	0xffffffff


	//   ....[16]....
        /*006c*/ 	.word	0xffffffff


	//   ....[17]....
        /*0070*/ 	.word	0xffffffff


	//   ....[18]....
        /*0074*/ 	.word	0xffffffff


	//   ....[19]....
        /*0078*/ 	.word	0xffffffff


	//   ....[20]....
        /*007c*/ 	.word	0xffffffff


	//   ....[21]....
        /*0080*/ 	.word	0xffffffff


	//   ....[22]....
        /*0084*/ 	.word	0xffffffff


	//   ....[23]....
        /*0088*/ 	.word	0xffffffff


	//   ....[24]....
        /*008c*/ 	.word	0xffffffff


	//   ....[25]....
        /*0090*/ 	.word	0xffffffff


	//   ....[26]....
        /*0094*/ 	.word	0xffffffff


	//   ....[27]....
        /*0098*/ 	.word	0xffffffff


	//   ....[28]....
        /*009c*/ 	.word	0xffffffff


	//   ....[29]....
        /*00a0*/ 	.word	0xffffffff


	//----- nvinfo : EIATTR_COOP_GROUP_INSTR_OFFSETS
	.align		4
.L_1727:
        /*00a4*/ 	.byte	0x04, 0x28
        /*00a6*/ 	.short	(.L_1729 - .L_1728)


	//   ....[0]....
.L_1728:
        /*00a8*/ 	.word	0x000011c0


	//   ....[1]....
        /*00ac*/ 	.word	0x00001670


	//   ....[2]....
        /*00b0*/ 	.word	0x000059e0


	//   ....[3]....
        /*00b4*/ 	.word	0x00007380


	//   ....[4]....
        /*00b8*/ 	.word	0x000073b0


	//   ....[5]....
        /*00bc*/ 	.word	0x00007410


	//   ....[6]....
        /*00c0*/ 	.word	0x00007430


	//   ....[7]....
        /*00c4*/ 	.word	0x000074a0


	//   ....[8]....
        /*00c8*/ 	.word	0x000074c0


	//   ....[9]....
        /*00cc*/ 	.word	0x00007530


	//   ....[10]....
        /*00d0*/ 	.word	0x00007560


	//   ....[11]....
        /*00d4*/ 	.word	0x00007600


	//   ....[12]....
        /*00d8*/ 	.word	0x00007630


	//   ....[13]....
        /*00dc*/ 	.word	0x00007660


	//   ....[14]....
        /*00e0*/ 	.word	0x00007670


	//   ....[15]....
        /*00e4*/ 	.word	0x00007710


	//   ....[16]....
        /*00e8*/ 	.word	0x00007730


	//   ....[17]....
        /*00ec*/ 	.word	0x00007750


	//   ....[18]....
        /*00f0*/ 	.word	0x00007760


	//   ....[19]....
        /*00f4*/ 	.word	0x00007810


	//   ....[20]....
        /*00f8*/ 	.word	0x00007830


	//   ....[21]....
        /*00fc*/ 	.word	0x00007840


	//   ....[22]....
        /*0100*/ 	.word	0x00007850


	//   ....[23]....
        /*0104*/ 	.word	0x00007a00


	//   ....[24]....
        /*0108*/ 	.word	0x00007a40


	//   ....[25]....
        /*010c*/ 	.word	0x00007a50


	//   ....[26]....
        /*0110*/ 	.word	0x00007a60


	//   ....[27]....
        /*0114*/ 	.word	0x00008910


	//   ....[28]....
        /*0118*/ 	.word	0x00009050


	//   ....[29]....
        /*011c*/ 	.word	0x00009890


	//----- nvinfo : EIATTR_VRC_CTA_INIT_COUNT
	.align		4
.L_1729:
        /*0120*/ 	.byte	0x02, 0x4a
	.zero		1
	.zero		1


	//----- nvinfo : EIATTR_EXIT_INSTR_OFFSETS
	.align		4
        /*0124*/ 	.byte	0x04, 0x1c
        /*0126*/ 	.short	(.L_1731 - .L_1730)


	//   ....[0]....
.L_1730:
        /*0128*/ 	.word	0x000003e0


	//   ....[1]....
        /*012c*/ 	.word	0x00009cd0


	//----- nvinfo : EIATTR_MAX_THREADS
	.align		4
.L_1731:
        /*0130*/ 	.byte	0x04, 0x05
        /*0132*/ 	.short	(.L_1733 - .L_1732)
.L_1732:
        /*0134*/ 	.word	0x00000020
        /*0138*/ 	.word	0x00000001
        /*013c*/ 	.word	0x00000001


	//----- nvinfo : EIATTR_CRS_STACK_SIZE
	.align		4
.L_1733:
        /*0140*/ 	.byte	0x04, 0x1e
        /*0142*/ 	.short	(.L_1735 - .L_1734)
.L_1734:
        /*0144*/ 	.word	0x00000000


	//----- nvinfo : EIATTR_CBANK_PARAM_SIZE
	.align		4
.L_1735:
        /*0148*/ 	.byte	0x03, 0x19
        /*014a*/ 	.short	0x0118


	//----- nvinfo : EIATTR_PARAM_CBANK
	.align		4
        /*014c*/ 	.byte	0x04, 0x0a
        /*014e*/ 	.short	(.L_1737 - .L_1736)
	.align		4
.L_1736:
        /*0150*/ 	.word	index@(.nv.constant0._Z25selective_scan_fwd_kernelI32Selective_Scan_fwd_kernel_traitsILi32ELi16ELi1ELb0ELb1ELb0ELb1EfN3c107complexIfEEEEv13SSMParamsBase)
        /*0154*/ 	.short	0x0380
        /*0156*/ 	.short	0x0118


	//----- nvinfo : EIATTR_SW_WAR
	.align		4
.L_1737:
        /*0158*/ 	.byte	0x04, 0x36
        /*015a*/ 	.short	(.L_1739 - .L_1738)
.L_1738:
        /*015c*/ 	.word	0x00000008
.L_1739:


//--------------------- .nv.info._Z25selective_scan_fwd_kernelI32Selective_Scan_fwd_kernel_traitsILi32ELi16ELi1ELb0ELb1ELb1ELb0EfN3c107complexIfEEEEv13SSMParamsBase --------------------------
	.section	.nv.info._Z25selective_scan_fwd_kernelI32Selective_Scan_fwd_kernel_traitsILi32ELi16ELi1ELb0ELb1ELb1ELb0EfN3c107complexIfEEEEv13SSMParamsBase,"",@"SHT_CUDA_INFO"
	.sectionflags	@""
	.align	4


	//----- nvinfo : EIATTR_CUDA_API_VERSION
	.align		4
        /*0000*/ 	.byte	0x04, 0x37
        /*0002*/ 	.short	(.L_1741 - .L_1740)
.L_1740:
        /*0004*/ 	.word	0x00000082


	//----- nvinfo : EIATTR_KPARAM_INFO
	.align		4
.L_1741:
        /*0008*/ 	.byte	0x04, 0x17
        /*000a*/ 	.short	(.L_1743 - .L_1742)
.L_1742:
        /*000c*/ 	.word	0x00000000
        /*0010*/ 	.short	0x0000
        /*0012*/ 	.short	0x0000
        /*0014*/ 	.byte	0x00, 0xf0, 0x61, 0x04


	//----- nvinfo : EIATTR_SPARSE_MMA_MASK
	.align		4
.L_1743:
        /*0018*/ 	.byte	0x03, 0x50
        /*001a*/ 	.short	0x0000


	//----- nvinfo : EIATTR_MAXREG_COUNT
	.align		4
        /*001c*/ 	.byte	0x03, 0x1b
        /*001e*/ 	.short	0x00ff


	//----- nvinfo : EIATTR_NUM_BARRIERS
	.align		4
        /*0020*/ 	.byte	0x02, 0x4c
        /*0022*/ 	.byte	0x01
	.zero		1


	//----- nvinfo : EIATTR_MERCURY_ISA_VERSION
	.align		4
        /*0024*/ 	.byte	0x03, 0x5f
        /*0026*/ 	.short	0x0101


	//----- nvinfo : EIATTR_COOP_GROUP_MASK_REGIDS
	.align		4
        /*0028*/ 	.byte	0x04, 0x29
        /*002a*/ 	.short	(.L_1745 - .L_1744)


	//   ....[0]....
.L_1744:
        /*002c*/ 	.word	0xffffffff


	//   ....[1]....
        /*0030*/ 	.word	0xffffffff


	//   ....[2]....
        /*0034*/ 	.word	0xffffffff


	//   ....[3]....
        /*0038*/ 	.word	0xffffffff


	//   ....[4]....
        /*003c*/ 	.word	0xffffffff


	//   ....[5]....
        /*0040*/ 	.word	0xffffffff


	//   ....[6]....
        /*0044*/ 	.word	0xffffffff


	//   ....[7]....
        /*0048*/ 	.word	0xffffffff


	//   ....[8]....
        /*004c*/ 	.word	0xffffffff


	//   ....[9]....
        /*0050*/ 	.word	0xffffffff


	//   ....[10]....
        /*0054*/ 	.word	0xffffffff


	//   ....[11]....
        /*0058*/ 	.word	0xffffffff


	//   ....[12]....
        /*005c*/ 	.word	0xffffffff


	//   ....[13]....
        /*0060*/ 	.word	0xffffffff


	//   ....[14]....
        /*0064*/ 	.word	0xffffffff


	//   ....[15]....
        /*0068*/ 	.word	0xffffffff


	//   ....[16]....
        /*006c*/ 	.word	0xffffffff


	//   ....[17]....
        /*0070*/ 	.word	0xffffffff


	//   ....[18]....
        /*0074*/ 	.word	0xffffffff


	//   ....[19]....
        /*0078*/ 	.word	0xffffffff


	//   ....[20]....
        /*007c*/ 	.word	0xffffffff


	//   ....[21]....
        /*0080*/ 	.word	0xffffffff


	//   ....[22]....
        /*0084*/ 	.word	0xffffffff


	//   ....[23]....
        /*0088*/ 	.word	0xffffffff


	//   ....[24]....
        /*008c*/ 	.word	0xffffffff


	//   ....[25]....
        /*0090*/ 	.word	0xffffffff


	//   ....[26]....
        /*0094*/ 	.word	0xffffffff


	//   ....[27]....
        /*0098*/ 	.word	0xffffffff


	//   ....[28]....
        /*009c*/ 	.word	0xffffffff


	//----- nvinfo : EIATTR_COOP_GROUP_INSTR_OFFSETS
	.align		4
.L_1745:
        /*00a0*/ 	.byte	0x04, 0x28
        /*00a2*/ 	.short	(.L_1747 - .L_1746)


	//   ....[0]....
.L_1746:
        /*00a4*/ 	.word	0x000011c0


	//   ....[1]....
        /*00a8*/ 	.word	0x00001660


	//   ....[2]....
        /*00ac*/ 	.word	0x00005dc0


	//   ....[3]....
        /*00b0*/ 	.word	0x00008ac0


	//   ....[4]....
        /*00b4*/ 	.word	0x00008af0


	//   ....[5]....
        /*00b8*/ 	.word	0x00008bb0


	//   ....[6]....
        /*00bc*/ 	.word	0x00008c00


	//   ....[7]....
        /*00c0*/ 	.word	0x00008c10


	//   ....[8]....
        /*00c4*/ 	.word	0x00008c20


	//   ....[9]....
        /*00c8*/ 	.word	0x00008cc0


	//   ....[10]....
        /*00cc*/ 	.word	0x00008cd0


	//   ....[11]....
        /*00d0*/ 	.word	0x00008d00


	//   ....[12]....
        /*00d4*/ 	.word	0x00008d10


	//   ....[13]....
        /*00d8*/ 	.word	0x00008d70


	//   ....[14]....
        /*00dc*/ 	.word	0x00008da0


	//   ....[15]....
        /*00e0*/ 	.word	0x00008df0


	//   ....[16]....
        /*00e4*/ 	.word	0x00008e00


	//   ....[17]....
        /*00e8*/ 	.word	0x00008e60


	//   ....[18]....
        /*00ec*/ 	.word	0x00008e70


	//   ....[19]....
        /*00f0*/ 	.word	0x00008ef0


	//   ....[20]....
        /*00f4*/ 	.word	0x00008f50


	//   ....[21]....
        /*00f8*/ 	.word	0x00009050


	//   ....[22]....
        /*00fc*/ 	.word	0x000090a0


	//   ....[23]....
        /*0100*/ 	.word	0x000091f0


	//   ....[24]....
        /*0104*/ 	.word	0x00009520


	//   ....[25]....
        /*0108*/ 	.word	0x00009550


	//   ....[26]....
        /*010c*/ 	.word	0x00009570


	//   ....[27]....
        /*0110*/ 	.word	0x00009580


	//   ....[28]....
        /*0114*/ 	.word	0x0000a270


	//----- nvinfo : EIATTR_VRC_CTA_INIT_COUNT
	.align		4
.L_1747:
        /*0118*/ 	.byte	0x02, 0x4a
	.zero		1
	.zero		1


	//----- nvinfo : EIATTR_EXIT_INSTR_OFFSETS
	.align		4
        /*011c*/ 	.byte	0x04, 0x1c
        /*011e*/ 	.short	(.L_1749 - .L_1748)


	//   ....[0]....
.L_1748:
        /*0120*/ 	.word	0x00000430


	//   ....[1]....
        /*0124*/ 	.word	0x0000a7f0


	//----- nvinfo : EIATTR_MAX_THREADS
	.align		4
.L_1749:
        /*0128*/ 	.byte	0x04, 0x05
        /*012a*/ 	.short	(.L_1751 - .L_1750)
.L_1750:
        /*012c*/ 	.word	0x00000020
        /*0130*/ 	.word	0x00000001
        /*0134*/ 	.word	0x00000001


	//----- nvinfo : EIATTR_CRS_STACK_SIZE
	.align		4
.L_1751:
        /*0138*/ 	.byte	0x04, 0x1e
        /*013a*/ 	.short	(.L_1753 - .L_1752)
.L_1752:
        /*013c*/ 	.word	0x00000000


	//----- nvinfo : EIATTR_CBANK_PARAM_SIZE
	.align		4
.L_1753:
        /*0140*/ 	.byte	0x03, 0x19
        /*0142*/ 	.short	0x0118


	//----- nvinfo : EIATTR_PARAM_CBANK
	.align		4
        /*0144*/ 	.byte	0x04, 0x0a
        /*0146*/ 	.short	(.L_1755 - .L_1754)
	.align		4
.L_1754:
        /*0148*/ 	.word	index@(.nv.constant0._Z25selective_scan_fwd_kernelI32Selective_Scan_fwd_kernel_traitsILi32ELi16ELi1ELb0ELb1ELb1ELb0EfN3c107complexIfEEEEv13SSMParamsBase)
        /*014c*/ 	.short	0x0380
        /*014e*/ 	.short	0x0118


	//----- nvinfo : EIATTR_SW_WAR
	.align		4
.L_1755:
        /*0150*/ 	.byte	0x04, 0x36
        /*0152*/ 	.short	(.L_1757 - .L_1756)
.L_1756:
        /*0154*/ 	.word	0x00000008
.L_1757:


//--------------------- .nv.info._Z25selective_scan_fwd_kernelI32Selective_Scan_fwd_kernel_traitsILi32ELi16ELi1ELb0ELb1ELb1ELb1EfN3c107complexIfEEEEv13SSMParamsBase --------------------------
	.section	.nv.info._Z25selective_scan_fwd_kernelI32Selective_Scan_fwd_kernel_traitsILi32ELi16ELi1ELb0ELb1ELb1ELb1EfN3c107complexIfEEEEv13SSMParamsBase,"",@"SHT_CUDA_INFO"
	.sectionflags	@""
	.align	4


	//----- nvinfo : EIATTR_CUDA_API_VERSION
	.align		4
        /*0000*/ 	.byte	0x04, 0x37
        /*0002*/ 	.short	(.L_1759 - .L_1758)
.L_1758:
        /*0004*/ 	.word	0x00000082


	//----- nvinfo : EIATTR_KPARAM_INFO
	.align		4
.L_1759:
        /*0008*/ 	.byte	0x04, 0x17
        /*000a*/ 	.short	(.L_1761 - .L_1760)
.L_1760:
        /*000c*/ 	.word	0x00000000
        /*0010*/ 	.short	0x0000
        /*0012*/ 	.short	0x0000
        /*0014*/ 	.byte	0x00, 0xf0, 0x61, 0x04


	//----- nvinfo : EIATTR_SPARSE_MMA_MASK
	.align		4
.L_1761:
        /*0018*/ 	.byte	0x03, 0x50
        /*001a*/ 	.short	0x0000


	//----- nvinfo : EIATTR_MAXREG_COUNT
	.align		4
        /*001c*/ 	.byte	0x03, 0x1b
        /*001e*/ 	.short	0x00ff


	//----- nvinfo : EIATTR_NUM_BARRIERS
	.align		4
        /*0020*/ 	.byte	0x02, 0x4c
        /*0022*/ 	.byte	0x01
	.zero		1


	//----- nvinfo : EIATTR_MERCURY_ISA_VERSION
	.align		4
        /*0024*/ 	.byte	0x03, 0x5f
        /*0026*/ 	.short	0x0101


	//----- nvinfo : EIATTR_COOP_GROUP_MASK_REGIDS
	.align		4
        /*0028*/ 	.byte	0x04, 0x29
        /*002a*/ 	.short	(.L_1763 - .L_1762)


	//   ....[0]....
.L_1762:
        /*002c*/ 	.word	0xffffffff


	//   ....[1]....
        /*0030*/ 	.word	0xffffffff


	//   ....[2]....
        /*0034*/ 	.word	0xffffffff


	//   ....[3]....
        /*0038*/ 	.word	0xffffffff


	//   ....[4]....
        /*003c*/ 	.word	0xffffffff


	//   ....[5]....
        /*0040*/ 	.word	0xffffffff


	//   ....[6]....
        /*0044*/ 	.word	0xffffffff


	//   ....[7]....
        /*0048*/ 	.word	0xffffffff


	//   ....[8]....
        /*004c*/ 	.word	0xffffffff


	//   ....[9]....
        /*0050*/ 	.word	0xffffffff


	//   ....[10]....
        /*0054*/ 	.word	0xffffffff


	//   ....[11]....
        /*0058*/ 	.word	0xffffffff


	//   ....[12]....
        /*005c*/ 	.word	0xffffffff


	//   ....[13]....
        /*0060*/ 	.word	0xffffffff


	//   ....[14]....
        /*0064*/ 	.word	0xffffffff


	//   ....[15]....
        /*0068*/ 	.word	0xffffffff


	//   ....[16]....
        /*006c*/ 	.word	0xffffffff


	//   ....[17]....
        /*0070*/ 	.word	0xffffffff


	//   ....[18]....
        /*0074*/ 	.word	0xffffffff


	//   ....[19]....
        /*0078*/ 	.word	0xffffffff


	//   ....[20]....
        /*007c*/ 	.word	0xffffffff


	//   ....[21]....
        /*0080*/ 	.word	0xffffffff


	//   ....[22]....
        /*0084*/ 	.word	0xffffffff


	//   ....[23]....
        /*0088*/ 	.word	0xffffffff


	//   ....[24]....
        /*008c*/ 	.word	0xffffffff


	//   ....[25]....
        /*0090*/ 	.word	0xffffffff


	//   ....[26]....
        /*0094*/ 	.word	0xffffffff


	//   ....[27]....
        /*0098*/ 	.word	0xffffffff


	//   ....[28]....
        /*009c*/ 	.word	0xffffffff


	//   ....[29]....
        /*00a0*/ 	.word	0xffffffff


	//   ....[30]....
        /*00a4*/ 	.word	0xffffffff


	//----- nvinfo : EIATTR_COOP_GROUP_INSTR_OFFSETS
	.align		4
.L_1763:
        /*00a8*/ 	.byte	0x04, 0x28
        /*00aa*/ 	.short	(.L_1765 - .L_1764)


	//   ....[0]....
.L_1764:
        /*00ac*/ 	.word	0x000012c0


	//   ....[1]....
        /*00b0*/ 	.word	0x00001770


	//   ....[2]....
        /*00b4*/ 	.word	0x00005ab0


	//   ....[3]....
        /*00b8*/ 	.word	0x00008850


	//   ....[4]....
        /*00bc*/ 	.word	0x00008880


	//   ....[5]....
        /*00c0*/ 	.word	0x000088a0


	//   ....[6]....
        /*00c4*/ 	.word	0x000088c0


	//   ....[7]....
        /*00c8*/ 	.word	0x00008950


	//   ....[8]....
        /*00cc*/ 	.word	0x00008980


	//   ....[9]....
        /*00d0*/ 	.word	0x00008990


	//   ....[10]....
        /*00d4*/ 	.word	0x000089b0


	//   ....[11]....
        /*00d8*/ 	.word	0x00008a40


	//   ....[12]....
        /*00dc*/ 	.word	0x00008a70


	//   ....[13]....
        /*00e0*/ 	.word	0x00008a80


	//   ....[14]....
        /*00e4*/ 	.word	0x00008aa0


	//   ....[15]....
        /*00e8*/ 	.word	0x00008b30


	//   ....[16]....
        /*00ec*/ 	.word	0x00008b50


	//   ....[17]....
        /*00f0*/ 	.word	0x00008b80


	//   ....[18]....
        /*00f4*/ 	.word	0x00008b90


	//   ....[19]....
        /*00f8*/ 	.word	0x00008c20


	//   ....[20]....
        /*00fc*/ 	.word	0x00008c80


	//   ....[21]....
        /*0100*/ 	.word	0x00008d60


	//   ....[22]....
        /*0104*/ 	.word	0x00008db0


	//   ....[23]....
        /*0108*/ 	.word	0x00008ee0


	//   ....[24]....
        /*010c*/ 	.word	0x00009230


	//   ....[25]....
        /*0110*/ 	.word	0x00009260


	//   ....[26]....
        /*0114*/ 	.word	0x00009280


	//   ....[27]....
        /*0118*/ 	.word	0x00009290


	//   ....[28]....
        /*011c*/ 	.word	0x0000a150


	//   ....[29]....
        /*0120*/ 	.word	0x0000a920


	//   ....[30]....
        /*0124*/ 	.word	0x0000b160


	//----- nvinfo : EIATTR_VRC_CTA_INIT_COUNT
	.align		4
.L_1765:
        /*0128*/ 	.byte	0x02, 0x4a
	.zero		1
	.zero		1


	//----- nvinfo : EIATTR_EXIT_INSTR_OFFSETS
	.align		4
        /*012c*/ 	.byte	0x04, 0x1c
        /*012e*/ 	.short	(.L_1767 - .L_1766)


	//   ....[0]....
.L_1766:
        /*0130*/ 	.word	0x00000440


	//   ....[1]....
        /*0134*/ 	.word	0x0000b5d0


	//----- nvinfo : EIATTR_MAX_THREADS
	.align		4
.L_1767:
        /*0138*/ 	.byte	0x04, 0x05
        /*013a*/ 	.short	(.L_1769 - .L_1768)
.L_1768:
        /*013c*/ 	.word	0x00000020
        /*0140*/ 	.word	0x00000001
        /*0144*/ 	.word	0x00000001


	//----- nvinfo : EIATTR_CRS_STACK_SIZE
	.align		4
.L_1769:
        /*0148*/ 	.byte	0x04, 0x1e
        /*014a*/ 	.short	(.L_1771 - .L_1770)
.L_1770:
        /*014c*/ 	.word	0x00000000


	//----- nvinfo : EIATTR_CBANK_PARAM_SIZE
	.align		4
.L_1771:
        /*0150*/ 	.byte	0x03, 0x19
        /*0152*/ 	.short	0x0118


	//----- nvinfo : EIATTR_PARAM_CBANK
	.align		4
        /*0154*/ 	.byte	0x04, 0x0a
        /*0156*/ 	.short	(.L_1773 - .L_1772)
	.align		4
.L_1772:
        /*0158*/ 	.word	index@(.nv.constant0._Z25selective_scan_fwd_kernelI32Selective_Scan_fwd_kernel_traitsILi32ELi16ELi1ELb0ELb1ELb1ELb1EfN3c107complexIfEEEEv13SSMParamsBase)
        /*015c*/ 	.short	0x0380
        /*015e*/ 	.short	0x0118


	//----- nvinfo : EIATTR_SW_WAR
	.align		4
.L_1773:
        /*0160*/ 	.byte	0x04, 0x36
        /*0162*/ 	.short	(.L_1775 - .L_1774)
.L_1774:
        /*0164*/ 	.word	0x00000008
.L_1775:


//--------------------- .nv.info._Z25selective_scan_fwd_kernelI32Selective_Scan_fwd_kernel_traitsILi32ELi16ELi1ELb1ELb0ELb0ELb0EfN3c107complexIfEEEEv13SSMParamsBase --------------------------
	.section	.nv.info._Z25selective_scan_fwd_kernelI32Selective_Scan_fwd_kernel_traitsILi32ELi16ELi1ELb1ELb0ELb0ELb0EfN3c107complexIfEEEEv13SSMParamsBase,"",@"SHT_CUDA_INFO"
	.sectionflags	@""
	.align	4


	//----- nvinfo : EIATTR_CUDA_API_VERSION
	.align		4
        /*0000*/ 	.byte	0x04, 0x37
        /*0002*/ 	.short	(.L_1777 - .L_1776)
.L_1776:
        /*0004*/ 	.word	0x00000082


	//----- nvinfo : EIATTR_KPARAM_INFO
	.align		4
.L_1777:
        /*0008*/ 	.byte	0x04, 0x17
        /*000a*/ 	.short	(.L_1779 - .L_1778)
.L_1778:
        /*000c*/ 	.word	0x00000000
        /*0010*/ 	.short	0x0000
        /*0012*/ 	.short	0x0000
        /*0014*/ 	.byte	0x00, 0xf0, 0x61, 0x04


	//----- nvinfo : EIATTR_SPARSE_MMA_MASK
	.align		4
.L_1779:
        /*0018*/ 	.byte	0x03, 0x50
        /*001a*/ 	.short	0x0000


	//----- nvinfo : EIATTR_MAXREG_COUNT
	.align		4
        /*001c*/ 	.byte	0x03, 0x1b
        /*001e*/ 	.short	0x00ff


	//----- nvinfo : EIATTR_NUM_BARRIERS
	.align		4
        /*0020*/ 	.byte	0x02, 0x4c
        /*0022*/ 	.byte	0x01
	.zero		1


	//----- nvinfo : EIATTR_MERCURY_ISA_VERSION
	.align		4
        /*0024*/ 	.byte	0x03, 0x5f
        /*0026*/ 	.short	0x0101


	//----- nvinfo : EIATTR_COOP_GROUP_MASK_REGIDS
	.align		4
        /*0028*/ 	.byte	0x04, 0x29
        /*002a*/ 	.short	(.L_1781 - .L_1780)


	//   ....[0]....
.L_1780:
        /*002c*/ 	.word	0xffffffff


	//   ....[1]....
        /*0030*/ 	.word	0xffffffff


	//   ....[2]....
        /*0034*/ 	.word	0xffffffff


	//   ....[3]....
        /*0038*/ 	.word	0xffffffff


	//   ....[4]....
        /*003c*/ 	.word	0xffffffff


	//   ....[5]....
        /*0040*/ 	.word	0xffffffff


	//   ....[6]....
        /*0044*/ 	.word	0xffffffff


	//   ....[7]....
        /*0048*/ 	.word	0xffffffff


	//   ....[8]....
        /*004c*/ 	.word	0xffffffff


	//   ....[9]....
        /*0050*/ 	.word	0xffffffff


	//   ....[10]....
        /*0054*/ 	.word	0xffffffff


	//   ....[11]....
        /*0058*/ 	.word	0xffffffff


	//   ....[12]....
        /*005c*/ 	.word	0xffffffff


	//   ....[13]....
        /*0060*/ 	.word	0xffffffff


	//   ....[14]....
        /*0064*/ 	.word	0xffffffff


	//   ....[15]....
        /*0068*/ 	.word	0xffffffff


	//   ....[16]....
        /*006c*/ 	.word	0xffffffff


	//   ....[17]....
        /*0070*/ 	.word	0xffffffff


	//   ....[18]....
        /*0074*/ 	.word	0xffffffff


	//   ....[19]....
        /*0078*/ 	.word	0xffffffff


	//   ....[20]....
        /*007c*/ 	.word	0xffffffff


	//   ....[21]....
        /*0080*/ 	.word	0xffffffff


	//   ....[22]....
        /*0084*/ 	.word	0xffffffff


	//   ....[23]....
        /*0088*/ 	.word	0xffffffff


	//   ....[24]....
        /*008c*/ 	.word	0xffffffff


	//   ....[25]....
        /*0090*/ 	.word	0xffffffff


	//   ....[26]....
        /*0094*/ 	.word	0xffffffff


	//----- nvinfo : EIATTR_COOP_GROUP_INSTR_OFFSETS
	.align		4
.L_1781:
        /*0098*/ 	.byte	0x04, 0x28
        /*009a*/ 	.short	(.L_1783 - .L_1782)


	//   ....[0]....
.L_1782:
        /*009c*/ 	.word	0x000005a0


	//   ....[1]....
        /*00a0*/ 	.word	0x000006a0


	//   ....[2]....
        /*00a4*/ 	.word	0x00003f00


	//   ....[3]....
        /*00a8*/ 	.word	0x00003f30


	//   ....[4]....
        /*00ac*/ 	.word	0x00003fd0


	//   ....[5]....
        /*00b0*/ 	.word	0x00004000


	//   ....[6]....
        /*00b4*/ 	.word	0x00004050


	//   ....[7]....
        /*00b8*/ 	.word	0x00004060


	//   ....[8]....
        /*00bc*/ 	.word	0x000040d0


	//   ....[9]....
        /*00c0*/ 	.word	0x00004110


	//   ....[10]....
        /*00c4*/ 	.word	0x000041a0


	//   ....[11]....
        /*00c8*/ 	.word	0x000041b0


	//   ....[12]....
        /*00cc*/ 	.word	0x00004200


	//   ....[13]....
        /*00d0*/ 	.word	0x00004220


	//   ....[14]....
        /*00d4*/ 	.word	0x00004290


	//   ....[15]....
        /*00d8*/ 	.word	0x000042c0


	//   ....[16]....
        /*00dc*/ 	.word	0x000042f0


	//   ....[17]....
        /*00e0*/ 	.word	0x00004300


	//   ....[18]....
        /*00e4*/ 	.word	0x000043a0


	//   ....[19]....
        /*00e8*/ 	.word	0x000043e0


	//   ....[20]....
        /*00ec*/ 	.word	0x000043f0


	//   ....[21]....
        /*00f0*/ 	.word	0x00004400


	//   ....[22]....
        /*00f4*/ 	.word	0x000045c0


	//   ....[23]....
        /*00f8*/ 	.word	0x00004600


	//   ....[24]....
        /*00fc*/ 	.word	0x00004610


	//   ....[25]....
        /*0100*/ 	.word	0x00004620


	//   ....[26]....
        /*0104*/ 	.word	0x00005330


	//----- nvinfo : EIATTR_VRC_CTA_INIT_COUNT
	.align		4
.L_1783:
        /*0108*/ 	.byte	0x02, 0x4a
	.zero		1
	.zero		1


	//----- nvinfo : EIATTR_EXIT_INSTR_OFFSETS
	.align		4
        /*010c*/ 	.byte	0x04, 0x1c
        /*010e*/ 	.short	(.L_1785 - .L_1784)


	//   ....[0]....
.L_1784:
        /*0110*/ 	.word	0x000001c0


	//   ....[1]....
        /*0114*/ 	.word	0x00005430


	//----- nvinfo : EIATTR_MAX_THREADS
	.align		4
.L_1785:
        /*0118*/ 	.byte	0x04, 0x05
        /*011a*/ 	.short	(.L_1787 - .L_1786)
.L_1786:
        /*011c*/ 	.word	0x00000020
        /*0120*/ 	.word	0x00000001
        /*0124*/ 	.word	0x00000001


	//----- nvinfo : EIATTR_CRS_STACK_SIZE
	.align		4
.L_1787:
        /*0128*/ 	.byte	0x04, 0x1e
        /*012a*/ 	.short	(.L_1789 - .L_1788)
.L_1788:
        /*012c*/ 	.word	0x00000000


	//----- nvinfo : EIATTR_CBANK_PARAM_SIZE
	.align		4
.L_1789:
        /*0130*/ 	.byte	0x03, 0x19
        /*0132*/ 	.short	0x0118


	//----- nvinfo : EIATTR_PARAM_CBANK
	.align		4
        /*0134*/ 	.byte	0x04, 0x0a
        /*0136*/ 	.short	(.L_1791 - .L_1790)
	.align		4
.L_1790:
        /*0138*/ 	.word	index@(.nv.constant0._Z25selective_scan_fwd_kernelI32Selective_Scan_fwd_kernel_traitsILi32ELi16ELi1ELb1ELb0ELb0ELb0EfN3c107complexIfEEEEv13SSMParamsBase)
        /*013c*/ 	.short	0x0380
        /*013e*/ 	.short	0x0118


	//----- nvinfo : EIATTR_SW_WAR
	.align		4
.L_1791:
        /*0140*/ 	.byte	0x04, 0x36
        /*0142*/ 	.short	(.L_1793 - .L_1792)
.L_1792:
        /*0144*/ 	.word	0x00000008
.L_1793:


//--------------------- .nv.info._Z25selective_scan_fwd_kernelI32Selective_Scan_fwd_kernel_traitsILi32ELi16ELi1ELb1ELb0ELb0ELb1EfN3c107complexIfEEEEv13SSMParamsBase --------------------------
	.section	.nv.info._Z25selective_scan_fwd_kernelI32Selective_Scan_fwd_kernel_traitsILi32ELi16ELi1ELb1ELb0ELb0ELb1EfN3c107complexIfEEEEv13SSMParamsBase,"",@"SHT_CUDA_INFO"
	.sectionflags	@""
	.align	4


	//----- nvinfo : EIATTR_CUDA_API_VERSION
	.align		4
        /*0000*/ 	.byte	0x04, 0x37
        /*0002*/ 	.short	(.L_1795 - .L_1794)
.L_1794:
        /*0004*/ 	.word	0x00000082


	//----- nvinfo : EIATTR_KPARAM_INFO
	.align		4
.L_1795:
        /*0008*/ 	.byte	0x04, 0x17
        /*000a*/ 	.short	(.L_1797 - .L_1796)
.L_1796:
        /*000c*/ 	.word	0x00000000
        /*0010*/ 	.short	0x0000
        /*0012*/ 	.short	0x0000
        /*0014*/ 	.byte	0x00, 0xf0, 0x61, 0x04


	//----- nvinfo : EIATTR_SPARSE_MMA_MASK
	.align		4
.L_1797:
        /*0018*/ 	.byte	0x03, 0x50
        /*001a*/ 	.short	0x0000


	//----- nvinfo : EIATTR_MAXREG_COUNT
	.align		4
        /*001c*/ 	.byte	0x03, 0x1b
        /*001e*/ 	.short	0x00ff


	//----- nvinfo : EIATTR_NUM_BARRIERS
	.align		4
        /*0020*/ 	.byte	0x02, 0x4c
        /*0022*/ 	.byte	0x01
	.zero		1


	//----- nvinfo : EIATTR_MERCURY_ISA_VERSION
	.align		4
        /*0024*/ 	.byte	0x03, 0x5f
        /*0026*/ 	.short	0x0101


	//----- nvinfo : EIATTR_COOP_GROUP_MASK_REGIDS
	.align		4
        /*0028*/ 	.byte	0x04, 0x29
        /*002a*/ 	.short	(.L_1799 - .L_1798)


	//   ....[0]....
.L_1798:
        /*002c*/ 	.word	0xffffffff


	//   ....[1]....
        /*0030*/ 	.word	0xffffffff


	//   ....[2]....
        /*0034*/ 	.word	0xffffffff


	//   ....[3]....
        /*0038*/ 	.word	0xffffffff


	//   ....[4]....
        /*003c*/ 	.word	0xffffffff


	//   ....[5]....
        /*0040*/ 	.word	0xffffffff


	//   ....[6]....
        /*0044*/ 	.word	0xffffffff


	//   ....[7]....
        /*0048*/ 	.word	0xffffffff


	//   ....[8]....
        /*004c*/ 	.word	0xffffffff


	//   ....[9]....
        /*0050*/ 	.word	0xffffffff


	//   ....[10]....
        /*0054*/ 	.word	0xffffffff


	//   ....[11]....
        /*0058*/ 	.word	0xffffffff


	//   ....[12]....
        /*005c*/ 	.word	0xffffffff


	//   ....[13]....
        /*0060*/ 	.word	0xffffffff


	//   ....[14]....
        /*0064*/ 	.word	0xffffffff


	//   ....[15]....
        /*0068*/ 	.word	0xffffffff


	//   ....[16]....
        /*006c*/ 	.word	0xffffffff


	//   ....[17]....
        /*0070*/ 	.word	0xffffffff


	//   ....[18]....
        /*0074*/ 	.word	0xffffffff


	//   ....[19]....
        /*0078*/ 	.word	0xffffffff


	//   ....[20]....
        /*007c*/ 	.word	0xffffffff


	//   ....[21]....
        /*0080*/ 	.word	0xffffffff


	//   ....[22]....
        /*0084*/ 	.word	0xffffffff


	//   ....[23]....
        /*0088*/ 	.word	0xffffffff


	//   ....[24]....
        /*008c*/ 	.word	0xffffffff


	//   ....[25]....
        /*0090*/ 	.word	0xffffffff


	//   ....[26]....
        /*0094*/ 	.word	0xffffffff


	//   ....[27]....
        /*0098*/ 	.word	0xffffffff


	//   ....[28]....
        /*009c*/ 	.word	0xffffffff


	//----- nvinfo : EIATTR_COOP_GROUP_INSTR_OFFSETS
	.align		4
.L_1799:
        /*00a0*/ 	.byte	0x04, 0x28
        /*00a2*/ 	.short	(.L_1801 - .L_1800)


	//   ....[0]....
.L_1800:
        /*00a4*/ 	.word	0x000005a0


	//   ....[1]....
        /*00a8*/ 	.word	0x000006a0


	//   ....[2]....
        /*00ac*/ 	.word	0x00003f00


	//   ....[3]....
        /*00b0*/ 	.word	0x00003f30


	//   ....[4]....
        /*00b4*/ 	.word	0x00003fd0


	//   ....[5]....
        /*00b8*/ 	.word	0x00004000


	//   ....[6]....
        /*00bc*/ 	.word	0x00004050


	//   ....[7]....
        /*00c0*/ 	.word	0x00004060


	//   ....[8]....
        /*00c4*/ 	.word	0x000040d0


	//   ....[9]....
        /*00c8*/ 	.word	0x00004110


	//   ....[10]....
        /*00cc*/ 	.word	0x000041a0


	//   ....[11]....
        /*00d0*/ 	.word	0x000041b0


	//   ....[12]....
        /*00d4*/ 	.word	0x00004200


	//   ....[13]....
        /*00d8*/ 	.word	0x00004220


	//   ....[14]....
        /*00dc*/ 	.word	0x00004290


	//   ....[15]....
        /*00e0*/ 	.word	0x000042c0


	//   ....[16]....
        /*00e4*/ 	.word	0x000042f0


	//   ....[17]....
        /*00e8*/ 	.word	0x00004300


	//   ....[18]....
        /*00ec*/ 	.word	0x000043a0


	//   ....[19]....
        /*00f0*/ 	.word	0x000043e0


	//   ....[20]....
        /*00f4*/ 	.word	0x000043f0


	//   ....[21]....
        /*00f8*/ 	.word	0x00004400


	//   ....[22]....
        /*00fc*/ 	.word	0x000045c0


	//   ....[23]....
        /*0100*/ 	.word	0x00004600


	//   ....[24]....
        /*0104*/ 	.word	0x00004610


	//   ....[25]....
        /*0108*/ 	.word	0x00004620


	//   ....[26]....
        /*010c*/ 	.word	0x000052f0


	//   ....[27]....
        /*0110*/ 	.word	0x00005540


	//   ....[28]....
        /*0114*/ 	.word	0x00005c50


	//----- nvinfo : EIATTR_VRC_CTA_INIT_COUNT
	.align		4
.L_1801:
        /*0118*/ 	.byte	0x02, 0x4a
	.zero		1
	.zero		1


	//----- nvinfo : EIATTR_EXIT_INSTR_OFFSETS
	.align		4
        /*011c*/ 	.byte	0x04, 0x1c
        /*011e*/ 	.short	(.L_1803 - .L_1802)


	//   ....[0]....
.L_1802:
        /*0120*/ 	.word	0x000001c0


	//   ....[1]....
        /*0124*/ 	.word	0x00005d30


	//----- nvinfo : EIATTR_MAX_THREADS
	.align		4
.L_1803:
        /*0128*/ 	.byte	0x04, 0x05
        /*012a*/ 	.short	(.L_1805 - .L_1804)
.L_1804:
        /*012c*/ 	.word	0x00000020
        /*0130*/ 	.word	0x00000001
        /*0134*/ 	.word	0x00000001


	//----- nvinfo : EIATTR_CRS_STACK_SIZE
	.align		4
.L_1805:
        /*0138*/ 	.byte	0x04, 0x1e
        /*013a*/ 	.short	(.L_1807 - .L_1806)
.L_1806:
        /*013c*/ 	.word	0x00000000


	//----- nvinfo : EIATTR_CBANK_PARAM_SIZE
	.align		4
.L_1807:
        /*0140*/ 	.byte	0x03, 0x19
        /*0142*/ 	.short	0x0118


	//----- nvinfo : EIATTR_PARAM_CBANK
	.align		4
        /*0144*/ 	.byte	0x04, 0x0a
        /*0146*/ 	.short	(.L_1809 - .L_1808)
	.align		4
.L_1808:
        /*0148*/ 	.word	index@(.nv.constant0._Z25selective_scan_fwd_kernelI32Selective_Scan_fwd_kernel_traitsILi32ELi16ELi1ELb1ELb0ELb0ELb1EfN3c107complexIfEEEEv13SSMParamsBase)
        /*014c*/ 	.short	0x0380
        /*014e*/ 	.short	0x0118


	//----- nvinfo : EIATTR_SW_WAR
	.align		4
.L_1809:
        /*0150*/ 	.byte	0x04, 0x36
        /*0152*/ 	.short	(.L_1811 - .L_1810)
.L_1810:
        /*0154*/ 	.word	0x00000008
.L_1811:


//--------------------- .nv.info._Z25selective_scan_fwd_kernelI32Selective_Scan_fwd_kernel_traitsILi32ELi16ELi1ELb1ELb0ELb1ELb0EfN3c107complexIfEEEEv13SSMParamsBase --------------------------
	.section	.nv.info._Z25selective_scan_fwd_kernelI32Selective_Scan_fwd_kernel_traitsILi32ELi16ELi1ELb1ELb0ELb1ELb0EfN3c107complexIfEEEEv13SSMParamsBase,"",@"SHT_CUDA_INFO"
	.sectionflags	@""
	.align	4


	//----- nvinfo : EIATTR_CUDA_API_VERSION
	.align		4
        /*0000*/ 	.byte	0x04, 0x37
        /*0002*/ 	.short	(.L_1813 - .L_1812)
.L_1812:
        /*0004*/ 	.word	0x00000082


	//----- nvinfo : EIATTR_KPARAM_INFO
	.align		4
.L_1813:
        /*0008*/ 	.byte	0x04, 0x17
        /*000a*/ 	.short	(.L_1815 - .L_1814)
.L_1814:
        /*000c*/ 	.word	0x00000000
        /*0010*/ 	.short	0x0000
        /*0012*/ 	.short	0x0000
        /*0014*/ 	.byte	0x00, 0xf0, 0x61, 0x04


	//----- nvinfo : EIATTR_SPARSE_MMA_MASK
	.align		4
.L_1815:
        /*0018*/ 	.byte	0x03, 0x50
        /*001a*/ 	.short	0x0000


	//----- nvinfo : EIATTR_MAXREG_COUNT
	.align		4
        /*001c*/ 	.byte	0x03, 0x1b
        /*001e*/ 	.short	0x00ff


	//----- nvinfo : EIATTR_NUM_BARRIERS
	.align		4
        /*0020*/ 	.byte	0x02, 0x4c
        /*0022*/ 	.byte	0x01
	.zero		1


	//----- nvinfo : EIATTR_MERCURY_ISA_VERSION
	.align		4
        /*0024*/ 	.byte	0x03, 0x5f
        /*0026*/ 	.short	0x0101


	//----- nvinfo : EIATTR_COOP_GROUP_MASK_REGIDS
	.align		4
        /*0028*/ 	.byte	0x04, 0x29
        /*002a*/ 	.short	(.L_1817 - .L_1816)


	//   ....[0]....
.L_1816:
        /*002c*/ 	.word	0xffffffff


	//   ....[1]....
        /*0030*/ 	.word	0xffffffff


	//   ....[2]....
        /*0034*/ 	.word	0xffffffff


	//   ....[3]....
        /*0038*/ 	.word	0xffffffff


	//   ....[4]....
        /*003c*/ 	.word	0xffffffff


	//   ....[5]....
        /*0040*/ 	.word	0xffffffff


	//   ....[6]....
        /*0044*/ 	.word	0xffffffff


	//   ....[7]....
        /*0048*/ 	.word	0xffffffff


	//   ....[8]....
        /*004c*/ 	.word	0xffffffff


	//   ....[9]....
        /*0050*/ 	.word	0xffffffff


	//   ....[10]....
        /*0054*/ 	.word	0xffffffff


	//   ....[11]....
        /*0058*/ 	.word	0xffffffff


	//   ....[12]....
        /*005c*/ 	.word	0xffffffff


	//   ....[13]....
        /*0060*/ 	.word	0xffffffff


	//   ....[14]....
        /*0064*/ 	.word	0xffffffff


	//   ....[15]....
        /*0068*/ 	.word	0xffffffff


	//   ....[16]....
        /*006c*/ 	.word	0xffffffff


	//   ....[17]....
        /*0070*/ 	.word	0xffffffff


	//   ....[18]....
        /*0074*/ 	.word	0xffffffff


	//   ....[19]....
        /*0078*/ 	.word	0xffffffff


	//   ....[20]....
        /*007c*/ 	.word	0xffffffff


	//   ....[21]....
        /*0080*/ 	.word	0xffffffff


	//   ....[22]....
        /*0084*/ 	.word	0xffffffff


	//   ....[23]....
        /*0088*/ 	.word	0xffffffff


	//   ....[24]....
        /*008c*/ 	.word	0xffffffff


	//   ....[25]....
        /*0090*/ 	.word	0xffffffff


	//   ....[26]....
        /*0094*/ 	.word	0xffffffff


	//   ....[27]....
        /*0098*/ 	.word	0xffffffff


	//----- nvinfo : EIATTR_COOP_GROUP_INSTR_OFFSETS
	.align		4
.L_1817:
        /*009c*/ 	.byte	0x04, 0x28
        /*009e*/ 	.short	(.L_1819 - .L_1818)


	//   ....[0]....
.L_1818:
        /*00a0*/ 	.word	0x00000780


	//   ....[1]....
        /*00a4*/ 	.word	0x00000870


	//   ....[2]....
        /*00a8*/ 	.word	0x00004290


	//   ....[3]....
        /*00ac*/ 	.word	0x00004320


	//   ....[4]....
        /*00b0*/ 	.word	0x00004350


	//   ....[5]....
        /*00b4*/ 	.word	0x000043e0


	//   ....[6]....
        /*00b8*/ 	.word	0x000043f0


	//   ....[7]....
        /*00bc*/ 	.word	0x00004490


	//   ....[8]....
        /*00c0*/ 	.word	0x000044c0


	//   ....[9]....
        /*00c4*/ 	.word	0x00004500


	//   ....[10]....
        /*00c8*/ 	.word	0x00004520


	//   ....[11]....
        /*00cc*/ 	.word	0x000045c0


	//   ....[12]....
        /*00d0*/ 	.word	0x000045f0


	//   ....[13]....
        /*00d4*/ 	.word	0x00004610


	//   ....[14]....
        /*00d8*/ 	.word	0x00004620


	//   ....[15]....
        /*00dc*/ 	.word	0x000046c0


	//   ....[16]....
        /*00e0*/ 	.word	0x000046f0


	//   ....[17]....
        /*00e4*/ 	.word	0x00004700


	//   ....[18]....
        /*00e8*/ 	.word	0x00004710


	//   ....[19]....
        /*00ec*/ 	.word	0x000047c0


	//   ....[20]....
        /*00f0*/ 	.word	0x000047e0


	//   ....[21]....
        /*00f4*/ 	.word	0x000047f0


	//   ....[22]....
        /*00f8*/ 	.word	0x00004800


	//   ....[23]....
        /*00fc*/ 	.word	0x000049d0


	//   ....[24]....
        /*0100*/ 	.word	0x00004a10


	//   ....[25]....
        /*0104*/ 	.word	0x00004a20


	//   ....[26]....
        /*0108*/ 	.word	0x00004a30


	//   ....[27]....
        /*010c*/ 	.word	0x00005a60


	//----- nvinfo : EIATTR_VRC_CTA_INIT_COUNT
	.align		4
.L_1819:
        /*0110*/ 	.byte	0x02, 0x4a
	.zero		1
	.zero		1


	//----- nvinfo : EIATTR_EXIT_INSTR_OFFSETS
	.align		4
        /*0114*/ 	.byte	0x04, 0x1c
        /*0116*/ 	.short	(.L_1821 - .L_1820)


	//   ....[0]....
.L_1820:
        /*0118*/ 	.word	0x000003b0


	//   ....[1]....
        /*011c*/ 	.word	0x00005bb0


	//----- nvinfo : EIATTR_MAX_THREADS
	.align		4
.L_1821:
        /*0120*/ 	.byte	0x04, 0x05
        /*0122*/ 	.short	(.L_1823 - .L_1822)
.L_1822:
        /*0124*/ 	.word	0x00000020
        /*0128*/ 	.word	0x00000001
        /*012c*/ 	.word	0x00000001


	//----- nvinfo : EIATTR_CRS_STACK_SIZE
	.align		4
.L_1823:
        /*0130*/ 	.byte	0x04, 0x1e
        /*0132*/ 	.short	(.L_1825 - .L_1824)
.L_1824:
        /*0134*/ 	.word	0x00000000


	//----- nvinfo : EIATTR_CBANK_PARAM_SIZE
	.align		4
.L_1825:
        /*0138*/ 	.byte	0x03, 0x19
        /*013a*/ 	.short	0x0118


	//----- nvinfo : EIATTR_PARAM_CBANK
	.align		4
        /*013c*/ 	.byte	0x04, 0x0a
        /*013e*/ 	.short	(.L_1827 - .L_1826)
	.align		4
.L_1826:
        /*0140*/ 	.word	index@(.nv.constant0._Z25selective_scan_fwd_kernelI32Selective_Scan_fwd_kernel_traitsILi32ELi16ELi1ELb1ELb0ELb1ELb0EfN3c107complexIfEEEEv13SSMParamsBase)
        /*0144*/ 	.short	0x0380
        /*0146*/ 	.short	0x0118


	//----- nvinfo : EIATTR_SW_WAR
	.align		4
.L_1827:
        /*0148*/ 	.byte	0x04, 0x36
        /*014a*/ 	.short	(.L_1829 - .L_1828)
.L_1828:
        /*014c*/ 	.word	0x00000008
.L_1829:


//--------------------- .nv.info._Z25selective_scan_fwd_kernelI32Selective_Scan_fwd_kernel_traitsILi32ELi16ELi1ELb1ELb0ELb1ELb1EfN3c107complexIfEEEEv13SSMParamsBase --------------------------
	.section	.nv.info._Z25selective_scan_fwd_kernelI32Selective_Scan_fwd_kernel_traitsILi32ELi16ELi1ELb1ELb0ELb1ELb1EfN3c107complexIfEEEEv13SSMParamsBase,"",@"SHT_CUDA_INFO"
	.sectionflags	@""
	.align	4


	//----- nvinfo : EIATTR_CUDA_API_VERSION
	.align		4
        /*0000*/ 	.byte	0x04, 0x37
        /*0002*/ 	.short	(.L_1831 - .L_1830)
.L_1830:
        /*0004*/ 	.word	0x00000082


	//----- nvinfo : EIATTR_KPARAM_INFO
	.align		4
.L_1831:
        /*0008*/ 	.byte	0x04, 0x17
        /*000a*/ 	.short	(.L_1833 - .L_1832)
.L_1832:
        /*000c*/ 	.word	0x00000000
        /*0010*/ 	.short	0x0000
        /*0012*/ 	.short	0x0000
        /*0014*/ 	.byte	0x00, 0xf0, 0x61, 0x04


	//----- nvinfo : EIATTR_SPARSE_MMA_MASK
	.align		4
.L_1833:
        /*0018*/ 	.byte	0x03, 0x50
        /*001a*/ 	.short	0x0000


	//----- nvinfo : EIATTR_MAXREG_COUNT
	.align		4
        /*001c*/ 	.byte	0x03, 0x1b
        /*001e*/ 	.short	0x00ff


	//----- nvinfo : EIATTR_NUM_BARRIERS
	.align		4
        /*0020*/ 	.byte	0x02, 0x4c
        /*0022*/ 	.byte	0x01
	.zero		1


	//----- nvinfo : EIATTR_MERCURY_ISA_VERSION
	.align		4
        /*0024*/ 	.byte	0x03, 0x5f
        /*0026*/ 	.short	0x0101


	//----- nvinfo : EIATTR_COOP_GROUP_MASK_REGIDS
	.align		4
        /*0028*/ 	.byte	0x04, 0x29
        /*002a*/ 	.short	(.L_1835 - .L_1834)


	//   ....[0]....
.L_1834:
        /*002c*/ 	.word	0xffffffff


	//   ....[1]....
        /*0030*/ 	.word	0xffffffff


	//   ....[2]....
        /*0034*/ 	.word	0xffffffff


	//   ....[3]....
        /*0038*/ 	.word	0xffffffff


	//   ....[4]....
        /*003c*/ 	.word	0xffffffff


	//   ....[5]....
        /*0040*/ 	.word	0xffffffff


	//   ....[6]....
        /*0044*/ 	.word	0xffffffff


	//   ....[7]....
        /*0048*/ 	.word	0xffffffff


	//   ....[8]....
        /*004c*/ 	.word	0xffffffff


	//   ....[9]....
        /*0050*/ 	.word	0xffffffff


	//   ....[10]....
        /*0054*/ 	.word	0xffffffff


	//   ....[11]....
        /*0058*/ 	.word	0xffffffff


	//   ....[12]....
        /*005c*/ 	.word	0xffffffff


	//   ....[13]....
        /*0060*/ 	.word	0xffffffff


	//   ....[14]....
        /*0064*/ 	.word	0xffffffff


	//   ....[15]....
        /*0068*/ 	.word	0xffffffff


	//   ....[16]....
        /*006c*/ 	.word	0xffffffff


	//   ....[17]....
        /*0070*/ 	.word	0xffffffff


	//   ....[18]....
        /*0074*/ 	.word	0xffffffff


	//   ....[19]....
        /*0078*/ 	.word	0xffffffff


	//   ....[20]....
        /*007c*/ 	.word	0xffffffff


	//   ....[21]....
        /*0080*/ 	.word	0xffffffff


	//   ....[22]....
        /*0084*/ 	.word	0xffffffff


	//   ....[23]....
        /*0088*/ 	.word	0xffffffff


	//   ....[24]....
        /*008c*/ 	.word	0xffffffff


	//   ....[25]....
        /*0090*/ 	.word	0xffffffff


	//   ....[26]....
        /*0094*/ 	.word	0xffffffff


	//   ....[27]....
        /*0098*/ 	.word	0xffffffff


	//   ....[28]....
        /*009c*/ 	.word	0xffffffff


	//   ....[29]....
        /*00a0*/ 	.word	0xffffffff


	//----- nvinfo : EIATTR_COOP_GROUP_INSTR_OFFSETS
	.align		4
.L_1835:
        /*00a4*/ 	.byte	0x04, 0x28
        /*00a6*/ 	.short	(.L_1837 - .L_1836)


	//   ....[0]....
.L_1836:
        /*00a8*/ 	.word	0x00000780


	//   ....[1]....
        /*00ac*/ 	.word	0x00000870


	//   ....[2]....
        /*00b0*/ 	.word	0x00004290


	//   ....[3]....
        /*00b4*/ 	.word	0x00004320


	//   ....[4]....
        /*00b8*/ 	.word	0x00004350


	//   ....[5]....
        /*00bc*/ 	.word	0x000043e0


	//   ....[6]....
        /*00c0*/ 	.word	0x000043f0


	//   ....[7]....
        /*00c4*/ 	.word	0x00004490


	//   ....[8]....
        /*00c8*/ 	.word	0x000044c0


	//   ....[9]....
        /*00cc*/ 	.word	0x00004500


	//   ....[10]....
        /*00d0*/ 	.word	0x00004520


	//   ....[11]....
        /*00d4*/ 	.word	0x000045c0


	//   ....[12]....
        /*00d8*/ 	.word	0x000045f0


	//   ....[13]....
        /*00dc*/ 	.word	0x00004610


	//   ....[14]....
        /*00e0*/ 	.word	0x00004620


	//   ....[15]....
        /*00e4*/ 	.word	0x000046c0


	//   ....[16]....
        /*00e8*/ 	.word	0x000046f0


	//   ....[17]....
        /*00ec*/ 	.word	0x00004700


	//   ....[18]....
        /*00f0*/ 	.word	0x00004710


	//   ....[19]....
        /*00f4*/ 	.word	0x000047c0


	//   ....[20]....
        /*00f8*/ 	.word	0x000047e0


	//   ....[21]....
        /*00fc*/ 	.word	0x000047f0


	//   ....[22]....
        /*0100*/ 	.word	0x00004800


	//   ....[23]....
        /*0104*/ 	.word	0x000049d0


	//   ....[24]....
        /*0108*/ 	.word	0x00004a10


	//   ....[25]....
        /*010c*/ 	.word	0x00004a20


	//   ....[26]....
        /*0110*/ 	.word	0x00004a30


	//   ....[27]....
        /*0114*/ 	.word	0x00005a50


	//   ....[28]....
        /*0118*/ 	.word	0x00005cc0


	//   ....[29]....
        /*011c*/ 	.word	0x000063b0


	//----- nvinfo : EIATTR_VRC_CTA_INIT_COUNT
	.align		4
.L_1837:
        /*0120*/ 	.byte	0x02, 0x4a
	.zero		1
	.zero		1


	//----- nvinfo : EIATTR_EXIT_INSTR_OFFSETS
	.align		4
        /*0124*/ 	.byte	0x04, 0x1c
        /*0126*/ 	.short	(.L_1839 - .L_1838)


	//   ....[0]....
.L_1838:
        /*0128*/ 	.word	0x000003b0


	//   ....[1]....
        /*012c*/ 	.word	0x000064b0


	//----- nvinfo : EIATTR_MAX_THREADS
	.align		4
.L_1839:
        /*0130*/ 	.byte	0x04, 0x05
        /*0132*/ 	.short	(.L_1841 - .L_1840)
.L_1840:
        /*0134*/ 	.word	0x00000020
        /*0138*/ 	.word	0x00000001
        /*013c*/ 	.word	0x00000001


	//----- nvinfo : EIATTR_CRS_STACK_SIZE
	.align		4
.L_1841:
        /*0140*/ 	.byte	0x04, 0x1e
        /*0142*/ 	.short	(.L_1843 - .L_1842)
.L_1842:
        /*0144*/ 	.word	0x00000000


	//----- nvinfo : EIATTR_CBANK_PARAM_SIZE
	.align		4
.L_1843:
        /*0148*/ 	.byte	0x03, 0x19
        /*014a*/ 	.short	0x0118


	//----- nvinfo : EIATTR_PARAM_CBANK
	.align		4
        /*014c*/ 	.byte	0x04, 0x0a
        /*014e*/ 	.short	(.L_1845 - .L_1844)
	.align		4
.L_1844:
        /*0150*/ 	.word	index@(.nv.constant0._Z25selective_scan_fwd_kernelI32Selective_Scan_fwd_kernel_traitsILi32ELi16ELi1ELb1ELb0ELb1ELb1EfN3c107complexIfEEEEv13SSMParamsBase)
        /*0154*/ 	.short	0x0380
        /*0156*/ 	.short	0x0118


	//----- nvinfo : EIATTR_SW_WAR
	.align		4
.L_1845:
        /*0158*/ 	.byte	0x04, 0x36
        /*015a*/ 	.short	(.L_1847 - .L_1846)
.L_1846:
        /*015c*/ 	.word	0x00000008
.L_1847:


//--------------------- .nv.info._Z25selective_scan_fwd_kernelI32Selective_Scan_fwd_kernel_traitsILi32ELi16ELi1ELb1ELb1ELb0ELb0EfN3c107complexIfEEEEv13SSMParamsBase --------------------------
	.section	.nv.info._Z25selective_scan_fwd_kernelI32Selective_Scan_fwd_kernel_traitsILi32ELi16ELi1ELb1ELb1ELb0ELb0EfN3c107complexIfEEEEv13SSMParamsBase,"",@"SHT_CUDA_INFO"
	.sectionflags	@""
	.align	4


	//----- nvinfo : EIATTR_CUDA_API_VERSION
	.align		4
        /*0000*/ 	.byte	0x04, 0x37
        /*0002*/ 	.short	(.L_1849 - .L_1848)
.L_1848:
        /*0004*/ 	.word	0x00000082


	//----- nvinfo : EIATTR_KPARAM_INFO
	.align		4
.L_1849:
        /*0008*/ 	.byte	0x04, 0x17
        /*000a*/ 	.short	(.L_1851 - .L_1850)
.L_1850:
        /*000c*/ 	.word	0x00000000
        /*0010*/ 	.short	0x0000
        /*0012*/ 	.short	0x0000
        /*0014*/ 	.byte	0x00, 0xf0, 0x61, 0x04


	//----- nvinfo : EIATTR_SPARSE_MMA_MASK
	.align		4
.L_1851:
        /*0018*/ 	.byte	0x03, 0x50
        /*001a*/ 	.short	0x0000


	//----- nvinfo : EIATTR_MAXREG_COUNT
	.align		4
        /*001c*/ 	.byte	0x03, 0x1b
        /*001e*/ 	.short	0x00ff


	//----- nvinfo : EIATTR_NUM_BARRIERS
	.align		4
        /*0020*/ 	.byte	0x02, 0x4c
        /*0022*/ 	.byte	0x01
	.zero		1


	//----- nvinfo : EIATTR_MERCURY_ISA_VERSION
	.align		4
        /*0024*/ 	.byte	0x03, 0x5f
        /*0026*/ 	.short	0x0101


	//----- nvinfo : EIATTR_COOP_GROUP_MASK_REGIDS
	.align		4
        /*0028*/ 	.byte	0x04, 0x29
        /*002a*/ 	.short	(.L_1853 - .L_1852)


	//   ....[0]....
.L_1852:
        /*002c*/ 	.word	0xffffffff


	//   ....[1]....
        /*0030*/ 	.word	0xffffffff


	//   ....[2]....
        /*0034*/ 	.word	0xffffffff


	//   ....[3]....
        /*0038*/ 	.word	0xffffffff


	//   ....[4]....
        /*003c*/ 	.word	0xffffffff


	//   ....[5]....
        /*0040*/ 	.word	0xffffffff


	//   ....[6]....
        /*0044*/ 	.word	0xffffffff


	//   ....[7]....
        /*0048*/ 	.word	0xffffffff


	//   ....[8]....
        /*004c*/ 	.word	0xffffffff


	//   ....[9]....
        /*0050*/ 	.word	0xffffffff


	//   ....[10]....
        /*0054*/ 	.word	0xffffffff


	//   ....[11]....
        /*0058*/ 	.word	0xffffffff


	//   ....[12]....
        /*005c*/ 	.word	0xffffffff


	//   ....[13]....
        /*0060*/ 	.word	0xffffffff


	//   ....[14]....
        /*0064*/ 	.word	0xffffffff


	//   ....[15]....
        /*0068*/ 	.word	0xffffffff


	//   ....[16]....
        /*006c*/ 	.word	0xffffffff


	//   ....[17]....
        /*0070*/ 	.word	0xffffffff


	//   ....[18]....
        /*0074*/ 	.word	0xffffffff


	//   ....[19]....
        /*0078*/ 	.word	0xffffffff


	//   ....[20]....
        /*007c*/ 	.word	0xffffffff


	//   ....[21]....
        /*0080*/ 	.word	0xffffffff


	//   ....[22]....
        /*0084*/ 	.word	0xffffffff


	//   ....[23]....
        /*0088*/ 	.word	0xffffffff


	//   ....[24]....
        /*008c*/ 	.word	0xffffffff


	//   ....[25]....
        /*0090*/ 	.word	0xffffffff


	//   ....[26]....
        /*0094*/ 	.word	0xffffffff


	//   ....[27]....
        /*0098*/ 	.word	0xffffffff


	//----- nvinfo : EIATTR_COOP_GROUP_INSTR_OFFSETS
	.align		4
.L_1853:
        /*009c*/ 	.byte	0x04, 0x28
        /*009e*/ 	.short	(.L_1855 - .L_1854)


	//   ....[0]....
.L_1854:
        /*00a0*/ 	.word	0x00000730


	//   ....[1]....
        /*00a4*/ 	.word	0x00000820


	//   ....[2]....
        /*00a8*/ 	.word	0x000032a0


	//   ....[3]....
        /*00ac*/ 	.word	0x000044c0


	//   ....[4]....
        /*00b0*/ 	.word	0x000044f0


	//   ....[5]....
        /*00b4*/ 	.word	0x00004570


	//   ....[6]....
        /*00b8*/ 	.word	0x00004580


	//   ....[7]....
        /*00bc*/ 	.word	0x000045f0


	//   ....[8]....
        /*00c0*/ 	.word	0x00004600


	//   ....[9]....
        /*00c4*/ 	.word	0x00004660


	//   ....[10]....
        /*00c8*/ 	.word	0x00004670


	//   ....[11]....
        /*00cc*/ 	.word	0x000046e0


	//   ....[12]....
        /*00d0*/ 	.word	0x00004710


	//   ....[13]....
        /*00d4*/ 	.word	0x00004770


	//   ....[14]....
        /*00d8*/ 	.word	0x000047b0


	//   ....[15]....
        /*00dc*/ 	.word	0x00004890


	//   ....[16]....
        /*00e0*/ 	.word	0x000048d0


	//   ....[17]....
        /*00e4*/ 	.word	0x00004920


	//   ....[18]....
        /*00e8*/ 	.word	0x00004930


	//   ....[19]....
        /*00ec*/ 	.word	0x00004a20


	//   ....[20]....
        /*00f0*/ 	.word	0x00004a40


	//   ....[21]....
        /*00f4*/ 	.word	0x00004a50


	//   ....[22]....
        /*00f8*/ 	.word	0x00004a60


	//   ....[23]....
        /*00fc*/ 	.word	0x00004b60


	//   ....[24]....
        /*0100*/ 	.word	0x00004b80


	//   ....[25]....
        /*0104*/ 	.word	0x00004bb0


	//   ....[26]....
        /*0108*/ 	.word	0x00004bc0


	//   ....[27]....
        /*010c*/ 	.word	0x00005810


	//----- nvinfo : EIATTR_VRC_CTA_INIT_COUNT
	.align		4
.L_1855:
        /*0110*/ 	.byte	0x02, 0x4a
	.zero		1
	.zero		1


	//----- nvinfo : EIATTR_EXIT_INSTR_OFFSETS
	.align		4
        /*0114*/ 	.byte	0x04, 0x1c
        /*0116*/ 	.short	(.L_1857 - .L_1856)


	//   ....[0]....
.L_1856:
        /*0118*/ 	.word	0x000003a0


	//   ....[1]....
        /*011c*/ 	.word	0x00005960


	//----- nvinfo : EIATTR_MAX_THREADS
	.align		4
.L_1857:
        /*0120*/ 	.byte	0x04, 0x05
        /*0122*/ 	.short	(.L_1859 - .L_1858)
.L_1858:
        /*0124*/ 	.word	0x00000020
        /*0128*/ 	.word	0x00000001
        /*012c*/ 	.word	0x00000001


	//----- nvinfo : EIATTR_CRS_STACK_SIZE
	.align		4
.L_1859:
        /*0130*/ 	.byte	0x04, 0x1e
        /*0132*/ 	.short	(.L_1861 - .L_1860)
.L_1860:
        /*0134*/ 	.word	0x00000000


	//----- nvinfo : EIATTR_CBANK_PARAM_SIZE
	.align		4
.L_1861:
        /*0138*/ 	.byte	0x03, 0x19
        /*013a*/ 	.short	0x0118


	//----- nvinfo : EIATTR_PARAM_CBANK
	.align		4
        /*013c*/ 	.byte	0x04, 0x0a
        /*013e*/ 	.short	(.L_1863 - .L_1862)
	.align		4
.L_1862:
        /*0140*/ 	.word	index@(.nv.constant0._Z25selective_scan_fwd_kernelI32Selective_Scan_fwd_kernel_traitsILi32ELi16ELi1ELb1ELb1ELb0ELb0EfN3c107complexIfEEEEv13SSMParamsBase)
        /*0144*/ 	.short	0x0380
        /*0146*/ 	.short	0x0118


	//----- nvinfo : EIATTR_SW_WAR
	.align		4
.L_1863:
        /*0148*/ 	.byte	0x04, 0x36
        /*014a*/ 	.short	(.L_1865 - .L_1864)
.L_1864:
        /*014c*/ 	.word	0x00000008
.L_1865:


//--------------------- .nv.info._Z25selective_scan_fwd_kernelI32Selective_Scan_fwd_kernel_traitsILi32ELi16ELi1ELb1ELb1ELb0ELb1EfN3c107complexIfEEEEv13SSMParamsBase --------------------------
	.section	.nv.info._Z25selective_scan_fwd_kernelI32Selective_Scan_fwd_kernel_traitsILi32ELi16ELi1ELb1ELb1ELb0ELb1EfN3c107complexIfEEEEv13SSMParamsBase,"",@"SHT_CUDA_INFO"
	.sectionflags	@""
	.align	4


	//----- nvinfo : EIATTR_CUDA_API_VERSION
	.align		4
        /*0000*/ 	.byte	0x04, 0x37
        /*0002*/ 	.short	(.L_1867 - .L_1866)
.L_1866:
        /*0004*/ 	.word	0x00000082


	//----- nvinfo : EIATTR_KPARAM_INFO
	.align		4
.L_1867:
        /*0008*/ 	.byte	0x04, 0x17
        /*000a*/ 	.short	(.L_1869 - .L_1868)
.L_1868:
        /*000c*/ 	.word	0x00000000
        /*0010*/ 	.short	0x0000
        /*0012*/ 	.short	0x0000
        /*0014*/ 	.byte	0x00, 0xf0, 0x61, 0x04


	//----- nvinfo : EIATTR_SPARSE_MMA_MASK
	.align		4
.L_1869:
        /*0018*/ 	.byte	0x03, 0x50
        /*001a*/ 	.short	0x0000


	//----- nvinfo : EIATTR_MAXREG_COUNT
	.align		4
        /*001c*/ 	.byte	0x03, 0x1b
        /*001e*/ 	.short	0x00ff


	//----- nvinfo : EIATTR_NUM_BARRIERS
	.align		4
        /*0020*/ 	.byte	0x02, 0x4c
        /*0022*/ 	.byte	0x01
	.zero		1


	//----- nvinfo : EIATTR_MERCURY_ISA_VERSION
	.align		4
        /*0024*/ 	.byte	0x03, 0x5f
        /*0026*/ 	.short	0x0101


	//----- nvinfo : EIATTR_COOP_GROUP_MASK_REGIDS
	.align		4
        /*0028*/ 	.byte	0x04, 0x29
        /*002a*/ 	.short	(.L_1871 - .L_1870)


	//   ....[0]....
.L_1870:
        /*002c*/ 	.word	0xffffffff


	//   ....[1]....
        /*0030*/ 	.word	0xffffffff


	//   ....[2]....
        /*0034*/ 	.word	0xffffffff


	//   ....[3]....
        /*0038*/ 	.word	0xffffffff


	//   ....[4]....
        /*003c*/ 	.word	0xffffffff


	//   ....[5]....
        /*0040*/ 	.word	0xffffffff


	//   ....[6]....
        /*0044*/ 	.word	0xffffffff


	//   ....[7]....
        /*0048*/ 	.word	0xffffffff


	//   ....[8]....
        /*004c*/ 	.word	0xffffffff


	//   ....[9]....
        /*0050*/ 	.word	0xffffffff


	//   ....[10]....
        /*0054*/ 	.word	0xffffffff


	//   ....[11]....
        /*0058*/ 	.word	0xffffffff


	//   ....[12]....
        /*005c*/ 	.word	0xffffffff


	//   ....[13]....
        /*0060*/ 	.word	0xffffffff


	//   ....[14]....
        /*0064*/ 	.word	0xffffffff


	//   ....[15]....
        /*0068*/ 	.word	0xffffffff


	//   ....[16]....
        /*006c*/ 	.word	0xffffffff


	//   ....[17]....
        /*0070*/ 	.word	0xffffffff


	//   ....[18]....
        /*0074*/ 	.word	0xffffffff


	//   ....[19]....
        /*0078*/ 	.word	0xffffffff


	//   ....[20]....
        /*007c*/ 	.word	0xffffffff


	//   ....[21]....
        /*0080*/ 	.word	0xffffffff


	//   ....[22]....
        /*0084*/ 	.word	0xffffffff


	//   ....[23]....
        /*0088*/ 	.word	0xffffffff


	//   ....[24]....
        /*008c*/ 	.word	0xffffffff


	//   ....[25]....
        /*0090*/ 	.word	0xffffffff


	//   ....[26]....
        /*0094*/ 	.word	0xffffffff


	//   ....[27]....
        /*0098*/ 	.word	0xffffffff


	//   ....[28]....
        /*009c*/ 	.word	0xffffffff


	//   ....[29]....
        /*00a0*/ 	.word	0xffffffff


	//----- nvinfo : EIATTR_COOP_GROUP_INSTR_OFFSETS
	.align		4
.L_1871:
        /*00a4*/ 	.byte	0x04, 0x28
        /*00a6*/ 	.short	(.L_1873 - .L_1872)


	//   ....[0]....
.L_1872:
        /*00a8*/ 	.word	0x00000730


	//   ....[1]....
        /*00ac*/ 	.word	0x00000820


	//   ....[2]....
        /*00b0*/ 	.word	0x000032a0


	//   ....[3]....
        /*00b4*/ 	.word	0x000044c0


	//   ....[4]....
        /*00b8*/ 	.word	0x000044f0


	//   ....[5]....
        /*00bc*/ 	.word	0x00004570


	//   ....[6]....
        /*00c0*/ 	.word	0x00004580


	//   ....[7]....
        /*00c4*/ 	.word	0x000045f0


	//   ....[8]....
        /*00c8*/ 	.word	0x00004600


	//   ....[9]....
        /*00cc*/ 	.word	0x00004660


	//   ....[10]....
        /*00d0*/ 	.word	0x00004670


	//   ....[11]....
        /*00d4*/ 	.word	0x000046e0


	//   ....[12]....
        /*00d8*/ 	.word	0x00004710


	//   ....[13]....
        /*00dc*/ 	.word	0x00004770


	//   ....[14]....
        /*00e0*/ 	.word	0x000047b0


	//   ....[15]....
        /*00e4*/ 	.word	0x00004890


	//   ....[16]....
        /*00e8*/ 	.word	0x000048d0


	//   ....[17]....
        /*00ec*/ 	.word	0x00004920


	//   ....[18]....
        /*00f0*/ 	.word	0x00004930


	//   ....[19]....
        /*00f4*/ 	.word	0x00004a20


	//   ....[20]....
        /*00f8*/ 	.word	0x00004a40


	//   ....[21]....
        /*00fc*/ 	.word	0x00004a50


	//   ....[22]....
        /*0100*/ 	.word	0x00004a60


	//   ....[23]....
        /*0104*/ 	.word	0x00004b60


	//   ....[24]....
        /*0108*/ 	.word	0x00004b80


	//   ....[25]....
        /*010c*/ 	.word	0x00004bb0


	//   ....[26]....
        /*0110*/ 	.word	0x00004bc0


	//   ....[27]....
        /*0114*/ 	.word	0x00005800


	//   ....[28]....
        /*0118*/ 	.word	0x00005a70


	//   ....[29]....
        /*011c*/ 	.word	0x00006160


	//----- nvinfo : EIATTR_VRC_CTA_INIT_COUNT
	.align		4
.L_1873:
        /*0120*/ 	.byte	0x02, 0x4a
	.zero		1
	.zero		1


	//----- nvinfo : EIATTR_EXIT_INSTR_OFFSETS
	.align		4
        /*0124*/ 	.byte	0x04, 0x1c
        /*0126*/ 	.short	(.L_1875 - .L_1874)


	//   ....[0]....
.L_1874:
        /*0128*/ 	.word	0x000003a0


	//   ....[1]....
        /*012c*/ 	.word	0x00006260


	//----- nvinfo : EIATTR_MAX_THREADS
	.align		4
.L_1875:
        /*0130*/ 	.byte	0x04, 0x05
        /*0132*/ 	.short	(.L_1877 - .L_1876)
.L_1876:
        /*0134*/ 	.word	0x00000020
        /*0138*/ 	.word	0x00000001
        /*013c*/ 	.word	0x00000001


	//----- nvinfo : EIATTR_CRS_STACK_SIZE
	.align		4
.L_1877:
        /*0140*/ 	.byte	0x04, 0x1e
        /*0142*/ 	.short	(.L_1879 - .L_1878)
.L_1878:
        /*0144*/ 	.word	0x00000000


	//----- nvinfo : EIATTR_CBANK_PARAM_SIZE
	.align		4
.L_1879:
        /*0148*/ 	.byte	0x03, 0x19
        /*014a*/ 	.short	0x0118


	//----- nvinfo : EIATTR_PARAM_CBANK
	.align		4
        /*014c*/ 	.byte	0x04, 0x0a
        /*014e*/ 	.short	(.L_1881 - .L_1880)
	.align		4
.L_1880:
        /*0150*/ 	.word	index@(.nv.constant0._Z25selective_scan_fwd_kernelI32Selective_Scan_fwd_kernel_traitsILi32ELi16ELi1ELb1ELb1ELb0ELb1EfN3c107complexIfEEEEv13SSMParamsBase)
        /*0154*/ 	.short	0x0380
        /*0156*/ 	.short	0x0118


	//----- nvinfo : EIATTR_SW_WAR
	.align		4
.L_1881:
        /*0158*/ 	.byte	0x04, 0x36
        /*015a*/ 	.short	(.L_1883 - .L_1882)
.L_1882:
        /*015c*/ 	.word	0x00000008
.L_1883:


//--------------------- .nv.info._Z25selective_scan_fwd_kernelI32Selective_Scan_fwd_kernel_traitsILi32ELi16ELi1ELb1ELb1ELb1ELb0EfN3c107complexIfEEEEv13SSMParamsBase --------------------------
	.section	.nv.info._Z25selective_scan_fwd_kernelI32Selective_Scan_fwd_kernel_traitsILi32ELi16ELi1ELb1ELb1ELb1ELb0EfN3c107complexIfEEEEv13SSMParamsBase,"",@"SHT_CUDA_INFO"
	.sectionflags	@""
	.align	4


	//----- nvinfo : EIATTR_CUDA_API_VERSION
	.align		4
        /*0000*/ 	.byte	0x04, 0x37
        /*0002*/ 	.short	(.L_1885 - .L_1884)
.L_1884:
        /*0004*/ 	.word	0x00000082


	//----- nvinfo : EIATTR_KPARAM_INFO
	.align		4
.L_1885:
        /*0008*/ 	.byte	0x04, 0x17
        /*000a*/ 	.short	(.L_1887 - .L_1886)
.L_1886:
        /*000c*/ 	.word	0x00000000
        /*0010*/ 	.short	0x0000
        /*0012*/ 	.short	0x0000
        /*0014*/ 	.byte	0x00, 0xf0, 0x61, 0x04


	//----- nvinfo : EIATTR_SPARSE_MMA_MASK
	.align		4
.L_1887:
        /*0018*/ 	.byte	0x03, 0x50
        /*001a*/ 	.short	0x0000


	//----- nvinfo : EIATTR_MAXREG_COUNT
	.align		4
        /*001c*/ 	.byte	0x03, 0x1b
        /*001e*/ 	.short	0x00ff


	//----- nvinfo : EIATTR_NUM_BARRIERS
	.align		4
        /*0020*/ 	.byte	0x02, 0x4c
        /*0022*/ 	.byte	0x01
	.zero		1


	//----- nvinfo : EIATTR_MERCURY_ISA_VERSION
	.align		4
        /*0024*/ 	.byte	0x03, 0x5f
        /*0026*/ 	.short	0x0101


	//----- nvinfo : EIATTR_COOP_GROUP_MASK_REGIDS
	.align		4
        /*0028*/ 	.byte	0x04, 0x29
        /*002a*/ 	.short	(.L_1889 - .L_1888)


	//   ....[0]....
.L_1888:
        /*002c*/ 	.word	0xffffffff


	//   ....[1]....
        /*0030*/ 	.word	0xffffffff


	//   ....[2]....
        /*0034*/ 	.word	0xffffffff


	//   ....[3]....
        /*0038*/ 	.word	0xffffffff


	//   ....[4]....
        /*003c*/ 	.word	0xffffffff


	//   ....[5]....
        /*0040*/ 	.word	0xffffffff


	//   ....[6]....
        /*0044*/ 	.word	0xffffffff


	//   ....[7]....
        /*0048*/ 	.word	0xffffffff


	//   ....[8]....
        /*004c*/ 	.word	0xffffffff


	//   ....[9]....
        /*0050*/ 	.word	0xffffffff


	//   ....[10]....
        /*0054*/ 	.word	0xffffffff


	//   ....[11]....
        /*0058*/ 	.word	0xffffffff


	//   ....[12]....
        /*005c*/ 	.word	0xffffffff


	//   ....[13]....
        /*0060*/ 	.word	0xffffffff


	//   ....[14]....
        /*0064*/ 	.word	0xffffffff


	//   ....[15]....
        /*0068*/ 	.word	0xffffffff


	//   ....[16]....
        /*006c*/ 	.word	0xffffffff


	//   ....[17]....
        /*0070*/ 	.word	0xffffffff


	//   ....[18]....
        /*0074*/ 	.word	0xffffffff


	//   ....[19]....
        /*0078*/ 	.word	0xffffffff


	//   ....[20]....
        /*007c*/ 	.word	0xffffffff


	//   ....[21]....
        /*0080*/ 	.word	0xffffffff


	//   ....[22]....
        /*0084*/ 	.word	0xffffffff


	//   ....[23]....
        /*0088*/ 	.word	0xffffffff


	//   ....[24]....
        /*008c*/ 	.word	0xffffffff


	//   ....[25]....
        /*0090*/ 	.word	0xffffffff


	//   ....[26]....
        /*0094*/ 	.word	0xffffffff


	//   ....[27]....
        /*0098*/ 	.word	0xffffffff


	//   ....[28]....
        /*009c*/ 	.word	0xffffffff


	//----- nvinfo : EIATTR_COOP_GROUP_INSTR_OFFSETS
	.align		4
.L_1889:
        /*00a0*/ 	.byte	0x04, 0x28
        /*00a2*/ 	.short	(.L_1891 - .L_1890)


	//   ....[0]....
.L_1890:
        /*00a4*/ 	.word	0x000007e0


	//   ....[1]....
        /*00a8*/ 	.word	0x000008d0


	//   ....[2]....
        /*00ac*/ 	.word	0x00003390


	//   ....[3]....
        /*00b0*/ 	.word	0x00004640


	//   ....[4]....
        /*00b4*/ 	.word	0x00004670


	//   ....[5]....
        /*00b8*/ 	.word	0x000046d0


	//   ....[6]....
        /*00bc*/ 	.word	0x000046f0


	//   ....[7]....
        /*00c0*/ 	.word	0x00004760


	//   ....[8]....
        /*00c4*/ 	.word	0x00004780


	//   ....[9]....
        /*00c8*/ 	.word	0x000047c0


	//   ....[10]....
        /*00cc*/ 	.word	0x000047e0


	//   ....[11]....
        /*00d0*/ 	.word	0x00004860


	//   ....[12]....
        /*00d4*/ 	.word	0x00004890


	//   ....[13]....
        /*00d8*/ 	.word	0x000048b0


	//   ....[14]....
        /*00dc*/ 	.word	0x000048c0


	//   ....[15]....
        /*00e0*/ 	.word	0x00004960


	//   ....[16]....
        /*00e4*/ 	.word	0x00004990


	//   ....[17]....
        /*00e8*/ 	.word	0x000049a0


	//   ....[18]....
        /*00ec*/ 	.word	0x000049b0


	//   ....[19]....
        /*00f0*/ 	.word	0x00004a90


	//   ....[20]....
        /*00f4*/ 	.word	0x00004aa0


	//   ....[21]....
        /*00f8*/ 	.word	0x00004ab0


	//   ....[22]....
        /*00fc*/ 	.word	0x00004ac0


	//   ....[23]....
        /*0100*/ 	.word	0x00004b80


	//   ....[24]....
        /*0104*/ 	.word	0x00004d90


	//   ....[25]....
        /*0108*/ 	.word	0x00004dc0


	//   ....[26]....
        /*010c*/ 	.word	0x00004de0


	//   ....[27]....
        /*0110*/ 	.word	0x00004df0


	//   ....[28]....
        /*0114*/ 	.word	0x00005a40


	//----- nvinfo : EIATTR_VRC_CTA_INIT_COUNT
	.align		4
.L_1891:
        /*0118*/ 	.byte	0x02, 0x4a
	.zero		1
	.zero		1


	//----- nvinfo : EIATTR_EXIT_INSTR_OFFSETS
	.align		4
        /*011c*/ 	.byte	0x04, 0x1c
        /*011e*/ 	.short	(.L_1893 - .L_1892)


	//   ....[0]....
.L_1892:
        /*0120*/ 	.word	0x00000450


	//   ....[1]....
        /*0124*/ 	.word	0x00005b90


	//----- nvinfo : EIATTR_MAX_THREADS
	.align		4
.L_1893:
        /*0128*/ 	.byte	0x04, 0x05
        /*012a*/ 	.short	(.L_1895 - .L_1894)
.L_1894:
        /*012c*/ 	.word	0x00000020
        /*0130*/ 	.word	0x00000001
        /*0134*/ 	.word	0x00000001


	//----- nvinfo : EIATTR_CRS_STACK_SIZE
	.align		4
.L_1895:
        /*0138*/ 	.byte	0x04, 0x1e
        /*013a*/ 	.short	(.L_1897 - .L_1896)
.L_1896:
        /*013c*/ 	.word	0x00000000


	//----- nvinfo : EIATTR_CBANK_PARAM_SIZE
	.align		4
.L_1897:
        /*0140*/ 	.byte	0x03, 0x19
        /*0142*/ 	.short	0x0118


	//----- nvinfo : EIATTR_PARAM_CBANK
	.align		4
        /*0144*/ 	.byte	0x04, 0x0a
        /*0146*/ 	.short	(.L_1899 - .L_1898)
	.align		4
.L_1898:
        /*0148*/ 	.word	index@(.nv.constant0._Z25selective_scan_fwd_kernelI32Selective_Scan_fwd_kernel_traitsILi32ELi16ELi1ELb1ELb1ELb1ELb0EfN3c107complexIfEEEEv13SSMParamsBase)
        /*014c*/ 	.short	0x0380
        /*014e*/ 	.short	0x0118


	//----- nvinfo : EIATTR_SW_WAR
	.align		4
.L_1899:
        /*0150*/ 	.byte	0x04, 0x36
        /*0152*/ 	.short	(.L_1901 - .L_1900)
.L_1900:
        /*0154*/ 	.word	0x00000008
.L_1901:


//--------------------- .nv.info._Z25selective_scan_fwd_kernelI32Selective_Scan_fwd_kernel_traitsILi32ELi16ELi1ELb1ELb1ELb1ELb1EfN3c107complexIfEEEEv13SSMParamsBase --------------------------
	.section	.nv.info._Z25selective_scan_fwd_kernelI32Selective_Scan_fwd_kernel_traitsILi32ELi16ELi1ELb1ELb1ELb1ELb1EfN3c107complexIfEEEEv13SSMParamsBase,"",@"SHT_CUDA_INFO"
	.sectionflags	@""
	.align	4


	//----- nvinfo : EIATTR_CUDA_API_VERSION
	.align		4
        /*0000*/ 	.byte	0x04, 0x37
        /*0002*/ 	.short	(.L_1903 - .L_1902)
.L_1902:
        /*0004*/ 	.word	0x00000082


	//----- nvinfo : EIATTR_KPARAM_INFO
	.align		4
.L_1903:
        /*0008*/ 	.byte	0x04, 0x17
        /*000a*/ 	.short	(.L_1905 - .L_1904)
.L_1904:
        /*000c*/ 	.word	0x00000000
        /*0010*/ 	.short	0x0000
        /*0012*/ 	.short	0x0000
        /*0014*/ 	.byte	0x00, 0xf0, 0x61, 0x04


	//----- nvinfo : EIATTR_SPARSE_MMA_MASK
	.align		4
.L_1905:
        /*0018*/ 	.byte	0x03, 0x50
        /*001a*/ 	.short	0x0000


	//----- nvinfo : EIATTR_MAXREG_COUNT
	.align		4
        /*001c*/ 	.byte	0x03, 0x1b
        /*001e*/ 	.short	0x00ff


	//----- nvinfo : EIATTR_NUM_BARRIERS
	.align		4
        /*0020*/ 	.byte	0x02, 0x4c
        /*0022*/ 	.byte	0x01
	.zero		1


	//----- nvinfo : EIATTR_MERCURY_ISA_VERSION
	.align		4
        /*0024*/ 	.byte	0x03, 0x5f
        /*0026*/ 	.short	0x0101


	//----- nvinfo : EIATTR_COOP_GROUP_MASK_REGIDS
	.align		4
        /*0028*/ 	.byte	0x04, 0x29
        /*002a*/ 	.short	(.L_1907 - .L_1906)


	//   ....[0]....
.L_1906:
        /*002c*/ 	.word	0xffffffff


	//   ....[1]....
        /*0030*/ 	.word	0xffffffff


	//   ....[2]....
        /*0034*/ 	.word	0xffffffff


	//   ....[3]....
        /*0038*/ 	.word	0xffffffff


	//   ....[4]....
        /*003c*/ 	.word	0xffffffff


	//   ....[5]....
        /*0040*/ 	.word	0xffffffff


	//   ....[6]....
        /*0044*/ 	.word	0xffffffff


	//   ....[7]....
        /*0048*/ 	.word	0xffffffff


	//   ....[8]....
        /*004c*/ 	.word	0xffffffff


	//   ....[9]....
        /*0050*/ 	.word	0xffffffff


	//   ....[10]....
        /*0054*/ 	.word	0xffffffff


	//   ....[11]....
        /*0058*/ 	.word	0xffffffff


	//   ....[12]....
        /*005c*/ 	.word	0xffffffff


	//   ....[13]....
        /*0060*/ 	.word	0xffffffff


	//   ....[14]....
        /*0064*/ 	.word	0xffffffff


	//   ....[15]....
        /*0068*/ 	.word	0xffffffff


	//   ....[16]....
        /*006c*/ 	.word	0xffffffff


	//   ....[17]....
        /*0070*/ 	.word	0xffffffff


	//   ....[18]....
        /*0074*/ 	.word	0xffffffff


	//   ....[19]....
        /*0078*/ 	.word	0xffffffff


	//   ....[20]....
        /*007c*/ 	.word	0xffffffff


	//   ....[21]....
        /*0080*/ 	.word	0xffffffff


	//   ....[22]....
        /*0084*/ 	.word	0xffffffff


	//   ....[23]....
        /*0088*/ 	.word	0xffffffff


	//   ....[24]....
        /*008c*/ 	.word	0xffffffff


	//   ....[25]....
        /*0090*/ 	.word	0xffffffff


	//   ....[26]....
        /*0094*/ 	.word	0xffffffff


	//   ....[27]....
        /*0098*/ 	.word	0xffffffff


	//   ....[28]....
        /*009c*/ 	.word	0xffffffff


	//   ....[29]....
        /*00a0*/ 	.word	0xffffffff


	//   ....[30]....
        /*00a4*/ 	.word	0xffffffff


	//----- nvinfo : EIATTR_COOP_GROUP_INSTR_OFFSETS
	.align		4
.L_1907:
        /*00a8*/ 	.byte	0x04, 0x28
        /*00aa*/ 	.short	(.L_1909 - .L_1908)


	//   ....[0]....
.L_1908:
        /*00ac*/ 	.word	0x000007e0


	//   ....[1]....
        /*00b0*/ 	.word	0x000008d0


	//   ....[2]....
        /*00b4*/ 	.word	0x00003390


	//   ....[3]....
        /*00b8*/ 	.word	0x00004640


	//   ....[4]....
        /*00bc*/ 	.word	0x00004670


	//   ....[5]....
        /*00c0*/ 	.word	0x000046d0


	//   ....[6]....
        /*00c4*/ 	.word	0x000046f0


	//   ....[7]....
        /*00c8*/ 	.word	0x00004760


	//   ....[8]....
        /*00cc*/ 	.word	0x00004780


	//   ....[9]....
        /*00d0*/ 	.word	0x000047c0


	//   ....[10]....
        /*00d4*/ 	.word	0x000047e0


	//   ....[11]....
        /*00d8*/ 	.word	0x00004860


	//   ....[12]....
        /*00dc*/ 	.word	0x00004890


	//   ....[13]....
        /*00e0*/ 	.word	0x000048b0


	//   ....[14]....
        /*00e4*/ 	.word	0x000048c0


	//   ....[15]....
        /*00e8*/ 	.word	0x00004960


	//   ....[16]....
        /*00ec*/ 	.word	0x00004990


	//   ....[17]....
        /*00f0*/ 	.word	0x000049a0


	//   ....[18]....
        /*00f4*/ 	.word	0x000049b0


	//   ....[19]....
        /*00f8*/ 	.word	0x00004a90


	//   ....[20]....
        /*00fc*/ 	.word	0x00004aa0


	//   ....[21]....
        /*0100*/ 	.word	0x00004ab0


	//   ....[22]....
        /*0104*/ 	.word	0x00004ac0


	//   ....[23]....
        /*0108*/ 	.word	0x00004b80


	//   ....[24]....
        /*010c*/ 	.word	0x00004d90


	//   ....[25]....
        /*0110*/ 	.word	0x00004dc0


	//   ....[26]....
        /*0114*/ 	.word	0x00004de0


	//   ....[27]....
        /*0118*/ 	.word	0x00004df0


	//   ....[28]....
        /*011c*/ 	.word	0x00005a10


	//   ....[29]....
        /*0120*/ 	.word	0x00005ca0


	//   ....[30]....
        /*0124*/ 	.word	0x00006390


	//----- nvinfo : EIATTR_VRC_CTA_INIT_COUNT
	.align		4
.L_1909:
        /*0128*/ 	.byte	0x02, 0x4a
	.zero		1
	.zero		1


	//----- nvinfo : EIATTR_EXIT_INSTR_OFFSETS
	.align		4
        /*012c*/ 	.byte	0x04, 0x1c
        /*012e*/ 	.short	(.L_1911 - .L_1910)


	//   ....[0]....
.L_1910:
        /*0130*/ 	.word	0x00000450


	//   ....[1]....
        /*0134*/ 	.word	0x00006490


	//----- nvinfo : EIATTR_MAX_THREADS
	.align		4
.L_1911:
        /*0138*/ 	.byte	0x04, 0x05
        /*013a*/ 	.short	(.L_1913 - .L_1912)
.L_1912:
        /*013c*/ 	.word	0x00000020
        /*0140*/ 	.word	0x00000001
        /*0144*/ 	.word	0x00000001


	//----- nvinfo : EIATTR_CRS_STACK_SIZE
	.align		4
.L_1913:
        /*0148*/ 	.byte	0x04, 0x1e
        /*014a*/ 	.short	(.L_1915 - .L_1914)
.L_1914:
        /*014c*/ 	.word	0x00000000


	//----- nvinfo : EIATTR_CBANK_PARAM_SIZE
	.align		4
.L_1915:
        /*0150*/ 	.byte	0x03, 0x19
        /*0152*/ 	.short	0x0118


	//----- nvinfo : EIATTR_PARAM_CBANK
	.align		4
        /*0154*/ 	.byte	0x04, 0x0a
        /*0156*/ 	.short	(.L_1917 - .L_1916)
	.align		4
.L_1916:
        /*0158*/ 	.word	index@(.nv.constant0._Z25selective_scan_fwd_kernelI32Selective_Scan_fwd_kernel_traitsILi32ELi16ELi1ELb1ELb1ELb1ELb1EfN3c107complexIfEEEEv13SSMParamsBase)
        /*015c*/ 	.short	0x0380
        /*015e*/ 	.short	0x0118


	//----- nvinfo : EIATTR_SW_WAR
	.align		4
.L_1917:
        /*0160*/ 	.byte	0x04, 0x36
        /*0162*/ 	.short	(.L_1919 - .L_1918)
.L_1918:
        /*0164*/ 	.word	0x00000008
.L_1919:


//--------------------- .nv.info._Z25selective_scan_fwd_kernelI32Selective_Scan_fwd_kernel_traitsILi32ELi8ELi1ELb0ELb0ELb0ELb0EfN3c107complexIfEEEEv13SSMParamsBase --------------------------
	.section	.nv.info._Z25selective_scan_fwd_kernelI32Selective_Scan_fwd_kernel_traitsILi32ELi8ELi1ELb0ELb0ELb0ELb0EfN3c107complexIfEEEEv13SSMParamsBase,"",@"SHT_CUDA_INFO"
	.sectionflags	@""
	.align	4


	//----- nvinfo : EIATTR_CUDA_API_VERSION
	.align		4
        /*0000*/ 	.byte	0x04, 0x37
        /*0002*/ 	.short	(.L_1921 - .L_1920)
.L_1920:
        /*0004*/ 	.word	0x00000082


	//----- nvinfo : EIATTR_KPARAM_INFO
	.align		4
.L_1921:
        /*0008*/ 	.byte	0x04, 0x17
        /*000a*/ 	.short	(.L_1923 - .L_1922)
.L_1922:
        /*000c*/ 	.word	0x00000000
        /*0010*/ 	.short	0x0000
        /*0012*/ 	.short	0x0000
        /*0014*/ 	.byte	0x00, 0xf0, 0x61, 0x04


	//----- nvinfo : EIATTR_SPARSE_MMA_MASK
	.align		4
.L_1923:
        /*0018*/ 	.byte	0x03, 0x50
        /*001a*/ 	.short	0x0000


	//----- nvinfo : EIATTR_MAXREG_COUNT
	.align		4
        /*001c*/ 	.byte	0x03, 0x1b
        /*001e*/ 	.short	0x00ff


	//----- nvinfo : EIATTR_NUM_BARRIERS
	.align		4
        /*0020*/ 	.byte	0x02, 0x4c
        /*0022*/ 	.byte	0x01
	.zero		1


	//----- nvinfo : EIATTR_MERCURY_ISA_VERSION
	.align		4
        /*0024*/ 	.byte	0x03, 0x5f
        /*0026*/ 	.short	0x0101


	//----- nvinfo : EIATTR_COOP_GROUP_MASK_REGIDS
	.align		4
        /*0028*/ 	.byte	0x04, 0x29
        /*002a*/ 	.short	(.L_1925 - .L_1924)


	//   ....[0]....
.L_1924:
        /*002c*/ 	.word	0xffffffff


	//   ....[1]....
        /*0030*/ 	.word	0xffffffff


	//   ....[2]....
        /*0034*/ 	.word	0xffffffff


	//   ....[3]....
        /*0038*/ 	.word	0xffffffff


	//   ....[4]....
        /*003c*/ 	.word	0xffffffff


	//   ....[5]....
        /*0040*/ 	.word	0xffffffff


	//   ....[6]....
        /*0044*/ 	.word	0xffffffff


	//   ....[7]....
        /*0048*/ 	.word	0xffffffff


	//   ....[8]....
        /*004c*/ 	.word	0xffffffff


	//   ....[9]....
        /*0050*/ 	.word	0xffffffff


	//   ....[10]....
        /*0054*/ 	.word	0xffffffff


	//   ....[11]....
        /*0058*/ 	.word	0xffffffff


	//   ....[12]....
        /*005c*/ 	.word	0xffffffff


	//   ....[13]....
        /*0060*/ 	.word	0xffffffff


	//   ....[14]....
        /*0064*/ 	.word	0xffffffff


	//   ....[15]....
        /*0068*/ 	.word	0xffffffff


	//   ....[16]....
        /*006c*/ 	.word	0xffffffff


	//   ....[17]....
        /*0070*/ 	.word	0xffffffff


	//   ....[18]....
        /*0074*/ 	.word	0xffffffff


	//   ....[19]....
        /*0078*/ 	.word	0xffffffff


	//   ....[20]....
        /*007c*/ 	.word	0xffffffff


	//   ....[21]....
        /*0080*/ 	.word	0xffffffff


	//   ....[22]....
        /*0084*/ 	.word	0xffffffff


	//   ....[23]....
        /*0088*/ 	.word	0xffffffff


	//   ....[24]....
        /*008c*/ 	.word	0xffffffff


	//   ....[25]....
        /*0090*/ 	.word	0xffffffff


	//   ....[26]....
        /*0094*/ 	.word	0xffffffff


	//----- nvinfo : EIATTR_COOP_GROUP_INSTR_OFFSETS
	.align		4
.L_1925:
        /*0098*/ 	.byte	0x04, 0x28
        /*009a*/ 	.short	(.L_1927 - .L_1926)


	//   ....[0]....
.L_1926:
        /*009c*/ 	.word	0x000009e0


	//   ....[1]....
        /*00a0*/ 	.word	0x00000bf0


	//   ....[2]....
        /*00a4*/ 	.word	0x00002b20


	//   ....[3]....
        /*00a8*/ 	.word	0x00002b50


	//   ....[4]....
        /*00ac*/ 	.word	0x00002bf0


	//   ....[5]....
        /*00b0*/ 	.word	0x00002c10


	//   ....[6]....
        /*00b4*/ 	.word	0x00002c70


	//   ....[7]....
        /*00b8*/ 	.word	0x00002c80


	//   ....[8]....
        /*00bc*/ 	.word	0x00002ce0


	//   ....[9]....
        /*00c0*/ 	.word	0x00002cf0


	//   ....[10]....
        /*00c4*/ 	.word	0x00002d60


	//   ....[11]....
        /*00c8*/ 	.word	0x00002d70


	//   ....[12]....
        /*00cc*/ 	.word	0x00002dc0


	//   ....[13]....
        /*00d0*/ 	.word	0x00002de0


	//   ....[14]....
        /*00d4*/ 	.word	0x00002e50


	//   ....[15]....
        /*00d8*/ 	.word	0x00002e80


	//   ....[16]....
        /*00dc*/ 	.word	0x00002eb0


	//   ....[17]....
        /*00e0*/ 	.word	0x00002ec0


	//   ....[18]....
        /*00e4*/ 	.word	0x00002f70


	//   ....[19]....
        /*00e8*/ 	.word	0x00002fa0


	//   ....[20]....
        /*00ec*/ 	.word	0x00002fb0


	//   ....[21]....
        /*00f0*/ 	.word	0x00002fd0


	//   ....[22]....
        /*00f4*/ 	.word	0x00003190


	//   ....[23]....
        /*00f8*/ 	.word	0x000031d0


	//   ....[24]....
        /*00fc*/ 	.word	0x000031e0


	//   ....[25]....
        /*0100*/ 	.word	0x000031f0


	//   ....[26]....
        /*0104*/ 	.word	0x00003a30


	//----- nvinfo : EIATTR_VRC_CTA_INIT_COUNT
	.align		4
.L_1927:
        /*0108*/ 	.byte	0x02, 0x4a
	.zero		1
	.zero		1


	//----- nvinfo : EIATTR_EXIT_INSTR_OFFSETS
	.align		4
        /*010c*/ 	.byte	0x04, 0x1c
        /*010e*/ 	.short	(.L_1929 - .L_1928)


	//   ....[0]....
.L_1928:
        /*0110*/ 	.word	0x000001c0


	//   ....[1]....
        /*0114*/ 	.word	0x00003d00


	//----- nvinfo : EIATTR_MAX_THREADS
	.align		4
.L_1929:
        /*0118*/ 	.byte	0x04, 0x05
        /*011a*/ 	.short	(.L_1931 - .L_1930)
.L_1930:
        /*011c*/ 	.word	0x00000020
        /*0120*/ 	.word	0x00000001
        /*0124*/ 	.word	0x00000001


	//----- nvinfo : EIATTR_CRS_STACK_SIZE
	.align		4
.L_1931:
        /*0128*/ 	.byte	0x04, 0x1e
        /*012a*/ 	.short	(.L_1933 - .L_1932)
.L_1932:
        /*012c*/ 	.word	0x00000000


	//----- nvinfo : EIATTR_CBANK_PARAM_SIZE
	.align		4
.L_1933:
        /*0130*/ 	.byte	0x03, 0x19
        /*0132*/ 	.short	0x0118


	//----- nvinfo : EIATTR_PARAM_CBANK
	.align		4
        /*0134*/ 	.byte	0x04, 0x0a
        /*0136*/ 	.short	(.L_1935 - .L_1934)
	.align		4
.L_1934:
        /*0138*/ 	.word	index@(.nv.constant0._Z25selective_scan_fwd_kernelI32Selective_Scan_fwd_kernel_traitsILi32ELi8ELi1ELb0ELb0ELb0ELb0EfN3c107complexIfEEEEv13SSMParamsBase)
        /*013c*/ 	.short	0x0380
        /*013e*/ 	.short	0x0118


	//----- nvinfo : EIATTR_SW_WAR
	.align		4
.L_1935:
        /*0140*/ 	.byte	0x04, 0x36
        /*0142*/ 	.short	(.L_1937 - .L_1936)
.L_1936:
        /*0144*/ 	.word	0x00000008
.L_1937:


//--------------------- .nv.info._Z25selective_scan_fwd_kernelI32Selective_Scan_fwd_kernel_traitsILi32ELi8ELi1ELb0ELb0ELb0ELb1EfN3c107complexIfEEEEv13SSMParamsBase --------------------------
	.section	.nv.info._Z25selective_scan_fwd_kernelI32Selective_Scan_fwd_kernel_traitsILi32ELi8ELi1ELb0ELb0ELb0ELb1EfN3c107complexIfEEEEv13SSMParamsBase,"",@"SHT_CUDA_INFO"
	.sectionflags	@""
	.align	4


	//----- nvinfo : EIATTR_CUDA_API_VERSION
	.align		4
        /*0000*/ 	.byte	0x04, 0x37
        /*0002*/ 	.short	(.L_1939 - .L_1938)
.L_1938:
        /*0004*/ 	.word	0x00000082


	//----- nvinfo : EIATTR_KPARAM_INFO
	.align		4
.L_1939:
        /*0008*/ 	.byte	0x04, 0x17
        /*000a*/ 	.short	(.L_1941 - .L_1940)
.L_1940:
        /*000c*/ 	.word	0x00000000
        /*0010*/ 	.short	0x0000
        /*0012*/ 	.short	0x0000
        /*0014*/ 	.byte	0x00, 0xf0, 0x61, 0x04


	//----- nvinfo : EIATTR_SPARSE_MMA_MASK
	.align		4
.L_1941:
        /*0018*/ 	.byte	0x03, 0x50
        /*001a*/ 	.short	0x0000


	//----- nvinfo : EIATTR_MAXREG_COUNT
	.align		4
        /*001c*/ 	.byte	0x03, 0x1b
        /*001e*/ 	.short	0x00ff


	//----- nvinfo : EIATTR_NUM_BARRIERS
	.align		4
        /*0020*/ 	.byte	0x02, 0x4c
        /*0022*/ 	.byte	0x01
	.zero		1


	//----- nvinfo : EIATTR_MERCURY_ISA_VERSION
	.align		4
        /*0024*/ 	.byte	0x03, 0x5f
        /*0026*/ 	.short	0x0101


	//----- nvinfo : EIATTR_COOP_GROUP_MASK_REGIDS
	.align		4
        /*0028*/ 	.byte	0x04, 0x29
        /*002a*/ 	.short	(.L_1943 - .L_1942)


	//   ....[0]....
.L_1942:
        /*002c*/ 	.word	0xffffffff


	//   ....[1]....
        /*0030*/ 	.word	0xffffffff


	//   ....[2]....
        /*0034*/ 	.word	0xffffffff


	//   ....[3]....
        /*0038*/ 	.word	0xffffffff


	//   ....[4]....
        /*003c*/ 	.word	0xffffffff


	//   ....[5]....
        /*0040*/ 	.word	0xffffffff


	//   ....[6]....
        /*0044*/ 	.word	0xffffffff


	//   ....[7]....
        /*0048*/ 	.word	0xffffffff


	//   ....[8]....
        /*004c*/ 	.word	0xffffffff


	//   ....[9]....
        /*0050*/ 	.word	0xffffffff


	//   ....[10]....
        /*0054*/ 	.word	0xffffffff


	//   ....[11]....
        /*0058*/ 	.word	0xffffffff


	//   ....[12]....
        /*005c*/ 	.word	0xffffffff


	//   ....[13]....
        /*0060*/ 	.word	0xffffffff


	//   ....[14]....
        /*0064*/ 	.word	0xffffffff


	//   ....[15]....
        /*0068*/ 	.word	0xffffffff


	//   ....[16]....
        /*006c*/ 	.word	0xffffffff


	//   ....[17]....
        /*0070*/ 	.word	0xffffffff


	//   ....[18]....
        /*0074*/ 	.word	0xffffffff


	//   ....[19]....
        /*0078*/ 	.word	0xffffffff


	//   ....[20]....
        /*007c*/ 	.word	0xffffffff


	//   ....[21]....
        /*0080*/ 	.word	0xffffffff


	//   ....[22]....
        /*0084*/ 	.word	0xffffffff


	//   ....[23]....
        /*0088*/ 	.word	0xffffffff


	//   ....[24]....
        /*008c*/ 	.word	0xffffffff


	//   ....[25]....
        /*0090*/ 	.word	0xffffffff


	//   ....[26]....
        /*0094*/ 	.word	0xffffffff


	//   ....[27]....
        /*0098*/ 	.word	0xffffffff


	//   ....[28]....
        /*009c*/ 	.word	0xffffffff


	//----- nvinfo : EIATTR_COOP_GROUP_INSTR_OFFSETS
	.align		4
.L_1943:
        /*00a0*/ 	.byte	0x04, 0x28
        /*00a2*/ 	.short	(.L_1945 - .L_1944)


	//   ....[0]....
.L_1944:
        /*00a4*/ 	.word	0x000009f0


	//   ....[1]....
        /*00a8*/ 	.word	0x00000c00


	//   ....[2]....
        /*00ac*/ 	.word	0x00002b30


	//   ....[3]....
        /*00b0*/ 	.word	0x00002b60


	//   ....[4]....
        /*00b4*/ 	.word	0x00002c00


	//   ....[5]....
        /*00b8*/ 	.word	0x00002c20


	//   ....[6]....
        /*00bc*/ 	.word	0x00002c80


	//   ....[7]....
        /*00c0*/ 	.word	0x00002c90


	//   ....[8]....
        /*00c4*/ 	.word	0x00002cf0


	//   ....[9]....
        /*00c8*/ 	.word	0x00002d00


	//   ....[10]....
        /*00cc*/ 	.word	0x00002d70


	//   ....[11]....
        /*00d0*/ 	.word	0x00002d80


	//   ....[12]....
        /*00d4*/ 	.word	0x00002dd0


	//   ....[13]....
        /*00d8*/ 	.word	0x00002df0


	//   ....[14]....
        /*00dc*/ 	.word	0x00002e60


	//   ....[15]....
        /*00e0*/ 	.word	0x00002e90


	//   ....[16]....
        /*00e4*/ 	.word	0x00002ec0


	//   ....[17]....
        /*00e8*/ 	.word	0x00002ed0


	//   ....[18]....
        /*00ec*/ 	.word	0x00002f80


	//   ....[19]....
        /*00f0*/ 	.word	0x00002fb0


	//   ....[20]....
        /*00f4*/ 	.word	0x00002fc0


	//   ....[21]....
        /*00f8*/ 	.word	0x00002fe0


	//   ....[22]....
        /*00fc*/ 	.word	0x000031a0


	//   ....[23]....
        /*0100*/ 	.word	0x000031e0


	//   ....[24]....
        /*0104*/ 	.word	0x000031f0


	//   ....[25]....
        /*0108*/ 	.word	0x00003200


	//   ....[26]....
        /*010c*/ 	.word	0x00003b00


	//   ....[27]....
        /*0110*/ 	.word	0x00003f30


	//   ....[28]....
        /*0114*/ 	.word	0x00004380


	//----- nvinfo : EIATTR_VRC_CTA_INIT_COUNT
	.align		4
.L_1945:
        /*0118*/ 	.byte	0x02, 0x4a
	.zero		1
	.zero		1


	//----- nvinfo : EIATTR_EXIT_INSTR_OFFSETS
	.align		4
        /*011c*/ 	.byte	0x04, 0x1c
        /*011e*/ 	.short	(.L_1947 - .L_1946)


	//   ....[0]....
.L_1946:
        /*0120*/ 	.word	0x000001c0


	//   ....[1]....
        /*0124*/ 	.word	0x00004630


	//----- nvinfo : EIATTR_MAX_THREADS
	.align		4
.L_1947:
        /*0128*/ 	.byte	0x04, 0x05
        /*012a*/ 	.short	(.L_1949 - .L_1948)
.L_1948:
        /*012c*/ 	.word	0x00000020
        /*0130*/ 	.word	0x00000001
        /*0134*/ 	.word	0x00000001


	//----- nvinfo : EIATTR_CRS_STACK_SIZE
	.align		4
.L_1949:
        /*0138*/ 	.byte	0x04, 0x1e
        /*013a*/ 	.short	(.L_1951 - .L_1950)
.L_1950:
        /*013c*/ 	.word	0x00000000


	//----- nvinfo : EIATTR_CBANK_PARAM_SIZE
	.align		4
.L_1951:
        /*0140*/ 	.byte	0x03, 0x19
        /*0142*/ 	.short	0x0118


	//----- nvinfo : EIATTR_PARAM_CBANK
	.align		4
        /*0144*/ 	.byte	0x04, 0x0a
        /*0146*/ 	.short	(.L_1953 - .L_1952)
	.align		4
.L_1952:
        /*0148*/ 	.word	index@(.nv.constant0._Z25selective_scan_fwd_kernelI32Selective_Scan_fwd_kernel_traitsILi32ELi8ELi1ELb0ELb0ELb0ELb1EfN3c107complexIfEEEEv13SSMParamsBase)
        /*014c*/ 	.short	0x0380
        /*014e*/ 	.short	0x0118


	//----- nvinfo : EIATTR_SW_WAR
	.align		4
.L_1953:
        /*0150*/ 	.byte	0x04, 0x36
        /*0152*/ 	.short	(.L_1955 - .L_1954)
.L_1954:
        /*0154*/ 	.word	0x00000008
.L_1955:


//--------------------- .nv.info._Z25selective_scan_fwd_kernelI32Selective_Scan_fwd_kernel_traitsILi32ELi8ELi1ELb0ELb0ELb1ELb0EfN3c107complexIfEEEEv13SSMParamsBase --------------------------
	.section	.nv.info._Z25selective_scan_fwd_kernelI32Selective_Scan_fwd_kernel_traitsILi32ELi8ELi1ELb0ELb0ELb1ELb0EfN3c107complexIfEEEEv13SSMParamsBase,"",@"SHT_CUDA_INFO"
	.sectionflags	@""
	.align	4


	//----- nvinfo : EIATTR_CUDA_API_VERSION
	.align		4
        /*0000*/ 	.byte	0x04, 0x37
        /*0002*/ 	.short	(.L_1957 - .L_1956)
.L_1956:
        /*0004*/ 	.word	0x00000082


	//----- nvinfo : EIATTR_KPARAM_INFO
	.align		4
.L_1957:
        /*0008*/ 	.byte	0x04, 0x17
        /*000a*/ 	.short	(.L_1959 - .L_1958)
.L_1958:
        /*000c*/ 	.word	0x00000000
        /*0010*/ 	.short	0x0000
        /*0012*/ 	.short	0x0000
        /*0014*/ 	.byte	0x00, 0xf0, 0x61, 0x04


	//----- nvinfo : EIATTR_SPARSE_MMA_MASK
	.align		4
.L_1959:
        /*0018*/ 	.byte	0x03, 0x50
        /*001a*/ 	.short	0x0000


	//----- nvinfo : EIATTR_MAXREG_COUNT
	.align		4
        /*001c*/ 	.byte	0x03, 0x1b
        /*001e*/ 	.short	0x00ff


	//----- nvinfo : EIATTR_NUM_BARRIERS
	.align		4
        /*0020*/ 	.byte	0x02, 0x4c
        /*0022*/ 	.byte	0x01
	.zero		1


	//----- nvinfo : EIATTR_MERCURY_ISA_VERSION
	.align		4
        /*0024*/ 	.byte	0x03, 0x5f
        /*0026*/ 	.short	0x0101


	//----- nvinfo : EIATTR_COOP_GROUP_MASK_REGIDS
	.align		4
        /*0028*/ 	.byte	0x04, 0x29
        /*002a*/ 	.short	(.L_1961 - .L_1960)


	//   ....[0]....
.L_1960:
        /*002c*/ 	.word	0xffffffff


	//   ....[1]....
        /*0030*/ 	.word	0xffffffff


	//   ....[2]....
        /*0034*/ 	.word	0xffffffff


	//   ....[3]....
        /*0038*/ 	.word	0xffffffff


	//   ....[4]....
        /*003c*/ 	.word	0xffffffff


	//   ....[5]....
        /*0040*/ 	.word	0xffffffff


	//   ....[6]....
        /*0044*/ 	.word	0xffffffff


	//   ....[7]....
        /*0048*/ 	.word	0xffffffff


	//   ....[8]....
        /*004c*/ 	.word	0xffffffff


	//   ....[9]....
        /*0050*/ 	.word	0xffffffff


	//   ....[10]....
        /*0054*/ 	.word	0xffffffff


	//   ....[11]....
        /*0058*/ 	.word	0xffffffff


	//   ....[12]....
        /*005c*/ 	.word	0xffffffff


	//   ....[13]....
        /*0060*/ 	.word	0xffffffff


	//   ....[14]....
        /*0064*/ 	.word	0xffffffff


	//   ....[15]....
        /*0068*/ 	.word	0xffffffff


	//   ....[16]....
        /*006c*/ 	.word	0xffffffff


	//   ....[17]....
        /*0070*/ 	.word	0xffffffff


	//   ....[18]....
        /*0074*/ 	.word	0xffffffff


	//   ....[19]....
        /*0078*/ 	.word	0xffffffff


	//   ....[20]....
        /*007c*/ 	.word	0xffffffff


	//   ....[21]....
        /*0080*/ 	.word	0xffffffff


	//   ....[22]....
        /*0084*/ 	.word	0xffffffff


	//   ....[23]....
        /*0088*/ 	.word	0xffffffff


	//   ....[24]....
        /*008c*/ 	.word	0xffffffff


	//   ....[25]....
        /*0090*/ 	.word	0xffffffff


	//   ....[26]....
        /*0094*/ 	.word	0xffffffff


	//   ....[27]....
        /*0098*/ 	.word	0xffffffff


	//----- nvinfo : EIATTR_COOP_GROUP_INSTR_OFFSETS
	.align		4
.L_1961:
        /*009c*/ 	.byte	0x04, 0x28
        /*009e*/ 	.short	(.L_1963 - .L_1962)


	//   ....[0]....
.L_1962:
        /*00a0*/ 	.word	0x00000ce0


	//   ....[1]....
        /*00a4*/ 	.word	0x00000ed0


	//   ....[2]....
        /*00a8*/ 	.word	0x000035e0


	//   ....[3]....
        /*00ac*/ 	.word	0x00003600


	//   ....[4]....
        /*00b0*/ 	.word	0x00003630


	//   ....[5]....
        /*00b4*/ 	.word	0x00003650


	//   ....[6]....
        /*00b8*/ 	.word	0x000036c0


	//   ....[7]....
        /*00bc*/ 	.word	0x000036f0


	//   ....[8]....
        /*00c0*/ 	.word	0x00003720


	//   ....[9]....
        /*00c4*/ 	.word	0x00003740


	//   ....[10]....
        /*00c8*/ 	.word	0x000037d0


	//   ....[11]....
        /*00cc*/ 	.word	0x00003800


	//   ....[12]....
        /*00d0*/ 	.word	0x00003810


	//   ....[13]....
        /*00d4*/ 	.word	0x00003820


	//   ....[14]....
        /*00d8*/ 	.word	0x000038c0


	//   ....[15]....
        /*00dc*/ 	.word	0x000038f0


	//   ....[16]....
        /*00e0*/ 	.word	0x00003900


	//   ....[17]....
        /*00e4*/ 	.word	0x00003910


	//   ....[18]....
        /*00e8*/ 	.word	0x000039d0


	//   ....[19]....
        /*00ec*/ 	.word	0x000039e0


	//   ....[20]....
        /*00f0*/ 	.word	0x000039f0


	//   ....[21]....
        /*00f4*/ 	.word	0x00003a00


	//   ....[22]....
        /*00f8*/ 	.word	0x00003ea0


	//   ....[23]....
        /*00fc*/ 	.word	0x00004030


	//   ....[24]....
        /*0100*/ 	.word	0x00004040


	//   ....[25]....
        /*0104*/ 	.word	0x00004050


	//   ....[26]....
        /*0108*/ 	.word	0x00004060


	//   ....[27]....
        /*010c*/ 	.word	0x00004ab0


	//----- nvinfo : EIATTR_VRC_CTA_INIT_COUNT
	.align		4
.L_1963:
        /*0110*/ 	.byte	0x02, 0x4a
	.zero		1
	.zero		1


	//----- nvinfo : EIATTR_EXIT_INSTR_OFFSETS
	.align		4
        /*0114*/ 	.byte	0x04, 0x1c
        /*0116*/ 	.short	(.L_1965 - .L_1964)


	//   ....[0]....
.L_1964:
        /*0118*/ 	.word	0x000003e0


	//   ....[1]....
        /*011c*/ 	.word	0x00004d30


	//----- nvinfo : EIATTR_MAX_THREADS
	.align		4
.L_1965:
        /*0120*/ 	.byte	0x04, 0x05
        /*0122*/ 	.short	(.L_1967 - .L_1966)
.L_1966:
        /*0124*/ 	.word	0x00000020
        /*0128*/ 	.word	0x00000001
        /*012c*/ 	.word	0x00000001


	//----- nvinfo : EIATTR_CRS_STACK_SIZE
	.align		4
.L_1967:
        /*0130*/ 	.byte	0x04, 0x1e
        /*0132*/ 	.short	(.L_1969 - .L_1968)
.L_1968:
        /*0134*/ 	.word	0x00000000


	//----- nvinfo : EIATTR_CBANK_PARAM_SIZE
	.align		4
.L_1969:
        /*0138*/ 	.byte	0x03, 0x19
        /*013a*/ 	.short	0x0118


	//----- nvinfo : EIATTR_PARAM_CBANK
	.align		4
        /*013c*/ 	.byte	0x04, 0x0a
        /*013e*/ 	.short	(.L_1971 - .L_1970)
	.align		4
.L_1970:
        /*0140*/ 	.word	index@(.nv.constant0._Z25selective_scan_fwd_kernelI32Selective_Scan_fwd_kernel_traitsILi32ELi8ELi1ELb0ELb0ELb1ELb0EfN3c107complexIfEEEEv13SSMParamsBase)
        /*0144*/ 	.short	0x0380
        /*0146*/ 	.short	0x0118


	//----- nvinfo : EIATTR_SW_WAR
	.align		4
.L_1971:
        /*0148*/ 	.byte	0x04, 0x36
        /*014a*/ 	.short	(.L_1973 - .L_1972)
.L_1972:
        /*014c*/ 	.word	0x00000008
.L_1973:


//--------------------- .nv.info._Z25selective_scan_fwd_kernelI32Selective_Scan_fwd_kernel_traitsILi32ELi8ELi1ELb0ELb0ELb1ELb1EfN3c107complexIfEEEEv13SSMParamsBase --------------------------
	.section	.nv.info._Z25selective_scan_fwd_kernelI32Selective_Scan_fwd_kernel_traitsILi32ELi8ELi1ELb0ELb0ELb1ELb1EfN3c107complexIfEEEEv13SSMParamsBase,"",@"SHT_CUDA_INFO"
	.sectionflags	@""
	.align	4


	//----- nvinfo : EIATTR_CUDA_API_VERSION
	.align		4
        /*0000*/ 	.byte	0x04, 0x37
        /*0002*/ 	.short	(.L_1975 - .L_1974)
.L_1974:
        /*0004*/ 	.word	0x00000082


	//----- nvinfo : EIATTR_KPARAM_INFO
	.align		4
.L_1975:
        /*0008*/ 	.byte	0x04, 0x17
        /*000a*/ 	.short	(.L_1977 - .L_1976)
.L_1976:
        /*000c*/ 	.word	0x00000000
        /*0010*/ 	.short	0x0000
        /*0012*/ 	.short	0x0000
        /*0014*/ 	.byte	0x00, 0xf0, 0x61, 0x04


	//----- nvinfo : EIATTR_SPARSE_MMA_MASK
	.align		4
.L_1977:
        /*0018*/ 	.byte	0x03, 0x50
        /*001a*/ 	.short	0x0000


	//----- nvinfo : EIATTR_MAXREG_COUNT
	.align		4
        /*001c*/ 	.byte	0x03, 0x1b
        /*001e*/ 	.short	0x00ff


	//----- nvinfo : EIATTR_NUM_BARRIERS
	.align		4
        /*0020*/ 	.byte	0x02, 0x4c
        /*0022*/ 	.byte	0x01
	.zero		1


	//----- nvinfo : EIATTR_MERCURY_ISA_VERSION
	.align		4
        /*0024*/ 	.byte	0x03, 0x5f
        /*0026*/ 	.short	0x0101


	//----- nvinfo : EIATTR_COOP_GROUP_MASK_REGIDS
	.align		4
        /*0028*/ 	.byte	0x04, 0x29
        /*002a*/ 	.short	(.L_1979 - .L_1978)


	//   ....[0]....
.L_1978:
        /*002c*/ 	.word	0xffffffff


	//   ....[1]....
        /*0030*/ 	.word	0xffffffff


	//   ....[2]....
        /*0034*/ 	.word	0xffffffff


	//   ....[3]....
        /*0038*/ 	.word	0xffffffff


	//   ....[4]....
        /*003c*/ 	.word	0xffffffff


	//   ....[5]....
        /*0040*/ 	.word	0xffffffff


	//   ....[6]....
        /*0044*/ 	.word	0xffffffff


	//   ....[7]....
        /*0048*/ 	.word	0xffffffff


	//   ....[8]....
        /*004c*/ 	.word	0xffffffff


	//   ....[9]....
        /*0050*/ 	.word	0xffffffff


	//   ....[10]....
        /*0054*/ 	.word	0xffffffff


	//   ....[11]....
        /*0058*/ 	.word	0xffffffff


	//   ....[12]....
        /*005c*/ 	.word	0xffffffff


	//   ....[13]....
        /*0060*/ 	.word	0xffffffff


	//   ....[14]....
        /*0064*/ 	.word	0xffffffff


	//   ....[15]....
        /*0068*/ 	.word	0xffffffff


	//   ....[16]....
        /*006c*/ 	.word	0xffffffff


	//   ....[17]....
        /*0070*/ 	.word	0xffffffff


	//   ....[18]....
        /*0074*/ 	.word	0xffffffff


	//   ....[19]....
        /*0078*/ 	.word	0xffffffff


	//   ....[20]....
        /*007c*/ 	.word	0xffffffff


	//   ....[21]....
        /*0080*/ 	.word	0xffffffff


	//   ....[22]....
        /*0084*/ 	.word	0xffffffff


	//   ....[23]....
        /*0088*/ 	.word	0xffffffff


	//   ....[24]....
        /*008c*/ 	.word	0xffffffff


	//   ....[25]....
        /*0090*/ 	.word	0xffffffff


	//   ....[26]....
        /*0094*/ 	.word	0xffffffff


	//   ....[27]....
        /*0098*/ 	.word	0xffffffff


	//   ....[28]....
        /*009c*/ 	.word	0xffffffff


	//   ....[29]....
        /*00a0*/ 	.word	0xffffffff


	//----- nvinfo : EIATTR_COOP_GROUP_INSTR_OFFSETS
	.align		4
.L_1979:
        /*00a4*/ 	.byte	0x04, 0x28
        /*00a6*/ 	.short	(.L_1981 - .L_1980)


	//   ....[0]....
.L_1980:
        /*00a8*/ 	.word	0x00000ce0


	//   ....[1]....
        /*00ac*/ 	.word	0x00000ed0


	//   ....[2]....
        /*00b0*/ 	.word	0x000035e0


	//   ....[3]....
        /*00b4*/ 	.word	0x00003600


	//   ....[4]....
        /*00b8*/ 	.word	0x00003630


	//   ....[5]....
        /*00bc*/ 	.word	0x00003650


	//   ....[6]....
        /*00c0*/ 	.word	0x000036c0


	//   ....[7]....
        /*00c4*/ 	.word	0x000036f0


	//   ....[8]....
        /*00c8*/ 	.word	0x00003720


	//   ....[9]....
        /*00cc*/ 	.word	0x00003740


	//   ....[10]....
        /*00d0*/ 	.word	0x000037d0


	//   ....[11]....
        /*00d4*/ 	.word	0x00003800


	//   ....[12]....
        /*00d8*/ 	.word	0x00003810


	//   ....[13]....
        /*00dc*/ 	.word	0x00003820


	//   ....[14]....
        /*00e0*/ 	.word	0x000038c0


	//   ....[15]....
        /*00e4*/ 	.word	0x000038f0


	//   ....[16]....
        /*00e8*/ 	.word	0x00003900


	//   ....[17]....
        /*00ec*/ 	.word	0x00003910


	//   ....[18]....
        /*00f0*/ 	.word	0x000039d0


	//   ....[19]....
        /*00f4*/ 	.word	0x000039e0


	//   ....[20]....
        /*00f8*/ 	.word	0x000039f0


	//   ....[21]....
        /*00fc*/ 	.word	0x00003a00


	//   ....[22]....
        /*0100*/ 	.word	0x00003ea0


	//   ....[23]....
        /*0104*/ 	.word	0x00004030


	//   ....[24]....
        /*0108*/ 	.word	0x00004040


	//   ....[25]....
        /*010c*/ 	.word	0x00004050


	//   ....[26]....
        /*0110*/ 	.word	0x00004060


	//   ....[27]....
        /*0114*/ 	.word	0x00004b10


	//   ....[28]....
        /*0118*/ 	.word	0x00004f50


	//   ....[29]....
        /*011c*/ 	.word	0x000053a0


	//----- nvinfo : EIATTR_VRC_CTA_INIT_COUNT
	.align		4
.L_1981:
        /*0120*/ 	.byte	0x02, 0x4a
	.zero		1
	.zero		1


	//----- nvinfo : EIATTR_EXIT_INSTR_OFFSETS
	.align		4
        /*0124*/ 	.byte	0x04, 0x1c
        /*0126*/ 	.short	(.L_1983 - .L_1982)


	//   ....[0]....
.L_1982:
        /*0128*/ 	.word	0x000003e0


	//   ....[1]....
        /*012c*/ 	.word	0x00005650


	//----- nvinfo : EIATTR_MAX_THREADS
	.align		4
.L_1983:
        /*0130*/ 	.byte	0x04, 0x05
        /*0132*/ 	.short	(.L_1985 - .L_1984)
.L_1984:
        /*0134*/ 	.word	0x00000020
        /*0138*/ 	.word	0x00000001
        /*013c*/ 	.word	0x00000001


	//----- nvinfo : EIATTR_CRS_STACK_SIZE
	.align		4
.L_1985:
        /*0140*/ 	.byte	0x04, 0x1e
        /*0142*/ 	.short	(.L_1987 - .L_1986)
.L_1986:
        /*0144*/ 	.word	0x00000000


	//----- nvinfo : EIATTR_CBANK_PARAM_SIZE
	.align		4
.L_1987:
        /*0148*/ 	.byte	0x03, 0x19
        /*014a*/ 	.short	0x0118


	//----- nvinfo : EIATTR_PARAM_CBANK
	.align		4
        /*014c*/ 	.byte	0x04, 0x0a
        /*014e*/ 	.short	(.L_1989 - .L_1988)
	.align		4
.L_1988:
        /*0150*/ 	.word	index@(.nv.constant0._Z25selective_scan_fwd_kernelI32Selective_Scan_fwd_kernel_traitsILi32ELi8ELi1ELb0ELb0ELb1ELb1EfN3c107complexIfEEEEv13SSMParamsBase)
        /*0154*/ 	.short	0x0380
        /*0156*/ 	.short	0x0118


	//----- nvinfo : EIATTR_SW_WAR
	.align		4
.L_1989:
        /*0158*/ 	.byte	0x04, 0x36
        /*015a*/ 	.short	(.L_1991 - .L_1990)
.L_1990:
        /*015c*/ 	.word	0x00000008
.L_1991:


//--------------------- .nv.info._Z25selective_scan_fwd_kernelI32Selective_Scan_fwd_kernel_traitsILi32ELi8ELi1ELb0ELb1ELb0ELb0EfN3c107complexIfEEEEv13SSMParamsBase --------------------------
	.section	.nv.info._Z25selective_scan_fwd_kernelI32Selective_Scan_fwd_kernel_traitsILi32ELi8ELi1ELb0ELb1ELb0ELb0EfN3c107complexIfEEEEv13SSMParamsBase,"",@"SHT_CUDA_INFO"
	.sectionflags	@""
	.align	4


	//----- nvinfo : EIATTR_CUDA_API_VERSION
	.align		4
        /*0000*/ 	.byte	0x04, 0x37
        /*0002*/ 	.short	(.L_1993 - .L_1992)
.L_1992:
        /*0004*/ 	.word	0x00000082


	//----- nvinfo : EIATTR_KPARAM_INFO
	.align		4
.L_1993:
        /*0008*/ 	.byte	0x04, 0x17
        /*000a*/ 	.short	(.L_1995 - .L_1994)
.L_1994:
        /*000c*/ 	.word	0x00000000
        /*0010*/ 	.short	0x0000
        /*0012*/ 	.short	0x0000
        /*0014*/ 	.byte	0x00, 0xf0, 0x61, 0x04


	//----- nvinfo : EIATTR_SPARSE_MMA_MASK
	.align		4
.L_1995:
        /*0018*/ 	.byte	0x03, 0x50
        /*001a*/ 	.short	0x0000


	//----- nvinfo : EIATTR_MAXREG_COUNT
	.align		4
        /*001c*/ 	.byte	0x03, 0x1b
        /*001e*/ 	.short	0x00ff


	//----- nvinfo : EIATTR_NUM_BARRIERS
	.align		4
        /*0020*/ 	.byte	0x02, 0x4c
        /*0022*/ 	.byte	0x01
	.zero		1


	//----- nvinfo : EIATTR_MERCURY_ISA_VERSION
	.align		4
        /*0024*/ 	.byte	0x03, 0x5f
        /*0026*/ 	.short	0x0101


	//----- nvinfo : EIATTR_COOP_GROUP_MASK_REGIDS
	.align		4
        /*0028*/ 	.byte	0x04, 0x29
        /*002a*/ 	.short	(.L_1997 - .L_1996)


	//   ....[0]....
.L_1996:
        /*002c*/ 	.word	0xffffffff


	//   ....[1]....
        /*0030*/ 	.word	0xffffffff


	//   ....[2]....
        /*0034*/ 	.word	0xffffffff


	//   ....[3]....
        /*0038*/ 	.word	0xffffffff


	//   ....[4]....
        /*003c*/ 	.word	0xffffffff


	//   ....[5]....
        /*0040*/ 	.word	0xffffffff


	//   ....[6]....
        /*0044*/ 	.word	0xffffffff


	//   ....[7]....
        /*0048*/ 	.word	0xffffffff


	//   ....[8]....
        /*004c*/ 	.word	0xffffffff


	//   ....[9]....
        /*0050*/ 	.word	0xffffffff


	//   ....[10]....
        /*0054*/ 	.word	0xffffffff


	//   ....[11]....
        /*0058*/ 	.word	0xffffffff


	//   ....[12]....
        /*005c*/ 	.word	0xffffffff


	//   ....[13]....
        /*0060*/ 	.word	0xffffffff


	//   ....[14]....
        /*0064*/ 	.word	0xffffffff


	//   ....[15]....
        /*0068*/ 	.word	0xffffffff


	//   ....[16]....
        /*006c*/ 	.word	0xffffffff


	//   ....[17]....
        /*0070*/ 	.word	0xffffffff


	//   ....[18]....
        /*0074*/ 	.word	0xffffffff


	//   ....[19]....
        /*0078*/ 	.word	0xffffffff


	//   ....[20]....
        /*007c*/ 	.word	0xffffffff


	//   ....[21]....
        /*0080*/ 	.word	0xffffffff


	//   ....[22]....
        /*0084*/ 	.word	0xffffffff


	//   ....[23]....
        /*0088*/ 	.word	0xffffffff


	//   ....[24]....
        /*008c*/ 	.word	0xffffffff


	//   ....[25]....
        /*0090*/ 	.word	0xffffffff


	//   ....[26]....
        /*0094*/ 	.word	0xffffffff


	//   ....[27]....
        /*0098*/ 	.word	0xffffffff


	//----- nvinfo : EIATTR_COOP_GROUP_INSTR_OFFSETS
	.align		4
.L_1997:
        /*009c*/ 	.byte	0x04, 0x28
        /*009e*/ 	.short	(.L_1999 - .L_1998)


	//   ....[0]....
.L_1998:
        /*00a0*/ 	.word	0x00000ce0


	//   ....[1]....
        /*00a4*/ 	.word	0x00000ed0


	//   ....[2]....
        /*00a8*/ 	.word	0x00002ed0


	//   ....[3]....
        /*00ac*/ 	.word	0x00003ba0


	//   ....[4]....
        /*00b0*/ 	.word	0x00003bd0


	//   ....[5]....
        /*00b4*/ 	.word	0x00003bf0


	//   ....[6]....
        /*00b8*/ 	.word	0x00003c00


	//   ....[7]....
        /*00bc*/ 	.word	0x00003cb0


	//   ....[8]....
        /*00c0*/ 	.word	0x00003cd0


	//   ....[9]....
        /*00c4*/ 	.word	0x00003ce0


	//   ....[10]....
        /*00c8*/ 	.word	0x00003cf0


	//   ....[11]....
        /*00cc*/ 	.word	0x00003da0


	//   ....[12]....
        /*00d0*/ 	.word	0x00003dc0


	//   ....[13]....
        /*00d4*/ 	.word	0x00003dd0


	//   ....[14]....
        /*00d8*/ 	.word	0x00003de0


	//   ....[15]....
        /*00dc*/ 	.word	0x00003e90


	//   ....[16]....
        /*00e0*/ 	.word	0x00003eb0


	//   ....[17]....
        /*00e4*/ 	.word	0x00003ec0


	//   ....[18]....
        /*00e8*/ 	.word	0x00003ed0


	//   ....[19]....
        /*00ec*/ 	.word	0x00003f90


	//   ....[20]....
        /*00f0*/ 	.word	0x00003fa0


	//   ....[21]....
        /*00f4*/ 	.word	0x00003fb0


	//   ....[22]....
        /*00f8*/ 	.word	0x00003fc0


	//   ....[23]....
        /*00fc*/ 	.word	0x00004190


	//   ....[24]....
        /*0100*/ 	.word	0x000041a0


	//   ....[25]....
        /*0104*/ 	.word	0x000041b0


	//   ....[26]....
        /*0108*/ 	.word	0x000041c0


	//   ....[27]....
        /*010c*/ 	.word	0x00004a10


	//----- nvinfo : EIATTR_VRC_CTA_INIT_COUNT
	.align		4
.L_1999:
        /*0110*/ 	.byte	0x02, 0x4a
	.zero		1
	.zero		1


	//----- nvinfo : EIATTR_EXIT_INSTR_OFFSETS
	.align		4
        /*0114*/ 	.byte	0x04, 0x1c
        /*0116*/ 	.short	(.L_2001 - .L_2000)


	//   ....[0]....
.L_2000:
        /*0118*/ 	.word	0x000003f0


	//   ....[1]....
        /*011c*/ 	.word	0x00004c90


	//----- nvinfo : EIATTR_MAX_THREADS
	.align		4
.L_2001:
        /*0120*/ 	.byte	0x04, 0x05
        /*0122*/ 	.short	(.L_2003 - .L_2002)
.L_2002:
        /*0124*/ 	.word	0x00000020
        /*0128*/ 	.word	0x00000001
        /*012c*/ 	.word	0x00000001


	//----- nvinfo : EIATTR_CRS_STACK_SIZE
	.align		4
.L_2003:
        /*0130*/ 	.byte	0x04, 0x1e
        /*0132*/ 	.short	(.L_2005 - .L_2004)
.L_2004:
        /*0134*/ 	.word	0x00000000


	//----- nvinfo : EIATTR_CBANK_PARAM_SIZE
	.align		4
.L_2005:
        /*0138*/ 	.byte	0x03, 0x19
        /*013a*/ 	.short	0x0118


	//----- nvinfo : EIATTR_PARAM_CBANK
	.align		4
        /*013c*/ 	.byte	0x04, 0x0a
        /*013e*/ 	.short	(.L_2007 - .L_2006)
	.align		4
.L_2006:
        /*0140*/ 	.word	index@(.nv.constant0._Z25selective_scan_fwd_kernelI32Selective_Scan_fwd_kernel_traitsILi32ELi8ELi1ELb0ELb1ELb0ELb0EfN3c107complexIfEEEEv13SSMParamsBase)
        /*0144*/ 	.short	0x0380
        /*0146*/ 	.short	0x0118


	//----- nvinfo : EIATTR_SW_WAR
	.align		4
.L_2007:
        /*0148*/ 	.byte	0x04, 0x36
        /*014a*/ 	.short	(.L_2009 - .L_2008)
.L_2008:
        /*014c*/ 	.word	0x00000008
.L_2009:


//--------------------- .nv.info._Z25selective_scan_fwd_kernelI32Selective_Scan_fwd_kernel_traitsILi32ELi8ELi1ELb0ELb1ELb0ELb1EfN3c107complexIfEEEEv13SSMParamsBase --------------------------
	.section	.nv.info._Z25selective_scan_fwd_kernelI32Selective_Scan_fwd_kernel_traitsILi32ELi8ELi1ELb0ELb1ELb0ELb1EfN3c107complexIfEEEEv13SSMParamsBase,"",@"SHT_CUDA_INFO"
	.sectionflags	@""
	.align	4


	//----- nvinfo : EIATTR_CUDA_API_VERSION
	.align		4
        /*0000*/ 	.byte	0x04, 0x37
        /*0002*/ 	.short	(.L_2011 - .L_2010)
.L_2010:
        /*0004*/ 	.word	0x00000082


	//----- nvinfo : EIATTR_KPARAM_INFO
	.align		4
.L_2011:
        /*0008*/ 	.byte	0x04, 0x17
        /*000a*/ 	.short	(.L_2013 - .L_2012)
.L_2012:
        /*000c*/ 	.word	0x00000000
        /*0010*/ 	.short	0x0000
        /*0012*/ 	.short	0x0000
        /*0014*/ 	.byte	0x00, 0xf0, 0x61, 0x04


	//----- nvinfo : EIATTR_SPARSE_MMA_MASK
	.align		4
.L_2013:
        /*0018*/ 	.byte	0x03, 0x50
        /*001a*/ 	.short	0x0000


	//----- nvinfo : EIATTR_MAXREG_COUNT
	.align		4
        /*001c*/ 	.byte	0x03, 0x1b
        /*001e*/ 	.short	0x00ff


	//----- nvinfo : EIATTR_NUM_BARRIERS
	.align		4
        /*0020*/ 	.byte	0x02, 0x4c
        /*0022*/ 	.byte	0x01
	.zero		1


	//----- nvinfo : EIATTR_MERCURY_ISA_VERSION
	.align		4
        /*0024*/ 	.byte	0x03, 0x5f
        /*0026*/ 	.short	0x0101


	//----- nvinfo : EIATTR_COOP_GROUP_MASK_REGIDS
	.align		4
        /*0028*/ 	.byte	0x04, 0x29
        /*002a*/ 	.short	(.L_2015 - .L_2014)


	//   ....[0]....
.L_2014:
        /*002c*/ 	.word	0xffffffff


	//   ....[1]....
        /*0030*/ 	.word	0xffffffff


	//   ....[2]....
        /*0034*/ 	.word	0xffffffff


	//   ....[3]....
        /*0038*/ 	.word	0xffffffff


	//   ....[4]....
        /*003c*/ 	.word	0xffffffff


	//   ....[5]....
        /*0040*/ 	.word	0xffffffff


	//   ....[6]....
        /*0044*/ 	.word	0xffffffff


	//   ....[7]....
        /*0048*/ 	.word	0xffffffff


	//   ....[8]....
        /*004c*/ 	.word	0xffffffff


	//   ....[9]....
        /*0050*/ 	.word	0xffffffff


	//   ....[10]....
        /*0054*/ 	.word	0xffffffff


	//   ....[11]....
        /*0058*/ 	.word	0xffffffff


	//   ....[12]....
        /*005c*/ 	.word	0xffffffff


	//   ....[13]....
        /*0060*/ 	.word	0xffffffff


	//   ....[14]....
        /*0064*/ 	.word	0xffffffff


	//   ....[15]....
        /*0068*/ 	.word	0xffffffff


	//   ....[16]....
        /*006c*/ 	.word	0xffffffff


	//   ....[17]....
        /*0070*/ 	.word	0xffffffff


	//   ....[18]....
        /*0074*/ 	.word	0xffffffff


	//   ....[19]....
        /*0078*/ 	.word	0xffffffff


	//   ....[20]....
        /*007c*/ 	.word	0xffffffff


	//   ....[21]....
        /*0080*/ 	.word	0xffffffff


	//   ....[22]....
        /*0084*/ 	.word	0xffffffff


	//   ....[23]....
        /*0088*/ 	.word	0xffffffff


	//   ....[24]....
        /*008c*/ 	.word	0xffffffff


	//   ....[25]....
        /*0090*/ 	.word	0xffffffff


	//   ....[26]....
        /*0094*/ 	.word	0xffffffff


	//   ....[27]....
        /*0098*/ 	.word	0xffffffff


	//   ....[28]....
        /*009c*/ 	.word	0xffffffff


	//   ....[29]....
        /*00a0*/ 	.word	0xffffffff


	//----- nvinfo : EIATTR_COOP_GROUP_INSTR_OFFSETS
	.align		4
.L_2015:
        /*00a4*/ 	.byte	0x04, 0x28
        /*00a6*/ 	.short	(.L_2017 - .L_2016)


	//   ....[0]....
.L_2016:
        /*00a8*/ 	.word	0x00000ce0


	//   ....[1]....
        /*00ac*/ 	.word	0x00000ee0


	//   ....[2]....
        /*00b0*/ 	.word	0x00002ef0


	//   ....[3]....
        /*00b4*/ 	.word	0x00003bc0


	//   ....[4]....
        /*00b8*/ 	.word	0x00003bf0


	//   ....[5]....
        /*00bc*/ 	.word	0x00003c10


	//   ....[6]....
        /*00c0*/ 	.word	0x00003c20


	//   ....[7]....
        /*00c4*/ 	.word	0x00003cd0


	//   ....[8]....
        /*00c8*/ 	.word	0x00003cf0


	//   ....[9]....
        /*00cc*/ 	.word	0x00003d00


	//   ....[10]....
        /*00d0*/ 	.word	0x00003d10


	//   ....[11]....
        /*00d4*/ 	.word	0x00003dc0


	//   ....[12]....
        /*00d8*/ 	.word	0x00003de0


	//   ....[13]....
        /*00dc*/ 	.word	0x00003df0


	//   ....[14]....
        /*00e0*/ 	.word	0x00003e00


	//   ....[15]....
        /*00e4*/ 	.word	0x00003eb0


	//   ....[16]....
        /*00e8*/ 	.word	0x00003ed0


	//   ....[17]....
        /*00ec*/ 	.word	0x00003ee0


	//   ....[18]....
        /*00f0*/ 	.word	0x00003ef0


	//   ....[19]....
        /*00f4*/ 	.word	0x00003fb0


	//   ....[20]....
        /*00f8*/ 	.word	0x00003fc0


	//   ....[21]....
        /*00fc*/ 	.word	0x00003fd0


	//   ....[22]....
        /*0100*/ 	.word	0x00003fe0


	//   ....[23]....
        /*0104*/ 	.word	0x000041b0


	//   ....[24]....
        /*0108*/ 	.word	0x000041c0


	//   ....[25]....
        /*010c*/ 	.word	0x000041d0


	//   ....[26]....
        /*0110*/ 	.word	0x000041e0


	//   ....[27]....
        /*0114*/ 	.word	0x00004ac0


	//   ....[28]....
        /*0118*/ 	.word	0x00004ee0


	//   ....[29]....
        /*011c*/ 	.word	0x00005320


	//----- nvinfo : EIATTR_VRC_CTA_INIT_COUNT
	.align		4
.L_2017:
        /*0120*/ 	.byte	0x02, 0x4a
	.zero		1
	.zero		1


	//----- nvinfo : EIATTR_EXIT_INSTR_OFFSETS
	.align		4
        /*0124*/ 	.byte	0x04, 0x1c
        /*0126*/ 	.short	(.L_2019 - .L_2018)


	//   ....[0]....
.L_2018:
        /*0128*/ 	.word	0x000003f0


	//   ....[1]....
        /*012c*/ 	.word	0x000055e0


	//----- nvinfo : EIATTR_MAX_THREADS
	.align		4
.L_2019:
        /*0130*/ 	.byte	0x04, 0x05
        /*0132*/ 	.short	(.L_2021 - .L_2020)
.L_2020:
        /*0134*/ 	.word	0x00000020
        /*0138*/ 	.word	0x00000001
        /*013c*/ 	.word	0x00000001


	//----- nvinfo : EIATTR_CRS_STACK_SIZE
	.align		4
.L_2021:
        /*0140*/ 	.byte	0x04, 0x1e
        /*0142*/ 	.short	(.L_2023 - .L_2022)
.L_2022:
        /*0144*/ 	.word	0x00000000


	//----- nvinfo : EIATTR_CBANK_PARAM_SIZE
	.align		4
.L_2023:
        /*0148*/ 	.byte	0x03, 0x19
        /*014a*/ 	.short	0x0118


	//----- nvinfo : EIATTR_PARAM_CBANK
	.align		4
        /*014c*/ 	.byte	0x04, 0x0a
        /*014e*/ 	.short	(.L_2025 - .L_2024)
	.align		4
.L_2024:
        /*0150*/ 	.word	index@(.nv.constant0._Z25selective_scan_fwd_kernelI32Selective_Scan_fwd_kernel_traitsILi32ELi8ELi1ELb0ELb1ELb0ELb1EfN3c107complexIfEEEEv13SSMParamsBase)
        /*0154*/ 	.short	0x0380
        /*0156*/ 	.short	0x0118


	//----- nvinfo : EIATTR_SW_WAR
	.align		4
.L_2025:
        /*0158*/ 	.byte	0x04, 0x36
        /*015a*/ 	.short	(.L_2027 - .L_2026)
.L_2026:
        /*015c*/ 	.word	0x00000008
.L_2027:


//--------------------- .nv.info._Z25selective_scan_fwd_kernelI32Selective_Scan_fwd_kernel_traitsILi32ELi8ELi1ELb0ELb1ELb1ELb0EfN3c107complexIfEEEEv13SSMParamsBase --------------------------
	.section	.nv.info._Z25selective_scan_fwd_kernelI32Selective_Scan_fwd_kernel_traitsILi32ELi8ELi1ELb0ELb1ELb1ELb0EfN3c107complexIfEEEEv13SSMParamsBase,"",@"SHT_CUDA_INFO"
	.sectionflags	@""
	.align	4


	//----- nvinfo : EIATTR_CUDA_API_VERSION
	.align		4
        /*0000*/ 	.byte	0x04, 0x37
        /*0002*/ 	.short	(.L_2029 - .L_2028)
.L_2028:
        /*0004*/ 	.word	0x00000082


	//----- nvinfo : EIATTR_KPARAM_INFO
	.align		4
.L_2029:
        /*0008*/ 	.byte	0x04, 0x17
        /*000a*/ 	.short	(.L_2031 - .L_2030)
.L_2030:
        /*000c*/ 	.word	0x00000000
        /*0010*/ 	.short	0x0000
        /*0012*/ 	.short	0x0000
        /*0014*/ 	.byte	0x00, 0xf0, 0x61, 0x04


	//----- nvinfo : EIATTR_SPARSE_MMA_MASK
	.align		4
.L_2031:
        /*0018*/ 	.byte	0x03, 0x50
        /*001a*/ 	.short	0x0000


	//----- nvinfo : EIATTR_MAXREG_COUNT
	.align		4
        /*001c*/ 	.byte	0x03, 0x1b
        /*001e*/ 	.short	0x00ff


	//----- nvinfo : EIATTR_NUM_BARRIERS
	.align		4
        /*0020*/ 	.byte	0x02, 0x4c
        /*0022*/ 	.byte	0x01
	.zero		1


	//----- nvinfo : EIATTR_MERCURY_ISA_VERSION
	.align		4
        /*0024*/ 	.byte	0x03, 0x5f
        /*0026*/ 	.short	0x0101


	//----- nvinfo : EIATTR_COOP_GROUP_MASK_REGIDS
	.align		4
        /*0028*/ 	.byte	0x04, 0x29
        /*002a*/ 	.short	(.L_2033 - .L_2032)


	//   ....[0]....
.L_2032:
        /*002c*/ 	.word	0xffffffff


	//   ....[1]....
        /*0030*/ 	.word	0xffffffff


	//   ....[2]....
        /*0034*/ 	.word	0xffffffff


	//   ....[3]....
        /*0038*/ 	.word	0xffffffff


	//   ....[4]....
        /*003c*/ 	.word	0xffffffff


	//   ....[5]....
        /*0040*/ 	.word	0xffffffff


	//   ....[6]....
        /*0044*/ 	.word	0xffffffff


	//   ....[7]....
        /*0048*/ 	.word	0xffffffff


	//   ....[8]....
        /*004c*/ 	.word	0xffffffff


	//   ....[9]....
        /*0050*/ 	.word	0xffffffff


	//   ....[10]....
        /*0054*/ 	.word	0xffffffff


	//   ....[11]....
        /*0058*/ 	.word	0xffffffff


	//   ....[12]....
        /*005c*/ 	.word	0xffffffff


	//   ....[13]....
        /*0060*/ 	.word	0xffffffff


	//   ....[14]....
        /*0064*/ 	.word	0xffffffff


	//   ....[15]....
        /*0068*/ 	.word	0xffffffff


	//   ....[16]....
        /*006c*/ 	.word	0xffffffff


	//   ....[17]....
        /*0070*/ 	.word	0xffffffff


	//   ....[18]....
        /*0074*/ 	.word	0xffffffff


	//   ....[19]....
        /*0078*/ 	.word	0xffffffff


	//   ....[20]....
        /*007c*/ 	.word	0xffffffff


	//   ....[21]....
        /*0080*/ 	.word	0xffffffff


	//   ....[22]....
        /*0084*/ 	.word	0xffffffff


	//   ....[23]....
        /*0088*/ 	.word	0xffffffff


	//   ....[24]....
        /*008c*/ 	.word	0xffffffff


	//   ....[25]....
        /*0090*/ 	.word	0xffffffff


	//   ....[26]....
        /*0094*/ 	.word	0xffffffff


	//   ....[27]....
        /*0098*/ 	.word	0xffffffff


	//   ....[28]....
        /*009c*/ 	.word	0xffffffff


	//----- nvinfo : EIATTR_COOP_GROUP_INSTR_OFFSETS
	.align		4
.L_2033:
        /*00a0*/ 	.byte	0x04, 0x28
        /*00a2*/ 	.short	(.L_2035 - .L_2034)


	//   ....[0]....
.L_2034:
        /*00a4*/ 	.word	0x00000d60


	//   ....[1]....
        /*00a8*/ 	.word	0x00000f50


	//   ....[2]....
        /*00ac*/ 	.word	0x00002d80


	//   ....[3]....
        /*00b0*/ 	.word	0x00003c20


	//   ....[4]....
        /*00b4*/ 	.word	0x00003c40


	//   ....[5]....
        /*00b8*/ 	.word	0x00003cc0


	//   ....[6]....
        /*00bc*/ 	.word	0x00003cd0


	//   ....[7]....
        /*00c0*/ 	.word	0x00003d40


	//   ....[8]....
        /*00c4*/ 	.word	0x00003d50


	//   ....[9]....
        /*00c8*/ 	.word	0x00003da0


	//   ....[10]....
        /*00cc*/ 	.word	0x00003dc0


	//   ....[11]....
        /*00d0*/ 	.word	0x00003e30


	//   ....[12]....
        /*00d4*/ 	.word	0x00003e60


	//   ....[13]....
        /*00d8*/ 	.word	0x00003e90


	//   ....[14]....
        /*00dc*/ 	.word	0x00003ea0


	//   ....[15]....
        /*00e0*/ 	.word	0x00003f40


	//   ....[16]....
        /*00e4*/ 	.word	0x00003f60


	//   ....[17]....
        /*00e8*/ 	.word	0x00003f80


	//   ....[18]....
        /*00ec*/ 	.word	0x00003f90


	//   ....[19]....
        /*00f0*/ 	.word	0x00004150


	//   ....[20]....
        /*00f4*/ 	.word	0x00004160


	//   ....[21]....
        /*00f8*/ 	.word	0x00004170


	//   ....[22]....
        /*00fc*/ 	.word	0x00004190


	//   ....[23]....
        /*0100*/ 	.word	0x000041f0


	//   ....[24]....
        /*0104*/ 	.word	0x00004480


	//   ....[25]....
        /*0108*/ 	.word	0x000044b0


	//   ....[26]....
        /*010c*/ 	.word	0x000044d0


	//   ....[27]....
        /*0110*/ 	.word	0x000044e0


	//   ....[28]....
        /*0114*/ 	.word	0x00004ce0


	//----- nvinfo : EIATTR_VRC_CTA_INIT_COUNT
	.align		4
.L_2035:
        /*0118*/ 	.byte	0x02, 0x4a
	.zero		1
	.zero		1


	//----- nvinfo : EIATTR_EXIT_INSTR_OFFSETS
	.align		4
        /*011c*/ 	.byte	0x04, 0x1c
        /*011e*/ 	.short	(.L_2037 - .L_2036)


	//   ....[0]....
.L_2036:
        /*0120*/ 	.word	0x00000460


	//   ....[1]....
        /*0124*/ 	.word	0x00004f80


	//----- nvinfo : EIATTR_MAX_THREADS
	.align		4
.L_2037:
        /*0128*/ 	.byte	0x04, 0x05
        /*012a*/ 	.short	(.L_2039 - .L_2038)
.L_2038:
        /*012c*/ 	.word	0x00000020
        /*0130*/ 	.word	0x00000001
        /*0134*/ 	.word	0x00000001


	//----- nvinfo : EIATTR_CRS_STACK_SIZE
	.align		4
.L_2039:
        /*0138*/ 	.byte	0x04, 0x1e
        /*013a*/ 	.short	(.L_2041 - .L_2040)
.L_2040:
        /*013c*/ 	.word	0x00000000


	//----- nvinfo : EIATTR_CBANK_PARAM_SIZE
	.align		4
.L_2041:
        /*0140*/ 	.byte	0x03, 0x19
        /*0142*/ 	.short	0x0118


	//----- nvinfo : EIATTR_PARAM_CBANK
	.align		4
        /*0144*/ 	.byte	0x04, 0x0a
        /*0146*/ 	.short	(.L_2043 - .L_2042)
	.align		4
.L_2042:
        /*0148*/ 	.word	index@(.nv.constant0._Z25selective_scan_fwd_kernelI32Selective_Scan_fwd_kernel_traitsILi32ELi8ELi1ELb0ELb1ELb1ELb0EfN3c107complexIfEEEEv13SSMParamsBase)
        /*014c*/ 	.short	0x0380
        /*014e*/ 	.short	0x0118


	//----- nvinfo : EIATTR_SW_WAR
	.align		4
.L_2043:
        /*0150*/ 	.byte	0x04, 0x36
        /*0152*/ 	.short	(.L_2045 - .L_2044)
.L_2044:
        /*0154*/ 	.word	0x00000008
.L_2045:


//--------------------- .nv.info._Z25selective_scan_fwd_kernelI32Selective_Scan_fwd_kernel_traitsILi32ELi8ELi1ELb0ELb1ELb1ELb1EfN3c107complexIfEEEEv13SSMParamsBase --------------------------
	.section	.nv.info._Z25selective_scan_fwd_kernelI32Selective_Scan_fwd_kernel_traitsILi32ELi8ELi1ELb0ELb1ELb1ELb1EfN3c107complexIfEEEEv13SSMParamsBase,"",@"SHT_CUDA_INFO"
	.sectionflags	@""
	.align	4


	//----- nvinfo : EIATTR_CUDA_API_VERSION
	.align		4
        /*0000*/ 	.byte	0x04, 0x37
        /*0002*/ 	.short	(.L_2047 - .L_2046)
.L_2046:
        /*0004*/ 	.word	0x00000082


	//----- nvinfo : EIATTR_KPARAM_INFO
	.align		4
.L_2047:
        /*0008*/ 	.byte	0x04, 0x17
        /*000a*/ 	.short	(.L_2049 - .L_2048)
.L_2048:
        /*000c*/ 	.word	0x00000000
        /*0010*/ 	.short	0x0000
        /*0012*/ 	.short	0x0000
        /*0014*/ 	.byte	0x00, 0xf0, 0x61, 0x04


	//----- nvinfo : EIATTR_SPARSE_MMA_MASK
	.align		4
.L_2049:
        /*0018*/ 	.byte	0x03, 0x50
        /*001a*/ 	.short	0x0000


	//----- nvinfo : EIATTR_MAXREG_COUNT
	.align		4
        /*001c*/ 	.byte	0x03, 0x1b
        /*001e*/ 	.short	0x00ff


	//----- nvinfo : EIATTR_NUM_BARRIERS
	.align		4
        /*0020*/ 	.byte	0x02, 0x4c
        /*0022*/ 	.byte	0x01
	.zero		1


	//----- nvinfo : EIATTR_MERCURY_ISA_VERSION
	.align		4
        /*0024*/ 	.byte	0x03, 0x5f
        /*0026*/ 	.short	0x0101


	//----- nvinfo : EIATTR_COOP_GROUP_MASK_REGIDS
	.align		4
        /*0028*/ 	.byte	0x04, 0x29
        /*002a*/ 	.short	(.L_2051 - .L_2050)


	//   ....[0]....
.L_2050:
        /*002c*/ 	.word	0xffffffff


	//   ....[1]....
        /*0030*/ 	.word	0xffffffff


	//   ....[2]....
        /*0034*/ 	.word	0xffffffff


	//   ....[3]....
        /*0038*/ 	.word	0xffffffff


	//   ....[4]....
        /*003c*/ 	.word	0xffffffff


	//   ....[5]....
        /*0040*/ 	.word	0xffffffff


	//   ....[6]....
        /*0044*/ 	.word	0xffffffff


	//   ....[7]....
        /*0048*/ 	.word	0xffffffff


	//   ....[8]....
        /*004c*/ 	.word	0xffffffff


	//   ....[9]....
        /*0050*/ 	.word	0xffffffff


	//   ....[10]....
        /*0054*/ 	.word	0xffffffff


	//   ....[11]....
        /*0058*/ 	.word	0xffffffff


	//   ....[12]....
        /*005c*/ 	.word	0xffffffff


	//   ....[13]....
        /*0060*/ 	.word	0xffffffff


	//   ....[14]....
        /*0064*/ 	.word	0xffffffff


	//   ....[15]....
        /*0068*/ 	.word	0xffffffff


	//   ....[16]....
        /*006c*/ 	.word	0xffffffff


	//   ....[17]....
        /*0070*/ 	.word	0xffffffff


	//   ....[18]....
        /*0074*/ 	.word	0xffffffff


	//   ....[19]....
        /*0078*/ 	.word	0xffffffff


	//   ....[20]....
        /*007c*/ 	.word	0xffffffff


	//   ....[21]....
        /*0080*/ 	.word	0xffffffff


	//   ....[22]....
        /*0084*/ 	.word	0xffffffff


	//   ....[23]....
        /*0088*/ 	.word	0xffffffff


	//   ....[24]....
        /*008c*/ 	.word	0xffffffff


	//   ....[25]....
        /*0090*/ 	.word	0xffffffff


	//   ....[26]....
        /*0094*/ 	.word	0xffffffff


	//   ....[27]....
        /*0098*/ 	.word	0xffffffff


	//   ....[28]....
        /*009c*/ 	.word	0xffffffff


	//   ....[29]....
        /*00a0*/ 	.word	0xffffffff


	//   ....[30]....
        /*00a4*/ 	.word	0xffffffff


	//----- nvinfo : EIATTR_COOP_GROUP_INSTR_OFFSETS
	.align		4
.L_2051:
        /*00a8*/ 	.byte	0x04, 0x28
        /*00aa*/ 	.short	(.L_2053 - .L_2052)


	//   ....[0]....
.L_2052:
        /*00ac*/ 	.word	0x00000d50


	//   ....[1]....
        /*00b0*/ 	.word	0x00000f40


	//   ....[2]....
        /*00b4*/ 	.word	0x00002d70


	//   ....[3]....
        /*00b8*/ 	.word	0x00003c10


	//   ....[4]....
        /*00bc*/ 	.word	0x00003c30


	//   ....[5]....
        /*00c0*/ 	.word	0x00003cb0


	//   ....[6]....
        /*00c4*/ 	.word	0x00003cc0


	//   ....[7]....
        /*00c8*/ 	.word	0x00003d30


	//   ....[8]....
        /*00cc*/ 	.word	0x00003d40


	//   ....[9]....
        /*00d0*/ 	.word	0x00003d90


	//   ....[10]....
        /*00d4*/ 	.word	0x00003db0


	//   ....[11]....
        /*00d8*/ 	.word	0x00003e20


	//   ....[12]....
        /*00dc*/ 	.word	0x00003e50


	//   ....[13]....
        /*00e0*/ 	.word	0x00003e80


	//   ....[14]....
        /*00e4*/ 	.word	0x00003e90


	//   ....[15]....
        /*00e8*/ 	.word	0x00003f30


	//   ....[16]....
        /*00ec*/ 	.word	0x00003f50


	//   ....[17]....
        /*00f0*/ 	.word	0x00003f70


	//   ....[18]....
        /*00f4*/ 	.word	0x00003f80


	//   ....[19]....
        /*00f8*/ 	.word	0x00004140


	//   ....[20]....
        /*00fc*/ 	.word	0x00004150


	//   ....[21]....
        /*0100*/ 	.word	0x00004160


	//   ....[22]....
        /*0104*/ 	.word	0x00004180


	//   ....[23]....
        /*0108*/ 	.word	0x000041e0


	//   ....[24]....
        /*010c*/ 	.word	0x00004470


	//   ....[25]....
        /*0110*/ 	.word	0x000044a0


	//   ....[26]....
        /*0114*/ 	.word	0x000044c0


	//   ....[27]....
        /*0118*/ 	.word	0x000044d0


	//   ....[28]....
        /*011c*/ 	.word	0x00004d40


	//   ....[29]....
        /*0120*/ 	.word	0x00005170


	//   ....[30]....
        /*0124*/ 	.word	0x000055f0


	//----- nvinfo : EIATTR_VRC_CTA_INIT_COUNT
	.align		4
.L_2053:
        /*0128*/ 	.byte	0x02, 0x4a
	.zero		1
	.zero		1


	//----- nvinfo : EIATTR_EXIT_INSTR_OFFSETS
	.align		4
        /*012c*/ 	.byte	0x04, 0x1c
        /*012e*/ 	.short	(.L_2055 - .L_2054)


	//   ....[0]....
.L_2054:
        /*0130*/ 	.word	0x00000460


	//   ....[1]....
        /*0134*/ 	.word	0x00005890


	//----- nvinfo : EIATTR_MAX_THREADS
	.align		4
.L_2055:
        /*0138*/ 	.byte	0x04, 0x05
        /*013a*/ 	.short	(.L_2057 - .L_2056)
.L_2056:
        /*013c*/ 	.word	0x00000020
        /*0140*/ 	.word	0x00000001
        /*0144*/ 	.word	0x00000001


	//----- nvinfo : EIATTR_CRS_STACK_SIZE
	.align		4
.L_2057:
        /*0148*/ 	.byte	0x04, 0x1e
        /*014a*/ 	.short	(.L_2059 - .L_2058)
.L_2058:
        /*014c*/ 	.word	0x00000000


	//----- nvinfo : EIATTR_CBANK_PARAM_SIZE
	.align		4
.L_2059:
        /*0150*/ 	.byte	0x03, 0x19
        /*0152*/ 	.short	0x0118


	//----- nvinfo : EIATTR_PARAM_CBANK
	.align		4
        /*0154*/ 	.byte	0x04, 0x0a
        /*0156*/ 	.short	(.L_2061 - .L_2060)
	.align		4
.L_2060:
        /*0158*/ 	.word	index@(.nv.constant0._Z25selective_scan_fwd_kernelI32Selective_Scan_fwd_kernel_traitsILi32ELi8ELi1ELb0ELb1ELb1ELb1EfN3c107complexIfEEEEv13SSMParamsBase)
        /*015c*/ 	.short	0x0380
        /*015e*/ 	.short	0x0118


	//----- nvinfo : EIATTR_SW_WAR
	.align		4
.L_2061:
        /*0160*/ 	.byte	0x04, 0x36
        /*0162*/ 	.short	(.L_2063 - .L_2062)
.L_2062:
        /*0164*/ 	.word	0x00000008
.L_2063:


//--------------------- .nv.info._Z25selective_scan_fwd_kernelI32Selective_Scan_fwd_kernel_traitsILi32ELi8ELi1ELb1ELb0ELb0ELb0EfN3c107complexIfEEEEv13SSMParamsBase --------------------------
	.section	.nv.info._Z25selective_scan_fwd_kernelI32Selective_Scan_fwd_kernel_traitsILi32ELi8ELi1ELb1ELb0ELb0ELb0EfN3c107complexIfEEEEv13SSMParamsBase,"",@"SHT_CUDA_INFO"
	.sectionflags	@""
	.align	4


	//----- nvinfo : EIATTR_CUDA_API_VERSION
	.align		4
        /*0000*/ 	.byte	0x04, 0x37
        /*0002*/ 	.short	(.L_2065 - .L_2064)
.L_2064:
        /*0004*/ 	.word	0x00000082


	//----- nvinfo : EIATTR_KPARAM_INFO
	.align		4
.L_2065:
        /*0008*/ 	.byte	0x04, 0x17
        /*000a*/ 	.short	(.L_2067 - .L_2066)
.L_2066:
        /*000c*/ 	.word	0x00000000
        /*0010*/ 	.short	0x0000
        /*0012*/ 	.short	0x0000
        /*0014*/ 	.byte	0x00, 0xf0, 0x61, 0x04


	//----- nvinfo : EIATTR_SPARSE_MMA_MASK
	.align		4
.L_2067:
        /*0018*/ 	.byte	0x03, 0x50
        /*001a*/ 	.short	0x0000


	//----- nvinfo : EIATTR_MAXREG_COUNT
	.align		4
        /*001c*/ 	.byte	0x03, 0x1b
        /*001e*/ 	.short	0x00ff


	//----- nvinfo : EIATTR_NUM_BARRIERS
	.align		4
        /*0020*/ 	.byte	0x02, 0x4c
        /*0022*/ 	.byte	0x01
	.zero		1


	//----- nvinfo : EIATTR_MERCURY_ISA_VERSION
	.align		4
        /*0024*/ 	.byte	0x03, 0x5f
        /*0026*/ 	.short	0x0101


	//----- nvinfo : EIATTR_COOP_GROUP_MASK_REGIDS
	.align		4
        /*0028*/ 	.byte	0x04, 0x29
        /*002a*/ 	.short	(.L_2069 - .L_2068)


	//   ....[0]....
.L_2068:
        /*002c*/ 	.word	0xffffffff


	//   ....[1]....
        /*0030*/ 	.word	0xffffffff


	//   ....[2]....
        /*0034*/ 	.word	0xffffffff


	//   ....[3]....
        /*0038*/ 	.word	0xffffffff


	//   ....[4]....
        /*003c*/ 	.word	0xffffffff


	//   ....[5]....
        /*0040*/ 	.word	0xffffffff


	//   ....[6]....
        /*0044*/ 	.word	0xffffffff


	//   ....[7]....
        /*0048*/ 	.word	0xffffffff


	//   ....[8]....
        /*004c*/ 	.word	0xffffffff


	//   ....[9]....
        /*0050*/ 	.word	0xffffffff


	//   ....[10]....
        /*0054*/ 	.word	0xffffffff


	//   ....[11]....
        /*0058*/ 	.word	0xffffffff


	//   ....[12]....
        /*005c*/ 	.word	0xffffffff


	//   ....[13]....
        /*0060*/ 	.word	0xffffffff


	//   ....[14]....
        /*0064*/ 	.word	0xffffffff


	//   ....[15]....
        /*0068*/ 	.word	0xffffffff


	//   ....[16]....
        /*006c*/ 	.word	0xffffffff


	//   ....[17]....
        /*0070*/ 	.word	0xffffffff


	//   ....[18]....
        /*0074*/ 	.word	0xffffffff


	//   ....[19]....
        /*0078*/ 	.word	0xffffffff


	//   ....[20]....
        /*007c*/ 	.word	0xffffffff


	//   ....[21]....
        /*0080*/ 	.word	0xffffffff


	//   ....[22]....
        /*0084*/ 	.word	0xffffffff


	//   ....[23]....
        /*0088*/ 	.word	0xffffffff


	//   ....[24]....
        /*008c*/ 	.word	0xffffffff


	//   ....[25]....
        /*0090*/ 	.word	0xffffffff


	//   ....[26]....
        /*0094*/ 	.word	0xffffffff


	//----- nvinfo : EIATTR_COOP_GROUP_INSTR_OFFSETS
	.align		4
.L_2069:
        /*0098*/ 	.byte	0x04, 0x28
        /*009a*/ 	.short	(.L_2071 - .L_2070)


	//   ....[0]....
.L_2070:
        /*009c*/ 	.word	0x00000560


	//   ....[1]....
        /*00a0*/ 	.word	0x000005f0


	//   ....[2]....
        /*00a4*/ 	.word	0x000022b0


	//   ....[3]....
        /*00a8*/ 	.word	0x000022f0


	//   ....[4]....
        /*00ac*/ 	.word	0x00002400


	//   ....[5]....
        /*00b0*/ 	.word	0x00002430


	//   ....[6]....
        /*00b4*/ 	.word	0x00002480


	//   ....[7]....
        /*00b8*/ 	.word	0x00002490


	//   ....[8]....
        /*00bc*/ 	.word	0x000024f0


	//   ....[9]....
        /*00c0*/ 	.word	0x00002500


	//   ....[10]....
        /*00c4*/ 	.word	0x00002570


	//   ....[11]....
        /*00c8*/ 	.word	0x00002580


	//   ....[12]....
        /*00cc*/ 	.word	0x000025e0


	//   ....[13]....
        /*00d0*/ 	.word	0x000025f0


	//   ....[14]....
        /*00d4*/ 	.word	0x00002660


	//   ....[15]....
        /*00d8*/ 	.word	0x00002690


	//   ....[16]....
        /*00dc*/ 	.word	0x000026d0


	//   ....[17]....
        /*00e0*/ 	.word	0x000026e0


	//   ....[18]....
        /*00e4*/ 	.word	0x00002790


	//   ....[19]....
        /*00e8*/ 	.word	0x000027d0


	//   ....[20]....
        /*00ec*/ 	.word	0x000027e0


	//   ....[21]....
        /*00f0*/ 	.word	0x000027f0


	//   ....[22]....
        /*00f4*/ 	.word	0x00002900


	//   ....[23]....
        /*00f8*/ 	.word	0x00002930


	//   ....[24]....
        /*00fc*/ 	.word	0x00002950


	//   ....[25]....
        /*0100*/ 	.word	0x00002960


	//   ....[26]....
        /*0104*/ 	.word	0x000031d0


	//----- nvinfo : EIATTR_VRC_CTA_INIT_COUNT
	.align		4
.L_2071:
        /*0108*/ 	.byte	0x02, 0x4a
	.zero		1
	.zero		1


	//----- nvinfo : EIATTR_EXIT_INSTR_OFFSETS
	.align		4
        /*010c*/ 	.byte	0x04, 0x1c
        /*010e*/ 	.short	(.L_2073 - .L_2072)


	//   ....[0]....
.L_2072:
        /*0110*/ 	.word	0x000001c0


	//   ....[1]....
        /*0114*/ 	.word	0x000032b0


	//----- nvinfo : EIATTR_MAX_THREADS
	.align		4
.L_2073:
        /*0118*/ 	.byte	0x04, 0x05
        /*011a*/ 	.short	(.L_2075 - .L_2074)
.L_2074:
        /*011c*/ 	.word	0x00000020
        /*0120*/ 	.word	0x00000001
        /*0124*/ 	.word	0x00000001


	//----- nvinfo : EIATTR_CRS_STACK_SIZE
	.align		4
.L_2075:
        /*0128*/ 	.byte	0x04, 0x1e
        /*012a*/ 	.short	(.L_2077 - .L_2076)
.L_2076:
        /*012c*/ 	.word	0x00000000


	//----- nvinfo : EIATTR_CBANK_PARAM_SIZE
	.align		4
.L_2077:
        /*0130*/ 	.byte	0x03, 0x19
        /*0132*/ 	.short	0x0118


	//----- nvinfo : EIATTR_PARAM_CBANK
	.align		4
        /*0134*/ 	.byte	0x04, 0x0a
        /*0136*/ 	.short	(.L_2079 - .L_2078)
	.align		4
.L_2078:
        /*0138*/ 	.word	index@(.nv.constant0._Z25selective_scan_fwd_kernelI32Selective_Scan_fwd_kernel_traitsILi32ELi8ELi1ELb1ELb0ELb0ELb0EfN3c107complexIfEEEEv13SSMParamsBase)
        /*013c*/ 	.short	0x0380
        /*013e*/ 	.short	0x0118


	//----- nvinfo : EIATTR_SW_WAR
	.align		4
.L_2079:
        /*0140*/ 	.byte	0x04, 0x36
        /*0142*/ 	.short	(.L_2081 - .L_2080)
.L_2080:
        /*0144*/ 	.word	0x00000008
.L_2081:


//--------------------- .nv.info._Z25selective_scan_fwd_kernelI32Selective_Scan_fwd_kernel_traitsILi32ELi8ELi1ELb1ELb0ELb0ELb1EfN3c107complexIfEEEEv13SSMParamsBase --------------------------
	.section	.nv.info._Z25selective_scan_fwd_kernelI32Selective_Scan_fwd_kernel_traitsILi32ELi8ELi1ELb1ELb0ELb0ELb1EfN3c107complexIfEEEEv13SSMParamsBase,"",@"SHT_CUDA_INFO"
	.sectionflags	@""
	.align	4


	//----- nvinfo : EIATTR_CUDA_API_VERSION
	.align		4
        /*0000*/ 	.byte	0x04, 0x37
        /*0002*/ 	.short	(.L_2083 - .L_2082)
.L_2082:
        /*0004*/ 	.word	0x00000082


	//----- nvinfo : EIATTR_KPARAM_INFO
	.align		4
.L_2083:
        /*0008*/ 	.byte	0x04, 0x17
        /*000a*/ 	.short	(.L_2085 - .L_2084)
.L_2084:
        /*000c*/ 	.word	0x00000000
        /*0010*/ 	.short	0x0000
        /*0012*/ 	.short	0x0000
        /*0014*/ 	.byte	0x00, 0xf0, 0x61, 0x04


	//----- nvinfo : EIATTR_SPARSE_MMA_MASK
	.align		4
.L_2085:
        /*0018*/ 	.byte	0x03, 0x50
        /*001a*/ 	.short	0x0000


	//----- nvinfo : EIATTR_MAXREG_COUNT
	.align		4
        /*001c*/ 	.byte	0x03, 0x1b
        /*001e*/ 	.short	0x00ff


	//----- nvinfo : EIATTR_NUM_BARRIERS
	.align		4
        /*0020*/ 	.byte	0x02, 0x4c
        /*0022*/ 	.byte	0x01
	.zero		1


	//----- nvinfo : EIATTR_MERCURY_ISA_VERSION
	.align		4
        /*0024*/ 	.byte	0x03, 0x5f
        /*0026*/ 	.short	0x0101


	//----- nvinfo : EIATTR_COOP_GROUP_MASK_REGIDS
	.align		4
        /*0028*/ 	.byte	0x04, 0x29
        /*002a*/ 	.short	(.L_2087 - .L_2086)


	//   ....[0]....
.L_2086:
        /*002c*/ 	.word	0xffffffff


	//   ....[1]....
        /*0030*/ 	.word	0xffffffff


	//   ....[2]....
        /*0034*/ 	.word	0xffffffff


	//   ....[3]....
        /*0038*/ 	.word	0xffffffff


	//   ....[4]....
        /*003c*/ 	.word	0xffffffff


	//   ....[5]....
        /*0040*/ 	.word	0xffffffff


	//   ....[6]....
        /*0044*/ 	.word	0xffffffff


	//   ....[7]....
        /*0048*/ 	.word	0xffffffff


	//   ....[8]....
        /*004c*/ 	.word	0xffffffff


	//   ....[9]....
        /*0050*/ 	.word	0xffffffff


	//   ....[10]....
        /*0054*/ 	.word	0xffffffff


	//   ....[11]....
        /*0058*/ 	.word	0xffffffff


	//   ....[12]....
        /*005c*/ 	.word	0xffffffff


	//   ....[13]....
        /*0060*/ 	.word	0xffffffff


	//   ....[14]....
        /*0064*/ 	.word	0xffffffff


	//   ....[15]....
        /*0068*/ 	.word	0xffffffff


	//   ....[16]....
        /*006c*/ 	.word	0xffffffff


	//   ....[17]....
        /*0070*/ 	.word	0xffffffff


	//   ....[18]....
        /*0074*/ 	.word	0xffffffff


	//   ....[19]....
        /*0078*/ 	.word	0xffffffff


	//   ....[20]....
        /*007c*/ 	.word	0xffffffff


	//   ....[21]....
        /*0080*/ 	.word	0xffffffff


	//   ....[22]....
        /*0084*/ 	.word	0xffffffff


	//   ....[23]....
        /*0088*/ 	.word	0xffffffff


	//   ....[24]....
        /*008c*/ 	.word	0xffffffff


	//   ....[25]....
        /*0090*/ 	.word	0xffffffff


	//   ....[26]....
        /*0094*/ 	.word	0xffffffff


	//   ....[27]....
        /*0098*/ 	.word	0xffffffff


	//   ....[28]....
        /*009c*/ 	.word	0xffffffff


	//----- nvinfo : EIATTR_COOP_GROUP_INSTR_OFFSETS
	.align		4
.L_2087:
        /*00a0*/ 	.byte	0x04, 0x28
        /*00a2*/ 	.short	(.L_2089 - .L_2088)


	//   ....[0]....
.L_2088:
        /*00a4*/ 	.word	0x00000560


	//   ....[1]....
        /*00a8*/ 	.word	0x000005f0


	//   ....[2]....
        /*00ac*/ 	.word	0x000022a0


	//   ....[3]....
        /*00b0*/ 	.word	0x000022e0


	//   ....[4]....
        /*00b4*/ 	.word	0x000023e0


	//   ....[5]....
        /*00b8*/ 	.word	0x00002410


	//   ....[6]....
        /*00bc*/ 	.word	0x00002460


	//   ....[7]....
        /*00c0*/ 	.word	0x00002470


	//   ....[8]....
        /*00c4*/ 	.word	0x000024d0


	//   ....[9]....
        /*00c8*/ 	.word	0x000024e0


	//   ....[10]....
        /*00cc*/ 	.word	0x00002550


	//   ....[11]....
        /*00d0*/ 	.word	0x00002560


	//   ....[12]....
        /*00d4*/ 	.word	0x000025c0


	//   ....[13]....
        /*00d8*/ 	.word	0x000025d0


	//   ....[14]....
        /*00dc*/ 	.word	0x00002640


	//   ....[15]....
        /*00e0*/ 	.word	0x00002670


	//   ....[16]....
        /*00e4*/ 	.word	0x000026b0


	//   ....[17]....
        /*00e8*/ 	.word	0x000026c0


	//   ....[18]....
        /*00ec*/ 	.word	0x00002770


	//   ....[19]....
        /*00f0*/ 	.word	0x000027b0


	//   ....[20]....
        /*00f4*/ 	.word	0x000027c0


	//   ....[21]....
        /*00f8*/ 	.word	0x000027d0


	//   ....[22]....
        /*00fc*/ 	.word	0x000028e0


	//   ....[23]....
        /*0100*/ 	.word	0x00002910


	//   ....[24]....
        /*0104*/ 	.word	0x00002930


	//   ....[25]....
        /*0108*/ 	.word	0x00002940


	//   ....[26]....
        /*010c*/ 	.word	0x00003160


	//   ....[27]....
        /*0110*/ 	.word	0x00003360


	//   ....[28]....
        /*0114*/ 	.word	0x00003700


	//----- nvinfo : EIATTR_VRC_CTA_INIT_COUNT
	.align		4
.L_2089:
        /*0118*/ 	.byte	0x02, 0x4a
	.zero		1
	.zero		1


	//----- nvinfo : EIATTR_EXIT_INSTR_OFFSETS
	.align		4
        /*011c*/ 	.byte	0x04, 0x1c
        /*011e*/ 	.short	(.L_2091 - .L_2090)


	//   ....[0]....
.L_2090:
        /*0120*/ 	.word	0x000001c0


	//   ....[1]....
        /*0124*/ 	.word	0x000037d0


	//----- nvinfo : EIATTR_MAX_THREADS
	.align		4
.L_2091:
        /*0128*/ 	.byte	0x04, 0x05
        /*012a*/ 	.short	(.L_2093 - .L_2092)
.L_2092:
        /*012c*/ 	.word	0x00000020
        /*0130*/ 	.word	0x00000001
        /*0134*/ 	.word	0x00000001


	//----- nvinfo : EIATTR_CRS_STACK_SIZE
	.align		4
.L_2093:
        /*0138*/ 	.byte	0x04, 0x1e
        /*013a*/ 	.short	(.L_2095 - .L_2094)
.L_2094:
        /*013c*/ 	.word	0x00000000


	//----- nvinfo : EIATTR_CBANK_PARAM_SIZE
	.align		4
.L_2095:
        /*0140*/ 	.byte	0x03, 0x19
        /*0142*/ 	.short	0x0118


	//----- nvinfo : EIATTR_PARAM_CBANK
	.align		4
        /*0144*/ 	.byte	0x04, 0x0a
        /*0146*/ 	.short	(.L_2097 - .L_2096)
	.align		4
.L_2096:
        /*0148*/ 	.word	index@(.nv.constant0._Z25selective_scan_fwd_kernelI32Selective_Scan_fwd_kernel_traitsILi32ELi8ELi1ELb1ELb0ELb0ELb1EfN3c107complexIfEEEEv13SSMParamsBase)
        /*014c*/ 	.short	0x0380
        /*014e*/ 	.short	0x0118


	//----- nvinfo : EIATTR_SW_WAR
	.align		4
.L_2097:
        /*0150*/ 	.byte	0x04, 0x36
        /*0152*/ 	.short	(.L_2099 - .L_2098)
.L_2098:
        /*0154*/ 	.word	0x00000008
.L_2099:


//--------------------- .nv.info._Z25selective_scan_fwd_kernelI32Selective_Scan_fwd_kernel_traitsILi32ELi8ELi1ELb1ELb0ELb1ELb0EfN3c107complexIfEEEEv13SSMParamsBase --------------------------
	.section	.nv.info._Z25selective_scan_fwd_kernelI32Selective_Scan_fwd_kernel_traitsILi32ELi8ELi1ELb1ELb0ELb1ELb0EfN3c107complexIfEEEEv13SSMParamsBase,"",@"SHT_CUDA_INFO"
	.sectionflags	@""
	.align	4


	//----- nvinfo : EIATTR_CUDA_API_VERSION
	.align		4
        /*0000*/ 	.byte	0x04, 0x37
        /*0002*/ 	.short	(.L_2101 - .L_2100)
.L_2100:
        /*0004*/ 	.word	0x00000082


	//----- nvinfo : EIATTR_KPARAM_INFO
	.align		4
.L_2101:
        /*0008*/ 	.byte	0x04, 0x17
        /*000a*/ 	.short	(.L_2103 - .L_2102)
.L_2102:
        /*000c*/ 	.word	0x00000000
        /*0010*/ 	.short	0x0000
        /*0012*/ 	.short	0x0000
        /*0014*/ 	.byte	0x00, 0xf0, 0x61, 0x04


	//----- nvinfo : EIATTR_SPARSE_MMA_MASK
	.align		4
.L_2103:
        /*0018*/ 	.byte	0x03, 0x50
        /*001a*/ 	.short	0x0000


	//----- nvinfo : EIATTR_MAXREG_COUNT
	.align		4
        /*001c*/ 	.byte	0x03, 0x1b
        /*001e*/ 	.short	0x00ff


	//----- nvinfo : EIATTR_NUM_BARRIERS
	.align		4
        /*0020*/ 	.byte	0x02, 0x4c
        /*0022*/ 	.byte	0x01
	.zero		1


	//----- nvinfo : EIATTR_MERCURY_ISA_VERSION
	.align		4
        /*0024*/ 	.byte	0x03, 0x5f
        /*0026*/ 	.short	0x0101


	//----- nvinfo : EIATTR_COOP_GROUP_MASK_REGIDS
	.align		4
        /*0028*/ 	.byte	0x04, 0x29
        /*002a*/ 	.short	(.L_2105 - .L_2104)


	//   ....[0]....
.L_2104:
        /*002c*/ 	.word	0xffffffff


	//   ....[1]....
        /*0030*/ 	.word	0xffffffff


	//   ....[2]....
        /*0034*/ 	.word	0xffffffff


	//   ....[3]....
        /*0038*/ 	.word	0xffffffff


	//   ....[4]....
        /*003c*/ 	.word	0xffffffff


	//   ....[5]....
        /*0040*/ 	.word	0xffffffff


	//   ....[6]....
        /*0044*/ 	.word	0xffffffff


	//   ....[7]....
        /*0048*/ 	.word	0xffffffff


	//   ....[8]....
        /*004c*/ 	.word	0xffffffff


	//   ....[9]....
        /*0050*/ 	.word	0xffffffff


	//   ....[10]....
        /*0054*/ 	.word	0xffffffff


	//   ....[11]....
        /*0058*/ 	.word	0xffffffff


	//   ....[12]....
        /*005c*/ 	.word	0xffffffff


	//   ....[13]....
        /*0060*/ 	.word	0xffffffff


	//   ....[14]....
        /*0064*/ 	.word	0xffffffff


	//   ....[15]....
        /*0068*/ 	.word	0xffffffff


	//   ....[16]....
        /*006c*/ 	.word	0xffffffff


	//   ....[17]....
        /*0070*/ 	.word	0xffffffff


	//   ....[18]....
        /*0074*/ 	.word	0xffffffff


	//   ....[19]....
        /*0078*/ 	.word	0xffffffff


	//   ....[20]....
        /*007c*/ 	.word	0xffffffff


	//   ....[21]....
        /*0080*/ 	.word	0xffffffff


	//   ....[22]....
        /*0084*/ 	.word	0xffffffff


	//   ....[23]....
        /*0088*/ 	.word	0xffffffff


	//   ....[24]....
        /*008c*/ 	.word	0xffffffff


	//   ....[25]....
        /*0090*/ 	.word	0xffffffff


	//   ....[26]....
        /*0094*/ 	.word	0xffffffff


	//   ....[27]....
        /*0098*/ 	.word	0xffffffff


	//----- nvinfo : EIATTR_COOP_GROUP_INSTR_OFFSETS
	.align		4
.L_2105:
        /*009c*/ 	.byte	0x04, 0x28
        /*009e*/ 	.short	(.L_2107 - .L_2106)


	//   ....[0]....
.L_2106:
        /*00a0*/ 	.word	0x00000740


	//   ....[1]....
        /*00a4*/ 	.word	0x000007d0


	//   ....[2]....
        /*00a8*/ 	.word	0x00001e40


	//   ....[3]....
        /*00ac*/ 	.word	0x000025c0


	//   ....[4]....
        /*00b0*/ 	.word	0x000025f0


	//   ....[5]....
        /*00b4*/ 	.word	0x000026b0


	//   ....[6]....
        /*00b8*/ 	.word	0x000026d0


	//   ....[7]....
        /*00bc*/ 	.word	0x00002730


	//   ....[8]....
        /*00c0*/ 	.word	0x00002740


	//   ....[9]....
        /*00c4*/ 	.word	0x000027a0


	//   ....[10]....
        /*00c8*/ 	.word	0x000027b0


	//   ....[11]....
        /*00cc*/ 	.word	0x00002820


	//   ....[12]....
        /*00d0*/ 	.word	0x00002830


	//   ....[13]....
        /*00d4*/ 	.word	0x00002880


	//   ....[14]....
        /*00d8*/ 	.word	0x000028a0


	//   ....[15]....
        /*00dc*/ 	.word	0x00002910


	//   ....[16]....
        /*00e0*/ 	.word	0x00002940


	//   ....[17]....
        /*00e4*/ 	.word	0x00002970


	//   ....[18]....
        /*00e8*/ 	.word	0x00002980


	//   ....[19]....
        /*00ec*/ 	.word	0x00002a50


	//   ....[20]....
        /*00f0*/ 	.word	0x00002a60


	//   ....[21]....
        /*00f4*/ 	.word	0x00002a70


	//   ....[22]....
        /*00f8*/ 	.word	0x00002a80


	//   ....[23]....
        /*00fc*/ 	.word	0x00002c30


	//   ....[24]....
        /*0100*/ 	.word	0x00002c70


	//   ....[25]....
        /*0104*/ 	.word	0x00002c80


	//   ....[26]....
        /*0108*/ 	.word	0x00002c90


	//   ....[27]....
        /*010c*/ 	.word	0x00003650


	//----- nvinfo : EIATTR_VRC_CTA_INIT_COUNT
	.align		4
.L_2107:
        /*0110*/ 	.byte	0x02, 0x4a
	.zero		1
	.zero		1


	//----- nvinfo : EIATTR_EXIT_INSTR_OFFSETS
	.align		4
        /*0114*/ 	.byte	0x04, 0x1c
        /*0116*/ 	.short	(.L_2109 - .L_2108)


	//   ....[0]....
.L_2108:
        /*0118*/ 	.word	0x000003b0


	//   ....[1]....
        /*011c*/ 	.word	0x00003730


	//----- nvinfo : EIATTR_MAX_THREADS
	.align		4
.L_2109:
        /*0120*/ 	.byte	0x04, 0x05
        /*0122*/ 	.short	(.L_2111 - .L_2110)
.L_2110:
        /*0124*/ 	.word	0x00000020
        /*0128*/ 	.word	0x00000001
        /*012c*/ 	.word	0x00000001


	//----- nvinfo : EIATTR_CRS_STACK_SIZE
	.align		4
.L_2111:
        /*0130*/ 	.byte	0x04, 0x1e
        /*0132*/ 	.short	(.L_2113 - .L_2112)
.L_2112:
        /*0134*/ 	.word	0x00000000


	//----- nvinfo : EIATTR_CBANK_PARAM_SIZE
	.align		4
.L_2113:
        /*0138*/ 	.byte	0x03, 0x19
        /*013a*/ 	.short	0x0118


	//----- nvinfo : EIATTR_PARAM_CBANK
	.align		4
        /*013c*/ 	.byte	0x04, 0x0a
        /*013e*/ 	.short	(.L_2115 - .L_2114)
	.align		4
.L_2114:
        /*0140*/ 	.word	index@(.nv.constant0._Z25selective_scan_fwd_kernelI32Selective_Scan_fwd_kernel_traitsILi32ELi8ELi1ELb1ELb0ELb1ELb0EfN3c107complexIfEEEEv13SSMParamsBase)
        /*0144*/ 	.short	0x0380
        /*0146*/ 	.short	0x0118


	//----- nvinfo : EIATTR_SW_WAR
	.align		4
.L_2115:
        /*0148*/ 	.byte	0x04, 0x36
        /*014a*/ 	.short	(.L_2117 - .L_2116)
.L_2116:
        /*014c*/ 	.word	0x00000008
.L_2117:


//--------------------- .nv.info._Z25selective_scan_fwd_kernelI32Selective_Scan_fwd_kernel_traitsILi32ELi8ELi1ELb1ELb0ELb1ELb1EfN3c107complexIfEEEEv13SSMParamsBase --------------------------
	.section	.nv.info._Z25selective_scan_fwd_kernelI32Selective_Scan_fwd_kernel_traitsILi32ELi8ELi1ELb1ELb0ELb1ELb1EfN3c107complexIfEEEEv13SSMParamsBase,"",@"SHT_CUDA_INFO"
	.sectionflags	@""
	.align	4


	//----- nvinfo : EIATTR_CUDA_API_VERSION
	.align		4
        /*0000*/ 	.byte	0x04, 0x37
        /*0002*/ 	.short	(.L_2119 - .L_2118)
.L_2118:
        /*0004*/ 	.word	0x00000082


	//----- nvinfo : EIATTR_KPARAM_INFO
	.align		4
.L_2119:
        /*0008*/ 	.byte	0x04, 0x17
        /*000a*/ 	.short	(.L_2121 - .L_2120)
.L_2120:
        /*000c*/ 	.word	0x00000000
        /*0010*/ 	.short	0x0000
        /*0012*/ 	.short	0x0000
        /*0014*/ 	.byte	0x00, 0xf0, 0x61, 0x04


	//----- nvinfo : EIATTR_SPARSE_MMA_MASK
	.align		4
.L_2121:
        /*0018*/ 	.byte	0x03, 0x50
        /*001a*/ 	.short	0x0000


	//----- nvinfo : EIATTR_MAXREG_COUNT
	.align		4
        /*001c*/ 	.byte	0x03, 0x1b
        /*001e*/ 	.short	0x00ff


	//----- nvinfo : EIATTR_NUM_BARRIERS
	.align		4
        /*0020*/ 	.byte	0x02, 0x4c
        /*0022*/ 	.byte	0x01
	.zero		1


	//----- nvinfo : EIATTR_MERCURY_ISA_VERSION
	.align		4
        /*0024*/ 	.byte	0x03, 0x5f
        /*0026*/ 	.short	0x0101


	//----- nvinfo : EIATTR_COOP_GROUP_MASK_REGIDS
	.align		4
        /*0028*/ 	.byte	0x04, 0x29
        /*002a*/ 	.short	(.L_2123 - .L_2122)


	//   ....[0]....
.L_2122:
        /*002c*/ 	.word	0xffffffff


	//   ....[1]....
        /*0030*/ 	.word	0xffffffff


	//   ....[2]....
        /*0034*/ 	.word	0xffffffff


	//   ....[3]....
        /*0038*/ 	.word	0xffffffff


	//   ....[4]....
        /*003c*/ 	.word	0xffffffff


	//   ....[5]....
        /*0040*/ 	.word	0xffffffff


	//   ....[6]....
        /*0044*/ 	.word	0xffffffff


	//   ....[7]....
        /*0048*/ 	.word	0xffffffff


	//   ....[8]....
        /*004c*/ 	.word	0xffffffff


	//   ....[9]....
        /*0050*/ 	.word	0xffffffff


	//   ....[10]....
        /*0054*/ 	.word	0xffffffff


	//   ....[11]....
        /*0058*/ 	.word	0xffffffff


	//   ....[12]....
        /*005c*/ 	.word	0xffffffff


	//   ....[13]....
        /*0060*/ 	.word	0xffffffff


	//   ....[14]....
        /*0064*/ 	.word	0xffffffff


	//   ....[15]....
        /*0068*/ 	.word	0xffffffff


	//   ....[16]....
        /*006c*/ 	.word	0xffffffff


	//   ....[17]....
        /*0070*/ 	.word	0xffffffff


	//   ....[18]....
        /*0074*/ 	.word	0xffffffff


	//   ....[19]....
        /*0078*/ 	.word	0xffffffff


	//   ....[20]....
        /*007c*/ 	.word	0xffffffff


	//   ....[21]....
        /*0080*/ 	.word	0xffffffff


	//   ....[22]....
        /*0084*/ 	.word	0xffffffff


	//   ....[23]....
        /*0088*/ 	.word	0xffffffff


	//   ....[24]....
        /*008c*/ 	.word	0xffffffff


	//   ....[25]....
        /*0090*/ 	.word	0xffffffff


	//   ....[26]....
        /*0094*/ 	.word	0xffffffff


	//   ....[27]....
        /*0098*/ 	.word	0xffffffff


	//   ....[28]....
        /*009c*/ 	.word	0xffffffff


	//   ....[29]....
        /*00a0*/ 	.word	0xffffffff


	//----- nvinfo : EIATTR_COOP_GROUP_INSTR_OFFSETS
	.align		4
.L_2123:
        /*00a4*/ 	.byte	0x04, 0x28
        /*00a6*/ 	.short	(.L_2125 - .L_2124)


	//   ....[0]....
.L_2124:
        /*00a8*/ 	.word	0x00000740


	//   ....[1]....
        /*00ac*/ 	.word	0x000007d0


	//   ....[2]....
        /*00b0*/ 	.word	0x00001e40


	//   ....[3]....
        /*00b4*/ 	.word	0x000025c0


	//   ....[4]....
        /*00b8*/ 	.word	0x000025f0


	//   ....[5]....
        /*00bc*/ 	.word	0x000026b0


	//   ....[6]....
        /*00c0*/ 	.word	0x000026d0


	//   ....[7]....
        /*00c4*/ 	.word	0x00002730


	//   ....[8]....
        /*00c8*/ 	.word	0x00002740


	//   ....[9]....
        /*00cc*/ 	.word	0x000027a0


	//   ....[10]....
        /*00d0*/ 	.word	0x000027b0


	//   ....[11]....
        /*00d4*/ 	.word	0x00002820


	//   ....[12]....
        /*00d8*/ 	.word	0x00002830


	//   ....[13]....
        /*00dc*/ 	.word	0x00002880


	//   ....[14]....
        /*00e0*/ 	.word	0x000028a0


	//   ....[15]....
        /*00e4*/ 	.word	0x00002910


	//   ....[16]....
        /*00e8*/ 	.word	0x00002940


	//   ....[17]....
        /*00ec*/ 	.word	0x00002970


	//   ....[18]....
        /*00f0*/ 	.word	0x00002980


	//   ....[19]....
        /*00f4*/ 	.word	0x00002a50


	//   ....[20]....
        /*00f8*/ 	.word	0x00002a60


	//   ....[21]....
        /*00fc*/ 	.word	0x00002a70


	//   ....[22]....
        /*0100*/ 	.word	0x00002a80


	//   ....[23]....
        /*0104*/ 	.word	0x00002c30


	//   ....[24]....
        /*0108*/ 	.word	0x00002c70


	//   ....[25]....
        /*010c*/ 	.word	0x00002c80


	//   ....[26]....
        /*0110*/ 	.word	0x00002c90


	//   ....[27]....
        /*0114*/ 	.word	0x000035e0


	//   ....[28]....
        /*0118*/ 	.word	0x00003800


	//   ....[29]....
        /*011c*/ 	.word	0x00003bb0


	//----- nvinfo : EIATTR_VRC_CTA_INIT_COUNT
	.align		4
.L_2125:
        /*0120*/ 	.byte	0x02, 0x4a
	.zero		1
	.zero		1


	//----- nvinfo : EIATTR_EXIT_INSTR_OFFSETS
	.align		4
        /*0124*/ 	.byte	0x04, 0x1c
        /*0126*/ 	.short	(.L_2127 - .L_2126)


	//   ....[0]....
.L_2126:
        /*0128*/ 	.word	0x000003b0


	//   ....[1]....
        /*012c*/ 	.word	0x00003c70


	//----- nvinfo : EIATTR_MAX_THREADS
	.align		4
.L_2127:
        /*0130*/ 	.byte	0x04, 0x05
        /*0132*/ 	.short	(.L_2129 - .L_2128)
.L_2128:
        /*0134*/ 	.word	0x00000020
        /*0138*/ 	.word	0x00000001
        /*013c*/ 	.word	0x00000001


	//----- nvinfo : EIATTR_CRS_STACK_SIZE
	.align		4
.L_2129:
        /*0140*/ 	.byte	0x04, 0x1e
        /*0142*/ 	.short	(.L_2131 - .L_2130)
.L_2130:
        /*0144*/ 	.word	0x00000000


	//----- nvinfo : EIATTR_CBANK_PARAM_SIZE
	.align		4
.L_2131:
        /*0148*/ 	.byte	0x03, 0x19
        /*014a*/ 	.short	0x0118


	//----- nvinfo : EIATTR_PARAM_CBANK
	.align		4
        /*014c*/ 	.byte	0x04, 0x0a
        /*014e*/ 	.short	(.L_2133 - .L_2132)
	.align		4
.L_2132:
        /*0150*/ 	.word	index@(.nv.constant0._Z25selective_scan_fwd_kernelI32Selective_Scan_fwd_kernel_traitsILi32ELi8ELi1ELb1ELb0ELb1ELb1EfN3c107complexIfEEEEv13SSMParamsBase)
        /*0154*/ 	.short	0x0380
        /*0156*/ 	.short	0x0118


	//----- nvinfo : EIATTR_SW_WAR
	.align		4
.L_2133:
        /*0158*/ 	.byte	0x04, 0x36
        /*015a*/ 	.short	(.L_2135 - .L_2134)
.L_2134:
        /*015c*/ 	.word	0x00000008
.L_2135:


//--------------------- .nv.info._Z25selective_scan_fwd_kernelI32Selective_Scan_fwd_kernel_traitsILi32ELi8ELi1ELb1ELb1ELb0ELb0EfN3c107complexIfEEEEv13SSMParamsBase --------------------------
	.section	.nv.info._Z25selective_scan_fwd_kernelI32Selective_Scan_fwd_kernel_traitsILi32ELi8ELi1ELb1ELb1ELb0ELb0EfN3c107complexIfEEEEv13SSMParamsBase,"",@"SHT_CUDA_INFO"
	.sectionflags	@""
	.align	4


	//----- nvinfo : EIATTR_CUDA_API_VERSION
	.align		4
        /*0000*/ 	.byte	0x04, 0x37
        /*0002*/ 	.short	(.L_2137 - .L_2136)
.L_2136:
        /*0004*/ 	.word	0x00000082


	//----- nvinfo : EIATTR_KPARAM_INFO
	.align		4
.L_2137:
        /*0008*/ 	.byte	0x04, 0x17
        /*000a*/ 	.short	(.L_2139 - .L_2138)
.L_2138:
        /*000c*/ 	.word	0x00000000
        /*0010*/ 	.short	0x0000
        /*0012*/ 	.short	0x0000
        /*0014*/ 	.byte	0x00, 0xf0, 0x61, 0x04


	//----- nvinfo : EIATTR_SPARSE_MMA_MASK
	.align		4
.L_2139:
        /*0018*/ 	.byte	0x03, 0x50
        /*001a*/ 	.short	0x0000


	//----- nvinfo : EIATTR_MAXREG_COUNT
	.align		4
        /*001c*/ 	.byte	0x03, 0x1b
        /*001e*/ 	.short	0x00ff


	//----- nvinfo : EIATTR_NUM_BARRIERS
	.align		4
        /*0020*/ 	.byte	0x02, 0x4c
        /*0022*/ 	.byte	0x01
	.zero		1


	//----- nvinfo : EIATTR_MERCURY_ISA_VERSION
	.align		4
        /*0024*/ 	.byte	0x03, 0x5f
        /*0026*/ 	.short	0x0101


	//----- nvinfo : EIATTR_COOP_GROUP_MASK_REGIDS
	.align		4
        /*0028*/ 	.byte	0x04, 0x29
        /*002a*/ 	.short	(.L_2141 - .L_2140)


	//   ....[0]....
.L_2140:
        /*002c*/ 	.word	0xffffffff


	//   ....[1]....
        /*0030*/ 	.word	0xffffffff


	//   ....[2]....
        /*0034*/ 	.word	0xffffffff


	//   ....[3]....
        /*0038*/ 	.word	0xffffffff


	//   ....[4]....
        /*003c*/ 	.word	0xffffffff


	//   ....[5]....
        /*0040*/ 	.word	0xffffffff


	//   ....[6]....
        /*0044*/ 	.word	0xffffffff


	//   ....[7]....
        /*0048*/ 	.word	0xffffffff


	//   ....[8]....
        /*004c*/ 	.word	0xffffffff


	//   ....[9]....
        /*0050*/ 	.word	0xffffffff


	//   ....[10]....
        /*0054*/ 	.word	0xffffffff


	//   ....[11]....
        /*0058*/ 	.word	0xffffffff


	//   ....[12]....
        /*005c*/ 	.word	0xffffffff


	//   ....[13]....
        /*0060*/ 	.word	0xffffffff


	//   ....[14]....
        /*0064*/ 	.word	0xffffffff


	//   ....[15]....
        /*0068*/ 	.word	0xffffffff


	//   ....[16]....
        /*006c*/ 	.word	0xffffffff


	//   ....[17]....
        /*0070*/ 	.word	0xffffffff


	//   ....[18]....
        /*0074*/ 	.word	0xffffffff


	//   ....[19]....
        /*0078*/ 	.word	0xffffffff


	//   ....[20]....
        /*007c*/ 	.word	0xffffffff


	//   ....[21]....
        /*0080*/ 	.word	0xffffffff


	//   ....[22]....
        /*0084*/ 	.word	0xffffffff


	//   ....[23]....
        /*0088*/ 	.word	0xffffffff


	//   ....[24]....
        /*008c*/ 	.word	0xffffffff


	//   ....[25]....
        /*0090*/ 	.word	0xffffffff


	//   ....[26]....
        /*0094*/ 	.word	0xffffffff


	//   ....[27]....
        /*0098*/ 	.word	0xffffffff


	//----- nvinfo : EIATTR_COOP_GROUP_INSTR_OFFSETS
	.align		4
.L_2141:
        /*009c*/ 	.byte	0x04, 0x28
        /*009e*/ 	.short	(.L_2143 - .L_2142)


	//   ....[0]....
.L_2142:
        /*00a0*/ 	.word	0x00000700


	//   ....[1]....
        /*00a4*/ 	.word	0x00000790


	//   ....[2]....
        /*00a8*/ 	.word	0x00001dc0


	//   ....[3]....
        /*00ac*/ 	.word	0x00002610


	//   ....[4]....
        /*00b0*/ 	.word	0x00002650


	//   ....[5]....
        /*00b4*/ 	.word	0x00002740


	//   ....[6]....
        /*00b8*/ 	.word	0x00002760


	//   ....[7]....
        /*00bc*/ 	.word	0x00002830


	//   ....[8]....
        /*00c0*/ 	.word	0x00002850


	//   ....[9]....
        /*00c4*/ 	.word	0x000028b0


	//   ....[10]....
        /*00c8*/ 	.word	0x000028c0


	//   ....[11]....
        /*00cc*/ 	.word	0x00002940


	//   ....[12]....
        /*00d0*/ 	.word	0x00002970


	//   ....[13]....
        /*00d4*/ 	.word	0x000029b0


	//   ....[14]....
        /*00d8*/ 	.word	0x000029c0


	//   ....[15]....
        /*00dc*/ 	.word	0x00002a50


	//   ....[16]....
        /*00e0*/ 	.word	0x00002a80


	//   ....[17]....
        /*00e4*/ 	.word	0x00002aa0


	//   ....[18]....
        /*00e8*/ 	.word	0x00002ab0


	//   ....[19]....
        /*00ec*/ 	.word	0x00002ba0


	//   ....[20]....
        /*00f0*/ 	.word	0x00002bb0


	//   ....[21]....
        /*00f4*/ 	.word	0x00002bc0


	//   ....[22]....
        /*00f8*/ 	.word	0x00002bd0


	//   ....[23]....
        /*00fc*/ 	.word	0x00002cd0


	//   ....[24]....
        /*0100*/ 	.word	0x00002cf0


	//   ....[25]....
        /*0104*/ 	.word	0x00002d20


	//   ....[26]....
        /*0108*/ 	.word	0x00002d30


	//   ....[27]....
        /*010c*/ 	.word	0x00003510


	//----- nvinfo : EIATTR_VRC_CTA_INIT_COUNT
	.align		4
.L_2143:
        /*0110*/ 	.byte	0x02, 0x4a
	.zero		1
	.zero		1


	//----- nvinfo : EIATTR_EXIT_INSTR_OFFSETS
	.align		4
        /*0114*/ 	.byte	0x04, 0x1c
        /*0116*/ 	.short	(.L_2145 - .L_2144)


	//   ....[0]....
.L_2144:
        /*0118*/ 	.word	0x000003b0


	//   ....[1]....
        /*011c*/ 	.word	0x000035f0


	//----- nvinfo : EIATTR_MAX_THREADS
	.align		4
.L_2145:
        /*0120*/ 	.byte	0x04, 0x05
        /*0122*/ 	.short	(.L_2147 - .L_2146)
.L_2146:
        /*0124*/ 	.word	0x00000020
        /*0128*/ 	.word	0x00000001
        /*012c*/ 	.word	0x00000001


	//----- nvinfo : EIATTR_CRS_STACK_SIZE
	.align		4
.L_2147:
        /*0130*/ 	.byte	0x04, 0x1e
        /*0132*/ 	.short	(.L_2149 - .L_2148)
.L_2148:
        /*0134*/ 	.word	0x00000000


	//----- nvinfo : EIATTR_CBANK_PARAM_SIZE
	.align		4
.L_2149:
        /*0138*/ 	.byte	0x03, 0x19
        /*013a*/ 	.short	0x0118


	//----- nvinfo : EIATTR_PARAM_CBANK
	.align		4
        /*013c*/ 	.byte	0x04, 0x0a
        /*013e*/ 	.short	(.L_2151 - .L_2150)
	.align		4
.L_2150:
        /*0140*/ 	.word	index@(.nv.constant0._Z25selective_scan_fwd_kernelI32Selective_Scan_fwd_kernel_traitsILi32ELi8ELi1ELb1ELb1ELb0ELb0EfN3c107complexIfEEEEv13SSMParamsBase)
        /*0144*/ 	.short	0x0380
        /*0146*/ 	.short	0x0118


	//----- nvinfo : EIATTR_SW_WAR
	.align		4
.L_2151:
        /*0148*/ 	.byte	0x04, 0x36
        /*014a*/ 	.short	(.L_2153 - .L_2152)
.L_2152:
        /*014c*/ 	.word	0x00000008
.L_2153:


//--------------------- .nv.info._Z25selective_scan_fwd_kernelI32Selective_Scan_fwd_kernel_traitsILi32ELi8ELi1ELb1ELb1ELb0ELb1EfN3c107complexIfEEEEv13SSMParamsBase --------------------------
	.section	.nv.info._Z25selective_scan_fwd_kernelI32Selective_Scan_fwd_kernel_traitsILi32ELi8ELi1ELb1ELb1ELb0ELb1EfN3c107complexIfEEEEv13SSMParamsBase,"",@"SHT_CUDA_INFO"
	.sectionflags	@""
	.align	4


	//----- nvinfo : EIATTR_CUDA_API_VERSION
	.align		4
        /*0000*/ 	.byte	0x04, 0x37
        /*0002*/ 	.short	(.L_2155 - .L_2154)
.L_2154:
        /*0004*/ 	.word	0x00000082


	//----- nvinfo : EIATTR_KPARAM_INFO
	.align		4
.L_2155:
        /*0008*/ 	.byte	0x04, 0x17
        /*000a*/ 	.short	(.L_2157 - .L_2156)
.L_2156:
        /*000c*/ 	.word	0x00000000
        /*0010*/ 	.short	0x0000
        /*0012*/ 	.short	0x0000
        /*0014*/ 	.byte	0x00, 0xf0, 0x61, 0x04


	//----- nvinfo : EIATTR_SPARSE_MMA_MASK
	.align		4
.L_2157:
        /*0018*/ 	.byte	0x03, 0x50
        /*001a*/ 	.short	0x0000


	//----- nvinfo : EIATTR_MAXREG_COUNT
	.align		4
        /*001c*/ 	.byte	0x03, 0x1b
        /*001e*/ 	.short	0x00ff


	//----- nvinfo : EIATTR_NUM_BARRIERS
	.align		4
        /*0020*/ 	.byte	0x02, 0x4c
        /*0022*/ 	.byte	0x01
	.zero		1


	//----- nvinfo : EIATTR_MERCURY_ISA_VERSION
	.align		4
        /*0024*/ 	.byte	0x03, 0x5f
        /*0026*/ 	.short	0x0101


	//----- nvinfo : EIATTR_COOP_GROUP_MASK_REGIDS
	.align		4
        /*0028*/ 	.byte	0x04, 0x29
        /*002a*/ 	.short	(.L_2159 - .L_2158)


	//   ....[0]....
.L_2158:
        /*002c*/ 	.word	0xffffffff


	//   ....[1]....
        /*0030*/ 	.word	0xffffffff


	//   ....[2]....
        /*0034*/ 	.word	0xffffffff


	//   ....[3]....
        /*0038*/ 	.word	0xffffffff


	//   ....[4]....
        /*003c*/ 	.word	0xffffffff


	//   ....[5]....
        /*0040*/ 	.word	0xffffffff


	//   ....[6]....
        /*0044*/ 	.word	0xffffffff


	//   ....[7]....
        /*0048*/ 	.word	0xffffffff


	//   ....[8]....
        /*004c*/ 	.word	0xffffffff


	//   ....[9]....
        /*0050*/ 	.word	0xffffffff


	//   ....[10]....
        /*0054*/ 	.word	0xffffffff


	//   ....[11]....
        /*0058*/ 	.word	0xffffffff


	//   ....[12]....
        /*005c*/ 	.word	0xffffffff


	//   ....[13]....
        /*0060*/ 	.word	0xffffffff


	//   ....[14]....
        /*0064*/ 	.word	0xffffffff


	//   ....[15]....
        /*0068*/ 	.word	0xffffffff


	//   ....[16]....
        /*006c*/ 	.word	0xffffffff


	//   ....[17]....
        /*0070*/ 	.word	0xffffffff


	//   ....[18]....
        /*0074*/ 	.word	0xffffffff


	//   ....[19]....
        /*0078*/ 	.word	0xffffffff


	//   ....[20]....
        /*007c*/ 	.word	0xffffffff


	//   ....[21]....
        /*0080*/ 	.word	0xffffffff


	//   ....[22]....
        /*0084*/ 	.word	0xffffffff


	//   ....[23]....
        /*0088*/ 	.word	0xffffffff


	//   ....[24]....
        /*008c*/ 	.word	0xffffffff


	//   ....[25]....
        /*0090*/ 	.word	0xffffffff


	//   ....[26]....
        /*0094*/ 	.word	0xffffffff


	//   ....[27]....
        /*0098*/ 	.word	0xffffffff


	//   ....[28]....
        /*009c*/ 	.word	0xffffffff


	//   ....[29]....
        /*00a0*/ 	.word	0xffffffff


	//----- nvinfo : EIATTR_COOP_GROUP_INSTR_OFFSETS
	.align		4
.L_2159:
        /*00a4*/ 	.byte	0x04, 0x28
        /*00a6*/ 	.short	(.L_2161 - .L_2160)


	//   ....[0]....
.L_2160:
        /*00a8*/ 	.word	0x00000700


	//   ....[1]....
        /*00ac*/ 	.word	0x00000790


	//   ....[2]....
        /*00b0*/ 	.word	0x00001dc0


	//   ....[3]....
        /*00b4*/ 	.word	0x00002610


	//   ....[4]....
        /*00b8*/ 	.word	0x00002650


	//   ....[5]....
        /*00bc*/ 	.word	0x00002740


	//   ....[6]....
        /*00c0*/ 	.word	0x00002760


	//   ....[7]....
        /*00c4*/ 	.word	0x00002830


	//   ....[8]....
        /*00c8*/ 	.word	0x00002850


	//   ....[9]....
        /*00cc*/ 	.word	0x000028b0


	//   ....[10]....
        /*00d0*/ 	.word	0x000028c0


	//   ....[11]....
        /*00d4*/ 	.word	0x00002940


	//   ....[12]....
        /*00d8*/ 	.word	0x00002970


	//   ....[13]....
        /*00dc*/ 	.word	0x000029b0


	//   ....[14]....
        /*00e0*/ 	.word	0x000029c0


	//   ....[15]....
        /*00e4*/ 	.word	0x00002a50


	//   ....[16]....
        /*00e8*/ 	.word	0x00002a80


	//   ....[17]....
        /*00ec*/ 	.word	0x00002aa0


	//   ....[18]....
        /*00f0*/ 	.word	0x00002ab0


	//   ....[19]....
        /*00f4*/ 	.word	0x00002ba0


	//   ....[20]....
        /*00f8*/ 	.word	0x00002bb0


	//   ....[21]....
        /*00fc*/ 	.word	0x00002bc0


	//   ....[22]....
        /*0100*/ 	.word	0x00002bd0


	//   ....[23]....
        /*0104*/ 	.word	0x00002cd0


	//   ....[24]....
        /*0108*/ 	.word	0x00002cf0


	//   ....[25]....
        /*010c*/ 	.word	0x00002d20


	//   ....[26]....
        /*0110*/ 	.word	0x00002d30


	//   ....[27]....
        /*0114*/ 	.word	0x000034a0


	//   ....[28]....
        /*0118*/ 	.word	0x000036c0


	//   ....[29]....
        /*011c*/ 	.word	0x00003a70


	//----- nvinfo : EIATTR_VRC_CTA_INIT_COUNT
	.align		4
.L_2161:
        /*0120*/ 	.byte	0x02, 0x4a
	.zero		1
	.zero		1


	//----- nvinfo : EIATTR_EXIT_INSTR_OFFSETS
	.align		4
        /*0124*/ 	.byte	0x04, 0x1c
        /*0126*/ 	.short	(.L_2163 - .L_2162)


	//   ....[0]....
.L_2162:
        /*0128*/ 	.word	0x000003b0


	//   ....[1]....
        /*012c*/ 	.word	0x00003b30


	//----- nvinfo : EIATTR_MAX_THREADS
	.align		4
.L_2163:
        /*0130*/ 	.byte	0x04, 0x05
        /*0132*/ 	.short	(.L_2165 - .L_2164)
.L_2164:
        /*0134*/ 	.word	0x00000020
        /*0138*/ 	.word	0x00000001
        /*013c*/ 	.word	0x00000001


	//----- nvinfo : EIATTR_CRS_STACK_SIZE
	.align		4
.L_2165:
        /*0140*/ 	.byte	0x04, 0x1e
        /*0142*/ 	.short	(.L_2167 - .L_2166)
.L_2166:
        /*0144*/ 	.word	0x00000000


	//----- nvinfo : EIATTR_CBANK_PARAM_SIZE
	.align		4
.L_2167:
        /*0148*/ 	.byte	0x03, 0x19
        /*014a*/ 	.short	0x0118


	//----- nvinfo : EIATTR_PARAM_CBANK
	.align		4
        /*014c*/ 	.byte	0x04, 0x0a
        /*014e*/ 	.short	(.L_2169 - .L_2168)
	.align		4
.L_2168:
        /*0150*/ 	.word	index@(.nv.constant0._Z25selective_scan_fwd_kernelI32Selective_Scan_fwd_kernel_traitsILi32ELi8ELi1ELb1ELb1ELb0ELb1EfN3c107complexIfEEEEv13SSMParamsBase)
        /*0154*/ 	.short	0x0380
        /*0156*/ 	.short	0x0118


	//----- nvinfo : EIATTR_SW_WAR
	.align		4
.L_2169:
        /*0158*/ 	.byte	0x04, 0x36
        /*015a*/ 	.short	(.L_2171 - .L_2170)
.L_2170:
        /*015c*/ 	.word	0x00000008
.L_2171:


//--------------------- .nv.info._Z25selective_scan_fwd_kernelI32Selective_Scan_fwd_kernel_traitsILi32ELi8ELi1ELb1ELb1ELb1ELb0EfN3c107complexIfEEEEv13SSMParamsBase --------------------------
	.section	.nv.info._Z25selective_scan_fwd_kernelI32Selective_Scan_fwd_kernel_traitsILi32ELi8ELi1ELb1ELb1ELb1ELb0EfN3c107complexIfEEEEv13SSMParamsBase,"",@"SHT_CUDA_INFO"
	.sectionflags	@""
	.align	4


	//----- nvinfo : EIATTR_CUDA_API_VERSION
	.align		4
        /*0000*/ 	.byte	0x04, 0x37
        /*0002*/ 	.short	(.L_2173 - .L_2172)
.L_2172:
        /*0004*/ 	.word	0x00000082


	//----- nvinfo : EIATTR_KPARAM_INFO
	.align		4
.L_2173:
        /*0008*/ 	.byte	0x04, 0x17
        /*000a*/ 	.short	(.L_2175 - .L_2174)
.L_2174:
        /*000c*/ 	.word	0x00000000
        /*0010*/ 	.short	0x0000
        /*0012*/ 	.short	0x0000
        /*0014*/ 	.byte	0x00, 0xf0, 0x61, 0x04


	//----- nvinfo : EIATTR_SPARSE_MMA_MASK
	.align		4
.L_2175:
        /*0018*/ 	.byte	0x03, 0x50
        /*001a*/ 	.short	0x0000


	//----- nvinfo : EIATTR_MAXREG_COUNT
	.align		4
        /*001c*/ 	.byte	0x03, 0x1b
        /*001e*/ 	.short	0x00ff


	//----- nvinfo : EIATTR_NUM_BARRIERS
	.align		4
        /*0020*/ 	.byte	0x02, 0x4c
        /*0022*/ 	.byte	0x01
	.zero		1


	//----- nvinfo : EIATTR_MERCURY_ISA_VERSION
	.align		4
        /*0024*/ 	.byte	0x03, 0x5f
        /*0026*/ 	.short	0x0101


	//----- nvinfo : EIATTR_COOP_GROUP_MASK_REGIDS
	.align		4
        /*0028*/ 	.byte	0x04, 0x29
        /*002a*/ 	.short	(.L_2177 - .L_2176)


	//   ....[0]....
.L_2176:
        /*002c*/ 	.word	0xffffffff


	//   ....[1]....
        /*0030*/ 	.word	0xffffffff


	//   ....[2]....
        /*0034*/ 	.word	0xffffffff


	//   ....[3]....
        /*0038*/ 	.word	0xffffffff


	//   ....[4]....
        /*003c*/ 	.word	0xffffffff


	//   ....[5]....
        /*0040*/ 	.word	0xffffffff


	//   ....[6]....
        /*0044*/ 	.word	0xffffffff


	//   ....[7]....
        /*0048*/ 	.word	0xffffffff


	//   ....[8]....
        /*004c*/ 	.word	0xffffffff


	//   ....[9]....
        /*0050*/ 	.word	0xffffffff


	//   ....[10]....
        /*0054*/ 	.word	0xffffffff


	//   ....[11]....
        /*0058*/ 	.word	0xffffffff


	//   ....[12]....
        /*005c*/ 	.word	0xffffffff


	//   ....[13]....
        /*0060*/ 	.word	0xffffffff


	//   ....[14]....
        /*0064*/ 	.word	0xffffffff


	//   ....[15]....
        /*0068*/ 	.word	0xffffffff


	//   ....[16]....
        /*006c*/ 	.word	0xffffffff


	//   ....[17]....
        /*0070*/ 	.word	0xffffffff


	//   ....[18]....
        /*0074*/ 	.word	0xffffffff


	//   ....[19]....
        /*0078*/ 	.word	0xffffffff


	//   ....[20]....
        /*007c*/ 	.word	0xffffffff


	//   ....[21]....
        /*0080*/ 	.word	0xffffffff


	//   ....[22]....
        /*0084*/ 	.word	0xffffffff


	//   ....[23]....
        /*0088*/ 	.word	0xffffffff


	//   ....[24]....
        /*008c*/ 	.word	0xffffffff


	//   ....[25]....
        /*0090*/ 	.word	0xffffffff


	//   ....[26]....
        /*0094*/ 	.word	0xffffffff


	//   ....[27]....
        /*0098*/ 	.word	0xffffffff


	//   ....[28]....
        /*009c*/ 	.word	0xffffffff


	//----- nvinfo : EIATTR_COOP_GROUP_INSTR_OFFSETS
	.align		4
.L_2177:
        /*00a0*/ 	.byte	0x04, 0x28
        /*00a2*/ 	.short	(.L_2179 - .L_2178)


	//   ....[0]....
.L_2178:
        /*00a4*/ 	.word	0x00000800


	//   ....[1]....
        /*00a8*/ 	.word	0x00000890


	//   ....[2]....
        /*00ac*/ 	.word	0x00001f00


	//   ....[3]....
        /*00b0*/ 	.word	0x000027c0


	//   ....[4]....
        /*00b4*/ 	.word	0x000027f0


	//   ....[5]....
        /*00b8*/ 	.word	0x00002850


	//   ....[6]....
        /*00bc*/ 	.word	0x00002870


	//   ....[7]....
        /*00c0*/ 	.word	0x000028e0


	//   ....[8]....
        /*00c4*/ 	.word	0x00002900


	//   ....[9]....
        /*00c8*/ 	.word	0x00002940


	//   ....[10]....
        /*00cc*/ 	.word	0x00002960


	//   ....[11]....
        /*00d0*/ 	.word	0x000029e0


	//   ....[12]....
        /*00d4*/ 	.word	0x00002a10


	//   ....[13]....
        /*00d8*/ 	.word	0x00002a30


	//   ....[14]....
        /*00dc*/ 	.word	0x00002a40


	//   ....[15]....
        /*00e0*/ 	.word	0x00002ae0


	//   ....[16]....
        /*00e4*/ 	.word	0x00002b10


	//   ....[17]....
        /*00e8*/ 	.word	0x00002b20


	//   ....[18]....
        /*00ec*/ 	.word	0x00002b30


	//   ....[19]....
        /*00f0*/ 	.word	0x00002c10


	//   ....[20]....
        /*00f4*/ 	.word	0x00002c30


	//   ....[21]....
        /*00f8*/ 	.word	0x00002c40


	//   ....[22]....
        /*00fc*/ 	.word	0x00002c50


	//   ....[23]....
        /*0100*/ 	.word	0x00002cc0


	//   ....[24]....
        /*0104*/ 	.word	0x00002e90


	//   ....[25]....
        /*0108*/ 	.word	0x00002ed0


	//   ....[26]....
        /*010c*/ 	.word	0x00002ee0


	//   ....[27]....
        /*0110*/ 	.word	0x00002ef0


	//   ....[28]....
        /*0114*/ 	.word	0x000036d0


	//----- nvinfo : EIATTR_VRC_CTA_INIT_COUNT
	.align		4
.L_2179:
        /*0118*/ 	.byte	0x02, 0x4a
	.zero		1
	.zero		1


	//----- nvinfo : EIATTR_EXIT_INSTR_OFFSETS
	.align		4
        /*011c*/ 	.byte	0x04, 0x1c
        /*011e*/ 	.short	(.L_2181 - .L_2180)


	//   ....[0]....
.L_2180:
        /*0120*/ 	.word	0x00000450


	//   ....[1]....
        /*0124*/ 	.word	0x000037b0


	//----- nvinfo : EIATTR_MAX_THREADS
	.align		4
.L_2181:
        /*0128*/ 	.byte	0x04, 0x05
        /*012a*/ 	.short	(.L_2183 - .L_2182)
.L_2182:
        /*012c*/ 	.word	0x00000020
        /*0130*/ 	.word	0x00000001
        /*0134*/ 	.word	0x00000001


	//----- nvinfo : EIATTR_CRS_STACK_SIZE
	.align		4
.L_2183:
        /*0138*/ 	.byte	0x04, 0x1e
        /*013a*/ 	.short	(.L_2185 - .L_2184)
.L_2184:
        /*013c*/ 	.word	0x00000000


	//----- nvinfo : EIATTR_CBANK_PARAM_SIZE
	.align		4
.L_2185:
        /*0140*/ 	.byte	0x03, 0x19
        /*0142*/ 	.short	0x0118


	//----- nvinfo : EIATTR_PARAM_CBANK
	.align		4
        /*0144*/ 	.byte	0x04, 0x0a
        /*0146*/ 	.short	(.L_2187 - .L_2186)
	.align		4
.L_2186:
        /*0148*/ 	.word	index@(.nv.constant0._Z25selective_scan_fwd_kernelI32Selective_Scan_fwd_kernel_traitsILi32ELi8ELi1ELb1ELb1ELb1ELb0EfN3c107complexIfEEEEv13SSMParamsBase)
        /*014c*/ 	.short	0x0380
        /*014e*/ 	.short	0x0118


	//----- nvinfo : EIATTR_SW_WAR
	.align		4
.L_2187:
        /*0150*/ 	.byte	0x04, 0x36
        /*0152*/ 	.short	(.L_2189 - .L_2188)
.L_2188:
        /*0154*/ 	.word	0x00000008
.L_2189:


//--------------------- .nv.info._Z25selective_scan_fwd_kernelI32Selective_Scan_fwd_kernel_traitsILi32ELi8ELi1ELb1ELb1ELb1ELb1EfN3c107complexIfEEEEv13SSMParamsBase --------------------------
	.section	.nv.info._Z25selective_scan_fwd_kernelI32Selective_Scan_fwd_kernel_traitsILi32ELi8ELi1ELb1ELb1ELb1ELb1EfN3c107complexIfEEEEv13SSMParamsBase,"",@"SHT_CUDA_INFO"
	.sectionflags	@""
	.align	4


	//----- nvinfo : EIATTR_CUDA_API_VERSION
	.align		4
        /*0000*/ 	.byte	0x04, 0x37
        /*0002*/ 	.short	(.L_2191 - .L_2190)
.L_2190:
        /*0004*/ 	.word	0x00000082


	//----- nvinfo : EIATTR_KPARAM_INFO
	.align		4
.L_2191:
        /*0008*/ 	.byte	0x04, 0x17
        /*000a*/ 	.short	(.L_2193 - .L_2192)
.L_2192:
        /*000c*/ 	.word	0x00000000
        /*0010*/ 	.short	0x0000
        /*0012*/ 	.short	0x0000
        /*0014*/ 	.byte	0x00, 0xf0, 0x61, 0x04


	//----- nvinfo : EIATTR_SPARSE_MMA_MASK
	.align		4
.L_2193:
        /*0018*/ 	.byte	0x03, 0x50
        /*001a*/ 	.short	0x0000


	//----- nvinfo : EIATTR_MAXREG_COUNT
	.align		4
        /*001c*/ 	.byte	0x03, 0x1b
        /*001e*/ 	.short	0x00ff


	//----- nvinfo : EIATTR_NUM_BARRIERS
	.align		4
        /*0020*/ 	.byte	0x02, 0x4c
        /*0022*/ 	.byte	0x01
	.zero		1


	//----- nvinfo : EIATTR_MERCURY_ISA_VERSION
	.align		4
        /*0024*/ 	.byte	0x03, 0x5f
        /*0026*/ 	.short	0x0101


	//----- nvinfo : EIATTR_COOP_GROUP_MASK_REGIDS
	.align		4
        /*0028*/ 	.byte	0x04, 0x29
        /*002a*/ 	.short	(.L_2195 - .L_2194)


	//   ....[0]....
.L_2194:
        /*002c*/ 	.word	0xffffffff


	//   ....[1]....
        /*0030*/ 	.word	0xffffffff


	//   ....[2]....
        /*0034*/ 	.word	0xffffffff


	//   ....[3]....
        /*0038*/ 	.word	0xffffffff


	//   ....[4]....
        /*003c*/ 	.word	0xffffffff


	//   ....[5]....
        /*0040*/ 	.word	0xffffffff


	//   ....[6]....
        /*0044*/ 	.word	0xffffffff


	//   ....[7]....
        /*0048*/ 	.word	0xffffffff


	//   ....[8]....
        /*004c*/ 	.word	0xffffffff


	//   ....[9]....
        /*0050*/ 	.word	0xffffffff


	//   ....[10]....
        /*0054*/ 	.word	0xffffffff


	//   ....[11]....
        /*0058*/ 	.word	0xffffffff


	//   ....[12]....
        /*005c*/ 	.word	0xffffffff


	//   ....[13]....
        /*0060*/ 	.word	0xffffffff


	//   ....[14]....
        /*0064*/ 	.word	0xffffffff


	//   ....[15]....
        /*0068*/ 	.word	0xffffffff


	//   ....[16]....
        /*006c*/ 	.word	0xffffffff


	//   ....[17]....
        /*0070*/ 	.word	0xffffffff


	//   ....[18]....
        /*0074*/ 	.word	0xffffffff


	//   ....[19]....
        /*0078*/ 	.word	0xffffffff


	//   ....[20]....
        /*007c*/ 	.word	0xffffffff


	//   ....[21]....
        /*0080*/ 	.word	0xffffffff


	//   ....[22]....
        /*0084*/ 	.word	0xffffffff


	//   ....[23]....
        /*0088*/ 	.word	0xffffffff


	//   ....[24]....
        /*008c*/ 	.word	0xffffffff


	//   ....[25]....
        /*0090*/ 	.word	0xffffffff


	//   ....[26]....
        /*0094*/ 	.word	0xffffffff


	//   ....[27]....
        /*0098*/ 	.word	0xffffffff


	//   ....[28]....
        /*009c*/ 	.word	0xffffffff


	//   ....[29]....
        /*00a0*/ 	.word	0xffffffff


	//   ....[30]....
        /*00a4*/ 	.word	0xffffffff


	//----- nvinfo : EIATTR_COOP_GROUP_INSTR_OFFSETS
	.align		4
.L_2195:
        /*00a8*/ 	.byte	0x04, 0x28
        /*00aa*/ 	.short	(.L_2197 - .L_2196)


	//   ....[0]....
.L_2196:
        /*00ac*/ 	.word	0x00000800


	//   ....[1]....
        /*00b0*/ 	.word	0x00000890


	//   ....[2]....
        /*00b4*/ 	.word	0x00001f00


	//   ....[3]....
        /*00b8*/ 	.word	0x000027c0


	//   ....[4]....
        /*00bc*/ 	.word	0x000027f0


	//   ....[5]....
        /*00c0*/ 	.word	0x00002850


	//   ....[6]....
        /*00c4*/ 	.word	0x00002870


	//   ....[7]....
        /*00c8*/ 	.word	0x000028e0


	//   ....[8]....
        /*00cc*/ 	.word	0x00002900


	//   ....[9]....
        /*00d0*/ 	.word	0x00002940


	//   ....[10]....
        /*00d4*/ 	.word	0x00002960


	//   ....[11]....
        /*00d8*/ 	.word	0x000029e0


	//   ....[12]....
        /*00dc*/ 	.word	0x00002a10


	//   ....[13]....
        /*00e0*/ 	.word	0x00002a30


	//   ....[14]....
        /*00e4*/ 	.word	0x00002a40


	//   ....[15]....
        /*00e8*/ 	.word	0x00002ae0


	//   ....[16]....
        /*00ec*/ 	.word	0x00002b10


	//   ....[17]....
        /*00f0*/ 	.word	0x00002b20


	//   ....[18]....
        /*00f4*/ 	.word	0x00002b30


	//   ....[19]....
        /*00f8*/ 	.word	0x00002c10


	//   ....[20]....
        /*00fc*/ 	.word	0x00002c30


	//   ....[21]....
        /*0100*/ 	.word	0x00002c40


	//   ....[22]....
        /*0104*/ 	.word	0x00002c50


	//   ....[23]....
        /*0108*/ 	.word	0x00002cc0


	//   ....[24]....
        /*010c*/ 	.word	0x00002e90


	//   ....[25]....
        /*0110*/ 	.word	0x00002ed0


	//   ....[26]....
        /*0114*/ 	.word	0x00002ee0


	//   ....[27]....
        /*0118*/ 	.word	0x00002ef0


	//   ....[28]....
        /*011c*/ 	.word	0x00003640


	//   ....[29]....
        /*0120*/ 	.word	0x00003880


	//   ....[30]....
        /*0124*/ 	.word	0x00003c20


	//----- nvinfo : EIATTR_VRC_CTA_INIT_COUNT
	.align		4
.L_2197:
        /*0128*/ 	.byte	0x02, 0x4a
	.zero		1
	.zero		1


	//----- nvinfo : EIATTR_EXIT_INSTR_OFFSETS
	.align		4
        /*012c*/ 	.byte	0x04, 0x1c
        /*012e*/ 	.short	(.L_2199 - .L_2198)


	//   ....[0]....
.L_2198:
        /*0130*/ 	.word	0x00000450


	//   ....[1]....
        /*0134*/ 	.word	0x00003cf0


	//----- nvinfo : EIATTR_MAX_THREADS
	.align		4
.L_2199:
        /*0138*/ 	.byte	0x04, 0x05
        /*013a*/ 	.short	(.L_2201 - .L_2200)
.L_2200:
        /*013c*/ 	.word	0x00000020
        /*0140*/ 	.word	0x00000001
        /*0144*/ 	.word	0x00000001


	//----- nvinfo : EIATTR_CRS_STACK_SIZE
	.align		4
.L_2201:
        /*0148*/ 	.byte	0x04, 0x1e
        /*014a*/ 	.short	(.L_2203 - .L_2202)
.L_2202:
        /*014c*/ 	.word	0x00000000


	//----- nvinfo : EIATTR_CBANK_PARAM_SIZE
	.align		4
.L_2203:
        /*0150*/ 	.byte	0x03, 0x19
        /*0152*/ 	.short	0x0118


	//----- nvinfo : EIATTR_PARAM_CBANK
	.align		4
        /*0154*/ 	.byte	0x04, 0x0a
        /*0156*/ 	.short	(.L_2205 - .L_2204)
	.align		4
.L_2204:
        /*0158*/ 	.word	index@(.nv.constant0._Z25selective_scan_fwd_kernelI32Selective_Scan_fwd_kernel_traitsILi32ELi8ELi1ELb1ELb1ELb1ELb1EfN3c107complexIfEEEEv13SSMParamsBase)
        /*015c*/ 	.short	0x0380
        /*015e*/ 	.short	0x0118


	//----- nvinfo : EIATTR_SW_WAR
	.align		4
.L_2205:
        /*0160*/ 	.byte	0x04, 0x36
        /*0162*/ 	.short	(.L_2207 - .L_2206)
.L_2206:
        /*0164*/ 	.word	0x00000008
.L_2207:


//--------------------- .nv.info._Z25selective_scan_fwd_kernelI32Selective_Scan_fwd_kernel_traitsILi32ELi4ELi1ELb0ELb0ELb0ELb0EfN3c107complexIfEEEEv13SSMParamsBase --------------------------
	.section	.nv.info._Z25selective_scan_fwd_kernelI32Selective_Scan_fwd_kernel_traitsILi32ELi4ELi1ELb0ELb0ELb0ELb0EfN3c107complexIfEEEEv13SSMParamsBase,"",@"SHT_CUDA_INFO"
	.sectionflags	@""
	.align	4


	//----- nvinfo : EIATTR_CUDA_API_VERSION
	.align		4
        /*0000*/ 	.byte	0x04, 0x37
        /*0002*/ 	.short	(.L_2209 - .L_2208)
.L_2208:
        /*0004*/ 	.word	0x00000082


	//----- nvinfo : EIATTR_KPARAM_INFO
	.align		4
.L_2209:
        /*0008*/ 	.byte	0x04, 0x17
        /*000a*/ 	.short	(.L_2211 - .L_2210)
.L_2210:
        /*000c*/ 	.word	0x00000000
        /*0010*/ 	.short	0x0000
        /*0012*/ 	.short	0x0000
        /*0014*/ 	.byte	0x00, 0xf0, 0x61, 0x04


	//----- nvinfo : EIATTR_SPARSE_MMA_MASK
	.align		4
.L_2211:
        /*0018*/ 	.byte	0x03, 0x50
        /*001a*/ 	.short	0x0000


	//----- nvinfo : EIATTR_MAXREG_COUNT
	.align		4
        /*001c*/ 	.byte	0x03, 0x1b
        /*001e*/ 	.short	0x00ff


	//----- nvinfo : EIATTR_NUM_BARRIERS
	.align		4
        /*0020*/ 	.byte	0x02, 0x4c
        /*0022*/ 	.byte	0x01
	.zero		1


	//----- nvinfo : EIATTR_MERCURY_ISA_VERSION
	.align		4
        /*0024*/ 	.byte	0x03, 0x5f
        /*0026*/ 	.short	0x0101


	//----- nvinfo : EIATTR_COOP_GROUP_MASK_REGIDS
	.align		4
        /*0028*/ 	.byte	0x04, 0x29
        /*002a*/ 	.short	(.L_2213 - .L_2212)


	//   ....[0]....
.L_2212:
        /*002c*/ 	.word	0xffffffff


	//   ....[1]....
        /*0030*/ 	.word	0xffffffff


	//   ....[2]....
        /*0034*/ 	.word	0xffffffff


	//   ....[3]....
        /*0038*/ 	.word	0xffffffff


	//   ....[4]....
        /*003c*/ 	.word	0xffffffff


	//   ....[5]....
        /*0040*/ 	.word	0xffffffff


	//   ....[6]....
        /*0044*/ 	.word	0xffffffff


	//   ....[7]....
        /*0048*/ 	.word	0xffffffff


	//   ....[8]....
        /*004c*/ 	.word	0xffffffff


	//   ....[9]....
        /*0050*/ 	.word	0xffffffff


	//   ....[10]....
        /*0054*/ 	.word	0xffffffff


	//   ....[11]....
        /*0058*/ 	.word	0xffffffff


	//   ....[12]....
        /*005c*/ 	.word	0xffffffff


	//   ....[13]....
        /*0060*/ 	.word	0xffffffff


	//   ....[14]....
        /*0064*/ 	.word	0xffffffff


	//   ....[15]....
        /*0068*/ 	.word	0xffffffff


	//   ....[16]....
        /*006c*/ 	.word	0xffffffff


	//   ....[17]....
        /*0070*/ 	.word	0xffffffff


	//   ....[18]....
        /*0074*/ 	.word	0xffffffff


	//   ....[19]....
        /*0078*/ 	.word	0xffffffff


	//   ....[20]....
        /*007c*/ 	.word	0xffffffff


	//   ....[21]....
        /*0080*/ 	.word	0xffffffff


	//   ....[22]....
        /*0084*/ 	.word	0xffffffff


	//   ....[23]....
        /*0088*/ 	.word	0xffffffff


	//   ....[24]....
        /*008c*/ 	.word	0xffffffff


	//   ....[25]....
        /*0090*/ 	.word	0xffffffff


	//   ....[26]....
        /*0094*/ 	.word	0xffffffff


	//----- nvinfo : EIATTR_COOP_GROUP_INSTR_OFFSETS
	.align		4
.L_2213:
        /*0098*/ 	.byte	0x04, 0x28
        /*009a*/ 	.short	(.L_2215 - .L_2214)


	//   ....[0]....
.L_2214:
        /*009c*/ 	.word	0x00000710


	//   ....[1]....
        /*00a0*/ 	.word	0x000007d0


	//   ....[2]....
        /*00a4*/ 	.word	0x00001810


	//   ....[3]....
        /*00a8*/ 	.word	0x00001850


	//   ....[4]....
        /*00ac*/ 	.word	0x000018b0


	//   ....[5]....
        /*00b0*/ 	.word	0x000018c0


	//   ....[6]....
        /*00b4*/ 	.word	0x00001930


	//   ....[7]....
        /*00b8*/ 	.word	0x00001950


	//   ....[8]....
        /*00bc*/ 	.word	0x00001990


	//   ....[9]....
        /*00c0*/ 	.word	0x000019b0


	//   ....[10]....
        /*00c4*/ 	.word	0x00001a30


	//   ....[11]....
        /*00c8*/ 	.word	0x00001a60


	//   ....[12]....
        /*00cc*/ 	.word	0x00001a80


	//   ....[13]....
        /*00d0*/ 	.word	0x00001a90


	//   ....[14]....
        /*00d4*/ 	.word	0x00001b30


	//   ....[15]....
        /*00d8*/ 	.word	0x00001b60


	//   ....[16]....
        /*00dc*/ 	.word	0x00001b70


	//   ....[17]....
        /*00e0*/ 	.word	0x00001b80


	//   ....[18]....
        /*00e4*/ 	.word	0x00001c30


	//   ....[19]....
        /*00e8*/ 	.word	0x00001c50


	//   ....[20]....
        /*00ec*/ 	.word	0x00001c60


	//   ....[21]....
        /*00f0*/ 	.word	0x00001c70


	//   ....[22]....
        /*00f4*/ 	.word	0x00001e20


	//   ....[23]....
        /*00f8*/ 	.word	0x00001e40


	//   ....[24]....
        /*00fc*/ 	.word	0x00001e50


	//   ....[25]....
        /*0100*/ 	.word	0x00001e60


	//   ....[26]....
        /*0104*/ 	.word	0x00002410


	//----- nvinfo : EIATTR_VRC_CTA_INIT_COUNT
	.align		4
.L_2215:
        /*0108*/ 	.byte	0x02, 0x4a
	.zero		1
	.zero		1


	//----- nvinfo : EIATTR_EXIT_INSTR_OFFSETS
	.align		4
        /*010c*/ 	.byte	0x04, 0x1c
        /*010e*/ 	.short	(.L_2217 - .L_2216)


	//   ....[0]....
.L_2216:
        /*0110*/ 	.word	0x000001b0


	//   ....[1]....
        /*0114*/ 	.word	0x00002610


	//----- nvinfo : EIATTR_MAX_THREADS
	.align		4
.L_2217:
        /*0118*/ 	.byte	0x04, 0x05
        /*011a*/ 	.short	(.L_2219 - .L_2218)
.L_2218:
        /*011c*/ 	.word	0x00000020
        /*0120*/ 	.word	0x00000001
        /*0124*/ 	.word	0x00000001


	//----- nvinfo : EIATTR_CRS_STACK_SIZE
	.align		4
.L_2219:
        /*0128*/ 	.byte	0x04, 0x1e
        /*012a*/ 	.short	(.L_2221 - .L_2220)
.L_2220:
        /*012c*/ 	.word	0x00000000


	//----- nvinfo : EIATTR_CBANK_PARAM_SIZE
	.align		4
.L_2221:
        /*0130*/ 	.byte	0x03, 0x19
        /*0132*/ 	.short	0x0118


	//----- nvinfo : EIATTR_PARAM_CBANK
	.align		4
        /*0134*/ 	.byte	0x04, 0x0a
        /*0136*/ 	.short	(.L_2223 - .L_2222)
	.align		4
.L_2222:
        /*0138*/ 	.word	index@(.nv.constant0._Z25selective_scan_fwd_kernelI32Selective_Scan_fwd_kernel_traitsILi32ELi4ELi1ELb0ELb0ELb0ELb0EfN3c107complexIfEEEEv13SSMParamsBase)
        /*013c*/ 	.short	0x0380
        /*013e*/ 	.short	0x0118


	//----- nvinfo : EIATTR_SW_WAR
	.align		4
.L_2223:
        /*0140*/ 	.byte	0x04, 0x36
        /*0142*/ 	.short	(.L_2225 - .L_2224)
.L_2224:
        /*0144*/ 	.word	0x00000008
.L_2225:


//--------------------- .nv.info._Z25selective_scan_fwd_kernelI32Selective_Scan_fwd_kernel_traitsILi32ELi4ELi1ELb0ELb0ELb0ELb1EfN3c107complexIfEEEEv13SSMParamsBase --------------------------
	.section	.nv.info._Z25selective_scan_fwd_kernelI32Selective_Scan_fwd_kernel_traitsILi32ELi4ELi1ELb0ELb0ELb0ELb1EfN3c107complexIfEEEEv13SSMParamsBase,"",@"SHT_CUDA_INFO"
	.sectionflags	@""
	.align	4


	//----- nvinfo : EIATTR_CUDA_API_VERSION
	.align		4
        /*0000*/ 	.byte	0x04, 0x37
        /*0002*/ 	.short	(.L_2227 - .L_2226)
.L_2226:
        /*0004*/ 	.word	0x00000082


	//----- nvinfo : EIATTR_KPARAM_INFO
	.align		4
.L_2227:
        /*0008*/ 	.byte	0x04, 0x17
        /*000a*/ 	.short	(.L_2229 - .L_2228)
.L_2228:
        /*000c*/ 	.word	0x00000000
        /*0010*/ 	.short	0x0000
        /*0012*/ 	.short	0x0000
        /*0014*/ 	.byte	0x00, 0xf0, 0x61, 0x04


	//----- nvinfo : EIATTR_SPARSE_MMA_MASK
	.align		4
.L_2229:
        /*0018*/ 	.byte	0x03, 0x50
        /*001a*/ 	.short	0x0000


	//----- nvinfo : EIATTR_MAXREG_COUNT
	.align		4
        /*001c*/ 	.byte	0x03, 0x1b
        /*001e*/ 	.short	0x00ff


	//----- nvinfo : EIATTR_NUM_BARRIERS
	.align		4
        /*0020*/ 	.byte	0x02, 0x4c
        /*0022*/ 	.byte	0x01
	.zero		1


	//----- nvinfo : EIATTR_MERCURY_ISA_VERSION
	.align		4
        /*0024*/ 	.byte	0x03, 0x5f
        /*0026*/ 	.short	0x0101


	//----- nvinfo : EIATTR_COOP_GROUP_MASK_REGIDS
	.align		4
        /*0028*/ 	.byte	0x04, 0x29
        /*002a*/ 	.short	(.L_2231 - .L_2230)


	//   ....[0]....
.L_2230:
        /*002c*/ 	.word	0xffffffff


	//   ....[1]....
        /*0030*/ 	.word	0xffffffff


	//   ....[2]....
        /*0034*/ 	.word	0xffffffff


	//   ....[3]....
        /*0038*/ 	.word	0xffffffff


	//   ....[4]....
        /*003c*/ 	.word	0xffffffff


	//   ....[5]....
        /*0040*/ 	.word	0xffffffff


	//   ....[6]....
        /*0044*/ 	.word	0xffffffff


	//   ....[7]....
        /*0048*/ 	.word	0xffffffff


	//   ....[8]....
        /*004c*/ 	.word	0xffffffff


	//   ....[9]....
        /*0050*/ 	.word	0xffffffff


	//   ....[10]....
        /*0054*/ 	.word	0xffffffff


	//   ....[11]....
        /*0058*/ 	.word	0xffffffff


	//   ....[12]....
        /*005c*/ 	.word	0xffffffff


	//   ....[13]....
        /*0060*/ 	.word	0xffffffff


	//   ....[14]....
        /*0064*/ 	.word	0xffffffff


	//   ....[15]....
        /*0068*/ 	.word	0xffffffff


	//   ....[16]....
        /*006c*/ 	.word	0xffffffff


	//   ....[17]....
        /*0070*/ 	.word	0xffffffff


	//   ....[18]....
        /*0074*/ 	.word	0xffffffff


	//   ....[19]....
        /*0078*/ 	.word	0xffffffff


	//   ....[20]....
        /*007c*/ 	.word	0xffffffff


	//   ....[21]....
        /*0080*/ 	.word	0xffffffff


	//   ....[22]....
        /*0084*/ 	.word	0xffffffff


	//   ....[23]....
        /*0088*/ 	.word	0xffffffff


	//   ....[24]....
        /*008c*/ 	.word	0xffffffff


	//   ....[25]....
        /*0090*/ 	.word	0xffffffff


	//   ....[26]....
        /*0094*/ 	.word	0xffffffff


	//   ....[27]....
        /*0098*/ 	.word	0xffffffff


	//   ....[28]....
        /*009c*/ 	.word	0xffffffff


	//----- nvinfo : EIATTR_COOP_GROUP_INSTR_OFFSETS
	.align		4
.L_2231:
        /*00a0*/ 	.byte	0x04, 0x28
        /*00a2*/ 	.short	(.L_2233 - .L_2232)


	//   ....[0]....
.L_2232:
        /*00a4*/ 	.word	0x00000710


	//   ....[1]....
        /*00a8*/ 	.word	0x000007d0


	//   ....[2]....
        /*00ac*/ 	.word	0x00001800


	//   ....[3]....
        /*00b0*/ 	.word	0x00001830


	//   ....[4]....
        /*00b4*/ 	.word	0x000018b0


	//   ....[5]....
        /*00b8*/ 	.word	0x000018c0


	//   ....[6]....
        /*00bc*/ 	.word	0x00001930


	//   ....[7]....
        /*00c0*/ 	.word	0x00001940


	//   ....[8]....
        /*00c4*/ 	.word	0x00001990


	//   ....[9]....
        /*00c8*/ 	.word	0x000019b0


	//   ....[10]....
        /*00cc*/ 	.word	0x00001a20


	//   ....[11]....
        /*00d0*/ 	.word	0x00001a50


	//   ....[12]....
        /*00d4*/ 	.word	0x00001a80


	//   ....[13]....
        /*00d8*/ 	.word	0x00001a90


	//   ....[14]....
        /*00dc*/ 	.word	0x00001b30


	//   ....[15]....
        /*00e0*/ 	.word	0x00001b60


	//   ....[16]....
        /*00e4*/ 	.word	0x00001b70


	//   ....[17]....
        /*00e8*/ 	.word	0x00001b80


	//   ....[18]....
        /*00ec*/ 	.word	0x00001c30


	//   ....[19]....
        /*00f0*/ 	.word	0x00001c50


	//   ....[20]....
        /*00f4*/ 	.word	0x00001c60


	//   ....[21]....
        /*00f8*/ 	.word	0x00001c70


	//   ....[22]....
        /*00fc*/ 	.word	0x00001e20


	//   ....[23]....
        /*0100*/ 	.word	0x00001e40


	//   ....[24]....
        /*0104*/ 	.word	0x00001e50


	//   ....[25]....
        /*0108*/ 	.word	0x00001e60


	//   ....[26]....
        /*010c*/ 	.word	0x00002430


	//   ....[27]....
        /*0110*/ 	.word	0x00002750


	//   ....[28]....
        /*0114*/ 	.word	0x00002930


	//----- nvinfo : EIATTR_VRC_CTA_INIT_COUNT
	.align		4
.L_2233:
        /*0118*/ 	.byte	0x02, 0x4a
	.zero		1
	.zero		1


	//----- nvinfo : EIATTR_EXIT_INSTR_OFFSETS
	.align		4
        /*011c*/ 	.byte	0x04, 0x1c
        /*011e*/ 	.short	(.L_2235 - .L_2234)


	//   ....[0]....
.L_2234:
        /*0120*/ 	.word	0x000001b0


	//   ....[1]....
        /*0124*/ 	.word	0x00002b30


	//----- nvinfo : EIATTR_MAX_THREADS
	.align		4
.L_2235:
        /*0128*/ 	.byte	0x04, 0x05
        /*012a*/ 	.short	(.L_2237 - .L_2236)
.L_2236:
        /*012c*/ 	.word	0x00000020
        /*0130*/ 	.word	0x00000001
        /*0134*/ 	.word	0x00000001


	//----- nvinfo : EIATTR_CRS_STACK_SIZE
	.align		4
.L_2237:
        /*0138*/ 	.byte	0x04, 0x1e
        /*013a*/ 	.short	(.L_2239 - .L_2238)
.L_2238:
        /*013c*/ 	.word	0x00000000


	//----- nvinfo : EIATTR_CBANK_PARAM_SIZE
	.align		4
.L_2239:
        /*0140*/ 	.byte	0x03, 0x19
        /*0142*/ 	.short	0x0118


	//----- nvinfo : EIATTR_PARAM_CBANK
	.align		4
        /*0144*/ 	.byte	0x04, 0x0a
        /*0146*/ 	.short	(.L_2241 - .L_2240)
	.align		4
.L_2240:
        /*0148*/ 	.word	index@(.nv.constant0._Z25selective_scan_fwd_kernelI32Selective_Scan_fwd_kernel_traitsILi32ELi4ELi1ELb0ELb0ELb0ELb1EfN3c107complexIfEEEEv13SSMParamsBase)
        /*014c*/ 	.short	0x0380
        /*014e*/ 	.short	0x0118


	//----- nvinfo : EIATTR_SW_WAR
	.align		4
.L_2241:
        /*0150*/ 	.byte	0x04, 0x36
        /*0152*/ 	.short	(.L_2243 - .L_2242)
.L_2242:
        /*0154*/ 	.word	0x00000008
.L_2243:


//--------------------- .nv.info._Z25selective_scan_fwd_kernelI32Selective_Scan_fwd_kernel_traitsILi32ELi4ELi1ELb0ELb0ELb1ELb0EfN3c107complexIfEEEEv13SSMParamsBase --------------------------
	.section	.nv.info._Z25selective_scan_fwd_kernelI32Selective_Scan_fwd_kernel_traitsILi32ELi4ELi1ELb0ELb0ELb1ELb0EfN3c107complexIfEEEEv13SSMParamsBase,"",@"SHT_CUDA_INFO"
	.sectionflags	@""
	.align	4


	//----- nvinfo : EIATTR_CUDA_API_VERSION
	.align		4
        /*0000*/ 	.byte	0x04, 0x37
        /*0002*/ 	.short	(.L_2245 - .L_2244)
.L_2244:
        /*0004*/ 	.word	0x00000082


	//----- nvinfo : EIATTR_KPARAM_INFO
	.align		4
.L_2245:
        /*0008*/ 	.byte	0x04, 0x17
        /*000a*/ 	.short	(.L_2247 - .L_2246)
.L_2246:
        /*000c*/ 	.word	0x00000000
        /*0010*/ 	.short	0x0000
        /*0012*/ 	.short	0x0000
        /*0014*/ 	.byte	0x00, 0xf0, 0x61, 0x04


	//----- nvinfo : EIATTR_SPARSE_MMA_MASK
	.align		4
.L_2247:
        /*0018*/ 	.byte	0x03, 0x50
        /*001a*/ 	.short	0x0000


	//----- nvinfo : EIATTR_MAXREG_COUNT
	.align		4
        /*001c*/ 	.byte	0x03, 0x1b
        /*001e*/ 	.short	0x00ff


	//----- nvinfo : EIATTR_NUM_BARRIERS
	.align		4
        /*0020*/ 	.byte	0x02, 0x4c
        /*0022*/ 	.byte	0x01
	.zero		1


	//----- nvinfo : EIATTR_MERCURY_ISA_VERSION
	.align		4
        /*0024*/ 	.byte	0x03, 0x5f
        /*0026*/ 	.short	0x0101


	//----- nvinfo : EIATTR_COOP_GROUP_MASK_REGIDS
	.align		4
        /*0028*/ 	.byte	0x04, 0x29
        /*002a*/ 	.short	(.L_2249 - .L_2248)


	//   ....[0]....
.L_2248:
        /*002c*/ 	.word	0xffffffff


	//   ....[1]....
        /*0030*/ 	.word	0xffffffff


	//   ....[2]....
        /*0034*/ 	.word	0xffffffff


	//   ....[3]....
        /*0038*/ 	.word	0xffffffff


	//   ....[4]....
        /*003c*/ 	.word	0xffffffff


	//   ....[5]....
        /*0040*/ 	.word	0xffffffff


	//   ....[6]....
        /*0044*/ 	.word	0xffffffff


	//   ....[7]....
        /*0048*/ 	.word	0xffffffff


	//   ....[8]....
        /*004c*/ 	.word	0xffffffff


	//   ....[9]....
        /*0050*/ 	.word	0xffffffff


	//   ....[10]....
        /*0054*/ 	.word	0xffffffff


	//   ....[11]....
        /*0058*/ 	.word	0xffffffff


	//   ....[12]....
        /*005c*/ 	.word	0xffffffff


	//   ....[13]....
        /*0060*/ 	.word	0xffffffff


	//   ....[14]....
        /*0064*/ 	.word	0xffffffff


	//   ....[15]....
        /*0068*/ 	.word	0xffffffff


	//   ....[16]....
        /*006c*/ 	.word	0xffffffff


	//   ....[17]....
        /*0070*/ 	.word	0xffffffff


	//   ....[18]....
        /*0074*/ 	.word	0xffffffff


	//   ....[19]....
        /*0078*/ 	.word	0xffffffff


	//   ....[20]....
        /*007c*/ 	.word	0xffffffff


	//   ....[21]....
        /*0080*/ 	.word	0xffffffff


	//   ....[22]....
        /*0084*/ 	.word	0xffffffff


	//   ....[23]....
        /*0088*/ 	.word	0xffffffff


	//   ....[24]....
        /*008c*/ 	.word	0xffffffff


	//   ....[25]....
        /*0090*/ 	.word	0xffffffff


	//   ....[26]....
        /*0094*/ 	.word	0xffffffff


	//   ....[27]....
        /*0098*/ 	.word	0xffffffff


	//----- nvinfo : EIATTR_COOP_GROUP_INSTR_OFFSETS
	.align		4
.L_2249:
        /*009c*/ 	.byte	0x04, 0x28
        /*009e*/ 	.short	(.L_2251 - .L_2250)


	//   ....[0]....
.L_2250:
        /*00a0*/ 	.word	0x000009d0


	//   ....[1]....
        /*00a4*/ 	.word	0x00000a90


	//   ....[2]....
        /*00a8*/ 	.word	0x00001b70


	//   ....[3]....
        /*00ac*/ 	.word	0x00001ba0


	//   ....[4]....
        /*00b0*/ 	.word	0x00001bc0


	//   ....[5]....
        /*00b4*/ 	.word	0x00001bd0


	//   ....[6]....
        /*00b8*/ 	.word	0x00001c90


	//   ....[7]....
        /*00bc*/ 	.word	0x00001ca0


	//   ....[8]....
        /*00c0*/ 	.word	0x00001cb0


	//   ....[9]....
        /*00c4*/ 	.word	0x00001cc0


	//   ....[10]....
        /*00c8*/ 	.word	0x00001d60


	//   ....[11]....
        /*00cc*/ 	.word	0x00001d90


	//   ....[12]....
        /*00d0*/ 	.word	0x00001da0


	//   ....[13]....
        /*00d4*/ 	.word	0x00001db0


	//   ....[14]....
        /*00d8*/ 	.word	0x00001e50


	//   ....[15]....
        /*00dc*/ 	.word	0x00001e80


	//   ....[16]....
        /*00e0*/ 	.word	0x00001e90


	//   ....[17]....
        /*00e4*/ 	.word	0x00001ea0


	//   ....[18]....
        /*00e8*/ 	.word	0x00001f60


	//   ....[19]....
        /*00ec*/ 	.word	0x00001f90


	//   ....[20]....
        /*00f0*/ 	.word	0x00001fa0


	//   ....[21]....
        /*00f4*/ 	.word	0x00001fb0


	//   ....[22]....
        /*00f8*/ 	.word	0x000022c0


	//   ....[23]....
        /*00fc*/ 	.word	0x000023d0


	//   ....[24]....
        /*0100*/ 	.word	0x000023e0


	//   ....[25]....
        /*0104*/ 	.word	0x000023f0


	//   ....[26]....
        /*0108*/ 	.word	0x00002400


	//   ....[27]....
        /*010c*/ 	.word	0x00002a80


	//----- nvinfo : EIATTR_VRC_CTA_INIT_COUNT
	.align		4
.L_2251:
        /*0110*/ 	.byte	0x02, 0x4a
	.zero		1
	.zero		1


	//----- nvinfo : EIATTR_EXIT_INSTR_OFFSETS
	.align		4
        /*0114*/ 	.byte	0x04, 0x1c
        /*0116*/ 	.short	(.L_2253 - .L_2252)


	//   ....[0]....
.L_2252:
        /*0118*/ 	.word	0x000003c0


	//   ....[1]....
        /*011c*/ 	.word	0x00002cc0


	//----- nvinfo : EIATTR_MAX_THREADS
	.align		4
.L_2253:
        /*0120*/ 	.byte	0x04, 0x05
        /*0122*/ 	.short	(.L_2255 - .L_2254)
.L_2254:
        /*0124*/ 	.word	0x00000020
        /*0128*/ 	.word	0x00000001
        /*012c*/ 	.word	0x00000001


	//----- nvinfo : EIATTR_CRS_STACK_SIZE
	.align		4
.L_2255:
        /*0130*/ 	.byte	0x04, 0x1e
        /*0132*/ 	.short	(.L_2257 - .L_2256)
.L_2256:
        /*0134*/ 	.word	0x00000000


	//----- nvinfo : EIATTR_CBANK_PARAM_SIZE
	.align		4
.L_2257:
        /*0138*/ 	.byte	0x03, 0x19
        /*013a*/ 	.short	0x0118


	//----- nvinfo : EIATTR_PARAM_CBANK
	.align		4
        /*013c*/ 	.byte	0x04, 0x0a
        /*013e*/ 	.short	(.L_2259 - .L_2258)
	.align		4
.L_2258:
        /*0140*/ 	.word	index@(.nv.constant0._Z25selective_scan_fwd_kernelI32Selective_Scan_fwd_kernel_traitsILi32ELi4ELi1ELb0ELb0ELb1ELb0EfN3c107complexIfEEEEv13SSMParamsBase)
        /*0144*/ 	.short	0x0380
        /*0146*/ 	.short	0x0118


	//----- nvinfo : EIATTR_SW_WAR
	.align		4
.L_2259:
        /*0148*/ 	.byte	0x04, 0x36
        /*014a*/ 	.short	(.L_2261 - .L_2260)
.L_2260:
        /*014c*/ 	.word	0x00000008
.L_2261:


//--------------------- .nv.info._Z25selective_scan_fwd_kernelI32Selective_Scan_fwd_kernel_traitsILi32ELi4ELi1ELb0ELb0ELb1ELb1EfN3c107complexIfEEEEv13SSMParamsBase --------------------------
	.section	.nv.info._Z25selective_scan_fwd_kernelI32Selective_Scan_fwd_kernel_traitsILi32ELi4ELi1ELb0ELb0ELb1ELb1EfN3c107complexIfEEEEv13SSMParamsBase,"",@"SHT_CUDA_INFO"
	.sectionflags	@""
	.align	4


	//----- nvinfo : EIATTR_CUDA_API_VERSION
	.align		4
        /*0000*/ 	.byte	0x04, 0x37
        /*0002*/ 	.short	(.L_2263 - .L_2262)
.L_2262:
        /*0004*/ 	.word	0x00000082


	//----- nvinfo : EIATTR_KPARAM_INFO
	.align		4
.L_2263:
        /*0008*/ 	.byte	0x04, 0x17
        /*000a*/ 	.short	(.L_2265 - .L_2264)
.L_2264:
        /*000c*/ 	.word	0x00000000
        /*0010*/ 	.short	0x0000
        /*0012*/ 	.short	0x0000
        /*0014*/ 	.byte	0x00, 0xf0, 0x61, 0x04


	//----- nvinfo : EIATTR_SPARSE_MMA_MASK
	.align		4
.L_2265:
        /*0018*/ 	.byte	0x03, 0x50
        /*001a*/ 	.short	0x0000


	//----- nvinfo : EIATTR_MAXREG_COUNT
	.align		4
        /*001c*/ 	.byte	0x03, 0x1b
        /*001e*/ 	.short	0x00ff


	//----- nvinfo : EIATTR_NUM_BARRIERS
	.align		4
        /*0020*/ 	.byte	0x02, 0x4c
        /*0022*/ 	.byte	0x01
	.zero		1


	//----- nvinfo : EIATTR_MERCURY_ISA_VERSION
	.align		4
        /*0024*/ 	.byte	0x03, 0x5f
        /*0026*/ 	.short	0x0101


	//----- nvinfo : EIATTR_COOP_GROUP_MASK_REGIDS
	.align		4
        /*0028*/ 	.byte	0x04, 0x29
        /*002a*/ 	.short	(.L_2267 - .L_2266)


	//   ....[0]....
.L_2266:
        /*002c*/ 	.word	0xffffffff


	//   ....[1]....
        /*0030*/ 	.word	0xffffffff


	//   ....[2]....
        /*0034*/ 	.word	0xffffffff


	//   ....[3]....
        /*0038*/ 	.word	0xffffffff


	//   ....[4]....
        /*003c*/ 	.word	0xffffffff


	//   ....[5]....
        /*0040*/ 	.word	0xffffffff


	//   ....[6]....
        /*0044*/ 	.word	0xffffffff


	//   ....[7]....
        /*0048*/ 	.word	0xffffffff


	//   ....[8]....
        /*004c*/ 	.word	0xffffffff


	//   ....[9]....
        /*0050*/ 	.word	0xffffffff


	//   ....[10]....
        /*0054*/ 	.word	0xffffffff


	//   ....[11]....
        /*0058*/ 	.word	0xffffffff


	//   ....[12]....
        /*005c*/ 	.word	0xffffffff


	//   ....[13]....
        /*0060*/ 	.word	0xffffffff


	//   ....[14]....
        /*0064*/ 	.word	0xffffffff


	//   ....[15]....
        /*0068*/ 	.word	0xffffffff


	//   ....[16]....
        /*006c*/ 	.word	0xffffffff


	//   ....[17]....
        /*0070*/ 	.word	0xffffffff


	//   ....[18]....
        /*0074*/ 	.word	0xffffffff


	//   ....[19]....
        /*0078*/ 	.word	0xffffffff


	//   ....[20]....
        /*007c*/ 	.word	0xffffffff


	//   ....[21]....
        /*0080*/ 	.word	0xffffffff


	//   ....[22]....
        /*0084*/ 	.word	0xffffffff


	//   ....[23]....
        /*0088*/ 	.word	0xffffffff


	//   ....[24]....
        /*008c*/ 	.word	0xffffffff


	//   ....[25]....
        /*0090*/ 	.word	0xffffffff


	//   ....[26]....
        /*0094*/ 	.word	0xffffffff


	//   ....[27]....
        /*0098*/ 	.word	0xffffffff


	//   ....[28]....
        /*009c*/ 	.word	0xffffffff


	//   ....[29]....
        /*00a0*/ 	.word	0xffffffff


	//----- nvinfo : EIATTR_COOP_GROUP_INSTR_OFFSETS
	.align		4
.L_2267:
        /*00a4*/ 	.byte	0x04, 0x28
        /*00a6*/ 	.short	(.L_2269 - .L_2268)


	//   ....[0]....
.L_2268:
        /*00a8*/ 	.word	0x000009c0


	//   ....[1]....
        /*00ac*/ 	.word	0x00000a80


	//   ....[2]....
        /*00b0*/ 	.word	0x00001b60


	//   ....[3]....
        /*00b4*/ 	.word	0x00001b90


	//   ....[4]....
        /*00b8*/ 	.word	0x00001bb0


	//   ....[5]....
        /*00bc*/ 	.word	0x00001bc0


	//   ....[6]....
        /*00c0*/ 	.word	0x00001c50


	//   ....[7]....
        /*00c4*/ 	.word	0x00001c90


	//   ....[8]....
        /*00c8*/ 	.word	0x00001ca0


	//   ....[9]....
        /*00cc*/ 	.word	0x00001cb0


	//   ....[10]....
        /*00d0*/ 	.word	0x00001d70


	//   ....[11]....
        /*00d4*/ 	.word	0x00001d80


	//   ....[12]....
        /*00d8*/ 	.word	0x00001d90


	//   ....[13]....
        /*00dc*/ 	.word	0x00001da0


	//   ....[14]....
        /*00e0*/ 	.word	0x00001e60


	//   ....[15]....
        /*00e4*/ 	.word	0x00001e70


	//   ....[16]....
        /*00e8*/ 	.word	0x00001e80


	//   ....[17]....
        /*00ec*/ 	.word	0x00001e90


	//   ....[18]....
        /*00f0*/ 	.word	0x00001f50


	//   ....[19]....
        /*00f4*/ 	.word	0x00001f80


	//   ....[20]....
        /*00f8*/ 	.word	0x00001f90


	//   ....[21]....
        /*00fc*/ 	.word	0x00001fa0


	//   ....[22]....
        /*0100*/ 	.word	0x000022b0


	//   ....[23]....
        /*0104*/ 	.word	0x000023c0


	//   ....[24]....
        /*0108*/ 	.word	0x000023d0


	//   ....[25]....
        /*010c*/ 	.word	0x000023e0


	//   ....[26]....
        /*0110*/ 	.word	0x000023f0


	//   ....[27]....
        /*0114*/ 	.word	0x00002a90


	//   ....[28]....
        /*0118*/ 	.word	0x00002dd0


	//   ....[29]....
        /*011c*/ 	.word	0x00002fd0


	//----- nvinfo : EIATTR_VRC_CTA_INIT_COUNT
	.align		4
.L_2269:
        /*0120*/ 	.byte	0x02, 0x4a
	.zero		1
	.zero		1


	//----- nvinfo : EIATTR_EXIT_INSTR_OFFSETS
	.align		4
        /*0124*/ 	.byte	0x04, 0x1c
        /*0126*/ 	.short	(.L_2271 - .L_2270)


	//   ....[0]....
.L_2270:
        /*0128*/ 	.word	0x000003c0


	//   ....[1]....
        /*012c*/ 	.word	0x000031d0


	//----- nvinfo : EIATTR_MAX_THREADS
	.align		4
.L_2271:
        /*0130*/ 	.byte	0x04, 0x05
        /*0132*/ 	.short	(.L_2273 - .L_2272)
.L_2272:
        /*0134*/ 	.word	0x00000020
        /*0138*/ 	.word	0x00000001
        /*013c*/ 	.word	0x00000001


	//----- nvinfo : EIATTR_CRS_STACK_SIZE
	.align		4
.L_2273:
        /*0140*/ 	.byte	0x04, 0x1e
        /*0142*/ 	.short	(.L_2275 - .L_2274)
.L_2274:
        /*0144*/ 	.word	0x00000000


	//----- nvinfo : EIATTR_CBANK_PARAM_SIZE
	.align		4
.L_2275:
        /*0148*/ 	.byte	0x03, 0x19
        /*014a*/ 	.short	0x0118


	//----- nvinfo : EIATTR_PARAM_CBANK
	.align		4
        /*014c*/ 	.byte	0x04, 0x0a
        /*014e*/ 	.short	(.L_2277 - .L_2276)
	.align		4
.L_2276:
        /*0150*/ 	.word	index@(.nv.constant0._Z25selective_scan_fwd_kernelI32Selective_Scan_fwd_kernel_traitsILi32ELi4ELi1ELb0ELb0ELb1ELb1EfN3c107complexIfEEEEv13SSMParamsBase)
        /*0154*/ 	.short	0x0380
        /*0156*/ 	.short	0x0118


	//----- nvinfo : EIATTR_SW_WAR
	.align		4
.L_2277:
        /*0158*/ 	.byte	0x04, 0x36
        /*015a*/ 	.short	(.L_2279 - .L_2278)
.L_2278:
        /*015c*/ 	.word	0x00000008
.L_2279:


//--------------------- .nv.info._Z25selective_scan_fwd_kernelI32Selective_Scan_fwd_kernel_traitsILi32ELi4ELi1ELb0ELb1ELb0ELb0EfN3c107complexIfEEEEv13SSMParamsBase --------------------------
	.section	.nv.info._Z25selective_scan_fwd_kernelI32Selective_Scan_fwd_kernel_traitsILi32ELi4ELi1ELb0ELb1ELb0ELb0EfN3c107complexIfEEEEv13SSMParamsBase,"",@"SHT_CUDA_INFO"
	.sectionflags	@""
	.align	4


	//----- nvinfo : EIATTR_CUDA_API_VERSION
	.align		4
        /*0000*/ 	.byte	0x04, 0x37
        /*0002*/ 	.short	(.L_2281 - .L_2280)
.L_2280:
        /*0004*/ 	.word	0x00000082


	//----- nvinfo : EIATTR_KPARAM_INFO
	.align		4
.L_2281:
        /*0008*/ 	.byte	0x04, 0x17
        /*000a*/ 	.short	(.L_2283 - .L_2282)
.L_2282:
        /*000c*/ 	.word	0x00000000
        /*0010*/ 	.short	0x0000
        /*0012*/ 	.short	0x0000
        /*0014*/ 	.byte	0x00, 0xf0, 0x61, 0x04


	//----- nvinfo : EIATTR_SPARSE_MMA_MASK
	.align		4
.L_2283:
        /*0018*/ 	.byte	0x03, 0x50
        /*001a*/ 	.short	0x0000


	//----- nvinfo : EIATTR_MAXREG_COUNT
	.align		4
        /*001c*/ 	.byte	0x03, 0x1b
        /*001e*/ 	.short	0x00ff


	//----- nvinfo : EIATTR_NUM_BARRIERS
	.align		4
        /*0020*/ 	.byte	0x02, 0x4c
        /*0022*/ 	.byte	0x01
	.zero		1


	//----- nvinfo : EIATTR_MERCURY_ISA_VERSION
	.align		4
        /*0024*/ 	.byte	0x03, 0x5f
        /*0026*/ 	.short	0x0101


	//----- nvinfo : EIATTR_COOP_GROUP_MASK_REGIDS
	.align		4
        /*0028*/ 	.byte	0x04, 0x29
        /*002a*/ 	.short	(.L_2285 - .L_2284)


	//   ....[0]....
.L_2284:
        /*002c*/ 	.word	0xffffffff


	//   ....[1]....
        /*0030*/ 	.word	0xffffffff


	//   ....[2]....
        /*0034*/ 	.word	0xffffffff


	//   ....[3]....
        /*0038*/ 	.word	0xffffffff


	//   ....[4]....
        /*003c*/ 	.word	0xffffffff


	//   ....[5]....
        /*0040*/ 	.word	0xffffffff


	//   ....[6]....
        /*0044*/ 	.word	0xffffffff


	//   ....[7]....
        /*0048*/ 	.word	0xffffffff


	//   ....[8]....
        /*004c*/ 	.word	0xffffffff


	//   ....[9]....
        /*0050*/ 	.word	0xffffffff


	//   ....[10]....
        /*0054*/ 	.word	0xffffffff


	//   ....[11]....
        /*0058*/ 	.word	0xffffffff


	//   ....[12]....
        /*005c*/ 	.word	0xffffffff


	//   ....[13]....
        /*0060*/ 	.word	0xffffffff


	//   ....[14]....
        /*0064*/ 	.word	0xffffffff


	//   ....[15]....
        /*0068*/ 	.word	0xffffffff


	//   ....[16]....
        /*006c*/ 	.word	0xffffffff


	//   ....[17]....
        /*0070*/ 	.word	0xffffffff


	//   ....[18]....
        /*0074*/ 	.word	0xffffffff


	//   ....[19]....
        /*0078*/ 	.word	0xffffffff


	//   ....[20]....
        /*007c*/ 	.word	0xffffffff


	//   ....[21]....
        /*0080*/ 	.word	0xffffffff


	//   ....[22]....
        /*0084*/ 	.word	0xffffffff


	//   ....[23]....
        /*0088*/ 	.word	0xffffffff


	//   ....[24]....
        /*008c*/ 	.word	0xffffffff


	//   ....[25]....
        /*0090*/ 	.word	0xffffffff


	//   ....[26]....
        /*0094*/ 	.word	0xffffffff


	//   ....[27]....
        /*0098*/ 	.word	0xffffffff


	//----- nvinfo : EIATTR_COOP_GROUP_INSTR_OFFSETS
	.align		4
.L_2285:
        /*009c*/ 	.byte	0x04, 0x28
        /*009e*/ 	.short	(.L_2287 - .L_2286)


	//   ....[0]....
.L_2286:
        /*00a0*/ 	.word	0x000009a0


	//   ....[1]....
        /*00a4*/ 	.word	0x00000a70


	//   ....[2]....
        /*00a8*/ 	.word	0x00001860


	//   ....[3]....
        /*00ac*/ 	.word	0x00001e60


	//   ....[4]....
        /*00b0*/ 	.word	0x00001e80


	//   ....[5]....
        /*00b4*/ 	.word	0x00001eb0


	//   ....[6]....
        /*00b8*/ 	.word	0x00001ed0


	//   ....[7]....
        /*00bc*/ 	.word	0x00001f40


	//   ....[8]....
        /*00c0*/ 	.word	0x00001f70


	//   ....[9]....
        /*00c4*/ 	.word	0x00001fa0


	//   ....[10]....
        /*00c8*/ 	.word	0x00001fc0


	//   ....[11]....
        /*00cc*/ 	.word	0x00002050


	//   ....[12]....
        /*00d0*/ 	.word	0x00002080


	//   ....[13]....
        /*00d4*/ 	.word	0x00002090


	//   ....[14]....
        /*00d8*/ 	.word	0x000020a0


	//   ....[15]....
        /*00dc*/ 	.word	0x00002140


	//   ....[16]....
        /*00e0*/ 	.word	0x00002170


	//   ....[17]....
        /*00e4*/ 	.word	0x00002180


	//   ....[18]....
        /*00e8*/ 	.word	0x00002190


	//   ....[19]....
        /*00ec*/ 	.word	0x00002250


	//   ....[20]....
        /*00f0*/ 	.word	0x00002260


	//   ....[21]....
        /*00f4*/ 	.word	0x00002270


	//   ....[22]....
        /*00f8*/ 	.word	0x00002280


	//   ....[23]....
        /*00fc*/ 	.word	0x00002470


	//   ....[24]....
        /*0100*/ 	.word	0x00002480


	//   ....[25]....
        /*0104*/ 	.word	0x00002490


	//   ....[26]....
        /*0108*/ 	.word	0x000024a0


	//   ....[27]....
        /*010c*/ 	.word	0x00002a20


	//----- nvinfo : EIATTR_VRC_CTA_INIT_COUNT
	.align		4
.L_2287:
        /*0110*/ 	.byte	0x02, 0x4a
	.zero		1
	.zero		1


	//----- nvinfo : EIATTR_EXIT_INSTR_OFFSETS
	.align		4
        /*0114*/ 	.byte	0x04, 0x1c
        /*0116*/ 	.short	(.L_2289 - .L_2288)


	//   ....[0]....
.L_2288:
        /*0118*/ 	.word	0x000003b0


	//   ....[1]....
        /*011c*/ 	.word	0x00002c60


	//----- nvinfo : EIATTR_MAX_THREADS
	.align		4
.L_2289:
        /*0120*/ 	.byte	0x04, 0x05
        /*0122*/ 	.short	(.L_2291 - .L_2290)
.L_2290:
        /*0124*/ 	.word	0x00000020
        /*0128*/ 	.word	0x00000001
        /*012c*/ 	.word	0x00000001


	//----- nvinfo : EIATTR_CRS_STACK_SIZE
	.align		4
.L_2291:
        /*0130*/ 	.byte	0x04, 0x1e
        /*0132*/ 	.short	(.L_2293 - .L_2292)
.L_2292:
        /*0134*/ 	.word	0x00000000


	//----- nvinfo : EIATTR_CBANK_PARAM_SIZE
	.align		4
.L_2293:
        /*0138*/ 	.byte	0x03, 0x19
        /*013a*/ 	.short	0x0118


	//----- nvinfo : EIATTR_PARAM_CBANK
	.align		4
        /*013c*/ 	.byte	0x04, 0x0a
        /*013e*/ 	.short	(.L_2295 - .L_2294)
	.align		4
.L_2294:
        /*0140*/ 	.word	index@(.nv.constant0._Z25selective_scan_fwd_kernelI32Selective_Scan_fwd_kernel_traitsILi32ELi4ELi1ELb0ELb1ELb0ELb0EfN3c107complexIfEEEEv13SSMParamsBase)
        /*0144*/ 	.short	0x0380
        /*0146*/ 	.short	0x0118


	//----- nvinfo : EIATTR_SW_WAR
	.align		4
.L_2295:
        /*0148*/ 	.byte	0x04, 0x36
        /*014a*/ 	.short	(.L_2297 - .L_2296)
.L_2296:
        /*014c*/ 	.word	0x00000008
.L_2297:


//--------------------- .nv.info._Z25selective_scan_fwd_kernelI32Selective_Scan_fwd_kernel_traitsILi32ELi4ELi1ELb0ELb1ELb0ELb1EfN3c107complexIfEEEEv13SSMParamsBase --------------------------
	.section	.nv.info._Z25selective_scan_fwd_kernelI32Selective_Scan_fwd_kernel_traitsILi32ELi4ELi1ELb0ELb1ELb0ELb1EfN3c107complexIfEEEEv13SSMParamsBase,"",@"SHT_CUDA_INFO"
	.sectionflags	@""
	.align	4


	//----- nvinfo : EIATTR_CUDA_API_VERSION
	.align		4
        /*0000*/ 	.byte	0x04, 0x37
        /*0002*/ 	.short	(.L_2299 - .L_2298)
.L_2298:
        /*0004*/ 	.word	0x00000082


	//----- nvinfo : EIATTR_KPARAM_INFO
	.align		4
.L_2299:
        /*0008*/ 	.byte	0x04, 0x17
        /*000a*/ 	.short	(.L_2301 - .L_2300)
.L_2300:
        /*000c*/ 	.word	0x00000000
        /*0010*/ 	.short	0x0000
        /*0012*/ 	.short	0x0000
        /*0014*/ 	.byte	0x00, 0xf0, 0x61, 0x04


	//----- nvinfo : EIATTR_SPARSE_MMA_MASK
	.align		4
.L_2301:
        /*0018*/ 	.byte	0x03, 0x50
        /*001a*/ 	.short	0x0000


	//----- nvinfo : EIATTR_MAXREG_COUNT
	.align		4
        /*001c*/ 	.byte	0x03, 0x1b
        /*001e*/ 	.short	0x00ff


	//----- nvinfo : EIATTR_NUM_BARRIERS
	.align		4
        /*0020*/ 	.byte	0x02, 0x4c
        /*0022*/ 	.byte	0x01
	.zero		1


	//----- nvinfo : EIATTR_MERCURY_ISA_VERSION
	.align		4
        /*0024*/ 	.byte	0x03, 0x5f
        /*0026*/ 	.short	0x0101


	//----- nvinfo : EIATTR_COOP_GROUP_MASK_REGIDS
	.align		4
        /*0028*/ 	.byte	0x04, 0x29
        /*002a*/ 	.short	(.L_2303 - .L_2302)


	//   ....[0]....
.L_2302:
        /*002c*/ 	.word	0xffffffff


	//   ....[1]....
        /*0030*/ 	.word	0xffffffff


	//   ....[2]....
        /*0034*/ 	.word	0xffffffff


	//   ....[3]....
        /*0038*/ 	.word	0xffffffff


	//   ....[4]....
        /*003c*/ 	.word	0xffffffff


	//   ....[5]....
        /*0040*/ 	.word	0xffffffff


	//   ....[6]....
        /*0044*/ 	.word	0xffffffff


	//   ....[7]....
        /*0048*/ 	.word	0xffffffff


	//   ....[8]....
        /*004c*/ 	.word	0xffffffff


	//   ....[9]....
        /*0050*/ 	.word	0xffffffff


	//   ....[10]....
        /*0054*/ 	.word	0xffffffff


	//   ....[11]....
        /*0058*/ 	.word	0xffffffff


	//   ....[12]....
        /*005c*/ 	.word	0xffffffff


	//   ....[13]....
        /*0060*/ 	.word	0xffffffff


	//   ....[14]....
        /*0064*/ 	.word	0xffffffff


	//   ....[15]....
        /*0068*/ 	.word	0xffffffff


	//   ....[16]....
        /*006c*/ 	.word	0xffffffff


	//   ....[17]....
        /*0070*/ 	.word	0xffffffff


	//   ....[18]....
        /*0074*/ 	.word	0xffffffff


	//   ....[19]....
        /*0078*/ 	.word	0xffffffff


	//   ....[20]....
        /*007c*/ 	.word	0xffffffff


	//   ....[21]....
        /*0080*/ 	.word	0xffffffff


	//   ....[22]....
        /*0084*/ 	.word	0xffffffff


	//   ....[23]....
        /*0088*/ 	.word	0xffffffff


	//   ....[24]....
        /*008c*/ 	.word	0xffffffff


	//   ....[25]....
        /*0090*/ 	.word	0xffffffff


	//   ....[26]....
        /*0094*/ 	.word	0xffffffff


	//   ....[27]....
        /*0098*/ 	.word	0xffffffff


	//   ....[28]....
        /*009c*/ 	.word	0xffffffff


	//   ....[29]....
        /*00a0*/ 	.word	0xffffffff


	//----- nvinfo : EIATTR_COOP_GROUP_INSTR_OFFSETS
	.align		4
.L_2303:
        /*00a4*/ 	.byte	0x04, 0x28
        /*00a6*/ 	.short	(.L_2305 - .L_2304)


	//   ....[0]....
.L_2304:
        /*00a8*/ 	.word	0x000009a0


	//   ....[1]....
        /*00ac*/ 	.word	0x00000a70


	//   ....[2]....
        /*00b0*/ 	.word	0x00001860


	//   ....[3]....
        /*00b4*/ 	.word	0x00001e60


	//   ....[4]....
        /*00b8*/ 	.word	0x00001e80


	//   ....[5]....
        /*00bc*/ 	.word	0x00001eb0


	//   ....[6]....
        /*00c0*/ 	.word	0x00001ed0


	//   ....[7]....
        /*00c4*/ 	.word	0x00001f40


	//   ....[8]....
        /*00c8*/ 	.word	0x00001f70


	//   ....[9]....
        /*00cc*/ 	.word	0x00001fa0


	//   ....[10]....
        /*00d0*/ 	.word	0x00001fc0


	//   ....[11]....
        /*00d4*/ 	.word	0x00002050


	//   ....[12]....
        /*00d8*/ 	.word	0x00002080


	//   ....[13]....
        /*00dc*/ 	.word	0x00002090


	//   ....[14]....
        /*00e0*/ 	.word	0x000020a0


	//   ....[15]....
        /*00e4*/ 	.word	0x00002140


	//   ....[16]....
        /*00e8*/ 	.word	0x00002170


	//   ....[17]....
        /*00ec*/ 	.word	0x00002180


	//   ....[18]....
        /*00f0*/ 	.word	0x00002190


	//   ....[19]....
        /*00f4*/ 	.word	0x00002250


	//   ....[20]....
        /*00f8*/ 	.word	0x00002260


	//   ....[21]....
        /*00fc*/ 	.word	0x00002270


	//   ....[22]....
        /*0100*/ 	.word	0x00002280


	//   ....[23]....
        /*0104*/ 	.word	0x00002470


	//   ....[24]....
        /*0108*/ 	.word	0x00002480


	//   ....[25]....
        /*010c*/ 	.word	0x00002490


	//   ....[26]....
        /*0110*/ 	.word	0x000024a0


	//   ....[27]....
        /*0114*/ 	.word	0x00002a60


	//   ....[28]....
        /*0118*/ 	.word	0x00002d80


	//   ....[29]....
        /*011c*/ 	.word	0x00002f80


	//----- nvinfo : EIATTR_VRC_CTA_INIT_COUNT
	.align		4
.L_2305:
        /*0120*/ 	.byte	0x02, 0x4a
	.zero		1
	.zero		1


	//----- nvinfo : EIATTR_EXIT_INSTR_OFFSETS
	.align		4
        /*0124*/ 	.byte	0x04, 0x1c
        /*0126*/ 	.short	(.L_2307 - .L_2306)


	//   ....[0]....
.L_2306:
        /*0128*/ 	.word	0x000003b0


	//   ....[1]....
        /*012c*/ 	.word	0x00003180


	//----- nvinfo : EIATTR_MAX_THREADS
	.align		4
.L_2307:
        /*0130*/ 	.byte	0x04, 0x05
        /*0132*/ 	.short	(.L_2309 - .L_2308)
.L_2308:
        /*0134*/ 	.word	0x00000020
        /*0138*/ 	.word	0x00000001
        /*013c*/ 	.word	0x00000001


	//----- nvinfo : EIATTR_CRS_STACK_SIZE
	.align		4
.L_2309:
        /*0140*/ 	.byte	0x04, 0x1e
        /*0142*/ 	.short	(.L_2311 - .L_2310)
.L_2310:
        /*0144*/ 	.word	0x00000000


	//----- nvinfo : EIATTR_CBANK_PARAM_SIZE
	.align		4
.L_2311:
        /*0148*/ 	.byte	0x03, 0x19
        /*014a*/ 	.short	0x0118


	//----- nvinfo : EIATTR_PARAM_CBANK
	.align		4
        /*014c*/ 	.byte	0x04, 0x0a
        /*014e*/ 	.short	(.L_2313 - .L_2312)
	.align		4
.L_2312:
        /*0150*/ 	.word	index@(.nv.constant0._Z25selective_scan_fwd_kernelI32Selective_Scan_fwd_kernel_traitsILi32ELi4ELi1ELb0ELb1ELb0ELb1EfN3c107complexIfEEEEv13SSMParamsBase)
        /*0154*/ 	.short	0x0380
        /*0156*/ 	.short	0x0118


	//----- nvinfo : EIATTR_SW_WAR
	.align		4
.L_2313:
        /*0158*/ 	.byte	0x04, 0x36
        /*015a*/ 	.short	(.L_2315 - .L_2314)
.L_2314:
        /*015c*/ 	.word	0x00000008
.L_2315:


//--------------------- .nv.info._Z25selective_scan_fwd_kernelI32Selective_Scan_fwd_kernel_traitsILi32ELi4ELi1ELb0ELb1ELb1ELb0EfN3c107complexIfEEEEv13SSMParamsBase --------------------------
	.section	.nv.info._Z25selective_scan_fwd_kernelI32Selective_Scan_fwd_kernel_traitsILi32ELi4ELi1ELb0ELb1ELb1ELb0EfN3c107complexIfEEEEv13SSMParamsBase,"",@"SHT_CUDA_INFO"
	.sectionflags	@""
	.align	4


	//----- nvinfo : EIATTR_CUDA_API_VERSION
	.align		4
        /*0000*/ 	.byte	0x04, 0x37
        /*0002*/ 	.short	(.L_2317 - .L_2316)
.L_2316:
        /*0004*/ 	.word	0x00000082


	//----- nvinfo : EIATTR_KPARAM_INFO
	.align		4
.L_2317:
        /*0008*/ 	.byte	0x04, 0x17
        /*000a*/ 	.short	(.L_2319 - .L_2318)
.L_2318:
        /*000c*/ 	.word	0x00000000
        /*0010*/ 	.short	0x0000
        /*0012*/ 	.short	0x0000
        /*0014*/ 	.byte	0x00, 0xf0, 0x61, 0x04


	//----- nvinfo : EIATTR_SPARSE_MMA_MASK
	.align		4
.L_2319:
        /*0018*/ 	.byte	0x03, 0x50
        /*001a*/ 	.short	0x0000


	//----- nvinfo : EIATTR_MAXREG_COUNT
	.align		4
        /*001c*/ 	.byte	0x03, 0x1b
        /*001e*/ 	.short	0x00ff


	//----- nvinfo : EIATTR_NUM_BARRIERS
	.align		4
        /*0020*/ 	.byte	0x02, 0x4c
        /*0022*/ 	.byte	0x01
	.zero		1


	//----- nvinfo : EIATTR_MERCURY_ISA_VERSION
	.align		4
        /*0024*/ 	.byte	0x03, 0x5f
        /*0026*/ 	.short	0x0101


	//----- nvinfo : EIATTR_COOP_GROUP_MASK_REGIDS
	.align		4
        /*0028*/ 	.byte	0x04, 0x29
        /*002a*/ 	.short	(.L_2321 - .L_2320)


	//   ....[0]....
.L_2320:
        /*002c*/ 	.word	0xffffffff


	//   ....[1]....
        /*0030*/ 	.word	0xffffffff


	//   ....[2]....
        /*0034*/ 	.word	0xffffffff


	//   ....[3]....
        /*0038*/ 	.word	0xffffffff


	//   ....[4]....
        /*003c*/ 	.word	0xffffffff


	//   ....[5]....
        /*0040*/ 	.word	0xffffffff


	//   ....[6]....
        /*0044*/ 	.word	0xffffffff


	//   ....[7]....
        /*0048*/ 	.word	0xffffffff


	//   ....[8]....
        /*004c*/ 	.word	0xffffffff


	//   ....[9]....
        /*0050*/ 	.word	0xffffffff


	//   ....[10]....
        /*0054*/ 	.word	0xffffffff


	//   ....[11]....
        /*0058*/ 	.word	0xffffffff


	//   ....[12]....
        /*005c*/ 	.word	0xffffffff


	//   ....[13]....
        /*0060*/ 	.word	0xffffffff


	//   ....[14]....
        /*0064*/ 	.word	0xffffffff


	//   ....[15]....
        /*0068*/ 	.word	0xffffffff


	//   ....[16]....
        /*006c*/ 	.word	0xffffffff


	//   ....[17]....
        /*0070*/ 	.word	0xffffffff


	//   ....[18]....
        /*0074*/ 	.word	0xffffffff


	//   ....[19]....
        /*0078*/ 	.word	0xffffffff


	//   ....[20]....
        /*007c*/ 	.word	0xffffffff


	//   ....[21]....
        /*0080*/ 	.word	0xffffffff


	//   ....[22]....
        /*0084*/ 	.word	0xffffffff


	//   ....[23]....
        /*0088*/ 	.word	0xffffffff


	//   ....[24]....
        /*008c*/ 	.word	0xffffffff


	//   ....[25]....
        /*0090*/ 	.word	0xffffffff


	//   ....[26]....
        /*0094*/ 	.word	0xffffffff


	//   ....[27]....
        /*0098*/ 	.word	0xffffffff


	//   ....[28]....
        /*009c*/ 	.word	0xffffffff


	//----- nvinfo : EIATTR_COOP_GROUP_INSTR_OFFSETS
	.align		4
.L_2321:
        /*00a0*/ 	.byte	0x04, 0x28
        /*00a2*/ 	.short	(.L_2323 - .L_2322)


	//   ....[0]....
.L_2322:
        /*00a4*/ 	.word	0x000009c0


	//   ....[1]....
        /*00a8*/ 	.word	0x00000a80


	//   ....[2]....
        /*00ac*/ 	.word	0x000018f0


	//   ....[3]....
        /*00b0*/ 	.word	0x00001fa0


	//   ....[4]....
        /*00b4*/ 	.word	0x00001fd0


	//   ....[5]....
        /*00b8*/ 	.word	0x00002010


	//   ....[6]....
        /*00bc*/ 	.word	0x00002030


	//   ....[7]....
        /*00c0*/ 	.word	0x000020a0


	//   ....[8]....
        /*00c4*/ 	.word	0x000020d0


	//   ....[9]....
        /*00c8*/ 	.word	0x00002100


	//   ....[10]....
        /*00cc*/ 	.word	0x00002110


	//   ....[11]....
        /*00d0*/ 	.word	0x000021b0


	//   ....[12]....
        /*00d4*/ 	.word	0x000021e0


	//   ....[13]....
        /*00d8*/ 	.word	0x000021f0


	//   ....[14]....
        /*00dc*/ 	.word	0x00002200


	//   ....[15]....
        /*00e0*/ 	.word	0x000022a0


	//   ....[16]....
        /*00e4*/ 	.word	0x000022d0


	//   ....[17]....
        /*00e8*/ 	.word	0x000022e0


	//   ....[18]....
        /*00ec*/ 	.word	0x000022f0


	//   ....[19]....
        /*00f0*/ 	.word	0x000023c0


	//   ....[20]....
        /*00f4*/ 	.word	0x000023d0


	//   ....[21]....
        /*00f8*/ 	.word	0x000023e0


	//   ....[22]....
        /*00fc*/ 	.word	0x00002410


	//   ....[23]....
        /*0100*/ 	.word	0x000024f0


	//   ....[24]....
        /*0104*/ 	.word	0x000026e0


	//   ....[25]....
        /*0108*/ 	.word	0x00002710


	//   ....[26]....
        /*010c*/ 	.word	0x00002730


	//   ....[27]....
        /*0110*/ 	.word	0x00002740


	//   ....[28]....
        /*0114*/ 	.word	0x00002c40


	//----- nvinfo : EIATTR_VRC_CTA_INIT_COUNT
	.align		4
.L_2323:
        /*0118*/ 	.byte	0x02, 0x4a
	.zero		1
	.zero		1


	//----- nvinfo : EIATTR_EXIT_INSTR_OFFSETS
	.align		4
        /*011c*/ 	.byte	0x04, 0x1c
        /*011e*/ 	.short	(.L_2325 - .L_2324)


	//   ....[0]....
.L_2324:
        /*0120*/ 	.word	0x00000430


	//   ....[1]....
        /*0124*/ 	.word	0x00002e70


	//----- nvinfo : EIATTR_MAX_THREADS
	.align		4
.L_2325:
        /*0128*/ 	.byte	0x04, 0x05
        /*012a*/ 	.short	(.L_2327 - .L_2326)
.L_2326:
        /*012c*/ 	.word	0x00000020
        /*0130*/ 	.word	0x00000001
        /*0134*/ 	.word	0x00000001


	//----- nvinfo : EIATTR_CRS_STACK_SIZE
	.align		4
.L_2327:
        /*0138*/ 	.byte	0x04, 0x1e
        /*013a*/ 	.short	(.L_2329 - .L_2328)
.L_2328:
        /*013c*/ 	.word	0x00000000


	//----- nvinfo : EIATTR_CBANK_PARAM_SIZE
	.align		4
.L_2329:
        /*0140*/ 	.byte	0x03, 0x19
        /*0142*/ 	.short	0x0118


	//----- nvinfo : EIATTR_PARAM_CBANK
	.align		4
        /*0144*/ 	.byte	0x04, 0x0a
        /*0146*/ 	.short	(.L_2331 - .L_2330)
	.align		4
.L_2330:
        /*0148*/ 	.word	index@(.nv.constant0._Z25selective_scan_fwd_kernelI32Selective_Scan_fwd_kernel_traitsILi32ELi4ELi1ELb0ELb1ELb1ELb0EfN3c107complexIfEEEEv13SSMParamsBase)
        /*014c*/ 	.short	0x0380
        /*014e*/ 	.short	0x0118


	//----- nvinfo : EIATTR_SW_WAR
	.align		4
.L_2331:
        /*0150*/ 	.byte	0x04, 0x36
        /*0152*/ 	.short	(.L_2333 - .L_2332)
.L_2332:
        /*0154*/ 	.word	0x00000008
.L_2333:


//--------------------- .nv.info._Z25selective_scan_fwd_kernelI32Selective_Scan_fwd_kernel_traitsILi32ELi4ELi1ELb0ELb1ELb1ELb1EfN3c107complexIfEEEEv13SSMParamsBase --------------------------
	.section	.nv.info._Z25selective_scan_fwd_kernelI32Selective_Scan_fwd_kernel_traitsILi32ELi4ELi1ELb0ELb1ELb1ELb1EfN3c107complexIfEEEEv13SSMParamsBase,"",@"SHT_CUDA_INFO"
	.sectionflags	@""
	.align	4


	//----- nvinfo : EIATTR_CUDA_API_VERSION
	.align		4
        /*0000*/ 	.byte	0x04, 0x37
        /*0002*/ 	.short	(.L_2335 - .L_2334)
.L_2334:
        /*0004*/ 	.word	0x00000082


	//----- nvinfo : EIATTR_KPARAM_INFO
	.align		4
.L_2335:
        /*0008*/ 	.byte	0x04, 0x17
        /*000a*/ 	.short	(.L_2337 - .L_2336)
.L_2336:
        /*000c*/ 	.word	0x00000000
        /*0010*/ 	.short	0x0000
        /*0012*/ 	.short	0x0000
        /*0014*/ 	.byte	0x00, 0xf0, 0x61, 0x04


	//----- nvinfo : EIATTR_SPARSE_MMA_MASK
	.align		4
.L_2337:
        /*0018*/ 	.byte	0x03, 0x50
        /*001a*/ 	.short	0x0000


	//----- nvinfo : EIATTR_MAXREG_COUNT
	.align		4
        /*001c*/ 	.byte	0x03, 0x1b
        /*001e*/ 	.short	0x00ff


	//----- nvinfo : EIATTR_NUM_BARRIERS
	.align		4
        /*0020*/ 	.byte	0x02, 0x4c
        /*0022*/ 	.byte	0x01
	.zero		1


	//----- nvinfo : EIATTR_MERCURY_ISA_VERSION
	.align		4
        /*0024*/ 	.byte	0x03, 0x5f
        /*0026*/ 	.short	0x0101


	//----- nvinfo : EIATTR_COOP_GROUP_MASK_REGIDS
	.align		4
        /*0028*/ 	.byte	0x04, 0x29
        /*002a*/ 	.short	(.L_2339 - .L_2338)


	//   ....[0]....
.L_2338:
        /*002c*/ 	.word	0xffffffff


	//   ....[1]....
        /*0030*/ 	.word	0xffffffff


	//   ....[2]....
        /*0034*/ 	.word	0xffffffff


	//   ....[3]....
        /*0038*/ 	.word	0xffffffff


	//   ....[4]....
        /*003c*/ 	.word	0xffffffff


	//   ....[5]....
        /*0040*/ 	.word	0xffffffff


	//   ....[6]....
        /*0044*/ 	.word	0xffffffff


	//   ....[7]....
        /*0048*/ 	.word	0xffffffff


	//   ....[8]....
        /*004c*/ 	.word	0xffffffff


	//   ....[9]....
        /*0050*/ 	.word	0xffffffff


	//   ....[10]....
        /*0054*/ 	.word	0xffffffff


	//   ....[11]....
        /*0058*/ 	.word	0xffffffff


	//   ....[12]....
        /*005c*/ 	.word	0xffffffff


	//   ....[13]....
        /*0060*/ 	.word	0xffffffff


	//   ....[14]....
        /*0064*/ 	.word	0xffffffff


	//   ....[15]....
        /*0068*/ 	.word	0xffffffff


	//   ....[16]....
        /*006c*/ 	.word	0xffffffff


	//   ....[17]....
        /*0070*/ 	.word	0xffffffff


	//   ....[18]....
        /*0074*/ 	.word	0xffffffff


	//   ....[19]....
        /*0078*/ 	.word	0xffffffff


	//   ....[20]....
        /*007c*/ 	.word	0xffffffff


	//   ....[21]....
        /*0080*/ 	.word	0xffffffff


	//   ....[22]....
        /*0084*/ 	.word	0xffffffff


	//   ....[23]....
        /*0088*/ 	.word	0xffffffff


	//   ....[24]....
        /*008c*/ 	.word	0xffffffff


	//   ....[25]....
        /*0090*/ 	.word	0xffffffff


	//   ....[26]....
        /*0094*/ 	.word	0xffffffff


	//   ....[27]....
        /*0098*/ 	.word	0xffffffff


	//   ....[28]....
        /*009c*/ 	.word	0xffffffff


	//   ....[29]....
        /*00a0*/ 	.word	0xffffffff


	//   ....[30]....
        /*00a4*/ 	.word	0xffffffff


	//----- nvinfo : EIATTR_COOP_GROUP_INSTR_OFFSETS
	.align		4
.L_2339:
        /*00a8*/ 	.byte	0x04, 0x28
        /*00aa*/ 	.short	(.L_2341 - .L_2340)


	//   ....[0]....
.L_2340:
        /*00ac*/ 	.word	0x000009c0


	//   ....[1]....
        /*00b0*/ 	.word	0x00000a80


	//   ....[2]....
        /*00b4*/ 	.word	0x000018f0


	//   ....[3]....
        /*00b8*/ 	.word	0x00001fa0


	//   ....[4]....
        /*00bc*/ 	.word	0x00001fd0


	//   ....[5]....
        /*00c0*/ 	.word	0x00002010


	//   ....[6]....
        /*00c4*/ 	.word	0x00002030


	//   ....[7]....
        /*00c8*/ 	.word	0x000020a0


	//   ....[8]....
        /*00cc*/ 	.word	0x000020d0


	//   ....[9]....
        /*00d0*/ 	.word	0x00002100


	//   ....[10]....
        /*00d4*/ 	.word	0x00002110


	//   ....[11]....
        /*00d8*/ 	.word	0x000021b0


	//   ....[12]....
        /*00dc*/ 	.word	0x000021e0


	//   ....[13]....
        /*00e0*/ 	.word	0x000021f0


	//   ....[14]....
        /*00e4*/ 	.word	0x00002200


	//   ....[15]....
        /*00e8*/ 	.word	0x000022a0


	//   ....[16]....
        /*00ec*/ 	.word	0x000022d0


	//   ....[17]....
        /*00f0*/ 	.word	0x000022e0


	//   ....[18]....
        /*00f4*/ 	.word	0x000022f0


	//   ....[19]....
        /*00f8*/ 	.word	0x000023c0


	//   ....[20]....
        /*00fc*/ 	.word	0x000023d0


	//   ....[21]....
        /*0100*/ 	.word	0x000023e0


	//   ....[22]....
        /*0104*/ 	.word	0x00002410


	//   ....[23]....
        /*0108*/ 	.word	0x000024f0


	//   ....[24]....
        /*010c*/ 	.word	0x000026e0


	//   ....[25]....
        /*0110*/ 	.word	0x00002710


	//   ....[26]....
        /*0114*/ 	.word	0x00002730


	//   ....[27]....
        /*0118*/ 	.word	0x00002740


	//   ....[28]....
        /*011c*/ 	.word	0x00002c50


	//   ....[29]....
        /*0120*/ 	.word	0x00002fa0


	//   ....[30]....
        /*0124*/ 	.word	0x000031a0


	//----- nvinfo : EIATTR_VRC_CTA_INIT_COUNT
	.align		4
.L_2341:
        /*0128*/ 	.byte	0x02, 0x4a
	.zero		1
	.zero		1


	//----- nvinfo : EIATTR_EXIT_INSTR_OFFSETS
	.align		4
        /*012c*/ 	.byte	0x04, 0x1c
        /*012e*/ 	.short	(.L_2343 - .L_2342)


	//   ....[0]....
.L_2342:
        /*0130*/ 	.word	0x00000430


	//   ....[1]....
        /*0134*/ 	.word	0x000033a0


	//----- nvinfo : EIATTR_MAX_THREADS
	.align		4
.L_2343:
        /*0138*/ 	.byte	0x04, 0x05
        /*013a*/ 	.short	(.L_2345 - .L_2344)
.L_2344:
        /*013c*/ 	.word	0x00000020
        /*0140*/ 	.word	0x00000001
        /*0144*/ 	.word	0x00000001


	//----- nvinfo : EIATTR_CRS_STACK_SIZE
	.align		4
.L_2345:
        /*0148*/ 	.byte	0x04, 0x1e
        /*014a*/ 	.short	(.L_2347 - .L_2346)
.L_2346:
        /*014c*/ 	.word	0x00000000


	//----- nvinfo : EIATTR_CBANK_PARAM_SIZE
	.align		4
.L_2347:
        /*0150*/ 	.byte	0x03, 0x19
        /*0152*/ 	.short	0x0118


	//----- nvinfo : EIATTR_PARAM_CBANK
	.align		4
        /*0154*/ 	.byte	0x04, 0x0a
        /*0156*/ 	.short	(.L_2349 - .L_2348)
	.align		4
.L_2348:
        /*0158*/ 	.word	index@(.nv.constant0._Z25selective_scan_fwd_kernelI32Selective_Scan_fwd_kernel_traitsILi32ELi4ELi1ELb0ELb1ELb1ELb1EfN3c107complexIfEEEEv13SSMParamsBase)
        /*015c*/ 	.short	0x0380
        /*015e*/ 	.short	0x0118


	//----- nvinfo : EIATTR_SW_WAR
	.align		4
.L_2349:
        /*0160*/ 	.byte	0x04, 0x36
        /*0162*/ 	.short	(.L_2351 - .L_2350)
.L_2350:
        /*0164*/ 	.word	0x00000008
.L_2351:


//--------------------- .nv.info._Z25selective_scan_fwd_kernelI32Selective_Scan_fwd_kernel_traitsILi32ELi4ELi1ELb1ELb0ELb0ELb0EfN3c107complexIfEEEEv13SSMParamsBase --------------------------
	.section	.nv.info._Z25selective_scan_fwd_kernelI32Selective_Scan_fwd_kernel_traitsILi32ELi4ELi1ELb1ELb0ELb0ELb0EfN3c107complexIfEEEEv13SSMParamsBase,"",@"SHT_CUDA_INFO"
	.sectionflags	@""
	.align	4


	//----- nvinfo : EIATTR_CUDA_API_VERSION
	.align		4
        /*0000*/ 	.byte	0x04, 0x37
        /*0002*/ 	.short	(.L_2353 - .L_2352)
.L_2352:
        /*0004*/ 	.word	0x00000082


	//----- nvinfo : EIATTR_KPARAM_INFO
	.align		4
.L_2353:
        /*0008*/ 	.byte	0x04, 0x17
        /*000a*/ 	.short	(.L_2355 - .L_2354)
.L_2354:
        /*000c*/ 	.word	0x00000000
        /*0010*/ 	.short	0x0000
        /*0012*/ 	.short	0x0000
        /*0014*/ 	.byte	0x00, 0xf0, 0x61, 0x04


	//----- nvinfo : EIATTR_SPARSE_MMA_MASK
	.align		4
.L_2355:
        /*0018*/ 	.byte	0x03, 0x50
        /*001a*/ 	.short	0x0000


	//----- nvinfo : EIATTR_MAXREG_COUNT
	.align		4
        /*001c*/ 	.byte	0x03, 0x1b
        /*001e*/ 	.short	0x00ff


	//----- nvinfo : EIATTR_NUM_BARRIERS
	.align		4
        /*0020*/ 	.byte	0x02, 0x4c
        /*0022*/ 	.byte	0x01
	.zero		1


	//----- nvinfo : EIATTR_MERCURY_ISA_VERSION
	.align		4
        /*0024*/ 	.byte	0x03, 0x5f
        /*0026*/ 	.short	0x0101


	//----- nvinfo : EIATTR_COOP_GROUP_MASK_REGIDS
	.align		4
        /*0028*/ 	.byte	0x04, 0x29
        /*002a*/ 	.short	(.L_2357 - .L_2356)


	//   ....[0]....
.L_2356:
        /*002c*/ 	.word	0xffffffff


	//   ....[1]....
        /*0030*/ 	.word	0xffffffff


	//   ....[2]....
        /*0034*/ 	.word	0xffffffff


	//   ....[3]....
        /*0038*/ 	.word	0xffffffff


	//   ....[4]....
        /*003c*/ 	.word	0xffffffff


	//   ....[5]....
        /*0040*/ 	.word	0xffffffff


	//   ....[6]....
        /*0044*/ 	.word	0xffffffff


	//   ....[7]....
        /*0048*/ 	.word	0xffffffff


	//   ....[8]....
        /*004c*/ 	.word	0xffffffff


	//   ....[9]....
        /*0050*/ 	.word	0xffffffff


	//   ....[10]....
        /*0054*/ 	.word	0xffffffff


	//   ....[11]....
        /*0058*/ 	.word	0xffffffff


	//   ....[12]....
        /*005c*/ 	.word	0xffffffff


	//   ....[13]....
        /*0060*/ 	.word	0xffffffff


	//   ....[14]....
        /*0064*/ 	.word	0xffffffff


	//   ....[15]....
        /*0068*/ 	.word	0xffffffff


	//   ....[16]....
        /*006c*/ 	.word	0xffffffff


	//   ....[17]....
        /*0070*/ 	.word	0xffffffff


	//   ....[18]....
        /*0074*/ 	.word	0xffffffff


	//   ....[19]....
        /*0078*/ 	.word	0xffffffff


	//   ....[20]....
        /*007c*/ 	.word	0xffffffff


	//   ....[21]....
        /*0080*/ 	.word	0xffffffff


	//   ....[22]....
        /*0084*/ 	.word	0xffffffff


	//   ....[23]....
        /*0088*/ 	.word	0xffffffff


	//----- nvinfo : EIATTR_COOP_GROUP_INSTR_OFFSETS
	.align		4
.L_2357:
        /*008c*/ 	.byte	0x04, 0x28
        /*008e*/ 	.short	(.L_2359 - .L_2358)


	//   ....[0]....
.L_2358:
        /*0090*/ 	.word	0x000014a0


	//   ....[1]....
        /*0094*/ 	.word	0x000014d0


	//   ....[2]....
        /*0098*/ 	.word	0x00001560


	//   ....[3]....
        /*009c*/ 	.word	0x00001590


	//   ....[4]....
        /*00a0*/ 	.word	0x000015e0


	//   ....[5]....
        /*00a4*/ 	.word	0x000015f0


	//   ....[6]....
        /*00a8*/ 	.word	0x00001650


	//   ....[7]....
        /*00ac*/ 	.word	0x00001660


	//   ....[8]....
        /*00b0*/ 	.word	0x000016d0


	//   ....[9]....
        /*00b4*/ 	.word	0x000016e0


	//   ....[10]....
        /*00b8*/ 	.word	0x00001730


	//   ....[11]....
        /*00bc*/ 	.word	0x00001750


	//   ....[12]....
        /*00c0*/ 	.word	0x000017c0


	//   ....[13]....
        /*00c4*/ 	.word	0x000017f0


	//   ....[14]....
        /*00c8*/ 	.word	0x00001820


	//   ....[15]....
        /*00cc*/ 	.word	0x00001830


	//   ....[16]....
        /*00d0*/ 	.word	0x000018d0


	//   ....[17]....
        /*00d4*/ 	.word	0x00001900


	//   ....[18]....
        /*00d8*/ 	.word	0x00001910


	//   ....[19]....
        /*00dc*/ 	.word	0x00001920


	//   ....[20]....
        /*00e0*/ 	.word	0x00001ab0


	//   ....[21]....
        /*00e4*/ 	.word	0x00001ae0


	//   ....[22]....
        /*00e8*/ 	.word	0x00001b00


	//   ....[23]....
        /*00ec*/ 	.word	0x00001b10


	//----- nvinfo : EIATTR_VRC_CTA_INIT_COUNT
	.align		4
.L_2359:
        /*00f0*/ 	.byte	0x02, 0x4a
	.zero		1
	.zero		1


	//----- nvinfo : EIATTR_EXIT_INSTR_OFFSETS
	.align		4
        /*00f4*/ 	.byte	0x04, 0x1c
        /*00f6*/ 	.short	(.L_2361 - .L_2360)


	//   ....[0]....
.L_2360:
        /*00f8*/ 	.word	0x00000230


	//   ....[1]....
        /*00fc*/ 	.word	0x000020f0


	//----- nvinfo : EIATTR_MAX_THREADS
	.align		4
.L_2361:
        /*0100*/ 	.byte	0x04, 0x05
        /*0102*/ 	.short	(.L_2363 - .L_2362)
.L_2362:
        /*0104*/ 	.word	0x00000020
        /*0108*/ 	.word	0x00000001
        /*010c*/ 	.word	0x00000001


	//----- nvinfo : EIATTR_CRS_STACK_SIZE
	.align		4
.L_2363:
        /*0110*/ 	.byte	0x04, 0x1e
        /*0112*/ 	.short	(.L_2365 - .L_2364)
.L_2364:
        /*0114*/ 	.word	0x00000000


	//----- nvinfo : EIATTR_CBANK_PARAM_SIZE
	.align		4
.L_2365:
        /*0118*/ 	.byte	0x03, 0x19
        /*011a*/ 	.short	0x0118


	//----- nvinfo : EIATTR_PARAM_CBANK
	.align		4
        /*011c*/ 	.byte	0x04, 0x0a
        /*011e*/ 	.short	(.L_2367 - .L_2366)
	.align		4
.L_2366:
        /*0120*/ 	.word	index@(.nv.constant0._Z25selective_scan_fwd_kernelI32Selective_Scan_fwd_kernel_traitsILi32ELi4ELi1ELb1ELb0ELb0ELb0EfN3c107complexIfEEEEv13SSMParamsBase)
        /*0124*/ 	.short	0x0380
        /*0126*/ 	.short	0x0118


	//----- nvinfo : EIATTR_SW_WAR
	.align		4
.L_2367:
        /*0128*/ 	.byte	0x04, 0x36
        /*012a*/ 	.short	(.L_2369 - .L_2368)
.L_2368:
        /*012c*/ 	.word	0x00000008
.L_2369:


//--------------------- .nv.info._Z25selective_scan_fwd_kernelI32Selective_Scan_fwd_kernel_traitsILi32ELi4ELi1ELb1ELb0ELb0ELb1EfN3c107complexIfEEEEv13SSMParamsBase --------------------------
	.section	.nv.info._Z25selective_scan_fwd_kernelI32Selective_Scan_fwd_kernel_traitsILi32ELi4ELi1ELb1ELb0ELb0ELb1EfN3c107complexIfEEEEv13SSMParamsBase,"",@"SHT_CUDA_INFO"
	.sectionflags	@""
	.align	4


	//----- nvinfo : EIATTR_CUDA_API_VERSION
	.align		4
        /*0000*/ 	.byte	0x04, 0x37
        /*0002*/ 	.short	(.L_2371 - .L_2370)
.L_2370:
        /*0004*/ 	.word	0x00000082


	//----- nvinfo : EIATTR_KPARAM_INFO
	.align		4
.L_2371:
        /*0008*/ 	.byte	0x04, 0x17
        /*000a*/ 	.short	(.L_2373 - .L_2372)
.L_2372:
        /*000c*/ 	.word	0x00000000
        /*0010*/ 	.short	0x0000
        /*0012*/ 	.short	0x0000
        /*0014*/ 	.byte	0x00, 0xf0, 0x61, 0x04


	//----- nvinfo : EIATTR_SPARSE_MMA_MASK
	.align		4
.L_2373:
        /*0018*/ 	.byte	0x03, 0x50
        /*001a*/ 	.short	0x0000


	//----- nvinfo : EIATTR_MAXREG_COUNT
	.align		4
        /*001c*/ 	.byte	0x03, 0x1b
        /*001e*/ 	.short	0x00ff


	//----- nvinfo : EIATTR_NUM_BARRIERS
	.align		4
        /*0020*/ 	.byte	0x02, 0x4c
        /*0022*/ 	.byte	0x01
	.zero		1


	//----- nvinfo : EIATTR_MERCURY_ISA_VERSION
	.align		4
        /*0024*/ 	.byte	0x03, 0x5f
        /*0026*/ 	.short	0x0101


	//----- nvinfo : EIATTR_COOP_GROUP_MASK_REGIDS
	.align		4
        /*0028*/ 	.byte	0x04, 0x29
        /*002a*/ 	.short	(.L_2375 - .L_2374)


	//   ....[0]....
.L_2374:
        /*002c*/ 	.word	0xffffffff


	//   ....[1]....
        /*0030*/ 	.word	0xffffffff


	//   ....[2]....
        /*0034*/ 	.word	0xffffffff


	//   ....[3]....
        /*0038*/ 	.word	0xffffffff


	//   ....[4]....
        /*003c*/ 	.word	0xffffffff


	//   ....[5]....
        /*0040*/ 	.word	0xffffffff


	//   ....[6]....
        /*0044*/ 	.word	0xffffffff


	//   ....[7]....
        /*0048*/ 	.word	0xffffffff


	//   ....[8]....
        /*004c*/ 	.word	0xffffffff


	//   ....[9]....
        /*0050*/ 	.word	0xffffffff


	//   ....[10]....
        /*0054*/ 	.word	0xffffffff


	//   ....[11]....
        /*0058*/ 	.word	0xffffffff


	//   ....[12]....
        /*005c*/ 	.word	0xffffffff


	//   ....[13]....
        /*0060*/ 	.word	0xffffffff


	//   ....[14]....
        /*0064*/ 	.word	0xffffffff


	//   ....[15]....
        /*0068*/ 	.word	0xffffffff


	//   ....[16]....
        /*006c*/ 	.word	0xffffffff


	//   ....[17]....
        /*0070*/ 	.word	0xffffffff


	//   ....[18]....
        /*0074*/ 	.word	0xffffffff


	//   ....[19]....
        /*0078*/ 	.word	0xffffffff


	//   ....[20]....
        /*007c*/ 	.word	0xffffffff


	//   ....[21]....
        /*0080*/ 	.word	0xffffffff


	//   ....[22]....
        /*0084*/ 	.word	0xffffffff


	//   ....[23]....
        /*0088*/ 	.word	0xffffffff


	//----- nvinfo : EIATTR_COOP_GROUP_INSTR_OFFSETS
	.align		4
.L_2375:
        /*008c*/ 	.byte	0x04, 0x28
        /*008e*/ 	.short	(.L_2377 - .L_2376)


	//   ....[0]....
.L_2376:
        /*0090*/ 	.word	0x000015c0


	//   ....[1]....
        /*0094*/ 	.word	0x000015f0


	//   ....[2]....
        /*0098*/ 	.word	0x00001680


	//   ....[3]....
        /*009c*/ 	.word	0x000016a0


	//   ....[4]....
        /*00a0*/ 	.word	0x00001700


	//   ....[5]....
        /*00a4*/ 	.word	0x00001710


	//   ....[6]....
        /*00a8*/ 	.word	0x00001770


	//   ....[7]....
        /*00ac*/ 	.word	0x00001780


	//   ....[8]....
        /*00b0*/ 	.word	0x000017f0


	//   ....[9]....
        /*00b4*/ 	.word	0x00001800


	//   ....[10]....
        /*00b8*/ 	.word	0x00001850


	//   ....[11]....
        /*00bc*/ 	.word	0x00001870


	//   ....[12]....
        /*00c0*/ 	.word	0x000018e0


	//   ....[13]....
        /*00c4*/ 	.word	0x00001910


	//   ....[14]....
        /*00c8*/ 	.word	0x00001940


	//   ....[15]....
        /*00cc*/ 	.word	0x00001950


	//   ....[16]....
        /*00d0*/ 	.word	0x00001a00


	//   ....[17]....
        /*00d4*/ 	.word	0x00001a20


	//   ....[18]....
        /*00d8*/ 	.word	0x00001a30


	//   ....[19]....
        /*00dc*/ 	.word	0x00001a40


	//   ....[20]....
        /*00e0*/ 	.word	0x00001bd0


	//   ....[21]....
        /*00e4*/ 	.word	0x00001c10


	//   ....[22]....
        /*00e8*/ 	.word	0x00001c20


	//   ....[23]....
        /*00ec*/ 	.word	0x00001c30


	//----- nvinfo : EIATTR_VRC_CTA_INIT_COUNT
	.align		4
.L_2377:
        /*00f0*/ 	.byte	0x02, 0x4a
	.zero		1
	.zero		1


	//----- nvinfo : EIATTR_EXIT_INSTR_OFFSETS
	.align		4
        /*00f4*/ 	.byte	0x04, 0x1c
        /*00f6*/ 	.short	(.L_2379 - .L_2378)


	//   ....[0]....
.L_2378:
        /*00f8*/ 	.word	0x00000230


	//   ....[1]....
        /*00fc*/ 	.word	0x00002460


	//----- nvinfo : EIATTR_MAX_THREADS
	.align		4
.L_2379:
        /*0100*/ 	.byte	0x04, 0x05
        /*0102*/ 	.short	(.L_2381 - .L_2380)
.L_2380:
        /*0104*/ 	.word	0x00000020
        /*0108*/ 	.word	0x00000001
        /*010c*/ 	.word	0x00000001


	//----- nvinfo : EIATTR_CRS_STACK_SIZE
	.align		4
.L_2381:
        /*0110*/ 	.byte	0x04, 0x1e
        /*0112*/ 	.short	(.L_2383 - .L_2382)
.L_2382:
        /*0114*/ 	.word	0x00000000


	//----- nvinfo : EIATTR_CBANK_PARAM_SIZE
	.align		4
.L_2383:
        /*0118*/ 	.byte	0x03, 0x19
        /*011a*/ 	.short	0x0118


	//----- nvinfo : EIATTR_PARAM_CBANK
	.align		4
        /*011c*/ 	.byte	0x04, 0x0a
        /*011e*/ 	.short	(.L_2385 - .L_2384)
	.align		4
.L_2384:
        /*0120*/ 	.word	index@(.nv.constant0._Z25selective_scan_fwd_kernelI32Selective_Scan_fwd_kernel_traitsILi32ELi4ELi1ELb1ELb0ELb0ELb1EfN3c107complexIfEEEEv13SSMParamsBase)
        /*0124*/ 	.short	0x0380
        /*0126*/ 	.short	0x0118


	//----- nvinfo : EIATTR_SW_WAR
	.align		4
.L_2385:
        /*0128*/ 	.byte	0x04, 0x36
        /*012a*/ 	.short	(.L_2387 - .L_2386)
.L_2386:
        /*012c*/ 	.word	0x00000008
.L_2387:


//--------------------- .nv.info._Z25selective_scan_fwd_kernelI32Selective_Scan_fwd_kernel_traitsILi32ELi4ELi1ELb1ELb0ELb1ELb0EfN3c107complexIfEEEEv13SSMParamsBase --------------------------
	.section	.nv.info._Z25selective_scan_fwd_kernelI32Selective_Scan_fwd_kernel_traitsILi32ELi4ELi1ELb1ELb0ELb1ELb0EfN3c107complexIfEEEEv13SSMParamsBase,"",@"SHT_CUDA_INFO"
	.sectionflags	@""
	.align	4


	//----- nvinfo : EIATTR_CUDA_API_VERSION
	.align		4
        /*0000*/ 	.byte	0x04, 0x37
        /*0002*/ 	.short	(.L_2389 - .L_2388)
.L_2388:
        /*0004*/ 	.word	0x00000082


	//----- nvinfo : EIATTR_KPARAM_INFO
	.align		4
.L_2389:
        /*0008*/ 	.byte	0x04, 0x17
        /*000a*/ 	.short	(.L_2391 - .L_2390)
.L_2390:
        /*000c*/ 	.word	0x00000000
        /*0010*/ 	.short	0x0000
        /*0012*/ 	.short	0x0000
        /*0014*/ 	.byte	0x00, 0xf0, 0x61, 0x04


	//----- nvinfo : EIATTR_SPARSE_MMA_MASK
	.align		4
.L_2391:
        /*0018*/ 	.byte	0x03, 0x50
        /*001a*/ 	.short	0x0000


	//----- nvinfo : EIATTR_MAXREG_COUNT
	.align		4
        /*001c*/ 	.byte	0x03, 0x1b
        /*001e*/ 	.short	0x00ff


	//----- nvinfo : EIATTR_NUM_BARRIERS
	.align		4
        /*0020*/ 	.byte	0x02, 0x4c
        /*0022*/ 	.byte	0x01
	.zero		1


	//----- nvinfo : EIATTR_MERCURY_ISA_VERSION
	.align		4
        /*0024*/ 	.byte	0x03, 0x5f
        /*0026*/ 	.short	0x0101


	//----- nvinfo : EIATTR_COOP_GROUP_MASK_REGIDS
	.align		4
        /*0028*/ 	.byte	0x04, 0x29
        /*002a*/ 	.short	(.L_2393 - .L_2392)


	//   ....[0]....
.L_2392:
        /*002c*/ 	.word	0xffffffff


	//   ....[1]....
        /*0030*/ 	.word	0xffffffff


	//   ....[2]....
        /*0034*/ 	.word	0xffffffff


	//   ....[3]....
        /*0038*/ 	.word	0xffffffff


	//   ....[4]....
        /*003c*/ 	.word	0xffffffff


	//   ....[5]....
        /*0040*/ 	.word	0xffffffff


	//   ....[6]....
        /*0044*/ 	.word	0xffffffff


	//   ....[7]....
        /*0048*/ 	.word	0xffffffff


	//   ....[8]....
        /*004c*/ 	.word	0xffffffff


	//   ....[9]....
        /*0050*/ 	.word	0xffffffff


	//   ....[10]....
        /*0054*/ 	.word	0xffffffff


	//   ....[11]....
        /*0058*/ 	.word	0xffffffff


	//   ....[12]....
        /*005c*/ 	.word	0xffffffff


	//   ....[13]....
        /*0060*/ 	.word	0xffffffff


	//   ....[14]....
        /*0064*/ 	.word	0xffffffff


	//   ....[15]....
        /*0068*/ 	.word	0xffffffff


	//   ....[16]....
        /*006c*/ 	.word	0xffffffff


	//   ....[17]....
        /*0070*/ 	.word	0xffffffff


	//   ....[18]....
        /*0074*/ 	.word	0xffffffff


	//   ....[19]....
        /*0078*/ 	.word	0xffffffff


	//   ....[20]....
        /*007c*/ 	.word	0xffffffff


	//   ....[21]....
        /*0080*/ 	.word	0xffffffff


	//   ....[22]....
        /*0084*/ 	.word	0xffffffff


	//   ....[23]....
        /*0088*/ 	.word	0xffffffff


	//----- nvinfo : EIATTR_COOP_GROUP_INSTR_OFFSETS
	.align		4
.L_2393:
        /*008c*/ 	.byte	0x04, 0x28
        /*008e*/ 	.short	(.L_2395 - .L_2394)


	//   ....[0]....
.L_2394:
        /*0090*/ 	.word	0x000016a0


	//   ....[1]....
        /*0094*/ 	.word	0x000016d0


	//   ....[2]....
        /*0098*/ 	.word	0x00001760


	//   ....[3]....
        /*009c*/ 	.word	0x00001780


	//   ....[4]....
        /*00a0*/ 	.word	0x000017e0


	//   ....[5]....
        /*00a4*/ 	.word	0x000017f0


	//   ....[6]....
        /*00a8*/ 	.word	0x00001850


	//   ....[7]....
        /*00ac*/ 	.word	0x00001860


	//   ....[8]....
        /*00b0*/ 	.word	0x000018d0


	//   ....[9]....
        /*00b4*/ 	.word	0x000018e0


	//   ....[10]....
        /*00b8*/ 	.word	0x00001930


	//   ....[11]....
        /*00bc*/ 	.word	0x00001950


	//   ....[12]....
        /*00c0*/ 	.word	0x000019c0


	//   ....[13]....
        /*00c4*/ 	.word	0x000019f0


	//   ....[14]....
        /*00c8*/ 	.word	0x00001a20


	//   ....[15]....
        /*00cc*/ 	.word	0x00001a30


	//   ....[16]....
        /*00d0*/ 	.word	0x00001ae0


	//   ....[17]....
        /*00d4*/ 	.word	0x00001b00


	//   ....[18]....
        /*00d8*/ 	.word	0x00001b10


	//   ....[19]....
        /*00dc*/ 	.word	0x00001b20


	//   ....[20]....
        /*00e0*/ 	.word	0x00001cb0


	//   ....[21]....
        /*00e4*/ 	.word	0x00001cf0


	//   ....[22]....
        /*00e8*/ 	.word	0x00001d00


	//   ....[23]....
        /*00ec*/ 	.word	0x00001d10


	//----- nvinfo : EIATTR_VRC_CTA_INIT_COUNT
	.align		4
.L_2395:
        /*00f0*/ 	.byte	0x02, 0x4a
	.zero		1
	.zero		1


	//----- nvinfo : EIATTR_EXIT_INSTR_OFFSETS
	.align		4
        /*00f4*/ 	.byte	0x04, 0x1c
        /*00f6*/ 	.short	(.L_2397 - .L_2396)


	//   ....[0]....
.L_2396:
        /*00f8*/ 	.word	0x00000380


	//   ....[1]....
        /*00fc*/ 	.word	0x000023d0


	//----- nvinfo : EIATTR_MAX_THREADS
	.align		4
.L_2397:
        /*0100*/ 	.byte	0x04, 0x05
        /*0102*/ 	.short	(.L_2399 - .L_2398)
.L_2398:
        /*0104*/ 	.word	0x00000020
        /*0108*/ 	.word	0x00000001
        /*010c*/ 	.word	0x00000001


	//----- nvinfo : EIATTR_CRS_STACK_SIZE
	.align		4
.L_2399:
        /*0110*/ 	.byte	0x04, 0x1e
        /*0112*/ 	.short	(.L_2401 - .L_2400)
.L_2400:
        /*0114*/ 	.word	0x00000000


	//----- nvinfo : EIATTR_CBANK_PARAM_SIZE
	.align		4
.L_2401:
        /*0118*/ 	.byte	0x03, 0x19
        /*011a*/ 	.short	0x0118


	//----- nvinfo : EIATTR_PARAM_CBANK
	.align		4
        /*011c*/ 	.byte	0x04, 0x0a
        /*011e*/ 	.short	(.L_2403 - .L_2402)
	.align		4
.L_2402:
        /*0120*/ 	.word	index@(.nv.constant0._Z25selective_scan_fwd_kernelI32Selective_Scan_fwd_kernel_traitsILi32ELi4ELi1ELb1ELb0ELb1ELb0EfN3c107complexIfEEEEv13SSMParamsBase)
        /*0124*/ 	.short	0x0380
        /*0126*/ 	.short	0x0118


	//----- nvinfo : EIATTR_SW_WAR
	.align		4
.L_2403:
        /*0128*/ 	.byte	0x04, 0x36
        /*012a*/ 	.short	(.L_2405 - .L_2404)
.L_2404:
        /*012c*/ 	.word	0x00000008
.L_2405:


//--------------------- .nv.info._Z25selective_scan_fwd_kernelI32Selective_Scan_fwd_kernel_traitsILi32ELi4ELi1ELb1ELb0ELb1ELb1EfN3c107complexIfEEEEv13SSMParamsBase --------------------------
	.section	.nv.info._Z25selective_scan_fwd_kernelI32Selective_Scan_fwd_kernel_traitsILi32ELi4ELi1ELb1ELb0ELb1ELb1EfN3c107complexIfEEEEv13SSMParamsBase,"",@"SHT_CUDA_INFO"
	.sectionflags	@""
	.align	4


	//----- nvinfo : EIATTR_CUDA_API_VERSION
	.align		4
        /*0000*/ 	.byte	0x04, 0x37
        /*0002*/ 	.short	(.L_2407 - .L_2406)
.L_2406:
        /*0004*/ 	.word	0x00000082


	//----- nvinfo : EIATTR_KPARAM_INFO
	.align		4
.L_2407:
        /*0008*/ 	.byte	0x04, 0x17
        /*000a*/ 	.short	(.L_2409 - .L_2408)
.L_2408:
        /*000c*/ 	.word	0x00000000
        /*0010*/ 	.short	0x0000
        /*0012*/ 	.short	0x0000
        /*0014*/ 	.byte	0x00, 0xf0, 0x61, 0x04


	//----- nvinfo : EIATTR_SPARSE_MMA_MASK
	.align		4
.L_2409:
        /*0018*/ 	.byte	0x03, 0x50
        /*001a*/ 	.short	0x0000


	//----- nvinfo : EIATTR_MAXREG_COUNT
	.align		4
        /*001c*/ 	.byte	0x03, 0x1b
        /*001e*/ 	.short	0x00ff


	//----- nvinfo : EIATTR_NUM_BARRIERS
	.align		4
        /*0020*/ 	.byte	0x02, 0x4c
        /*0022*/ 	.byte	0x01
	.zero		1


	//----- nvinfo : EIATTR_MERCURY_ISA_VERSION
	.align		4
        /*0024*/ 	.byte	0x03, 0x5f
        /*0026*/ 	.short	0x0101


	//----- nvinfo : EIATTR_COOP_GROUP_MASK_REGIDS
	.align		4
        /*0028*/ 	.byte	0x04, 0x29
        /*002a*/ 	.short	(.L_2411 - .L_2410)


	//   ....[0]....
.L_2410:
        /*002c*/ 	.word	0xffffffff


	//   ....[1]....
        /*0030*/ 	.word	0xffffffff


	//   ....[2]....
        /*0034*/ 	.word	0xffffffff


	//   ....[3]....
        /*0038*/ 	.word	0xffffffff


	//   ....[4]....
        /*003c*/ 	.word	0xffffffff


	//   ....[5]....
        /*0040*/ 	.word	0xffffffff


	//   ....[6]....
        /*0044*/ 	.word	0xffffffff


	//   ....[7]....
        /*0048*/ 	.word	0xffffffff


	//   ....[8]....
        /*004c*/ 	.word	0xffffffff


	//   ....[9]....
        /*0050*/ 	.word	0xffffffff


	//   ....[10]....
        /*0054*/ 	.word	0xffffffff


	//   ....[11]....
        /*0058*/ 	.word	0xffffffff


	//   ....[12]....
        /*005c*/ 	.word	0xffffffff


	//   ....[13]....
        /*0060*/ 	.word	0xffffffff


	//   ....[14]....
        /*0064*/ 	.word	0xffffffff


	//   ....[15]....
        /*0068*/ 	.word	0xffffffff


	//   ....[16]....
        /*006c*/ 	.word	0xffffffff


	//   ....[17]....
        /*0070*/ 	.word	0xffffffff


	//   ....[18]....
        /*0074*/ 	.word	0xffffffff


	//   ....[19]....
        /*0078*/ 	.word	0xffffffff


	//   ....[20]....
        /*007c*/ 	.word	0xffffffff


	//   ....[21]....
        /*0080*/ 	.word	0xffffffff


	//   ....[22]....
        /*0084*/ 	.word	0xffffffff


	//   ....[23]....
        /*0088*/ 	.word	0xffffffff


	//----- nvinfo : EIATTR_COOP_GROUP_INSTR_OFFSETS
	.align		4
.L_2411:
        /*008c*/ 	.byte	0x04, 0x28
        /*008e*/ 	.short	(.L_2413 - .L_2412)


	//   ....[0]....
.L_2412:
        /*0090*/ 	.word	0x00001790


	//   ....[1]....
        /*0094*/ 	.word	0x000017c0


	//   ....[2]....
        /*0098*/ 	.word	0x00001850


	//   ....[3]....
        /*009c*/ 	.word	0x00001880


	//   ....[4]....
        /*00a0*/ 	.word	0x000018d0


	//   ....[5]....
        /*00a4*/ 	.word	0x000018e0


	//   ....[6]....
        /*00a8*/ 	.word	0x00001940


	//   ....[7]....
        /*00ac*/ 	.word	0x00001950


	//   ....[8]....
        /*00b0*/ 	.word	0x000019c0


	//   ....[9]....
        /*00b4*/ 	.word	0x000019d0


	//   ....[10]....
        /*00b8*/ 	.word	0x00001a20


	//   ....[11]....
        /*00bc*/ 	.word	0x00001a40


	//   ....[12]....
        /*00c0*/ 	.word	0x00001ab0


	//   ....[13]....
        /*00c4*/ 	.word	0x00001ae0


	//   ....[14]....
        /*00c8*/ 	.word	0x00001b10


	//   ....[15]....
        /*00cc*/ 	.word	0x00001b20


	//   ....[16]....
        /*00d0*/ 	.word	0x00001bc0


	//   ....[17]....
        /*00d4*/ 	.word	0x00001bf0


	//   ....[18]....
        /*00d8*/ 	.word	0x00001c00


	//   ....[19]....
        /*00dc*/ 	.word	0x00001c10


	//   ....[20]....
        /*00e0*/ 	.word	0x00001da0


	//   ....[21]....
        /*00e4*/ 	.word	0x00001de0


	//   ....[22]....
        /*00e8*/ 	.word	0x00001df0


	//   ....[23]....
        /*00ec*/ 	.word	0x00001e00


	//----- nvinfo : EIATTR_VRC_CTA_INIT_COUNT
	.align		4
.L_2413:
        /*00f0*/ 	.byte	0x02, 0x4a
	.zero		1
	.zero		1


	//----- nvinfo : EIATTR_EXIT_INSTR_OFFSETS
	.align		4
        /*00f4*/ 	.byte	0x04, 0x1c
        /*00f6*/ 	.short	(.L_2415 - .L_2414)


	//   ....[0]....
.L_2414:
        /*00f8*/ 	.word	0x00000400


	//   ....[1]....
        /*00fc*/ 	.word	0x00002710


	//----- nvinfo : EIATTR_MAX_THREADS
	.align		4
.L_2415:
        /*0100*/ 	.byte	0x04, 0x05
        /*0102*/ 	.short	(.L_2417 - .L_2416)
.L_2416:
        /*0104*/ 	.word	0x00000020
        /*0108*/ 	.word	0x00000001
        /*010c*/ 	.word	0x00000001


	//----- nvinfo : EIATTR_CRS_STACK_SIZE
	.align		4
.L_2417:
        /*0110*/ 	.byte	0x04, 0x1e
        /*0112*/ 	.short	(.L_2419 - .L_2418)
.L_2418:
        /*0114*/ 	.word	0x00000000


	//----- nvinfo : EIATTR_CBANK_PARAM_SIZE
	.align		4
.L_2419:
        /*0118*/ 	.byte	0x03, 0x19
        /*011a*/ 	.short	0x0118


	//----- nvinfo : EIATTR_PARAM_CBANK
	.align		4
        /*011c*/ 	.byte	0x04, 0x0a
        /*011e*/ 	.short	(.L_2421 - .L_2420)
	.align		4
.L_2420:
        /*0120*/ 	.word	index@(.nv.constant0._Z25selective_scan_fwd_kernelI32Selective_Scan_fwd_kernel_traitsILi32ELi4ELi1ELb1ELb0ELb1ELb1EfN3c107complexIfEEEEv13SSMParamsBase)
        /*0124*/ 	.short	0x0380
        /*0126*/ 	.short	0x0118


	//----- nvinfo : EIATTR_SW_WAR
	.align		4
.L_2421:
        /*0128*/ 	.byte	0x04, 0x36
        /*012a*/ 	.short	(.L_2423 - .L_2422)
.L_2422:
        /*012c*/ 	.word	0x00000008
.L_2423:


//--------------------- .nv.info._Z25selective_scan_fwd_kernelI32Selective_Scan_fwd_kernel_traitsILi32ELi4ELi1ELb1ELb1ELb0ELb0EfN3c107complexIfEEEEv13SSMParamsBase --------------------------
	.section	.nv.info._Z25selective_scan_fwd_kernelI32Selective_Scan_fwd_kernel_traitsILi32ELi4ELi1ELb1ELb1ELb0ELb0EfN3c107complexIfEEEEv13SSMParamsBase,"",@"SHT_CUDA_INFO"
	.sectionflags	@""
	.align	4


	//----- nvinfo : EIATTR_CUDA_API_VERSION
	.align		4
        /*0000*/ 	.byte	0x04, 0x37
        /*0002*/ 	.short	(.L_2425 - .L_2424)
.L_2424:
        /*0004*/ 	.word	0x00000082


	//----- nvinfo : EIATTR_KPARAM_INFO
	.align		4
.L_2425:
        /*0008*/ 	.byte	0x04, 0x17
        /*000a*/ 	.short	(.L_2427 - .L_2426)
.L_2426:
        /*000c*/ 	.word	0x00000000
        /*0010*/ 	.short	0x0000
        /*0012*/ 	.short	0x0000
        /*0014*/ 	.byte	0x00, 0xf0, 0x61, 0x04


	//----- nvinfo : EIATTR_SPARSE_MMA_MASK
	.align		4
.L_2427:
        /*0018*/ 	.byte	0x03, 0x50
        /*001a*/ 	.short	0x0000


	//----- nvinfo : EIATTR_MAXREG_COUNT
	.align		4
        /*001c*/ 	.byte	0x03, 0x1b
        /*001e*/ 	.short	0x00ff


	//----- nvinfo : EIATTR_NUM_BARRIERS
	.align		4
        /*0020*/ 	.byte	0x02, 0x4c
        /*0022*/ 	.byte	0x01
	.zero		1


	//----- nvinfo : EIATTR_MERCURY_ISA_VERSION
	.align		4
        /*0024*/ 	.byte	0x03, 0x5f
        /*0026*/ 	.short	0x0101


	//----- nvinfo : EIATTR_COOP_GROUP_MASK_REGIDS
	.align		4
        /*0028*/ 	.byte	0x04, 0x29
        /*002a*/ 	.short	(.L_2429 - .L_2428)


	//   ....[0]....
.L_2428:
        /*002c*/ 	.word	0xffffffff


	//   ....[1]....
        /*0030*/ 	.word	0xffffffff


	//   ....[2]....
        /*0034*/ 	.word	0xffffffff


	//   ....[3]....
        /*0038*/ 	.word	0xffffffff


	//   ....[4]....
        /*003c*/ 	.word	0xffffffff


	//   ....[5]....
        /*0040*/ 	.word	0xffffffff


	//   ....[6]....
        /*0044*/ 	.word	0xffffffff


	//   ....[7]....
        /*0048*/ 	.word	0xffffffff


	//   ....[8]....
        /*004c*/ 	.word	0xffffffff


	//   ....[9]....
        /*0050*/ 	.word	0xffffffff


	//   ....[10]....
        /*0054*/ 	.word	0xffffffff


	//   ....[11]....
        /*0058*/ 	.word	0xffffffff


	//   ....[12]....
        /*005c*/ 	.word	0xffffffff


	//   ....[13]....
        /*0060*/ 	.word	0xffffffff


	//   ....[14]....
        /*0064*/ 	.word	0xffffffff


	//   ....[15]....
        /*0068*/ 	.word	0xffffffff


	//   ....[16]....
        /*006c*/ 	.word	0xffffffff


	//   ....[17]....
        /*0070*/ 	.word	0xffffffff


	//   ....[18]....
        /*0074*/ 	.word	0xffffffff


	//   ....[19]....
        /*0078*/ 	.word	0xffffffff


	//   ....[20]....
        /*007c*/ 	.word	0xffffffff


	//   ....[21]....
        /*0080*/ 	.word	0xffffffff


	//   ....[22]....
        /*0084*/ 	.word	0xffffffff


	//   ....[23]....
        /*0088*/ 	.word	0xffffffff


	//----- nvinfo : EIATTR_COOP_GROUP_INSTR_OFFSETS
	.align		4
.L_2429:
        /*008c*/ 	.byte	0x04, 0x28
        /*008e*/ 	.short	(.L_2431 - .L_2430)


	//   ....[0]....
.L_2430:
        /*0090*/ 	.word	0x000016e0


	//   ....[1]....
        /*0094*/ 	.word	0x00001710


	//   ....[2]....
        /*0098*/ 	.word	0x000017c0


	//   ....[3]....
        /*009c*/ 	.word	0x000017e0


	//   ....[4]....
        /*00a0*/ 	.word	0x00001840


	//   ....[5]....
        /*00a4*/ 	.word	0x00001870


	//   ....[6]....
        /*00a8*/ 	.word	0x000018b0


	//   ....[7]....
        /*00ac*/ 	.word	0x000018d0


	//   ....[8]....
        /*00b0*/ 	.word	0x00001940


	//   ....[9]....
        /*00b4*/ 	.word	0x00001960


	//   ....[10]....
        /*00b8*/ 	.word	0x000019a0


	//   ....[11]....
        /*00bc*/ 	.word	0x000019c0


	//   ....[12]....
        /*00c0*/ 	.word	0x00001a40


	//   ....[13]....
        /*00c4*/ 	.word	0x00001a70


	//   ....[14]....
        /*00c8*/ 	.word	0x00001a90


	//   ....[15]....
        /*00cc*/ 	.word	0x00001aa0


	//   ....[16]....
        /*00d0*/ 	.word	0x00001b50


	//   ....[17]....
        /*00d4*/ 	.word	0x00001b70


	//   ....[18]....
        /*00d8*/ 	.word	0x00001b80


	//   ....[19]....
        /*00dc*/ 	.word	0x00001b90


	//   ....[20]....
        /*00e0*/ 	.word	0x00001d20


	//   ....[21]....
        /*00e4*/ 	.word	0x00001d60


	//   ....[22]....
        /*00e8*/ 	.word	0x00001d70


	//   ....[23]....
        /*00ec*/ 	.word	0x00001d80


	//----- nvinfo : EIATTR_VRC_CTA_INIT_COUNT
	.align		4
.L_2431:
        /*00f0*/ 	.byte	0x02, 0x4a
	.zero		1
	.zero		1


	//----- nvinfo : EIATTR_EXIT_INSTR_OFFSETS
	.align		4
        /*00f4*/ 	.byte	0x04, 0x1c
        /*00f6*/ 	.short	(.L_2433 - .L_2432)


	//   ....[0]....
.L_2432:
        /*00f8*/ 	.word	0x00000390


	//   ....[1]....
        /*00fc*/ 	.word	0x00002340


	//----- nvinfo : EIATTR_MAX_THREADS
	.align		4
.L_2433:
        /*0100*/ 	.byte	0x04, 0x05
        /*0102*/ 	.short	(.L_2435 - .L_2434)
.L_2434:
        /*0104*/ 	.word	0x00000020
        /*0108*/ 	.word	0x00000001
        /*010c*/ 	.word	0x00000001


	//----- nvinfo : EIATTR_CRS_STACK_SIZE
	.align		4
.L_2435:
        /*0110*/ 	.byte	0x04, 0x1e
        /*0112*/ 	.short	(.L_2437 - .L_2436)
.L_2436:
        /*0114*/ 	.word	0x00000000


	//----- nvinfo : EIATTR_CBANK_PARAM_SIZE
	.align		4
.L_2437:
        /*0118*/ 	.byte	0x03, 0x19
        /*011a*/ 	.short	0x0118


	//----- nvinfo : EIATTR_PARAM_CBANK
	.align		4
        /*011c*/ 	.byte	0x04, 0x0a
        /*011e*/ 	.short	(.L_2439 - .L_2438)
	.align		4
.L_2438:
        /*0120*/ 	.word	index@(.nv.constant0._Z25selective_scan_fwd_kernelI32Selective_Scan_fwd_kernel_traitsILi32ELi4ELi1ELb1ELb1ELb0ELb0EfN3c107complexIfEEEEv13SSMParamsBase)
        /*0124*/ 	.short	0x0380
        /*0126*/ 	.short	0x0118


	//----- nvinfo : EIATTR_SW_WAR
	.align		4
.L_2439:
        /*0128*/ 	.byte	0x04, 0x36
        /*012a*/ 	.short	(.L_2441 - .L_2440)
.L_2440:
        /*012c*/ 	.word	0x00000008
.L_2441:


//--------------------- .nv.info._Z25selective_scan_fwd_kernelI32Selective_Scan_fwd_kernel_traitsILi32ELi4ELi1ELb1ELb1ELb0ELb1EfN3c107complexIfEEEEv13SSMParamsBase --------------------------
	.section	.nv.info._Z25selective_scan_fwd_kernelI32Selective_Scan_fwd_kernel_traitsILi32ELi4ELi1ELb1ELb1ELb0ELb1EfN3c107complexIfEEEEv13SSMParamsBase,"",@"SHT_CUDA_INFO"
	.sectionflags	@""
	.align	4


	//----- nvinfo : EIATTR_CUDA_API_VERSION
	.align		4
        /*0000*/ 	.byte	0x04, 0x37
        /*0002*/ 	.short	(.L_2443 - .L_2442)
.L_2442:
        /*0004*/ 	.word	0x00000082


	//----- nvinfo : EIATTR_KPARAM_INFO
	.align		4
.L_2443:
        /*0008*/ 	.byte	0x04, 0x17
        /*000a*/ 	.short	(.L_2445 - .L_2444)
.L_2444:
        /*000c*/ 	.word	0x00000000
        /*0010*/ 	.short	0x0000
        /*0012*/ 	.short	0x0000
        /*0014*/ 	.byte	0x00, 0xf0, 0x61, 0x04


	//----- nvinfo : EIATTR_SPARSE_MMA_MASK
	.align		4
.L_2445:
        /*0018*/ 	.byte	0x03, 0x50
        /*001a*/ 	.short	0x0000


	//----- nvinfo : EIATTR_MAXREG_COUNT
	.align		4
        /*001c*/ 	.byte	0x03, 0x1b
        /*001e*/ 	.short	0x00ff


	//----- nvinfo : EIATTR_NUM_BARRIERS
	.align		4
        /*0020*/ 	.byte	0x02, 0x4c
        /*0022*/ 	.byte	0x01
	.zero		1


	//----- nvinfo : EIATTR_MERCURY_ISA_VERSION
	.align		4
        /*0024*/ 	.byte	0x03, 0x5f
        /*0026*/ 	.short	0x0101


	//----- nvinfo : EIATTR_COOP_GROUP_MASK_REGIDS
	.align		4
        /*0028*/ 	.byte	0x04, 0x29
        /*002a*/ 	.short	(.L_2447 - .L_2446)


	//   ....[0]....
.L_2446:
        /*002c*/ 	.word	0xffffffff


	//   ....[1]....
        /*0030*/ 	.word	0xffffffff


	//   ....[2]....
        /*0034*/ 	.word	0xffffffff


	//   ....[3]....
        /*0038*/ 	.word	0xffffffff


	//   ....[4]....
        /*003c*/ 	.word	0xffffffff


	//   ....[5]....
        /*0040*/ 	.word	0xffffffff


	//   ....[6]....
        /*0044*/ 	.word	0xffffffff


	//   ....[7]....
        /*0048*/ 	.word	0xffffffff


	//   ....[8]....
        /*004c*/ 	.word	0xffffffff


	//   ....[9]....
        /*0050*/ 	.word	0xffffffff


	//   ....[10]....
        /*0054*/ 	.word	0xffffffff


	//   ....[11]....
        /*0058*/ 	.word	0xffffffff


	//   ....[12]....
        /*005c*/ 	.word	0xffffffff


	//   ....[13]....
        /*0060*/ 	.word	0xffffffff


	//   ....[14]....
        /*0064*/ 	.word	0xffffffff


	//   ....[15]....
        /*0068*/ 	.word	0xffffffff


	//   ....[16]....
        /*006c*/ 	.word	0xffffffff


	//   ....[17]....
        /*0070*/ 	.word	0xffffffff


	//   ....[18]....
        /*0074*/ 	.word	0xffffffff


	//   ....[19]....
        /*0078*/ 	.word	0xffffffff


	//   ....[20]....
        /*007c*/ 	.word	0xffffffff


	//   ....[21]....
        /*0080*/ 	.word	0xffffffff


	//   ....[22]....
        /*0084*/ 	.word	0xffffffff


	//   ....[23]....
        /*0088*/ 	.word	0xffffffff


	//----- nvinfo : EIATTR_COOP_GROUP_INSTR_OFFSETS
	.align		4
.L_2447:
        /*008c*/ 	.byte	0x04, 0x28
        /*008e*/ 	.short	(.L_2449 - .L_2448)


	//   ....[0]....
.L_2448:
        /*0090*/ 	.word	0x00001800


	//   ....[1]....
        /*0094*/ 	.word	0x00001830


	//   ....[2]....
        /*0098*/ 	.word	0x000018c0


	//   ....[3]....
        /*009c*/ 	.word	0x000018e0


	//   ....[4]....
        /*00a0*/ 	.word	0x00001940


	//   ....[5]....
        /*00a4*/ 	.word	0x00001950


	//   ....[6]....
        /*00a8*/ 	.word	0x000019b0


	//   ....[7]....
        /*00ac*/ 	.word	0x000019c0


	//   ....[8]....
        /*00b0*/ 	.word	0x00001a30


	//   ....[9]....
        /*00b4*/ 	.word	0x00001a40


	//   ....[10]....
        /*00b8*/ 	.word	0x00001a90


	//   ....[11]....
        /*00bc*/ 	.word	0x00001ab0


	//   ....[12]....
        /*00c0*/ 	.word	0x00001b20


	//   ....[13]....
        /*00c4*/ 	.word	0x00001b50


	//   ....[14]....
        /*00c8*/ 	.word	0x00001b80


	//   ....[15]....
        /*00cc*/ 	.word	0x00001b90


	//   ....[16]....
        /*00d0*/ 	.word	0x00001c40


	//   ....[17]....
        /*00d4*/ 	.word	0x00001c60


	//   ....[18]....
        /*00d8*/ 	.word	0x00001c70


	//   ....[19]....
        /*00dc*/ 	.word	0x00001c80


	//   ....[20]....
        /*00e0*/ 	.word	0x00001e10


	//   ....[21]....
        /*00e4*/ 	.word	0x00001e50


	//   ....[22]....
        /*00e8*/ 	.word	0x00001e60


	//   ....[23]....
        /*00ec*/ 	.word	0x00001e70


	//----- nvinfo : EIATTR_VRC_CTA_INIT_COUNT
	.align		4
.L_2449:
        /*00f0*/ 	.byte	0x02, 0x4a
	.zero		1
	.zero		1


	//----- nvinfo : EIATTR_EXIT_INSTR_OFFSETS
	.align		4
        /*00f4*/ 	.byte	0x04, 0x1c
        /*00f6*/ 	.short	(.L_2451 - .L_2450)


	//   ....[0]....
.L_2450:
        /*00f8*/ 	.word	0x00000410


	//   ....[1]....
        /*00fc*/ 	.word	0x00002680


	//----- nvinfo : EIATTR_MAX_THREADS
	.align		4
.L_2451:
        /*0100*/ 	.byte	0x04, 0x05
        /*0102*/ 	.short	(.L_2453 - .L_2452)
.L_2452:
        /*0104*/ 	.word	0x00000020
        /*0108*/ 	.word	0x00000001
        /*010c*/ 	.word	0x00000001


	//----- nvinfo : EIATTR_CRS_STACK_SIZE
	.align		4
.L_2453:
        /*0110*/ 	.byte	0x04, 0x1e
        /*0112*/ 	.short	(.L_2455 - .L_2454)
.L_2454:
        /*0114*/ 	.word	0x00000000


	//----- nvinfo : EIATTR_CBANK_PARAM_SIZE
	.align		4
.L_2455:
        /*0118*/ 	.byte	0x03, 0x19
        /*011a*/ 	.short	0x0118


	//----- nvinfo : EIATTR_PARAM_CBANK
	.align		4
        /*011c*/ 	.byte	0x04, 0x0a
        /*011e*/ 	.short	(.L_2457 - .L_2456)
	.align		4
.L_2456:
        /*0120*/ 	.word	index@(.nv.constant0._Z25selective_scan_fwd_kernelI32Selective_Scan_fwd_kernel_traitsILi32ELi4ELi1ELb1ELb1ELb0ELb1EfN3c107complexIfEEEEv13SSMParamsBase)
        /*0124*/ 	.short	0x0380
        /*0126*/ 	.short	0x0118


	//----- nvinfo : EIATTR_SW_WAR
	.align		4
.L_2457:
        /*0128*/ 	.byte	0x04, 0x36
        /*012a*/ 	.short	(.L_2459 - .L_2458)
.L_2458:
        /*012c*/ 	.word	0x00000008
.L_2459:


//--------------------- .nv.info._Z25selective_scan_fwd_kernelI32Selective_Scan_fwd_kernel_traitsILi32ELi4ELi1ELb1ELb1ELb1ELb0EfN3c107complexIfEEEEv13SSMParamsBase --------------------------
	.section	.nv.info._Z25selective_scan_fwd_kernelI32Selective_Scan_fwd_kernel_traitsILi32ELi4ELi1ELb1ELb1ELb1ELb0EfN3c107complexIfEEEEv13SSMParamsBase,"",@"SHT_CUDA_INFO"
	.sectionflags	@""
	.align	4


	//----- nvinfo : EIATTR_CUDA_API_VERSION
	.align		4
        /*0000*/ 	.byte	0x04, 0x37
        /*0002*/ 	.short	(.L_2461 - .L_2460)
.L_2460:
        /*0004*/ 	.word	0x00000082


	//----- nvinfo : EIATTR_KPARAM_INFO
	.align		4
.L_2461:
        /*0008*/ 	.byte	0x04, 0x17
        /*000a*/ 	.short	(.L_2463 - .L_2462)
.L_2462:
        /*000c*/ 	.word	0x00000000
        /*0010*/ 	.short	0x0000
        /*0012*/ 	.short	0x0000
        /*0014*/ 	.byte	0x00, 0xf0, 0x61, 0x04


	//----- nvinfo : EIATTR_SPARSE_MMA_MASK
	.align		4
.L_2463:
        /*0018*/ 	.byte	0x03, 0x50
        /*001a*/ 	.short	0x0000


	//----- nvinfo : EIATTR_MAXREG_COUNT
	.align		4
        /*001c*/ 	.byte	0x03, 0x1b
        /*001e*/ 	.short	0x00ff


	//----- nvinfo : EIATTR_NUM_BARRIERS
	.align		4
        /*0020*/ 	.byte	0x02, 0x4c
        /*0022*/ 	.byte	0x01
	.zero		1


	//----- nvinfo : EIATTR_MERCURY_ISA_VERSION
	.align		4
        /*0024*/ 	.byte	0x03, 0x5f
        /*0026*/ 	.short	0x0101


	//----- nvinfo : EIATTR_COOP_GROUP_MASK_REGIDS
	.align		4
        /*0028*/ 	.byte	0x04, 0x29
        /*002a*/ 	.short	(.L_2465 - .L_2464)


	//   ....[0]....
.L_2464:
        /*002c*/ 	.word	0xffffffff


	//   ....[1]....
        /*0030*/ 	.word	0xffffffff


	//   ....[2]....
        /*0034*/ 	.word	0xffffffff


	//   ....[3]....
        /*0038*/ 	.word	0xffffffff


	//   ....[4]....
        /*003c*/ 	.word	0xffffffff


	//   ....[5]....
        /*0040*/ 	.word	0xffffffff


	//   ....[6]....
        /*0044*/ 	.word	0xffffffff


	//   ....[7]....
        /*0048*/ 	.word	0xffffffff


	//   ....[8]....
        /*004c*/ 	.word	0xffffffff


	//   ....[9]....
        /*0050*/ 	.word	0xffffffff


	//   ....[10]....
        /*0054*/ 	.word	0xffffffff


	//   ....[11]....
        /*0058*/ 	.word	0xffffffff


	//   ....[12]....
        /*005c*/ 	.word	0xffffffff


	//   ....[13]....
        /*0060*/ 	.word	0xffffffff


	//   ....[14]....
        /*0064*/ 	.word	0xffffffff


	//   ....[15]....
        /*0068*/ 	.word	0xffffffff


	//   ....[16]....
        /*006c*/ 	.word	0xffffffff


	//   ....[17]....
        /*0070*/ 	.word	0xffffffff


	//   ....[18]....
        /*0074*/ 	.word	0xffffffff


	//   ....[19]....
        /*0078*/ 	.word	0xffffffff


	//   ....[20]....
        /*007c*/ 	.word	0xffffffff


	//   ....[21]....
        /*0080*/ 	.word	0xffffffff


	//   ....[22]....
        /*0084*/ 	.word	0xffffffff


	//   ....[23]....
        /*0088*/ 	.word	0xffffffff


	//----- nvinfo : EIATTR_COOP_GROUP_INSTR_OFFSETS
	.align		4
.L_2465:
        /*008c*/ 	.byte	0x04, 0x28
        /*008e*/ 	.short	(.L_2467 - .L_2466)


	//   ....[0]....
.L_2466:
        /*0090*/ 	.word	0x00001790


	//   ....[1]....
        /*0094*/ 	.word	0x000017c0


	//   ....[2]....
        /*0098*/ 	.word	0x00001870


	//   ....[3]....
        /*009c*/ 	.word	0x00001890


	//   ....[4]....
        /*00a0*/ 	.word	0x000018f0


	//   ....[5]....
        /*00a4*/ 	.word	0x00001900


	//   ....[6]....
        /*00a8*/ 	.word	0x00001960


	//   ....[7]....
        /*00ac*/ 	.word	0x00001970


	//   ....[8]....
        /*00b0*/ 	.word	0x000019e0


	//   ....[9]....
        /*00b4*/ 	.word	0x000019f0


	//   ....[10]....
        /*00b8*/ 	.word	0x00001a40


	//   ....[11]....
        /*00bc*/ 	.word	0x00001a60


	//   ....[12]....
        /*00c0*/ 	.word	0x00001ad0


	//   ....[13]....
        /*00c4*/ 	.word	0x00001b00


	//   ....[14]....
        /*00c8*/ 	.word	0x00001b30


	//   ....[15]....
        /*00cc*/ 	.word	0x00001b40


	//   ....[16]....
        /*00d0*/ 	.word	0x00001bf0


	//   ....[17]....
        /*00d4*/ 	.word	0x00001c10


	//   ....[18]....
        /*00d8*/ 	.word	0x00001c20


	//   ....[19]....
        /*00dc*/ 	.word	0x00001c30


	//   ....[20]....
        /*00e0*/ 	.word	0x00001dc0


	//   ....[21]....
        /*00e4*/ 	.word	0x00001df0


	//   ....[22]....
        /*00e8*/ 	.word	0x00001e10


	//   ....[23]....
        /*00ec*/ 	.word	0x00001e20


	//----- nvinfo : EIATTR_VRC_CTA_INIT_COUNT
	.align		4
.L_2467:
        /*00f0*/ 	.byte	0x02, 0x4a
	.zero		1
	.zero		1


	//----- nvinfo : EIATTR_EXIT_INSTR_OFFSETS
	.align		4
        /*00f4*/ 	.byte	0x04, 0x1c
        /*00f6*/ 	.short	(.L_2469 - .L_2468)


	//   ....[0]....
.L_2468:
        /*00f8*/ 	.word	0x00000400


	//   ....[1]....
        /*00fc*/ 	.word	0x00002400


	//----- nvinfo : EIATTR_MAX_THREADS
	.align		4
.L_2469:
        /*0100*/ 	.byte	0x04, 0x05
        /*0102*/ 	.short	(.L_2471 - .L_2470)
.L_2470:
        /*0104*/ 	.word	0x00000020
        /*0108*/ 	.word	0x00000001
        /*010c*/ 	.word	0x00000001


	//----- nvinfo : EIATTR_CRS_STACK_SIZE
	.align		4
.L_2471:
        /*0110*/ 	.byte	0x04, 0x1e
        /*0112*/ 	.short	(.L_2473 - .L_2472)
.L_2472:
        /*0114*/ 	.word	0x00000000


	//----- nvinfo : EIATTR_CBANK_PARAM_SIZE
	.align		4
.L_2473:
        /*0118*/ 	.byte	0x03, 0x19
        /*011a*/ 	.short	0x0118


	//----- nvinfo : EIATTR_PARAM_CBANK
	.align		4
        /*011c*/ 	.byte	0x04, 0x0a
        /*011e*/ 	.short	(.L_2475 - .L_2474)
	.align		4
.L_2474:
        /*0120*/ 	.word	index@(.nv.constant0._Z25selective_scan_fwd_kernelI32Selective_Scan_fwd_kernel_traitsILi32ELi4ELi1ELb1ELb1ELb1ELb0EfN3c107complexIfEEEEv13SSMParamsBase)
        /*0124*/ 	.short	0x0380
        /*0126*/ 	.short	0x0118


	//----- nvinfo : EIATTR_SW_WAR
	.align		4
.L_2475:
        /*0128*/ 	.byte	0x04, 0x36
        /*012a*/ 	.short	(.L_2477 - .L_2476)
.L_2476:
        /*012c*/ 	.word	0x00000008
.L_2477:


//--------------------- .nv.info._Z25selective_scan_fwd_kernelI32Selective_Scan_fwd_kernel_traitsILi32ELi4ELi1ELb1ELb1ELb1ELb1EfN3c107complexIfEEEEv13SSMParamsBase --------------------------
	.section	.nv.info._Z25selective_scan_fwd_kernelI32Selective_Scan_fwd_kernel_traitsILi32ELi4ELi1ELb1ELb1ELb1ELb1EfN3c107complexIfEEEEv13SSMParamsBase,"",@"SHT_CUDA_INFO"
	.sectionflags	@""
	.align	4


	//----- nvinfo : EIATTR_CUDA_API_VERSION
	.align		4
        /*0000*/ 	.byte	0x04, 0x37
        /*0002*/ 	.short	(.L_2479 - .L_2478)
.L_2478:
        /*0004*/ 	.word	0x00000082


	//----- nvinfo : EIATTR_KPARAM_INFO
	.align		4
.L_2479:
        /*0008*/ 	.byte	0x04, 0x17
        /*000a*/ 	.short	(.L_2481 - .L_2480)
.L_2480:
        /*000c*/ 	.word	0x00000000
        /*0010*/ 	.short	0x0000
        /*0012*/ 	.short	0x0000
        /*0014*/ 	.byte	0x00, 0xf0, 0x61, 0x04


	//----- nvinfo : EIATTR_SPARSE_MMA_MASK
	.align		4
.L_2481:
        /*0018*/ 	.byte	0x03, 0x50
        /*001a*/ 	.short	0x0000


	//----- nvinfo : EIATTR_MAXREG_COUNT
	.align		4
        /*001c*/ 	.byte	0x03, 0x1b
        /*001e*/ 	.short	0x00ff


	//----- nvinfo : EIATTR_NUM_BARRIERS
	.align		4
        /*0020*/ 	.byte	0x02, 0x4c
        /*0022*/ 	.byte	0x01
	.zero		1


	//----- nvinfo : EIATTR_MERCURY_ISA_VERSION
	.align		4
        /*0024*/ 	.byte	0x03, 0x5f
        /*0026*/ 	.short	0x0101


	//----- nvinfo : EIATTR_COOP_GROUP_MASK_REGIDS
	.align		4
        /*0028*/ 	.byte	0x04, 0x29
        /*002a*/ 	.short	(.L_2483 - .L_2482)


	//   ....[0]....
.L_2482:
        /*002c*/ 	.word	0xffffffff


	//   ....[1]....
        /*0030*/ 	.word	0xffffffff


	//   ....[2]....
        /*0034*/ 	.word	0xffffffff


	//   ....[3]....
        /*0038*/ 	.word	0xffffffff


	//   ....[4]....
        /*003c*/ 	.word	0xffffffff


	//   ....[5]....
        /*0040*/ 	.word	0xffffffff


	//   ....[6]....
        /*0044*/ 	.word	0xffffffff


	//   ....[7]....
        /*0048*/ 	.word	0xffffffff


	//   ....[8]....
        /*004c*/ 	.word	0xffffffff


	//   ....[9]....
        /*0050*/ 	.word	0xffffffff


	//   ....[10]....
        /*0054*/ 	.word	0xffffffff


	//   ....[11]....
        /*0058*/ 	.word	0xffffffff


	//   ....[12]....
        /*005c*/ 	.word	0xffffffff


	//   ....[13]....
        /*0060*/ 	.word	0xffffffff


	//   ....[14]....
        /*0064*/ 	.word	0xffffffff


	//   ....[15]....
        /*0068*/ 	.word	0xffffffff


	//   ....[16]....
        /*006c*/ 	.word	0xffffffff


	//   ....[17]....
        /*0070*/ 	.word	0xffffffff


	//   ....[18]....
        /*0074*/ 	.word	0xffffffff


	//   ....[19]....
        /*0078*/ 	.word	0xffffffff


	//   ....[20]....
        /*007c*/ 	.word	0xffffffff


	//   ....[21]....
        /*0080*/ 	.word	0xffffffff


	//   ....[22]....
        /*0084*/ 	.word	0xffffffff


	//   ....[23]....
        /*0088*/ 	.word	0xffffffff


	//----- nvinfo : EIATTR_COOP_GROUP_INSTR_OFFSETS
	.align		4
.L_2483:
        /*008c*/ 	.byte	0x04, 0x28
        /*008e*/ 	.short	(.L_2485 - .L_2484)


	//   ....[0]....
.L_2484:
        /*0090*/ 	.word	0x00001880


	//   ....[1]....
        /*0094*/ 	.word	0x000018b0


	//   ....[2]....
        /*0098*/ 	.word	0x00001950


	//   ....[3]....
        /*009c*/ 	.word	0x00001970


	//   ....[4]....
        /*00a0*/ 	.word	0x000019d0


	//   ....[5]....
        /*00a4*/ 	.word	0x000019e0


	//   ....[6]....
        /*00a8*/ 	.word	0x00001a40


	//   ....[7]....
        /*00ac*/ 	.word	0x00001a50


	//   ....[8]....
        /*00b0*/ 	.word	0x00001ac0


	//   ....[9]....
        /*00b4*/ 	.word	0x00001ad0


	//   ....[10]....
        /*00b8*/ 	.word	0x00001b20


	//   ....[11]....
        /*00bc*/ 	.word	0x00001b40


	//   ....[12]....
        /*00c0*/ 	.word	0x00001bb0


	//   ....[13]....
        /*00c4*/ 	.word	0x00001be0


	//   ....[14]....
        /*00c8*/ 	.word	0x00001c10


	//   ....[15]....
        /*00cc*/ 	.word	0x00001c20


	//   ....[16]....
        /*00d0*/ 	.word	0x00001cd0


	//   ....[17]....
        /*00d4*/ 	.word	0x00001cf0


	//   ....[18]....
        /*00d8*/ 	.word	0x00001d00


	//   ....[19]....
        /*00dc*/ 	.word	0x00001d10


	//   ....[20]....
        /*00e0*/ 	.word	0x00001ea0


	//   ....[21]....
        /*00e4*/ 	.word	0x00001ee0


	//   ....[22]....
        /*00e8*/ 	.word	0x00001ef0


	//   ....[23]....
        /*00ec*/ 	.word	0x00001f00


	//----- nvinfo : EIATTR_VRC_CTA_INIT_COUNT
	.align		4
.L_2485:
        /*00f0*/ 	.byte	0x02, 0x4a
	.zero		1
	.zero		1


	//----- nvinfo : EIATTR_EXIT_INSTR_OFFSETS
	.align		4
        /*00f4*/ 	.byte	0x04, 0x1c
        /*00f6*/ 	.short	(.L_2487 - .L_2486)


	//   ....[0]....
.L_2486:
        /*00f8*/ 	.word	0x000004d0


	//   ....[1]....
        /*00fc*/ 	.word	0x00002730


	//----- nvinfo : EIATTR_MAX_THREADS
	.align		4
.L_2487:
        /*0100*/ 	.byte	0x04, 0x05
        /*0102*/ 	.short	(.L_2489 - .L_2488)
.L_2488:
        /*0104*/ 	.word	0x00000020
        /*0108*/ 	.word	0x00000001
        /*010c*/ 	.word	0x00000001


	//----- nvinfo : EIATTR_CRS_STACK_SIZE
	.align		4
.L_2489:
        /*0110*/ 	.byte	0x04, 0x1e
        /*0112*/ 	.short	(.L_2491 - .L_2490)
.L_2490:
        /*0114*/ 	.word	0x00000000


	//----- nvinfo : EIATTR_CBANK_PARAM_SIZE
	.align		4
.L_2491:
        /*0118*/ 	.byte	0x03, 0x19
        /*011a*/ 	.short	0x0118


	//----- nvinfo : EIATTR_PARAM_CBANK
	.align		4
        /*011c*/ 	.byte	0x04, 0x0a
        /*011e*/ 	.short	(.L_2493 - .L_2492)
	.align		4
.L_2492:
        /*0120*/ 	.word	index@(.nv.constant0._Z25selective_scan_fwd_kernelI32Selective_Scan_fwd_kernel_traitsILi32ELi4ELi1ELb1ELb1ELb1ELb1EfN3c107complexIfEEEEv13SSMParamsBase)
        /*0124*/ 	.short	0x0380
        /*0126*/ 	.short	0x0118


	//----- nvinfo : EIATTR_SW_WAR
	.align		4
.L_2493:
        /*0128*/ 	.byte	0x04, 0x36
        /*012a*/ 	.short	(.L_2495 - .L_2494)
.L_2494:
        /*012c*/ 	.word	0x00000008
.L_2495:


//--------------------- .nv.info._Z25selective_scan_fwd_kernelI32Selective_Scan_fwd_kernel_traitsILi128ELi16ELi1ELb0ELb0ELb0ELb0EffEEv13SSMParamsBase --------------------------
	.section	.nv.info._Z25selective_scan_fwd_kernelI32Selective_Scan_fwd_kernel_traitsILi128ELi16ELi1ELb0ELb0ELb0ELb0EffEEv13SSMParamsBase,"",@"SHT_CUDA_INFO"
	.sectionflags	@""
	.align	4


	//----- nvinfo : EIATTR_CUDA_API_VERSION
	.align		4
        /*0000*/ 	.byte	0x04, 0x37
        /*0002*/ 	.short	(.L_2497 - .L_2496)
.L_2496:
        /*0004*/ 	.word	0x00000082


	//----- nvinfo : EIATTR_KPARAM_INFO
	.align		4
.L_2497:
        /*0008*/ 	.byte	0x04, 0x17
        /*000a*/ 	.short	(.L_2499 - .L_2498)
.L_2498:
        /*000c*/ 	.word	0x00000000
        /*0010*/ 	.short	0x0000
        /*0012*/ 	.short	0x0000
        /*0014*/ 	.byte	0x00, 0xf0, 0x61, 0x04


	//----- nvinfo : EIATTR_SPARSE_MMA_MASK
	.align		4
.L_2499:
        /*0018*/ 	.byte	0x03, 0x50
        /*001a*/ 	.short	0x0000


	//----- nvinfo : EIATTR_MAXREG_COUNT
	.align		4
        /*001c*/ 	.byte	0x03, 0x1b
        /*001e*/ 	.short	0x00a8


	//----- nvinfo : EIATTR_NUM_BARRIERS
	.align		4
        /*0020*/ 	.byte	0x02, 0x4c
        /*0022*/ 	.byte	0x01
	.zero		1


	//----- nvinfo : EIATTR_MERCURY_ISA_VERSION
	.align		4
        /*0024*/ 	.byte	0x03, 0x5f
        /*0026*/ 	.short	0x0101


	//----- nvinfo : EIATTR_COOP_GROUP_MASK_REGIDS
	.align		4
        /*0028*/ 	.byte	0x04, 0x29
        /*002a*/ 	.short	(.L_2501 - .L_2500)


	//   ....[0]....
.L_2500:
        /*002c*/ 	.word	0xffffffff


	//   ....[1]....
        /*0030*/ 	.word	0xffffffff


	//   ....[2]....
        /*0034*/ 	.word	0xffffffff


	//   ....[3]....
        /*0038*/ 	.word	0xffffffff


	//   ....[4]....
        /*003c*/ 	.word	0xffffffff


	//   ....[5]....
        /*0040*/ 	.word	0xffffffff


	//   ....[6]....
        /*0044*/ 	.word	0xffffffff


	//   ....[7]....
        /*0048*/ 	.word	0xffffffff


	//   ....[8]....
        /*004c*/ 	.word	0xffffffff


	//   ....[9]....
        /*0050*/ 	.word	0xffffffff


	//   ....[10]....
        /*0054*/ 	.word	0xffffffff


	//   ....[11]....
        /*0058*/ 	.word	0xffffffff


	//   ....[12]....
        /*005c*/ 	.word	0xffffffff


	//   ....[13]....
        /*0060*/ 	.word	0xffffffff


	//   ....[14]....
        /*0064*/ 	.word	0xffffffff


	//----- nvinfo : EIATTR_COOP_GROUP_INSTR_OFFSETS
	.align		4
.L_2501:
        /*0068*/ 	.byte	0x04, 0x28
        /*006a*/ 	.short	(.L_2503 - .L_2502)


	//   ....[0]....
.L_2502:
        /*006c*/ 	.word	0x00001110


	//   ....[1]....
        /*0070*/ 	.word	0x00001590


	//   ....[2]....
        /*0074*/ 	.word	0x000045a0


	//   ....[3]....
        /*0078*/ 	.word	0x000045e0


	//   ....[4]....
        /*007c*/ 	.word	0x00004630


	//   ....[5]....
        /*0080*/ 	.word	0x00004660


	//   ....[6]....
        /*0084*/ 	.word	0x00004730


	//   ....[7]....
        /*0088*/ 	.word	0x00004740


	//   ....[8]....
        /*008c*/ 	.word	0x00004790


	//   ....[9]....
        /*0090*/ 	.word	0x000047a0


	//   ....[10]....
        /*0094*/ 	.word	0x000047e0


	//   ....[11]....
        /*0098*/ 	.word	0x00004820


	//   ....[12]....
        /*009c*/ 	.word	0x000048e0


	//   ....[13]....
        /*00a0*/ 	.word	0x000048f0


	//   ....[14]....
        /*00a4*/ 	.word	0x000050a0


	//----- nvinfo : EIATTR_VRC_CTA_INIT_COUNT
	.align		4
.L_2503:
        /*00a8*/ 	.byte	0x02, 0x4a
	.zero		1
	.zero		1


	//----- nvinfo : EIATTR_EXIT_INSTR_OFFSETS
	.align		4
        /*00ac*/ 	.byte	0x04, 0x1c
        /*00ae*/ 	.short	(.L_2505 - .L_2504)


	//   ....[0]....
.L_2504:
        /*00b0*/ 	.word	0x000001f0


	//   ....[1]....
        /*00b4*/ 	.word	0x00005500


	//----- nvinfo : EIATTR_MAX_THREADS
	.align		4
.L_2505:
        /*00b8*/ 	.byte	0x04, 0x05
        /*00ba*/ 	.short	(.L_2507 - .L_2506)
.L_2506:
        /*00bc*/ 	.word	0x00000080
        /*00c0*/ 	.word	0x00000001
        /*00c4*/ 	.word	0x00000001


	//----- nvinfo : EIATTR_CRS_STACK_SIZE
	.align		4
.L_2507:
        /*00c8*/ 	.byte	0x04, 0x1e
        /*00ca*/ 	.short	(.L_2509 - .L_2508)
.L_2508:
        /*00cc*/ 	.word	0x00000000


	//----- nvinfo : EIATTR_CBANK_PARAM_SIZE
	.align		4
.L_2509:
        /*00d0*/ 	.byte	0x03, 0x19
        /*00d2*/ 	.short	0x0118


	//----- nvinfo : EIATTR_PARAM_CBANK
	.align		4
        /*00d4*/ 	.byte	0x04, 0x0a
        /*00d6*/ 	.short	(.L_2511 - .L_2510)
	.align		4
.L_2510:
        /*00d8*/ 	.word	index@(.nv.constant0._Z25selective_scan_fwd_kernelI32Selective_Scan_fwd_kernel_traitsILi128ELi16ELi1ELb0ELb0ELb0ELb0EffEEv13SSMParamsBase)
        /*00dc*/ 	.short	0x0380
        /*00de*/ 	.short	0x0118


	//----- nvinfo : EIATTR_SW_WAR
	.align		4
.L_2511:
        /*00e0*/ 	.byte	0x04, 0x36
        /*00e2*/ 	.short	(.L_2513 - .L_2512)
.L_2512:
        /*00e4*/ 	.word	0x00000008
.L_2513:


//--------------------- .nv.info._Z25selective_scan_fwd_kernelI32Selective_Scan_fwd_kernel_traitsILi128ELi16ELi1ELb0ELb0ELb0ELb1EffEEv13SSMParamsBase --------------------------
	.section	.nv.info._Z25selective_scan_fwd_kernelI32Selective_Scan_fwd_kernel_traitsILi128ELi16ELi1ELb0ELb0ELb0ELb1EffEEv13SSMParamsBase,"",@"SHT_CUDA_INFO"
	.sectionflags	@""
	.align	4


	//----- nvinfo : EIATTR_CUDA_API_VERSION
	.align		4
        /*0000*/ 	.byte	0x04, 0x37
        /*0002*/ 	.short	(.L_2515 - .L_2514)
.L_2514:
        /*0004*/ 	.word	0x00000082


	//----- nvinfo : EIATTR_KPARAM_INFO
	.align		4
.L_2515:
        /*0008*/ 	.byte	0x04, 0x17
        /*000a*/ 	.short	(.L_2517 - .L_2516)
.L_2516:
        /*000c*/ 	.word	0x00000000
        /*0010*/ 	.short	0x0000
        /*0012*/ 	.short	0x0000
        /*0014*/ 	.byte	0x00, 0xf0, 0x61, 0x04


	//----- nvinfo : EIATTR_SPARSE_MMA_MASK
	.align		4
.L_2517:
        /*0018*/ 	.byte	0x03, 0x50
        /*001a*/ 	.short	0x0000


	//----- nvinfo : EIATTR_MAXREG_COUNT
	.align		4
        /*001c*/ 	.byte	0x03, 0x1b
        /*001e*/ 	.short	0x00a8


	//----- nvinfo : EIATTR_NUM_BARRIERS
	.align		4
        /*0020*/ 	.byte	0x02, 0x4c
        /*0022*/ 	.byte	0x01
	.zero		1


	//----- nvinfo : EIATTR_MERCURY_ISA_VERSION
	.align		4
        /*0024*/ 	.byte	0x03, 0x5f
        /*0026*/ 	.short	0x0101


	//----- nvinfo : EIATTR_COOP_GROUP_MASK_REGIDS
	.align		4
        /*0028*/ 	.byte	0x04, 0x29
        /*002a*/ 	.short	(.L_2519 - .L_2518)


	//   ....[0]....
.L_2518:
        /*002c*/ 	.word	0xffffffff


	//   ....[1]....
        /*0030*/ 	.word	0xffffffff


	//   ....[2]....
        /*0034*/ 	.word	0xffffffff


	//   ....[3]....
        /*0038*/ 	.word	0xffffffff


	//   ....[4]....
        /*003c*/ 	.word	0xffffffff


	//   ....[5]....
        /*0040*/ 	.word	0xffffffff


	//   ....[6]....
        /*0044*/ 	.word	0xffffffff


	//   ....[7]....
        /*0048*/ 	.word	0xffffffff


	//   ....[8]....
        /*004c*/ 	.word	0xffffffff


	//   ....[9]....
        /*0050*/ 	.word	0xffffffff


	//   ....[10]....
        /*0054*/ 	.word	0xffffffff


	//   ....[11]....
        /*0058*/ 	.word	0xffffffff


	//   ....[12]....
        /*005c*/ 	.word	0xffffffff


	//   ....[13]....
        /*0060*/ 	.word	0xffffffff


	//   ....[14]....
        /*0064*/ 	.word	0xffffffff


	//   ....[15]....
        /*0068*/ 	.word	0xffffffff


	//   ....[16]....
        /*006c*/ 	.word	0xffffffff


	//----- nvinfo : EIATTR_COOP_GROUP_INSTR_OFFSETS
	.align		4
.L_2519:
        /*0070*/ 	.byte	0x04, 0x28
        /*0072*/ 	.short	(.L_2521 - .L_2520)


	//   ....[0]....
.L_2520:
        /*0074*/ 	.word	0x000011e0


	//   ....[1]....
        /*0078*/ 	.word	0x00001650


	//   ....[2]....
        /*007c*/ 	.word	0x00004640


	//   ....[3]....
        /*0080*/ 	.word	0x000046a0


	//   ....[4]....
        /*0084*/ 	.word	0x000046f0


	//   ....[5]....
        /*0088*/ 	.word	0x00004760


	//   ....[6]....
        /*008c*/ 	.word	0x000047d0


	//   ....[7]....
        /*0090*/ 	.word	0x00004800


	//   ....[8]....
        /*0094*/ 	.word	0x00004850


	//   ....[9]....
        /*0098*/ 	.word	0x00004860


	//   ....[10]....
        /*009c*/ 	.word	0x000048c0


	//   ....[11]....
        /*00a0*/ 	.word	0x000048f0


	//   ....[12]....
        /*00a4*/ 	.word	0x000049a0


	//   ....[13]....
        /*00a8*/ 	.word	0x000049b0


	//   ....[14]....
        /*00ac*/ 	.word	0x000051a0


	//   ....[15]....
        /*00b0*/ 	.word	0x000059b0


	//   ....[16]....
        /*00b4*/ 	.word	0x000061f0


	//----- nvinfo : EIATTR_VRC_CTA_INIT_COUNT
	.align		4
.L_2521:
        /*00b8*/ 	.byte	0x02, 0x4a
	.zero		1
	.zero		1


	//----- nvinfo : EIATTR_EXIT_INSTR_OFFSETS
	.align		4
        /*00bc*/ 	.byte	0x04, 0x1c
        /*00be*/ 	.short	(.L_2523 - .L_2522)


	//   ....[0]....
.L_2522:
        /*00c0*/ 	.word	0x00000200


	//   ....[1]....
        /*00c4*/ 	.word	0x000065a0


	//----- nvinfo : EIATTR_MAX_THREADS
	.align		4
.L_2523:
        /*00c8*/ 	.byte	0x04, 0x05
        /*00ca*/ 	.short	(.L_2525 - .L_2524)
.L_2524:
        /*00cc*/ 	.word	0x00000080
        /*00d0*/ 	.word	0x00000001
        /*00d4*/ 	.word	0x00000001


	//----- nvinfo : EIATTR_CRS_STACK_SIZE
	.align		4
.L_2525:
        /*00d8*/ 	.byte	0x04, 0x1e
        /*00da*/ 	.short	(.L_2527 - .L_2526)
.L_2526:
        /*00dc*/ 	.word	0x00000000


	//----- nvinfo : EIATTR_CBANK_PARAM_SIZE
	.align		4
.L_2527:
        /*00e0*/ 	.byte	0x03, 0x19
        /*00e2*/ 	.short	0x0118


	//----- nvinfo : EIATTR_PARAM_CBANK
	.align		4
        /*00e4*/ 	.byte	0x04, 0x0a
        /*00e6*/ 	.short	(.L_2529 - .L_2528)
	.align		4
.L_2528:
        /*00e8*/ 	.word	index@(.nv.constant0._Z25selective_scan_fwd_kernelI32Selective_Scan_fwd_kernel_traitsILi128ELi16ELi1ELb0ELb0ELb0ELb1EffEEv13SSMParamsBase)
        /*00ec*/ 	.short	0x0380
        /*00ee*/ 	.short	0x0118


	//----- nvinfo : EIATTR_SW_WAR
	.align		4
.L_2529:
        /*00f0*/ 	.byte	0x04, 0x36
        /*00f2*/ 	.short	(.L_2531 - .L_2530)
.L_2530:
        /*00f4*/ 	.word	0x00000008
.L_2531:


//--------------------- .nv.info._Z25selective_scan_fwd_kernelI32Selective_Scan_fwd_kernel_traitsILi128ELi16ELi1ELb0ELb0ELb1ELb0EffEEv13SSMParamsBase --------------------------
	.section	.nv.info._Z25selective_scan_fwd_kernelI32Selective_Scan_fwd_kernel_traitsILi128ELi16ELi1ELb0ELb0ELb1ELb0EffEEv13SSMParamsBase,"",@"SHT_CUDA_INFO"
	.sectionflags	@""
	.align	4


	//----- nvinfo : EIATTR_CUDA_API_VERSION
	.align		4
        /*0000*/ 	.byte	0x04, 0x37
        /*0002*/ 	.short	(.L_2533 - .L_2532)
.L_2532:
        /*0004*/ 	.word	0x00000082


	//----- nvinfo : EIATTR_KPARAM_INFO
	.align		4
.L_2533:
        /*0008*/ 	.byte	0x04, 0x17
        /*000a*/ 	.short	(.L_2535 - .L_2534)
.L_2534:
        /*000c*/ 	.word	0x00000000
        /*0010*/ 	.short	0x0000
        /*0012*/ 	.short	0x0000
        /*0014*/ 	.byte	0x00, 0xf0, 0x61, 0x04


	//----- nvinfo : EIATTR_SPARSE_MMA_MASK
	.align		4
.L_2535:
        /*0018*/ 	.byte	0x03, 0x50
        /*001a*/ 	.short	0x0000


	//----- nvinfo : EIATTR_MAXREG_COUNT
	.align		4
        /*001c*/ 	.byte	0x03, 0x1b
        /*001e*/ 	.short	0x00a8


	//----- nvinfo : EIATTR_NUM_BARRIERS
	.align		4
        /*0020*/ 	.byte	0x02, 0x4c
        /*0022*/ 	.byte	0x01
	.zero		1


	//----- nvinfo : EIATTR_MERCURY_ISA_VERSION
	.align		4
        /*0024*/ 	.byte	0x03, 0x5f
        /*0026*/ 	.short	0x0101


	//----- nvinfo : EIATTR_COOP_GROUP_MASK_REGIDS
	.align		4
        /*0028*/ 	.byte	0x04, 0x29
        /*002a*/ 	.short	(.L_2537 - .L_2536)


	//   ....[0]....
.L_2536:
        /*002c*/ 	.word	0xffffffff


	//   ....[1]....
        /*0030*/ 	.word	0xffffffff


	//   ....[2]....
        /*0034*/ 	.word	0xffffffff


	//   ....[3]....
        /*0038*/ 	.word	0xffffffff


	//   ....[4]....
        /*003c*/ 	.word	0xffffffff


	//   ....[5]....
        /*0040*/ 	.word	0xffffffff


	//   ....[6]....
        /*0044*/ 	.word	0xffffffff


	//   ....[7]....
        /*0048*/ 	.word	0xffffffff


	//   ....[8]....
        /*004c*/ 	.word	0xffffffff


	//   ....[9]....
        /*0050*/ 	.word	0xffffffff


	//   ....[10]....
        /*0054*/ 	.word	0xffffffff


	//   ....[11]....
        /*0058*/ 	.word	0xffffffff


	//   ....[12]....
        /*005c*/ 	.word	0xffffffff


	//   ....[13]....
        /*0060*/ 	.word	0xffffffff


	//   ....[14]....
        /*0064*/ 	.word	0xffffffff


	//   ....[15]....
        /*0068*/ 	.word	0xffffffff


	//----- nvinfo : EIATTR_COOP_GROUP_INSTR_OFFSETS
	.align		4
.L_2537:
        /*006c*/ 	.byte	0x04, 0x28
        /*006e*/ 	.short	(.L_2539 - .L_2538)


	//   ....[0]....
.L_2538:
        /*0070*/ 	.word	0x000012b0


	//   ....[1]....
        /*0074*/ 	.word	0x00001720


	//   ....[2]....
        /*0078*/ 	.word	0x00004b70


	//   ....[3]....
        /*007c*/ 	.word	0x00004b90


	//   ....[4]....
        /*0080*/ 	.word	0x00004bd0


	//   ....[5]....
        /*0084*/ 	.word	0x00004bf0


	//   ....[6]....
        /*0088*/ 	.word	0x00004c30


	//   ....[7]....
        /*008c*/ 	.word	0x00004c50


	//   ....[8]....
        /*0090*/ 	.word	0x00004d30


	//   ....[9]....
        /*0094*/ 	.word	0x00004d40


	//   ....[10]....
        /*0098*/ 	.word	0x00004e40


	//   ....[11]....
        /*009c*/ 	.word	0x00004e60


	//   ....[12]....
        /*00a0*/ 	.word	0x00004e70


	//   ....[13]....
        /*00a4*/ 	.word	0x000050e0


	//   ....[14]....
        /*00a8*/ 	.word	0x00005120


	//   ....[15]....
        /*00ac*/ 	.word	0x00005980


	//----- nvinfo : EIATTR_VRC_CTA_INIT_COUNT
	.align		4
.L_2539:
        /*00b0*/ 	.byte	0x02, 0x4a
	.zero		1
	.zero		1


	//----- nvinfo : EIATTR_EXIT_INSTR_OFFSETS
	.align		4
        /*00b4*/ 	.byte	0x04, 0x1c
        /*00b6*/ 	.short	(.L_2541 - .L_2540)


	//   ....[0]....
.L_2540:
        /*00b8*/ 	.word	0x00000470


	//   ....[1]....
        /*00bc*/ 	.word	0x00005d30


	//----- nvinfo : EIATTR_MAX_THREADS
	.align		4
.L_2541:
        /*00c0*/ 	.byte	0x04, 0x05
        /*00c2*/ 	.short	(.L_2543 - .L_2542)
.L_2542:
        /*00c4*/ 	.word	0x00000080
        /*00c8*/ 	.word	0x00000001
        /*00cc*/ 	.word	0x00000001


	//----- nvinfo : EIATTR_CRS_STACK_SIZE
	.align		4
.L_2543:
        /*00d0*/ 	.byte	0x04, 0x1e
        /*00d2*/ 	.short	(.L_2545 - .L_2544)
.L_2544:
        /*00d4*/ 	.word	0x00000000


	//----- nvinfo : EIATTR_CBANK_PARAM_SIZE
	.align		4
.L_2545:
        /*00d8*/ 	.byte	0x03, 0x19
        /*00da*/ 	.short	0x0118


	//----- nvinfo : EIATTR_PARAM_CBANK
	.align		4
        /*00dc*/ 	.byte	0x04, 0x0a
        /*00de*/ 	.short	(.L_2547 - .L_2546)
	.align		4
.L_2546:
        /*00e0*/ 	.word	index@(.nv.constant0._Z25selective_scan_fwd_kernelI32Selective_Scan_fwd_kernel_traitsILi128ELi16ELi1ELb0ELb0ELb1ELb0EffEEv13SSMParamsBase)
        /*00e4*/ 	.short	0x0380
        /*00e6*/ 	.short	0x0118


	//----- nvinfo : EIATTR_SW_WAR
	.align		4
.L_2547:
        /*00e8*/ 	.byte	0x04, 0x36
        /*00ea*/ 	.short	(.L_2549 - .L_2548)
.L_2548:
        /*00ec*/ 	.word	0x00000008
.L_2549:


//--------------------- .nv.info._Z25selective_scan_fwd_kernelI32Selective_Scan_fwd_kernel_traitsILi128ELi16ELi1ELb0ELb0ELb1ELb1EffEEv13SSMParamsBase --------------------------
	.section	.nv.info._Z25selective_scan_fwd_kernelI32Selective_Scan_fwd_kernel_traitsILi128ELi16ELi1ELb0ELb0ELb1ELb1EffEEv13SSMParamsBase,"",@"SHT_CUDA_INFO"
	.sectionflags	@""
	.align	4


	//----- nvinfo : EIATTR_CUDA_API_VERSION
	.align		4
        /*0000*/ 	.byte	0x04, 0x37
        /*0002*/ 	.short	(.L_2551 - .L_2550)
.L_2550:
        /*0004*/ 	.word	0x00000082


	//----- nvinfo : EIATTR_KPARAM_INFO
	.align		4
.L_2551:
        /*0008*/ 	.byte	0x04, 0x17
        /*000a*/ 	.short	(.L_2553 - .L_2552)
.L_2552:
        /*000c*/ 	.word	0x00000000
        /*0010*/ 	.short	0x0000
        /*0012*/ 	.short	0x0000
        /*0014*/ 	.byte	0x00, 0xf0, 0x61, 0x04


	//----- nvinfo : EIATTR_SPARSE_MMA_MASK
	.align		4
.L_2553:
        /*0018*/ 	.byte	0x03, 0x50
        /*001a*/ 	.short	0x0000


	//----- nvinfo : EIATTR_MAXREG_COUNT
	.align		4
        /*001c*/ 	.byte	0x03, 0x1b
        /*001e*/ 	.short	0x00a8


	//----- nvinfo : EIATTR_NUM_BARRIERS
	.align		4
        /*0020*/ 	.byte	0x02, 0x4c
        /*0022*/ 	.byte	0x01
	.zero		1


	//----- nvinfo : EIATTR_MERCURY_ISA_VERSION
	.align		4
        /*0024*/ 	.byte	0x03, 0x5f
        /*0026*/ 	.short	0x0101


	//----- nvinfo : EIATTR_COOP_GROUP_MASK_REGIDS
	.align		4
        /*0028*/ 	.byte	0x04, 0x29
        /*002a*/ 	.short	(.L_2555 - .L_2554)


	//   ....[0]....
.L_2554:
        /*002c*/ 	.word	0xffffffff


	//   ....[1]....
        /*0030*/ 	.word	0xffffffff


	//   ....[2]....
        /*0034*/ 	.word	0xffffffff


	//   ....[3]....
        /*0038*/ 	.word	0xffffffff


	//   ....[4]....
        /*003c*/ 	.word	0xffffffff


	//   ....[5]....
        /*0040*/ 	.word	0xffffffff


	//   ....[6]....
        /*0044*/ 	.word	0xffffffff


	//   ....[7]....
        /*0048*/ 	.word	0xffffffff


	//   ....[8]....
        /*004c*/ 	.word	0xffffffff


	//   ....[9]....
        /*0050*/ 	.word	0xffffffff


	//   ....[10]....
        /*0054*/ 	.word	0xffffffff


	//   ....[11]....
        /*0058*/ 	.word	0xffffffff


	//   ....[12]....
        /*005c*/ 	.word	0xffffffff


	//   ....[13]....
        /*0060*/ 	.word	0xffffffff


	//   ....[14]....
        /*0064*/ 	.word	0xffffffff


	//   ....[15]....
        /*0068*/ 	.word	0xffffffff


	//   ....[16]....
        /*006c*/ 	.word	0xffffffff


	//   ....[17]....
        /*0070*/ 	.word	0xffffffff


	//----- nvinfo : EIATTR_COOP_GROUP_INSTR_OFFSETS
	.align		4
.L_2555:
        /*0074*/ 	.byte	0x04, 0x28
        /*0076*/ 	.short	(.L_2557 - .L_2556)


	//   ....[0]....
.L_2556:
        /*0078*/ 	.word	0x00001270


	//   ....[1]....
        /*007c*/ 	.word	0x000016e0


	//   ....[2]....
        /*0080*/ 	.word	0x00004b60


	//   ....[3]....
        /*0084*/ 	.word	0x00004b80


	//   ....[4]....
        /*0088*/ 	.word	0x00004bc0


	//   ....[5]....
        /*008c*/ 	.word	0x00004be0


	//   ....[6]....
        /*0090*/ 	.word	0x00004c20


	//   ....[7]....
        /*0094*/ 	.word	0x00004c40


	//   ....[8]....
        /*0098*/ 	.word	0x00004d20


	//   ....[9]....
        /*009c*/ 	.word	0x00004d30


	//   ....[10]....
        /*00a0*/ 	.word	0x00004e30


	//   ....[11]....
        /*00a4*/ 	.word	0x00004e50


	//   ....[12]....
        /*00a8*/ 	.word	0x00004e60


	//   ....[13]....
        /*00ac*/ 	.word	0x000050d0


	//   ....[14]....
        /*00b0*/ 	.word	0x00005110


	//   ....[15]....
        /*00b4*/ 	.word	0x00005950


	//   ....[16]....
        /*00b8*/ 	.word	0x000061d0


	//   ....[17]....
        /*00bc*/ 	.word	0x00006a00


	//----- nvinfo : EIATTR_VRC_CTA_INIT_COUNT
	.align		4
.L_2557:
        /*00c0*/ 	.byte	0x02, 0x4a
	.zero		1
	.zero		1


	//----- nvinfo : EIATTR_EXIT_INSTR_OFFSETS
	.align		4
        /*00c4*/ 	.byte	0x04, 0x1c
        /*00c6*/ 	.short	(.L_2559 - .L_2558)


	//   ....[0]....
.L_2558:
        /*00c8*/ 	.word	0x000003d0


	//   ....[1]....
        /*00cc*/ 	.word	0x00006db0


	//----- nvinfo : EIATTR_MAX_THREADS
	.align		4
.L_2559:
        /*00d0*/ 	.byte	0x04, 0x05
        /*00d2*/ 	.short	(.L_2561 - .L_2560)
.L_2560:
        /*00d4*/ 	.word	0x00000080
        /*00d8*/ 	.word	0x00000001
        /*00dc*/ 	.word	0x00000001


	//----- nvinfo : EIATTR_CRS_STACK_SIZE
	.align		4
.L_2561:
        /*00e0*/ 	.byte	0x04, 0x1e
        /*00e2*/ 	.short	(.L_2563 - .L_2562)
.L_2562:
        /*00e4*/ 	.word	0x00000000


	//----- nvinfo : EIATTR_CBANK_PARAM_SIZE
	.align		4
.L_2563:
        /*00e8*/ 	.byte	0x03, 0x19
        /*00ea*/ 	.short	0x0118


	//----- nvinfo : EIATTR_PARAM_CBANK
	.align		4
        /*00ec*/ 	.byte	0x04, 0x0a
        /*00ee*/ 	.short	(.L_2565 - .L_2564)
	.align		4
.L_2564:
        /*00f0*/ 	.word	index@(.nv.constant0._Z25selective_scan_fwd_kernelI32Selective_Scan_fwd_kernel_traitsILi128ELi16ELi1ELb0ELb0ELb1ELb1EffEEv13SSMParamsBase)
        /*00f4*/ 	.short	0x0380
        /*00f6*/ 	.short	0x0118


	//----- nvinfo : EIATTR_SW_WAR
	.align		4
.L_2565:
        /*00f8*/ 	.byte	0x04, 0x36
        /*00fa*/ 	.short	(.L_2567 - .L_2566)
.L_2566:
        /*00fc*/ 	.word	0x00000008
.L_2567:


//--------------------- .nv.info._Z25selective_scan_fwd_kernelI32Selective_Scan_fwd_kernel_traitsILi128ELi16ELi1ELb0ELb1ELb0ELb0EffEEv13SSMParamsBase --------------------------
	.section	.nv.info._Z25selective_scan_fwd_kernelI32Selective_Scan_fwd_kernel_traitsILi128ELi16ELi1ELb0ELb1ELb0ELb0EffEEv13SSMParamsBase,"",@"SHT_CUDA_INFO"
	.sectionflags	@""
	.align	4


	//----- nvinfo : EIATTR_CUDA_API_VERSION
	.align		4
        /*0000*/ 	.byte	0x04, 0x37
        /*0002*/ 	.short	(.L_2569 - .L_2568)
.L_2568:
        /*0004*/ 	.word	0x00000082


	//----- nvinfo : EIATTR_KPARAM_INFO
	.align		4
.L_2569:
        /*0008*/ 	.byte	0x04, 0x17
        /*000a*/ 	.short	(.L_2571 - .L_2570)
.L_2570:
        /*000c*/ 	.word	0x00000000
        /*0010*/ 	.short	0x0000
        /*0012*/ 	.short	0x0000
        /*0014*/ 	.byte	0x00, 0xf0, 0x61, 0x04


	//----- nvinfo : EIATTR_SPARSE_MMA_MASK
	.align		4
.L_2571:
        /*0018*/ 	.byte	0x03, 0x50
        /*001a*/ 	.short	0x0000


	//----- nvinfo : EIATTR_MAXREG_COUNT
	.align		4
        /*001c*/ 	.byte	0x03, 0x1b
        /*001e*/ 	.short	0x00a8


	//----- nvinfo : EIATTR_NUM_BARRIERS
	.align		4
        /*0020*/ 	.byte	0x02, 0x4c
        /*0022*/ 	.byte	0x01
	.zero		1


	//----- nvinfo : EIATTR_MERCURY_ISA_VERSION
	.align		4
        /*0024*/ 	.byte	0x03, 0x5f
        /*0026*/ 	.short	0x0101


	//----- nvinfo : EIATTR_COOP_GROUP_MASK_REGIDS
	.align		4
        /*0028*/ 	.byte	0x04, 0x29
        /*002a*/ 	.short	(.L_2573 - .L_2572)


	//   ....[0]....
.L_2572:
        /*002c*/ 	.word	0xffffffff


	//   ....[1]....
        /*0030*/ 	.word	0xffffffff


	//   ....[2]....
        /*0034*/ 	.word	0xffffffff


	//   ....[3]....
        /*0038*/ 	.word	0xffffffff


	//   ....[4]....
        /*003c*/ 	.word	0xffffffff


	//   ....[5]....
        /*0040*/ 	.word	0xffffffff


	//   ....[6]....
        /*0044*/ 	.word	0xffffffff


	//   ....[7]....
        /*0048*/ 	.word	0xffffffff


	//   ....[8]....
        /*004c*/ 	.word	0xffffffff


	//   ....[9]....
        /*0050*/ 	.word	0xffffffff


	//   ....[10]....
        /*0054*/ 	.word	0xffffffff


	//   ....[11]....
        /*0058*/ 	.word	0xffffffff


	//   ....[12]....
        /*005c*/ 	.word	0xffffffff


	//   ....[13]....
        /*0060*/ 	.word	0xffffffff


	//   ....[14]....
        /*0064*/ 	.word	0xffffffff


	//   ....[15]....
        /*0068*/ 	.word	0xffffffff


	//----- nvinfo : EIATTR_COOP_GROUP_INSTR_OFFSETS
	.align		4
.L_2573:
        /*006c*/ 	.byte	0x04, 0x28
        /*006e*/ 	.short	(.L_2575 - .L_2574)


	//   ....[0]....
.L_2574:
        /*0070*/ 	.word	0x000012e0


	//   ....[1]....
        /*0074*/ 	.word	0x00001850


	//   ....[2]....
        /*0078*/ 	.word	0x000045a0


	//   ....[3]....
        /*007c*/ 	.word	0x00004ef0


	//   ....[4]....
        /*0080*/ 	.word	0x00004f40


	//   ....[5]....
        /*0084*/ 	.word	0x00004f80


	//   ....[6]....
        /*0088*/ 	.word	0x00004fa0


	//   ....[7]....
        /*008c*/ 	.word	0x00004fe0


	//   ....[8]....
        /*0090*/ 	.word	0x00005000


	//   ....[9]....
        /*0094*/ 	.word	0x00005080


	//   ....[10]....
        /*0098*/ 	.word	0x00005090


	//   ....[11]....
        /*009c*/ 	.word	0x00005100


	//   ....[12]....
        /*00a0*/ 	.word	0x00005110


	//   ....[13]....
        /*00a4*/ 	.word	0x00005250


	//   ....[14]....
        /*00a8*/ 	.word	0x00005260


	//   ....[15]....
        /*00ac*/ 	.word	0x00005a10


	//----- nvinfo : EIATTR_VRC_CTA_INIT_COUNT
	.align		4
.L_2575:
        /*00b0*/ 	.byte	0x02, 0x4a
	.zero		1
	.zero		1


	//----- nvinfo : EIATTR_EXIT_INSTR_OFFSETS
	.align		4
        /*00b4*/ 	.byte	0x04, 0x1c
        /*00b6*/ 	.short	(.L_2577 - .L_2576)


	//   ....[0]....
.L_2576:
        /*00b8*/ 	.word	0x00000310


	//   ....[1]....
        /*00bc*/ 	.word	0x00005dc0


	//----- nvinfo : EIATTR_MAX_THREADS
	.align		4
.L_2577:
        /*00c0*/ 	.byte	0x04, 0x05
        /*00c2*/ 	.short	(.L_2579 - .L_2578)
.L_2578:
        /*00c4*/ 	.word	0x00000080
        /*00c8*/ 	.word	0x00000001
        /*00cc*/ 	.word	0x00000001


	//----- nvinfo : EIATTR_CRS_STACK_SIZE
	.align		4
.L_2579:
        /*00d0*/ 	.byte	0x04, 0x1e
        /*00d2*/ 	.short	(.L_2581 - .L_2580)
.L_2580:
        /*00d4*/ 	.word	0x00000000


	//----- nvinfo : EIATTR_CBANK_PARAM_SIZE
	.align		4
.L_2581:
        /*00d8*/ 	.byte	0x03, 0x19
        /*00da*/ 	.short	0x0118


	//----- nvinfo : EIATTR_PARAM_CBANK
	.align		4
        /*00dc*/ 	.byte	0x04, 0x0a
        /*00de*/ 	.short	(.L_2583 - .L_2582)
	.align		4
.L_2582:
        /*00e0*/ 	.word	index@(.nv.constant0._Z25selective_scan_fwd_kernelI32Selective_Scan_fwd_kernel_traitsILi128ELi16ELi1ELb0ELb1ELb0ELb0EffEEv13SSMParamsBase)
        /*00e4*/ 	.short	0x0380
        /*00e6*/ 	.short	0x0118


	//----- nvinfo : EIATTR_SW_WAR
	.align		4
.L_2583:
        /*00e8*/ 	.byte	0x04, 0x36
        /*00ea*/ 	.short	(.L_2585 - .L_2584)
.L_2584:
        /*00ec*/ 	.word	0x00000008
.L_2585:


//--------------------- .nv.info._Z25selective_scan_fwd_kernelI32Selective_Scan_fwd_kernel_traitsILi128ELi16ELi1ELb0ELb1ELb0ELb1EffEEv13SSMParamsBase --------------------------
	.section	.nv.info._Z25selective_scan_fwd_kernelI32Selective_Scan_fwd_kernel_traitsILi128ELi16ELi1ELb0ELb1ELb0ELb1EffEEv13SSMParamsBase,"",@"SHT_CUDA_INFO"
	.sectionflags	@""
	.align	4


	//----- nvinfo : EIATTR_CUDA_API_VERSION
	.align		4
        /*0000*/ 	.byte	0x04, 0x37
        /*0002*/ 	.short	(.L_2587 - .L_2586)
.L_2586:
        /*0004*/ 	.word	0x00000082


	//----- nvinfo : EIATTR_KPARAM_INFO
	.align		4
.L_2587:
        /*0008*/ 	.byte	0x04, 0x17
        /*000a*/ 	.short	(.L_2589 - .L_2588)
.L_2588:
        /*000c*/ 	.word	0x00000000
        /*0010*/ 	.short	0x0000
        /*0012*/ 	.short	0x0000
        /*0014*/ 	.byte	0x00, 0xf0, 0x61, 0x04


	//----- nvinfo : EIATTR_SPARSE_MMA_MASK
	.align		4
.L_2589:
        /*0018*/ 	.byte	0x03, 0x50
        /*001a*/ 	.short	0x0000


	//----- nvinfo : EIATTR_MAXREG_COUNT
	.align		4
        /*001c*/ 	.byte	0x03, 0x1b
        /*001e*/ 	.short	0x00a8


	//----- nvinfo : EIATTR_NUM_BARRIERS
	.align		4
        /*0020*/ 	.byte	0x02, 0x4c
        /*0022*/ 	.byte	0x01
	.zero		1


	//----- nvinfo : EIATTR_MERCURY_ISA_VERSION
	.align		4
        /*0024*/ 	.byte	0x03, 0x5f
        /*0026*/ 	.short	0x0101


	//----- nvinfo : EIATTR_COOP_GROUP_MASK_REGIDS
	.align		4
        /*0028*/ 	.byte	0x04, 0x29
        /*002a*/ 	.short	(.L_2591 - .L_2590)


	//   ....[0]....
.L_2590:
        /*002c*/ 	.word	0xffffffff


	//   ....[1]....
        /*0030*/ 	.word	0xffffffff


	//   ....[2]....
        /*0034*/ 	.word	0xffffffff


	//   ....[3]....
        /*0038*/ 	.word	0xffffffff


	//   ....[4]....
        /*003c*/ 	.word	0xffffffff


	//   ....[5]....
        /*0040*/ 	.word	0xffffffff


	//   ....[6]....
        /*0044*/ 	.word	0xffffffff


	//   ....[7]....
        /*0048*/ 	.word	0xffffffff


	//   ....[8]....
        /*004c*/ 	.word	0xffffffff


	//   ....[9]....
        /*0050*/ 	.word	0xffffffff


	//   ....[10]....
        /*0054*/ 	.word	0xffffffff


	//   ....[11]....
        /*0058*/ 	.word	0xffffffff


	//   ....[12]....
        /*005c*/ 	.word	0xffffffff


	//   ....[13]....
        /*0060*/ 	.word	0xffffffff


	//   ....[14]....
        /*0064*/ 	.word	0xffffffff


	//   ....[15]....
        /*0068*/ 	.word	0xffffffff


	//   ....[16]....
        /*006c*/ 	.word	0xffffffff


	//   ....[17]....
        /*0070*/ 	.word	0xffffffff


	//----- nvinfo : EIATTR_COOP_GROUP_INSTR_OFFSETS
	.align		4
.L_2591:
        /*0074*/ 	.byte	0x04, 0x28
        /*0076*/ 	.short	(.L_2593 - .L_2592)


	//   ....[0]....
.L_2592:
        /*0078*/ 	.word	0x000011e0


	//   ....[1]....
        /*007c*/ 	.word	0x00001740


	//   ....[2]....
        /*0080*/ 	.word	0x00004520


	//   ....[3]....
        /*0084*/ 	.word	0x00004e70


	//   ....[4]....
        /*0088*/ 	.word	0x00004ec0


	//   ....[5]....
        /*008c*/ 	.word	0x00004f00


	//   ....[6]....
        /*0090*/ 	.word	0x00004f20


	//   ....[7]....
        /*0094*/ 	.word	0x00004f60


	//   ....[8]....
        /*0098*/ 	.word	0x00004f80


	//   ....[9]....
        /*009c*/ 	.word	0x00005000


	//   ....[10]....
        /*00a0*/ 	.word	0x00005010


	//   ....[11]....
        /*00a4*/ 	.word	0x00005080


	//   ....[12]....
        /*00a8*/ 	.word	0x00005090


	//   ....[13]....
        /*00ac*/ 	.word	0x000051d0


	//   ....[14]....
        /*00b0*/ 	.word	0x000051f0


	//   ....[15]....
        /*00b4*/ 	.word	0x000059e0


	//   ....[16]....
        /*00b8*/ 	.word	0x00006210


	//   ....[17]....
        /*00bc*/ 	.word	0x00006a40


	//----- nvinfo : EIATTR_VRC_CTA_INIT_COUNT
	.align		4
.L_2593:
        /*00c0*/ 	.byte	0x02, 0x4a
	.zero		1
	.zero		1


	//----- nvinfo : EIATTR_EXIT_INSTR_OFFSETS
	.align		4
        /*00c4*/ 	.byte	0x04, 0x1c
        /*00c6*/ 	.short	(.L_2595 - .L_2594)


	//   ....[0]....
.L_2594:
        /*00c8*/ 	.word	0x00000440


	//   ....[1]....
        /*00cc*/ 	.word	0x00006df0


	//----- nvinfo : EIATTR_MAX_THREADS
	.align		4
.L_2595:
        /*00d0*/ 	.byte	0x04, 0x05
        /*00d2*/ 	.short	(.L_2597 - .L_2596)
.L_2596:
        /*00d4*/ 	.word	0x00000080
        /*00d8*/ 	.word	0x00000001
        /*00dc*/ 	.word	0x00000001


	//----- nvinfo : EIATTR_CRS_STACK_SIZE
	.align		4
.L_2597:
        /*00e0*/ 	.byte	0x04, 0x1e
        /*00e2*/ 	.short	(.L_2599 - .L_2598)
.L_2598:
        /*00e4*/ 	.word	0x00000000


	//----- nvinfo : EIATTR_CBANK_PARAM_SIZE
	.align		4
.L_2599:
        /*00e8*/ 	.byte	0x03, 0x19
        /*00ea*/ 	.short	0x0118


	//----- nvinfo : EIATTR_PARAM_CBANK
	.align		4
        /*00ec*/ 	.byte	0x04, 0x0a
        /*00ee*/ 	.short	(.L_2601 - .L_2600)
	.align		4
.L_2600:
        /*00f0*/ 	.word	index@(.nv.constant0._Z25selective_scan_fwd_kernelI32Selective_Scan_fwd_kernel_traitsILi128ELi16ELi1ELb0ELb1ELb0ELb1EffEEv13SSMParamsBase)
        /*00f4*/ 	.short	0x0380
        /*00f6*/ 	.short	0x0118


	//----- nvinfo : EIATTR_SW_WAR
	.align		4
.L_2601:
        /*00f8*/ 	.byte	0x04, 0x36
        /*00fa*/ 	.short	(.L_2603 - .L_2602)
.L_2602:
        /*00fc*/ 	.word	0x00000008
.L_2603:


//--------------------- .nv.info._Z25selective_scan_fwd_kernelI32Selective_Scan_fwd_kernel_traitsILi128ELi16ELi1ELb0ELb1ELb1ELb0EffEEv13SSMParamsBase --------------------------
	.section	.nv.info._Z25selective_scan_fwd_kernelI32Selective_Scan_fwd_kernel_traitsILi128ELi16ELi1ELb0ELb1ELb1ELb0EffEEv13SSMParamsBase,"",@"SHT_CUDA_INFO"
	.sectionflags	@""
	.align	4


	//----- nvinfo : EIATTR_CUDA_API_VERSION
	.align		4
        /*0000*/ 	.byte	0x04, 0x37
        /*0002*/ 	.short	(.L_2605 - .L_2604)
.L_2604:
        /*0004*/ 	.word	0x00000082


	//----- nvinfo : EIATTR_KPARAM_INFO
	.align		4
.L_2605:
        /*0008*/ 	.byte	0x04, 0x17
        /*000a*/ 	.short	(.L_2607 - .L_2606)
.L_2606:
        /*000c*/ 	.word	0x00000000
        /*0010*/ 	.short	0x0000
        /*0012*/ 	.short	0x0000
        /*0014*/ 	.byte	0x00, 0xf0, 0x61, 0x04


	//----- nvinfo : EIATTR_SPARSE_MMA_MASK
	.align		4
.L_2607:
        /*0018*/ 	.byte	0x03, 0x50
        /*001a*/ 	.short	0x0000


	//----- nvinfo : EIATTR_MAXREG_COUNT
	.align		4
        /*001c*/ 	.byte	0x03, 0x1b
        /*001e*/ 	.short	0x00a8


	//----- nvinfo : EIATTR_NUM_BARRIERS
	.align		4
        /*0020*/ 	.byte	0x02, 0x4c
        /*0022*/ 	.byte	0x01
	.zero		1


	//----- nvinfo : EIATTR_MERCURY_ISA_VERSION
	.align		4
        /*0024*/ 	.byte	0x03, 0x5f
        /*0026*/ 	.short	0x0101


	//----- nvinfo : EIATTR_COOP_GROUP_MASK_REGIDS
	.align		4
        /*0028*/ 	.byte	0x04, 0x29
        /*002a*/ 	.short	(.L_2609 - .L_2608)


	//   ....[0]....
.L_2608:
        /*002c*/ 	.word	0xffffffff


	//   ....[1]....
        /*0030*/ 	.word	0xffffffff


	//   ....[2]....
        /*0034*/ 	.word	0xffffffff


	//   ....[3]....
        /*0038*/ 	.word	0xffffffff


	//   ....[4]....
        /*003c*/ 	.word	0xffffffff


	//   ....[5]....
        /*0040*/ 	.word	0xffffffff


	//   ....[6]....
        /*0044*/ 	.word	0xffffffff


	//   ....[7]....
        /*0048*/ 	.word	0xffffffff


	//   ....[8]....
        /*004c*/ 	.word	0xffffffff


	//   ....[9]....
        /*0050*/ 	.word	0xffffffff


	//   ....[10]....
        /*0054*/ 	.word	0xffffffff


	//   ....[11]....
        /*0058*/ 	.word	0xffffffff


	//   ....[12]....
        /*005c*/ 	.word	0xffffffff


	//   ....[13]....
        /*0060*/ 	.word	0xffffffff


	//   ....[14]....
        /*0064*/ 	.word	0xffffffff


	//   ....[15]....
        /*0068*/ 	.word	0xffffffff


	//   ....[16]....
        /*006c*/ 	.word	0xffffffff


	//----- nvinfo : EIATTR_COOP_GROUP_INSTR_OFFSETS
	.align		4
.L_2609:
        /*0070*/ 	.byte	0x04, 0x28
        /*0072*/ 	.short	(.L_2611 - .L_2610)


	//   ....[0]....
.L_2610:
        /*0074*/ 	.word	0x000012f0


	//   ....[1]....
        /*0078*/ 	.word	0x00001760


	//   ....[2]....
        /*007c*/ 	.word	0x000045b0


	//   ....[3]....
        /*0080*/ 	.word	0x00005150


	//   ....[4]....
        /*0084*/ 	.word	0x000051a0


	//   ....[5]....
        /*0088*/ 	.word	0x000051e0


	//   ....[6]....
        /*008c*/ 	.word	0x00005200


	//   ....[7]....
        /*0090*/ 	.word	0x00005240


	//   ....[8]....
        /*0094*/ 	.word	0x00005260


	//   ....[9]....
        /*0098*/ 	.word	0x000052b0


	//   ....[10]....
        /*009c*/ 	.word	0x000052c0


	//   ....[11]....
        /*00a0*/ 	.word	0x00005330


	//   ....[12]....
        /*00a4*/ 	.word	0x00005340


	//   ....[13]....
        /*00a8*/ 	.word	0x00005530


	//   ....[14]....
        /*00ac*/ 	.word	0x000056b0


	//   ....[15]....
        /*00b0*/ 	.word	0x000056c0


	//   ....[16]....
        /*00b4*/ 	.word	0x00005ec0


	//----- nvinfo : EIATTR_VRC_CTA_INIT_COUNT
	.align		4
.L_2611:
        /*00b8*/ 	.byte	0x02, 0x4a
	.zero		1
	.zero		1


	//----- nvinfo : EIATTR_EXIT_INSTR_OFFSETS
	.align		4
        /*00bc*/ 	.byte	0x04, 0x1c
        /*00be*/ 	.short	(.L_2613 - .L_2612)


	//   ....[0]....
.L_2612:
        /*00c0*/ 	.word	0x00000420


	//   ....[1]....
        /*00c4*/ 	.word	0x00006270


	//----- nvinfo : EIATTR_MAX_THREADS
	.align		4
.L_2613:
        /*00c8*/ 	.byte	0x04, 0x05
        /*00ca*/ 	.short	(.L_2615 - .L_2614)
.L_2614:
        /*00cc*/ 	.word	0x00000080
        /*00d0*/ 	.word	0x00000001
        /*00d4*/ 	.word	0x00000001


	//----- nvinfo : EIATTR_CRS_STACK_SIZE
	.align		4
.L_2615:
        /*00d8*/ 	.byte	0x04, 0x1e
        /*00da*/ 	.short	(.L_2617 - .L_2616)
.L_2616:
        /*00dc*/ 	.word	0x00000000


	//----- nvinfo : EIATTR_CBANK_PARAM_SIZE
	.align		4
.L_2617:
        /*00e0*/ 	.byte	0x03, 0x19
        /*00e2*/ 	.short	0x0118


	//----- nvinfo : EIATTR_PARAM_CBANK
	.align		4
        /*00e4*/ 	.byte	0x04, 0x0a
        /*00e6*/ 	.short	(.L_2619 - .L_2618)
	.align		4
.L_2618:
        /*00e8*/ 	.word	index@(.nv.constant0._Z25selective_scan_fwd_kernelI32Selective_Scan_fwd_kernel_traitsILi128ELi16ELi1ELb0ELb1ELb1ELb0EffEEv13SSMParamsBase)
        /*00ec*/ 	.short	0x0380
        /*00ee*/ 	.short	0x0118


	//----- nvinfo : EIATTR_SW_WAR
	.align		4
.L_2619:
        /*00f0*/ 	.byte	0x04, 0x36
        /*00f2*/ 	.short	(.L_2621 - .L_2620)
.L_2620:
        /*00f4*/ 	.word	0x00000008
.L_2621:


//--------------------- .nv.info._Z25selective_scan_fwd_kernelI32Selective_Scan_fwd_kernel_traitsILi128ELi16ELi1ELb0ELb1ELb1ELb1EffEEv13SSMParamsBase --------------------------
	.section	.nv.info._Z25selective_scan_fwd_kernelI32Selective_Scan_fwd_kernel_traitsILi128ELi16ELi1ELb0ELb1ELb1ELb1EffEEv13SSMParamsBase,"",@"SHT_CUDA_INFO"
	.sectionflags	@""
	.align	4


	//----- nvinfo : EIATTR_CUDA_API_VERSION
	.align		4
        /*0000*/ 	.byte	0x04, 0x37
        /*0002*/ 	.short	(.L_2623 - .L_2622)
.L_2622:
        /*0004*/ 	.word	0x00000082


	//----- nvinfo : EIATTR_KPARAM_INFO
	.align		4
.L_2623:
        /*0008*/ 	.byte	0x04, 0x17
        /*000a*/ 	.short	(.L_2625 - .L_2624)
.L_2624:
        /*000c*/ 	.word	0x00000000
        /*0010*/ 	.short	0x0000
        /*0012*/ 	.short	0x0000
        /*0014*/ 	.byte	0x00, 0xf0, 0x61, 0x04


	//----- nvinfo : EIATTR_SPARSE_MMA_MASK
	.align		4
.L_2625:
        /*0018*/ 	.byte	0x03, 0x50
        /*001a*/ 	.short	0x0000


	//----- nvinfo : EIATTR_MAXREG_COUNT
	.align		4
        /*001c*/ 	.byte	0x03, 0x1b
        /*001e*/ 	.short	0x00a8


	//----- nvinfo : EIATTR_NUM_BARRIERS
	.align		4
        /*0020*/ 	.byte	0x02, 0x4c
        /*0022*/ 	.byte	0x01
	.zero		1


	//----- nvinfo : EIATTR_MERCURY_ISA_VERSION
	.align		4
        /*0024*/ 	.byte	0x03, 0x5f
        /*0026*/ 	.short	0x0101


	//----- nvinfo : EIATTR_COOP_GROUP_MASK_REGIDS
	.align		4
        /*0028*/ 	.byte	0x04, 0x29
        /*002a*/ 	.short	(.L_2627 - .L_2626)


	//   ....[0]....
.L_2626:
        /*002c*/ 	.word	0xffffffff


	//   ....[1]....
        /*0030*/ 	.word	0xffffffff


	//   ....[2]....
        /*0034*/ 	.word	0xffffffff


	//   ....[3]....
        /*0038*/ 	.word	0xffffffff


	//   ....[4]....
        /*003c*/ 	.word	0xffffffff


	//   ....[5]....
        /*0040*/ 	.word	0xffffffff


	//   ....[6]....
        /*0044*/ 	.word	0xffffffff


	//   ....[7]....
        /*0048*/ 	.word	0xffffffff


	//   ....[8]....
        /*004c*/ 	.word	0xffffffff


	//   ....[9]....
        /*0050*/ 	.word	0xffffffff


	//   ....[10]....
        /*0054*/ 	.word	0xffffffff


	//   ....[11]....
        /*0058*/ 	.word	0xffffffff


	//   ....[12]....
        /*005c*/ 	.word	0xffffffff


	//   ....[13]....
        /*0060*/ 	.word	0xffffffff


	//   ....[14]....
        /*0064*/ 	.word	0xffffffff


	//   ....[15]....
        /*0068*/ 	.word	0xffffffff


	//   ....[16]....
        /*006c*/ 	.word	0xffffffff


	//   ....[17]....
        /*0070*/ 	.word	0xffffffff


	//   ....[18]....
        /*0074*/ 	.word	0xffffffff


	//----- nvinfo : EIATTR_COOP_GROUP_INSTR_OFFSETS
	.align		4
.L_2627:
        /*0078*/ 	.byte	0x04, 0x28
        /*007a*/ 	.short	(.L_2629 - .L_2628)


	//   ....[0]....
.L_2628:
        /*007c*/ 	.word	0x00001290


	//   ....[1]....
        /*0080*/ 	.word	0x00001700


	//   ....[2]....
        /*0084*/ 	.word	0x00004520


	//   ....[3]....
        /*0088*/ 	.word	0x000050c0


	//   ....[4]....
        /*008c*/ 	.word	0x00005110


	//   ....[5]....
        /*0090*/ 	.word	0x00005150


	//   ....[6]....
        /*0094*/ 	.word	0x00005170


	//   ....[7]....
        /*0098*/ 	.word	0x000051b0


	//   ....[8]....
        /*009c*/ 	.word	0x000051d0


	//   ....[9]....
        /*00a0*/ 	.word	0x00005220


	//   ....[10]....
        /*00a4*/ 	.word	0x00005230


	//   ....[11]....
        /*00a8*/ 	.word	0x000052a0


	//   ....[12]....
        /*00ac*/ 	.word	0x000052b0


	//   ....[13]....
        /*00b0*/ 	.word	0x000054a0


	//   ....[14]....
        /*00b4*/ 	.word	0x00005620


	//   ....[15]....
        /*00b8*/ 	.word	0x00005630


	//   ....[16]....
        /*00bc*/ 	.word	0x00005ea0


	//   ....[17]....
        /*00c0*/ 	.word	0x000066b0


	//   ....[18]....
        /*00c4*/ 	.word	0x00006ed0


	//----- nvinfo : EIATTR_VRC_CTA_INIT_COUNT
	.align		4
.L_2629:
        /*00c8*/ 	.byte	0x02, 0x4a
	.zero		1
	.zero		1


	//----- nvinfo : EIATTR_EXIT_INSTR_OFFSETS
	.align		4
        /*00cc*/ 	.byte	0x04, 0x1c
        /*00ce*/ 	.short	(.L_2631 - .L_2630)


	//   ....[0]....
.L_2630:
        /*00d0*/ 	.word	0x00000490


	//   ....[1]....
        /*00d4*/ 	.word	0x00007280


	//----- nvinfo : EIATTR_MAX_THREADS
	.align		4
.L_2631:
        /*00d8*/ 	.byte	0x04, 0x05
        /*00da*/ 	.short	(.L_2633 - .L_2632)
.L_2632:
        /*00dc*/ 	.word	0x00000080
        /*00e0*/ 	.word	0x00000001
        /*00e4*/ 	.word	0x00000001


	//----- nvinfo : EIATTR_CRS_STACK_SIZE
	.align		4
.L_2633:
        /*00e8*/ 	.byte	0x04, 0x1e
        /*00ea*/ 	.short	(.L_2635 - .L_2634)
.L_2634:
        /*00ec*/ 	.word	0x00000000


	//----- nvinfo : EIATTR_CBANK_PARAM_SIZE
	.align		4
.L_2635:
        /*00f0*/ 	.byte	0x03, 0x19
        /*00f2*/ 	.short	0x0118


	//----- nvinfo : EIATTR_PARAM_CBANK
	.align		4
        /*00f4*/ 	.byte	0x04, 0x0a
        /*00f6*/ 	.short	(.L_2637 - .L_2636)
	.align		4
.L_2636:
        /*00f8*/ 	.word	index@(.nv.constant0._Z25selective_scan_fwd_kernelI32Selective_Scan_fwd_kernel_traitsILi128ELi16ELi1ELb0ELb1ELb1ELb1EffEEv13SSMParamsBase)
        /*00fc*/ 	.short	0x0380
        /*00fe*/ 	.short	0x0118


	//----- nvinfo : EIATTR_SW_WAR
	.align		4
.L_2637:
        /*0100*/ 	.byte	0x04, 0x36
        /*0102*/ 	.short	(.L_2639 - .L_2638)
.L_2638:
        /*0104*/ 	.word	0x00000008
.L_2639:


//--------------------- .nv.info._Z25selective_scan_fwd_kernelI32Selective_Scan_fwd_kernel_traitsILi128ELi16ELi1ELb1ELb0ELb0ELb0EffEEv13SSMParamsBase --------------------------
	.section	.nv.info._Z25selective_scan_fwd_kernelI32Selective_Scan_fwd_kernel_traitsILi128ELi16ELi1ELb1ELb0ELb0ELb0EffEEv13SSMParamsBase,"",@"SHT_CUDA_INFO"
	.sectionflags	@""
	.align	4


	//----- nvinfo : EIATTR_CUDA_API_VERSION
	.align		4
        /*0000*/ 	.byte	0x04, 0x37
        /*0002*/ 	.short	(.L_2641 - .L_2640)
.L_2640:
        /*0004*/ 	.word	0x00000082


	//----- nvinfo : EIATTR_KPARAM_INFO
	.align		4
.L_2641:
        /*0008*/ 	.byte	0x04, 0x17
        /*000a*/ 	.short	(.L_2643 - .L_2642)
.L_2642:
        /*000c*/ 	.word	0x00000000
        /*0010*/ 	.short	0x0000
        /*0012*/ 	.short	0x0000
        /*0014*/ 	.byte	0x00, 0xf0, 0x61, 0x04


	//----- nvinfo : EIATTR_SPARSE_MMA_MASK
	.align		4
.L_2643:
        /*0018*/ 	.byte	0x03, 0x50
        /*001a*/ 	.short	0x0000


	//----- nvinfo : EIATTR_MAXREG_COUNT
	.align		4
        /*001c*/ 	.byte	0x03, 0x1b
        /*001e*/ 	.short	0x00a8


	//----- nvinfo : EIATTR_NUM_BARRIERS
	.align		4
        /*0020*/ 	.byte	0x02, 0x4c
        /*0022*/ 	.byte	0x01
	.zero		1


	//----- nvinfo : EIATTR_MERCURY_ISA_VERSION
	.align		4
        /*0024*/ 	.byte	0x03, 0x5f
        /*0026*/ 	.short	0x0101


	//----- nvinfo : EIATTR_COOP_GROUP_MASK_REGIDS
	.align		4
        /*0028*/ 	.byte	0x04, 0x29
        /*002a*/ 	.short	(.L_2645 - .L_2644)


	//   ....[0]....
.L_2644:
        /*002c*/ 	.word	0xffffffff


	//   ....[1]....
        /*0030*/ 	.word	0xffffffff


	//   ....[2]....
        /*0034*/ 	.word	0xffffffff


	//   ....[3]....
        /*0038*/ 	.word	0xffffffff


	//   ....[4]....
        /*003c*/ 	.word	0xffffffff


	//   ....[5]....
        /*0040*/ 	.word	0xffffffff


	//   ....[6]....
        /*0044*/ 	.word	0xffffffff


	//   ....[7]....
        /*0048*/ 	.word	0xffffffff


	//   ....[8]....
        /*004c*/ 	.word	0xffffffff


	//   ....[9]....
        /*0050*/ 	.word	0xffffffff


	//   ....[10]....
        /*0054*/ 	.word	0xffffffff


	//   ....[11]....
        /*0058*/ 	.word	0xffffffff


	//   ....[12]....
        /*005c*/ 	.word	0xffffffff


	//   ....[13]....
        /*0060*/ 	.word	0xffffffff


	//   ....[14]....
        /*0064*/ 	.word	0xffffffff


	//----- nvinfo : EIATTR_COOP_GROUP_INSTR_OFFSETS
	.align		4
.L_2645:
        /*0068*/ 	.byte	0x04, 0x28
        /*006a*/ 	.short	(.L_2647 - .L_2646)


	//   ....[0]....
.L_2646:
        /*006c*/ 	.word	0x00000620


	//   ....[1]....
        /*0070*/ 	.word	0x00000750


	//   ....[2]....
        /*0074*/ 	.word	0x00003320


	//   ....[3]....
        /*0078*/ 	.word	0x000033a0


	//   ....[4]....
        /*007c*/ 	.word	0x000033d0


	//   ....[5]....
        /*0080*/ 	.word	0x000033f0


	//   ....[6]....
        /*0084*/ 	.word	0x00003430


	//   ....[7]....
        /*0088*/ 	.word	0x00003450


	//   ....[8]....
        /*008c*/ 	.word	0x000034d0


	//   ....[9]....
        /*0090*/ 	.word	0x000034e0


	//   ....[10]....
        /*0094*/ 	.word	0x00003530


	//   ....[11]....
        /*0098*/ 	.word	0x00003540


	//   ....[12]....
        /*009c*/ 	.word	0x000035f0


	//   ....[13]....
        /*00a0*/ 	.word	0x00003600


	//   ....[14]....
        /*00a4*/ 	.word	0x00003c90


	//----- nvinfo : EIATTR_VRC_CTA_INIT_COUNT
	.align		4
.L_2647:
        /*00a8*/ 	.byte	0x02, 0x4a
	.zero		1
	.zero		1


	//----- nvinfo : EIATTR_EXIT_INSTR_OFFSETS
	.align		4
        /*00ac*/ 	.byte	0x04, 0x1c
        /*00ae*/ 	.short	(.L_2649 - .L_2648)


	//   ....[0]....
.L_2648:
        /*00b0*/ 	.word	0x00000200


	//   ....[1]....
        /*00b4*/ 	.word	0x00003de0


	//----- nvinfo : EIATTR_MAX_THREADS
	.align		4
.L_2649:
        /*00b8*/ 	.byte	0x04, 0x05
        /*00ba*/ 	.short	(.L_2651 - .L_2650)
.L_2650:
        /*00bc*/ 	.word	0x00000080
        /*00c0*/ 	.word	0x00000001
        /*00c4*/ 	.word	0x00000001


	//----- nvinfo : EIATTR_CRS_STACK_SIZE
	.align		4
.L_2651:
        /*00c8*/ 	.byte	0x04, 0x1e
        /*00ca*/ 	.short	(.L_2653 - .L_2652)
.L_2652:
        /*00cc*/ 	.word	0x00000000


	//----- nvinfo : EIATTR_CBANK_PARAM_SIZE
	.align		4
.L_2653:
        /*00d0*/ 	.byte	0x03, 0x19
        /*00d2*/ 	.short	0x0118


	//----- nvinfo : EIATTR_PARAM_CBANK
	.align		4
        /*00d4*/ 	.byte	0x04, 0x0a
        /*00d6*/ 	.short	(.L_2655 - .L_2654)
	.align		4
.L_2654:
        /*00d8*/ 	.word	index@(.nv.constant0._Z25selective_scan_fwd_kernelI32Selective_Scan_fwd_kernel_traitsILi128ELi16ELi1ELb1ELb0ELb0ELb0EffEEv13SSMParamsBase)
        /*00dc*/ 	.short	0x0380
        /*00de*/ 	.short	0x0118


	//----- nvinfo : EIATTR_SW_WAR
	.align		4
.L_2655:
        /*00e0*/ 	.byte	0x04, 0x36
        /*00e2*/ 	.short	(.L_2657 - .L_2656)
.L_2656:
        /*00e4*/ 	.word	0x00000008
.L_2657:


//--------------------- .nv.info._Z25selective_scan_fwd_kernelI32Selective_Scan_fwd_kernel_traitsILi128ELi16ELi1ELb1ELb0ELb0ELb1EffEEv13SSMParamsBase --------------------------
	.section	.nv.info._Z25selective_scan_fwd_kernelI32Selective_Scan_fwd_kernel_traitsILi128ELi16ELi1ELb1ELb0ELb0ELb1EffEEv13SSMParamsBase,"",@"SHT_CUDA_INFO"
	.sectionflags	@""
	.align	4


	//----- nvinfo : EIATTR_CUDA_API_VERSION
	.align		4
        /*0000*/ 	.byte	0x04, 0x37
        /*0002*/ 	.short	(.L_2659 - .L_2658)
.L_2658:
        /*0004*/ 	.word	0x00000082


	//----- nvinfo : EIATTR_KPARAM_INFO
	.align		4
.L_2659:
        /*0008*/ 	.byte	0x04, 0x17
        /*000a*/ 	.short	(.L_2661 - .L_2660)
.L_2660:
        /*000c*/ 	.word	0x00000000
        /*0010*/ 	.short	0x0000
        /*0012*/ 	.short	0x0000
        /*0014*/ 	.byte	0x00, 0xf0, 0x61, 0x04


	//----- nvinfo : EIATTR_SPARSE_MMA_MASK
	.align		4
.L_2661:
        /*0018*/ 	.byte	0x03, 0x50
        /*001a*/ 	.short	0x0000


	//----- nvinfo : EIATTR_MAXREG_COUNT
	.align		4
        /*001c*/ 	.byte	0x03, 0x1b
        /*001e*/ 	.short	0x00a8


	//----- nvinfo : EIATTR_NUM_BARRIERS
	.align		4
        /*0020*/ 	.byte	0x02, 0x4c
        /*0022*/ 	.byte	0x01
	.zero		1


	//----- nvinfo : EIATTR_MERCURY_ISA_VERSION
	.align		4
        /*0024*/ 	.byte	0x03, 0x5f
        /*0026*/ 	.short	0x0101


	//----- nvinfo : EIATTR_COOP_GROUP_MASK_REGIDS
	.align		4
        /*0028*/ 	.byte	0x04, 0x29
        /*002a*/ 	.short	(.L_2663 - .L_2662)


	//   ....[0]....
.L_2662:
        /*002c*/ 	.word	0xffffffff


	//   ....[1]....
        /*0030*/ 	.word	0xffffffff


	//   ....[2]....
        /*0034*/ 	.word	0xffffffff


	//   ....[3]....
        /*0038*/ 	.word	0xffffffff


	//   ....[4]....
        /*003c*/ 	.word	0xffffffff


	//   ....[5]....
        /*0040*/ 	.word	0xffffffff


	//   ....[6]....
        /*0044*/ 	.word	0xffffffff


	//   ....[7]....
        /*0048*/ 	.word	0xffffffff


	//   ....[8]....
        /*004c*/ 	.word	0xffffffff


	//   ....[9]....
        /*0050*/ 	.word	0xffffffff


	//   ....[10]....
        /*0054*/ 	.word	0xffffffff


	//   ....[11]....
        /*0058*/ 	.word	0xffffffff


	//   ....[12]....
        /*005c*/ 	.word	0xffffffff


	//   ....[13]....
        /*0060*/ 	.word	0xffffffff


	//   ....[14]....
        /*0064*/ 	.word	0xffffffff


	//   ....[15]....
        /*0068*/ 	.word	0xffffffff


	//   ....[16]....
        /*006c*/ 	.word	0xffffffff


	//----- nvinfo : EIATTR_COOP_GROUP_INSTR_OFFSETS
	.align		4
.L_2663:
        /*0070*/ 	.byte	0x04, 0x28
        /*0072*/ 	.short	(.L_2665 - .L_2664)


	//   ....[0]....
.L_2664:
        /*0074*/ 	.word	0x00000640


	//   ....[1]....
        /*0078*/ 	.word	0x00000770


	//   ....[2]....
        /*007c*/ 	.word	0x00003340


	//   ....[3]....
        /*0080*/ 	.word	0x000033b0


	//   ....[4]....
        /*0084*/ 	.word	0x000033f0


	//   ....[5]....
        /*0088*/ 	.word	0x00003410


	//   ....[6]....
        /*008c*/ 	.word	0x00003450


	//   ....[7]....
        /*0090*/ 	.word	0x00003470


	//   ....[8]....
        /*0094*/ 	.word	0x000034f0


	//   ....[9]....
        /*0098*/ 	.word	0x00003500


	//   ....[10]....
        /*009c*/ 	.word	0x00003550


	//   ....[11]....
        /*00a0*/ 	.word	0x00003560


	//   ....[12]....
        /*00a4*/ 	.word	0x00003610


	//   ....[13]....
        /*00a8*/ 	.word	0x00003620


	//   ....[14]....
        /*00ac*/ 	.word	0x00003cc0


	//   ....[15]....
        /*00b0*/ 	.word	0x00003f10


	//   ....[16]....
        /*00b4*/ 	.word	0x00004600


	//----- nvinfo : EIATTR_VRC_CTA_INIT_COUNT
	.align		4
.L_2665:
        /*00b8*/ 	.byte	0x02, 0x4a
	.zero		1
	.zero		1


	//----- nvinfo : EIATTR_EXIT_INSTR_OFFSETS
	.align		4
        /*00bc*/ 	.byte	0x04, 0x1c
        /*00be*/ 	.short	(.L_2667 - .L_2666)


	//   ....[0]....
.L_2666:
        /*00c0*/ 	.word	0x000001f0


	//   ....[1]....
        /*00c4*/ 	.word	0x00004700


	//----- nvinfo : EIATTR_MAX_THREADS
	.align		4
.L_2667:
        /*00c8*/ 	.byte	0x04, 0x05
        /*00ca*/ 	.short	(.L_2669 - .L_2668)
.L_2668:
        /*00cc*/ 	.word	0x00000080
        /*00d0*/ 	.word	0x00000001
        /*00d4*/ 	.word	0x00000001


	//----- nvinfo : EIATTR_CRS_STACK_SIZE
	.align		4
.L_2669:
        /*00d8*/ 	.byte	0x04, 0x1e
        /*00da*/ 	.short	(.L_2671 - .L_2670)
.L_2670:
        /*00dc*/ 	.word	0x00000000


	//----- nvinfo : EIATTR_CBANK_PARAM_SIZE
	.align		4
.L_2671:
        /*00e0*/ 	.byte	0x03, 0x19
        /*00e2*/ 	.short	0x0118


	//----- nvinfo : EIATTR_PARAM_CBANK
	.align		4
        /*00e4*/ 	.byte	0x04, 0x0a
        /*00e6*/ 	.short	(.L_2673 - .L_2672)
	.align		4
.L_2672:
        /*00e8*/ 	.word	index@(.nv.constant0._Z25selective_scan_fwd_kernelI32Selective_Scan_fwd_kernel_traitsILi128ELi16ELi1ELb1ELb0ELb0ELb1EffEEv13SSMParamsBase)
        /*00ec*/ 	.short	0x0380
        /*00ee*/ 	.short	0x0118


	//----- nvinfo : EIATTR_SW_WAR
	.align		4
.L_2673:
        /*00f0*/ 	.byte	0x04, 0x36
        /*00f2*/ 	.short	(.L_2675 - .L_2674)
.L_2674:
        /*00f4*/ 	.word	0x00000008
.L_2675:


//--------------------- .nv.info._Z25selective_scan_fwd_kernelI32Selective_Scan_fwd_kernel_traitsILi128ELi16ELi1ELb1ELb0ELb1ELb0EffEEv13SSMParamsBase --------------------------
	.section	.nv.info._Z25selective_scan_fwd_kernelI32Selective_Scan_fwd_kernel_traitsILi128ELi16ELi1ELb1ELb0ELb1ELb0EffEEv13SSMParamsBase,"",@"SHT_CUDA_INFO"
	.sectionflags	@""
	.align	4


	//----- nvinfo : EIATTR_CUDA_API_VERSION
	.align		4
        /*0000*/ 	.byte	0x04, 0x37
        /*0002*/ 	.short	(.L_2677 - .L_2676)
.L_2676:
        /*0004*/ 	.word	0x00000082


	//----- nvinfo : EIATTR_KPARAM_INFO
	.align		4
.L_2677:
        /*0008*/ 	.byte	0x04, 0x17
        /*000a*/ 	.short	(.L_2679 - .L_2678)
.L_2678:
        /*000c*/ 	.word	0x00000000
        /*0010*/ 	.short	0x0000
        /*0012*/ 	.short	0x0000
        /*0014*/ 	.byte	0x00, 0xf0, 0x61, 0x04


	//----- nvinfo : EIATTR_SPARSE_MMA_MASK
	.align		4
.L_2679:
        /*0018*/ 	.byte	0x03, 0x50
        /*001a*/ 	.short	0x0000


	//----- nvinfo : EIATTR_MAXREG_COUNT
	.align		4
        /*001c*/ 	.byte	0x03, 0x1b
        /*001e*/ 	.short	0x00a8


	//----- nvinfo : EIATTR_NUM_BARRIERS
	.align		4
        /*0020*/ 	.byte	0x02, 0x4c
        /*0022*/ 	.byte	0x01
	.zero		1


	//----- nvinfo : EIATTR_MERCURY_ISA_VERSION
	.align		4
        /*0024*/ 	.byte	0x03, 0x5f
        /*0026*/ 	.short	0x0101


	//----- nvinfo : EIATTR_COOP_GROUP_MASK_REGIDS
	.align		4
        /*0028*/ 	.byte	0x04, 0x29
        /*002a*/ 	.short	(.L_2681 - .L_2680)


	//   ....[0]....
.L_2680:
        /*002c*/ 	.word	0xffffffff


	//   ....[1]....
        /*0030*/ 	.word	0xffffffff


	//   ....[2]....
        /*0034*/ 	.word	0xffffffff


	//   ....[3]....
        /*0038*/ 	.word	0xffffffff


	//   ....[4]....
        /*003c*/ 	.word	0xffffffff


	//   ....[5]....
        /*0040*/ 	.word	0xffffffff


	//   ....[6]....
        /*0044*/ 	.word	0xffffffff


	//   ....[7]....
        /*0048*/ 	.word	0xffffffff


	//   ....[8]....
        /*004c*/ 	.word	0xffffffff


	//   ....[9]....
        /*0050*/ 	.word	0xffffffff


	//   ....[10]....
        /*0054*/ 	.word	0xffffffff


	//   ....[11]....
        /*0058*/ 	.word	0xffffffff


	//   ....[12]....
        /*005c*/ 	.word	0xffffffff


	//   ....[13]....
        /*0060*/ 	.word	0xffffffff


	//   ....[14]....
        /*0064*/ 	.word	0xffffffff


	//   ....[15]....
        /*0068*/ 	.word	0xffffffff


	//----- nvinfo : EIATTR_COOP_GROUP_INSTR_OFFSETS
	.align		4
.L_2681:
        /*006c*/ 	.byte	0x04, 0x28
        /*006e*/ 	.short	(.L_2683 - .L_2682)


	//   ....[0]....
.L_2682:
        /*0070*/ 	.word	0x00000830


	//   ....[1]....
        /*0074*/ 	.word	0x00000930


	//   ....[2]....
        /*0078*/ 	.word	0x00003350


	//   ....[3]....
        /*007c*/ 	.word	0x000035a0


	//   ....[4]....
        /*0080*/ 	.word	0x000035f0


	//   ....[5]....
        /*0084*/ 	.word	0x00003620


	//   ....[6]....
        /*0088*/ 	.word	0x00003640


	//   ....[7]....
        /*008c*/ 	.word	0x00003680


	//   ....[8]....
        /*0090*/ 	.word	0x000036a0


	//   ....[9]....
        /*0094*/ 	.word	0x000036f0


	//   ....[10]....
        /*0098*/ 	.word	0x00003700


	//   ....[11]....
        /*009c*/ 	.word	0x00003750


	//   ....[12]....
        /*00a0*/ 	.word	0x00003760


	//   ....[13]....
        /*00a4*/ 	.word	0x00003850


	//   ....[14]....
        /*00a8*/ 	.word	0x00003860


	//   ....[15]....
        /*00ac*/ 	.word	0x00004000


	//----- nvinfo : EIATTR_VRC_CTA_INIT_COUNT
	.align		4
.L_2683:
        /*00b0*/ 	.byte	0x02, 0x4a
	.zero		1
	.zero		1


	//----- nvinfo : EIATTR_EXIT_INSTR_OFFSETS
	.align		4
        /*00b4*/ 	.byte	0x04, 0x1c
        /*00b6*/ 	.short	(.L_2685 - .L_2684)


	//   ....[0]....
.L_2684:
        /*00b8*/ 	.word	0x00000400


	//   ....[1]....
        /*00bc*/ 	.word	0x00004160


	//----- nvinfo : EIATTR_MAX_THREADS
	.align		4
.L_2685:
        /*00c0*/ 	.byte	0x04, 0x05
        /*00c2*/ 	.short	(.L_2687 - .L_2686)
.L_2686:
        /*00c4*/ 	.word	0x00000080
        /*00c8*/ 	.word	0x00000001
        /*00cc*/ 	.word	0x00000001


	//----- nvinfo : EIATTR_CRS_STACK_SIZE
	.align		4
.L_2687:
        /*00d0*/ 	.byte	0x04, 0x1e
        /*00d2*/ 	.short	(.L_2689 - .L_2688)
.L_2688:
        /*00d4*/ 	.word	0x00000000


	//----- nvinfo : EIATTR_CBANK_PARAM_SIZE
	.align		4
.L_2689:
        /*00d8*/ 	.byte	0x03, 0x19
        /*00da*/ 	.short	0x0118


	//----- nvinfo : EIATTR_PARAM_CBANK
	.align		4
        /*00dc*/ 	.byte	0x04, 0x0a
        /*00de*/ 	.short	(.L_2691 - .L_2690)
	.align		4
.L_2690:
        /*00e0*/ 	.word	index@(.nv.constant0._Z25selective_scan_fwd_kernelI32Selective_Scan_fwd_kernel_traitsILi128ELi16ELi1ELb1ELb0ELb1ELb0EffEEv13SSMParamsBase)
        /*00e4*/ 	.short	0x0380
        /*00e6*/ 	.short	0x0118


	//----- nvinfo : EIATTR_SW_WAR
	.align		4
.L_2691:
        /*00e8*/ 	.byte	0x04, 0x36
        /*00ea*/ 	.short	(.L_2693 - .L_2692)
.L_2692:
        /*00ec*/ 	.word	0x00000008
.L_2693:


//--------------------- .nv.info._Z25selective_scan_fwd_kernelI32Selective_Scan_fwd_kernel_traitsILi128ELi16ELi1ELb1ELb0ELb1ELb1EffEEv13SSMParamsBase --------------------------
	.section	.nv.info._Z25selective_scan_fwd_kernelI32Selective_Scan_fwd_kernel_traitsILi128ELi16ELi1ELb1ELb0ELb1ELb1EffEEv13SSMParamsBase,"",@"SHT_CUDA_INFO"
	.sectionflags	@""
	.align	4


	//----- nvinfo : EIATTR_CUDA_API_VERSION
	.align		4
        /*0000*/ 	.byte	0x04, 0x37
        /*0002*/ 	.short	(.L_2695 - .L_2694)
.L_2694:
        /*0004*/ 	.word	0x00000082


	//----- nvinfo : EIATTR_KPARAM_INFO
	.align		4
.L_2695:
        /*0008*/ 	.byte	0x04, 0x17
        /*000a*/ 	.short	(.L_2697 - .L_2696)
.L_2696:
        /*000c*/ 	.word	0x00000000
        /*0010*/ 	.short	0x0000
        /*0012*/ 	.short	0x0000
        /*0014*/ 	.byte	0x00, 0xf0, 0x61, 0x04


	//----- nvinfo : EIATTR_SPARSE_MMA_MASK
	.align		4
.L_2697:
        /*0018*/ 	.byte	0x03, 0x50
        /*001a*/ 	.short	0x0000


	//----- nvinfo : EIATTR_MAXREG_COUNT
	.align		4
        /*001c*/ 	.byte	0x03, 0x1b
        /*001e*/ 	.short	0x00a8


	//----- nvinfo : EIATTR_NUM_BARRIERS
	.align		4
        /*0020*/ 	.byte	0x02, 0x4c
        /*0022*/ 	.byte	0x01
	.zero		1


	//----- nvinfo : EIATTR_MERCURY_ISA_VERSION
	.align		4
        /*0024*/ 	.byte	0x03, 0x5f
        /*0026*/ 	.short	0x0101


	//----- nvinfo : EIATTR_COOP_GROUP_MASK_REGIDS
	.align		4
        /*0028*/ 	.byte	0x04, 0x29
        /*002a*/ 	.short	(.L_2699 - .L_2698)


	//   ....[0]....
.L_2698:
        /*002c*/ 	.word	0xffffffff


	//   ....[1]....
        /*0030*/ 	.word	0xffffffff


	//   ....[2]....
        /*0034*/ 	.word	0xffffffff


	//   ....[3]....
        /*0038*/ 	.word	0xffffffff


	//   ....[4]....
        /*003c*/ 	.word	0xffffffff


	//   ....[5]....
        /*0040*/ 	.word	0xffffffff


	//   ....[6]....
        /*0044*/ 	.word	0xffffffff


	//   ....[7]....
        /*0048*/ 	.word	0xffffffff


	//   ....[8]....
        /*004c*/ 	.word	0xffffffff


	//   ....[9]....
        /*0050*/ 	.word	0xffffffff


	//   ....[10]....
        /*0054*/ 	.word	0xffffffff


	//   ....[11]....
        /*0058*/ 	.word	0xffffffff


	//   ....[12]....
        /*005c*/ 	.word	0xffffffff


	//   ....[13]....
        /*0060*/ 	.word	0xffffffff


	//   ....[14]....
        /*0064*/ 	.word	0xffffffff


	//   ....[15]....
        /*0068*/ 	.word	0xffffffff


	//   ....[16]....
        /*006c*/ 	.word	0xffffffff


	//   ....[17]....
        /*0070*/ 	.word	0xffffffff


	//----- nvinfo : EIATTR_COOP_GROUP_INSTR_OFFSETS
	.align		4
.L_2699:
        /*0074*/ 	.byte	0x04, 0x28
        /*0076*/ 	.short	(.L_2701 - .L_2700)


	//   ....[0]....
.L_2700:
        /*0078*/ 	.word	0x00000830


	//   ....[1]....
        /*007c*/ 	.word	0x00000930


	//   ....[2]....
        /*0080*/ 	.word	0x00003350


	//   ....[3]....
        /*0084*/ 	.word	0x000035a0


	//   ....[4]....
        /*0088*/ 	.word	0x000035f0


	//   ....[5]....
        /*008c*/ 	.word	0x00003620


	//   ....[6]....
        /*0090*/ 	.word	0x00003640


	//   ....[7]....
        /*0094*/ 	.word	0x00003680


	//   ....[8]....
        /*0098*/ 	.word	0x000036a0


	//   ....[9]....
        /*009c*/ 	.word	0x000036f0


	//   ....[10]....
        /*00a0*/ 	.word	0x00003700


	//   ....[11]....
        /*00a4*/ 	.word	0x00003750


	//   ....[12]....
        /*00a8*/ 	.word	0x00003760


	//   ....[13]....
        /*00ac*/ 	.word	0x00003850


	//   ....[14]....
        /*00b0*/ 	.word	0x00003860


	//   ....[15]....
        /*00b4*/ 	.word	0x00003ff0


	//   ....[16]....
        /*00b8*/ 	.word	0x00004280


	//   ....[17]....
        /*00bc*/ 	.word	0x000049a0


	//----- nvinfo : EIATTR_VRC_CTA_INIT_COUNT
	.align		4
.L_2701:
        /*00c0*/ 	.byte	0x02, 0x4a
	.zero		1
	.zero		1


	//----- nvinfo : EIATTR_EXIT_INSTR_OFFSETS
	.align		4
        /*00c4*/ 	.byte	0x04, 0x1c
        /*00c6*/ 	.short	(.L_2703 - .L_2702)


	//   ....[0]....
.L_2702:
        /*00c8*/ 	.word	0x00000400


	//   ....[1]....
        /*00cc*/ 	.word	0x00004a80


	//----- nvinfo : EIATTR_MAX_THREADS
	.align		4
.L_2703:
        /*00d0*/ 	.byte	0x04, 0x05
        /*00d2*/ 	.short	(.L_2705 - .L_2704)
.L_2704:
        /*00d4*/ 	.word	0x00000080
        /*00d8*/ 	.word	0x00000001
        /*00dc*/ 	.word	0x00000001


	//----- nvinfo : EIATTR_CRS_STACK_SIZE
	.align		4
.L_2705:
        /*00e0*/ 	.byte	0x04, 0x1e
        /*00e2*/ 	.short	(.L_2707 - .L_2706)
.L_2706:
        /*00e4*/ 	.word	0x00000000


	//----- nvinfo : EIATTR_CBANK_PARAM_SIZE
	.align		4
.L_2707:
        /*00e8*/ 	.byte	0x03, 0x19
        /*00ea*/ 	.short	0x0118


	//----- nvinfo : EIATTR_PARAM_CBANK
	.align		4
        /*00ec*/ 	.byte	0x04, 0x0a
        /*00ee*/ 	.short	(.L_2709 - .L_2708)
	.align		4
.L_2708:
        /*00f0*/ 	.word	index@(.nv.constant0._Z25selective_scan_fwd_kernelI32Selective_Scan_fwd_kernel_traitsILi128ELi16ELi1ELb1ELb0ELb1ELb1EffEEv13SSMParamsBase)
        /*00f4*/ 	.short	0x0380
        /*00f6*/ 	.short	0x0118


	//----- nvinfo : EIATTR_SW_WAR
	.align		4
.L_2709:
        /*00f8*/ 	.byte	0x04, 0x36
        /*00fa*/ 	.short	(.L_2711 - .L_2710)
.L_2710:
        /*00fc*/ 	.word	0x00000008
.L_2711:


//--------------------- .nv.info._Z25selective_scan_fwd_kernelI32Selective_Scan_fwd_kernel_traitsILi128ELi16ELi1ELb1ELb1ELb0ELb0EffEEv13SSMParamsBase --------------------------
	.section	.nv.info._Z25selective_scan_fwd_kernelI32Selective_Scan_fwd_kernel_traitsILi128ELi16ELi1ELb1ELb1ELb0ELb0EffEEv13SSMParamsBase,"",@"SHT_CUDA_INFO"
	.sectionflags	@""
	.align	4


	//----- nvinfo : EIATTR_CUDA_API_VERSION
	.align		4
        /*0000*/ 	.byte	0x04, 0x37
        /*0002*/ 	.short	(.L_2713 - .L_2712)
.L_2712:
        /*0004*/ 	.word	0x00000082


	//----- nvinfo : EIATTR_KPARAM_INFO
	.align		4
.L_2713:
        /*0008*/ 	.byte	0x04, 0x17
        /*000a*/ 	.short	(.L_2715 - .L_2714)
.L_2714:
        /*000c*/ 	.word	0x00000000
        /*0010*/ 	.short	0x0000
        /*0012*/ 	.short	0x0000
        /*0014*/ 	.byte	0x00, 0xf0, 0x61, 0x04


	//----- nvinfo : EIATTR_SPARSE_MMA_MASK
	.align		4
.L_2715:
        /*0018*/ 	.byte	0x03, 0x50
        /*001a*/ 	.short	0x0000


	//----- nvinfo : EIATTR_MAXREG_COUNT
	.align		4
        /*001c*/ 	.byte	0x03, 0x1b
        /*001e*/ 	.short	0x00a8


	//----- nvinfo : EIATTR_NUM_BARRIERS
	.align		4
        /*0020*/ 	.byte	0x02, 0x4c
        /*0022*/ 	.byte	0x01
	.zero		1


	//----- nvinfo : EIATTR_MERCURY_ISA_VERSION
	.align		4
        /*0024*/ 	.byte	0x03, 0x5f
        /*0026*/ 	.short	0x0101


	//----- nvinfo : EIATTR_COOP_GROUP_MASK_REGIDS
	.align		4
        /*0028*/ 	.byte	0x04, 0x29
        /*002a*/ 	.short	(.L_2717 - .L_2716)


	//   ....[0]....
.L_2716:
        /*002c*/ 	.word	0xffffffff


	//   ....[1]....
        /*0030*/ 	.word	0xffffffff


	//   ....[2]....
        /*0034*/ 	.word	0xffffffff


	//   ....[3]....
        /*0038*/ 	.word	0xffffffff


	//   ....[4]....
        /*003c*/ 	.word	0xffffffff


	//   ....[5]....
        /*0040*/ 	.word	0xffffffff


	//   ....[6]....
        /*0044*/ 	.word	0xffffffff


	//   ....[7]....
        /*0048*/ 	.word	0xffffffff


	//   ....[8]....
        /*004c*/ 	.word	0xffffffff


	//   ....[9]....
        /*0050*/ 	.word	0xffffffff


	//   ....[10]....
        /*0054*/ 	.word	0xffffffff


	//   ....[11]....
        /*0058*/ 	.word	0xffffffff


	//   ....[12]....
        /*005c*/ 	.word	0xffffffff


	//   ....[13]....
        /*0060*/ 	.word	0xffffffff


	//   ....[14]....
        /*0064*/ 	.word	0xffffffff


	//   ....[15]....
        /*0068*/ 	.word	0xffffffff


	//----- nvinfo : EIATTR_COOP_GROUP_INSTR_OFFSETS
	.align		4
.L_2717:
        /*006c*/ 	.byte	0x04, 0x28
        /*006e*/ 	.short	(.L_2719 - .L_2718)


	//   ....[0]....
.L_2718:
        /*0070*/ 	.word	0x00000820


	//   ....[1]....
        /*0074*/ 	.word	0x00000920


	//   ....[2]....
        /*0078*/ 	.word	0x00003150


	//   ....[3]....
        /*007c*/ 	.word	0x00003650


	//   ....[4]....
        /*0080*/ 	.word	0x000036b0


	//   ....[5]....
        /*0084*/ 	.word	0x000036e0


	//   ....[6]....
        /*0088*/ 	.word	0x00003710


	//   ....[7]....
        /*008c*/ 	.word	0x000037e0


	//   ....[8]....
        /*0090*/ 	.word	0x00003810


	//   ....[9]....
        /*0094*/ 	.word	0x00003860


	//   ....[10]....
        /*0098*/ 	.word	0x00003870


	//   ....[11]....
        /*009c*/ 	.word	0x000038c0


	//   ....[12]....
        /*00a0*/ 	.word	0x000038d0


	//   ....[13]....
        /*00a4*/ 	.word	0x00003960


	//   ....[14]....
        /*00a8*/ 	.word	0x00003970


	//   ....[15]....
        /*00ac*/ 	.word	0x00004000


	//----- nvinfo : EIATTR_VRC_CTA_INIT_COUNT
	.align		4
.L_2719:
        /*00b0*/ 	.byte	0x02, 0x4a
	.zero		1
	.zero		1


	//----- nvinfo : EIATTR_EXIT_INSTR_OFFSETS
	.align		4
        /*00b4*/ 	.byte	0x04, 0x1c
        /*00b6*/ 	.short	(.L_2721 - .L_2720)


	//   ....[0]....
.L_2720:
        /*00b8*/ 	.word	0x00000400


	//   ....[1]....
        /*00bc*/ 	.word	0x00004160


	//----- nvinfo : EIATTR_MAX_THREADS
	.align		4
.L_2721:
        /*00c0*/ 	.byte	0x04, 0x05
        /*00c2*/ 	.short	(.L_2723 - .L_2722)
.L_2722:
        /*00c4*/ 	.word	0x00000080
        /*00c8*/ 	.word	0x00000001
        /*00cc*/ 	.word	0x00000001


	//----- nvinfo : EIATTR_CRS_STACK_SIZE
	.align		4
.L_2723:
        /*00d0*/ 	.byte	0x04, 0x1e
        /*00d2*/ 	.short	(.L_2725 - .L_2724)
.L_2724:
        /*00d4*/ 	.word	0x00000000


	//----- nvinfo : EIATTR_CBANK_PARAM_SIZE
	.align		4
.L_2725:
        /*00d8*/ 	.byte	0x03, 0x19
        /*00da*/ 	.short	0x0118


	//----- nvinfo : EIATTR_PARAM_CBANK
	.align		4
        /*00dc*/ 	.byte	0x04, 0x0a
        /*00de*/ 	.short	(.L_2727 - .L_2726)
	.align		4
.L_2726:
        /*00e0*/ 	.word	index@(.nv.constant0._Z25selective_scan_fwd_kernelI32Selective_Scan_fwd_kernel_traitsILi128ELi16ELi1ELb1ELb1ELb0ELb0EffEEv13SSMParamsBase)
        /*00e4*/ 	.short	0x0380
        /*00e6*/ 	.short	0x0118


	//----- nvinfo : EIATTR_SW_WAR
	.align		4
.L_2727:
        /*00e8*/ 	.byte	0x04, 0x36
        /*00ea*/ 	.short	(.L_2729 - .L_2728)
.L_2728:
        /*00ec*/ 	.word	0x00000008
.L_2729:


//--------------------- .nv.info._Z25selective_scan_fwd_kernelI32Selective_Scan_fwd_kernel_traitsILi128ELi16ELi1ELb1ELb1ELb0ELb1EffEEv13SSMParamsBase --------------------------
	.section	.nv.info._Z25selective_scan_fwd_kernelI32Selective_Scan_fwd_kernel_traitsILi128ELi16ELi1ELb1ELb1ELb0ELb1EffEEv13SSMParamsBase,"",@"SHT_CUDA_INFO"
	.sectionflags	@""
	.align	4


	//----- nvinfo : EIATTR_CUDA_API_VERSION
	.align		4
        /*0000*/ 	.byte	0x04, 0x37
        /*0002*/ 	.short	(.L_2731 - .L_2730)
.L_2730:
        /*0004*/ 	.word	0x00000082


	//----- nvinfo : EIATTR_KPARAM_INFO
	.align		4
.L_2731:
        /*0008*/ 	.byte	0x04, 0x17
        /*000a*/ 	.short	(.L_2733 - .L_2732)
.L_2732:
        /*000c*/ 	.word	0x00000000
        /*0010*/ 	.short	0x0000
        /*0012*/ 	.short	0x0000
        /*0014*/ 	.byte	0x00, 0xf0, 0x61, 0x04


	//----- nvinfo : EIATTR_SPARSE_MMA_MASK
	.align		4
.L_2733:
        /*0018*/ 	.byte	0x03, 0x50
        /*001a*/ 	.short	0x0000


	//----- nvinfo : EIATTR_MAXREG_COUNT
	.align		4
        /*001c*/ 	.byte	0x03, 0x1b
        /*001e*/ 	.short	0x00a8


	//----- nvinfo : EIATTR_NUM_BARRIERS
	.align		4
        /*0020*/ 	.byte	0x02, 0x4c
        /*0022*/ 	.byte	0x01
	.zero		1


	//----- nvinfo : EIATTR_MERCURY_ISA_VERSION
	.align		4
        /*0024*/ 	.byte	0x03, 0x5f
        /*0026*/ 	.short	0x0101


	//----- nvinfo : EIATTR_COOP_GROUP_MASK_REGIDS
	.align		4
        /*0028*/ 	.byte	0x04, 0x29
        /*002a*/ 	.short	(.L_2735 - .L_2734)


	//   ....[0]....
.L_2734:
        /*002c*/ 	.word	0xffffffff


	//   ....[1]....
        /*0030*/ 	.word	0xffffffff


	//   ....[2]....
        /*0034*/ 	.word	0xffffffff


	//   ....[3]....
        /*0038*/ 	.word	0xffffffff


	//   ....[4]....
        /*003c*/ 	.word	0xffffffff


	//   ....[5]....
        /*0040*/ 	.word	0xffffffff


	//   ....[6]....
        /*0044*/ 	.word	0xffffffff


	//   ....[7]....
        /*0048*/ 	.word	0xffffffff


	//   ....[8]....
        /*004c*/ 	.word	0xffffffff


	//   ....[9]....
        /*0050*/ 	.word	0xffffffff


	//   ....[10]....
        /*0054*/ 	.word	0xffffffff


	//   ....[11]....
        /*0058*/ 	.word	0xffffffff


	//   ....[12]....
        /*005c*/ 	.word	0xffffffff


	//   ....[13]....
        /*0060*/ 	.word	0xffffffff


	//   ....[14]....
        /*0064*/ 	.word	0xffffffff


	//   ....[15]....
        /*0068*/ 	.word	0xffffffff


	//   ....[16]....
        /*006c*/ 	.word	0xffffffff


	//   ....[17]....
        /*0070*/ 	.word	0xffffffff


	//----- nvinfo : EIATTR_COOP_GROUP_INSTR_OFFSETS
	.align		4
.L_2735:
        /*0074*/ 	.byte	0x04, 0x28
        /*0076*/ 	.short	(.L_2737 - .L_2736)


	//   ....[0]....
.L_2736:
        /*0078*/ 	.word	0x00000820


	//   ....[1]....
        /*007c*/ 	.word	0x00000920


	//   ....[2]....
        /*0080*/ 	.word	0x00003150


	//   ....[3]....
        /*0084*/ 	.word	0x00003650


	//   ....[4]....
        /*0088*/ 	.word	0x000036b0


	//   ....[5]....
        /*008c*/ 	.word	0x000036e0


	//   ....[6]....
        /*0090*/ 	.word	0x00003710


	//   ....[7]....
        /*0094*/ 	.word	0x000037e0


	//   ....[8]....
        /*0098*/ 	.word	0x00003810


	//   ....[9]....
        /*009c*/ 	.word	0x00003860


	//   ....[10]....
        /*00a0*/ 	.word	0x00003870


	//   ....[11]....
        /*00a4*/ 	.word	0x000038c0


	//   ....[12]....
        /*00a8*/ 	.word	0x000038d0


	//   ....[13]....
        /*00ac*/ 	.word	0x00003960


	//   ....[14]....
        /*00b0*/ 	.word	0x00003970


	//   ....[15]....
        /*00b4*/ 	.word	0x00003ff0


	//   ....[16]....
        /*00b8*/ 	.word	0x00004280


	//   ....[17]....
        /*00bc*/ 	.word	0x000049a0


	//----- nvinfo : EIATTR_VRC_CTA_INIT_COUNT
	.align		4
.L_2737:
        /*00c0*/ 	.byte	0x02, 0x4a
	.zero		1
	.zero		1


	//----- nvinfo : EIATTR_EXIT_INSTR_OFFSETS
	.align		4
        /*00c4*/ 	.byte	0x04, 0x1c
        /*00c6*/ 	.short	(.L_2739 - .L_2738)


	//   ....[0]....
.L_2738:
        /*00c8*/ 	.word	0x00000400


	//   ....[1]....
        /*00cc*/ 	.word	0x00004a80


	//----- nvinfo : EIATTR_MAX_THREADS
	.align		4
.L_2739:
        /*00d0*/ 	.byte	0x04, 0x05
        /*00d2*/ 	.short	(.L_2741 - .L_2740)
.L_2740:
        /*00d4*/ 	.word	0x00000080
        /*00d8*/ 	.word	0x00000001
        /*00dc*/ 	.word	0x00000001


	//----- nvinfo : EIATTR_CRS_STACK_SIZE
	.align		4
.L_2741:
        /*00e0*/ 	.byte	0x04, 0x1e
        /*00e2*/ 	.short	(.L_2743 - .L_2742)
.L_2742:
        /*00e4*/ 	.word	0x00000000


	//----- nvinfo : EIATTR_CBANK_PARAM_SIZE
	.align		4
.L_2743:
        /*00e8*/ 	.byte	0x03, 0x19
        /*00ea*/ 	.short	0x0118


	//----- nvinfo : EIATTR_PARAM_CBANK
	.align		4
        /*00ec*/ 	.byte	0x04, 0x0a
        /*00ee*/ 	.short	(.L_2745 - .L_2744)
	.align		4
.L_2744:
        /*00f0*/ 	.word	index@(.nv.constant0._Z25selective_scan_fwd_kernelI32Selective_Scan_fwd_kernel_traitsILi128ELi16ELi1ELb1ELb1ELb0ELb1EffEEv13SSMParamsBase)
        /*00f4*/ 	.short	0x0380
        /*00f6*/ 	.short	0x0118


	//----- nvinfo : EIATTR_SW_WAR
	.align		4
.L_2745:
        /*00f8*/ 	.byte	0x04, 0x36
        /*00fa*/ 	.short	(.L_2747 - .L_2746)
.L_2746:
        /*00fc*/ 	.word	0x00000008
.L_2747:


//--------------------- .nv.info._Z25selective_scan_fwd_kernelI32Selective_Scan_fwd_kernel_traitsILi128ELi16ELi1ELb1ELb1ELb1ELb0EffEEv13SSMParamsBase --------------------------
	.section	.nv.info._Z25selective_scan_fwd_kernelI32Selective_Scan_fwd_kernel_traitsILi128ELi16ELi1ELb1ELb1ELb1ELb0EffEEv13SSMParamsBase,"",@"SHT_CUDA_INFO"
	.sectionflags	@""
	.align	4


	//----- nvinfo : EIATTR_CUDA_API_VERSION
	.align		4
        /*0000*/ 	.byte	0x04, 0x37
        /*0002*/ 	.short	(.L_2749 - .L_2748)
.L_2748:
        /*0004*/ 	.word	0x00000082


	//----- nvinfo : EIATTR_KPARAM_INFO
	.align		4
.L_2749:
        /*0008*/ 	.byte	0x04, 0x17
        /*000a*/ 	.short	(.L_2751 - .L_2750)
.L_2750:
        /*000c*/ 	.word	0x00000000
        /*0010*/ 	.short	0x0000
        /*0012*/ 	.short	0x0000
        /*0014*/ 	.byte	0x00, 0xf0, 0x61, 0x04


	//----- nvinfo : EIATTR_SPARSE_MMA_MASK
	.align		4
.L_2751:
        /*0018*/ 	.byte	0x03, 0x50
        /*001a*/ 	.short	0x0000


	//----- nvinfo : EIATTR_MAXREG_COUNT
	.align		4
        /*001c*/ 	.byte	0x03, 0x1b
        /*001e*/ 	.short	0x00a8


	//----- nvinfo : EIATTR_NUM_BARRIERS
	.align		4
        /*0020*/ 	.byte	0x02, 0x4c
        /*0022*/ 	.byte	0x01
	.zero		1


	//----- nvinfo : EIATTR_MERCURY_ISA_VERSION
	.align		4
        /*0024*/ 	.byte	0x03, 0x5f
        /*0026*/ 	.short	0x0101


	//----- nvinfo : EIATTR_COOP_GROUP_MASK_REGIDS
	.align		4
        /*0028*/ 	.byte	0x04, 0x29
        /*002a*/ 	.short	(.L_2753 - .L_2752)


	//   ....[0]....
.L_2752:
        /*002c*/ 	.word	0xffffffff


	//   ....[1]....
        /*0030*/ 	.word	0xffffffff


	//   ....[2]....
        /*0034*/ 	.word	0xffffffff


	//   ....[3]....
        /*0038*/ 	.word	0xffffffff


	//   ....[4]....
        /*003c*/ 	.word	0xffffffff


	//   ....[5]....
        /*0040*/ 	.word	0xffffffff


	//   ....[6]....
        /*0044*/ 	.word	0xffffffff


	//   ....[7]....
        /*0048*/ 	.word	0xffffffff


	//   ....[8]....
        /*004c*/ 	.word	0xffffffff


	//   ....[9]....
        /*0050*/ 	.word	0xffffffff


	//   ....[10]....
        /*0054*/ 	.word	0xffffffff


	//   ....[11]....
        /*0058*/ 	.word	0xffffffff


	//   ....[12]....
        /*005c*/ 	.word	0xffffffff


	//   ....[13]....
        /*0060*/ 	.word	0xffffffff


	//   ....[14]....
        /*0064*/ 	.word	0xffffffff


	//   ....[15]....
        /*0068*/ 	.word	0xffffffff


	//   ....[16]....
        /*006c*/ 	.word	0xffffffff


	//----- nvinfo : EIATTR_COOP_GROUP_INSTR_OFFSETS
	.align		4
.L_2753:
        /*0070*/ 	.byte	0x04, 0x28
        /*0072*/ 	.short	(.L_2755 - .L_2754)


	//   ....[0]....
.L_2754:
        /*0074*/ 	.word	0x000008b0


	//   ....[1]....
        /*0078*/ 	.word	0x000009a0


	//   ....[2]....
        /*007c*/ 	.word	0x000031c0


	//   ....[3]....
        /*0080*/ 	.word	0x00003780


	//   ....[4]....
        /*0084*/ 	.word	0x000037d0


	//   ....[5]....
        /*0088*/ 	.word	0x00003800


	//   ....[6]....
        /*008c*/ 	.word	0x00003830


	//   ....[7]....
        /*0090*/ 	.word	0x00003860


	//   ....[8]....
        /*0094*/ 	.word	0x00003890


	//   ....[9]....
        /*0098*/ 	.word	0x000038e0


	//   ....[10]....
        /*009c*/ 	.word	0x000038f0


	//   ....[11]....
        /*00a0*/ 	.word	0x00003940


	//   ....[12]....
        /*00a4*/ 	.word	0x00003950


	//   ....[13]....
        /*00a8*/ 	.word	0x000039c0


	//   ....[14]....
        /*00ac*/ 	.word	0x00003a80


	//   ....[15]....
        /*00b0*/ 	.word	0x00003a90


	//   ....[16]....
        /*00b4*/ 	.word	0x00004190


	//----- nvinfo : EIATTR_VRC_CTA_INIT_COUNT
	.align		4
.L_2755:
        /*00b8*/ 	.byte	0x02, 0x4a
	.zero		1
	.zero		1


	//----- nvinfo : EIATTR_EXIT_INSTR_OFFSETS
	.align		4
        /*00bc*/ 	.byte	0x04, 0x1c
        /*00be*/ 	.short	(.L_2757 - .L_2756)


	//   ....[0]....
.L_2756:
        /*00c0*/ 	.word	0x00000460


	//   ....[1]....
        /*00c4*/ 	.word	0x00004290


	//----- nvinfo : EIATTR_MAX_THREADS
	.align		4
.L_2757:
        /*00c8*/ 	.byte	0x04, 0x05
        /*00ca*/ 	.short	(.L_2759 - .L_2758)
.L_2758:
        /*00cc*/ 	.word	0x00000080
        /*00d0*/ 	.word	0x00000001
        /*00d4*/ 	.word	0x00000001


	//----- nvinfo : EIATTR_CRS_STACK_SIZE
	.align		4
.L_2759:
        /*00d8*/ 	.byte	0x04, 0x1e
        /*00da*/ 	.short	(.L_2761 - .L_2760)
.L_2760:
        /*00dc*/ 	.word	0x00000000


	//----- nvinfo : EIATTR_CBANK_PARAM_SIZE
	.align		4
.L_2761:
        /*00e0*/ 	.byte	0x03, 0x19
        /*00e2*/ 	.short	0x0118


	//----- nvinfo : EIATTR_PARAM_CBANK
	.align		4
        /*00e4*/ 	.byte	0x04, 0x0a
        /*00e6*/ 	.short	(.L_2763 - .L_2762)
	.align		4
.L_2762:
        /*00e8*/ 	.word	index@(.nv.constant0._Z25selective_scan_fwd_kernelI32Selective_Scan_fwd_kernel_traitsILi128ELi16ELi1ELb1ELb1ELb1ELb0EffEEv13SSMParamsBase)
        /*00ec*/ 	.short	0x0380
        /*00ee*/ 	.short	0x0118


	//----- nvinfo : EIATTR_SW_WAR
	.align		4
.L_2763:
        /*00f0*/ 	.byte	0x04, 0x36
        /*00f2*/ 	.short	(.L_2765 - .L_2764)
.L_2764:
        /*00f4*/ 	.word	0x00000008
.L_2765:


//--------------------- .nv.info._Z25selective_scan_fwd_kernelI32Selective_Scan_fwd_kernel_traitsILi128ELi16ELi1ELb1ELb1ELb1ELb1EffEEv13SSMParamsBase --------------------------
	.section	.nv.info._Z25selective_scan_fwd_kernelI32Selective_Scan_fwd_kernel_traitsILi128ELi16ELi1ELb1ELb1ELb1ELb1EffEEv13SSMParamsBase,"",@"SHT_CUDA_INFO"
	.sectionflags	@""
	.align	4


	//----- nvinfo : EIATTR_CUDA_API_VERSION
	.align		4
        /*0000*/ 	.byte	0x04, 0x37
        /*0002*/ 	.short	(.L_2767 - .L_2766)
.L_2766:
        /*0004*/ 	.word	0x00000082


	//----- nvinfo : EIATTR_KPARAM_INFO
	.align		4
.L_2767:
        /*0008*/ 	.byte	0x04, 0x17
        /*000a*/ 	.short	(.L_2769 - .L_2768)
.L_2768:
        /*000c*/ 	.word	0x00000000
        /*0010*/ 	.short	0x0000
        /*0012*/ 	.short	0x0000
        /*0014*/ 	.byte	0x00, 0xf0, 0x61, 0x04


	//----- nvinfo : EIATTR_SPARSE_MMA_MASK
	.align		4
.L_2769:
        /*0018*/ 	.byte	0x03, 0x50
        /*001a*/ 	.short	0x0000


	//----- nvinfo : EIATTR_MAXREG_COUNT
	.align		4
        /*001c*/ 	.byte	0x03, 0x1b
        /*001e*/ 	.short	0x00a8


	//----- nvinfo : EIATTR_NUM_BARRIERS
	.align		4
        /*0020*/ 	.byte	0x02, 0x4c
        /*0022*/ 	.byte	0x01
	.zero		1


	//----- nvinfo : EIATTR_MERCURY_ISA_VERSION
	.align		4
        /*0024*/ 	.byte	0x03, 0x5f
        /*0026*/ 	.short	0x0101


	//----- nvinfo : EIATTR_COOP_GROUP_MASK_REGIDS
	.align		4
        /*0028*/ 	.byte	0x04, 0x29
        /*002a*/ 	.short	(.L_2771 - .L_2770)


	//   ....[0]....
.L_2770:
        /*002c*/ 	.word	0xffffffff


	//   ....[1]....
        /*0030*/ 	.word	0xffffffff


	//   ....[2]....
        /*0034*/ 	.word	0xffffffff


	//   ....[3]....
        /*0038*/ 	.word	0xffffffff


	//   ....[4]....
        /*003c*/ 	.word	0xffffffff


	//   ....[5]....
        /*0040*/ 	.word	0xffffffff


	//   ....[6]....
        /*0044*/ 	.word	0xffffffff


	//   ....[7]....
        /*0048*/ 	.word	0xffffffff


	//   ....[8]....
        /*004c*/ 	.word	0xffffffff


	//   ....[9]....
        /*0050*/ 	.word	0xffffffff


	//   ....[10]....
        /*0054*/ 	.word	0xffffffff


	//   ....[11]....
        /*0058*/ 	.word	0xffffffff


	//   ....[12]....
        /*005c*/ 	.word	0xffffffff


	//   ....[13]....
        /*0060*/ 	.word	0xffffffff


	//   ....[14]....
        /*0064*/ 	.word	0xffffffff


	//   ....[15]....
        /*0068*/ 	.word	0xffffffff


	//   ....[16]....
        /*006c*/ 	.word	0xffffffff


	//   ....[17]....
        /*0070*/ 	.word	0xffffffff


	//   ....[18]....
        /*0074*/ 	.word	0xffffffff


	//----- nvinfo : EIATTR_COOP_GROUP_INSTR_OFFSETS
	.align		4
.L_2771:
        /*0078*/ 	.byte	0x04, 0x28
        /*007a*/ 	.short	(.L_2773 - .L_2772)


	//   ....[0]....
.L_2772:
        /*007c*/ 	.word	0x000008b0


	//   ....[1]....
        /*0080*/ 	.word	0x000009a0


	//   ....[2]....
        /*0084*/ 	.word	0x000031c0


	//   ....[3]....
        /*0088*/ 	.word	0x00003780


	//   ....[4]....
        /*008c*/ 	.word	0x000037d0


	//   ....[5]....
        /*0090*/ 	.word	0x00003800


	//   ....[6]....
        /*0094*/ 	.word	0x00003830


	//   ....[7]....
        /*0098*/ 	.word	0x00003860


	//   ....[8]....
        /*009c*/ 	.word	0x00003890


	//   ....[9]....
        /*00a0*/ 	.word	0x000038e0


	//   ....[10]....
        /*00a4*/ 	.word	0x000038f0


	//   ....[11]....
        /*00a8*/ 	.word	0x00003940


	//   ....[12]....
        /*00ac*/ 	.word	0x00003950


	//   ....[13]....
        /*00b0*/ 	.word	0x000039c0


	//   ....[14]....
        /*00b4*/ 	.word	0x00003a80


	//   ....[15]....
        /*00b8*/ 	.word	0x00003a90


	//   ....[16]....
        /*00bc*/ 	.word	0x00004110


	//   ....[17]....
        /*00c0*/ 	.word	0x000043a0


	//   ....[18]....
        /*00c4*/ 	.word	0x00004ab0


	//----- nvinfo : EIATTR_VRC_CTA_INIT_COUNT
	.align		4
.L_2773:
        /*00c8*/ 	.byte	0x02, 0x4a
	.zero		1
	.zero		1


	//----- nvinfo : EIATTR_EXIT_INSTR_OFFSETS
	.align		4
        /*00cc*/ 	.byte	0x04, 0x1c
        /*00ce*/ 	.short	(.L_2775 - .L_2774)


	//   ....[0]....
.L_2774:
        /*00d0*/ 	.word	0x00000460


	//   ....[1]....
        /*00d4*/ 	.word	0x00004b90


	//----- nvinfo : EIATTR_MAX_THREADS
	.align		4
.L_2775:
        /*00d8*/ 	.byte	0x04, 0x05
        /*00da*/ 	.short	(.L_2777 - .L_2776)
.L_2776:
        /*00dc*/ 	.word	0x00000080
        /*00e0*/ 	.word	0x00000001
        /*00e4*/ 	.word	0x00000001


	//----- nvinfo : EIATTR_CRS_STACK_SIZE
	.align		4
.L_2777:
        /*00e8*/ 	.byte	0x04, 0x1e
        /*00ea*/ 	.short	(.L_2779 - .L_2778)
.L_2778:
        /*00ec*/ 	.word	0x00000000


	//----- nvinfo : EIATTR_CBANK_PARAM_SIZE
	.align		4
.L_2779:
        /*00f0*/ 	.byte	0x03, 0x19
        /*00f2*/ 	.short	0x0118


	//----- nvinfo : EIATTR_PARAM_CBANK
	.align		4
        /*00f4*/ 	.byte	0x04, 0x0a
        /*00f6*/ 	.short	(.L_2781 - .L_2780)
	.align		4
.L_2780:
        /*00f8*/ 	.word	index@(.nv.constant0._Z25selective_scan_fwd_kernelI32Selective_Scan_fwd_kernel_traitsILi128ELi16ELi1ELb1ELb1ELb1ELb1EffEEv13SSMParamsBase)
        /*00fc*/ 	.short	0x0380
        /*00fe*/ 	.short	0x0118


	//----- nvinfo : EIATTR_SW_WAR
	.align		4
.L_2781:
        /*0100*/ 	.byte	0x04, 0x36
        /*0102*/ 	.short	(.L_2783 - .L_2782)
.L_2782:
        /*0104*/ 	.word	0x00000008
.L_2783:


//--------------------- .nv.info._Z25selective_scan_fwd_kernelI32Selective_Scan_fwd_kernel_traitsILi64ELi16ELi1ELb0ELb0ELb0ELb0EffEEv13SSMParamsBase --------------------------
	.section	.nv.info._Z25selective_scan_fwd_kernelI32Selective_Scan_fwd_kernel_traitsILi64ELi16ELi1ELb0ELb0ELb0ELb0EffEEv13SSMParamsBase,"",@"SHT_CUDA_INFO"
	.sectionflags	@""
	.align	4


	//----- nvinfo : EIATTR_CUDA_API_VERSION
	.align		4
        /*0000*/ 	.byte	0x04, 0x37
        /*0002*/ 	.short	(.L_2785 - .L_2784)
.L_2784:
        /*0004*/ 	.word	0x00000082


	//----- nvinfo : EIATTR_KPARAM_INFO
	.align		4
.L_2785:
        /*0008*/ 	.byte	0x04, 0x17
        /*000a*/ 	.short	(.L_2787 - .L_2786)
.L_2786:
        /*000c*/ 	.word	0x00000000
        /*0010*/ 	.short	0x0000
        /*0012*/ 	.short	0x0000
        /*0014*/ 	.byte	0x00, 0xf0, 0x61, 0x04


	//----- nvinfo : EIATTR_SPARSE_MMA_MASK
	.align		4
.L_2787:
        /*0018*/ 	.byte	0x03, 0x50
        /*001a*/ 	.short	0x0000


	//----- nvinfo : EIATTR_MAXREG_COUNT
	.align		4
        /*001c*/ 	.byte	0x03, 0x1b
        /*001e*/ 	.short	0x00a8


	//----- nvinfo : EIATTR_NUM_BARRIERS
	.align		4
        /*0020*/ 	.byte	0x02, 0x4c
        /*0022*/ 	.byte	0x01
	.zero		1


	//----- nvinfo : EIATTR_MERCURY_ISA_VERSION
	.align		4
        /*0024*/ 	.byte	0x03, 0x5f
        /*0026*/ 	.short	0x0101


	//----- nvinfo : EIATTR_COOP_GROUP_MASK_REGIDS
	.align		4
        /*0028*/ 	.byte	0x04, 0x29
        /*002a*/ 	.short	(.L_2789 - .L_2788)


	//   ....[0]....
.L_2788:
        /*002c*/ 	.word	0xffffffff


	//   ....[1]....
        /*0030*/ 	.word	0xffffffff


	//   ....[2]....
        /*0034*/ 	.word	0xffffffff


	//   ....[3]....
        /*0038*/ 	.word	0xffffffff


	//   ....[4]....
        /*003c*/ 	.word	0xffffffff


	//   ....[5]....
        /*0040*/ 	.word	0xffffffff


	//   ....[6]....
        /*0044*/ 	.word	0xffffffff


	//   ....[7]....
        /*0048*/ 	.word	0xffffffff


	//   ....[8]....
        /*004c*/ 	.word	0xffffffff


	//   ....[9]....
        /*0050*/ 	.word	0xffffffff


	//   ....[10]....
        /*0054*/ 	.word	0xffffffff


	//   ....[11]....
        /*0058*/ 	.word	0xffffffff


	//   ....[12]....
        /*005c*/ 	.word	0xffffffff


	//   ....[13]....
        /*0060*/ 	.word	0xffffffff


	//   ....[14]....
        /*0064*/ 	.word	0xffffffff


	//----- nvinfo : EIATTR_COOP_GROUP_INSTR_OFFSETS
	.align		4
.L_2789:
        /*0068*/ 	.byte	0x04, 0x28
        /*006a*/ 	.short	(.L_2791 - .L_2790)


	//   ....[0]....
.L_2790:
        /*006c*/ 	.word	0x000011a0


	//   ....[1]....
        /*0070*/ 	.word	0x00001610


	//   ....[2]....
        /*0074*/ 	.word	0x00004580


	//   ....[3]....
        /*0078*/ 	.word	0x000045e0


	//   ....[4]....
        /*007c*/ 	.word	0x00004640


	//   ....[5]....
        /*0080*/ 	.word	0x00004660


	//   ....[6]....
        /*0084*/ 	.word	0x000046a0


	//   ....[7]....
        /*0088*/ 	.word	0x000046c0


	//   ....[8]....
        /*008c*/ 	.word	0x00004710


	//   ....[9]....
        /*0090*/ 	.word	0x00004720


	//   ....[10]....
        /*0094*/ 	.word	0x00004770


	//   ....[11]....
        /*0098*/ 	.word	0x00004780


	//   ....[12]....
        /*009c*/ 	.word	0x00004890


	//   ....[13]....
        /*00a0*/ 	.word	0x000048a0


	//   ....[14]....
        /*00a4*/ 	.word	0x00005010


	//----- nvinfo : EIATTR_VRC_CTA_INIT_COUNT
	.align		4
.L_2791:
        /*00a8*/ 	.byte	0x02, 0x4a
	.zero		1
	.zero		1


	//----- nvinfo : EIATTR_EXIT_INSTR_OFFSETS
	.align		4
        /*00ac*/ 	.byte	0x04, 0x1c
        /*00ae*/ 	.short	(.L_2793 - .L_2792)


	//   ....[0]....
.L_2792:
        /*00b0*/ 	.word	0x000001d0


	//   ....[1]....
        /*00b4*/ 	.word	0x00005450


	//----- nvinfo : EIATTR_MAX_THREADS
	.align		4
.L_2793:
        /*00b8*/ 	.byte	0x04, 0x05
        /*00ba*/ 	.short	(.L_2795 - .L_2794)
.L_2794:
        /*00bc*/ 	.word	0x00000040
        /*00c0*/ 	.word	0x00000001
        /*00c4*/ 	.word	0x00000001


	//----- nvinfo : EIATTR_CRS_STACK_SIZE
	.align		4
.L_2795:
        /*00c8*/ 	.byte	0x04, 0x1e
        /*00ca*/ 	.short	(.L_2797 - .L_2796)
.L_2796:
        /*00cc*/ 	.word	0x00000000


	//----- nvinfo : EIATTR_CBANK_PARAM_SIZE
	.align		4
.L_2797:
        /*00d0*/ 	.byte	0x03, 0x19
        /*00d2*/ 	.short	0x0118


	//----- nvinfo : EIATTR_PARAM_CBANK
	.align		4
        /*00d4*/ 	.byte	0x04, 0x0a
        /*00d6*/ 	.short	(.L_2799 - .L_2798)
	.align		4
.L_2798:
        /*00d8*/ 	.word	index@(.nv.constant0._Z25selective_scan_fwd_kernelI32Selective_Scan_fwd_kernel_traitsILi64ELi16ELi1ELb0ELb0ELb0ELb0EffEEv13SSMParamsBase)
        /*00dc*/ 	.short	0x0380
        /*00de*/ 	.short	0x0118


	//----- nvinfo : EIATTR_SW_WAR
	.align		4
.L_2799:
        /*00e0*/ 	.byte	0x04, 0x36
        /*00e2*/ 	.short	(.L_2801 - .L_2800)
.L_2800:
        /*00e4*/ 	.word	0x00000008
.L_2801:


//--------------------- .nv.info._Z25selective_scan_fwd_kernelI32Selective_Scan_fwd_kernel_traitsILi64ELi16ELi1ELb0ELb0ELb0ELb1EffEEv13SSMParamsBase --------------------------
	.section	.nv.info._Z25selective_scan_fwd_kernelI32Selective_Scan_fwd_kernel_traitsILi64ELi16ELi1ELb0ELb0ELb0ELb1EffEEv13SSMParamsBase,"",@"SHT_CUDA_INFO"
	.sectionflags	@""
	.align	4


	//----- nvinfo : EIATTR_CUDA_API_VERSION
	.align		4
        /*0000*/ 	.byte	0x04, 0x37
        /*0002*/ 	.short	(.L_2803 - .L_2802)
.L_2802:
        /*0004*/ 	.word	0x00000082


	//----- nvinfo : EIATTR_KPARAM_INFO
	.align		4
.L_2803:
        /*0008*/ 	.byte	0x04, 0x17
        /*000a*/ 	.short	(.L_2805 - .L_2804)
.L_2804:
        /*000c*/ 	.word	0x00000000
        /*0010*/ 	.short	0x0000
        /*0012*/ 	.short	0x0000
        /*0014*/ 	.byte	0x00, 0xf0, 0x61, 0x04


	//----- nvinfo : EIATTR_SPARSE_MMA_MASK
	.align		4
.L_2805:
        /*0018*/ 	.byte	0x03, 0x50
        /*001a*/ 	.short	0x0000


	//----- nvinfo : EIATTR_MAXREG_COUNT
	.align		4
        /*001c*/ 	.byte	0x03, 0x1b
        /*001e*/ 	.short	0x00a8


	//----- nvinfo : EIATTR_NUM_BARRIERS
	.align		4
        /*0020*/ 	.byte	0x02, 0x4c
        /*0022*/ 	.byte	0x01
	.zero		1


	//----- nvinfo : EIATTR_MERCURY_ISA_VERSION
	.align		4
        /*0024*/ 	.byte	0x03, 0x5f
        /*0026*/ 	.short	0x0101


	//----- nvinfo : EIATTR_COOP_GROUP_MASK_REGIDS
	.align		4
        /*0028*/ 	.byte	0x04, 0x29
        /*002a*/ 	.short	(.L_2807 - .L_2806)


	//   ....[0]....
.L_2806:
        /*002c*/ 	.word	0xffffffff


	//   ....[1]....
        /*0030*/ 	.word	0xffffffff


	//   ....[2]....
        /*0034*/ 	.word	0xffffffff


	//   ....[3]....
        /*0038*/ 	.word	0xffffffff


	//   ....[4]....
        /*003c*/ 	.word	0xffffffff


	//   ....[5]....
        /*0040*/ 	.word	0xffffffff


	//   ....[6]....
        /*0044*/ 	.word	0xffffffff


	//   ....[7]....
        /*0048*/ 	.word	0xffffffff


	//   ....[8]....
        /*004c*/ 	.word	0xffffffff


	//   ....[9]....
        /*0050*/ 	.word	0xffffffff


	//   ....[10]....
        /*0054*/ 	.word	0xffffffff


	//   ....[11]....
        /*0058*/ 	.word	0xffffffff


	//   ....[12]....
        /*005c*/ 	.word	0xffffffff


	//   ....[13]....
        /*0060*/ 	.word	0xffffffff


	//   ....[14]....
        /*0064*/ 	.word	0xffffffff


	//   ....[15]....
        /*0068*/ 	.word	0xffffffff


	//   ....[16]....
        /*006c*/ 	.word	0xffffffff


	//----- nvinfo : EIATTR_COOP_GROUP_INSTR_OFFSETS
	.align		4
.L_2807:
        /*0070*/ 	.byte	0x04, 0x28
        /*0072*/ 	.short	(.L_2809 - .L_2808)


	//   ....[0]....
.L_2808:
        /*0074*/ 	.word	0x00001110


	//   ....[1]....
        /*0078*/ 	.word	0x00001650


	//   ....[2]....
        /*007c*/ 	.word	0x00004630


	//   ....[3]....
        /*0080*/ 	.word	0x00004690


	//   ....[4]....
        /*0084*/ 	.word	0x000046f0


	//   ....[5]....
        /*0088*/ 	.word	0x00004710


	//   ....[6]....
        /*008c*/ 	.word	0x00004750


	//   ....[7]....
        /*0090*/ 	.word	0x00004770


	//   ....[8]....
        /*0094*/ 	.word	0x000047c0


	//   ....[9]....
        /*0098*/ 	.word	0x000047d0


	//   ....[10]....
        /*009c*/ 	.word	0x00004820


	//   ....[11]....
        /*00a0*/ 	.word	0x00004830


	//   ....[12]....
        /*00a4*/ 	.word	0x00004950


	//   ....[13]....
        /*00a8*/ 	.word	0x00004960


	//   ....[14]....
        /*00ac*/ 	.word	0x00005100


	//   ....[15]....
        /*00b0*/ 	.word	0x00005900


	//   ....[16]....
        /*00b4*/ 	.word	0x00006140


	//----- nvinfo : EIATTR_VRC_CTA_INIT_COUNT
	.align		4
.L_2809:
        /*00b8*/ 	.byte	0x02, 0x4a
	.zero		1
	.zero		1


	//----- nvinfo : EIATTR_EXIT_INSTR_OFFSETS
	.align		4
        /*00bc*/ 	.byte	0x04, 0x1c
        /*00be*/ 	.short	(.L_2811 - .L_2810)


	//   ....[0]....
.L_2810:
        /*00c0*/ 	.word	0x00000210


	//   ....[1]....
        /*00c4*/ 	.word	0x000064f0


	//----- nvinfo : EIATTR_MAX_THREADS
	.align		4
.L_2811:
        /*00c8*/ 	.byte	0x04, 0x05
        /*00ca*/ 	.short	(.L_2813 - .L_2812)
.L_2812:
        /*00cc*/ 	.word	0x00000040
        /*00d0*/ 	.word	0x00000001
        /*00d4*/ 	.word	0x00000001


	//----- nvinfo : EIATTR_CRS_STACK_SIZE
	.align		4
.L_2813:
        /*00d8*/ 	.byte	0x04, 0x1e
        /*00da*/ 	.short	(.L_2815 - .L_2814)
.L_2814:
        /*00dc*/ 	.word	0x00000000


	//----- nvinfo : EIATTR_CBANK_PARAM_SIZE
	.align		4
.L_2815:
        /*00e0*/ 	.byte	0x03, 0x19
        /*00e2*/ 	.short	0x0118


	//----- nvinfo : EIATTR_PARAM_CBANK
	.align		4
        /*00e4*/ 	.byte	0x04, 0x0a
        /*00e6*/ 	.short	(.L_2817 - .L_2816)
	.align		4
.L_2816:
        /*00e8*/ 	.word	index@(.nv.constant0._Z25selective_scan_fwd_kernelI32Selective_Scan_fwd_kernel_traitsILi64ELi16ELi1ELb0ELb0ELb0ELb1EffEEv13SSMParamsBase)
        /*00ec*/ 	.short	0x0380
        /*00ee*/ 	.short	0x0118


	//----- nvinfo : EIATTR_SW_WAR
	.align		4
.L_2817:
        /*00f0*/ 	.byte	0x04, 0x36
        /*00f2*/ 	.short	(.L_2819 - .L_2818)
.L_2818:
        /*00f4*/ 	.word	0x00000008
.L_2819:


//--------------------- .nv.info._Z25selective_scan_fwd_kernelI32Selective_Scan_fwd_kernel_traitsILi64ELi16ELi1ELb0ELb0ELb1ELb0EffEEv13SSMParamsBase --------------------------
	.section	.nv.info._Z25selective_scan_fwd_kernelI32Selective_Scan_fwd_kernel_traitsILi64ELi16ELi1ELb0ELb0ELb1ELb0EffEEv13SSMParamsBase,"",@"SHT_CUDA_INFO"
	.sectionflags	@""
	.align	4


	//----- nvinfo : EIATTR_CUDA_API_VERSION
	.align		4
        /*0000*/ 	.byte	0x04, 0x37
        /*0002*/ 	.short	(.L_2821 - .L_2820)
.L_2820:
        /*0004*/ 	.word	0x00000082


	//----- nvinfo : EIATTR_KPARAM_INFO
	.align		4
.L_2821:
        /*0008*/ 	.byte	0x04, 0x17
        /*000a*/ 	.short	(.L_2823 - .L_2822)
.L_2822:
        /*000c*/ 	.word	0x00000000
        /*0010*/ 	.short	0x0000
        /*0012*/ 	.short	0x0000
        /*0014*/ 	.byte	0x00, 0xf0, 0x61, 0x04


	//----- nvinfo : EIATTR_SPARSE_MMA_MASK
	.align		4
.L_2823:
        /*0018*/ 	.byte	0x03, 0x50
        /*001a*/ 	.short	0x0000


	//----- nvinfo : EIATTR_MAXREG_COUNT
	.align		4
        /*001c*/ 	.byte	0x03, 0x1b
        /*001e*/ 	.short	0x00a8


	//----- nvinfo : EIATTR_NUM_BARRIERS
	.align		4
        /*0020*/ 	.byte	0x02, 0x4c
        /*0022*/ 	.byte	0x01
	.zero		1


	//----- nvinfo : EIATTR_MERCURY_ISA_VERSION
	.align		4
        /*0024*/ 	.byte	0x03, 0x5f
        /*0026*/ 	.short	0x0101


	//----- nvinfo : EIATTR_COOP_GROUP_MASK_REGIDS
	.align		4
        /*0028*/ 	.byte	0x04, 0x29
        /*002a*/ 	.short	(.L_2825 - .L_2824)


	//   ....[0]....
.L_2824:
        /*002c*/ 	.word	0xffffffff


	//   ....[1]....
        /*0030*/ 	.word	0xffffffff


	//   ....[2]....
        /*0034*/ 	.word	0xffffffff


	//   ....[3]....
        /*0038*/ 	.word	0xffffffff


	//   ....[4]....
        /*003c*/ 	.word	0xffffffff


	//   ....[5]....
        /*0040*/ 	.word	0xffffffff


	//   ....[6]....
        /*0044*/ 	.word	0xffffffff


	//   ....[7]....
        /*0048*/ 	.word	0xffffffff


	//   ....[8]....
        /*004c*/ 	.word	0xffffffff


	//   ....[9]....
        /*0050*/ 	.word	0xffffffff


	//   ....[10]....
        /*0054*/ 	.word	0xffffffff


	//   ....[11]....
        /*0058*/ 	.word	0xffffffff


	//   ....[12]....
        /*005c*/ 	.word	0xffffffff


	//   ....[13]....
        /*0060*/ 	.word	0xffffffff


	//   ....[14]....
        /*0064*/ 	.word	0xffffffff


	//   ....[15]....
        /*0068*/ 	.word	0xffffffff


	//----- nvinfo : EIATTR_COOP_GROUP_INSTR_OFFSETS
	.align		4
.L_2825:
        /*006c*/ 	.byte	0x04, 0x28
        /*006e*/ 	.short	(.L_2827 - .L_2826)


	//   ....[0]....
.L_2826:
        /*0070*/ 	.word	0x00001370


	//   ....[1]....
        /*0074*/ 	.word	0x000017b0


	//   ....[2]....
        /*0078*/ 	.word	0x00004a50


	//   ....[3]....
        /*007c*/ 	.word	0x00004a90


	//   ....[4]....
        /*0080*/ 	.word	0x00004b10


	//   ....[5]....
        /*0084*/ 	.word	0x00004b90


	//   ....[6]....
        /*0088*/ 	.word	0x00004bd0


	//   ....[7]....
        /*008c*/ 	.word	0x00004c30


	//   ....[8]....
        /*0090*/ 	.word	0x00004ca0


	//   ....[9]....
        /*0094*/ 	.word	0x00004d30


	//   ....[10]....
        /*0098*/ 	.word	0x00004d40


	//   ....[11]....
        /*009c*/ 	.word	0x00004df0


	//   ....[12]....
        /*00a0*/ 	.word	0x00004e00


	//   ....[13]....
        /*00a4*/ 	.word	0x00004fa0


	//   ....[14]....
        /*00a8*/ 	.word	0x00004fb0


	//   ....[15]....
        /*00ac*/ 	.word	0x00005820


	//----- nvinfo : EIATTR_VRC_CTA_INIT_COUNT
	.align		4
.L_2827:
        /*00b0*/ 	.byte	0x02, 0x4a
	.zero		1
	.zero		1


	//----- nvinfo : EIATTR_EXIT_INSTR_OFFSETS
	.align		4
        /*00b4*/ 	.byte	0x04, 0x1c
        /*00b6*/ 	.short	(.L_2829 - .L_2828)


	//   ....[0]....
.L_2828:
        /*00b8*/ 	.word	0x00000410


	//   ....[1]....
        /*00bc*/ 	.word	0x00005ca0


	//----- nvinfo : EIATTR_MAX_THREADS
	.align		4
.L_2829:
        /*00c0*/ 	.byte	0x04, 0x05
        /*00c2*/ 	.short	(.L_2831 - .L_2830)
.L_2830:
        /*00c4*/ 	.word	0x00000040
        /*00c8*/ 	.word	0x00000001
        /*00cc*/ 	.word	0x00000001


	//----- nvinfo : EIATTR_CRS_STACK_SIZE
	.align		4
.L_2831:
        /*00d0*/ 	.byte	0x04, 0x1e
        /*00d2*/ 	.short	(.L_2833 - .L_2832)
.L_2832:
        /*00d4*/ 	.word	0x00000000


	//----- nvinfo : EIATTR_CBANK_PARAM_SIZE
	.align		4
.L_2833:
        /*00d8*/ 	.byte	0x03, 0x19
        /*00da*/ 	.short	0x0118


	//----- nvinfo : EIATTR_PARAM_CBANK
	.align		4
        /*00dc*/ 	.byte	0x04, 0x0a
        /*00de*/ 	.short	(.L_2835 - .L_2834)
	.align		4
.L_2834:
        /*00e0*/ 	.word	index@(.nv.constant0._Z25selective_scan_fwd_kernelI32Selective_Scan_fwd_kernel_traitsILi64ELi16ELi1ELb0ELb0ELb1ELb0EffEEv13SSMParamsBase)
        /*00e4*/ 	.short	0x0380
        /*00e6*/ 	.short	0x0118


	//----- nvinfo : EIATTR_SW_WAR
	.align		4
.L_2835:
        /*00e8*/ 	.byte	0x04, 0x36
        /*00ea*/ 	.short	(.L_2837 - .L_2836)
.L_2836:
        /*00ec*/ 	.word	0x00000008
.L_2837:


//--------------------- .nv.info._Z25selective_scan_fwd_kernelI32Selective_Scan_fwd_kernel_traitsILi64ELi16ELi1ELb0ELb0ELb1ELb1EffEEv13SSMParamsBase --------------------------
	.section	.nv.info._Z25selective_scan_fwd_kernelI32Selective_Scan_fwd_kernel_traitsILi64ELi16ELi1ELb0ELb0ELb1ELb1EffEEv13SSMParamsBase,"",@"SHT_CUDA_INFO"
	.sectionflags	@""
	.align	4


	//----- nvinfo : EIATTR_CUDA_API_VERSION
	.align		4
        /*0000*/ 	.byte	0x04, 0x37
        /*0002*/ 	.short	(.L_2839 - .L_2838)
.L_2838:
        /*0004*/ 	.word	0x00000082


	//----- nvinfo : EIATTR_KPARAM_INFO
	.align		4
.L_2839:
        /*0008*/ 	.byte	0x04, 0x17
        /*000a*/ 	.short	(.L_2841 - .L_2840)
.L_2840:
        /*000c*/ 	.word	0x00000000
        /*0010*/ 	.short	0x0000
        /*0012*/ 	.short	0x0000
        /*0014*/ 	.byte	0x00, 0xf0, 0x61, 0x04


	//----- nvinfo : EIATTR_SPARSE_MMA_MASK
	.align		4
.L_2841:
        /*0018*/ 	.byte	0x03, 0x50
        /*001a*/ 	.short	0x0000


	//----- nvinfo : EIATTR_MAXREG_COUNT
	.align		4
        /*001c*/ 	.byte	0x03, 0x1b
        /*001e*/ 	.short	0x00a8


	//----- nvinfo : EIATTR_NUM_BARRIERS
	.align		4
        /*0020*/ 	.byte	0x02, 0x4c
        /*0022*/ 	.byte	0x01
	.zero		1


	//----- nvinfo : EIATTR_MERCURY_ISA_VERSION
	.align		4
        /*0024*/ 	.byte	0x03, 0x5f
        /*0026*/ 	.short	0x0101


	//----- nvinfo : EIATTR_COOP_GROUP_MASK_REGIDS
	.align		4
        /*0028*/ 	.byte	0x04, 0x29
        /*002a*/ 	.short	(.L_2843 - .L_2842)


	//   ....[0]....
.L_2842:
        /*002c*/ 	.word	0xffffffff


	//   ....[1]....
        /*0030*/ 	.word	0xffffffff


	//   ....[2]....
        /*0034*/ 	.word	0xffffffff


	//   ....[3]....
        /*0038*/ 	.word	0xffffffff


	//   ....[4]....
        /*003c*/ 	.word	0xffffffff


	//   ....[5]....
        /*0040*/ 	.word	0xffffffff


	//   ....[6]....
        /*0044*/ 	.word	0xffffffff


	//   ....[7]....
        /*0048*/ 	.word	0xffffffff


	//   ....[8]....
        /*004c*/ 	.word	0xffffffff


	//   ....[9]....
        /*0050*/ 	.word	0xffffffff


	//   ....[10]....
        /*0054*/ 	.word	0xffffffff


	//   ....[11]....
        /*0058*/ 	.word	0xffffffff


	//   ....[12]....
        /*005c*/ 	.word	0xffffffff


	//   ....[13]....
        /*0060*/ 	.word	0xffffffff


	//   ....[14]....
        /*0064*/ 	.word	0xffffffff


	//   ....[15]....
        /*0068*/ 	.word	0xffffffff


	//   ....[16]....
        /*006c*/ 	.word	0xffffffff


	//   ....[17]....
        /*0070*/ 	.word	0xffffffff


	//----- nvinfo : EIATTR_COOP_GROUP_INSTR_OFFSETS
	.align		4
.L_2843:
        /*0074*/ 	.byte	0x04, 0x28
        /*0076*/ 	.short	(.L_2845 - .L_2844)


	//   ....[0]....
.L_2844:
        /*0078*/ 	.word	0x00001230


	//   ....[1]....
        /*007c*/ 	.word	0x00001680


	//   ....[2]....
        /*0080*/ 	.word	0x00004a10


	//   ....[3]....
        /*0084*/ 	.word	0x00004a40


	//   ....[4]....
        /*0088*/ 	.word	0x00004ac0


	//   ....[5]....
        /*008c*/ 	.word	0x00004b40


	//   ....[6]....
        /*0090*/ 	.word	0x00004b80


	//   ....[7]....
        /*0094*/ 	.word	0x00004be0


	//   ....[8]....
        /*0098*/ 	.word	0x00004c50


	//   ....[9]....
        /*009c*/ 	.word	0x00004ce0


	//   ....[10]....
        /*00a0*/ 	.word	0x00004cf0


	//   ....[11]....
        /*00a4*/ 	.word	0x00004da0


	//   ....[12]....
        /*00a8*/ 	.word	0x00004db0


	//   ....[13]....
        /*00ac*/ 	.word	0x00004f50


	//   ....[14]....
        /*00b0*/ 	.word	0x00004f60


	//   ....[15]....
        /*00b4*/ 	.word	0x000058f0


	//   ....[16]....
        /*00b8*/ 	.word	0x00006110


	//   ....[17]....
        /*00bc*/ 	.word	0x00006940


	//----- nvinfo : EIATTR_VRC_CTA_INIT_COUNT
	.align		4
.L_2845:
        /*00c0*/ 	.byte	0x02, 0x4a
	.zero		1
	.zero		1


	//----- nvinfo : EIATTR_EXIT_INSTR_OFFSETS
	.align		4
        /*00c4*/ 	.byte	0x04, 0x1c
        /*00c6*/ 	.short	(.L_2847 - .L_2846)


	//   ....[0]....
.L_2846:
        /*00c8*/ 	.word	0x000003d0


	//   ....[1]....
        /*00cc*/ 	.word	0x00006d00


	//----- nvinfo : EIATTR_MAX_THREADS
	.align		4
.L_2847:
        /*00d0*/ 	.byte	0x04, 0x05
        /*00d2*/ 	.short	(.L_2849 - .L_2848)
.L_2848:
        /*00d4*/ 	.word	0x00000040
        /*00d8*/ 	.word	0x00000001
        /*00dc*/ 	.word	0x00000001


	//----- nvinfo : EIATTR_CRS_STACK_SIZE
	.align		4
.L_2849:
        /*00e0*/ 	.byte	0x04, 0x1e
        /*00e2*/ 	.short	(.L_2851 - .L_2850)
.L_2850:
        /*00e4*/ 	.word	0x00000000


	//----- nvinfo : EIATTR_CBANK_PARAM_SIZE
	.align		4
.L_2851:
        /*00e8*/ 	.byte	0x03, 0x19
        /*00ea*/ 	.short	0x0118


	//----- nvinfo : EIATTR_PARAM_CBANK
	.align		4
        /*00ec*/ 	.byte	0x04, 0x0a
        /*00ee*/ 	.short	(.L_2853 - .L_2852)
	.align		4
.L_2852:
        /*00f0*/ 	.word	index@(.nv.constant0._Z25selective_scan_fwd_kernelI32Selective_Scan_fwd_kernel_traitsILi64ELi16ELi1ELb0ELb0ELb1ELb1EffEEv13SSMParamsBase)
        /*00f4*/ 	.short	0x0380
        /*00f6*/ 	.short	0x0118


	//----- nvinfo : EIATTR_SW_WAR
	.align		4
.L_2853:
        /*00f8*/ 	.byte	0x04, 0x36
        /*00fa*/ 	.short	(.L_2855 - .L_2854)
.L_2854:
        /*00fc*/ 	.word	0x00000008
.L_2855:


//--------------------- .nv.info._Z25selective_scan_fwd_kernelI32Selective_Scan_fwd_kernel_traitsILi64ELi16ELi1ELb0ELb1ELb0ELb0EffEEv13SSMParamsBase --------------------------
	.section	.nv.info._Z25selective_scan_fwd_kernelI32Selective_Scan_fwd_kernel_traitsILi64ELi16ELi1ELb0ELb1ELb0ELb0EffEEv13SSMParamsBase,"",@"SHT_CUDA_INFO"
	.sectionflags	@""
	.align	4


	//----- nvinfo : EIATTR_CUDA_API_VERSION
	.align		4
        /*0000*/ 	.byte	0x04, 0x37
        /*0002*/ 	.short	(.L_2857 - .L_2856)
.L_2856:
        /*0004*/ 	.word	0x00000082


	//----- nvinfo : EIATTR_KPARAM_INFO
	.align		4
.L_2857:
        /*0008*/ 	.byte	0x04, 0x17
        /*000a*/ 	.short	(.L_2859 - .L_2858)
.L_2858:
        /*000c*/ 	.word	0x00000000
        /*0010*/ 	.short	0x0000
        /*0012*/ 	.short	0x0000
        /*0014*/ 	.byte	0x00, 0xf0, 0x61, 0x04


	//----- nvinfo : EIATTR_SPARSE_MMA_MASK
	.align		4
.L_2859:
        /*0018*/ 	.byte	0x03, 0x50
        /*001a*/ 	.short	0x0000


	//----- nvinfo : EIATTR_MAXREG_COUNT
	.align		4
        /*001c*/ 	.byte	0x03, 0x1b
        /*001e*/ 	.short	0x00a8


	//----- nvinfo : EIATTR_NUM_BARRIERS
	.align		4
        /*0020*/ 	.byte	0x02, 0x4c
        /*0022*/ 	.byte	0x01
	.zero		1


	//----- nvinfo : EIATTR_MERCURY_ISA_VERSION
	.align		4
        /*0024*/ 	.byte	0x03, 0x5f
        /*0026*/ 	.short	0x0101


	//----- nvinfo : EIATTR_COOP_GROUP_MASK_REGIDS
	.align		4
        /*0028*/ 	.byte	0x04, 0x29
        /*002a*/ 	.short	(.L_2861 - .L_2860)


	//   ....[0]....
.L_2860:
        /*002c*/ 	.word	0xffffffff


	//   ....[1]....
        /*0030*/ 	.word	0xffffffff


	//   ....[2]....
        /*0034*/ 	.word	0xffffffff


	//   ....[3]....
        /*0038*/ 	.word	0xffffffff


	//   ....[4]....
        /*003c*/ 	.word	0xffffffff


	//   ....[5]....
        /*0040*/ 	.word	0xffffffff


	//   ....[6]....
        /*0044*/ 	.word	0xffffffff


	//   ....[7]....
        /*0048*/ 	.word	0xffffffff


	//   ....[8]....
        /*004c*/ 	.word	0xffffffff


	//   ....[9]....
        /*0050*/ 	.word	0xffffffff


	//   ....[10]....
        /*0054*/ 	.word	0xffffffff


	//   ....[11]....
        /*0058*/ 	.word	0xffffffff


	//   ....[12]....
        /*005c*/ 	.word	0xffffffff


	//   ....[13]....
        /*0060*/ 	.word	0xffffffff


	//   ....[14]....
        /*0064*/ 	.word	0xffffffff


	//   ....[15]....
        /*0068*/ 	.word	0xffffffff


	//----- nvinfo : EIATTR_COOP_GROUP_INSTR_OFFSETS
	.align		4
.L_2861:
        /*006c*/ 	.byte	0x04, 0x28
        /*006e*/ 	.short	(.L_2863 - .L_2862)


	//   ....[0]....
.L_2862:
        /*0070*/ 	.word	0x00001460


	//   ....[1]....
        /*0074*/ 	.word	0x000018d0


	//   ....[2]....
        /*0078*/ 	.word	0x00004620


	//   ....[3]....
        /*007c*/ 	.word	0x00004e10


	//   ....[4]....
        /*0080*/ 	.word	0x00004e80


	//   ....[5]....
        /*0084*/ 	.word	0x00004ec0


	//   ....[6]....
        /*0088*/ 	.word	0x00004ee0


	//   ....[7]....
        /*008c*/ 	.word	0x00004f20


	//   ....[8]....
        /*0090*/ 	.word	0x00004f40


	//   ....[9]....
        /*0094*/ 	.word	0x00004f90


	//   ....[10]....
        /*0098*/ 	.word	0x00004fa0


	//   ....[11]....
        /*009c*/ 	.word	0x00004ff0


	//   ....[12]....
        /*00a0*/ 	.word	0x00005000


	//   ....[13]....
        /*00a4*/ 	.word	0x00005130


	//   ....[14]....
        /*00a8*/ 	.word	0x00005140


	//   ....[15]....
        /*00ac*/ 	.word	0x000058a0


	//----- nvinfo : EIATTR_VRC_CTA_INIT_COUNT
	.align		4
.L_2863:
        /*00b0*/ 	.byte	0x02, 0x4a
	.zero		1
	.zero		1


	//----- nvinfo : EIATTR_EXIT_INSTR_OFFSETS
	.align		4
        /*00b4*/ 	.byte	0x04, 0x1c
        /*00b6*/ 	.short	(.L_2865 - .L_2864)


	//   ....[0]....
.L_2864:
        /*00b8*/ 	.word	0x000004c0


	//   ....[1]....
        /*00bc*/ 	.word	0x00005d00


	//----- nvinfo : EIATTR_MAX_THREADS
	.align		4
.L_2865:
        /*00c0*/ 	.byte	0x04, 0x05
        /*00c2*/ 	.short	(.L_2867 - .L_2866)
.L_2866:
        /*00c4*/ 	.word	0x00000040
        /*00c8*/ 	.word	0x00000001
        /*00cc*/ 	.word	0x00000001


	//----- nvinfo : EIATTR_CRS_STACK_SIZE
	.align		4
.L_2867:
        /*00d0*/ 	.byte	0x04, 0x1e
        /*00d2*/ 	.short	(.L_2869 - .L_2868)
.L_2868:
        /*00d4*/ 	.word	0x00000000


	//----- nvinfo : EIATTR_CBANK_PARAM_SIZE
	.align		4
.L_2869:
        /*00d8*/ 	.byte	0x03, 0x19
        /*00da*/ 	.short	0x0118


	//----- nvinfo : EIATTR_PARAM_CBANK
	.align		4
        /*00dc*/ 	.byte	0x04, 0x0a
        /*00de*/ 	.short	(.L_2871 - .L_2870)
	.align		4
.L_2870:
        /*00e0*/ 	.word	index@(.nv.constant0._Z25selective_scan_fwd_kernelI32Selective_Scan_fwd_kernel_traitsILi64ELi16ELi1ELb0ELb1ELb0ELb0EffEEv13SSMParamsBase)
        /*00e4*/ 	.short	0x0380
        /*00e6*/ 	.short	0x0118


	//----- nvinfo : EIATTR_SW_WAR
	.align		4
.L_2871:
        /*00e8*/ 	.byte	0x04, 0x36
        /*00ea*/ 	.short	(.L_2873 - .L_2872)
.L_2872:
        /*00ec*/ 	.word	0x00000008
.L_2873:


//--------------------- .nv.info._Z25selective_scan_fwd_kernelI32Selective_Scan_fwd_kernel_traitsILi64ELi16ELi1ELb0ELb1ELb0ELb1EffEEv13SSMParamsBase --------------------------
	.section	.nv.info._Z25selective_scan_fwd_kernelI32Selective_Scan_fwd_kernel_traitsILi64ELi16ELi1ELb0ELb1ELb0ELb1EffEEv13SSMParamsBase,"",@"SHT_CUDA_INFO"
	.sectionflags	@""
	.align	4


	//----- nvinfo : EIATTR_CUDA_API_VERSION
	.align		4
        /*0000*/ 	.byte	0x04, 0x37
        /*0002*/ 	.short	(.L_2875 - .L_2874)
.L_2874:
        /*0004*/ 	.word	0x00000082


	//----- nvinfo : EIATTR_KPARAM_INFO
	.align		4
.L_2875:
        /*0008*/ 	.byte	0x04, 0x17
        /*000a*/ 	.short	(.L_2877 - .L_2876)
.L_2876:
        /*000c*/ 	.word	0x00000000
        /*0010*/ 	.short	0x0000
        /*0012*/ 	.short	0x0000
        /*0014*/ 	.byte	0x00, 0xf0, 0x61, 0x04


	//----- nvinfo : EIATTR_SPARSE_MMA_MASK
	.align		4
.L_2877:
        /*0018*/ 	.byte	0x03, 0x50
        /*001a*/ 	.short	0x0000


	//----- nvinfo : EIATTR_MAXREG_COUNT
	.align		4
        /*001c*/ 	.byte	0x03, 0x1b
        /*001e*/ 	.short	0x00a8


	//----- nvinfo : EIATTR_NUM_BARRIERS
	.align		4
        /*0020*/ 	.byte	0x02, 0x4c
        /*0022*/ 	.byte	0x01
	.zero		1


	//----- nvinfo : EIATTR_MERCURY_ISA_VERSION
	.align		4
        /*0024*/ 	.byte	0x03, 0x5f
        /*0026*/ 	.short	0x0101


	//----- nvinfo : EIATTR_COOP_GROUP_MASK_REGIDS
	.align		4
        /*0028*/ 	.byte	0x04, 0x29
        /*002a*/ 	.short	(.L_2879 - .L_2878)


	//   ....[0]....
.L_2878:
        /*002c*/ 	.word	0xffffffff


	//   ....[1]....
        /*0030*/ 	.word	0xffffffff


	//   ....[2]....
        /*0034*/ 	.word	0xffffffff


	//   ....[3]....
        /*0038*/ 	.word	0xffffffff


	//   ....[4]....
        /*003c*/ 	.word	0xffffffff


	//   ....[5]....
        /*0040*/ 	.word	0xffffffff


	//   ....[6]....
        /*0044*/ 	.word	0xffffffff


	//   ....[7]....
        /*0048*/ 	.word	0xffffffff


	//   ....[8]....
        /*004c*/ 	.word	0xffffffff


	//   ....[9]....
        /*0050*/ 	.word	0xffffffff


	//   ....[10]....
        /*0054*/ 	.word	0xffffffff


	//   ....[11]....
        /*0058*/ 	.word	0xffffffff


	//   ....[12]....
        /*005c*/ 	.word	0xffffffff


	//   ....[13]....
        /*0060*/ 	.word	0xffffffff


	//   ....[14]....
        /*0064*/ 	.word	0xffffffff


	//   ....[15]....
        /*0068*/ 	.word	0xffffffff


	//   ....[16]....
        /*006c*/ 	.word	0xffffffff


	//   ....[17]....
        /*0070*/ 	.word	0xffffffff


	//----- nvinfo : EIATTR_COOP_GROUP_INSTR_OFFSETS
	.align		4
.L_2879:
        /*0074*/ 	.byte	0x04, 0x28
        /*0076*/ 	.short	(.L_2881 - .L_2880)


	//   ....[0]....
.L_2880:
        /*0078*/ 	.word	0x00001260


	//   ....[1]....
        /*007c*/ 	.word	0x00001780


	//   ....[2]....
        /*0080*/ 	.word	0x000045b0


	//   ....[3]....
        /*0084*/ 	.word	0x00004d50


	//   ....[4]....
        /*0088*/ 	.word	0x00004d90


	//   ....[5]....
        /*008c*/ 	.word	0x00004dd0


	//   ....[6]....
        /*0090*/ 	.word	0x00004df0


	//   ....[7]....
        /*0094*/ 	.word	0x00004e30


	//   ....[8]....
        /*0098*/ 	.word	0x00004e50


	//   ....[9]....
        /*009c*/ 	.word	0x00004ea0


	//   ....[10]....
        /*00a0*/ 	.word	0x00004eb0


	//   ....[11]....
        /*00a4*/ 	.word	0x00004f00


	//   ....[12]....
        /*00a8*/ 	.word	0x00004f10


	//   ....[13]....
        /*00ac*/ 	.word	0x00005030


	//   ....[14]....
        /*00b0*/ 	.word	0x00005040


	//   ....[15]....
        /*00b4*/ 	.word	0x00005890


	//   ....[16]....
        /*00b8*/ 	.word	0x000060c0


	//   ....[17]....
        /*00bc*/ 	.word	0x000068f0


	//----- nvinfo : EIATTR_VRC_CTA_INIT_COUNT
	.align		4
.L_2881:
        /*00c0*/ 	.byte	0x02, 0x4a
	.zero		1
	.zero		1


	//----- nvinfo : EIATTR_EXIT_INSTR_OFFSETS
	.align		4
        /*00c4*/ 	.byte	0x04, 0x1c
        /*00c6*/ 	.short	(.L_2883 - .L_2882)


	//   ....[0]....
.L_2882:
        /*00c8*/ 	.word	0x00000470


	//   ....[1]....
        /*00cc*/ 	.word	0x00006cb0


	//----- nvinfo : EIATTR_MAX_THREADS
	.align		4
.L_2883:
        /*00d0*/ 	.byte	0x04, 0x05
        /*00d2*/ 	.short	(.L_2885 - .L_2884)
.L_2884:
        /*00d4*/ 	.word	0x00000040
        /*00d8*/ 	.word	0x00000001
        /*00dc*/ 	.word	0x00000001


	//----- nvinfo : EIATTR_CRS_STACK_SIZE
	.align		4
.L_2885:
        /*00e0*/ 	.byte	0x04, 0x1e
        /*00e2*/ 	.short	(.L_2887 - .L_2886)
.L_2886:
        /*00e4*/ 	.word	0x00000000


	//----- nvinfo : EIATTR_CBANK_PARAM_SIZE
	.align		4
.L_2887:
        /*00e8*/ 	.byte	0x03, 0x19
        /*00ea*/ 	.short	0x0118


	//----- nvinfo : EIATTR_PARAM_CBANK
	.align		4
        /*00ec*/ 	.byte	0x04, 0x0a
        /*00ee*/ 	.short	(.L_2889 - .L_2888)
	.align		4
.L_2888:
        /*00f0*/ 	.word	index@(.nv.constant0._Z25selective_scan_fwd_kernelI32Selective_Scan_fwd_kernel_traitsILi64ELi16ELi1ELb0ELb1ELb0ELb1EffEEv13SSMParamsBase)
        /*00f4*/ 	.short	0x0380
        /*00f6*/ 	.short	0x0118


	//----- nvinfo : EIATTR_SW_WAR
	.align		4
.L_2889:
        /*00f8*/ 	.byte	0x04, 0x36
        /*00fa*/ 	.short	(.L_2891 - .L_2890)
.L_2890:
        /*00fc*/ 	.word	0x00000008
.L_2891:


//--------------------- .nv.info._Z25selective_scan_fwd_kernelI32Selective_Scan_fwd_kernel_traitsILi64ELi16ELi1ELb0ELb1ELb1ELb0EffEEv13SSMParamsBase --------------------------
	.section	.nv.info._Z25selective_scan_fwd_kernelI32Selective_Scan_fwd_kernel_traitsILi64ELi16ELi1ELb0ELb1ELb1ELb0EffEEv13SSMParamsBase,"",@"SHT_CUDA_INFO"
	.sectionflags	@""
	.align	4


	//----- nvinfo : EIATTR_CUDA_API_VERSION
	.align		4
        /*0000*/ 	.byte	0x04, 0x37
        /*0002*/ 	.short	(.L_2893 - .L_2892)
.L_2892:
        /*0004*/ 	.word	0x00000082


	//----- nvinfo : EIATTR_KPARAM_INFO
	.align		4
.L_2893:
        /*0008*/ 	.byte	0x04, 0x17
        /*000a*/ 	.short	(.L_2895 - .L_2894)
.L_2894:
        /*000c*/ 	.word	0x00000000
        /*0010*/ 	.short	0x0000
        /*0012*/ 	.short	0x0000
        /*0014*/ 	.byte	0x00, 0xf0, 0x61, 0x04


	//----- nvinfo : EIATTR_SPARSE_MMA_MASK
	.align		4
.L_2895:
        /*0018*/ 	.byte	0x03, 0x50
        /*001a*/ 	.short	0x0000


	//----- nvinfo : EIATTR_MAXREG_COUNT
	.align		4
        /*001c*/ 	.byte	0x03, 0x1b
        /*001e*/ 	.short	0x00a8


	//----- nvinfo : EIATTR_NUM_BARRIERS
	.align		4
        /*0020*/ 	.byte	0x02, 0x4c
        /*0022*/ 	.byte	0x01
	.zero		1


	//----- nvinfo : EIATTR_MERCURY_ISA_VERSION
	.align		4
        /*0024*/ 	.byte	0x03, 0x5f
        /*0026*/ 	.short	0x0101


	//----- nvinfo : EIATTR_COOP_GROUP_MASK_REGIDS
	.align		4
        /*0028*/ 	.byte	0x04, 0x29
        /*002a*/ 	.short	(.L_2897 - .L_2896)


	//   ....[0]....
.L_2896:
        /*002c*/ 	.word	0xffffffff


	//   ....[1]....
        /*0030*/ 	.word	0xffffffff


	//   ....[2]....
        /*0034*/ 	.word	0xffffffff


	//   ....[3]....
        /*0038*/ 	.word	0xffffffff


	//   ....[4]....
        /*003c*/ 	.word	0xffffffff


	//   ....[5]....
        /*0040*/ 	.word	0xffffffff


	//   ....[6]....
        /*0044*/ 	.word	0xffffffff


	//   ....[7]....
        /*0048*/ 	.word	0xffffffff


	//   ....[8]....
        /*004c*/ 	.word	0xffffffff


	//   ....[9]....
        /*0050*/ 	.word	0xffffffff


	//   ....[10]....
        /*0054*/ 	.word	0xffffffff


	//   ....[11]....
        /*0058*/ 	.word	0xffffffff


	//   ....[12]....
        /*005c*/ 	.word	0xffffffff


	//   ....[13]....
        /*0060*/ 	.word	0xffffffff


	//   ....[14]....
        /*0064*/ 	.word	0xffffffff


	//   ....[15]....
        /*0068*/ 	.word	0xffffffff


	//   ....[16]....
        /*006c*/ 	.word	0xffffffff


	//----- nvinfo : EIATTR_COOP_GROUP_INSTR_OFFSETS
	.align		4
.L_2897:
        /*0070*/ 	.byte	0x04, 0x28
        /*0072*/ 	.short	(.L_2899 - .L_2898)


	//   ....[0]....
.L_2898:
        /*0074*/ 	.word	0x000013c0


	//   ....[1]....
        /*0078*/ 	.word	0x000017f0


	//   ....[2]....
        /*007c*/ 	.word	0x000044d0


	//   ....[3]....
        /*0080*/ 	.word	0x00005070


	//   ....[4]....
        /*0084*/ 	.word	0x000050c0


	//   ....[5]....
        /*0088*/ 	.word	0x00005100


	//   ....[6]....
        /*008c*/ 	.word	0x00005120


	//   ....[7]....
        /*0090*/ 	.word	0x00005160


	//   ....[8]....
        /*0094*/ 	.word	0x00005180


	//   ....[9]....
        /*0098*/ 	.word	0x000051d0


	//   ....[10]....
        /*009c*/ 	.word	0x000051e0


	//   ....[11]....
        /*00a0*/ 	.word	0x000052c0


	//   ....[12]....
        /*00a4*/ 	.word	0x000052d0


	//   ....[13]....
        /*00a8*/ 	.word	0x00005400


	//   ....[14]....
        /*00ac*/ 	.word	0x000055a0


	//   ....[15]....
        /*00b0*/ 	.word	0x000055b0


	//   ....[16]....
        /*00b4*/ 	.word	0x00005d20


	//----- nvinfo : EIATTR_VRC_CTA_INIT_COUNT
	.align		4
.L_2899:
        /*00b8*/ 	.byte	0x02, 0x4a
	.zero		1
	.zero		1


	//----- nvinfo : EIATTR_EXIT_INSTR_OFFSETS
	.align		4
        /*00bc*/ 	.byte	0x04, 0x1c
        /*00be*/ 	.short	(.L_2901 - .L_2900)


	//   ....[0]....
.L_2900:
        /*00c0*/ 	.word	0x000004d0


	//   ....[1]....
        /*00c4*/ 	.word	0x00006180


	//----- nvinfo : EIATTR_MAX_THREADS
	.align		4
.L_2901:
        /*00c8*/ 	.byte	0x04, 0x05
        /*00ca*/ 	.short	(.L_2903 - .L_2902)
.L_2902:
        /*00cc*/ 	.word	0x00000040
        /*00d0*/ 	.word	0x00000001
        /*00d4*/ 	.word	0x00000001


	//----- nvinfo : EIATTR_CRS_STACK_SIZE
	.align		4
.L_2903:
        /*00d8*/ 	.byte	0x04, 0x1e
        /*00da*/ 	.short	(.L_2905 - .L_2904)
.L_2904:
        /*00dc*/ 	.word	0x00000000


	//----- nvinfo : EIATTR_CBANK_PARAM_SIZE
	.align		4
.L_2905:
        /*00e0*/ 	.byte	0x03, 0x19
        /*00e2*/ 	.short	0x0118


	//----- nvinfo : EIATTR_PARAM_CBANK
	.align		4
        /*00e4*/ 	.byte	0x04, 0x0a
        /*00e6*/ 	.short	(.L_2907 - .L_2906)
	.align		4
.L_2906:
        /*00e8*/ 	.word	index@(.nv.constant0._Z25selective_scan_fwd_kernelI32Selective_Scan_fwd_kernel_traitsILi64ELi16ELi1ELb0ELb1ELb1ELb0EffEEv13SSMParamsBase)
        /*00ec*/ 	.short	0x0380
        /*00ee*/ 	.short	0x0118


	//----- nvinfo : EIATTR_SW_WAR
	.align		4
.L_2907:
        /*00f0*/ 	.byte	0x04, 0x36
        /*00f2*/ 	.short	(.L_2909 - .L_2908)
.L_2908:
        /*00f4*/ 	.word	0x00000008
.L_2909:


//--------------------- .nv.info._Z25selective_scan_fwd_kernelI32Selective_Scan_fwd_kernel_traitsILi64ELi16ELi1ELb0ELb1ELb1ELb1EffEEv13SSMParamsBase --------------------------
	.section	.nv.info._Z25selective_scan_fwd_kernelI32Selective_Scan_fwd_kernel_traitsILi64ELi16ELi1ELb0ELb1ELb1ELb1EffEEv13SSMParamsBase,"",@"SHT_CUDA_INFO"
	.sectionflags	@""
	.align	4


	//----- nvinfo : EIATTR_CUDA_API_VERSION
	.align		4
        /*0000*/ 	.byte	0x04, 0x37
        /*0002*/ 	.short	(.L_2911 - .L_2910)
.L_2910:
        /*0004*/ 	.word	0x00000082


	//----- nvinfo : EIATTR_KPARAM_INFO
	.align		4
.L_2911:
        /*0008*/ 	.byte	0x04, 0x17
        /*000a*/ 	.short	(.L_2913 - .L_2912)
.L_2912:
        /*000c*/ 	.word	0x00000000
        /*0010*/ 	.short	0x0000
        /*0012*/ 	.short	0x0000
        /*0014*/ 	.byte	0x00, 0xf0, 0x61, 0x04


	//----- nvinfo : EIATTR_SPARSE_MMA_MASK
	.align		4
.L_2913:
        /*0018*/ 	.byte	0x03, 0x50
        /*001a*/ 	.short	0x0000


	//----- nvinfo : EIATTR_MAXREG_COUNT
	.align		4
        /*001c*/ 	.byte	0x03, 0x1b
        /*001e*/ 	.short	0x00a8


	//----- nvinfo : EIATTR_NUM_BARRIERS
	.align		4
        /*0020*/ 	.byte	0x02, 0x4c
        /*0022*/ 	.byte	0x01
	.zero		1


	//----- nvinfo : EIATTR_MERCURY_ISA_VERSION
	.align		4
        /*0024*/ 	.byte	0x03, 0x5f
        /*0026*/ 	.short	0x0101


	//----- nvinfo : EIATTR_COOP_GROUP_MASK_REGIDS
	.align		4
        /*0028*/ 	.byte	0x04, 0x29
        /*002a*/ 	.short	(.L_2915 - .L_2914)


	//   ....[0]....
.L_2914:
        /*002c*/ 	.word	0xffffffff


	//   ....[1]....
        /*0030*/ 	.word	0xffffffff


	//   ....[2]....
        /*0034*/ 	.word	0xffffffff


	//   ....[3]....
        /*0038*/ 	.word	0xffffffff


	//   ....[4]....
        /*003c*/ 	.word	0xffffffff


	//   ....[5]....
        /*0040*/ 	.word	0xffffffff


	//   ....[6]....
        /*0044*/ 	.word	0xffffffff


	//   ....[7]....
        /*0048*/ 	.word	0xffffffff


	//   ....[8]....
        /*004c*/ 	.word	0xffffffff


	//   ....[9]....
        /*0050*/ 	.word	0xffffffff


	//   ....[10]....
        /*0054*/ 	.word	0xffffffff


	//   ....[11]....
        /*0058*/ 	.word	0xffffffff


	//   ....[12]....
        /*005c*/ 	.word	0xffffffff


	//   ....[13]....
        /*0060*/ 	.word	0xffffffff


	//   ....[14]....
        /*0064*/ 	.word	0xffffffff


	//   ....[15]....
        /*0068*/ 	.word	0xffffffff


	//   ....[16]....
        /*006c*/ 	.word	0xffffffff


	//   ....[17]....
        /*0070*/ 	.word	0xffffffff


	//   ....[18]....
        /*0074*/ 	.word	0xffffffff


	//----- nvinfo : EIATTR_COOP_GROUP_INSTR_OFFSETS
	.align		4
.L_2915:
        /*0078*/ 	.byte	0x04, 0x28
        /*007a*/ 	.short	(.L_2917 - .L_2916)


	//   ....[0]....
.L_2916:
        /*007c*/ 	.word	0x000012b0


	//   ....[1]....
        /*0080*/ 	.word	0x00001710


	//   ....[2]....
        /*0084*/ 	.word	0x00004470


	//   ....[3]....
        /*0088*/ 	.word	0x00004ff0


	//   ....[4]....
        /*008c*/ 	.word	0x00005040


	//   ....[5]....
        /*0090*/ 	.word	0x00005080


	//   ....[6]....
        /*0094*/ 	.word	0x000050a0


	//   ....[7]....
        /*0098*/ 	.word	0x000050e0


	//   ....[8]....
        /*009c*/ 	.word	0x00005100


	//   ....[9]....
        /*00a0*/ 	.word	0x00005150


	//   ....[10]....
        /*00a4*/ 	.word	0x00005160


	//   ....[11]....
        /*00a8*/ 	.word	0x00005210


	//   ....[12]....
        /*00ac*/ 	.word	0x00005230


	//   ....[13]....
        /*00b0*/ 	.word	0x00005380


	//   ....[14]....
        /*00b4*/ 	.word	0x00005520


	//   ....[15]....
        /*00b8*/ 	.word	0x00005530


	//   ....[16]....
        /*00bc*/ 	.word	0x00005db0


	//   ....[17]....
        /*00c0*/ 	.word	0x00006580


	//   ....[18]....
        /*00c4*/ 	.word	0x00006db0


	//----- nvinfo : EIATTR_VRC_CTA_INIT_COUNT
	.align		4
.L_2917:
        /*00c8*/ 	.byte	0x02, 0x4a
	.zero		1
	.zero		1


	//----- nvinfo : EIATTR_EXIT_INSTR_OFFSETS
	.align		4
        /*00cc*/ 	.byte	0x04, 0x1c
        /*00ce*/ 	.short	(.L_2919 - .L_2918)


	//   ....[0]....
.L_2918:
        /*00d0*/ 	.word	0x000004a0


	//   ....[1]....
        /*00d4*/ 	.word	0x00007200


	//----- nvinfo : EIATTR_MAX_THREADS
	.align		4
.L_2919:
        /*00d8*/ 	.byte	0x04, 0x05
        /*00da*/ 	.short	(.L_2921 - .L_2920)
.L_2920:
        /*00dc*/ 	.word	0x00000040
        /*00e0*/ 	.word	0x00000001
        /*00e4*/ 	.word	0x00000001


	//----- nvinfo : EIATTR_CRS_STACK_SIZE
	.align		4
.L_2921:
        /*00e8*/ 	.byte	0x04, 0x1e
        /*00ea*/ 	.short	(.L_2923 - .L_2922)
.L_2922:
        /*00ec*/ 	.word	0x00000000


	//----- nvinfo : EIATTR_CBANK_PARAM_SIZE
	.align		4
.L_2923:
        /*00f0*/ 	.byte	0x03, 0x19
        /*00f2*/ 	.short	0x0118


	//----- nvinfo : EIATTR_PARAM_CBANK
	.align		4
        /*00f4*/ 	.byte	0x04, 0x0a
        /*00f6*/ 	.short	(.L_2925 - .L_2924)
	.align		4
.L_2924:
        /*00f8*/ 	.word	index@(.nv.constant0._Z25selective_scan_fwd_kernelI32Selective_Scan_fwd_kernel_traitsILi64ELi16ELi1ELb0ELb1ELb1ELb1EffEEv13SSMParamsBase)
        /*00fc*/ 	.short	0x0380
        /*00fe*/ 	.short	0x0118


	//----- nvinfo : EIATTR_SW_WAR
	.align		4
.L_2925:
        /*0100*/ 	.byte	0x04, 0x36
        /*0102*/ 	.short	(.L_2927 - .L_2926)
.L_2926:
        /*0104*/ 	.word	0x00000008
.L_2927:


//--------------------- .nv.info._Z25selective_scan_fwd_kernelI32Selective_Scan_fwd_kernel_traitsILi64ELi16ELi1ELb1ELb0ELb0ELb0EffEEv13SSMParamsBase --------------------------
	.section	.nv.info._Z25selective_scan_fwd_kernelI32Selective_Scan_fwd_kernel_traitsILi64ELi16ELi1ELb1ELb0ELb0ELb0EffEEv13SSMParamsBase,"",@"SHT_CUDA_INFO"
	.sectionflags	@""
	.align	4


	//----- nvinfo : EIATTR_CUDA_API_VERSION
	.align		4
        /*0000*/ 	.byte	0x04, 0x37
        /*0002*/ 	.short	(.L_2929 - .L_2928)
.L_2928:
        /*0004*/ 	.word	0x00000082


	//----- nvinfo : EIATTR_KPARAM_INFO
	.align		4
.L_2929:
        /*0008*/ 	.byte	0x04, 0x17
        /*000a*/ 	.short	(.L_2931 - .L_2930)
.L_2930:
        /*000c*/ 	.word	0x00000000
        /*0010*/ 	.short	0x0000
        /*0012*/ 	.short	0x0000
        /*0014*/ 	.byte	0x00, 0xf0, 0x61, 0x04


	//----- nvinfo : EIATTR_SPARSE_MMA_MASK
	.align		4
.L_2931:
        /*0018*/ 	.byte	0x03, 0x50
        /*001a*/ 	.short	0x0000


	//----- nvinfo : EIATTR_MAXREG_COUNT
	.align		4
        /*001c*/ 	.byte	0x03, 0x1b
        /*001e*/ 	.short	0x00a8


	//----- nvinfo : EIATTR_NUM_BARRIERS
	.align		4
        /*0020*/ 	.byte	0x02, 0x4c
        /*0022*/ 	.byte	0x01
	.zero		1


	//----- nvinfo : EIATTR_MERCURY_ISA_VERSION
	.align		4
        /*0024*/ 	.byte	0x03, 0x5f
        /*0026*/ 	.short	0x0101


	//----- nvinfo : EIATTR_COOP_GROUP_MASK_REGIDS
	.align		4
        /*0028*/ 	.byte	0x04, 0x29
        /*002a*/ 	.short	(.L_2933 - .L_2932)


	//   ....[0]....
.L_2932:
        /*002c*/ 	.word	0xffffffff


	//   ....[1]....
        /*0030*/ 	.word	0xffffffff


	//   ....[2]....
        /*0034*/ 	.word	0xffffffff


	//   ....[3]....
        /*0038*/ 	.word	0xffffffff


	//   ....[4]....
        /*003c*/ 	.word	0xffffffff


	//   ....[5]....
        /*0040*/ 	.word	0xffffffff


	//   ....[6]....
        /*0044*/ 	.word	0xffffffff


	//   ....[7]....
        /*0048*/ 	.word	0xffffffff


	//   ....[8]....
        /*004c*/ 	.word	0xffffffff


	//   ....[9]....
        /*0050*/ 	.word	0xffffffff


	//   ....[10]....
        /*0054*/ 	.word	0xffffffff


	//   ....[11]....
        /*0058*/ 	.word	0xffffffff


	//   ....[12]....
        /*005c*/ 	.word	0xffffffff


	//   ....[13]....
        /*0060*/ 	.word	0xffffffff


	//   ....[14]....
        /*0064*/ 	.word	0xffffffff


	//----- nvinfo : EIATTR_COOP_GROUP_INSTR_OFFSETS
	.align		4
.L_2933:
        /*0068*/ 	.byte	0x04, 0x28
        /*006a*/ 	.short	(.L_2935 - .L_2934)


	//   ....[0]....
.L_2934:
        /*006c*/ 	.word	0x00000620


	//   ....[1]....
        /*0070*/ 	.word	0x00000750


	//   ....[2]....
        /*0074*/ 	.word	0x00003300


	//   ....[3]....
        /*0078*/ 	.word	0x00003380


	//   ....[4]....
        /*007c*/ 	.word	0x000033b0


	//   ....[5]....
        /*0080*/ 	.word	0x000033d0


	//   ....[6]....
        /*0084*/ 	.word	0x00003410


	//   ....[7]....
        /*0088*/ 	.word	0x00003430


	//   ....[8]....
        /*008c*/ 	.word	0x000034b0


	//   ....[9]....
        /*0090*/ 	.word	0x000034c0


	//   ....[10]....
        /*0094*/ 	.word	0x00003510


	//   ....[11]....
        /*0098*/ 	.word	0x00003520


	//   ....[12]....
        /*009c*/ 	.word	0x000035e0


	//   ....[13]....
        /*00a0*/ 	.word	0x000035f0


	//   ....[14]....
        /*00a4*/ 	.word	0x00003be0


	//----- nvinfo : EIATTR_VRC_CTA_INIT_COUNT
	.align		4
.L_2935:
        /*00a8*/ 	.byte	0x02, 0x4a
	.zero		1
	.zero		1


	//----- nvinfo : EIATTR_EXIT_INSTR_OFFSETS
	.align		4
        /*00ac*/ 	.byte	0x04, 0x1c
        /*00ae*/ 	.short	(.L_2937 - .L_2936)


	//   ....[0]....
.L_2936:
        /*00b0*/ 	.word	0x00000200


	//   ....[1]....
        /*00b4*/ 	.word	0x00003d30


	//----- nvinfo : EIATTR_MAX_THREADS
	.align		4
.L_2937:
        /*00b8*/ 	.byte	0x04, 0x05
        /*00ba*/ 	.short	(.L_2939 - .L_2938)
.L_2938:
        /*00bc*/ 	.word	0x00000040
        /*00c0*/ 	.word	0x00000001
        /*00c4*/ 	.word	0x00000001


	//----- nvinfo : EIATTR_CRS_STACK_SIZE
	.align		4
.L_2939:
        /*00c8*/ 	.byte	0x04, 0x1e
        /*00ca*/ 	.short	(.L_2941 - .L_2940)
.L_2940:
        /*00cc*/ 	.word	0x00000000


	//----- nvinfo : EIATTR_CBANK_PARAM_SIZE
	.align		4
.L_2941:
        /*00d0*/ 	.byte	0x03, 0x19
        /*00d2*/ 	.short	0x0118


	//----- nvinfo : EIATTR_PARAM_CBANK
	.align		4
        /*00d4*/ 	.byte	0x04, 0x0a
        /*00d6*/ 	.short	(.L_2943 - .L_2942)
	.align		4
.L_2942:
        /*00d8*/ 	.word	index@(.nv.constant0._Z25selective_scan_fwd_kernelI32Selective_Scan_fwd_kernel_traitsILi64ELi16ELi1ELb1ELb0ELb0ELb0EffEEv13SSMParamsBase)
        /*00dc*/ 	.short	0x0380
        /*00de*/ 	.short	0x0118


	//----- nvinfo : EIATTR_SW_WAR
	.align		4
.L_2943:
        /*00e0*/ 	.byte	0x04, 0x36
        /*00e2*/ 	.short	(.L_2945 - .L_2944)
.L_2944:
        /*00e4*/ 	.word	0x00000008
.L_2945:


//--------------------- .nv.info._Z25selective_scan_fwd_kernelI32Selective_Scan_fwd_kernel_traitsILi64ELi16ELi1ELb1ELb0ELb0ELb1EffEEv13SSMParamsBase --------------------------
	.section	.nv.info._Z25selective_scan_fwd_kernelI32Selective_Scan_fwd_kernel_traitsILi64ELi16ELi1ELb1ELb0ELb0ELb1EffEEv13SSMParamsBase,"",@"SHT_CUDA_INFO"
	.sectionflags	@""
	.align	4


	//----- nvinfo : EIATTR_CUDA_API_VERSION
	.align		4
        /*0000*/ 	.byte	0x04, 0x37
        /*0002*/ 	.short	(.L_2947 - .L_2946)
.L_2946:
        /*0004*/ 	.word	0x00000082


	//----- nvinfo : EIATTR_KPARAM_INFO
	.align		4
.L_2947:
        /*0008*/ 	.byte	0x04, 0x17
        /*000a*/ 	.short	(.L_2949 - .L_2948)
.L_2948:
        /*000c*/ 	.word	0x00000000
        /*0010*/ 	.short	0x0000
        /*0012*/ 	.short	0x0000
        /*0014*/ 	.byte	0x00, 0xf0, 0x61, 0x04


	//----- nvinfo : EIATTR_SPARSE_MMA_MASK
	.align		4
.L_2949:
        /*0018*/ 	.byte	0x03, 0x50
        /*001a*/ 	.short	0x0000


	//----- nvinfo : EIATTR_MAXREG_COUNT
	.align		4
        /*001c*/ 	.byte	0x03, 0x1b
        /*001e*/ 	.short	0x00a8


	//----- nvinfo : EIATTR_NUM_BARRIERS
	.align		4
        /*0020*/ 	.byte	0x02, 0x4c
        /*0022*/ 	.byte	0x01
	.zero		1


	//----- nvinfo : EIATTR_MERCURY_ISA_VERSION
	.align		4
        /*0024*/ 	.byte	0x03, 0x5f
        /*0026*/ 	.short	0x0101


	//----- nvinfo : EIATTR_COOP_GROUP_MASK_REGIDS
	.align		4
        /*0028*/ 	.byte	0x04, 0x29
        /*002a*/ 	.short	(.L_2951 - .L_2950)


	//   ....[0]....
.L_2950:
        /*002c*/ 	.word	0xffffffff


	//   ....[1]....
        /*0030*/ 	.word	0xffffffff


	//   ....[2]....
        /*0034*/ 	.word	0xffffffff


	//   ....[3]....
        /*0038*/ 	.word	0xffffffff


	//   ....[4]....
        /*003c*/ 	.word	0xffffffff


	//   ....[5]....
        /*0040*/ 	.word	0xffffffff


	//   ....[6]....
        /*0044*/ 	.word	0xffffffff


	//   ....[7]....
        /*0048*/ 	.word	0xffffffff


	//   ....[8]....
        /*004c*/ 	.word	0xffffffff


	//   ....[9]....
        /*0050*/ 	.word	0xffffffff


	//   ....[10]....
        /*0054*/ 	.word	0xffffffff


	//   ....[11]....
        /*0058*/ 	.word	0xffffffff


	//   ....[12]....
        /*005c*/ 	.word	0xffffffff


	//   ....[13]....
        /*0060*/ 	.word	0xffffffff


	//   ....[14]....
        /*0064*/ 	.word	0xffffffff


	//   ....[15]....
        /*0068*/ 	.word	0xffffffff


	//   ....[16]....
        /*006c*/ 	.word	0xffffffff


	//----- nvinfo : EIATTR_COOP_GROUP_INSTR_OFFSETS
	.align		4
.L_2951:
        /*0070*/ 	.byte	0x04, 0x28
        /*0072*/ 	.short	(.L_2953 - .L_2952)


	//   ....[0]....
.L_2952:
        /*0074*/ 	.word	0x00000640


	//   ....[1]....
        /*0078*/ 	.word	0x00000770


	//   ....[2]....
        /*007c*/ 	.word	0x00003320


	//   ....[3]....
        /*0080*/ 	.word	0x00003390


	//   ....[4]....
        /*0084*/ 	.word	0x000033d0


	//   ....[5]....
        /*0088*/ 	.word	0x000033f0


	//   ....[6]....
        /*008c*/ 	.word	0x00003430


	//   ....[7]....
        /*0090*/ 	.word	0x00003450


	//   ....[8]....
        /*0094*/ 	.word	0x000034d0


	//   ....[9]....
        /*0098*/ 	.word	0x000034e0


	//   ....[10]....
        /*009c*/ 	.word	0x00003530


	//   ....[11]....
        /*00a0*/ 	.word	0x00003540


	//   ....[12]....
        /*00a4*/ 	.word	0x00003600


	//   ....[13]....
        /*00a8*/ 	.word	0x00003610


	//   ....[14]....
        /*00ac*/ 	.word	0x00003c10


	//   ....[15]....
        /*00b0*/ 	.word	0x00003e60


	//   ....[16]....
        /*00b4*/ 	.word	0x00004550


	//----- nvinfo : EIATTR_VRC_CTA_INIT_COUNT
	.align		4
.L_2953:
        /*00b8*/ 	.byte	0x02, 0x4a
	.zero		1
	.zero		1


	//----- nvinfo : EIATTR_EXIT_INSTR_OFFSETS
	.align		4
        /*00bc*/ 	.byte	0x04, 0x1c
        /*00be*/ 	.short	(.L_2955 - .L_2954)


	//   ....[0]....
.L_2954:
        /*00c0*/ 	.word	0x000001f0


	//   ....[1]....
        /*00c4*/ 	.word	0x00004650


	//----- nvinfo : EIATTR_MAX_THREADS
	.align		4
.L_2955:
        /*00c8*/ 	.byte	0x04, 0x05
        /*00ca*/ 	.short	(.L_2957 - .L_2956)
.L_2956:
        /*00cc*/ 	.word	0x00000040
        /*00d0*/ 	.word	0x00000001
        /*00d4*/ 	.word	0x00000001


	//----- nvinfo : EIATTR_CRS_STACK_SIZE
	.align		4
.L_2957:
        /*00d8*/ 	.byte	0x04, 0x1e
        /*00da*/ 	.short	(.L_2959 - .L_2958)
.L_2958:
        /*00dc*/ 	.word	0x00000000


	//----- nvinfo : EIATTR_CBANK_PARAM_SIZE
	.align		4
.L_2959:
        /*00e0*/ 	.byte	0x03, 0x19
        /*00e2*/ 	.short	0x0118


	//----- nvinfo : EIATTR_PARAM_CBANK
	.align		4
        /*00e4*/ 	.byte	0x04, 0x0a
        /*00e6*/ 	.short	(.L_2961 - .L_2960)
	.align		4
.L_2960:
        /*00e8*/ 	.word	index@(.nv.constant0._Z25selective_scan_fwd_kernelI32Selective_Scan_fwd_kernel_traitsILi64ELi16ELi1ELb1ELb0ELb0ELb1EffEEv13SSMParamsBase)
        /*00ec*/ 	.short	0x0380
        /*00ee*/ 	.short	0x0118


	//----- nvinfo : EIATTR_SW_WAR
	.align		4
.L_2961:
        /*00f0*/ 	.byte	0x04, 0x36
        /*00f2*/ 	.short	(.L_2963 - .L_2962)
.L_2962:
        /*00f4*/ 	.word	0x00000008
.L_2963:


//--------------------- .nv.info._Z25selective_scan_fwd_kernelI32Selective_Scan_fwd_kernel_traitsILi64ELi16ELi1ELb1ELb0ELb1ELb0EffEEv13SSMParamsBase --------------------------
	.section	.nv.info._Z25selective_scan_fwd_kernelI32Selective_Scan_fwd_kernel_traitsILi64ELi16ELi1ELb1ELb0ELb1ELb0EffEEv13SSMParamsBase,"",@"SHT_CUDA_INFO"
	.sectionflags	@""
	.align	4


	//----- nvinfo : EIATTR_CUDA_API_VERSION
	.align		4
        /*0000*/ 	.byte	0x04, 0x37
        /*0002*/ 	.short	(.L_2965 - .L_2964)
.L_2964:
        /*0004*/ 	.word	0x00000082


	//----- nvinfo : EIATTR_KPARAM_INFO
	.align		4
.L_2965:
        /*0008*/ 	.byte	0x04, 0x17
        /*000a*/ 	.short	(.L_2967 - .L_2966)
.L_2966:
        /*000c*/ 	.word	0x00000000
        /*0010*/ 	.short	0x0000
        /*0012*/ 	.short	0x0000
        /*0014*/ 	.byte	0x00, 0xf0, 0x61, 0x04


	//----- nvinfo : EIATTR_SPARSE_MMA_MASK
	.align		4
.L_2967:
        /*0018*/ 	.byte	0x03, 0x50
        /*001a*/ 	.short	0x0000


	//----- nvinfo : EIATTR_MAXREG_COUNT
	.align		4
        /*001c*/ 	.byte	0x03, 0x1b
        /*001e*/ 	.short	0x00a8


	//----- nvinfo : EIATTR_NUM_BARRIERS
	.align		4
        /*0020*/ 	.byte	0x02, 0x4c
        /*0022*/ 	.byte	0x01
	.zero		1


	//----- nvinfo : EIATTR_MERCURY_ISA_VERSION
	.align		4
        /*0024*/ 	.byte	0x03, 0x5f
        /*0026*/ 	.short	0x0101


	//----- nvinfo : EIATTR_COOP_GROUP_MASK_REGIDS
	.align		4
        /*0028*/ 	.byte	0x04, 0x29
        /*002a*/ 	.short	(.L_2969 - .L_2968)


	//   ....[0]....
.L_2968:
        /*002c*/ 	.word	0xffffffff


	//   ....[1]....
        /*0030*/ 	.word	0xffffffff


	//   ....[2]....
        /*0034*/ 	.word	0xffffffff


	//   ....[3]....
        /*0038*/ 	.word	0xffffffff


	//   ....[4]....
        /*003c*/ 	.word	0xffffffff


	//   ....[5]....
        /*0040*/ 	.word	0xffffffff


	//   ....[6]....
        /*0044*/ 	.word	0xffffffff


	//   ....[7]....
        /*0048*/ 	.word	0xffffffff


	//   ....[8]....
        /*004c*/ 	.word	0xffffffff


	//   ....[9]....
        /*0050*/ 	.word	0xffffffff


	//   ....[10]....
        /*0054*/ 	.word	0xffffffff


	//   ....[11]....
        /*0058*/ 	.word	0xffffffff


	//   ....[12]....
        /*005c*/ 	.word	0xffffffff


	//   ....[13]....
        /*0060*/ 	.word	0xffffffff


	//   ....[14]....
        /*0064*/ 	.word	0xffffffff


	//   ....[15]....
        /*0068*/ 	.word	0xffffffff


	//----- nvinfo : EIATTR_COOP_GROUP_INSTR_OFFSETS
	.align		4
.L_2969:
        /*006c*/ 	.byte	0x04, 0x28
        /*006e*/ 	.short	(.L_2971 - .L_2970)


	//   ....[0]....
.L_2970:
        /*0070*/ 	.word	0x00000830


	//   ....[1]....
        /*0074*/ 	.word	0x00000930


	//   ....[2]....
        /*0078*/ 	.word	0x00003500


	//   ....[3]....
        /*007c*/ 	.word	0x00003550


	//   ....[4]....
        /*0080*/ 	.word	0x00003580


	//   ....[5]....
        /*0084*/ 	.word	0x000035a0


	//   ....[6]....
        /*0088*/ 	.word	0x000035f0


	//   ....[7]....
        /*008c*/ 	.word	0x00003620


	//   ....[8]....
        /*0090*/ 	.word	0x00003680


	//   ....[9]....
        /*0094*/ 	.word	0x00003710


	//   ....[10]....
        /*0098*/ 	.word	0x00003720


	//   ....[11]....
        /*009c*/ 	.word	0x00003780


	//   ....[12]....
        /*00a0*/ 	.word	0x00003790


	//   ....[13]....
        /*00a4*/ 	.word	0x00003850


	//   ....[14]....
        /*00a8*/ 	.word	0x00003860


	//   ....[15]....
        /*00ac*/ 	.word	0x00003f70


	//----- nvinfo : EIATTR_VRC_CTA_INIT_COUNT
	.align		4
.L_2971:
        /*00b0*/ 	.byte	0x02, 0x4a
	.zero		1
	.zero		1


	//----- nvinfo : EIATTR_EXIT_INSTR_OFFSETS
	.align		4
        /*00b4*/ 	.byte	0x04, 0x1c
        /*00b6*/ 	.short	(.L_2973 - .L_2972)


	//   ....[0]....
.L_2972:
        /*00b8*/ 	.word	0x00000400


	//   ....[1]....
        /*00bc*/ 	.word	0x000040d0


	//----- nvinfo : EIATTR_MAX_THREADS
	.align		4
.L_2973:
        /*00c0*/ 	.byte	0x04, 0x05
        /*00c2*/ 	.short	(.L_2975 - .L_2974)
.L_2974:
        /*00c4*/ 	.word	0x00000040
        /*00c8*/ 	.word	0x00000001
        /*00cc*/ 	.word	0x00000001


	//----- nvinfo : EIATTR_CRS_STACK_SIZE
	.align		4
.L_2975:
        /*00d0*/ 	.byte	0x04, 0x1e
        /*00d2*/ 	.short	(.L_2977 - .L_2976)
.L_2976:
        /*00d4*/ 	.word	0x00000000


	//----- nvinfo : EIATTR_CBANK_PARAM_SIZE
	.align		4
.L_2977:
        /*00d8*/ 	.byte	0x03, 0x19
        /*00da*/ 	.short	0x0118


	//----- nvinfo : EIATTR_PARAM_CBANK
	.align		4
        /*00dc*/ 	.byte	0x04, 0x0a
        /*00de*/ 	.short	(.L_2979 - .L_2978)
	.align		4
.L_2978:
        /*00e0*/ 	.word	index@(.nv.constant0._Z25selective_scan_fwd_kernelI32Selective_Scan_fwd_kernel_traitsILi64ELi16ELi1ELb1ELb0ELb1ELb0EffEEv13SSMParamsBase)
        /*00e4*/ 	.short	0x0380
        /*00e6*/ 	.short	0x0118


	//----- nvinfo : EIATTR_SW_WAR
	.align		4
.L_2979:
        /*00e8*/ 	.byte	0x04, 0x36
        /*00ea*/ 	.short	(.L_2981 - .L_2980)
.L_2980:
        /*00ec*/ 	.word	0x00000008
.L_2981:


//--------------------- .nv.info._Z25selective_scan_fwd_kernelI32Selective_Scan_fwd_kernel_traitsILi64ELi16ELi1ELb1ELb0ELb1ELb1EffEEv13SSMParamsBase --------------------------
	.section	.nv.info._Z25selective_scan_fwd_kernelI32Selective_Scan_fwd_kernel_traitsILi64ELi16ELi1ELb1ELb0ELb1ELb1EffEEv13SSMParamsBase,"",@"SHT_CUDA_INFO"
	.sectionflags	@""
	.align	4


	//----- nvinfo : EIATTR_CUDA_API_VERSION
	.align		4
        /*0000*/ 	.byte	0x04, 0x37
        /*0002*/ 	.short	(.L_2983 - .L_2982)
.L_2982:
        /*0004*/ 	.word	0x00000082


	//----- nvinfo : EIATTR_KPARAM_INFO
	.align		4
.L_2983:
        /*0008*/ 	.byte	0x04, 0x17
        /*000a*/ 	.short	(.L_2985 - .L_2984)
.L_2984:
        /*000c*/ 	.word	0x00000000
        /*0010*/ 	.short	0x0000
        /*0012*/ 	.short	0x0000
        /*0014*/ 	.byte	0x00, 0xf0, 0x61, 0x04


	//----- nvinfo : EIATTR_SPARSE_MMA_MASK
	.align		4
.L_2985:
        /*0018*/ 	.byte	0x03, 0x50
        /*001a*/ 	.short	0x0000


	//----- nvinfo : EIATTR_MAXREG_COUNT
	.align		4
        /*001c*/ 	.byte	0x03, 0x1b
        /*001e*/ 	.short	0x00a8


	//----- nvinfo : EIATTR_NUM_BARRIERS
	.align		4
        /*0020*/ 	.byte	0x02, 0x4c
        /*0022*/ 	.byte	0x01
	.zero		1


	//----- nvinfo : EIATTR_MERCURY_ISA_VERSION
	.align		4
        /*0024*/ 	.byte	0x03, 0x5f
        /*0026*/ 	.short	0x0101


	//----- nvinfo : EIATTR_COOP_GROUP_MASK_REGIDS
	.align		4
        /*0028*/ 	.byte	0x04, 0x29
        /*002a*/ 	.short	(.L_2987 - .L_2986)


	//   ....[0]....
.L_2986:
        /*002c*/ 	.word	0xffffffff


	//   ....[1]....
        /*0030*/ 	.word	0xffffffff


	//   ....[2]....
        /*0034*/ 	.word	0xffffffff


	//   ....[3]....
        /*0038*/ 	.word	0xffffffff


	//   ....[4]....
        /*003c*/ 	.word	0xffffffff


	//   ....[5]....
        /*0040*/ 	.word	0xffffffff


	//   ....[6]....
        /*0044*/ 	.word	0xffffffff


	//   ....[7]....
        /*0048*/ 	.word	0xffffffff


	//   ....[8]....
        /*004c*/ 	.word	0xffffffff


	//   ....[9]....
        /*0050*/ 	.word	0xffffffff


	//   ....[10]....
        /*0054*/ 	.word	0xffffffff


	//   ....[11]....
        /*0058*/ 	.word	0xffffffff


	//   ....[12]....
        /*005c*/ 	.word	0xffffffff


	//   ....[13]....
        /*0060*/ 	.word	0xffffffff


	//   ....[14]....
        /*0064*/ 	.word	0xffffffff


	//   ....[15]....
        /*0068*/ 	.word	0xffffffff


	//   ....[16]....
        /*006c*/ 	.word	0xffffffff


	//   ....[17]....
        /*0070*/ 	.word	0xffffffff


	//----- nvinfo : EIATTR_COOP_GROUP_INSTR_OFFSETS
	.align		4
.L_2987:
        /*0074*/ 	.byte	0x04, 0x28
        /*0076*/ 	.short	(.L_2989 - .L_2988)


	//   ....[0]....
.L_2988:
        /*0078*/ 	.word	0x00000820


	//   ....[1]....
        /*007c*/ 	.word	0x00000920


	//   ....[2]....
        /*0080*/ 	.word	0x00003330


	//   ....[3]....
        /*0084*/ 	.word	0x00003570


	//   ....[4]....
        /*0088*/ 	.word	0x000035c0


	//   ....[5]....
        /*008c*/ 	.word	0x000035f0


	//   ....[6]....
        /*0090*/ 	.word	0x00003610


	//   ....[7]....
        /*0094*/ 	.word	0x00003650


	//   ....[8]....
        /*0098*/ 	.word	0x00003670


	//   ....[9]....
        /*009c*/ 	.word	0x000036c0


	//   ....[10]....
        /*00a0*/ 	.word	0x000036d0


	//   ....[11]....
        /*00a4*/ 	.word	0x00003740


	//   ....[12]....
        /*00a8*/ 	.word	0x00003750


	//   ....[13]....
        /*00ac*/ 	.word	0x00003820


	//   ....[14]....
        /*00b0*/ 	.word	0x00003830


	//   ....[15]....
        /*00b4*/ 	.word	0x00003f30


	//   ....[16]....
        /*00b8*/ 	.word	0x000041c0


	//   ....[17]....
        /*00bc*/ 	.word	0x000048b0


	//----- nvinfo : EIATTR_VRC_CTA_INIT_COUNT
	.align		4
.L_2989:
        /*00c0*/ 	.byte	0x02, 0x4a
	.zero		1
	.zero		1


	//----- nvinfo : EIATTR_EXIT_INSTR_OFFSETS
	.align		4
        /*00c4*/ 	.byte	0x04, 0x1c
        /*00c6*/ 	.short	(.L_2991 - .L_2990)


	//   ....[0]....
.L_2990:
        /*00c8*/ 	.word	0x000003f0


	//   ....[1]....
        /*00cc*/ 	.word	0x000049c0


	//----- nvinfo : EIATTR_MAX_THREADS
	.align		4
.L_2991:
        /*00d0*/ 	.byte	0x04, 0x05
        /*00d2*/ 	.short	(.L_2993 - .L_2992)
.L_2992:
        /*00d4*/ 	.word	0x00000040
        /*00d8*/ 	.word	0x00000001
        /*00dc*/ 	.word	0x00000001


	//----- nvinfo : EIATTR_CRS_STACK_SIZE
	.align		4
.L_2993:
        /*00e0*/ 	.byte	0x04, 0x1e
        /*00e2*/ 	.short	(.L_2995 - .L_2994)
.L_2994:
        /*00e4*/ 	.word	0x00000000


	//----- nvinfo : EIATTR_CBANK_PARAM_SIZE
	.align		4
.L_2995:
        /*00e8*/ 	.byte	0x03, 0x19
        /*00ea*/ 	.short	0x0118


	//----- nvinfo : EIATTR_PARAM_CBANK
	.align		4
        /*00ec*/ 	.byte	0x04, 0x0a
        /*00ee*/ 	.short	(.L_2997 - .L_2996)
	.align		4
.L_2996:
        /*00f0*/ 	.word	index@(.nv.constant0._Z25selective_scan_fwd_kernelI32Selective_Scan_fwd_kernel_traitsILi64ELi16ELi1ELb1ELb0ELb1ELb1EffEEv13SSMParamsBase)
        /*00f4*/ 	.short	0x0380
        /*00f6*/ 	.short	0x0118


	//----- nvinfo : EIATTR_SW_WAR
	.align		4
.L_2997:
        /*00f8*/ 	.byte	0x04, 0x36
        /*00fa*/ 	.short	(.L_2999 - .L_2998)
.L_2998:
        /*00fc*/ 	.word	0x00000008
.L_2999:


//--------------------- .nv.info._Z25selective_scan_fwd_kernelI32Selective_Scan_fwd_kernel_traitsILi64ELi16ELi1ELb1ELb1ELb0ELb0EffEEv13SSMParamsBase --------------------------
	.section	.nv.info._Z25selective_scan_fwd_kernelI32Selective_Scan_fwd_kernel_traitsILi64ELi16ELi1ELb1ELb1ELb0ELb0EffEEv13SSMParamsBase,"",@"SHT_CUDA_INFO"
	.sectionflags	@""
	.align	4


	//----- nvinfo : EIATTR_CUDA_API_VERSION
	.align		4
        /*0000*/ 	.byte	0x04, 0x37
        /*0002*/ 	.short	(.L_3001 - .L_3000)
.L_3000:
        /*0004*/ 	.word	0x00000082


	//----- nvinfo : EIATTR_KPARAM_INFO
	.align		4
.L_3001:
        /*0008*/ 	.byte	0x04, 0x17
        /*000a*/ 	.short	(.L_3003 - .L_3002)
.L_3002:
        /*000c*/ 	.word	0x00000000
        /*0010*/ 	.short	0x0000
        /*0012*/ 	.short	0x0000
        /*0014*/ 	.byte	0x00, 0xf0, 0x61, 0x04


	//----- nvinfo : EIATTR_SPARSE_MMA_MASK
	.align		4
.L_3003:
        /*0018*/ 	.byte	0x03, 0x50
        /*001a*/ 	.short	0x0000


	//----- nvinfo : EIATTR_MAXREG_COUNT
	.align		4
        /*001c*/ 	.byte	0x03, 0x1b
        /*001e*/ 	.short	0x00a8


	//----- nvinfo : EIATTR_NUM_BARRIERS
	.align		4
        /*0020*/ 	.byte	0x02, 0x4c
        /*0022*/ 	.byte	0x01
	.zero		1


	//----- nvinfo : EIATTR_MERCURY_ISA_VERSION
	.align		4
        /*0024*/ 	.byte	0x03, 0x5f
        /*0026*/ 	.short	0x0101


	//----- nvinfo : EIATTR_COOP_GROUP_MASK_REGIDS
	.align		4
        /*0028*/ 	.byte	0x04, 0x29
        /*002a*/ 	.short	(.L_3005 - .L_3004)


	//   ....[0]....
.L_3004:
        /*002c*/ 	.word	0xffffffff


	//   ....[1]....
        /*0030*/ 	.word	0xffffffff


	//   ....[2]....
        /*0034*/ 	.word	0xffffffff


	//   ....[3]....
        /*0038*/ 	.word	0xffffffff


	//   ....[4]....
        /*003c*/ 	.word	0xffffffff


	//   ....[5]....
        /*0040*/ 	.word	0xffffffff


	//   ....[6]....
        /*0044*/ 	.word	0xffffffff


	//   ....[7]....
        /*0048*/ 	.word	0xffffffff


	//   ....[8]....
        /*004c*/ 	.word	0xffffffff


	//   ....[9]....
        /*0050*/ 	.word	0xffffffff


	//   ....[10]....
        /*0054*/ 	.word	0xffffffff


	//   ....[11]....
        /*0058*/ 	.word	0xffffffff


	//   ....[12]....
        /*005c*/ 	.word	0xffffffff


	//   ....[13]....
        /*0060*/ 	.word	0xffffffff


	//   ....[14]....
        /*0064*/ 	.word	0xffffffff


	//   ....[15]....
        /*0068*/ 	.word	0xffffffff


	//----- nvinfo : EIATTR_COOP_GROUP_INSTR_OFFSETS
	.align		4
.L_3005:
        /*006c*/ 	.byte	0x04, 0x28
        /*006e*/ 	.short	(.L_3007 - .L_3006)


	//   ....[0]....
.L_3006:
        /*0070*/ 	.word	0x00000820


	//   ....[1]....
        /*0074*/ 	.word	0x00000920


	//   ....[2]....
        /*0078*/ 	.word	0x00003150


	//   ....[3]....
        /*007c*/ 	.word	0x00003650


	//   ....[4]....
        /*0080*/ 	.word	0x000036c0


	//   ....[5]....
        /*0084*/ 	.word	0x00003700


	//   ....[6]....
        /*0088*/ 	.word	0x00003720


	//   ....[7]....
        /*008c*/ 	.word	0x00003760


	//   ....[8]....
        /*0090*/ 	.word	0x00003780


	//   ....[9]....
        /*0094*/ 	.word	0x000037d0


	//   ....[10]....
        /*0098*/ 	.word	0x000037e0


	//   ....[11]....
        /*009c*/ 	.word	0x00003830


	//   ....[12]....
        /*00a0*/ 	.word	0x00003840


	//   ....[13]....
        /*00a4*/ 	.word	0x00003930


	//   ....[14]....
        /*00a8*/ 	.word	0x00003940


	//   ....[15]....
        /*00ac*/ 	.word	0x00003f50


	//----- nvinfo : EIATTR_VRC_CTA_INIT_COUNT
	.align		4
.L_3007:
        /*00b0*/ 	.byte	0x02, 0x4a
	.zero		1
	.zero		1


	//----- nvinfo : EIATTR_EXIT_INSTR_OFFSETS
	.align		4
        /*00b4*/ 	.byte	0x04, 0x1c
        /*00b6*/ 	.short	(.L_3009 - .L_3008)


	//   ....[0]....
.L_3008:
        /*00b8*/ 	.word	0x00000400


	//   ....[1]....
        /*00bc*/ 	.word	0x000040b0


	//----- nvinfo : EIATTR_MAX_THREADS
	.align		4
.L_3009:
        /*00c0*/ 	.byte	0x04, 0x05
        /*00c2*/ 	.short	(.L_3011 - .L_3010)
.L_3010:
        /*00c4*/ 	.word	0x00000040
        /*00c8*/ 	.word	0x00000001
        /*00cc*/ 	.word	0x00000001


	//----- nvinfo : EIATTR_CRS_STACK_SIZE
	.align		4
.L_3011:
        /*00d0*/ 	.byte	0x04, 0x1e
        /*00d2*/ 	.short	(.L_3013 - .L_3012)
.L_3012:
        /*00d4*/ 	.word	0x00000000


	//----- nvinfo : EIATTR_CBANK_PARAM_SIZE
	.align		4
.L_3013:
        /*00d8*/ 	.byte	0x03, 0x19
        /*00da*/ 	.short	0x0118


	//----- nvinfo : EIATTR_PARAM_CBANK
	.align		4
        /*00dc*/ 	.byte	0x04, 0x0a
        /*00de*/ 	.short	(.L_3015 - .L_3014)
	.align		4
.L_3014:
        /*00e0*/ 	.word	index@(.nv.constant0._Z25selective_scan_fwd_kernelI32Selective_Scan_fwd_kernel_traitsILi64ELi16ELi1ELb1ELb1ELb0ELb0EffEEv13SSMParamsBase)
        /*00e4*/ 	.short	0x0380
        /*00e6*/ 	.short	0x0118


	//----- nvinfo : EIATTR_SW_WAR
	.align		4
.L_3015:
        /*00e8*/ 	.byte	0x04, 0x36
        /*00ea*/ 	.short	(.L_3017 - .L_3016)
.L_3016:
        /*00ec*/ 	.word	0x00000008
.L_3017:


//--------------------- .nv.info._Z25selective_scan_fwd_kernelI32Selective_Scan_fwd_kernel_traitsILi64ELi16ELi1ELb1ELb1ELb0ELb1EffEEv13SSMParamsBase --------------------------
	.section	.nv.info._Z25selective_scan_fwd_kernelI32Selective_Scan_fwd_kernel_traitsILi64ELi16ELi1ELb1ELb1ELb0ELb1EffEEv13SSMParamsBase,"",@"SHT_CUDA_INFO"
	.sectionflags	@""
	.align	4


	//----- nvinfo : EIATTR_CUDA_API_VERSION
	.align		4
        /*0000*/ 	.byte	0x04, 0x37
        /*0002*/ 	.short	(.L_3019 - .L_3018)
.L_3018:
        /*0004*/ 	.word	0x00000082


	//----- nvinfo : EIATTR_KPARAM_INFO
	.align		4
.L_3019:
        /*0008*/ 	.byte	0x04, 0x17
        /*000a*/ 	.short	(.L_3021 - .L_3020)
.L_3020:
        /*000c*/ 	.word	0x00000000
        /*0010*/ 	.short	0x0000
        /*0012*/ 	.short	0x0000
        /*0014*/ 	.byte	0x00, 0xf0, 0x61, 0x04


	//----- nvinfo : EIATTR_SPARSE_MMA_MASK
	.align		4
.L_3021:
        /*0018*/ 	.byte	0x03, 0x50
        /*001a*/ 	.short	0x0000


	//----- nvinfo : EIATTR_MAXREG_COUNT
	.align		4
        /*001c*/ 	.byte	0x03, 0x1b
        /*001e*/ 	.short	0x00a8


	//----- nvinfo : EIATTR_NUM_BARRIERS
	.align		4
        /*0020*/ 	.byte	0x02, 0x4c
        /*0022*/ 	.byte	0x01
	.zero		1


	//----- nvinfo : EIATTR_MERCURY_ISA_VERSION
	.align		4
        /*0024*/ 	.byte	0x03, 0x5f
        /*0026*/ 	.short	0x0101


	//----- nvinfo : EIATTR_COOP_GROUP_MASK_REGIDS
	.align		4
        /*0028*/ 	.byte	0x04, 0x29
        /*002a*/ 	.short	(.L_3023 - .L_3022)


	//   ....[0]....
.L_3022:
        /*002c*/ 	.word	0xffffffff


	//   ....[1]....
        /*0030*/ 	.word	0xffffffff


	//   ....[2]....
        /*0034*/ 	.word	0xffffffff


	//   ....[3]....
        /*0038*/ 	.word	0xffffffff


	//   ....[4]....
        /*003c*/ 	.word	0xffffffff


	//   ....[5]....
        /*0040*/ 	.word	0xffffffff


	//   ....[6]....
        /*0044*/ 	.word	0xffffffff


	//   ....[7]....
        /*0048*/ 	.word	0xffffffff


	//   ....[8]....
        /*004c*/ 	.word	0xffffffff


	//   ....[9]....
        /*0050*/ 	.word	0xffffffff


	//   ....[10]....
        /*0054*/ 	.word	0xffffffff


	//   ....[11]....
        /*0058*/ 	.word	0xffffffff


	//   ....[12]....
        /*005c*/ 	.word	0xffffffff


	//   ....[13]....
        /*0060*/ 	.word	0xffffffff


	//   ....[14]....
        /*0064*/ 	.word	0xffffffff


	//   ....[15]....
        /*0068*/ 	.word	0xffffffff


	//   ....[16]....
        /*006c*/ 	.word	0xffffffff


	//   ....[17]....
        /*0070*/ 	.word	0xffffffff


	//----- nvinfo : EIATTR_COOP_GROUP_INSTR_OFFSETS
	.align		4
.L_3023:
        /*0074*/ 	.byte	0x04, 0x28
        /*0076*/ 	.short	(.L_3025 - .L_3024)


	//   ....[0]....
.L_3024:
        /*0078*/ 	.word	0x00000820


	//   ....[1]....
        /*007c*/ 	.word	0x00000920


	//   ....[2]....
        /*0080*/ 	.word	0x00003150


	//   ....[3]....
        /*0084*/ 	.word	0x00003650


	//   ....[4]....
        /*0088*/ 	.word	0x000036c0


	//   ....[5]....
        /*008c*/ 	.word	0x00003700


	//   ....[6]....
        /*0090*/ 	.word	0x00003720


	//   ....[7]....
        /*0094*/ 	.word	0x00003760


	//   ....[8]....
        /*0098*/ 	.word	0x00003780


	//   ....[9]....
        /*009c*/ 	.word	0x000037d0


	//   ....[10]....
        /*00a0*/ 	.word	0x000037e0


	//   ....[11]....
        /*00a4*/ 	.word	0x00003830


	//   ....[12]....
        /*00a8*/ 	.word	0x00003840


	//   ....[13]....
        /*00ac*/ 	.word	0x00003930


	//   ....[14]....
        /*00b0*/ 	.word	0x00003940


	//   ....[15]....
        /*00b4*/ 	.word	0x00003f40


	//   ....[16]....
        /*00b8*/ 	.word	0x000041d0


	//   ....[17]....
        /*00bc*/ 	.word	0x000048f0


	//----- nvinfo : EIATTR_VRC_CTA_INIT_COUNT
	.align		4
.L_3025:
        /*00c0*/ 	.byte	0x02, 0x4a
	.zero		1
	.zero		1


	//----- nvinfo : EIATTR_EXIT_INSTR_OFFSETS
	.align		4
        /*00c4*/ 	.byte	0x04, 0x1c
        /*00c6*/ 	.short	(.L_3027 - .L_3026)


	//   ....[0]....
.L_3026:
        /*00c8*/ 	.word	0x00000400


	//   ....[1]....
        /*00cc*/ 	.word	0x000049d0


	//----- nvinfo : EIATTR_MAX_THREADS
	.align		4
.L_3027:
        /*00d0*/ 	.byte	0x04, 0x05
        /*00d2*/ 	.short	(.L_3029 - .L_3028)
.L_3028:
        /*00d4*/ 	.word	0x00000040
        /*00d8*/ 	.word	0x00000001
        /*00dc*/ 	.word	0x00000001


	//----- nvinfo : EIATTR_CRS_STACK_SIZE
	.align		4
.L_3029:
        /*00e0*/ 	.byte	0x04, 0x1e
        /*00e2*/ 	.short	(.L_3031 - .L_3030)
.L_3030:
        /*00e4*/ 	.word	0x00000000


	//----- nvinfo : EIATTR_CBANK_PARAM_SIZE
	.align		4
.L_3031:
        /*00e8*/ 	.byte	0x03, 0x19
        /*00ea*/ 	.short	0x0118


	//----- nvinfo : EIATTR_PARAM_CBANK
	.align		4
        /*00ec*/ 	.byte	0x04, 0x0a
        /*00ee*/ 	.short	(.L_3033 - .L_3032)
	.align		4
.L_3032:
        /*00f0*/ 	.word	index@(.nv.constant0._Z25selective_scan_fwd_kernelI32Selective_Scan_fwd_kernel_traitsILi64ELi16ELi1ELb1ELb1ELb0ELb1EffEEv13SSMParamsBase)
        /*00f4*/ 	.short	0x0380
        /*00f6*/ 	.short	0x0118


	//----- nvinfo : EIATTR_SW_WAR
	.align		4
.L_3033:
        /*00f8*/ 	.byte	0x04, 0x36
        /*00fa*/ 	.short	(.L_3035 - .L_3034)
.L_3034:
        /*00fc*/ 	.word	0x00000008
.L_3035:


//--------------------- .nv.info._Z25selective_scan_fwd_kernelI32Selective_Scan_fwd_kernel_traitsILi64ELi16ELi1ELb1ELb1ELb1ELb0EffEEv13SSMParamsBase --------------------------
	.section	.nv.info._Z25selective_scan_fwd_kernelI32Selective_Scan_fwd_kernel_traitsILi64ELi16ELi1ELb1ELb1ELb1ELb0EffEEv13SSMParamsBase,"",@"SHT_CUDA_INFO"
	.sectionflags	@""
	.align	4


	//----- nvinfo : EIATTR_CUDA_API_VERSION
	.align		4
        /*0000*/ 	.byte	0x04, 0x37
        /*0002*/ 	.short	(.L_3037 - .L_3036)
.L_3036:
        /*0004*/ 	.word	0x00000082


	//----- nvinfo : EIATTR_KPARAM_INFO
	.align		4
.L_3037:
        /*0008*/ 	.byte	0x04, 0x17
        /*000a*/ 	.short	(.L_3039 - .L_3038)
.L_3038:
        /*000c*/ 	.word	0x00000000
        /*0010*/ 	.short	0x0000
        /*0012*/ 	.short	0x0000
        /*0014*/ 	.byte	0x00, 0xf0, 0x61, 0x04


	//----- nvinfo : EIATTR_SPARSE_MMA_MASK
	.align		4
.L_3039:
        /*0018*/ 	.byte	0x03, 0x50
        /*001a*/ 	.short	0x0000


	//----- nvinfo : EIATTR_MAXREG_COUNT
	.align		4
        /*001c*/ 	.byte	0x03, 0x1b
        /*001e*/ 	.short	0x00a8


	//----- nvinfo : EIATTR_NUM_BARRIERS
	.align		4
        /*0020*/ 	.byte	0x02, 0x4c
        /*0022*/ 	.byte	0x01
	.zero		1


	//----- nvinfo : EIATTR_MERCURY_ISA_VERSION
	.align		4
        /*0024*/ 	.byte	0x03, 0x5f
        /*0026*/ 	.short	0x0101


	//----- nvinfo : EIATTR_COOP_GROUP_MASK_REGIDS
	.align		4
        /*0028*/ 	.byte	0x04, 0x29
        /*002a*/ 	.short	(.L_3041 - .L_3040)


	//   ....[0]....
.L_3040:
        /*002c*/ 	.word	0xffffffff


	//   ....[1]....
        /*0030*/ 	.word	0xffffffff


	//   ....[2]....
        /*0034*/ 	.word	0xffffffff


	//   ....[3]....
        /*0038*/ 	.word	0xffffffff


	//   ....[4]....
        /*003c*/ 	.word	0xffffffff


	//   ....[5]....
        /*0040*/ 	.word	0xffffffff


	//   ....[6]....
        /*0044*/ 	.word	0xffffffff


	//   ....[7]....
        /*0048*/ 	.word	0xffffffff


	//   ....[8]....
        /*004c*/ 	.word	0xffffffff


	//   ....[9]....
        /*0050*/ 	.word	0xffffffff


	//   ....[10]....
        /*0054*/ 	.word	0xffffffff


	//   ....[11]....
        /*0058*/ 	.word	0xffffffff


	//   ....[12]....
        /*005c*/ 	.word	0xffffffff


	//   ....[13]....
        /*0060*/ 	.word	0xffffffff


	//   ....[14]....
        /*0064*/ 	.word	0xffffffff


	//   ....[15]....
        /*0068*/ 	.word	0xffffffff


	//   ....[16]....
        /*006c*/ 	.word	0xffffffff


	//----- nvinfo : EIATTR_COOP_GROUP_INSTR_OFFSETS
	.align		4
.L_3041:
        /*0070*/ 	.byte	0x04, 0x28
        /*0072*/ 	.short	(.L_3043 - .L_3042)


	//   ....[0]....
.L_3042:
        /*0074*/ 	.word	0x00000890


	//   ....[1]....
        /*0078*/ 	.word	0x00000980


	//   ....[2]....
        /*007c*/ 	.word	0x000031a0


	//   ....[3]....
        /*0080*/ 	.word	0x00003700


	//   ....[4]....
        /*0084*/ 	.word	0x00003750


	//   ....[5]....
        /*0088*/ 	.word	0x00003780


	//   ....[6]....
        /*008c*/ 	.word	0x000037a0


	//   ....[7]....
        /*0090*/ 	.word	0x000037e0


	//   ....[8]....
        /*0094*/ 	.word	0x00003800


	//   ....[9]....
        /*0098*/ 	.word	0x00003850


	//   ....[10]....
        /*009c*/ 	.word	0x00003860


	//   ....[11]....
        /*00a0*/ 	.word	0x000038b0


	//   ....[12]....
        /*00a4*/ 	.word	0x000038c0


	//   ....[13]....
        /*00a8*/ 	.word	0x00003990


	//   ....[14]....
        /*00ac*/ 	.word	0x00003a50


	//   ....[15]....
        /*00b0*/ 	.word	0x00003a60


	//   ....[16]....
        /*00b4*/ 	.word	0x000040e0


	//----- nvinfo : EIATTR_VRC_CTA_INIT_COUNT
	.align		4
.L_3043:
        /*00b8*/ 	.byte	0x02, 0x4a
	.zero		1
	.zero		1


	//----- nvinfo : EIATTR_EXIT_INSTR_OFFSETS
	.align		4
        /*00bc*/ 	.byte	0x04, 0x1c
        /*00be*/ 	.short	(.L_3045 - .L_3044)


	//   ....[0]....
.L_3044:
        /*00c0*/ 	.word	0x00000470


	//   ....[1]....
        /*00c4*/ 	.word	0x000041f0


	//----- nvinfo : EIATTR_MAX_THREADS
	.align		4
.L_3045:
        /*00c8*/ 	.byte	0x04, 0x05
        /*00ca*/ 	.short	(.L_3047 - .L_3046)
.L_3046:
        /*00cc*/ 	.word	0x00000040
        /*00d0*/ 	.word	0x00000001
        /*00d4*/ 	.word	0x00000001


	//----- nvinfo : EIATTR_CRS_STACK_SIZE
	.align		4
.L_3047:
        /*00d8*/ 	.byte	0x04, 0x1e
        /*00da*/ 	.short	(.L_3049 - .L_3048)
.L_3048:
        /*00dc*/ 	.word	0x00000000


	//----- nvinfo : EIATTR_CBANK_PARAM_SIZE
	.align		4
.L_3049:
        /*00e0*/ 	.byte	0x03, 0x19
        /*00e2*/ 	.short	0x0118


	//----- nvinfo : EIATTR_PARAM_CBANK
	.align		4
        /*00e4*/ 	.byte	0x04, 0x0a
        /*00e6*/ 	.short	(.L_3051 - .L_3050)
	.align		4
.L_3050:
        /*00e8*/ 	.word	index@(.nv.constant0._Z25selective_scan_fwd_kernelI32Selective_Scan_fwd_kernel_traitsILi64ELi16ELi1ELb1ELb1ELb1ELb0EffEEv13SSMParamsBase)
        /*00ec*/ 	.short	0x0380
        /*00ee*/ 	.short	0x0118


	//----- nvinfo : EIATTR_SW_WAR
	.align		4
.L_3051:
        /*00f0*/ 	.byte	0x04, 0x36
        /*00f2*/ 	.short	(.L_3053 - .L_3052)
.L_3052:
        /*00f4*/ 	.word	0x00000008
.L_3053:


//--------------------- .nv.info._Z25selective_scan_fwd_kernelI32Selective_Scan_fwd_kernel_traitsILi64ELi16ELi1ELb1ELb1ELb1ELb1EffEEv13SSMParamsBase --------------------------
	.section	.nv.info._Z25selective_scan_fwd_kernelI32Selective_Scan_fwd_kernel_traitsILi64ELi16ELi1ELb1ELb1ELb1ELb1EffEEv13SSMParamsBase,"",@"SHT_CUDA_INFO"
	.sectionflags	@""
	.align	4


	//----- nvinfo : EIATTR_CUDA_API_VERSION
	.align		4
        /*0000*/ 	.byte	0x04, 0x37
        /*0002*/ 	.short	(.L_3055 - .L_3054)
.L_3054:
        /*0004*/ 	.word	0x00000082


	//----- nvinfo : EIATTR_KPARAM_INFO
	.align		4
.L_3055:
        /*0008*/ 	.byte	0x04, 0x17
        /*000a*/ 	.short	(.L_3057 - .L_3056)
.L_3056:
        /*000c*/ 	.word	0x00000000
        /*0010*/ 	.short	0x0000
        /*0012*/ 	.short	0x0000
        /*0014*/ 	.byte	0x00, 0xf0, 0x61, 0x04


	//----- nvinfo : EIATTR_SPARSE_MMA_MASK
	.align		4
.L_3057:
        /*0018*/ 	.byte	0x03, 0x50
        /*001a*/ 	.short	0x0000


	//----- nvinfo : EIATTR_MAXREG_COUNT
	.align		4
        /*001c*/ 	.byte	0x03, 0x1b
        /*001e*/ 	.short	0x00a8


	//----- nvinfo : EIATTR_NUM_BARRIERS
	.align		4
        /*0020*/ 	.byte	0x02, 0x4c
        /*0022*/ 	.byte	0x01
	.zero		1


	//----- nvinfo : EIATTR_MERCURY_ISA_VERSION
	.align		4
        /*0024*/ 	.byte	0x03, 0x5f
        /*0026*/ 	.short	0x0101


	//----- nvinfo : EIATTR_COOP_GROUP_MASK_REGIDS
	.align		4
        /*0028*/ 	.byte	0x04, 0x29
        /*002a*/ 	.short	(.L_3059 - .L_3058)


	//   ....[0]....
.L_3058:
        /*002c*/ 	.word	0xffffffff


	//   ....[1]....
        /*0030*/ 	.word	0xffffffff


	//   ....[2]....
        /*0034*/ 	.word	0xffffffff


	//   ....[3]....
        /*0038*/ 	.word	0xffffffff


	//   ....[4]....
        /*003c*/ 	.word	0xffffffff


	//   ....[5]....
        /*0040*/ 	.word	0xffffffff


	//   ....[6]....
        /*0044*/ 	.word	0xffffffff


	//   ....[7]....
        /*0048*/ 	.word	0xffffffff


	//   ....[8]....
        /*004c*/ 	.word	0xffffffff


	//   ....[9]....
        /*0050*/ 	.word	0xffffffff


	//   ....[10]....
        /*0054*/ 	.word	0xffffffff


	//   ....[11]....
        /*0058*/ 	.word	0xffffffff


	//   ....[12]....
        /*005c*/ 	.word	0xffffffff


	//   ....[13]....
        /*0060*/ 	.word	0xffffffff


	//   ....[14]....
        /*0064*/ 	.word	0xffffffff


	//   ....[15]....
        /*0068*/ 	.word	0xffffffff


	//   ....[16]....
        /*006c*/ 	.word	0xffffffff


	//   ....[17]....
        /*0070*/ 	.word	0xffffffff


	//   ....[18]....
        /*0074*/ 	.word	0xffffffff


	//----- nvinfo : EIATTR_COOP_GROUP_INSTR_OFFSETS
	.align		4
.L_3059:
        /*0078*/ 	.byte	0x04, 0x28
        /*007a*/ 	.short	(.L_3061 - .L_3060)


	//   ....[0]....
.L_3060:
        /*007c*/ 	.word	0x00000890


	//   ....[1]....
        /*0080*/ 	.word	0x00000980


	//   ....[2]....
        /*0084*/ 	.word	0x000031a0


	//   ....[3]....
        /*0088*/ 	.word	0x00003700


	//   ....[4]....
        /*008c*/ 	.word	0x00003750


	//   ....[5]....
        /*0090*/ 	.word	0x00003780


	//   ....[6]....
        /*0094*/ 	.word	0x000037a0


	//   ....[7]....
        /*0098*/ 	.word	0x000037e0


	//   ....[8]....
        /*009c*/ 	.word	0x00003800


	//   ....[9]....
        /*00a0*/ 	.word	0x00003850


	//   ....[10]....
        /*00a4*/ 	.word	0x00003860


	//   ....[11]....
        /*00a8*/ 	.word	0x000038b0


	//   ....[12]....
        /*00ac*/ 	.word	0x000038c0


	//   ....[13]....
        /*00b0*/ 	.word	0x00003990


	//   ....[14]....
        /*00b4*/ 	.word	0x00003a50


	//   ....[15]....
        /*00b8*/ 	.word	0x00003a60


	//   ....[16]....
        /*00bc*/ 	.word	0x00004060


	//   ....[17]....
        /*00c0*/ 	.word	0x00004310


	//   ....[18]....
        /*00c4*/ 	.word	0x00004a70


	//----- nvinfo : EIATTR_VRC_CTA_INIT_COUNT
	.align		4
.L_3061:
        /*00c8*/ 	.byte	0x02, 0x4a
	.zero		1
	.zero		1


	//----- nvinfo : EIATTR_EXIT_INSTR_OFFSETS
	.align		4
        /*00cc*/ 	.byte	0x04, 0x1c
        /*00ce*/ 	.short	(.L_3063 - .L_3062)


	//   ....[0]....
.L_3062:
        /*00d0*/ 	.word	0x00000470


	//   ....[1]....
        /*00d4*/ 	.word	0x00004b10


	//----- nvinfo : EIATTR_MAX_THREADS
	.align		4
.L_3063:
        /*00d8*/ 	.byte	0x04, 0x05
        /*00da*/ 	.short	(.L_3065 - .L_3064)
.L_3064:
        /*00dc*/ 	.word	0x00000040
        /*00e0*/ 	.word	0x00000001
        /*00e4*/ 	.word	0x00000001


	//----- nvinfo : EIATTR_CRS_STACK_SIZE
	.align		4
.L_3065:
        /*00e8*/ 	.byte	0x04, 0x1e
        /*00ea*/ 	.short	(.L_3067 - .L_3066)
.L_3066:
        /*00ec*/ 	.word	0x00000000


	//----- nvinfo : EIATTR_CBANK_PARAM_SIZE
	.align		4
.L_3067:
        /*00f0*/ 	.byte	0x03, 0x19
        /*00f2*/ 	.short	0x0118


	//----- nvinfo : EIATTR_PARAM_CBANK
	.align		4
        /*00f4*/ 	.byte	0x04, 0x0a
        /*00f6*/ 	.short	(.L_3069 - .L_3068)
	.align		4
.L_3068:
        /*00f8*/ 	.word	index@(.nv.constant0._Z25selective_scan_fwd_kernelI32Selective_Scan_fwd_kernel_traitsILi64ELi16ELi1ELb1ELb1ELb1ELb1EffEEv13SSMParamsBase)
        /*00fc*/ 	.short	0x0380
        /*00fe*/ 	.short	0x0118


	//----- nvinfo : EIATTR_SW_WAR
	.align		4
.L_3069:
        /*0100*/ 	.byte	0x04, 0x36
        /*0102*/ 	.short	(.L_3071 - .L_3070)
.L_3070:
        /*0104*/ 	.word	0x00000008
.L_3071:


//--------------------- .nv.info._Z25selective_scan_fwd_kernelI32Selective_Scan_fwd_kernel_traitsILi32ELi16ELi1ELb0ELb0ELb0ELb0EffEEv13SSMParamsBase --------------------------
	.section	.nv.info._Z25selective_scan_fwd_kernelI32Selective_Scan_fwd_kernel_traitsILi32ELi16ELi1ELb0ELb0ELb0ELb0EffEEv13SSMParamsBase,"",@"SHT_CUDA_INFO"
	.sectionflags	@""
	.align	4


	//----- nvinfo : EIATTR_CUDA_API_VERSION
	.align		4
        /*0000*/ 	.byte	0x04, 0x37
        /*0002*/ 	.short	(.L_3073 - .L_3072)
.L_3072:
        /*0004*/ 	.word	0x00000082


	//----- nvinfo : EIATTR_KPARAM_INFO
	.align		4
.L_3073:
        /*0008*/ 	.byte	0x04, 0x17
        /*000a*/ 	.short	(.L_3075 - .L_3074)
.L_3074:
        /*000c*/ 	.word	0x00000000
        /*0010*/ 	.short	0x0000
        /*0012*/ 	.short	0x0000
        /*0014*/ 	.byte	0x00, 0xf0, 0x61, 0x04


	//----- nvinfo : EIATTR_SPARSE_MMA_MASK
	.align		4
.L_3075:
        /*0018*/ 	.byte	0x03, 0x50
        /*001a*/ 	.short	0x0000


	//----- nvinfo : EIATTR_MAXREG_COUNT
	.align		4
        /*001c*/ 	.byte	0x03, 0x1b
        /*001e*/ 	.short	0x00ff


	//----- nvinfo : EIATTR_NUM_BARRIERS
	.align		4
        /*0020*/ 	.byte	0x02, 0x4c
        /*0022*/ 	.byte	0x01
	.zero		1


	//----- nvinfo : EIATTR_MERCURY_ISA_VERSION
	.align		4
        /*0024*/ 	.byte	0x03, 0x5f
        /*0026*/ 	.short	0x0101


	//----- nvinfo : EIATTR_COOP_GROUP_MASK_REGIDS
	.align		4
        /*0028*/ 	.byte	0x04, 0x29
        /*002a*/ 	.short	(.L_3077 - .L_3076)


	//   ....[0]....
.L_3076:
        /*002c*/ 	.word	0xffffffff


	//   ....[1]....
        /*0030*/ 	.word	0xffffffff


	//   ....[2]....
        /*0034*/ 	.word	0xffffffff


	//   ....[3]....
        /*0038*/ 	.word	0xffffffff


	//   ....[4]....
        /*003c*/ 	.word	0xffffffff


	//   ....[5]....
        /*0040*/ 	.word	0xffffffff


	//   ....[6]....
        /*0044*/ 	.word	0xffffffff


	//   ....[7]....
        /*0048*/ 	.word	0xffffffff


	//   ....[8]....
        /*004c*/ 	.word	0xffffffff


	//   ....[9]....
        /*0050*/ 	.word	0xffffffff


	//   ....[10]....
        /*0054*/ 	.word	0xffffffff


	//   ....[11]....
        /*0058*/ 	.word	0xffffffff


	//   ....[12]....
        /*005c*/ 	.word	0xffffffff


	//   ....[13]....
        /*0060*/ 	.word	0xffffffff


	//   ....[14]....
        /*0064*/ 	.word	0xffffffff


	//----- nvinfo : EIATTR_COOP_GROUP_INSTR_OFFSETS
	.align		4
.L_3077:
        /*0068*/ 	.byte	0x04, 0x28
        /*006a*/ 	.short	(.L_3079 - .L_3078)


	//   ....[0]....
.L_3078:
        /*006c*/ 	.word	0x00000f90


	//   ....[1]....
        /*0070*/ 	.word	0x000013d0


	//   ....[2]....
        /*0074*/ 	.word	0x00004300


	//   ....[3]....
        /*0078*/ 	.word	0x00004350


	//   ....[4]....
        /*007c*/ 	.word	0x00004390


	//   ....[5]....
        /*0080*/ 	.word	0x000043b0


	//   ....[6]....
        /*0084*/ 	.word	0x000043f0


	//   ....[7]....
        /*0088*/ 	.word	0x00004410


	//   ....[8]....
        /*008c*/ 	.word	0x00004460


	//   ....[9]....
        /*0090*/ 	.word	0x00004470


	//   ....[10]....
        /*0094*/ 	.word	0x000044e0


	//   ....[11]....
        /*0098*/ 	.word	0x000044f0


	//   ....[12]....
        /*009c*/ 	.word	0x00004610


	//   ....[13]....
        /*00a0*/ 	.word	0x00004630


	//   ....[14]....
        /*00a4*/ 	.word	0x00004b50


	//----- nvinfo : EIATTR_VRC_CTA_INIT_COUNT
	.align		4
.L_3079:
        /*00a8*/ 	.byte	0x02, 0x4a
	.zero		1
	.zero		1


	//----- nvinfo : EIATTR_EXIT_INSTR_OFFSETS
	.align		4
        /*00ac*/ 	.byte	0x04, 0x1c
        /*00ae*/ 	.short	(.L_3081 - .L_3080)


	//   ....[0]....
.L_3080:
        /*00b0*/ 	.word	0x00000210


	//   ....[1]....
        /*00b4*/ 	.word	0x00004f50


	//----- nvinfo : EIATTR_MAX_THREADS
	.align		4
.L_3081:
        /*00b8*/ 	.byte	0x04, 0x05
        /*00ba*/ 	.short	(.L_3083 - .L_3082)
.L_3082:
        /*00bc*/ 	.word	0x00000020
        /*00c0*/ 	.word	0x00000001
        /*00c4*/ 	.word	0x00000001


	//----- nvinfo : EIATTR_CRS_STACK_SIZE
	.align		4
.L_3083:
        /*00c8*/ 	.byte	0x04, 0x1e
        /*00ca*/ 	.short	(.L_3085 - .L_3084)
.L_3084:
        /*00cc*/ 	.word	0x00000000


	//----- nvinfo : EIATTR_CBANK_PARAM_SIZE
	.align		4
.L_3085:
        /*00d0*/ 	.byte	0x03, 0x19
        /*00d2*/ 	.short	0x0118


	//----- nvinfo : EIATTR_PARAM_CBANK
	.align		4
        /*00d4*/ 	.byte	0x04, 0x0a
        /*00d6*/ 	.short	(.L_3087 - .L_3086)
	.align		4
.L_3086:
        /*00d8*/ 	.word	index@(.nv.constant0._Z25selective_scan_fwd_kernelI32Selective_Scan_fwd_kernel_traitsILi32ELi16ELi1ELb0ELb0ELb0ELb0EffEEv13SSMParamsBase)
        /*00dc*/ 	.short	0x0380
        /*00de*/ 	.short	0x0118


	//----- nvinfo : EIATTR_SW_WAR
	.align		4
.L_3087:
        /*00e0*/ 	.byte	0x04, 0x36
        /*00e2*/ 	.short	(.L_3089 - .L_3088)
.L_3088:
        /*00e4*/ 	.word	0x00000008
.L_3089:


//--------------------- .nv.info._Z25selective_scan_fwd_kernelI32Selective_Scan_fwd_kernel_traitsILi32ELi16ELi1ELb0ELb0ELb0ELb1EffEEv13SSMParamsBase --------------------------
	.section	.nv.info._Z25selective_scan_fwd_kernelI32Selective_Scan_fwd_kernel_traitsILi32ELi16ELi1ELb0ELb0ELb0ELb1EffEEv13SSMParamsBase,"",@"SHT_CUDA_INFO"
	.sectionflags	@""
	.align	4


	//----- nvinfo : EIATTR_CUDA_API_VERSION
	.align		4
        /*0000*/ 	.byte	0x04, 0x37
        /*0002*/ 	.short	(.L_3091 - .L_3090)
.L_3090:
        /*0004*/ 	.word	0x00000082


	//----- nvinfo : EIATTR_KPARAM_INFO
	.align		4
.L_3091:
        /*0008*/ 	.byte	0x04, 0x17
        /*000a*/ 	.short	(.L_3093 - .L_3092)
.L_3092:
        /*000c*/ 	.word	0x00000000
        /*0010*/ 	.short	0x0000
        /*0012*/ 	.short	0x0000
        /*0014*/ 	.byte	0x00, 0xf0, 0x61, 0x04


	//----- nvinfo : EIATTR_SPARSE_MMA_MASK
	.align		4
.L_3093:
        /*0018*/ 	.byte	0x03, 0x50
        /*001a*/ 	.short	0x0000


	//----- nvinfo : EIATTR_MAXREG_COUNT
	.align		4
        /*001c*/ 	.byte	0x03, 0x1b
        /*001e*/ 	.short	0x00ff


	//----- nvinfo : EIATTR_NUM_BARRIERS
	.align		4
        /*0020*/ 	.byte	0x02, 0x4c
        /*0022*/ 	.byte	0x01
	.zero		1


	//----- nvinfo : EIATTR_MERCURY_ISA_VERSION
	.align		4
        /*0024*/ 	.byte	0x03, 0x5f
        /*0026*/ 	.short	0x0101


	//----- nvinfo : EIATTR_COOP_GROUP_MASK_REGIDS
	.align		4
        /*0028*/ 	.byte	0x04, 0x29
        /*002a*/ 	.short	(.L_3095 - .L_3094)


	//   ....[0]....
.L_3094:
        /*002c*/ 	.word	0xffffffff


	//   ....[1]....
        /*0030*/ 	.word	0xffffffff


	//   ....[2]....
        /*0034*/ 	.word	0xffffffff


	//   ....[3]....
        /*0038*/ 	.word	0xffffffff


	//   ....[4]....
        /*003c*/ 	.word	0xffffffff


	//   ....[5]....
        /*0040*/ 	.word	0xffffffff


	//   ....[6]....
        /*0044*/ 	.word	0xffffffff


	//   ....[7]....
        /*0048*/ 	.word	0xffffffff


	//   ....[8]....
        /*004c*/ 	.word	0xffffffff


	//   ....[9]....
        /*0050*/ 	.word	0xffffffff


	//   ....[10]....
        /*0054*/ 	.word	0xffffffff


	//   ....[11]....
        /*0058*/ 	.word	0xffffffff


	//   ....[12]....
        /*005c*/ 	.word	0xffffffff


	//   ....[13]....
        /*0060*/ 	.word	0xffffffff


	//   ....[14]....
        /*0064*/ 	.word	0xffffffff


	//   ....[15]....
        /*0068*/ 	.word	0xffffffff


	//   ....[16]....
        /*006c*/ 	.word	0xffffffff


	//----- nvinfo : EIATTR_COOP_GROUP_INSTR_OFFSETS
	.align		4
.L_3095:
        /*0070*/ 	.byte	0x04, 0x28
        /*0072*/ 	.short	(.L_3097 - .L_3096)


	//   ....[0]....
.L_3096:
        /*0074*/ 	.word	0x00001070


	//   ....[1]....
        /*0078*/ 	.word	0x000014a0


	//   ....[2]....
        /*007c*/ 	.word	0x000043d0


	//   ....[3]....
        /*0080*/ 	.word	0x00004420


	//   ....[4]....
        /*0084*/ 	.word	0x00004460


	//   ....[5]....
        /*0088*/ 	.word	0x00004480


	//   ....[6]....
        /*008c*/ 	.word	0x000044c0


	//   ....[7]....
        /*0090*/ 	.word	0x000044e0


	//   ....[8]....
        /*0094*/ 	.word	0x00004530


	//   ....[9]....
        /*0098*/ 	.word	0x00004540


	//   ....[10]....
        /*009c*/ 	.word	0x000045b0


	//   ....[11]....
        /*00a0*/ 	.word	0x000045c0


	//   ....[12]....
        /*00a4*/ 	.word	0x000046e0


	//   ....[13]....
        /*00a8*/ 	.word	0x00004700


	//   ....[14]....
        /*00ac*/ 	.word	0x00004c70


	//   ....[15]....
        /*00b0*/ 	.word	0x000053b0


	//   ....[16]....
        /*00b4*/ 	.word	0x00005bd0


	//----- nvinfo : EIATTR_VRC_CTA_INIT_COUNT
	.align		4
.L_3097:
        /*00b8*/ 	.byte	0x02, 0x4a
	.zero		1
	.zero		1


	//----- nvinfo : EIATTR_EXIT_INSTR_OFFSETS
	.align		4
        /*00bc*/ 	.byte	0x04, 0x1c
        /*00be*/ 	.short	(.L_3099 - .L_3098)


	//   ....[0]....
.L_3098:
        /*00c0*/ 	.word	0x00000230


	//   ....[1]....
        /*00c4*/ 	.word	0x00005fd0


	//----- nvinfo : EIATTR_MAX_THREADS
	.align		4
.L_3099:
        /*00c8*/ 	.byte	0x04, 0x05
        /*00ca*/ 	.short	(.L_3101 - .L_3100)
.L_3100:
        /*00cc*/ 	.word	0x00000020
        /*00d0*/ 	.word	0x00000001
        /*00d4*/ 	.word	0x00000001


	//----- nvinfo : EIATTR_CRS_STACK_SIZE
	.align		4
.L_3101:
        /*00d8*/ 	.byte	0x04, 0x1e
        /*00da*/ 	.short	(.L_3103 - .L_3102)
.L_3102:
        /*00dc*/ 	.word	0x00000000


	//----- nvinfo : EIATTR_CBANK_PARAM_SIZE
	.align		4
.L_3103:
        /*00e0*/ 	.byte	0x03, 0x19
        /*00e2*/ 	.short	0x0118


	//----- nvinfo : EIATTR_PARAM_CBANK
	.align		4
        /*00e4*/ 	.byte	0x04, 0x0a
        /*00e6*/ 	.short	(.L_3105 - .L_3104)
	.align		4
.L_3104:
        /*00e8*/ 	.word	index@(.nv.constant0._Z25selective_scan_fwd_kernelI32Selective_Scan_fwd_kernel_traitsILi32ELi16ELi1ELb0ELb0ELb0ELb1EffEEv13SSMParamsBase)
        /*00ec*/ 	.short	0x0380
        /*00ee*/ 	.short	0x0118


	//----- nvinfo : EIATTR_SW_WAR
	.align		4
.L_3105:
        /*00f0*/ 	.byte	0x04, 0x36
        /*00f2*/ 	.short	(.L_3107 - .L_3106)
.L_3106:
        /*00f4*/ 	.word	0x00000008
.L_3107:


//--------------------- .nv.info._Z25selective_scan_fwd_kernelI32Selective_Scan_fwd_kernel_traitsILi32ELi16ELi1ELb0ELb0ELb1ELb0EffEEv13SSMParamsBase --------------------------
	.section	.nv.info._Z25selective_scan_fwd_kernelI32Selective_Scan_fwd_kernel_traitsILi32ELi16ELi1ELb0ELb0ELb1ELb0EffEEv13SSMParamsBase,"",@"SHT_CUDA_INFO"
	.sectionflags	@""
	.align	4


	//----- nvinfo : EIATTR_CUDA_API_VERSION
	.align		4
        /*0000*/ 	.byte	0x04, 0x37
        /*0002*/ 	.short	(.L_3109 - .L_3108)
.L_3108:
        /*0004*/ 	.word	0x00000082


	//----- nvinfo : EIATTR_KPARAM_INFO
	.align		4
.L_3109:
        /*0008*/ 	.byte	0x04, 0x17
        /*000a*/ 	.short	(.L_3111 - .L_3110)
.L_3110:
        /*000c*/ 	.word	0x00000000
        /*0010*/ 	.short	0x0000
        /*0012*/ 	.short	0x0000
        /*0014*/ 	.byte	0x00, 0xf0, 0x61, 0x04


	//----- nvinfo : EIATTR_SPARSE_MMA_MASK
	.align		4
.L_3111:
        /*0018*/ 	.byte	0x03, 0x50
        /*001a*/ 	.short	0x0000


	//----- nvinfo : EIATTR_MAXREG_COUNT
	.align		4
        /*001c*/ 	.byte	0x03, 0x1b
        /*001e*/ 	.short	0x00ff


	//----- nvinfo : EIATTR_NUM_BARRIERS
	.align		4
        /*0020*/ 	.byte	0x02, 0x4c
        /*0022*/ 	.byte	0x01
	.zero		1


	//----- nvinfo : EIATTR_MERCURY_ISA_VERSION
	.align		4
        /*0024*/ 	.byte	0x03, 0x5f
        /*0026*/ 	.short	0x0101


	//----- nvinfo : EIATTR_COOP_GROUP_MASK_REGIDS
	.align		4
        /*0028*/ 	.byte	0x04, 0x29
        /*002a*/ 	.short	(.L_3113 - .L_3112)


	//   ....[0]....
.L_3112:
        /*002c*/ 	.word	0xffffffff


	//   ....[1]....
        /*0030*/ 	.word	0xffffffff


	//   ....[2]....
        /*0034*/ 	.word	0xffffffff


	//   ....[3]....
        /*0038*/ 	.word	0xffffffff


	//   ....[4]....
        /*003c*/ 	.word	0xffffffff


	//   ....[5]....
        /*0040*/ 	.word	0xffffffff


	//   ....[6]....
        /*0044*/ 	.word	0xffffffff


	//   ....[7]....
        /*0048*/ 	.word	0xffffffff


	//   ....[8]....
        /*004c*/ 	.word	0xffffffff


	//   ....[9]....
        /*0050*/ 	.word	0xffffffff


	//   ....[10]....
        /*0054*/ 	.word	0xffffffff


	//   ....[11]....
        /*0058*/ 	.word	0xffffffff


	//   ....[12]....
        /*005c*/ 	.word	0xffffffff


	//   ....[13]....
        /*0060*/ 	.word	0xffffffff


	//   ....[14]....
        /*0064*/ 	.word	0xffffffff


	//   ....[15]....
        /*0068*/ 	.word	0xffffffff


	//----- nvinfo : EIATTR_COOP_GROUP_INSTR_OFFSETS
	.align		4
.L_3113:
        /*006c*/ 	.byte	0x04, 0x28
        /*006e*/ 	.short	(.L_3115 - .L_3114)


	//   ....[0]....
.L_3114:
        /*0070*/ 	.word	0x00001150


	//   ....[1]....
        /*0074*/ 	.word	0x000015c0


	//   ....[2]....
        /*0078*/ 	.word	0x000042a0


	//   ....[3]....
        /*007c*/ 	.word	0x00004960


	//   ....[4]....
        /*0080*/ 	.word	0x000049d0


	//   ....[5]....
        /*0084*/ 	.word	0x00004a30


	//   ....[6]....
        /*0088*/ 	.word	0x00004a80


	//   ....[7]....
        /*008c*/ 	.word	0x00004ad0


	//   ....[8]....
        /*0090*/ 	.word	0x00004b00


	//   ....[9]....
        /*0094*/ 	.word	0x00004b70


	//   ....[10]....
        /*0098*/ 	.word	0x00004b90


	//   ....[11]....
        /*009c*/ 	.word	0x00004c10


	//   ....[12]....
        /*00a0*/ 	.word	0x00004c20


	//   ....[13]....
        /*00a4*/ 	.word	0x00004cb0


	//   ....[14]....
        /*00a8*/ 	.word	0x00004cc0


	//   ....[15]....
        /*00ac*/ 	.word	0x000052f0


	//----- nvinfo : EIATTR_VRC_CTA_INIT_COUNT
	.align		4
.L_3115:
        /*00b0*/ 	.byte	0x02, 0x4a
	.zero		1
	.zero		1


	//----- nvinfo : EIATTR_EXIT_INSTR_OFFSETS
	.align		4
        /*00b4*/ 	.byte	0x04, 0x1c
        /*00b6*/ 	.short	(.L_3117 - .L_3116)


	//   ....[0]....
.L_3116:
        /*00b8*/ 	.word	0x00000380


	//   ....[1]....
        /*00bc*/ 	.word	0x00005710


	//----- nvinfo : EIATTR_MAX_THREADS
	.align		4
.L_3117:
        /*00c0*/ 	.byte	0x04, 0x05
        /*00c2*/ 	.short	(.L_3119 - .L_3118)
.L_3118:
        /*00c4*/ 	.word	0x00000020
        /*00c8*/ 	.word	0x00000001
        /*00cc*/ 	.word	0x00000001


	//----- nvinfo : EIATTR_CRS_STACK_SIZE
	.align		4
.L_3119:
        /*00d0*/ 	.byte	0x04, 0x1e
        /*00d2*/ 	.short	(.L_3121 - .L_3120)
.L_3120:
        /*00d4*/ 	.word	0x00000000


	//----- nvinfo : EIATTR_CBANK_PARAM_SIZE
	.align		4
.L_3121:
        /*00d8*/ 	.byte	0x03, 0x19
        /*00da*/ 	.short	0x0118


	//----- nvinfo : EIATTR_PARAM_CBANK
	.align		4
        /*00dc*/ 	.byte	0x04, 0x0a
        /*00de*/ 	.short	(.L_3123 - .L_3122)
	.align		4
.L_3122:
        /*00e0*/ 	.word	index@(.nv.constant0._Z25selective_scan_fwd_kernelI32Selective_Scan_fwd_kernel_traitsILi32ELi16ELi1ELb0ELb0ELb1ELb0EffEEv13SSMParamsBase)
        /*00e4*/ 	.short	0x0380
        /*00e6*/ 	.short	0x0118


	//----- nvinfo : EIATTR_SW_WAR
	.align		4
.L_3123:
        /*00e8*/ 	.byte	0x04, 0x36
        /*00ea*/ 	.short	(.L_3125 - .L_3124)
.L_3124:
        /*00ec*/ 	.word	0x00000008
.L_3125:


//--------------------- .nv.info._Z25selective_scan_fwd_kernelI32Selective_Scan_fwd_kernel_traitsILi32ELi16ELi1ELb0ELb0ELb1ELb1EffEEv13SSMParamsBase --------------------------
	.section	.nv.info._Z25selective_scan_fwd_kernelI32Selective_Scan_fwd_kernel_traitsILi32ELi16ELi1ELb0ELb0ELb1ELb1EffEEv13SSMParamsBase,"",@"SHT_CUDA_INFO"
	.sectionflags	@""
	.align	4


	//----- nvinfo : EIATTR_CUDA_API_VERSION
	.align		4
        /*0000*/ 	.byte	0x04, 0x37
        /*0002*/ 	.short	(.L_3127 - .L_3126)
.L_3126:
        /*0004*/ 	.word	0x00000082


	//----- nvinfo : EIATTR_KPARAM_INFO
	.align		4
.L_3127:
        /*0008*/ 	.byte	0x04, 0x17
        /*000a*/ 	.short	(.L_3129 - .L_3128)
.L_3128:
        /*000c*/ 	.word	0x00000000
        /*0010*/ 	.short	0x0000
        /*0012*/ 	.short	0x0000
        /*0014*/ 	.byte	0x00, 0xf0, 0x61, 0x04


	//----- nvinfo : EIATTR_SPARSE_MMA_MASK
	.align		4
.L_3129:
        /*0018*/ 	.byte	0x03, 0x50
        /*001a*/ 	.short	0x0000


	//----- nvinfo : EIATTR_MAXREG_COUNT
	.align		4
        /*001c*/ 	.byte	0x03, 0x1b
        /*001e*/ 	.short	0x00ff


	//----- nvinfo : EIATTR_NUM_BARRIERS
	.align		4
        /*0020*/ 	.byte	0x02, 0x4c
        /*0022*/ 	.byte	0x01
	.zero		1


	//----- nvinfo : EIATTR_MERCURY_ISA_VERSION
	.align		4
        /*0024*/ 	.byte	0x03, 0x5f
        /*0026*/ 	.short	0x0101


	//----- nvinfo : EIATTR_COOP_GROUP_MASK_REGIDS
	.align		4
        /*0028*/ 	.byte	0x04, 0x29
        /*002a*/ 	.short	(.L_3131 - .L_3130)


	//   ....[0]....
.L_3130:
        /*002c*/ 	.word	0xffffffff


	//   ....[1]....
        /*0030*/ 	.word	0xffffffff


	//   ....[2]....
        /*0034*/ 	.word	0xffffffff


	//   ....[3]....
        /*0038*/ 	.word	0xffffffff


	//   ....[4]....
        /*003c*/ 	.word	0xffffffff


	//   ....[5]....
        /*0040*/ 	.word	0xffffffff


	//   ....[6]....
        /*0044*/ 	.word	0xffffffff


	//   ....[7]....
        /*0048*/ 	.word	0xffffffff


	//   ....[8]....
        /*004c*/ 	.word	0xffffffff


	//   ....[9]....
        /*0050*/ 	.word	0xffffffff


	//   ....[10]....
        /*0054*/ 	.word	0xffffffff


	//   ....[11]....
        /*0058*/ 	.word	0xffffffff


	//   ....[12]....
        /*005c*/ 	.word	0xffffffff


	//   ....[13]....
        /*0060*/ 	.word	0xffffffff


	//   ....[14]....
        /*0064*/ 	.word	0xffffffff


	//   ....[15]....
        /*0068*/ 	.word	0xffffffff


	//   ....[16]....
        /*006c*/ 	.word	0xffffffff


	//   ....[17]....
        /*0070*/ 	.word	0xffffffff


	//----- nvinfo : EIATTR_COOP_GROUP_INSTR_OFFSETS
	.align		4
.L_3131:
        /*0074*/ 	.byte	0x04, 0x28
        /*0076*/ 	.short	(.L_3133 - .L_3132)


	//   ....[0]....
.L_3132:
        /*0078*/ 	.word	0x00001040


	//   ....[1]....
        /*007c*/ 	.word	0x000014c0


	//   ....[2]....
        /*0080*/ 	.word	0x00004210


	//   ....[3]....
        /*0084*/ 	.word	0x00004900


	//   ....[4]....
        /*0088*/ 	.word	0x00004970


	//   ....[5]....
        /*008c*/ 	.word	0x000049b0


	//   ....[6]....
        /*0090*/ 	.word	0x000049d0


	//   ....[7]....
        /*0094*/ 	.word	0x00004a10


	//   ....[8]....
        /*0098*/ 	.word	0x00004a30


	//   ....[9]....
        /*009c*/ 	.word	0x00004a80


	//   ....[10]....
        /*00a0*/ 	.word	0x00004a90


	//   ....[11]....
        /*00a4*/ 	.word	0x00004b30


	//   ....[12]....
        /*00a8*/ 	.word	0x00004b40


	//   ....[13]....
        /*00ac*/ 	.word	0x00004c40


	//   ....[14]....
        /*00b0*/ 	.word	0x00004c60


	//   ....[15]....
        /*00b4*/ 	.word	0x00005370


	//   ....[16]....
        /*00b8*/ 	.word	0x00005aa0


	//   ....[17]....
        /*00bc*/ 	.word	0x000062e0


	//----- nvinfo : EIATTR_VRC_CTA_INIT_COUNT
	.align		4
.L_3133:
        /*00c0*/ 	.byte	0x02, 0x4a
	.zero		1
	.zero		1


	//----- nvinfo : EIATTR_EXIT_INSTR_OFFSETS
	.align		4
        /*00c4*/ 	.byte	0x04, 0x1c
        /*00c6*/ 	.short	(.L_3135 - .L_3134)


	//   ....[0]....
.L_3134:
        /*00c8*/ 	.word	0x000003b0


	//   ....[1]....
        /*00cc*/ 	.word	0x00006740


	//----- nvinfo : EIATTR_MAX_THREADS
	.align		4
.L_3135:
        /*00d0*/ 	.byte	0x04, 0x05
        /*00d2*/ 	.short	(.L_3137 - .L_3136)
.L_3136:
        /*00d4*/ 	.word	0x00000020
        /*00d8*/ 	.word	0x00000001
        /*00dc*/ 	.word	0x00000001


	//----- nvinfo : EIATTR_CRS_STACK_SIZE
	.align		4
.L_3137:
        /*00e0*/ 	.byte	0x04, 0x1e
        /*00e2*/ 	.short	(.L_3139 - .L_3138)
.L_3138:
        /*00e4*/ 	.word	0x00000000


	//----- nvinfo : EIATTR_CBANK_PARAM_SIZE
	.align		4
.L_3139:
        /*00e8*/ 	.byte	0x03, 0x19
        /*00ea*/ 	.short	0x0118


	//----- nvinfo : EIATTR_PARAM_CBANK
	.align		4
        /*00ec*/ 	.byte	0x04, 0x0a
        /*00ee*/ 	.short	(.L_3141 - .L_3140)
	.align		4
.L_3140:
        /*00f0*/ 	.word	index@(.nv.constant0._Z25selective_scan_fwd_kernelI32Selective_Scan_fwd_kernel_traitsILi32ELi16ELi1ELb0ELb0ELb1ELb1EffEEv13SSMParamsBase)
        /*00f4*/ 	.short	0x0380
        /*00f6*/ 	.short	0x0118


	//----- nvinfo : EIATTR_SW_WAR
	.align		4
.L_3141:
        /*00f8*/ 	.byte	0x04, 0x36
        /*00fa*/ 	.short	(.L_3143 - .L_3142)
.L_3142:
        /*00fc*/ 	.word	0x00000008
.L_3143:


//--------------------- .nv.info._Z25selective_scan_fwd_kernelI32Selective_Scan_fwd_kernel_traitsILi32ELi16ELi1ELb0ELb1ELb0ELb0EffEEv13SSMParamsBase --------------------------
	.section	.nv.info._Z25selective_scan_fwd_kernelI32Selective_Scan_fwd_kernel_traitsILi32ELi16ELi1ELb0ELb1ELb0ELb0EffEEv13SSMParamsBase,"",@"SHT_CUDA_INFO"
	.sectionflags	@""
	.align	4


	//----- nvinfo : EIATTR_CUDA_API_VERSION
	.align		4
        /*0000*/ 	.byte	0x04, 0x37
        /*0002*/ 	.short	(.L_3145 - .L_3144)
.L_3144:
        /*0004*/ 	.word	0x00000082


	//----- nvinfo : EIATTR_KPARAM_INFO
	.align		4
.L_3145:
        /*0008*/ 	.byte	0x04, 0x17
        /*000a*/ 	.short	(.L_3147 - .L_3146)
.L_3146:
        /*000c*/ 	.word	0x00000000
        /*0010*/ 	.short	0x0000
        /*0012*/ 	.short	0x0000
        /*0014*/ 	.byte	0x00, 0xf0, 0x61, 0x04


	//----- nvinfo : EIATTR_SPARSE_MMA_MASK
	.align		4
.L_3147:
        /*0018*/ 	.byte	0x03, 0x50
        /*001a*/ 	.short	0x0000


	//----- nvinfo : EIATTR_MAXREG_COUNT
	.align		4
        /*001c*/ 	.byte	0x03, 0x1b
        /*001e*/ 	.short	0x00ff


	//----- nvinfo : EIATTR_NUM_BARRIERS
	.align		4
        /*0020*/ 	.byte	0x02, 0x4c
        /*0022*/ 	.byte	0x01
	.zero		1


	//----- nvinfo : EIATTR_MERCURY_ISA_VERSION
	.align		4
        /*0024*/ 	.byte	0x03, 0x5f
        /*0026*/ 	.short	0x0101


	//----- nvinfo : EIATTR_COOP_GROUP_MASK_REGIDS
	.align		4
        /*0028*/ 	.byte	0x04, 0x29
        /*002a*/ 	.short	(.L_3149 - .L_3148)


	//   ....[0]....
.L_3148:
        /*002c*/ 	.word	0xffffffff


	//   ....[1]....
        /*0030*/ 	.word	0xffffffff


	//   ....[2]....
        /*0034*/ 	.word	0xffffffff


	//   ....[3]....
        /*0038*/ 	.word	0xffffffff


	//   ....[4]....
        /*003c*/ 	.word	0xffffffff


	//   ....[5]....
        /*0040*/ 	.word	0xffffffff


	//   ....[6]....
        /*0044*/ 	.word	0xffffffff


	//   ....[7]....
        /*0048*/ 	.word	0xffffffff


	//   ....[8]....
        /*004c*/ 	.word	0xffffffff


	//   ....[9]....
        /*0050*/ 	.word	0xffffffff


	//   ....[10]....
        /*0054*/ 	.word	0xffffffff


	//   ....[11]....
        /*0058*/ 	.word	0xffffffff


	//   ....[12]....
        /*005c*/ 	.word	0xffffffff


	//   ....[13]....
        /*0060*/ 	.word	0xffffffff


	//   ....[14]....
        /*0064*/ 	.word	0xffffffff


	//   ....[15]....
        /*0068*/ 	.word	0xffffffff


	//----- nvinfo : EIATTR_COOP_GROUP_INSTR_OFFSETS
	.align		4
.L_3149:
        /*006c*/ 	.byte	0x04, 0x28
        /*006e*/ 	.short	(.L_3151 - .L_3150)


	//   ....[0]....
.L_3150:
        /*0070*/ 	.word	0x00001150


	//   ....[1]....
        /*0074*/ 	.word	0x000015c0


	//   ....[2]....
        /*0078*/ 	.word	0x00004240


	//   ....[3]....
        /*007c*/ 	.word	0x00004aa0


	//   ....[4]....
        /*0080*/ 	.word	0x00004af0


	//   ....[5]....
        /*0084*/ 	.word	0x00004b30


	//   ....[6]....
        /*0088*/ 	.word	0x00004b50


	//   ....[7]....
        /*008c*/ 	.word	0x00004b90


	//   ....[8]....
        /*0090*/ 	.word	0x00004bb0


	//   ....[9]....
        /*0094*/ 	.word	0x00004c00


	//   ....[10]....
        /*0098*/ 	.word	0x00004c10


	//   ....[11]....
        /*009c*/ 	.word	0x00004c90


	//   ....[12]....
        /*00a0*/ 	.word	0x00004ca0


	//   ....[13]....
        /*00a4*/ 	.word	0x00004dd0


	//   ....[14]....
        /*00a8*/ 	.word	0x00004df0


	//   ....[15]....
        /*00ac*/ 	.word	0x00005300


	//----- nvinfo : EIATTR_VRC_CTA_INIT_COUNT
	.align		4
.L_3151:
        /*00b0*/ 	.byte	0x02, 0x4a
	.zero		1
	.zero		1


	//----- nvinfo : EIATTR_EXIT_INSTR_OFFSETS
	.align		4
        /*00b4*/ 	.byte	0x04, 0x1c
        /*00b6*/ 	.short	(.L_3153 - .L_3152)


	//   ....[0]....
.L_3152:
        /*00b8*/ 	.word	0x00000380


	//   ....[1]....
        /*00bc*/ 	.word	0x00005720


	//----- nvinfo : EIATTR_MAX_THREADS
	.align		4
.L_3153:
        /*00c0*/ 	.byte	0x04, 0x05
        /*00c2*/ 	.short	(.L_3155 - .L_3154)
.L_3154:
        /*00c4*/ 	.word	0x00000020
        /*00c8*/ 	.word	0x00000001
        /*00cc*/ 	.word	0x00000001


	//----- nvinfo : EIATTR_CRS_STACK_SIZE
	.align		4
.L_3155:
        /*00d0*/ 	.byte	0x04, 0x1e
        /*00d2*/ 	.short	(.L_3157 - .L_3156)
.L_3156:
        /*00d4*/ 	.word	0x00000000


	//----- nvinfo : EIATTR_CBANK_PARAM_SIZE
	.align		4
.L_3157:
        /*00d8*/ 	.byte	0x03, 0x19
        /*00da*/ 	.short	0x0118


	//----- nvinfo : EIATTR_PARAM_CBANK
	.align		4
        /*00dc*/ 	.byte	0x04, 0x0a
        /*00de*/ 	.short	(.L_3159 - .L_3158)
	.align		4
.L_3158:
        /*00e0*/ 	.word	index@(.nv.constant0._Z25selective_scan_fwd_kernelI32Selective_Scan_fwd_kernel_traitsILi32ELi16ELi1ELb0ELb1ELb0ELb0EffEEv13SSMParamsBase)
        /*00e4*/ 	.short	0x0380
        /*00e6*/ 	.short	0x0118


	//----- nvinfo : EIATTR_SW_WAR
	.align		4
.L_3159:
        /*00e8*/ 	.byte	0x04, 0x36
        /*00ea*/ 	.short	(.L_3161 - .L_3160)
.L_3160:
        /*00ec*/ 	.word	0x00000008
.L_3161:


//--------------------- .nv.info._Z25selective_scan_fwd_kernelI32Selective_Scan_fwd_kernel_traitsILi32ELi16ELi1ELb0ELb1ELb0ELb1EffEEv13SSMParamsBase --------------------------
	.section	.nv.info._Z25selective_scan_fwd_kernelI32Selective_Scan_fwd_kernel_traitsILi32ELi16ELi1ELb0ELb1ELb0ELb1EffEEv13SSMParamsBase,"",@"SHT_CUDA_INFO"
	.sectionflags	@""
	.align	4


	//----- nvinfo : EIATTR_CUDA_API_VERSION
	.align		4
        /*0000*/ 	.byte	0x04, 0x37
        /*0002*/ 	.short	(.L_3163 - .L_3162)
.L_3162:
        /*0004*/ 	.word	0x00000082


	//----- nvinfo : EIATTR_KPARAM_INFO
	.align		4
.L_3163:
        /*0008*/ 	.byte	0x04, 0x17
        /*000a*/ 	.short	(.L_3165 - .L_3164)
.L_3164:
        /*000c*/ 	.word	0x00000000
        /*0010*/ 	.short	0x0000
        /*0012*/ 	.short	0x0000
        /*0014*/ 	.byte	0x00, 0xf0, 0x61, 0x04


	//----- nvinfo : EIATTR_SPARSE_MMA_MASK
	.align		4
.L_3165:
        /*0018*/ 	.byte	0x03, 0x50
        /*001a*/ 	.short	0x0000


	//----- nvinfo : EIATTR_MAXREG_COUNT
	.align		4
        /*001c*/ 	.byte	0x03, 0x1b
        /*001e*/ 	.short	0x00ff


	//----- nvinfo : EIATTR_NUM_BARRIERS
	.align		4
        /*0020*/ 	.byte	0x02, 0x4c
        /*0022*/ 	.byte	0x01
	.zero		1


	//----- nvinfo : EIATTR_MERCURY_ISA_VERSION
	.align		4
        /*0024*/ 	.byte	0x03, 0x5f
        /*0026*/ 	.short	0x0101


	//----- nvinfo : EIATTR_COOP_GROUP_MASK_REGIDS
	.align		4
        /*0028*/ 	.byte	0x04, 0x29
        /*002a*/ 	.short	(.L_3167 - .L_3166)


	//   ....[0]....
.L_3166:
        /*002c*/ 	.word	0xffffffff


	//   ....[1]....
        /*0030*/ 	.word	0xffffffff


	//   ....[2]....
        /*0034*/ 	.word	0xffffffff


	//   ....[3]....
        /*0038*/ 	.word	0xffffffff


	//   ....[4]....
        /*003c*/ 	.word	0xffffffff


	//   ....[5]....
        /*0040*/ 	.word	0xffffffff


	//   ....[6]....
        /*0044*/ 	.word	0xffffffff


	//   ....[7]....
        /*0048*/ 	.word	0xffffffff


	//   ....[8]....
        /*004c*/ 	.word	0xffffffff


	//   ....[9]....
        /*0050*/ 	.word	0xffffffff


	//   ....[10]....
        /*0054*/ 	.word	0xffffffff


	//   ....[11]....
        /*0058*/ 	.word	0xffffffff


	//   ....[12]....
        /*005c*/ 	.word	0xffffffff


	//   ....[13]....
        /*0060*/ 	.word	0xffffffff


	//   ....[14]....
        /*0064*/ 	.word	0xffffffff


	//   ....[15]....
        /*0068*/ 	.word	0xffffffff


	//   ....[16]....
        /*006c*/ 	.word	0xffffffff


	//   ....[17]....
        /*0070*/ 	.word	0xffffffff


	//----- nvinfo : EIATTR_COOP_GROUP_INSTR_OFFSETS
	.align		4
.L_3167:
        /*0074*/ 	.byte	0x04, 0x28
        /*0076*/ 	.short	(.L_3169 - .L_3168)


	//   ....[0]....
.L_3168:
        /*0078*/ 	.word	0x00001050


	//   ....[1]....
        /*007c*/ 	.word	0x000014c0


	//   ....[2]....
        /*0080*/ 	.word	0x000041c0


	//   ....[3]....
        /*0084*/ 	.word	0x00004a20


	//   ....[4]....
        /*0088*/ 	.word	0x00004a70


	//   ....[5]....
        /*008c*/ 	.word	0x00004ab0


	//   ....[6]....
        /*0090*/ 	.word	0x00004ad0


	//   ....[7]....
        /*0094*/ 	.word	0x00004b10


	//   ....[8]....
        /*0098*/ 	.word	0x00004b30


	//   ....[9]....
        /*009c*/ 	.word	0x00004b80


	//   ....[10]....
        /*00a0*/ 	.word	0x00004b90


	//   ....[11]....
        /*00a4*/ 	.word	0x00004c10


	//   ....[12]....
        /*00a8*/ 	.word	0x00004c20


	//   ....[13]....
        /*00ac*/ 	.word	0x00004d50


	//   ....[14]....
        /*00b0*/ 	.word	0x00004d70


	//   ....[15]....
        /*00b4*/ 	.word	0x00005380


	//   ....[16]....
        /*00b8*/ 	.word	0x00005ab0


	//   ....[17]....
        /*00bc*/ 	.word	0x000062f0


	//----- nvinfo : EIATTR_VRC_CTA_INIT_COUNT
	.align		4
.L_3169:
        /*00c0*/ 	.byte	0x02, 0x4a
	.zero		1
	.zero		1


	//----- nvinfo : EIATTR_EXIT_INSTR_OFFSETS
	.align		4
        /*00c4*/ 	.byte	0x04, 0x1c
        /*00c6*/ 	.short	(.L_3171 - .L_3170)


	//   ....[0]....
.L_3170:
        /*00c8*/ 	.word	0x000003b0


	//   ....[1]....
        /*00cc*/ 	.word	0x00006750


	//----- nvinfo : EIATTR_MAX_THREADS
	.align		4
.L_3171:
        /*00d0*/ 	.byte	0x04, 0x05
        /*00d2*/ 	.short	(.L_3173 - .L_3172)
.L_3172:
        /*00d4*/ 	.word	0x00000020
        /*00d8*/ 	.word	0x00000001
        /*00dc*/ 	.word	0x00000001


	//----- nvinfo : EIATTR_CRS_STACK_SIZE
	.align		4
.L_3173:
        /*00e0*/ 	.byte	0x04, 0x1e
        /*00e2*/ 	.short	(.L_3175 - .L_3174)
.L_3174:
        /*00e4*/ 	.word	0x00000000


	//----- nvinfo : EIATTR_CBANK_PARAM_SIZE
	.align		4
.L_3175:
        /*00e8*/ 	.byte	0x03, 0x19
        /*00ea*/ 	.short	0x0118


	//----- nvinfo : EIATTR_PARAM_CBANK
	.align		4
        /*00ec*/ 	.byte	0x04, 0x0a
        /*00ee*/ 	.short	(.L_3177 - .L_3176)
	.align		4
.L_3176:
        /*00f0*/ 	.word	index@(.nv.constant0._Z25selective_scan_fwd_kernelI32Selective_Scan_fwd_kernel_traitsILi32ELi16ELi1ELb0ELb1ELb0ELb1EffEEv13SSMParamsBase)
        /*00f4*/ 	.short	0x0380
        /*00f6*/ 	.short	0x0118


	//----- nvinfo : EIATTR_SW_WAR
	.align		4
.L_3177:
        /*00f8*/ 	.byte	0x04, 0x36
        /*00fa*/ 	.short	(.L_3179 - .L_3178)
.L_3178:
        /*00fc*/ 	.word	0x00000008
.L_3179:


//--------------------- .nv.info._Z25selective_scan_fwd_kernelI32Selective_Scan_fwd_kernel_traitsILi32ELi16ELi1ELb0ELb1ELb1ELb0EffEEv13SSMParamsBase --------------------------
	.section	.nv.info._Z25selective_scan_fwd_kernelI32Selective_Scan_fwd_kernel_traitsILi32ELi16ELi1ELb0ELb1ELb1ELb0EffEEv13SSMParamsBase,"",@"SHT_CUDA_INFO"
	.sectionflags	@""
	.align	4


	//----- nvinfo : EIATTR_CUDA_API_VERSION
	.align		4
        /*0000*/ 	.byte	0x04, 0x37
        /*0002*/ 	.short	(.L_3181 - .L_3180)
.L_3180:
        /*0004*/ 	.word	0x00000082


	//----- nvinfo : EIATTR_KPARAM_INFO
	.align		4
.L_3181:
        /*0008*/ 	.byte	0x04, 0x17
        /*000a*/ 	.short	(.L_3183 - .L_3182)
.L_3182:
        /*000c*/ 	.word	0x00000000
        /*0010*/ 	.short	0x0000
        /*0012*/ 	.short	0x0000
        /*0014*/ 	.byte	0x00, 0xf0, 0x61, 0x04


	//----- nvinfo : EIATTR_SPARSE_MMA_MASK
	.align		4
.L_3183:
        /*0018*/ 	.byte	0x03, 0x50
        /*001a*/ 	.short	0x0000


	//----- nvinfo : EIATTR_MAXREG_COUNT
	.align		4
        /*001c*/ 	.byte	0x03, 0x1b
        /*001e*/ 	.short	0x00ff


	//----- nvinfo : EIATTR_NUM_BARRIERS
	.align		4
        /*0020*/ 	.byte	0x02, 0x4c
        /*0022*/ 	.byte	0x01
	.zero		1


	//----- nvinfo : EIATTR_MERCURY_ISA_VERSION
	.align		4
        /*0024*/ 	.byte	0x03, 0x5f
        /*0026*/ 	.short	0x0101


	//----- nvinfo : EIATTR_COOP_GROUP_MASK_REGIDS
	.align		4
        /*0028*/ 	.byte	0x04, 0x29
        /*002a*/ 	.short	(.L_3185 - .L_3184)


	//   ....[0]....
.L_3184:
        /*002c*/ 	.word	0xffffffff


	//   ....[1]....
        /*0030*/ 	.word	0xffffffff


	//   ....[2]....
        /*0034*/ 	.word	0xffffffff


	//   ....[3]....
        /*0038*/ 	.word	0xffffffff


	//   ....[4]....
        /*003c*/ 	.word	0xffffffff


	//   ....[5]....
        /*0040*/ 	.word	0xffffffff


	//   ....[6]....
        /*0044*/ 	.word	0xffffffff


	//   ....[7]....
        /*0048*/ 	.word	0xffffffff


	//   ....[8]....
        /*004c*/ 	.word	0xffffffff


	//   ....[9]....
        /*0050*/ 	.word	0xffffffff


	//   ....[10]....
        /*0054*/ 	.word	0xffffffff


	//   ....[11]....
        /*0058*/ 	.word	0xffffffff


	//   ....[12]....
        /*005c*/ 	.word	0xffffffff


	//   ....[13]....
        /*0060*/ 	.word	0xffffffff


	//   ....[14]....
        /*0064*/ 	.word	0xffffffff


	//   ....[15]....
        /*0068*/ 	.word	0xffffffff


	//   ....[16]....
        /*006c*/ 	.word	0xffffffff


	//----- nvinfo : EIATTR_COOP_GROUP_INSTR_OFFSETS
	.align		4
.L_3185:
        /*0070*/ 	.byte	0x04, 0x28
        /*0072*/ 	.short	(.L_3187 - .L_3186)


	//   ....[0]....
.L_3186:
        /*0074*/ 	.word	0x00001210


	//   ....[1]....
        /*0078*/ 	.word	0x00001660


	//   ....[2]....
        /*007c*/ 	.word	0x000042f0


	//   ....[3]....
        /*0080*/ 	.word	0x00004da0


	//   ....[4]....
        /*0084*/ 	.word	0x00004df0


	//   ....[5]....
        /*0088*/ 	.word	0x00004e30


	//   ....[6]....
        /*008c*/ 	.word	0x00004e50


	//   ....[7]....
        /*0090*/ 	.word	0x00004e90


	//   ....[8]....
        /*0094*/ 	.word	0x00004eb0


	//   ....[9]....
        /*0098*/ 	.word	0x00004f00


	//   ....[10]....
        /*009c*/ 	.word	0x00004f20


	//   ....[11]....
        /*00a0*/ 	.word	0x000050b0


	//   ....[12]....
        /*00a4*/ 	.word	0x000050c0


	//   ....[13]....
        /*00a8*/ 	.word	0x000050d0


	//   ....[14]....
        /*00ac*/ 	.word	0x000052e0


	//   ....[15]....
        /*00b0*/ 	.word	0x00005300


	//   ....[16]....
        /*00b4*/ 	.word	0x00005810


	//----- nvinfo : EIATTR_VRC_CTA_INIT_COUNT
	.align		4
.L_3187:
        /*00b8*/ 	.byte	0x02, 0x4a
	.zero		1
	.zero		1


	//----- nvinfo : EIATTR_EXIT_INSTR_OFFSETS
	.align		4
        /*00bc*/ 	.byte	0x04, 0x1c
        /*00be*/ 	.short	(.L_3189 - .L_3188)


	//   ....[0]....
.L_3188:
        /*00c0*/ 	.word	0x00000400


	//   ....[1]....
        /*00c4*/ 	.word	0x00005c50


	//----- nvinfo : EIATTR_MAX_THREADS
	.align		4
.L_3189:
        /*00c8*/ 	.byte	0x04, 0x05
        /*00ca*/ 	.short	(.L_3191 - .L_3190)
.L_3190:
        /*00cc*/ 	.word	0x00000020
        /*00d0*/ 	.word	0x00000001
        /*00d4*/ 	.word	0x00000001


	//----- nvinfo : EIATTR_CRS_STACK_SIZE
	.align		4
.L_3191:
        /*00d8*/ 	.byte	0x04, 0x1e
        /*00da*/ 	.short	(.L_3193 - .L_3192)
.L_3192:
        /*00dc*/ 	.word	0x00000000


	//----- nvinfo : EIATTR_CBANK_PARAM_SIZE
	.align		4
.L_3193:
        /*00e0*/ 	.byte	0x03, 0x19
        /*00e2*/ 	.short	0x0118


	//----- nvinfo : EIATTR_PARAM_CBANK
	.align		4
        /*00e4*/ 	.byte	0x04, 0x0a
        /*00e6*/ 	.short	(.L_3195 - .L_3194)
	.align		4
.L_3194:
        /*00e8*/ 	.word	index@(.nv.constant0._Z25selective_scan_fwd_kernelI32Selective_Scan_fwd_kernel_traitsILi32ELi16ELi1ELb0ELb1ELb1ELb0EffEEv13SSMParamsBase)
        /*00ec*/ 	.short	0x0380
        /*00ee*/ 	.short	0x0118


	//----- nvinfo : EIATTR_SW_WAR
	.align		4
.L_3195:
        /*00f0*/ 	.byte	0x04, 0x36
        /*00f2*/ 	.short	(.L_3197 - .L_3196)
.L_3196:
        /*00f4*/ 	.word	0x00000008
.L_3197:


//--------------------- .nv.info._Z25selective_scan_fwd_kernelI32Selective_Scan_fwd_kernel_traitsILi32ELi16ELi1ELb0ELb1ELb1ELb1EffEEv13SSMParamsBase --------------------------
	.section	.nv.info._Z25selective_scan_fwd_kernelI32Selective_Scan_fwd_kernel_traitsILi32ELi16ELi1ELb0ELb1ELb1ELb1EffEEv13SSMParamsBase,"",@"SHT_CUDA_INFO"
	.sectionflags	@""
	.align	4


	//----- nvinfo : EIATTR_CUDA_API_VERSION
	.align		4
        /*0000*/ 	.byte	0x04, 0x37
        /*0002*/ 	.short	(.L_3199 - .L_3198)
.L_3198:
        /*0004*/ 	.word	0x00000082


	//----- nvinfo : EIATTR_KPARAM_INFO
	.align		4
.L_3199:
        /*0008*/ 	.byte	0x04, 0x17
        /*000a*/ 	.short	(.L_3201 - .L_3200)
.L_3200:
        /*000c*/ 	.word	0x00000000
        /*0010*/ 	.short	0x0000
        /*0012*/ 	.short	0x0000
        /*0014*/ 	.byte	0x00, 0xf0, 0x61, 0x04


	//----- nvinfo : EIATTR_SPARSE_MMA_MASK
	.align		4
.L_3201:
        /*0018*/ 	.byte	0x03, 0x50
        /*001a*/ 	.short	0x0000


	//----- nvinfo : EIATTR_MAXREG_COUNT
	.align		4
        /*001c*/ 	.byte	0x03, 0x1b
        /*001e*/ 	.short	0x00ff


	//----- nvinfo : EIATTR_NUM_BARRIERS
	.align		4
        /*0020*/ 	.byte	0x02, 0x4c
        /*0022*/ 	.byte	0x01
	.zero		1


	//----- nvinfo : EIATTR_MERCURY_ISA_VERSION
	.align		4
        /*0024*/ 	.byte	0x03, 0x5f
        /*0026*/ 	.short	0x0101


	//----- nvinfo : EIATTR_COOP_GROUP_MASK_REGIDS
	.align		4
        /*0028*/ 	.byte	0x04, 0x29
        /*002a*/ 	.short	(.L_3203 - .L_3202)


	//   ....[0]....
.L_3202:
        /*002c*/ 	.word	0xffffffff


	//   ....[1]....
        /*0030*/ 	.word	0xffffffff


	//   ....[2]....
        /*0034*/ 	.word	0xffffffff


	//   ....[3]....
        /*0038*/ 	.word	0xffffffff


	//   ....[4]....
        /*003c*/ 	.word	0xffffffff


	//   ....[5]....
        /*0040*/ 	.word	0xffffffff


	//   ....[6]....
        /*0044*/ 	.word	0xffffffff


	//   ....[7]....
        /*0048*/ 	.word	0xffffffff


	//   ....[8]....
        /*004c*/ 	.word	0xffffffff


	//   ....[9]....
        /*0050*/ 	.word	0xffffffff


	//   ....[10]....
        /*0054*/ 	.word	0xffffffff


	//   ....[11]....
        /*0058*/ 	.word	0xffffffff


	//   ....[12]....
        /*005c*/ 	.word	0xffffffff


	//   ....[13]....
        /*0060*/ 	.word	0xffffffff


	//   ....[14]....
        /*0064*/ 	.word	0xffffffff


	//   ....[15]....
        /*0068*/ 	.word	0xffffffff


	//   ....[16]....
        /*006c*/ 	.word	0xffffffff


	//   ....[17]....
        /*0070*/ 	.word	0xffffffff


	//   ....[18]....
        /*0074*/ 	.word	0xffffffff


	//----- nvinfo : EIATTR_COOP_GROUP_INSTR_OFFSETS
	.align		4
.L_3203:
        /*0078*/ 	.byte	0x04, 0x28
        /*007a*/ 	.short	(.L_3205 - .L_3204)


	//   ....[0]....
.L_3204:
        /*007c*/ 	.word	0x000010d0


	//   ....[1]....
        /*0080*/ 	.word	0x00001530


	//   ....[2]....
        /*0084*/ 	.word	0x00004280


	//   ....[3]....
        /*0088*/ 	.word	0x00004d20


	//   ....[4]....
        /*008c*/ 	.word	0x00004d70


	//   ....[5]....
        /*0090*/ 	.word	0x00004db0


	//   ....[6]....
        /*0094*/ 	.word	0x00004dd0


	//   ....[7]....
        /*0098*/ 	.word	0x00004e10


	//   ....[8]....
        /*009c*/ 	.word	0x00004e30


	//   ....[9]....
        /*00a0*/ 	.word	0x00004e80


	//   ....[10]....
        /*00a4*/ 	.word	0x00004e90


	//   ....[11]....
        /*00a8*/ 	.word	0x00004fe0


	//   ....[12]....
        /*00ac*/ 	.word	0x00004ff0


	//   ....[13]....
        /*00b0*/ 	.word	0x00005050


	//   ....[14]....
        /*00b4*/ 	.word	0x00005260


	//   ....[15]....
        /*00b8*/ 	.word	0x00005280


	//   ....[16]....
        /*00bc*/ 	.word	0x00005890


	//   ....[17]....
        /*00c0*/ 	.word	0x00005fc0


	//   ....[18]....
        /*00c4*/ 	.word	0x00006800


	//----- nvinfo : EIATTR_VRC_CTA_INIT_COUNT
	.align		4
.L_3205:
        /*00c8*/ 	.byte	0x02, 0x4a
	.zero		1
	.zero		1


	//----- nvinfo : EIATTR_EXIT_INSTR_OFFSETS
	.align		4
        /*00cc*/ 	.byte	0x04, 0x1c
        /*00ce*/ 	.short	(.L_3207 - .L_3206)


	//   ....[0]....
.L_3206:
        /*00d0*/ 	.word	0x00000440


	//   ....[1]....
        /*00d4*/ 	.word	0x00006c80


	//----- nvinfo : EIATTR_MAX_THREADS
	.align		4
.L_3207:
        /*00d8*/ 	.byte	0x04, 0x05
        /*00da*/ 	.short	(.L_3209 - .L_3208)
.L_3208:
        /*00dc*/ 	.word	0x00000020
        /*00e0*/ 	.word	0x00000001
        /*00e4*/ 	.word	0x00000001


	//----- nvinfo : EIATTR_CRS_STACK_SIZE
	.align		4
.L_3209:
        /*00e8*/ 	.byte	0x04, 0x1e
        /*00ea*/ 	.short	(.L_3211 - .L_3210)
.L_3210:
        /*00ec*/ 	.word	0x00000000


	//----- nvinfo : EIATTR_CBANK_PARAM_SIZE
	.align		4
.L_3211:
        /*00f0*/ 	.byte	0x03, 0x19
        /*00f2*/ 	.short	0x0118


	//----- nvinfo : EIATTR_PARAM_CBANK
	.align		4
        /*00f4*/ 	.byte	0x04, 0x0a
        /*00f6*/ 	.short	(.L_3213 - .L_3212)
	.align		4
.L_3212:
        /*00f8*/ 	.word	index@(.nv.constant0._Z25selective_scan_fwd_kernelI32Selective_Scan_fwd_kernel_traitsILi32ELi16ELi1ELb0ELb1ELb1ELb1EffEEv13SSMParamsBase)
        /*00fc*/ 	.short	0x0380
        /*00fe*/ 	.short	0x0118


	//----- nvinfo : EIATTR_SW_WAR
	.align		4
.L_3213:
        /*0100*/ 	.byte	0x04, 0x36
        /*0102*/ 	.short	(.L_3215 - .L_3214)
.L_3214:
        /*0104*/ 	.word	0x00000008
.L_3215:


//--------------------- .nv.info._Z25selective_scan_fwd_kernelI32Selective_Scan_fwd_kernel_traitsILi32ELi16ELi1ELb1ELb0ELb0ELb0EffEEv13SSMParamsBase --------------------------
	.section	.nv.info._Z25selective_scan_fwd_kernelI32Selective_Scan_fwd_kernel_traitsILi32ELi16ELi1ELb1ELb0ELb0ELb0EffEEv13SSMParamsBase,"",@"SHT_CUDA_INFO"
	.sectionflags	@""
	.align	4


	//----- nvinfo : EIATTR_CUDA_API_VERSION
	.align		4
        /*0000*/ 	.byte	0x04, 0x37
        /*0002*/ 	.short	(.L_3217 - .L_3216)
.L_3216:
        /*0004*/ 	.word	0x00000082


	//----- nvinfo : EIATTR_KPARAM_INFO
	.align		4
.L_3217:
        /*0008*/ 	.byte	0x04, 0x17
        /*000a*/ 	.short	(.L_3219 - .L_3218)
.L_3218:
        /*000c*/ 	.word	0x00000000
        /*0010*/ 	.short	0x0000
        /*0012*/ 	.short	0x0000
        /*0014*/ 	.byte	0x00, 0xf0, 0x61, 0x04


	//----- nvinfo : EIATTR_SPARSE_MMA_MASK
	.align		4
.L_3219:
        /*0018*/ 	.byte	0x03, 0x50
        /*001a*/ 	.short	0x0000


	//----- nvinfo : EIATTR_MAXREG_COUNT
	.align		4
        /*001c*/ 	.byte	0x03, 0x1b
        /*001e*/ 	.short	0x00ff


	//----- nvinfo : EIATTR_NUM_BARRIERS
	.align		4
        /*0020*/ 	.byte	0x02, 0x4c
        /*0022*/ 	.byte	0x01
	.zero		1


	//----- nvinfo : EIATTR_MERCURY_ISA_VERSION
	.align		4
        /*0024*/ 	.byte	0x03, 0x5f
        /*0026*/ 	.short	0x0101


	//----- nvinfo : EIATTR_COOP_GROUP_MASK_REGIDS
	.align		4
        /*0028*/ 	.byte	0x04, 0x29
        /*002a*/ 	.short	(.L_3221 - .L_3220)


	//   ....[0]....
.L_3220:
        /*002c*/ 	.word	0xffffffff


	//   ....[1]....
        /*0030*/ 	.word	0xffffffff


	//   ....[2]....
        /*0034*/ 	.word	0xffffffff


	//   ....[3]....
        /*0038*/ 	.word	0xffffffff


	//   ....[4]....
        /*003c*/ 	.word	0xffffffff


	//   ....[5]....
        /*0040*/ 	.word	0xffffffff


	//   ....[6]....
        /*0044*/ 	.word	0xffffffff


	//   ....[7]....
        /*0048*/ 	.word	0xffffffff


	//   ....[8]....
        /*004c*/ 	.word	0xffffffff


	//   ....[9]....
        /*0050*/ 	.word	0xffffffff


	//   ....[10]....
        /*0054*/ 	.word	0xffffffff


	//   ....[11]....
        /*0058*/ 	.word	0xffffffff


	//   ....[12]....
        /*005c*/ 	.word	0xffffffff


	//   ....[13]....
        /*0060*/ 	.word	0xffffffff


	//   ....[14]....
        /*0064*/ 	.word	0xffffffff


	//----- nvinfo : EIATTR_COOP_GROUP_INSTR_OFFSETS
	.align		4
.L_3221:
        /*0068*/ 	.byte	0x04, 0x28
        /*006a*/ 	.short	(.L_3223 - .L_3222)


	//   ....[0]....
.L_3222:
        /*006c*/ 	.word	0x000005d0


	//   ....[1]....
        /*0070*/ 	.word	0x000006d0


	//   ....[2]....
        /*0074*/ 	.word	0x000032d0


	//   ....[3]....
        /*0078*/ 	.word	0x00003320


	//   ....[4]....
        /*007c*/ 	.word	0x00003350


	//   ....[5]....
        /*0080*/ 	.word	0x00003370


	//   ....[6]....
        /*0084*/ 	.word	0x000033b0


	//   ....[7]....
        /*0088*/ 	.word	0x000033d0


	//   ....[8]....
        /*008c*/ 	.word	0x00003420


	//   ....[9]....
        /*0090*/ 	.word	0x00003430


	//   ....[10]....
        /*0094*/ 	.word	0x00003490


	//   ....[11]....
        /*0098*/ 	.word	0x000034a0


	//   ....[12]....
        /*009c*/ 	.word	0x000035a0


	//   ....[13]....
        /*00a0*/ 	.word	0x000035c0


	//   ....[14]....
        /*00a4*/ 	.word	0x00003ab0


	//----- nvinfo : EIATTR_VRC_CTA_INIT_COUNT
	.align		4
.L_3223:
        /*00a8*/ 	.byte	0x02, 0x4a
	.zero		1
	.zero		1


	//----- nvinfo : EIATTR_EXIT_INSTR_OFFSETS
	.align		4
        /*00ac*/ 	.byte	0x04, 0x1c
        /*00ae*/ 	.short	(.L_3225 - .L_3224)


	//   ....[0]....
.L_3224:
        /*00b0*/ 	.word	0x000001b0


	//   ....[1]....
        /*00b4*/ 	.word	0x00003bb0


	//----- nvinfo : EIATTR_MAX_THREADS
	.align		4
.L_3225:
        /*00b8*/ 	.byte	0x04, 0x05
        /*00ba*/ 	.short	(.L_3227 - .L_3226)
.L_3226:
        /*00bc*/ 	.word	0x00000020
        /*00c0*/ 	.word	0x00000001
        /*00c4*/ 	.word	0x00000001


	//----- nvinfo : EIATTR_CRS_STACK_SIZE
	.align		4
.L_3227:
        /*00c8*/ 	.byte	0x04, 0x1e
        /*00ca*/ 	.short	(.L_3229 - .L_3228)
.L_3228:
        /*00cc*/ 	.word	0x00000000


	//----- nvinfo : EIATTR_CBANK_PARAM_SIZE
	.align		4
.L_3229:
        /*00d0*/ 	.byte	0x03, 0x19
        /*00d2*/ 	.short	0x0118


	//----- nvinfo : EIATTR_PARAM_CBANK
	.align		4
        /*00d4*/ 	.byte	0x04, 0x0a
        /*00d6*/ 	.short	(.L_3231 - .L_3230)
	.align		4
.L_3230:
        /*00d8*/ 	.word	index@(.nv.constant0._Z25selective_scan_fwd_kernelI32Selective_Scan_fwd_kernel_traitsILi32ELi16ELi1ELb1ELb0ELb0ELb0EffEEv13SSMParamsBase)
        /*00dc*/ 	.short	0x0380
        /*00de*/ 	.short	0x0118


	//----- nvinfo : EIATTR_SW_WAR
	.align		4
.L_3231:
        /*00e0*/ 	.byte	0x04, 0x36
        /*00e2*/ 	.short	(.L_3233 - .L_3232)
.L_3232:
        /*00e4*/ 	.word	0x00000008
.L_3233:


//--------------------- .nv.info._Z25selective_scan_fwd_kernelI32Selective_Scan_fwd_kernel_traitsILi32ELi16ELi1ELb1ELb0ELb0ELb1EffEEv13SSMParamsBase --------------------------
	.section	.nv.info._Z25selective_scan_fwd_kernelI32Selective_Scan_fwd_kernel_traitsILi32ELi16ELi1ELb1ELb0ELb0ELb1EffEEv13SSMParamsBase,"",@"SHT_CUDA_INFO"
	.sectionflags	@""
	.align	4


	//----- nvinfo : EIATTR_CUDA_API_VERSION
	.align		4
        /*0000*/ 	.byte	0x04, 0x37
        /*0002*/ 	.short	(.L_3235 - .L_3234)
.L_3234:
        /*0004*/ 	.word	0x00000082


	//----- nvinfo : EIATTR_KPARAM_INFO
	.align		4
.L_3235:
        /*0008*/ 	.byte	0x04, 0x17
        /*000a*/ 	.short	(.L_3237 - .L_3236)
.L_3236:
        /*000c*/ 	.word	0x00000000
        /*0010*/ 	.short	0x0000
        /*0012*/ 	.short	0x0000
        /*0014*/ 	.byte	0x00, 0xf0, 0x61, 0x04


	//----- nvinfo : EIATTR_SPARSE_MMA_MASK
	.align		4
.L_3237:
        /*0018*/ 	.byte	0x03, 0x50
        /*001a*/ 	.short	0x0000


	//----- nvinfo : EIATTR_MAXREG_COUNT
	.align		4
        /*001c*/ 	.byte	0x03, 0x1b
        /*001e*/ 	.short	0x00ff


	//----- nvinfo : EIATTR_NUM_BARRIERS
	.align		4
        /*0020*/ 	.byte	0x02, 0x4c
        /*0022*/ 	.byte	0x01
	.zero		1


	//----- nvinfo : EIATTR_MERCURY_ISA_VERSION
	.align		4
        /*0024*/ 	.byte	0x03, 0x5f
        /*0026*/ 	.short	0x0101


	//----- nvinfo : EIATTR_COOP_GROUP_MASK_REGIDS
	.align		4
        /*0028*/ 	.byte	0x04, 0x29
        /*002a*/ 	.short	(.L_3239 - .L_3238)


	//   ....[0]....
.L_3238:
        /*002c*/ 	.word	0xffffffff


	//   ....[1]....
        /*0030*/ 	.word	0xffffffff


	//   ....[2]....
        /*0034*/ 	.word	0xffffffff


	//   ....[3]....
        /*0038*/ 	.word	0xffffffff


	//   ....[4]....
        /*003c*/ 	.word	0xffffffff


	//   ....[5]....
        /*0040*/ 	.word	0xffffffff


	//   ....[6]....
        /*0044*/ 	.word	0xffffffff


	//   ....[7]....
        /*0048*/ 	.word	0xffffffff


	//   ....[8]....
        /*004c*/ 	.word	0xffffffff


	//   ....[9]....
        /*0050*/ 	.word	0xffffffff


	//   ....[10]....
        /*0054*/ 	.word	0xffffffff


	//   ....[11]....
        /*0058*/ 	.word	0xffffffff


	//   ....[12]....
        /*005c*/ 	.word	0xffffffff


	//   ....[13]....
        /*0060*/ 	.word	0xffffffff


	//   ....[14]....
        /*0064*/ 	.word	0xffffffff


	//   ....[15]....
        /*0068*/ 	.word	0xffffffff


	//   ....[16]....
        /*006c*/ 	.word	0xffffffff


	//----- nvinfo : EIATTR_COOP_GROUP_INSTR_OFFSETS
	.align		4
.L_3239:
        /*0070*/ 	.byte	0x04, 0x28
        /*0072*/ 	.short	(.L_3241 - .L_3240)


	//   ....[0]....
.L_3240:
        /*0074*/ 	.word	0x000005b0


	//   ....[1]....
        /*0078*/ 	.word	0x000006b0


	//   ....[2]....
        /*007c*/ 	.word	0x000032b0


	//   ....[3]....
        /*0080*/ 	.word	0x00003300


	//   ....[4]....
        /*0084*/ 	.word	0x00003330


	//   ....[5]....
        /*0088*/ 	.word	0x00003350


	//   ....[6]....
        /*008c*/ 	.word	0x00003390


	//   ....[7]....
        /*0090*/ 	.word	0x000033b0


	//   ....[8]....
        /*0094*/ 	.word	0x00003400


	//   ....[9]....
        /*0098*/ 	.word	0x00003410


	//   ....[10]....
        /*009c*/ 	.word	0x00003470


	//   ....[11]....
        /*00a0*/ 	.word	0x00003480


	//   ....[12]....
        /*00a4*/ 	.word	0x00003580


	//   ....[13]....
        /*00a8*/ 	.word	0x000035a0


	//   ....[14]....
        /*00ac*/ 	.word	0x00003a50


	//   ....[15]....
        /*00b0*/ 	.word	0x00003ca0


	//   ....[16]....
        /*00b4*/ 	.word	0x00004390


	//----- nvinfo : EIATTR_VRC_CTA_INIT_COUNT
	.align		4
.L_3241:
        /*00b8*/ 	.byte	0x02, 0x4a
	.zero		1
	.zero		1


	//----- nvinfo : EIATTR_EXIT_INSTR_OFFSETS
	.align		4
        /*00bc*/ 	.byte	0x04, 0x1c
        /*00be*/ 	.short	(.L_3243 - .L_3242)


	//   ....[0]....
.L_3242:
        /*00c0*/ 	.word	0x000001b0


	//   ....[1]....
        /*00c4*/ 	.word	0x00004490


	//----- nvinfo : EIATTR_MAX_THREADS
	.align		4
.L_3243:
        /*00c8*/ 	.byte	0x04, 0x05
        /*00ca*/ 	.short	(.L_3245 - .L_3244)
.L_3244:
        /*00cc*/ 	.word	0x00000020
        /*00d0*/ 	.word	0x00000001
        /*00d4*/ 	.word	0x00000001


	//----- nvinfo : EIATTR_CRS_STACK_SIZE
	.align		4
.L_3245:
        /*00d8*/ 	.byte	0x04, 0x1e
        /*00da*/ 	.short	(.L_3247 - .L_3246)
.L_3246:
        /*00dc*/ 	.word	0x00000000


	//----- nvinfo : EIATTR_CBANK_PARAM_SIZE
	.align		4
.L_3247:
        /*00e0*/ 	.byte	0x03, 0x19
        /*00e2*/ 	.short	0x0118


	//----- nvinfo : EIATTR_PARAM_CBANK
	.align		4
        /*00e4*/ 	.byte	0x04, 0x0a
        /*00e6*/ 	.short	(.L_3249 - .L_3248)
	.align		4
.L_3248:
        /*00e8*/ 	.word	index@(.nv.constant0._Z25selective_scan_fwd_kernelI32Selective_Scan_fwd_kernel_traitsILi32ELi16ELi1ELb1ELb0ELb0ELb1EffEEv13SSMParamsBase)
        /*00ec*/ 	.short	0x0380
        /*00ee*/ 	.short	0x0118


	//----- nvinfo : EIATTR_SW_WAR
	.align		4
.L_3249:
        /*00f0*/ 	.byte	0x04, 0x36
        /*00f2*/ 	.short	(.L_3251 - .L_3250)
.L_3250:
        /*00f4*/ 	.word	0x00000008
.L_3251:


//--------------------- .nv.info._Z25selective_scan_fwd_kernelI32Selective_Scan_fwd_kernel_traitsILi32ELi16ELi1ELb1ELb0ELb1ELb0EffEEv13SSMParamsBase --------------------------
	.section	.nv.info._Z25selective_scan_fwd_kernelI32Selective_Scan_fwd_kernel_traitsILi32ELi16ELi1ELb1ELb0ELb1ELb0EffEEv13SSMParamsBase,"",@"SHT_CUDA_INFO"
	.sectionflags	@""
	.align	4


	//----- nvinfo : EIATTR_CUDA_API_VERSION
	.align		4
        /*0000*/ 	.byte	0x04, 0x37
        /*0002*/ 	.short	(.L_3253 - .L_3252)
.L_3252:
        /*0004*/ 	.word	0x00000082


	//----- nvinfo : EIATTR_KPARAM_INFO
	.align		4
.L_3253:
        /*0008*/ 	.byte	0x04, 0x17
        /*000a*/ 	.short	(.L_3255 - .L_3254)
.L_3254:
        /*000c*/ 	.word	0x00000000
        /*0010*/ 	.short	0x0000
        /*0012*/ 	.short	0x0000
        /*0014*/ 	.byte	0x00, 0xf0, 0x61, 0x04


	//----- nvinfo : EIATTR_SPARSE_MMA_MASK
	.align		4
.L_3255:
        /*0018*/ 	.byte	0x03, 0x50
        /*001a*/ 	.short	0x0000


	//----- nvinfo : EIATTR_MAXREG_COUNT
	.align		4
        /*001c*/ 	.byte	0x03, 0x1b
        /*001e*/ 	.short	0x00ff


	//----- nvinfo : EIATTR_NUM_BARRIERS
	.align		4
        /*0020*/ 	.byte	0x02, 0x4c
        /*0022*/ 	.byte	0x01
	.zero		1


	//----- nvinfo : EIATTR_MERCURY_ISA_VERSION
	.align		4
        /*0024*/ 	.byte	0x03, 0x5f
        /*0026*/ 	.short	0x0101


	//----- nvinfo : EIATTR_COOP_GROUP_MASK_REGIDS
	.align		4
        /*0028*/ 	.byte	0x04, 0x29
        /*002a*/ 	.short	(.L_3257 - .L_3256)


	//   ....[0]....
.L_3256:
        /*002c*/ 	.word	0xffffffff


	//   ....[1]....
        /*0030*/ 	.word	0xffffffff


	//   ....[2]....
        /*0034*/ 	.word	0xffffffff


	//   ....[3]....
        /*0038*/ 	.word	0xffffffff


	//   ....[4]....
        /*003c*/ 	.word	0xffffffff


	//   ....[5]....
        /*0040*/ 	.word	0xffffffff


	//   ....[6]....
        /*0044*/ 	.word	0xffffffff


	//   ....[7]....
        /*0048*/ 	.word	0xffffffff


	//   ....[8]....
        /*004c*/ 	.word	0xffffffff


	//   ....[9]....
        /*0050*/ 	.word	0xffffffff


	//   ....[10]....
        /*0054*/ 	.word	0xffffffff


	//   ....[11]....
        /*0058*/ 	.word	0xffffffff


	//   ....[12]....
        /*005c*/ 	.word	0xffffffff


	//   ....[13]....
        /*0060*/ 	.word	0xffffffff


	//   ....[14]....
        /*0064*/ 	.word	0xffffffff


	//   ....[15]....
        /*0068*/ 	.word	0xffffffff


	//----- nvinfo : EIATTR_COOP_GROUP_INSTR_OFFSETS
	.align		4
.L_3257:
        /*006c*/ 	.byte	0x04, 0x28
        /*006e*/ 	.short	(.L_3259 - .L_3258)


	//   ....[0]....
.L_3258:
        /*0070*/ 	.word	0x000007d0


	//   ....[1]....
        /*0074*/ 	.word	0x000008d0


	//   ....[2]....
        /*0078*/ 	.word	0x000032f0


	//   ....[3]....
        /*007c*/ 	.word	0x000035c0


	//   ....[4]....
        /*0080*/ 	.word	0x00003610


	//   ....[5]....
        /*0084*/ 	.word	0x00003640


	//   ....[6]....
        /*0088*/ 	.word	0x00003670


	//   ....[7]....
        /*008c*/ 	.word	0x000036a0


	//   ....[8]....
        /*0090*/ 	.word	0x000036d0


	//   ....[9]....
        /*0094*/ 	.word	0x00003710


	//   ....[10]....
        /*0098*/ 	.word	0x00003730


	//   ....[11]....
        /*009c*/ 	.word	0x00003790


	//   ....[12]....
        /*00a0*/ 	.word	0x000037a0


	//   ....[13]....
        /*00a4*/ 	.word	0x00003840


	//   ....[14]....
        /*00a8*/ 	.word	0x00003850


	//   ....[15]....
        /*00ac*/ 	.word	0x00003e20


	//----- nvinfo : EIATTR_VRC_CTA_INIT_COUNT
	.align		4
.L_3259:
        /*00b0*/ 	.byte	0x02, 0x4a
	.zero		1
	.zero		1


	//----- nvinfo : EIATTR_EXIT_INSTR_OFFSETS
	.align		4
        /*00b4*/ 	.byte	0x04, 0x1c
        /*00b6*/ 	.short	(.L_3261 - .L_3260)


	//   ....[0]....
.L_3260:
        /*00b8*/ 	.word	0x000003c0


	//   ....[1]....
        /*00bc*/ 	.word	0x00003f80


	//----- nvinfo : EIATTR_MAX_THREADS
	.align		4
.L_3261:
        /*00c0*/ 	.byte	0x04, 0x05
        /*00c2*/ 	.short	(.L_3263 - .L_3262)
.L_3262:
        /*00c4*/ 	.word	0x00000020
        /*00c8*/ 	.word	0x00000001
        /*00cc*/ 	.word	0x00000001


	//----- nvinfo : EIATTR_CRS_STACK_SIZE
	.align		4
.L_3263:
        /*00d0*/ 	.byte	0x04, 0x1e
        /*00d2*/ 	.short	(.L_3265 - .L_3264)
.L_3264:
        /*00d4*/ 	.word	0x00000000


	//----- nvinfo : EIATTR_CBANK_PARAM_SIZE
	.align		4
.L_3265:
        /*00d8*/ 	.byte	0x03, 0x19
        /*00da*/ 	.short	0x0118


	//----- nvinfo : EIATTR_PARAM_CBANK
	.align		4
        /*00dc*/ 	.byte	0x04, 0x0a
        /*00de*/ 	.short	(.L_3267 - .L_3266)
	.align		4
.L_3266:
        /*00e0*/ 	.word	index@(.nv.constant0._Z25selective_scan_fwd_kernelI32Selective_Scan_fwd_kernel_traitsILi32ELi16ELi1ELb1ELb0ELb1ELb0EffEEv13SSMParamsBase)
        /*00e4*/ 	.short	0x0380
        /*00e6*/ 	.short	0x0118


	//----- nvinfo : EIATTR_SW_WAR
	.align		4
.L_3267:
        /*00e8*/ 	.byte	0x04, 0x36
        /*00ea*/ 	.short	(.L_3269 - .L_3268)
.L_3268:
        /*00ec*/ 	.word	0x00000008
.L_3269:


//--------------------- .nv.info._Z25selective_scan_fwd_kernelI32Selective_Scan_fwd_kernel_traitsILi32ELi16ELi1ELb1ELb0ELb1ELb1EffEEv13SSMParamsBase --------------------------
	.section	.nv.info._Z25selective_scan_fwd_kernelI32Selective_Scan_fwd_kernel_traitsILi32ELi16ELi1ELb1ELb0ELb1ELb1EffEEv13SSMParamsBase,"",@"SHT_CUDA_INFO"
	.sectionflags	@""
	.align	4


	//----- nvinfo : EIATTR_CUDA_API_VERSION
	.align		4
        /*0000*/ 	.byte	0x04, 0x37
        /*0002*/ 	.short	(.L_3271 - .L_3270)
.L_3270:
        /*0004*/ 	.word	0x00000082


	//----- nvinfo : EIATTR_KPARAM_INFO
	.align		4
.L_3271:
        /*0008*/ 	.byte	0x04, 0x17
        /*000a*/ 	.short	(.L_3273 - .L_3272)
.L_3272:
        /*000c*/ 	.word	0x00000000
        /*0010*/ 	.short	0x0000
        /*0012*/ 	.short	0x0000
        /*0014*/ 	.byte	0x00, 0xf0, 0x61, 0x04


	//----- nvinfo : EIATTR_SPARSE_MMA_MASK
	.align		4
.L_3273:
        /*0018*/ 	.byte	0x03, 0x50
        /*001a*/ 	.short	0x0000


	//----- nvinfo : EIATTR_MAXREG_COUNT
	.align		4
        /*001c*/ 	.byte	0x03, 0x1b
        /*001e*/ 	.short	0x00ff


	//----- nvinfo : EIATTR_NUM_BARRIERS
	.align		4
        /*0020*/ 	.byte	0x02, 0x4c
        /*0022*/ 	.byte	0x01
	.zero		1


	//----- nvinfo : EIATTR_MERCURY_ISA_VERSION
	.align		4
        /*0024*/ 	.byte	0x03, 0x5f
        /*0026*/ 	.short	0x0101


	//----- nvinfo : EIATTR_COOP_GROUP_MASK_REGIDS
	.align		4
        /*0028*/ 	.byte	0x04, 0x29
        /*002a*/ 	.short	(.L_3275 - .L_3274)


	//   ....[0]....
.L_3274:
        /*002c*/ 	.word	0xffffffff


	//   ....[1]....
        /*0030*/ 	.word	0xffffffff


	//   ....[2]....
        /*0034*/ 	.word	0xffffffff


	//   ....[3]....
        /*0038*/ 	.word	0xffffffff


	//   ....[4]....
        /*003c*/ 	.word	0xffffffff


	//   ....[5]....
        /*0040*/ 	.word	0xffffffff


	//   ....[6]....
        /*0044*/ 	.word	0xffffffff


	//   ....[7]....
        /*0048*/ 	.word	0xffffffff


	//   ....[8]....
        /*004c*/ 	.word	0xffffffff


	//   ....[9]....
        /*0050*/ 	.word	0xffffffff


	//   ....[10]....
        /*0054*/ 	.word	0xffffffff


	//   ....[11]....
        /*0058*/ 	.word	0xffffffff


	//   ....[12]....
        /*005c*/ 	.word	0xffffffff


	//   ....[13]....
        /*0060*/ 	.word	0xffffffff


	//   ....[14]....
        /*0064*/ 	.word	0xffffffff


	//   ....[15]....
        /*0068*/ 	.word	0xffffffff


	//   ....[16]....
        /*006c*/ 	.word	0xffffffff


	//   ....[17]....
        /*0070*/ 	.word	0xffffffff


	//----- nvinfo : EIATTR_COOP_GROUP_INSTR_OFFSETS
	.align		4
.L_3275:
        /*0074*/ 	.byte	0x04, 0x28
        /*0076*/ 	.short	(.L_3277 - .L_3276)


	//   ....[0]....
.L_3276:
        /*0078*/ 	.word	0x000007d0


	//   ....[1]....
        /*007c*/ 	.word	0x000008d0


	//   ....[2]....
        /*0080*/ 	.word	0x000032f0


	//   ....[3]....
        /*0084*/ 	.word	0x000035c0


	//   ....[4]....
        /*0088*/ 	.word	0x00003610


	//   ....[5]....
        /*008c*/ 	.word	0x00003640


	//   ....[6]....
        /*0090*/ 	.word	0x00003670


	//   ....[7]....
        /*0094*/ 	.word	0x000036a0


	//   ....[8]....
        /*0098*/ 	.word	0x000036d0


	//   ....[9]....
        /*009c*/ 	.word	0x00003710


	//   ....[10]....
        /*00a0*/ 	.word	0x00003730


	//   ....[11]....
        /*00a4*/ 	.word	0x00003790


	//   ....[12]....
        /*00a8*/ 	.word	0x000037a0


	//   ....[13]....
        /*00ac*/ 	.word	0x00003840


	//   ....[14]....
        /*00b0*/ 	.word	0x00003850


	//   ....[15]....
        /*00b4*/ 	.word	0x00003e10


	//   ....[16]....
        /*00b8*/ 	.word	0x000040a0


	//   ....[17]....
        /*00bc*/ 	.word	0x00004790


	//----- nvinfo : EIATTR_VRC_CTA_INIT_COUNT
	.align		4
.L_3277:
        /*00c0*/ 	.byte	0x02, 0x4a
	.zero		1
	.zero		1


	//----- nvinfo : EIATTR_EXIT_INSTR_OFFSETS
	.align		4
        /*00c4*/ 	.byte	0x04, 0x1c
        /*00c6*/ 	.short	(.L_3279 - .L_3278)


	//   ....[0]....
.L_3278:
        /*00c8*/ 	.word	0x000003c0


	//   ....[1]....
        /*00cc*/ 	.word	0x000048a0


	//----- nvinfo : EIATTR_MAX_THREADS
	.align		4
.L_3279:
        /*00d0*/ 	.byte	0x04, 0x05
        /*00d2*/ 	.short	(.L_3281 - .L_3280)
.L_3280:
        /*00d4*/ 	.word	0x00000020
        /*00d8*/ 	.word	0x00000001
        /*00dc*/ 	.word	0x00000001


	//----- nvinfo : EIATTR_CRS_STACK_SIZE
	.align		4
.L_3281:
        /*00e0*/ 	.byte	0x04, 0x1e
        /*00e2*/ 	.short	(.L_3283 - .L_3282)
.L_3282:
        /*00e4*/ 	.word	0x00000000


	//----- nvinfo : EIATTR_CBANK_PARAM_SIZE
	.align		4
.L_3283:
        /*00e8*/ 	.byte	0x03, 0x19
        /*00ea*/ 	.short	0x0118


	//----- nvinfo : EIATTR_PARAM_CBANK
	.align		4
        /*00ec*/ 	.byte	0x04, 0x0a
        /*00ee*/ 	.short	(.L_3285 - .L_3284)
	.align		4
.L_3284:
        /*00f0*/ 	.word	index@(.nv.constant0._Z25selective_scan_fwd_kernelI32Selective_Scan_fwd_kernel_traitsILi32ELi16ELi1ELb1ELb0ELb1ELb1EffEEv13SSMParamsBase)
        /*00f4*/ 	.short	0x0380
        /*00f6*/ 	.short	0x0118


	//----- nvinfo : EIATTR_SW_WAR
	.align		4
.L_3285:
        /*00f8*/ 	.byte	0x04, 0x36
        /*00fa*/ 	.short	(.L_3287 - .L_3286)
.L_3286:
        /*00fc*/ 	.word	0x00000008
.L_3287:


//--------------------- .nv.info._Z25selective_scan_fwd_kernelI32Selective_Scan_fwd_kernel_traitsILi32ELi16ELi1ELb1ELb1ELb0ELb0EffEEv13SSMParamsBase --------------------------
	.section	.nv.info._Z25selective_scan_fwd_kernelI32Selective_Scan_fwd_kernel_traitsILi32ELi16ELi1ELb1ELb1ELb0ELb0EffEEv13SSMParamsBase,"",@"SHT_CUDA_INFO"
	.sectionflags	@""
	.align	4


	//----- nvinfo : EIATTR_CUDA_API_VERSION
	.align		4
        /*0000*/ 	.byte	0x04, 0x37
        /*0002*/ 	.short	(.L_3289 - .L_3288)
.L_3288:
        /*0004*/ 	.word	0x00000082


	//----- nvinfo : EIATTR_KPARAM_INFO
	.align		4
.L_3289:
        /*0008*/ 	.byte	0x04, 0x17
        /*000a*/ 	.short	(.L_3291 - .L_3290)
.L_3290:
        /*000c*/ 	.word	0x00000000
        /*0010*/ 	.short	0x0000
        /*0012*/ 	.short	0x0000
        /*0014*/ 	.byte	0x00, 0xf0, 0x61, 0x04


	//----- nvinfo : EIATTR_SPARSE_MMA_MASK
	.align		4
.L_3291:
        /*0018*/ 	.byte	0x03, 0x50
        /*001a*/ 	.short	0x0000


	//----- nvinfo : EIATTR_MAXREG_COUNT
	.align		4
        /*001c*/ 	.byte	0x03, 0x1b
        /*001e*/ 	.short	0x00ff


	//----- nvinfo : EIATTR_NUM_BARRIERS
	.align		4
        /*0020*/ 	.byte	0x02, 0x4c
        /*0022*/ 	.byte	0x01
	.zero		1


	//----- nvinfo : EIATTR_MERCURY_ISA_VERSION
	.align		4
        /*0024*/ 	.byte	0x03, 0x5f
        /*0026*/ 	.short	0x0101


	//----- nvinfo : EIATTR_COOP_GROUP_MASK_REGIDS
	.align		4
        /*0028*/ 	.byte	0x04, 0x29
        /*002a*/ 	.short	(.L_3293 - .L_3292)


	//   ....[0]....
.L_3292:
        /*002c*/ 	.word	0xffffffff


	//   ....[1]....
        /*0030*/ 	.word	0xffffffff


	//   ....[2]....
        /*0034*/ 	.word	0xffffffff


	//   ....[3]....
        /*0038*/ 	.word	0xffffffff


	//   ....[4]....
        /*003c*/ 	.word	0xffffffff


	//   ....[5]....
        /*0040*/ 	.word	0xffffffff


	//   ....[6]....
        /*0044*/ 	.word	0xffffffff


	//   ....[7]....
        /*0048*/ 	.word	0xffffffff


	//   ....[8]....
        /*004c*/ 	.word	0xffffffff


	//   ....[9]....
        /*0050*/ 	.word	0xffffffff


	//   ....[10]....
        /*0054*/ 	.word	0xffffffff


	//   ....[11]....
        /*0058*/ 	.word	0xffffffff


	//   ....[12]....
        /*005c*/ 	.word	0xffffffff


	//   ....[13]....
        /*0060*/ 	.word	0xffffffff


	//   ....[14]....
        /*0064*/ 	.word	0xffffffff


	//   ....[15]....
        /*0068*/ 	.word	0xffffffff


	//----- nvinfo : EIATTR_COOP_GROUP_INSTR_OFFSETS
	.align		4
.L_3293:
        /*006c*/ 	.byte	0x04, 0x28
        /*006e*/ 	.short	(.L_3295 - .L_3294)


	//   ....[0]....
.L_3294:
        /*0070*/ 	.word	0x000007c0


	//   ....[1]....
        /*0074*/ 	.word	0x000008c0


	//   ....[2]....
        /*0078*/ 	.word	0x00003110


	//   ....[3]....
        /*007c*/ 	.word	0x00003640


	//   ....[4]....
        /*0080*/ 	.word	0x00003690


	//   ....[5]....
        /*0084*/ 	.word	0x000036c0


	//   ....[6]....
        /*0088*/ 	.word	0x000036e0


	//   ....[7]....
        /*008c*/ 	.word	0x00003720


	//   ....[8]....
        /*0090*/ 	.word	0x00003740


	//   ....[9]....
        /*0094*/ 	.word	0x00003790


	//   ....[10]....
        /*0098*/ 	.word	0x000037a0


	//   ....[11]....
        /*009c*/ 	.word	0x00003800


	//   ....[12]....
        /*00a0*/ 	.word	0x00003810


	//   ....[13]....
        /*00a4*/ 	.word	0x00003920


	//   ....[14]....
        /*00a8*/ 	.word	0x00003940


	//   ....[15]....
        /*00ac*/ 	.word	0x00003df0


	//----- nvinfo : EIATTR_VRC_CTA_INIT_COUNT
	.align		4
.L_3295:
        /*00b0*/ 	.byte	0x02, 0x4a
	.zero		1
	.zero		1


	//----- nvinfo : EIATTR_EXIT_INSTR_OFFSETS
	.align		4
        /*00b4*/ 	.byte	0x04, 0x1c
        /*00b6*/ 	.short	(.L_3297 - .L_3296)


	//   ....[0]....
.L_3296:
        /*00b8*/ 	.word	0x000003c0


	//   ....[1]....
        /*00bc*/ 	.word	0x00003f50


	//----- nvinfo : EIATTR_MAX_THREADS
	.align		4
.L_3297:
        /*00c0*/ 	.byte	0x04, 0x05
        /*00c2*/ 	.short	(.L_3299 - .L_3298)
.L_3298:
        /*00c4*/ 	.word	0x00000020
        /*00c8*/ 	.word	0x00000001
        /*00cc*/ 	.word	0x00000001


	//----- nvinfo : EIATTR_CRS_STACK_SIZE
	.align		4
.L_3299:
        /*00d0*/ 	.byte	0x04, 0x1e
        /*00d2*/ 	.short	(.L_3301 - .L_3300)
.L_3300:
        /*00d4*/ 	.word	0x00000000


	//----- nvinfo : EIATTR_CBANK_PARAM_SIZE
	.align		4
.L_3301:
        /*00d8*/ 	.byte	0x03, 0x19
        /*00da*/ 	.short	0x0118


	//----- nvinfo : EIATTR_PARAM_CBANK
	.align		4
        /*00dc*/ 	.byte	0x04, 0x0a
        /*00de*/ 	.short	(.L_3303 - .L_3302)
	.align		4
.L_3302:
        /*00e0*/ 	.word	index@(.nv.constant0._Z25selective_scan_fwd_kernelI32Selective_Scan_fwd_kernel_traitsILi32ELi16ELi1ELb1ELb1ELb0ELb0EffEEv13SSMParamsBase)
        /*00e4*/ 	.short	0x0380
        /*00e6*/ 	.short	0x0118


	//----- nvinfo : EIATTR_SW_WAR
	.align		4
.L_3303:
        /*00e8*/ 	.byte	0x04, 0x36
        /*00ea*/ 	.short	(.L_3305 - .L_3304)
.L_3304:
        /*00ec*/ 	.word	0x00000008
.L_3305:


//--------------------- .nv.info._Z25selective_scan_fwd_kernelI32Selective_Scan_fwd_kernel_traitsILi32ELi16ELi1ELb1ELb1ELb0ELb1EffEEv13SSMParamsBase --------------------------
	.section	.nv.info._Z25selective_scan_fwd_kernelI32Selective_Scan_fwd_kernel_traitsILi32ELi16ELi1ELb1ELb1ELb0ELb1EffEEv13SSMParamsBase,"",@"SHT_CUDA_INFO"
	.sectionflags	@""
	.align	4


	//----- nvinfo : EIATTR_CUDA_API_VERSION
	.align		4
        /*0000*/ 	.byte	0x04, 0x37
        /*0002*/ 	.short	(.L_3307 - .L_3306)
.L_3306:
        /*0004*/ 	.word	0x00000082


	//----- nvinfo : EIATTR_KPARAM_INFO
	.align		4
.L_3307:
        /*0008*/ 	.byte	0x04, 0x17
        /*000a*/ 	.short	(.L_3309 - .L_3308)
.L_3308:
        /*000c*/ 	.word	0x00000000
        /*0010*/ 	.short	0x0000
        /*0012*/ 	.short	0x0000
        /*0014*/ 	.byte	0x00, 0xf0, 0x61, 0x04


	//----- nvinfo : EIATTR_SPARSE_MMA_MASK
	.align		4
.L_3309:
        /*0018*/ 	.byte	0x03, 0x50
        /*001a*/ 	.short	0x0000


	//----- nvinfo : EIATTR_MAXREG_COUNT
	.align		4
        /*001c*/ 	.byte	0x03, 0x1b
        /*001e*/ 	.short	0x00ff


	//----- nvinfo : EIATTR_NUM_BARRIERS
	.align		4
        /*0020*/ 	.byte	0x02, 0x4c
        /*0022*/ 	.byte	0x01
	.zero		1


	//----- nvinfo : EIATTR_MERCURY_ISA_VERSION
	.align		4
        /*0024*/ 	.byte	0x03, 0x5f
        /*0026*/ 	.short	0x0101


	//----- nvinfo : EIATTR_COOP_GROUP_MASK_REGIDS
	.align		4
        /*0028*/ 	.byte	0x04, 0x29
        /*002a*/ 	.short	(.L_3311 - .L_3310)


	//   ....[0]....
.L_3310:
        /*002c*/ 	.word	0xffffffff


	//   ....[1]....
        /*0030*/ 	.word	0xffffffff


	//   ....[2]....
        /*0034*/ 	.word	0xffffffff


	//   ....[3]....
        /*0038*/ 	.word	0xffffffff


	//   ....[4]....
        /*003c*/ 	.word	0xffffffff


	//   ....[5]....
        /*0040*/ 	.word	0xffffffff


	//   ....[6]....
        /*0044*/ 	.word	0xffffffff


	//   ....[7]....
        /*0048*/ 	.word	0xffffffff


	//   ....[8]....
        /*004c*/ 	.word	0xffffffff


	//   ....[9]....
        /*0050*/ 	.word	0xffffffff


	//   ....[10]....
        /*0054*/ 	.word	0xffffffff


	//   ....[11]....
        /*0058*/ 	.word	0xffffffff


	//   ....[12]....
        /*005c*/ 	.word	0xffffffff


	//   ....[13]....
        /*0060*/ 	.word	0xffffffff


	//   ....[14]....
        /*0064*/ 	.word	0xffffffff


	//   ....[15]....
        /*0068*/ 	.word	0xffffffff


	//   ....[16]....
        /*006c*/ 	.word	0xffffffff


	//   ....[17]....
        /*0070*/ 	.word	0xffffffff


	//----- nvinfo : EIATTR_COOP_GROUP_INSTR_OFFSETS
	.align		4
.L_3311:
        /*0074*/ 	.byte	0x04, 0x28
        /*0076*/ 	.short	(.L_3313 - .L_3312)


	//   ....[0]....
.L_3312:
        /*0078*/ 	.word	0x000007c0


	//   ....[1]....
        /*007c*/ 	.word	0x000008c0


	//   ....[2]....
        /*0080*/ 	.word	0x00003110


	//   ....[3]....
        /*0084*/ 	.word	0x00003640


	//   ....[4]....
        /*0088*/ 	.word	0x00003690


	//   ....[5]....
        /*008c*/ 	.word	0x000036c0


	//   ....[6]....
        /*0090*/ 	.word	0x000036e0


	//   ....[7]....
        /*0094*/ 	.word	0x00003720


	//   ....[8]....
        /*0098*/ 	.word	0x00003740


	//   ....[9]....
        /*009c*/ 	.word	0x00003790


	//   ....[10]....
        /*00a0*/ 	.word	0x000037a0


	//   ....[11]....
        /*00a4*/ 	.word	0x00003800


	//   ....[12]....
        /*00a8*/ 	.word	0x00003810


	//   ....[13]....
        /*00ac*/ 	.word	0x00003920


	//   ....[14]....
        /*00b0*/ 	.word	0x00003940


	//   ....[15]....
        /*00b4*/ 	.word	0x00003de0


	//   ....[16]....
        /*00b8*/ 	.word	0x00004070


	//   ....[17]....
        /*00bc*/ 	.word	0x00004760


	//----- nvinfo : EIATTR_VRC_CTA_INIT_COUNT
	.align		4
.L_3313:
        /*00c0*/ 	.byte	0x02, 0x4a
	.zero		1
	.zero		1


	//----- nvinfo : EIATTR_EXIT_INSTR_OFFSETS
	.align		4
        /*00c4*/ 	.byte	0x04, 0x1c
        /*00c6*/ 	.short	(.L_3315 - .L_3314)


	//   ....[0]....
.L_3314:
        /*00c8*/ 	.word	0x000003c0


	//   ....[1]....
        /*00cc*/ 	.word	0x00004870


	//----- nvinfo : EIATTR_MAX_THREADS
	.align		4
.L_3315:
        /*00d0*/ 	.byte	0x04, 0x05
        /*00d2*/ 	.short	(.L_3317 - .L_3316)
.L_3316:
        /*00d4*/ 	.word	0x00000020
        /*00d8*/ 	.word	0x00000001
        /*00dc*/ 	.word	0x00000001


	//----- nvinfo : EIATTR_CRS_STACK_SIZE
	.align		4
.L_3317:
        /*00e0*/ 	.byte	0x04, 0x1e
        /*00e2*/ 	.short	(.L_3319 - .L_3318)
.L_3318:
        /*00e4*/ 	.word	0x00000000


	//----- nvinfo : EIATTR_CBANK_PARAM_SIZE
	.align		4
.L_3319:
        /*00e8*/ 	.byte	0x03, 0x19
        /*00ea*/ 	.short	0x0118


	//----- nvinfo : EIATTR_PARAM_CBANK
	.align		4
        /*00ec*/ 	.byte	0x04, 0x0a
        /*00ee*/ 	.short	(.L_3321 - .L_3320)
	.align		4
.L_3320:
        /*00f0*/ 	.word	index@(.nv.constant0._Z25selective_scan_fwd_kernelI32Selective_Scan_fwd_kernel_traitsILi32ELi16ELi1ELb1ELb1ELb0ELb1EffEEv13SSMParamsBase)
        /*00f4*/ 	.short	0x0380
        /*00f6*/ 	.short	0x0118


	//----- nvinfo : EIATTR_SW_WAR
	.align		4
.L_3321:
        /*00f8*/ 	.byte	0x04, 0x36
        /*00fa*/ 	.short	(.L_3323 - .L_3322)
.L_3322:
        /*00fc*/ 	.word	0x00000008
.L_3323:


//--------------------- .nv.info._Z25selective_scan_fwd_kernelI32Selective_Scan_fwd_kernel_traitsILi32ELi16ELi1ELb1ELb1ELb1ELb0EffEEv13SSMParamsBase --------------------------
	.section	.nv.info._Z25selective_scan_fwd_kernelI32Selective_Scan_fwd_kernel_traitsILi32ELi16ELi1ELb1ELb1ELb1ELb0EffEEv13SSMParamsBase,"",@"SHT_CUDA_INFO"
	.sectionflags	@""
	.align	4


	//----- nvinfo : EIATTR_CUDA_API_VERSION
	.align		4
        /*0000*/ 	.byte	0x04, 0x37
        /*0002*/ 	.short	(.L_3325 - .L_3324)
.L_3324:
        /*0004*/ 	.word	0x00000082


	//----- nvinfo : EIATTR_KPARAM_INFO
	.align		4
.L_3325:
        /*0008*/ 	.byte	0x04, 0x17
        /*000a*/ 	.short	(.L_3327 - .L_3326)
.L_3326:
        /*000c*/ 	.word	0x00000000
        /*0010*/ 	.short	0x0000
        /*0012*/ 	.short	0x0000
        /*0014*/ 	.byte	0x00, 0xf0, 0x61, 0x04


	//----- nvinfo : EIATTR_SPARSE_MMA_MASK
	.align		4
.L_3327:
        /*0018*/ 	.byte	0x03, 0x50
        /*001a*/ 	.short	0x0000


	//----- nvinfo : EIATTR_MAXREG_COUNT
	.align		4
        /*001c*/ 	.byte	0x03, 0x1b
        /*001e*/ 	.short	0x00ff


	//----- nvinfo : EIATTR_NUM_BARRIERS
	.align		4
        /*0020*/ 	.byte	0x02, 0x4c
        /*0022*/ 	.byte	0x01
	.zero		1


	//----- nvinfo : EIATTR_MERCURY_ISA_VERSION
	.align		4
        /*0024*/ 	.byte	0x03, 0x5f
        /*0026*/ 	.short	0x0101


	//----- nvinfo : EIATTR_COOP_GROUP_MASK_REGIDS
	.align		4
        /*0028*/ 	.byte	0x04, 0x29
        /*002a*/ 	.short	(.L_3329 - .L_3328)


	//   ....[0]....
.L_3328:
        /*002c*/ 	.word	0xffffffff


	//   ....[1]....
        /*0030*/ 	.word	0xffffffff


	//   ....[2]....
        /*0034*/ 	.word	0xffffffff


	//   ....[3]....
        /*0038*/ 	.word	0xffffffff


	//   ....[4]....
        /*003c*/ 	.word	0xffffffff


	//   ....[5]....
        /*0040*/ 	.word	0xffffffff


	//   ....[6]....
        /*0044*/ 	.word	0xffffffff


	//   ....[7]....
        /*0048*/ 	.word	0xffffffff


	//   ....[8]....
        /*004c*/ 	.word	0xffffffff


	//   ....[9]....
        /*0050*/ 	.word	0xffffffff


	//   ....[10]....
        /*0054*/ 	.word	0xffffffff


	//   ....[11]....
        /*0058*/ 	.word	0xffffffff


	//   ....[12]....
        /*005c*/ 	.word	0xffffffff


	//   ....[13]....
        /*0060*/ 	.word	0xffffffff


	//   ....[14]....
        /*0064*/ 	.word	0xffffffff


	//   ....[15]....
        /*0068*/ 	.word	0xffffffff


	//   ....[16]....
        /*006c*/ 	.word	0xffffffff


	//----- nvinfo : EIATTR_COOP_GROUP_INSTR_OFFSETS
	.align		4
.L_3329:
        /*0070*/ 	.byte	0x04, 0x28
        /*0072*/ 	.short	(.L_3331 - .L_3330)


	//   ....[0]....
.L_3330:
        /*0074*/ 	.word	0x00000810


	//   ....[1]....
        /*0078*/ 	.word	0x00000910


	//   ....[2]....
        /*007c*/ 	.word	0x00003160


	//   ....[3]....
        /*0080*/ 	.word	0x000036c0


	//   ....[4]....
        /*0084*/ 	.word	0x00003710


	//   ....[5]....
        /*0088*/ 	.word	0x00003740


	//   ....[6]....
        /*008c*/ 	.word	0x00003760


	//   ....[7]....
        /*0090*/ 	.word	0x000037a0


	//   ....[8]....
        /*0094*/ 	.word	0x000037c0


	//   ....[9]....
        /*0098*/ 	.word	0x00003810


	//   ....[10]....
        /*009c*/ 	.word	0x00003820


	//   ....[11]....
        /*00a0*/ 	.word	0x00003880


	//   ....[12]....
        /*00a4*/ 	.word	0x00003890


	//   ....[13]....
        /*00a8*/ 	.word	0x00003950


	//   ....[14]....
        /*00ac*/ 	.word	0x00003a50


	//   ....[15]....
        /*00b0*/ 	.word	0x00003a70


	//   ....[16]....
        /*00b4*/ 	.word	0x00003f40


	//----- nvinfo : EIATTR_VRC_CTA_INIT_COUNT
	.align		4
.L_3331:
        /*00b8*/ 	.byte	0x02, 0x4a
	.zero		1
	.zero		1


	//----- nvinfo : EIATTR_EXIT_INSTR_OFFSETS
	.align		4
        /*00bc*/ 	.byte	0x04, 0x1c
        /*00be*/ 	.short	(.L_3333 - .L_3332)


	//   ....[0]....
.L_3332:
        /*00c0*/ 	.word	0x00000400


	//   ....[1]....
        /*00c4*/ 	.word	0x000040a0


	//----- nvinfo : EIATTR_MAX_THREADS
	.align		4
.L_3333:
        /*00c8*/ 	.byte	0x04, 0x05
        /*00ca*/ 	.short	(.L_3335 - .L_3334)
.L_3334:
        /*00cc*/ 	.word	0x00000020
        /*00d0*/ 	.word	0x00000001
        /*00d4*/ 	.word	0x00000001


	//----- nvinfo : EIATTR_CRS_STACK_SIZE
	.align		4
.L_3335:
        /*00d8*/ 	.byte	0x04, 0x1e
        /*00da*/ 	.short	(.L_3337 - .L_3336)
.L_3336:
        /*00dc*/ 	.word	0x00000000


	//----- nvinfo : EIATTR_CBANK_PARAM_SIZE
	.align		4
.L_3337:
        /*00e0*/ 	.byte	0x03, 0x19
        /*00e2*/ 	.short	0x0118


	//----- nvinfo : EIATTR_PARAM_CBANK
	.align		4
        /*00e4*/ 	.byte	0x04, 0x0a
        /*00e6*/ 	.short	(.L_3339 - .L_3338)
	.align		4
.L_3338:
        /*00e8*/ 	.word	index@(.nv.constant0._Z25selective_scan_fwd_kernelI32Selective_Scan_fwd_kernel_traitsILi32ELi16ELi1ELb1ELb1ELb1ELb0EffEEv13SSMParamsBase)
        /*00ec*/ 	.short	0x0380
        /*00ee*/ 	.short	0x0118


	//----- nvinfo : EIATTR_SW_WAR
	.align		4
.L_3339:
        /*00f0*/ 	.byte	0x04, 0x36
        /*00f2*/ 	.short	(.L_3341 - .L_3340)
.L_3340:
        /*00f4*/ 	.word	0x00000008
.L_3341:


//--------------------- .nv.info._Z25selective_scan_fwd_kernelI32Selective_Scan_fwd_kernel_traitsILi32ELi16ELi1ELb1ELb1ELb1ELb1EffEEv13SSMParamsBase --------------------------
	.section	.nv.info._Z25selective_scan_fwd_kernelI32Selective_Scan_fwd_kernel_traitsILi32ELi16ELi1ELb1ELb1ELb1ELb1EffEEv13SSMParamsBase,"",@"SHT_CUDA_INFO"
	.sectionflags	@""
	.align	4


	//----- nvinfo : EIATTR_CUDA_API_VERSION
	.align		4
        /*0000*/ 	.byte	0x04, 0x37
        /*0002*/ 	.short	(.L_3343 - .L_3342)
.L_3342:
        /*0004*/ 	.word	0x00000082


	//----- nvinfo : EIATTR_KPARAM_INFO
	.align		4
.L_3343:
        /*0008*/ 	.byte	0x04, 0x17
        /*000a*/ 	.short	(.L_3345 - .L_3344)
.L_3344:
        /*000c*/ 	.word	0x00000000
        /*0010*/ 	.short	0x0000
        /*0012*/ 	.short	0x0000
        /*0014*/ 	.byte	0x00, 0xf0, 0x61, 0x04


	//----- nvinfo : EIATTR_SPARSE_MMA_MASK
	.align		4
.L_3345:
        /*0018*/ 	.byte	0x03, 0x50
        /*001a*/ 	.short	0x0000


	//----- nvinfo : EIATTR_MAXREG_COUNT
	.align		4
        /*001c*/ 	.byte	0x03, 0x1b
        /*001e*/ 	.short	0x00ff


	//----- nvinfo : EIATTR_NUM_BARRIERS
	.align		4
        /*0020*/ 	.byte	0x02, 0x4c
        /*0022*/ 	.byte	0x01
	.zero		1


	//----- nvinfo : EIATTR_MERCURY_ISA_VERSION
	.align		4
        /*0024*/ 	.byte	0x03, 0x5f
        /*0026*/ 	.short	0x0101


	//----- nvinfo : EIATTR_COOP_GROUP_MASK_REGIDS
	.align		4
        /*0028*/ 	.byte	0x04, 0x29
        /*002a*/ 	.short	(.L_3347 - .L_3346)


	//   ....[0]....
.L_3346:
        /*002c*/ 	.word	0xffffffff


	//   ....[1]....
        /*0030*/ 	.word	0xffffffff


	//   ....[2]....
        /*0034*/ 	.word	0xffffffff


	//   ....[3]....
        /*0038*/ 	.word	0xffffffff


	//   ....[4]....
        /*003c*/ 	.word	0xffffffff


	//   ....[5]....
        /*0040*/ 	.word	0xffffffff


	//   ....[6]....
        /*0044*/ 	.word	0xffffffff


	//   ....[7]....
        /*0048*/ 	.word	0xffffffff


	//   ....[8]....
        /*004c*/ 	.word	0xffffffff


	//   ....[9]....
        /*0050*/ 	.word	0xffffffff


	//   ....[10]....
        /*0054*/ 	.word	0xffffffff


	//   ....[11]....
        /*0058*/ 	.word	0xffffffff


	//   ....[12]....
        /*005c*/ 	.word	0xffffffff


	//   ....[13]....
        /*0060*/ 	.word	0xffffffff


	//   ....[14]....
        /*0064*/ 	.word	0xffffffff


	//   ....[15]....
        /*0068*/ 	.word	0xffffffff


	//   ....[16]....
        /*006c*/ 	.word	0xffffffff


	//   ....[17]....
        /*0070*/ 	.word	0xffffffff


	//   ....[18]....
        /*0074*/ 	.word	0xffffffff


	//----- nvinfo : EIATTR_COOP_GROUP_INSTR_OFFSETS
	.align		4
.L_3347:
        /*0078*/ 	.byte	0x04, 0x28
        /*007a*/ 	.short	(.L_3349 - .L_3348)


	//   ....[0]....
.L_3348:
        /*007c*/ 	.word	0x00000810


	//   ....[1]....
        /*0080*/ 	.word	0x00000910


	//   ....[2]....
        /*0084*/ 	.word	0x00003160


	//   ....[3]....
        /*0088*/ 	.word	0x000036c0


	//   ....[4]....
        /*008c*/ 	.word	0x00003710


	//   ....[5]....
        /*0090*/ 	.word	0x00003740


	//   ....[6]....
        /*0094*/ 	.word	0x00003760


	//   ....[7]....
        /*0098*/ 	.word	0x000037a0


	//   ....[8]....
        /*009c*/ 	.word	0x000037c0


	//   ....[9]....
        /*00a0*/ 	.word	0x00003810


	//   ....[10]....
        /*00a4*/ 	.word	0x00003820


	//   ....[11]....
        /*00a8*/ 	.word	0x00003880


	//   ....[12]....
        /*00ac*/ 	.word	0x00003890


	//   ....[13]....
        /*00b0*/ 	.word	0x00003950


	//   ....[14]....
        /*00b4*/ 	.word	0x00003a50


	//   ....[15]....
        /*00b8*/ 	.word	0x00003a70


	//   ....[16]....
        /*00bc*/ 	.word	0x00003f10


	//   ....[17]....
        /*00c0*/ 	.word	0x000041c0


	//   ....[18]....
        /*00c4*/ 	.word	0x000048b0


	//----- nvinfo : EIATTR_VRC_CTA_INIT_COUNT
	.align		4
.L_3349:
        /*00c8*/ 	.byte	0x02, 0x4a
	.zero		1
	.zero		1


	//----- nvinfo : EIATTR_EXIT_INSTR_OFFSETS
	.align		4
        /*00cc*/ 	.byte	0x04, 0x1c
        /*00ce*/ 	.short	(.L_3351 - .L_3350)


	//   ....[0]....
.L_3350:
        /*00d0*/ 	.word	0x00000400


	//   ....[1]....
        /*00d4*/ 	.word	0x000049c0


	//----- nvinfo : EIATTR_MAX_THREADS
	.align		4
.L_3351:
        /*00d8*/ 	.byte	0x04, 0x05
        /*00da*/ 	.short	(.L_3353 - .L_3352)
.L_3352:
        /*00dc*/ 	.word	0x00000020
        /*00e0*/ 	.word	0x00000001
        /*00e4*/ 	.word	0x00000001


	//----- nvinfo : EIATTR_CRS_STACK_SIZE
	.align		4
.L_3353:
        /*00e8*/ 	.byte	0x04, 0x1e
        /*00ea*/ 	.short	(.L_3355 - .L_3354)
.L_3354:
        /*00ec*/ 	.word	0x00000000


	//----- nvinfo : EIATTR_CBANK_PARAM_SIZE
	.align		4
.L_3355:
        /*00f0*/ 	.byte	0x03, 0x19
        /*00f2*/ 	.short	0x0118


	//----- nvinfo : EIATTR_PARAM_CBANK
	.align		4
        /*00f4*/ 	.byte	0x04, 0x0a
        /*00f6*/ 	.short	(.L_3357 - .L_3356)
	.align		4
.L_3356:
        /*00f8*/ 	.word	index@(.nv.constant0._Z25selective_scan_fwd_kernelI32Selective_Scan_fwd_kernel_traitsILi32ELi16ELi1ELb1ELb1ELb1ELb1EffEEv13SSMParamsBase)
        /*00fc*/ 	.short	0x0380
        /*00fe*/ 	.short	0x0118


	//----- nvinfo : EIATTR_SW_WAR
	.align		4
.L_3357:
        /*0100*/ 	.byte	0x04, 0x36
        /*0102*/ 	.short	(.L_3359 - .L_3358)
.L_3358:
        /*0104*/ 	.word	0x00000008
.L_3359:


//--------------------- .nv.info._Z25selective_scan_fwd_kernelI32Selective_Scan_fwd_kernel_traitsILi32ELi8ELi1ELb0ELb0ELb0ELb0EffEEv13SSMParamsBase --------------------------
	.section	.nv.info._Z25selective_scan_fwd_kernelI32Selective_Scan_fwd_kernel_traitsILi32ELi8ELi1ELb0ELb0ELb0ELb0EffEEv13SSMParamsBase,"",@"SHT_CUDA_INFO"
	.sectionflags	@""
	.align	4


	//----- nvinfo : EIATTR_CUDA_API_VERSION
	.align		4
        /*0000*/ 	.byte	0x04, 0x37
        /*0002*/ 	.short	(.L_3361 - .L_3360)
.L_3360:
        /*0004*/ 	.word	0x00000082


	//----- nvinfo : EIATTR_KPARAM_INFO
	.align		4
.L_3361:
        /*0008*/ 	.byte	0x04, 0x17
        /*000a*/ 	.short	(.L_3363 - .L_3362)
.L_3362:
        /*000c*/ 	.word	0x00000000
        /*0010*/ 	.short	0x0000
        /*0012*/ 	.short	0x0000
        /*0014*/ 	.byte	0x00, 0xf0, 0x61, 0x04


	//----- nvinfo : EIATTR_SPARSE_MMA_MASK
	.align		4
.L_3363:
        /*0018*/ 	.byte	0x03, 0x50
        /*001a*/ 	.short	0x0000


	//----- nvinfo : EIATTR_MAXREG_COUNT
	.align		4
        /*001c*/ 	.byte	0x03, 0x1b
        /*001e*/ 	.short	0x00ff


	//----- nvinfo : EIATTR_NUM_BARRIERS
	.align		4
        /*0020*/ 	.byte	0x02, 0x4c
        /*0022*/ 	.byte	0x01
	.zero		1


	//----- nvinfo : EIATTR_MERCURY_ISA_VERSION
	.align		4
        /*0024*/ 	.byte	0x03, 0x5f
        /*0026*/ 	.short	0x0101


	//----- nvinfo : EIATTR_COOP_GROUP_MASK_REGIDS
	.align		4
        /*0028*/ 	.byte	0x04, 0x29
        /*002a*/ 	.short	(.L_3365 - .L_3364)


	//   ....[0]....
.L_3364:
        /*002c*/ 	.word	0xffffffff


	//   ....[1]....
        /*0030*/ 	.word	0xffffffff


	//   ....[2]....
        /*0034*/ 	.word	0xffffffff


	//   ....[3]....
        /*0038*/ 	.word	0xffffffff


	//   ....[4]....
        /*003c*/ 	.word	0xffffffff


	//   ....[5]....
        /*0040*/ 	.word	0xffffffff


	//   ....[6]....
        /*0044*/ 	.word	0xffffffff


	//   ....[7]....
        /*0048*/ 	.word	0xffffffff


	//   ....[8]....
        /*004c*/ 	.word	0xffffffff


	//   ....[9]....
        /*0050*/ 	.word	0xffffffff


	//   ....[10]....
        /*0054*/ 	.word	0xffffffff


	//   ....[11]....
        /*0058*/ 	.word	0xffffffff


	//   ....[12]....
        /*005c*/ 	.word	0xffffffff


	//   ....[13]....
        /*0060*/ 	.word	0xffffffff


	//   ....[14]....
        /*0064*/ 	.word	0xffffffff


	//----- nvinfo : EIATTR_COOP_GROUP_INSTR_OFFSETS
	.align		4
.L_3365:
        /*0068*/ 	.byte	0x04, 0x28
        /*006a*/ 	.short	(.L_3367 - .L_3366)


	//   ....[0]....
.L_3366:
        /*006c*/ 	.word	0x00000ac0


	//   ....[1]....
        /*0070*/ 	.word	0x00000cc0


	//   ....[2]....
        /*0074*/ 	.word	0x00002530


	//   ....[3]....
        /*0078*/ 	.word	0x00002580


	//   ....[4]....
        /*007c*/ 	.word	0x000025c0


	//   ....[5]....
        /*0080*/ 	.word	0x000025e0


	//   ....[6]....
        /*0084*/ 	.word	0x00002620


	//   ....[7]....
        /*0088*/ 	.word	0x00002640


	//   ....[8]....
        /*008c*/ 	.word	0x00002690


	//   ....[9]....
        /*0090*/ 	.word	0x000026a0


	//   ....[10]....
        /*0094*/ 	.word	0x000026f0


	//   ....[11]....
        /*0098*/ 	.word	0x00002700


	//   ....[12]....
        /*009c*/ 	.word	0x00002860


	//   ....[13]....
        /*00a0*/ 	.word	0x00002880


	//   ....[14]....
        /*00a4*/ 	.word	0x00002c40


	//----- nvinfo : EIATTR_VRC_CTA_INIT_COUNT
	.align		4
.L_3367:
        /*00a8*/ 	.byte	0x02, 0x4a
	.zero		1
	.zero		1


	//----- nvinfo : EIATTR_EXIT_INSTR_OFFSETS
	.align		4
        /*00ac*/ 	.byte	0x04, 0x1c
        /*00ae*/ 	.short	(.L_3369 - .L_3368)


	//   ....[0]....
.L_3368:
        /*00b0*/ 	.word	0x00000210


	//   ....[1]....
        /*00b4*/ 	.word	0x00002ec0


	//----- nvinfo : EIATTR_MAX_THREADS
	.align		4
.L_3369:
        /*00b8*/ 	.byte	0x04, 0x05
        /*00ba*/ 	.short	(.L_3371 - .L_3370)
.L_3370:
        /*00bc*/ 	.word	0x00000020
        /*00c0*/ 	.word	0x00000001
        /*00c4*/ 	.word	0x00000001


	//----- nvinfo : EIATTR_CRS_STACK_SIZE
	.align		4
.L_3371:
        /*00c8*/ 	.byte	0x04, 0x1e
        /*00ca*/ 	.short	(.L_3373 - .L_3372)
.L_3372:
        /*00cc*/ 	.word	0x00000000


	//----- nvinfo : EIATTR_CBANK_PARAM_SIZE
	.align		4
.L_3373:
        /*00d0*/ 	.byte	0x03, 0x19
        /*00d2*/ 	.short	0x0118


	//----- nvinfo : EIATTR_PARAM_CBANK
	.align		4
        /*00d4*/ 	.byte	0x04, 0x0a
        /*00d6*/ 	.short	(.L_3375 - .L_3374)
	.align		4
.L_3374:
        /*00d8*/ 	.word	index@(.nv.constant0._Z25selective_scan_fwd_kernelI32Selective_Scan_fwd_kernel_traitsILi32ELi8ELi1ELb0ELb0ELb0ELb0EffEEv13SSMParamsBase)
        /*00dc*/ 	.short	0x0380
        /*00de*/ 	.short	0x0118


	//----- nvinfo : EIATTR_SW_WAR
	.align		4
.L_3375:
        /*00e0*/ 	.byte	0x04, 0x36
        /*00e2*/ 	.short	(.L_3377 - .L_3376)
.L_3376:
        /*00e4*/ 	.word	0x00000008
.L_3377:


//--------------------- .nv.info._Z25selective_scan_fwd_kernelI32Selective_Scan_fwd_kernel_traitsILi32ELi8ELi1ELb0ELb0ELb0ELb1EffEEv13SSMParamsBase --------------------------
	.section	.nv.info._Z25selective_scan_fwd_kernelI32Selective_Scan_fwd_kernel_traitsILi32ELi8ELi1ELb0ELb0ELb0ELb1EffEEv13SSMParamsBase,"",@"SHT_CUDA_INFO"
	.sectionflags	@""
	.align	4


	//----- nvinfo : EIATTR_CUDA_API_VERSION
	.align		4
        /*0000*/ 	.byte	0x04, 0x37
        /*0002*/ 	.short	(.L_3379 - .L_3378)
.L_3378:
        /*0004*/ 	.word	0x00000082


	//----- nvinfo : EIATTR_KPARAM_INFO
	.align		4
.L_3379:
        /*0008*/ 	.byte	0x04, 0x17
        /*000a*/ 	.short	(.L_3381 - .L_3380)
.L_3380:
        /*000c*/ 	.word	0x00000000
        /*0010*/ 	.short	0x0000
        /*0012*/ 	.short	0x0000
        /*0014*/ 	.byte	0x00, 0xf0, 0x61, 0x04


	//----- nvinfo : EIATTR_SPARSE_MMA_MASK
	.align		4
.L_3381:
        /*0018*/ 	.byte	0x03, 0x50
        /*001a*/ 	.short	0x0000


	//----- nvinfo : EIATTR_MAXREG_COUNT
	.align		4
        /*001c*/ 	.byte	0x03, 0x1b
        /*001e*/ 	.short	0x00ff


	//----- nvinfo : EIATTR_NUM_BARRIERS
	.align		4
        /*0020*/ 	.byte	0x02, 0x4c
        /*0022*/ 	.byte	0x01
	.zero		1


	//----- nvinfo : EIATTR_MERCURY_ISA_VERSION
	.align		4
        /*0024*/ 	.byte	0x03, 0x5f
        /*0026*/ 	.short	0x0101


	//----- nvinfo : EIATTR_COOP_GROUP_MASK_REGIDS
	.align		4
        /*0028*/ 	.byte	0x04, 0x29
        /*002a*/ 	.short	(.L_3383 - .L_3382)


	//   ....[0]....
.L_3382:
        /*002c*/ 	.word	0xffffffff


	//   ....[1]....
        /*0030*/ 	.word	0xffffffff


	//   ....[2]....
        /*0034*/ 	.word	0xffffffff


	//   ....[3]....
        /*0038*/ 	.word	0xffffffff


	//   ....[4]....
        /*003c*/ 	.word	0xffffffff


	//   ....[5]....
        /*0040*/ 	.word	0xffffffff


	//   ....[6]....
        /*0044*/ 	.word	0xffffffff


	//   ....[7]....
        /*0048*/ 	.word	0xffffffff


	//   ....[8]....
        /*004c*/ 	.word	0xffffffff


	//   ....[9]....
        /*0050*/ 	.word	0xffffffff


	//   ....[10]....
        /*0054*/ 	.word	0xffffffff


	//   ....[11]....
        /*0058*/ 	.word	0xffffffff


	//   ....[12]....
        /*005c*/ 	.word	0xffffffff


	//   ....[13]....
        /*0060*/ 	.word	0xffffffff


	//   ....[14]....
        /*0064*/ 	.word	0xffffffff


	//   ....[15]....
        /*0068*/ 	.word	0xffffffff


	//   ....[16]....
        /*006c*/ 	.word	0xffffffff


	//----- nvinfo : EIATTR_COOP_GROUP_INSTR_OFFSETS
	.align		4
.L_3383:
        /*0070*/ 	.byte	0x04, 0x28
        /*0072*/ 	.short	(.L_3385 - .L_3384)


	//   ....[0]....
.L_3384:
        /*0074*/ 	.word	0x00000be0


	//   ....[1]....
        /*0078*/ 	.word	0x00000dd0


	//   ....[2]....
        /*007c*/ 	.word	0x00002640


	//   ....[3]....
        /*0080*/ 	.word	0x00002690


	//   ....[4]....
        /*0084*/ 	.word	0x000026d0


	//   ....[5]....
        /*0088*/ 	.word	0x000026f0


	//   ....[6]....
        /*008c*/ 	.word	0x00002730


	//   ....[7]....
        /*0090*/ 	.word	0x00002750


	//   ....[8]....
        /*0094*/ 	.word	0x000027a0


	//   ....[9]....
        /*0098*/ 	.word	0x000027b0


	//   ....[10]....
        /*009c*/ 	.word	0x00002800


	//   ....[11]....
        /*00a0*/ 	.word	0x00002810


	//   ....[12]....
        /*00a4*/ 	.word	0x00002970


	//   ....[13]....
        /*00a8*/ 	.word	0x00002990


	//   ....[14]....
        /*00ac*/ 	.word	0x00002d90


	//   ....[15]....
        /*00b0*/ 	.word	0x00003190


	//   ....[16]....
        /*00b4*/ 	.word	0x000035b0


	//----- nvinfo : EIATTR_VRC_CTA_INIT_COUNT
	.align		4
.L_3385:
        /*00b8*/ 	.byte	0x02, 0x4a
	.zero		1
	.zero		1


	//----- nvinfo : EIATTR_EXIT_INSTR_OFFSETS
	.align		4
        /*00bc*/ 	.byte	0x04, 0x1c
        /*00be*/ 	.short	(.L_3387 - .L_3386)


	//   ....[0]....
.L_3386:
        /*00c0*/ 	.word	0x00000230


	//   ....[1]....
        /*00c4*/ 	.word	0x00003830


	//----- nvinfo : EIATTR_MAX_THREADS
	.align		4
.L_3387:
        /*00c8*/ 	.byte	0x04, 0x05
        /*00ca*/ 	.short	(.L_3389 - .L_3388)
.L_3388:
        /*00cc*/ 	.word	0x00000020
        /*00d0*/ 	.word	0x00000001
        /*00d4*/ 	.word	0x00000001


	//----- nvinfo : EIATTR_CRS_STACK_SIZE
	.align		4
.L_3389:
        /*00d8*/ 	.byte	0x04, 0x1e
        /*00da*/ 	.short	(.L_3391 - .L_3390)
.L_3390:
        /*00dc*/ 	.word	0x00000000


	//----- nvinfo : EIATTR_CBANK_PARAM_SIZE
	.align		4
.L_3391:
        /*00e0*/ 	.byte	0x03, 0x19
        /*00e2*/ 	.short	0x0118


	//----- nvinfo : EIATTR_PARAM_CBANK
	.align		4
        /*00e4*/ 	.byte	0x04, 0x0a
        /*00e6*/ 	.short	(.L_3393 - .L_3392)
	.align		4
.L_3392:
        /*00e8*/ 	.word	index@(.nv.constant0._Z25selective_scan_fwd_kernelI32Selective_Scan_fwd_kernel_traitsILi32ELi8ELi1ELb0ELb0ELb0ELb1EffEEv13SSMParamsBase)
        /*00ec*/ 	.short	0x0380
        /*00ee*/ 	.short	0x0118


	//----- nvinfo : EIATTR_SW_WAR
	.align		4
.L_3393:
        /*00f0*/ 	.byte	0x04, 0x36
        /*00f2*/ 	.short	(.L_3395 - .L_3394)
.L_3394:
        /*00f4*/ 	.word	0x00000008
.L_3395:


//--------------------- .nv.info._Z25selective_scan_fwd_kernelI32Selective_Scan_fwd_kernel_traitsILi32ELi8ELi1ELb0ELb0ELb1ELb0EffEEv13SSMParamsBase --------------------------
	.section	.nv.info._Z25selective_scan_fwd_kernelI32Selective_Scan_fwd_kernel_traitsILi32ELi8ELi1ELb0ELb0ELb1ELb0EffEEv13SSMParamsBase,"",@"SHT_CUDA_INFO"
	.sectionflags	@""
	.align	4


	//----- nvinfo : EIATTR_CUDA_API_VERSION
	.align		4
        /*0000*/ 	.byte	0x04, 0x37
        /*0002*/ 	.short	(.L_3397 - .L_3396)
.L_3396:
        /*0004*/ 	.word	0x00000082


	//----- nvinfo : EIATTR_KPARAM_INFO
	.align		4
.L_3397:
        /*0008*/ 	.byte	0x04, 0x17
        /*000a*/ 	.short	(.L_3399 - .L_3398)
.L_3398:
        /*000c*/ 	.word	0x00000000
        /*0010*/ 	.short	0x0000
        /*0012*/ 	.short	0x0000
        /*0014*/ 	.byte	0x00, 0xf0, 0x61, 0x04


	//----- nvinfo : EIATTR_SPARSE_MMA_MASK
	.align		4
.L_3399:
        /*0018*/ 	.byte	0x03, 0x50
        /*001a*/ 	.short	0x0000


	//----- nvinfo : EIATTR_MAXREG_COUNT
	.align		4
        /*001c*/ 	.byte	0x03, 0x1b
        /*001e*/ 	.short	0x00ff


	//----- nvinfo : EIATTR_NUM_BARRIERS
	.align		4
        /*0020*/ 	.byte	0x02, 0x4c
        /*0022*/ 	.byte	0x01
	.zero		1


	//----- nvinfo : EIATTR_MERCURY_ISA_VERSION
	.align		4
        /*0024*/ 	.byte	0x03, 0x5f
        /*0026*/ 	.short	0x0101


	//----- nvinfo : EIATTR_COOP_GROUP_MASK_REGIDS
	.align		4
        /*0028*/ 	.byte	0x04, 0x29
        /*002a*/ 	.short	(.L_3401 - .L_3400)


	//   ....[0]....
.L_3400:
        /*002c*/ 	.word	0xffffffff


	//   ....[1]....
        /*0030*/ 	.word	0xffffffff


	//   ....[2]....
        /*0034*/ 	.word	0xffffffff


	//   ....[3]....
        /*0038*/ 	.word	0xffffffff


	//   ....[4]....
        /*003c*/ 	.word	0xffffffff


	//   ....[5]....
        /*0040*/ 	.word	0xffffffff


	//   ....[6]....
        /*0044*/ 	.word	0xffffffff


	//   ....[7]....
        /*0048*/ 	.word	0xffffffff


	//   ....[8]....
        /*004c*/ 	.word	0xffffffff


	//   ....[9]....
        /*0050*/ 	.word	0xffffffff


	//   ....[10]....
        /*0054*/ 	.word	0xffffffff


	//   ....[11]....
        /*0058*/ 	.word	0xffffffff


	//   ....[12]....
        /*005c*/ 	.word	0xffffffff


	//   ....[13]....
        /*0060*/ 	.word	0xffffffff


	//   ....[14]....
        /*0064*/ 	.word	0xffffffff


	//   ....[15]....
        /*0068*/ 	.word	0xffffffff


	//----- nvinfo : EIATTR_COOP_GROUP_INSTR_OFFSETS
	.align		4
.L_3401:
        /*006c*/ 	.byte	0x04, 0x28
        /*006e*/ 	.short	(.L_3403 - .L_3402)


	//   ....[0]....
.L_3402:
        /*0070*/ 	.word	0x00000cb0


	//   ....[1]....
        /*0074*/ 	.word	0x00000ed0


	//   ....[2]....
        /*0078*/ 	.word	0x00002680


	//   ....[3]....
        /*007c*/ 	.word	0x00002940


	//   ....[4]....
        /*0080*/ 	.word	0x00002990


	//   ....[5]....
        /*0084*/ 	.word	0x000029d0


	//   ....[6]....
        /*0088*/ 	.word	0x000029f0


	//   ....[7]....
        /*008c*/ 	.word	0x00002a30


	//   ....[8]....
        /*0090*/ 	.word	0x00002a50


	//   ....[9]....
        /*0094*/ 	.word	0x00002aa0


	//   ....[10]....
        /*0098*/ 	.word	0x00002ab0


	//   ....[11]....
        /*009c*/ 	.word	0x00002b50


	//   ....[12]....
        /*00a0*/ 	.word	0x00002b60


	//   ....[13]....
        /*00a4*/ 	.word	0x00002c50


	//   ....[14]....
        /*00a8*/ 	.word	0x00002c70


	//   ....[15]....
        /*00ac*/ 	.word	0x00003080


	//----- nvinfo : EIATTR_VRC_CTA_INIT_COUNT
	.align		4
.L_3403:
        /*00b0*/ 	.byte	0x02, 0x4a
	.zero		1
	.zero		1


	//----- nvinfo : EIATTR_EXIT_INSTR_OFFSETS
	.align		4
        /*00b4*/ 	.byte	0x04, 0x1c
        /*00b6*/ 	.short	(.L_3405 - .L_3404)


	//   ....[0]....
.L_3404:
        /*00b8*/ 	.word	0x00000370


	//   ....[1]....
        /*00bc*/ 	.word	0x00003320


	//----- nvinfo : EIATTR_MAX_THREADS
	.align		4
.L_3405:
        /*00c0*/ 	.byte	0x04, 0x05
        /*00c2*/ 	.short	(.L_3407 - .L_3406)
.L_3406:
        /*00c4*/ 	.word	0x00000020
        /*00c8*/ 	.word	0x00000001
        /*00cc*/ 	.word	0x00000001


	//----- nvinfo : EIATTR_CRS_STACK_SIZE
	.align		4
.L_3407:
        /*00d0*/ 	.byte	0x04, 0x1e
        /*00d2*/ 	.short	(.L_3409 - .L_3408)
.L_3408:
        /*00d4*/ 	.word	0x00000000


	//----- nvinfo : EIATTR_CBANK_PARAM_SIZE
	.align		4
.L_3409:
        /*00d8*/ 	.byte	0x03, 0x19
        /*00da*/ 	.short	0x0118


	//----- nvinfo : EIATTR_PARAM_CBANK
	.align		4
        /*00dc*/ 	.byte	0x04, 0x0a
        /*00de*/ 	.short	(.L_3411 - .L_3410)
	.align		4
.L_3410:
        /*00e0*/ 	.word	index@(.nv.constant0._Z25selective_scan_fwd_kernelI32Selective_Scan_fwd_kernel_traitsILi32ELi8ELi1ELb0ELb0ELb1ELb0EffEEv13SSMParamsBase)
        /*00e4*/ 	.short	0x0380
        /*00e6*/ 	.short	0x0118


	//----- nvinfo : EIATTR_SW_WAR
	.align		4
.L_3411:
        /*00e8*/ 	.byte	0x04, 0x36
        /*00ea*/ 	.short	(.L_3413 - .L_3412)
.L_3412:
        /*00ec*/ 	.word	0x00000008
.L_3413:


//--------------------- .nv.info._Z25selective_scan_fwd_kernelI32Selective_Scan_fwd_kernel_traitsILi32ELi8ELi1ELb0ELb0ELb1ELb1EffEEv13SSMParamsBase --------------------------
	.section	.nv.info._Z25selective_scan_fwd_kernelI32Selective_Scan_fwd_kernel_traitsILi32ELi8ELi1ELb0ELb0ELb1ELb1EffEEv13SSMParamsBase,"",@"SHT_CUDA_INFO"
	.sectionflags	@""
	.align	4


	//----- nvinfo : EIATTR_CUDA_API_VERSION
	.align		4
        /*0000*/ 	.byte	0x04, 0x37
        /*0002*/ 	.short	(.L_3415 - .L_3414)
.L_3414:
        /*0004*/ 	.word	0x00000082


	//----- nvinfo : EIATTR_KPARAM_INFO
	.align		4
.L_3415:
        /*0008*/ 	.byte	0x04, 0x17
        /*000a*/ 	.short	(.L_3417 - .L_3416)
.L_3416:
        /*000c*/ 	.word	0x00000000
        /*0010*/ 	.short	0x0000
        /*0012*/ 	.short	0x0000
        /*0014*/ 	.byte	0x00, 0xf0, 0x61, 0x04


	//----- nvinfo : EIATTR_SPARSE_MMA_MASK
	.align		4
.L_3417:
        /*0018*/ 	.byte	0x03, 0x50
        /*001a*/ 	.short	0x0000


	//----- nvinfo : EIATTR_MAXREG_COUNT
	.align		4
        /*001c*/ 	.byte	0x03, 0x1b
        /*001e*/ 	.short	0x00ff


	//----- nvinfo : EIATTR_NUM_BARRIERS
	.align		4
        /*0020*/ 	.byte	0x02, 0x4c
        /*0022*/ 	.byte	0x01
	.zero		1


	//----- nvinfo : EIATTR_MERCURY_ISA_VERSION
	.align		4
        /*0024*/ 	.byte	0x03, 0x5f
        /*0026*/ 	.short	0x0101


	//----- nvinfo : EIATTR_COOP_GROUP_MASK_REGIDS
	.align		4
        /*0028*/ 	.byte	0x04, 0x29
        /*002a*/ 	.short	(.L_3419 - .L_3418)


	//   ....[0]....
.L_3418:
        /*002c*/ 	.word	0xffffffff


	//   ....[1]....
        /*0030*/ 	.word	0xffffffff


	//   ....[2]....
        /*0034*/ 	.word	0xffffffff


	//   ....[3]....
        /*0038*/ 	.word	0xffffffff


	//   ....[4]....
        /*003c*/ 	.word	0xffffffff


	//   ....[5]....
        /*0040*/ 	.word	0xffffffff


	//   ....[6]....
        /*0044*/ 	.word	0xffffffff


	//   ....[7]....
        /*0048*/ 	.word	0xffffffff


	//   ....[8]....
        /*004c*/ 	.word	0xffffffff


	//   ....[9]....
        /*0050*/ 	.word	0xffffffff


	//   ....[10]....
        /*0054*/ 	.word	0xffffffff


	//   ....[11]....
        /*0058*/ 	.word	0xffffffff


	//   ....[12]....
        /*005c*/ 	.word	0xffffffff


	//   ....[13]....
        /*0060*/ 	.word	0xffffffff


	//   ....[14]....
        /*0064*/ 	.word	0xffffffff


	//   ....[15]....
        /*0068*/ 	.word	0xffffffff


	//   ....[16]....
        /*006c*/ 	.word	0xffffffff


	//   ....[17]....
        /*0070*/ 	.word	0xffffffff


	//----- nvinfo : EIATTR_COOP_GROUP_INSTR_OFFSETS
	.align		4
.L_3419:
        /*0074*/ 	.byte	0x04, 0x28
        /*0076*/ 	.short	(.L_3421 - .L_3420)


	//   ....[0]....
.L_3420:
        /*0078*/ 	.word	0x00000bd0


	//   ....[1]....
        /*007c*/ 	.word	0x00000de0


	//   ....[2]....
        /*0080*/ 	.word	0x000025e0


	//   ....[3]....
        /*0084*/ 	.word	0x000028c0


	//   ....[4]....
        /*0088*/ 	.word	0x00002910


	//   ....[5]....
        /*008c*/ 	.word	0x00002950


	//   ....[6]....
        /*0090*/ 	.word	0x00002970


	//   ....[7]....
        /*0094*/ 	.word	0x000029b0


	//   ....[8]....
        /*0098*/ 	.word	0x000029d0


	//   ....[9]....
        /*009c*/ 	.word	0x00002a20


	//   ....[10]....
        /*00a0*/ 	.word	0x00002a30


	//   ....[11]....
        /*00a4*/ 	.word	0x00002ad0


	//   ....[12]....
        /*00a8*/ 	.word	0x00002ae0


	//   ....[13]....
        /*00ac*/ 	.word	0x00002bd0


	//   ....[14]....
        /*00b0*/ 	.word	0x00002bf0


	//   ....[15]....
        /*00b4*/ 	.word	0x000030d0


	//   ....[16]....
        /*00b8*/ 	.word	0x000034f0


	//   ....[17]....
        /*00bc*/ 	.word	0x00003960


	//----- nvinfo : EIATTR_VRC_CTA_INIT_COUNT
	.align		4
.L_3421:
        /*00c0*/ 	.byte	0x02, 0x4a
	.zero		1
	.zero		1


	//----- nvinfo : EIATTR_EXIT_INSTR_OFFSETS
	.align		4
        /*00c4*/ 	.byte	0x04, 0x1c
        /*00c6*/ 	.short	(.L_3423 - .L_3422)


	//   ....[0]....
.L_3422:
        /*00c8*/ 	.word	0x000003c0


	//   ....[1]....
        /*00cc*/ 	.word	0x00003c10


	//----- nvinfo : EIATTR_MAX_THREADS
	.align		4
.L_3423:
        /*00d0*/ 	.byte	0x04, 0x05
        /*00d2*/ 	.short	(.L_3425 - .L_3424)
.L_3424:
        /*00d4*/ 	.word	0x00000020
        /*00d8*/ 	.word	0x00000001
        /*00dc*/ 	.word	0x00000001


	//----- nvinfo : EIATTR_CRS_STACK_SIZE
	.align		4
.L_3425:
        /*00e0*/ 	.byte	0x04, 0x1e
        /*00e2*/ 	.short	(.L_3427 - .L_3426)
.L_3426:
        /*00e4*/ 	.word	0x00000000


	//----- nvinfo : EIATTR_CBANK_PARAM_SIZE
	.align		4
.L_3427:
        /*00e8*/ 	.byte	0x03, 0x19
        /*00ea*/ 	.short	0x0118


	//----- nvinfo : EIATTR_PARAM_CBANK
	.align		4
        /*00ec*/ 	.byte	0x04, 0x0a
        /*00ee*/ 	.short	(.L_3429 - .L_3428)
	.align		4
.L_3428:
        /*00f0*/ 	.word	index@(.nv.constant0._Z25selective_scan_fwd_kernelI32Selective_Scan_fwd_kernel_traitsILi32ELi8ELi1ELb0ELb0ELb1ELb1EffEEv13SSMParamsBase)
        /*00f4*/ 	.short	0x0380
        /*00f6*/ 	.short	0x0118


	//----- nvinfo : EIATTR_SW_WAR
	.align		4
.L_3429:
        /*00f8*/ 	.byte	0x04, 0x36
        /*00fa*/ 	.short	(.L_3431 - .L_3430)
.L_3430:
        /*00fc*/ 	.word	0x00000008
.L_3431:


//--------------------- .nv.info._Z25selective_scan_fwd_kernelI32Selective_Scan_fwd_kernel_traitsILi32ELi8ELi1ELb0ELb1ELb0ELb0EffEEv13SSMParamsBase --------------------------
	.section	.nv.info._Z25selective_scan_fwd_kernelI32Selective_Scan_fwd_kernel_traitsILi32ELi8ELi1ELb0ELb1ELb0ELb0EffEEv13SSMParamsBase,"",@"SHT_CUDA_INFO"
	.sectionflags	@""
	.align	4


	//----- nvinfo : EIATTR_CUDA_API_VERSION
	.align		4
        /*0000*/ 	.byte	0x04, 0x37
        /*0002*/ 	.short	(.L_3433 - .L_3432)
.L_3432:
        /*0004*/ 	.word	0x00000082


	//----- nvinfo : EIATTR_KPARAM_INFO
	.align		4
.L_3433:
        /*0008*/ 	.byte	0x04, 0x17
        /*000a*/ 	.short	(.L_3435 - .L_3434)
.L_3434:
        /*000c*/ 	.word	0x00000000
        /*0010*/ 	.short	0x0000
        /*0012*/ 	.short	0x0000
        /*0014*/ 	.byte	0x00, 0xf0, 0x61, 0x04


	//----- nvinfo : EIATTR_SPARSE_MMA_MASK
	.align		4
.L_3435:
        /*0018*/ 	.byte	0x03, 0x50
        /*001a*/ 	.short	0x0000


	//----- nvinfo : EIATTR_MAXREG_COUNT
	.align		4
        /*001c*/ 	.byte	0x03, 0x1b
        /*001e*/ 	.short	0x00ff


	//----- nvinfo : EIATTR_NUM_BARRIERS
	.align		4
        /*0020*/ 	.byte	0x02, 0x4c
        /*0022*/ 	.byte	0x01
	.zero		1


	//----- nvinfo : EIATTR_MERCURY_ISA_VERSION
	.align		4
        /*0024*/ 	.byte	0x03, 0x5f
        /*0026*/ 	.short	0x0101


	//----- nvinfo : EIATTR_COOP_GROUP_MASK_REGIDS
	.align		4
        /*0028*/ 	.byte	0x04, 0x29
        /*002a*/ 	.short	(.L_3437 - .L_3436)


	//   ....[0]....
.L_3436:
        /*002c*/ 	.word	0xffffffff


	//   ....[1]....
        /*0030*/ 	.word	0xffffffff


	//   ....[2]....
        /*0034*/ 	.word	0xffffffff


	//   ....[3]....
        /*0038*/ 	.word	0xffffffff


	//   ....[4]....
        /*003c*/ 	.word	0xffffffff


	//   ....[5]....
        /*0040*/ 	.word	0xffffffff


	//   ....[6]....
        /*0044*/ 	.word	0xffffffff


	//   ....[7]....
        /*0048*/ 	.word	0xffffffff


	//   ....[8]....
        /*004c*/ 	.word	0xffffffff


	//   ....[9]....
        /*0050*/ 	.word	0xffffffff


	//   ....[10]....
        /*0054*/ 	.word	0xffffffff


	//   ....[11]....
        /*0058*/ 	.word	0xffffffff


	//   ....[12]....
        /*005c*/ 	.word	0xffffffff


	//   ....[13]....
        /*0060*/ 	.word	0xffffffff


	//   ....[14]....
        /*0064*/ 	.word	0xffffffff


	//   ....[15]....
        /*0068*/ 	.word	0xffffffff


	//----- nvinfo : EIATTR_COOP_GROUP_INSTR_OFFSETS
	.align		4
.L_3437:
        /*006c*/ 	.byte	0x04, 0x28
        /*006e*/ 	.short	(.L_3439 - .L_3438)


	//   ....[0]....
.L_3438:
        /*0070*/ 	.word	0x00000ca0


	//   ....[1]....
        /*0074*/ 	.word	0x00000eb0


	//   ....[2]....
        /*0078*/ 	.word	0x000025b0


	//   ....[3]....
        /*007c*/ 	.word	0x000029f0


	//   ....[4]....
        /*0080*/ 	.word	0x00002a40


	//   ....[5]....
        /*0084*/ 	.word	0x00002a70


	//   ....[6]....
        /*0088*/ 	.word	0x00002aa0


	//   ....[7]....
        /*008c*/ 	.word	0x00002ad0


	//   ....[8]....
        /*0090*/ 	.word	0x00002b00


	//   ....[9]....
        /*0094*/ 	.word	0x00002b60


	//   ....[10]....
        /*0098*/ 	.word	0x00002b90


	//   ....[11]....
        /*009c*/ 	.word	0x00002c00


	//   ....[12]....
        /*00a0*/ 	.word	0x00002c10


	//   ....[13]....
        /*00a4*/ 	.word	0x00002ca0


	//   ....[14]....
        /*00a8*/ 	.word	0x00002cb0


	//   ....[15]....
        /*00ac*/ 	.word	0x00003060


	//----- nvinfo : EIATTR_VRC_CTA_INIT_COUNT
	.align		4
.L_3439:
        /*00b0*/ 	.byte	0x02, 0x4a
	.zero		1
	.zero		1


	//----- nvinfo : EIATTR_EXIT_INSTR_OFFSETS
	.align		4
        /*00b4*/ 	.byte	0x04, 0x1c
        /*00b6*/ 	.short	(.L_3441 - .L_3440)


	//   ....[0]....
.L_3440:
        /*00b8*/ 	.word	0x00000380


	//   ....[1]....
        /*00bc*/ 	.word	0x00003300


	//----- nvinfo : EIATTR_MAX_THREADS
	.align		4
.L_3441:
        /*00c0*/ 	.byte	0x04, 0x05
        /*00c2*/ 	.short	(.L_3443 - .L_3442)
.L_3442:
        /*00c4*/ 	.word	0x00000020
        /*00c8*/ 	.word	0x00000001
        /*00cc*/ 	.word	0x00000001


	//----- nvinfo : EIATTR_CRS_STACK_SIZE
	.align		4
.L_3443:
        /*00d0*/ 	.byte	0x04, 0x1e
        /*00d2*/ 	.short	(.L_3445 - .L_3444)
.L_3444:
        /*00d4*/ 	.word	0x00000000


	//----- nvinfo : EIATTR_CBANK_PARAM_SIZE
	.align		4
.L_3445:
        /*00d8*/ 	.byte	0x03, 0x19
        /*00da*/ 	.short	0x0118


	//----- nvinfo : EIATTR_PARAM_CBANK
	.align		4
        /*00dc*/ 	.byte	0x04, 0x0a
        /*00de*/ 	.short	(.L_3447 - .L_3446)
	.align		4
.L_3446:
        /*00e0*/ 	.word	index@(.nv.constant0._Z25selective_scan_fwd_kernelI32Selective_Scan_fwd_kernel_traitsILi32ELi8ELi1ELb0ELb1ELb0ELb0EffEEv13SSMParamsBase)
        /*00e4*/ 	.short	0x0380
        /*00e6*/ 	.short	0x0118


	//----- nvinfo : EIATTR_SW_WAR
	.align		4
.L_3447:
        /*00e8*/ 	.byte	0x04, 0x36
        /*00ea*/ 	.short	(.L_3449 - .L_3448)
.L_3448:
        /*00ec*/ 	.word	0x00000008
.L_3449:


//--------------------- .nv.info._Z25selective_scan_fwd_kernelI32Selective_Scan_fwd_kernel_traitsILi32ELi8ELi1ELb0ELb1ELb0ELb1EffEEv13SSMParamsBase --------------------------
	.section	.nv.info._Z25selective_scan_fwd_kernelI32Selective_Scan_fwd_kernel_traitsILi32ELi8ELi1ELb0ELb1ELb0ELb1EffEEv13SSMParamsBase,"",@"SHT_CUDA_INFO"
	.sectionflags	@""
	.align	4


	//----- nvinfo : EIATTR_CUDA_API_VERSION
	.align		4
        /*0000*/ 	.byte	0x04, 0x37
        /*0002*/ 	.short	(.L_3451 - .L_3450)
.L_3450:
        /*0004*/ 	.word	0x00000082


	//----- nvinfo : EIATTR_KPARAM_INFO
	.align		4
.L_3451:
        /*0008*/ 	.byte	0x04, 0x17
        /*000a*/ 	.short	(.L_3453 - .L_3452)
.L_3452:
        /*000c*/ 	.word	0x00000000
        /*0010*/ 	.short	0x0000
        /*0012*/ 	.short	0x0000
        /*0014*/ 	.byte	0x00, 0xf0, 0x61, 0x04


	//----- nvinfo : EIATTR_SPARSE_MMA_MASK
	.align		4
.L_3453:
        /*0018*/ 	.byte	0x03, 0x50
        /*001a*/ 	.short	0x0000


	//----- nvinfo : EIATTR_MAXREG_COUNT
	.align		4
        /*001c*/ 	.byte	0x03, 0x1b
        /*001e*/ 	.short	0x00ff


	//----- nvinfo : EIATTR_NUM_BARRIERS
	.align		4
        /*0020*/ 	.byte	0x02, 0x4c
        /*0022*/ 	.byte	0x01
	.zero		1


	//----- nvinfo : EIATTR_MERCURY_ISA_VERSION
	.align		4
        /*0024*/ 	.byte	0x03, 0x5f
        /*0026*/ 	.short	0x0101


	//----- nvinfo : EIATTR_COOP_GROUP_MASK_REGIDS
	.align		4
        /*0028*/ 	.byte	0x04, 0x29
        /*002a*/ 	.short	(.L_3455 - .L_3454)


	//   ....[0]....
.L_3454:
        /*002c*/ 	.word	0xffffffff


	//   ....[1]....
        /*0030*/ 	.word	0xffffffff


	//   ....[2]....
        /*0034*/ 	.word	0xffffffff


	//   ....[3]....
        /*0038*/ 	.word	0xffffffff


	//   ....[4]....
        /*003c*/ 	.word	0xffffffff


	//   ....[5]....
        /*0040*/ 	.word	0xffffffff


	//   ....[6]....
        /*0044*/ 	.word	0xffffffff


	//   ....[7]....
        /*0048*/ 	.word	0xffffffff


	//   ....[8]....
        /*004c*/ 	.word	0xffffffff


	//   ....[9]....
        /*0050*/ 	.word	0xffffffff


	//   ....[10]....
        /*0054*/ 	.word	0xffffffff


	//   ....[11]....
        /*0058*/ 	.word	0xffffffff


	//   ....[12]....
        /*005c*/ 	.word	0xffffffff


	//   ....[13]....
        /*0060*/ 	.word	0xffffffff


	//   ....[14]....
        /*0064*/ 	.word	0xffffffff


	//   ....[15]....
        /*0068*/ 	.word	0xffffffff


	//   ....[16]....
        /*006c*/ 	.word	0xffffffff


	//   ....[17]....
        /*0070*/ 	.word	0xffffffff


	//----- nvinfo : EIATTR_COOP_GROUP_INSTR_OFFSETS
	.align		4
.L_3455:
        /*0074*/ 	.byte	0x04, 0x28
        /*0076*/ 	.short	(.L_3457 - .L_3456)


	//   ....[0]....
.L_3456:
        /*0078*/ 	.word	0x00000bc0


	//   ....[1]....
        /*007c*/ 	.word	0x00000dd0


	//   ....[2]....
        /*0080*/ 	.word	0x00002550


	//   ....[3]....
        /*0084*/ 	.word	0x00002940


	//   ....[4]....
        /*0088*/ 	.word	0x00002990


	//   ....[5]....
        /*008c*/ 	.word	0x000029d0


	//   ....[6]....
        /*0090*/ 	.word	0x000029f0


	//   ....[7]....
        /*0094*/ 	.word	0x00002a30


	//   ....[8]....
        /*0098*/ 	.word	0x00002a50


	//   ....[9]....
        /*009c*/ 	.word	0x00002aa0


	//   ....[10]....
        /*00a0*/ 	.word	0x00002ab0


	//   ....[11]....
        /*00a4*/ 	.word	0x00002b20


	//   ....[12]....
        /*00a8*/ 	.word	0x00002b30


	//   ....[13]....
        /*00ac*/ 	.word	0x00002c50


	//   ....[14]....
        /*00b0*/ 	.word	0x00002c70


	//   ....[15]....
        /*00b4*/ 	.word	0x000030b0


	//   ....[16]....
        /*00b8*/ 	.word	0x000034f0


	//   ....[17]....
        /*00bc*/ 	.word	0x00003940


	//----- nvinfo : EIATTR_VRC_CTA_INIT_COUNT
	.align		4
.L_3457:
        /*00c0*/ 	.byte	0x02, 0x4a
	.zero		1
	.zero		1


	//----- nvinfo : EIATTR_EXIT_INSTR_OFFSETS
	.align		4
        /*00c4*/ 	.byte	0x04, 0x1c
        /*00c6*/ 	.short	(.L_3459 - .L_3458)


	//   ....[0]....
.L_3458:
        /*00c8*/ 	.word	0x000003b0


	//   ....[1]....
        /*00cc*/ 	.word	0x00003c10


	//----- nvinfo : EIATTR_MAX_THREADS
	.align		4
.L_3459:
        /*00d0*/ 	.byte	0x04, 0x05
        /*00d2*/ 	.short	(.L_3461 - .L_3460)
.L_3460:
        /*00d4*/ 	.word	0x00000020
        /*00d8*/ 	.word	0x00000001
        /*00dc*/ 	.word	0x00000001


	//----- nvinfo : EIATTR_CRS_STACK_SIZE
	.align		4
.L_3461:
        /*00e0*/ 	.byte	0x04, 0x1e
        /*00e2*/ 	.short	(.L_3463 - .L_3462)
.L_3462:
        /*00e4*/ 	.word	0x00000000


	//----- nvinfo : EIATTR_CBANK_PARAM_SIZE
	.align		4
.L_3463:
        /*00e8*/ 	.byte	0x03, 0x19
        /*00ea*/ 	.short	0x0118


	//----- nvinfo : EIATTR_PARAM_CBANK
	.align		4
        /*00ec*/ 	.byte	0x04, 0x0a
        /*00ee*/ 	.short	(.L_3465 - .L_3464)
	.align		4
.L_3464:
        /*00f0*/ 	.word	index@(.nv.constant0._Z25selective_scan_fwd_kernelI32Selective_Scan_fwd_kernel_traitsILi32ELi8ELi1ELb0ELb1ELb0ELb1EffEEv13SSMParamsBase)
        /*00f4*/ 	.short	0x0380
        /*00f6*/ 	.short	0x0118


	//----- nvinfo : EIATTR_SW_WAR
	.align		4
.L_3465:
        /*00f8*/ 	.byte	0x04, 0x36
        /*00fa*/ 	.short	(.L_3467 - .L_3466)
.L_3466:
        /*00fc*/ 	.word	0x00000008
.L_3467:


//--------------------- .nv.info._Z25selective_scan_fwd_kernelI32Selective_Scan_fwd_kernel_traitsILi32ELi8ELi1ELb0ELb1ELb1ELb0EffEEv13SSMParamsBase --------------------------
	.section	.nv.info._Z25selective_scan_fwd_kernelI32Selective_Scan_fwd_kernel_traitsILi32ELi8ELi1ELb0ELb1ELb1ELb0EffEEv13SSMParamsBase,"",@"SHT_CUDA_INFO"
	.sectionflags	@""
	.align	4


	//----- nvinfo : EIATTR_CUDA_API_VERSION
	.align		4
        /*0000*/ 	.byte	0x04, 0x37
        /*0002*/ 	.short	(.L_3469 - .L_3468)
.L_3468:
        /*0004*/ 	.word	0x00000082


	//----- nvinfo : EIATTR_KPARAM_INFO
	.align		4
.L_3469:
        /*0008*/ 	.byte	0x04, 0x17
        /*000a*/ 	.short	(.L_3471 - .L_3470)
.L_3470:
        /*000c*/ 	.word	0x00000000
        /*0010*/ 	.short	0x0000
        /*0012*/ 	.short	0x0000
        /*0014*/ 	.byte	0x00, 0xf0, 0x61, 0x04


	//----- nvinfo : EIATTR_SPARSE_MMA_MASK
	.align		4
.L_3471:
        /*0018*/ 	.byte	0x03, 0x50
        /*001a*/ 	.short	0x0000


	//----- nvinfo : EIATTR_MAXREG_COUNT
	.align		4
        /*001c*/ 	.byte	0x03, 0x1b
        /*001e*/ 	.short	0x00ff


	//----- nvinfo : EIATTR_NUM_BARRIERS
	.align		4
        /*0020*/ 	.byte	0x02, 0x4c
        /*0022*/ 	.byte	0x01
	.zero		1


	//----- nvinfo : EIATTR_MERCURY_ISA_VERSION
	.align		4
        /*0024*/ 	.byte	0x03, 0x5f
        /*0026*/ 	.short	0x0101


	//----- nvinfo : EIATTR_COOP_GROUP_MASK_REGIDS
	.align		4
        /*0028*/ 	.byte	0x04, 0x29
        /*002a*/ 	.short	(.L_3473 - .L_3472)


	//   ....[0]....
.L_3472:
        /*002c*/ 	.word	0xffffffff


	//   ....[1]....
        /*0030*/ 	.word	0xffffffff


	//   ....[2]....
        /*0034*/ 	.word	0xffffffff


	//   ....[3]....
        /*0038*/ 	.word	0xffffffff


	//   ....[4]....
        /*003c*/ 	.word	0xffffffff


	//   ....[5]....
        /*0040*/ 	.word	0xffffffff


	//   ....[6]....
        /*0044*/ 	.word	0xffffffff


	//   ....[7]....
        /*0048*/ 	.word	0xffffffff


	//   ....[8]....
        /*004c*/ 	.word	0xffffffff


	//   ....[9]....
        /*0050*/ 	.word	0xffffffff


	//   ....[10]....
        /*0054*/ 	.word	0xffffffff


	//   ....[11]....
        /*0058*/ 	.word	0xffffffff


	//   ....[12]....
        /*005c*/ 	.word	0xffffffff


	//   ....[13]....
        /*0060*/ 	.word	0xffffffff


	//   ....[14]....
        /*0064*/ 	.word	0xffffffff


	//   ....[15]....
        /*0068*/ 	.word	0xffffffff


	//   ....[16]....
        /*006c*/ 	.word	0xffffffff


	//----- nvinfo : EIATTR_COOP_GROUP_INSTR_OFFSETS
	.align		4
.L_3473:
        /*0070*/ 	.byte	0x04, 0x28
        /*0072*/ 	.short	(.L_3475 - .L_3474)


	//   ....[0]....
.L_3474:
        /*0074*/ 	.word	0x00000d60


	//   ....[1]....
        /*0078*/ 	.word	0x00000f60


	//   ....[2]....
        /*007c*/ 	.word	0x00002640


	//   ....[3]....
        /*0080*/ 	.word	0x00002b30


	//   ....[4]....
        /*0084*/ 	.word	0x00002b80


	//   ....[5]....
        /*0088*/ 	.word	0x00002bc0


	//   ....[6]....
        /*008c*/ 	.word	0x00002be0


	//   ....[7]....
        /*0090*/ 	.word	0x00002c20


	//   ....[8]....
        /*0094*/ 	.word	0x00002c40


	//   ....[9]....
        /*0098*/ 	.word	0x00002c90


	//   ....[10]....
        /*009c*/ 	.word	0x00002ca0


	//   ....[11]....
        /*00a0*/ 	.word	0x00002de0


	//   ....[12]....
        /*00a4*/ 	.word	0x00002df0


	//   ....[13]....
        /*00a8*/ 	.word	0x00002e00


	//   ....[14]....
        /*00ac*/ 	.word	0x00002f70


	//   ....[15]....
        /*00b0*/ 	.word	0x00002f90


	//   ....[16]....
        /*00b4*/ 	.word	0x00003320


	//----- nvinfo : EIATTR_VRC_CTA_INIT_COUNT
	.align		4
.L_3475:
        /*00b8*/ 	.byte	0x02, 0x4a
	.zero		1
	.zero		1


	//----- nvinfo : EIATTR_EXIT_INSTR_OFFSETS
	.align		4
        /*00bc*/ 	.byte	0x04, 0x1c
        /*00be*/ 	.short	(.L_3477 - .L_3476)


	//   ....[0]....
.L_3476:
        /*00c0*/ 	.word	0x000003f0


	//   ....[1]....
        /*00c4*/ 	.word	0x000035e0


	//----- nvinfo : EIATTR_MAX_THREADS
	.align		4
.L_3477:
        /*00c8*/ 	.byte	0x04, 0x05
        /*00ca*/ 	.short	(.L_3479 - .L_3478)
.L_3478:
        /*00cc*/ 	.word	0x00000020
        /*00d0*/ 	.word	0x00000001
        /*00d4*/ 	.word	0x00000001


	//----- nvinfo : EIATTR_CRS_STACK_SIZE
	.align		4
.L_3479:
        /*00d8*/ 	.byte	0x04, 0x1e
        /*00da*/ 	.short	(.L_3481 - .L_3480)
.L_3480:
        /*00dc*/ 	.word	0x00000000


	//----- nvinfo : EIATTR_CBANK_PARAM_SIZE
	.align		4
.L_3481:
        /*00e0*/ 	.byte	0x03, 0x19
        /*00e2*/ 	.short	0x0118


	//----- nvinfo : EIATTR_PARAM_CBANK
	.align		4
        /*00e4*/ 	.byte	0x04, 0x0a
        /*00e6*/ 	.short	(.L_3483 - .L_3482)
	.align		4
.L_3482:
        /*00e8*/ 	.word	index@(.nv.constant0._Z25selective_scan_fwd_kernelI32Selective_Scan_fwd_kernel_traitsILi32ELi8ELi1ELb0ELb1ELb1ELb0EffEEv13SSMParamsBase)
        /*00ec*/ 	.short	0x0380
        /*00ee*/ 	.short	0x0118


	//----- nvinfo : EIATTR_SW_WAR
	.align		4
.L_3483:
        /*00f0*/ 	.byte	0x04, 0x36
        /*00f2*/ 	.short	(.L_3485 - .L_3484)
.L_3484:
        /*00f4*/ 	.word	0x00000008
.L_3485:


//--------------------- .nv.info._Z25selective_scan_fwd_kernelI32Selective_Scan_fwd_kernel_traitsILi32ELi8ELi1ELb0ELb1ELb1ELb1EffEEv13SSMParamsBase --------------------------
	.section	.nv.info._Z25selective_scan_fwd_kernelI32Selective_Scan_fwd_kernel_traitsILi32ELi8ELi1ELb0ELb1ELb1ELb1EffEEv13SSMParamsBase,"",@"SHT_CUDA_INFO"
	.sectionflags	@""
	.align	4


	//----- nvinfo : EIATTR_CUDA_API_VERSION
	.align		4
        /*0000*/ 	.byte	0x04, 0x37
        /*0002*/ 	.short	(.L_3487 - .L_3486)
.L_3486:
        /*0004*/ 	.word	0x00000082


	//----- nvinfo : EIATTR_KPARAM_INFO
	.align		4
.L_3487:
        /*0008*/ 	.byte	0x04, 0x17
        /*000a*/ 	.short	(.L_3489 - .L_3488)
.L_3488:
        /*000c*/ 	.word	0x00000000
        /*0010*/ 	.short	0x0000
        /*0012*/ 	.short	0x0000
        /*0014*/ 	.byte	0x00, 0xf0, 0x61, 0x04


	//----- nvinfo : EIATTR_SPARSE_MMA_MASK
	.align		4
.L_3489:
        /*0018*/ 	.byte	0x03, 0x50
        /*001a*/ 	.short	0x0000


	//----- nvinfo : EIATTR_MAXREG_COUNT
	.align		4
        /*001c*/ 	.byte	0x03, 0x1b
        /*001e*/ 	.short	0x00ff


	//----- nvinfo : EIATTR_NUM_BARRIERS
	.align		4
        /*0020*/ 	.byte	0x02, 0x4c
        /*0022*/ 	.byte	0x01
	.zero		1


	//----- nvinfo : EIATTR_MERCURY_ISA_VERSION
	.align		4
        /*0024*/ 	.byte	0x03, 0x5f
        /*0026*/ 	.short	0x0101


	//----- nvinfo : EIATTR_COOP_GROUP_MASK_REGIDS
	.align		4
        /*0028*/ 	.byte	0x04, 0x29
        /*002a*/ 	.short	(.L_3491 - .L_3490)


	//   ....[0]....
.L_3490:
        /*002c*/ 	.word	0xffffffff


	//   ....[1]....
        /*0030*/ 	.word	0xffffffff


	//   ....[2]....
        /*0034*/ 	.word	0xffffffff


	//   ....[3]....
        /*0038*/ 	.word	0xffffffff


	//   ....[4]....
        /*003c*/ 	.word	0xffffffff


	//   ....[5]....
        /*0040*/ 	.word	0xffffffff


	//   ....[6]....
        /*0044*/ 	.word	0xffffffff


	//   ....[7]....
        /*0048*/ 	.word	0xffffffff


	//   ....[8]....
        /*004c*/ 	.word	0xffffffff


	//   ....[9]....
        /*0050*/ 	.word	0xffffffff


	//   ....[10]....
        /*0054*/ 	.word	0xffffffff


	//   ....[11]....
        /*0058*/ 	.word	0xffffffff


	//   ....[12]....
        /*005c*/ 	.word	0xffffffff


	//   ....[13]....
        /*0060*/ 	.word	0xffffffff


	//   ....[14]....
        /*0064*/ 	.word	0xffffffff


	//   ....[15]....
        /*0068*/ 	.word	0xffffffff


	//   ....[16]....
        /*006c*/ 	.word	0xffffffff


	//   ....[17]....
        /*0070*/ 	.word	0xffffffff


	//   ....[18]....
        /*0074*/ 	.word	0xffffffff


	//----- nvinfo : EIATTR_COOP_GROUP_INSTR_OFFSETS
	.align		4
.L_3491:
        /*0078*/ 	.byte	0x04, 0x28
        /*007a*/ 	.short	(.L_3493 - .L_3492)


	//   ....[0]....
.L_3492:
        /*007c*/ 	.word	0x00000c50


	//   ....[1]....
        /*0080*/ 	.word	0x00000e50


	//   ....[2]....
        /*0084*/ 	.word	0x000025d0


	//   ....[3]....
        /*0088*/ 	.word	0x00002ac0


	//   ....[4]....
        /*008c*/ 	.word	0x00002b10


	//   ....[5]....
        /*0090*/ 	.word	0x00002b50


	//   ....[6]....
        /*0094*/ 	.word	0x00002b70


	//   ....[7]....
        /*0098*/ 	.word	0x00002bb0


	//   ....[8]....
        /*009c*/ 	.word	0x00002bd0


	//   ....[9]....
        /*00a0*/ 	.word	0x00002c20


	//   ....[10]....
        /*00a4*/ 	.word	0x00002c30


	//   ....[11]....
        /*00a8*/ 	.word	0x00002d50


	//   ....[12]....
        /*00ac*/ 	.word	0x00002d60


	//   ....[13]....
        /*00b0*/ 	.word	0x00002d90


	//   ....[14]....
        /*00b4*/ 	.word	0x00002f00


	//   ....[15]....
        /*00b8*/ 	.word	0x00002f20


	//   ....[16]....
        /*00bc*/ 	.word	0x00003380


	//   ....[17]....
        /*00c0*/ 	.word	0x000037b0


	//   ....[18]....
        /*00c4*/ 	.word	0x00003c30


	//----- nvinfo : EIATTR_VRC_CTA_INIT_COUNT
	.align		4
.L_3493:
        /*00c8*/ 	.byte	0x02, 0x4a
	.zero		1
	.zero		1


	//----- nvinfo : EIATTR_EXIT_INSTR_OFFSETS
	.align		4
        /*00cc*/ 	.byte	0x04, 0x1c
        /*00ce*/ 	.short	(.L_3495 - .L_3494)


	//   ....[0]....
.L_3494:
        /*00d0*/ 	.word	0x00000460


	//   ....[1]....
        /*00d4*/ 	.word	0x00003ef0


	//----- nvinfo : EIATTR_MAX_THREADS
	.align		4
.L_3495:
        /*00d8*/ 	.byte	0x04, 0x05
        /*00da*/ 	.short	(.L_3497 - .L_3496)
.L_3496:
        /*00dc*/ 	.word	0x00000020
        /*00e0*/ 	.word	0x00000001
        /*00e4*/ 	.word	0x00000001


	//----- nvinfo : EIATTR_CRS_STACK_SIZE
	.align		4
.L_3497:
        /*00e8*/ 	.byte	0x04, 0x1e
        /*00ea*/ 	.short	(.L_3499 - .L_3498)
.L_3498:
        /*00ec*/ 	.word	0x00000000


	//----- nvinfo : EIATTR_CBANK_PARAM_SIZE
	.align		4
.L_3499:
        /*00f0*/ 	.byte	0x03, 0x19
        /*00f2*/ 	.short	0x0118


	//----- nvinfo : EIATTR_PARAM_CBANK
	.align		4
        /*00f4*/ 	.byte	0x04, 0x0a
        /*00f6*/ 	.short	(.L_3501 - .L_3500)
	.align		4
.L_3500:
        /*00f8*/ 	.word	index@(.nv.constant0._Z25selective_scan_fwd_kernelI32Selective_Scan_fwd_kernel_traitsILi32ELi8ELi1ELb0ELb1ELb1ELb1EffEEv13SSMParamsBase)
        /*00fc*/ 	.short	0x0380
        /*00fe*/ 	.short	0x0118


	//----- nvinfo : EIATTR_SW_WAR
	.align		4
.L_3501:
        /*0100*/ 	.byte	0x04, 0x36
        /*0102*/ 	.short	(.L_3503 - .L_3502)
.L_3502:
        /*0104*/ 	.word	0x00000008
.L_3503:


//--------------------- .nv.info._Z25selective_scan_fwd_kernelI32Selective_Scan_fwd_kernel_traitsILi32ELi8ELi1ELb1ELb0ELb0ELb0EffEEv13SSMParamsBase --------------------------
	.section	.nv.info._Z25selective_scan_fwd_kernelI32Selective_Scan_fwd_kernel_traitsILi32ELi8ELi1ELb1ELb0ELb0ELb0EffEEv13SSMParamsBase,"",@"SHT_CUDA_INFO"
	.sectionflags	@""
	.align	4


	//----- nvinfo : EIATTR_CUDA_API_VERSION
	.align		4
        /*0000*/ 	.byte	0x04, 0x37
        /*0002*/ 	.short	(.L_3505 - .L_3504)
.L_3504:
        /*0004*/ 	.word	0x00000082


	//----- nvinfo : EIATTR_KPARAM_INFO
	.align		4
.L_3505:
        /*0008*/ 	.byte	0x04, 0x17
        /*000a*/ 	.short	(.L_3507 - .L_3506)
.L_3506:
        /*000c*/ 	.word	0x00000000
        /*0010*/ 	.short	0x0000
        /*0012*/ 	.short	0x0000
        /*0014*/ 	.byte	0x00, 0xf0, 0x61, 0x04


	//----- nvinfo : EIATTR_SPARSE_MMA_MASK
	.align		4
.L_3507:
        /*0018*/ 	.byte	0x03, 0x50
        /*001a*/ 	.short	0x0000


	//----- nvinfo : EIATTR_MAXREG_COUNT
	.align		4
        /*001c*/ 	.byte	0x03, 0x1b
        /*001e*/ 	.short	0x00ff


	//----- nvinfo : EIATTR_NUM_BARRIERS
	.align		4
        /*0020*/ 	.byte	0x02, 0x4c
        /*0022*/ 	.byte	0x01
	.zero		1


	//----- nvinfo : EIATTR_MERCURY_ISA_VERSION
	.align		4
        /*0024*/ 	.byte	0x03, 0x5f
        /*0026*/ 	.short	0x0101


	//----- nvinfo : EIATTR_COOP_GROUP_MASK_REGIDS
	.align		4
        /*0028*/ 	.byte	0x04, 0x29
        /*002a*/ 	.short	(.L_3509 - .L_3508)


	//   ....[0]....
.L_3508:
        /*002c*/ 	.word	0xffffffff


	//   ....[1]....
        /*0030*/ 	.word	0xffffffff


	//   ....[2]....
        /*0034*/ 	.word	0xffffffff


	//   ....[3]....
        /*0038*/ 	.word	0xffffffff


	//   ....[4]....
        /*003c*/ 	.word	0xffffffff


	//   ....[5]....
        /*0040*/ 	.word	0xffffffff


	//   ....[6]....
        /*0044*/ 	.word	0xffffffff


	//   ....[7]....
        /*0048*/ 	.word	0xffffffff


	//   ....[8]....
        /*004c*/ 	.word	0xffffffff


	//   ....[9]....
        /*0050*/ 	.word	0xffffffff


	//   ....[10]....
        /*0054*/ 	.word	0xffffffff


	//   ....[11]....
        /*0058*/ 	.word	0xffffffff


	//   ....[12]....
        /*005c*/ 	.word	0xffffffff


	//   ....[13]....
        /*0060*/ 	.word	0xffffffff


	//   ....[14]....
        /*0064*/ 	.word	0xffffffff


	//----- nvinfo : EIATTR_COOP_GROUP_INSTR_OFFSETS
	.align		4
.L_3509:
        /*0068*/ 	.byte	0x04, 0x28
        /*006a*/ 	.short	(.L_3511 - .L_3510)


	//   ....[0]....
.L_3510:
        /*006c*/ 	.word	0x00000690


	//   ....[1]....
        /*0070*/ 	.word	0x00000720


	//   ....[2]....
        /*0074*/ 	.word	0x00001dd0


	//   ....[3]....
        /*0078*/ 	.word	0x00001e20


	//   ....[4]....
        /*007c*/ 	.word	0x00001e50


	//   ....[5]....
        /*0080*/ 	.word	0x00001e70


	//   ....[6]....
        /*0084*/ 	.word	0x00001eb0


	//   ....[7]....
        /*0088*/ 	.word	0x00001ed0


	//   ....[8]....
        /*008c*/ 	.word	0x00001f20


	//   ....[9]....
        /*0090*/ 	.word	0x00001f30


	//   ....[10]....
        /*0094*/ 	.word	0x00001f90


	//   ....[11]....
        /*0098*/ 	.word	0x00001fa0


	//   ....[12]....
        /*009c*/ 	.word	0x00002080


	//   ....[13]....
        /*00a0*/ 	.word	0x000020a0


	//   ....[14]....
        /*00a4*/ 	.word	0x00002420


	//----- nvinfo : EIATTR_VRC_CTA_INIT_COUNT
	.align		4
.L_3511:
        /*00a8*/ 	.byte	0x02, 0x4a
	.zero		1
	.zero		1


	//----- nvinfo : EIATTR_EXIT_INSTR_OFFSETS
	.align		4
        /*00ac*/ 	.byte	0x04, 0x1c
        /*00ae*/ 	.short	(.L_3513 - .L_3512)


	//   ....[0]....
.L_3512:
        /*00b0*/ 	.word	0x00000210


	//   ....[1]....
        /*00b4*/ 	.word	0x000024c0


	//----- nvinfo : EIATTR_MAX_THREADS
	.align		4
.L_3513:
        /*00b8*/ 	.byte	0x04, 0x05
        /*00ba*/ 	.short	(.L_3515 - .L_3514)
.L_3514:
        /*00bc*/ 	.word	0x00000020
        /*00c0*/ 	.word	0x00000001
        /*00c4*/ 	.word	0x00000001


	//----- nvinfo : EIATTR_CRS_STACK_SIZE
	.align		4
.L_3515:
        /*00c8*/ 	.byte	0x04, 0x1e
        /*00ca*/ 	.short	(.L_3517 - .L_3516)
.L_3516:
        /*00cc*/ 	.word	0x00000000


	//----- nvinfo : EIATTR_CBANK_PARAM_SIZE
	.align		4
.L_3517:
        /*00d0*/ 	.byte	0x03, 0x19
        /*00d2*/ 	.short	0x0118


	//----- nvinfo : EIATTR_PARAM_CBANK
	.align		4
        /*00d4*/ 	.byte	0x04, 0x0a
        /*00d6*/ 	.short	(.L_3519 - .L_3518)
	.align		4
.L_3518:
        /*00d8*/ 	.word	index@(.nv.constant0._Z25selective_scan_fwd_kernelI32Selective_Scan_fwd_kernel_traitsILi32ELi8ELi1ELb1ELb0ELb0ELb0EffEEv13SSMParamsBase)
        /*00dc*/ 	.short	0x0380
        /*00de*/ 	.short	0x0118


	//----- nvinfo : EIATTR_SW_WAR
	.align		4
.L_3519:
        /*00e0*/ 	.byte	0x04, 0x36
        /*00e2*/ 	.short	(.L_3521 - .L_3520)
.L_3520:
        /*00e4*/ 	.word	0x00000008
.L_3521:


//--------------------- .nv.info._Z25selective_scan_fwd_kernelI32Selective_Scan_fwd_kernel_traitsILi32ELi8ELi1ELb1ELb0ELb0ELb1EffEEv13SSMParamsBase --------------------------
	.section	.nv.info._Z25selective_scan_fwd_kernelI32Selective_Scan_fwd_kernel_traitsILi32ELi8ELi1ELb1ELb0ELb0ELb1EffEEv13SSMParamsBase,"",@"SHT_CUDA_INFO"
	.sectionflags	@""
	.align	4


	//----- nvinfo : EIATTR_CUDA_API_VERSION
	.align		4
        /*0000*/ 	.byte	0x04, 0x37
        /*0002*/ 	.short	(.L_3523 - .L_3522)
.L_3522:
        /*0004*/ 	.word	0x00000082


	//----- nvinfo : EIATTR_KPARAM_INFO
	.align		4
.L_3523:
        /*0008*/ 	.byte	0x04, 0x17
        /*000a*/ 	.short	(.L_3525 - .L_3524)
.L_3524:
        /*000c*/ 	.word	0x00000000
        /*0010*/ 	.short	0x0000
        /*0012*/ 	.short	0x0000
        /*0014*/ 	.byte	0x00, 0xf0, 0x61, 0x04


	//----- nvinfo : EIATTR_SPARSE_MMA_MASK
	.align		4
.L_3525:
        /*0018*/ 	.byte	0x03, 0x50
        /*001a*/ 	.short	0x0000


	//----- nvinfo : EIATTR_MAXREG_COUNT
	.align		4
        /*001c*/ 	.byte	0x03, 0x1b
        /*001e*/ 	.short	0x00ff


	//----- nvinfo : EIATTR_NUM_BARRIERS
	.align		4
        /*0020*/ 	.byte	0x02, 0x4c
        /*0022*/ 	.byte	0x01
	.zero		1


	//----- nvinfo : EIATTR_MERCURY_ISA_VERSION
	.align		4
        /*0024*/ 	.byte	0x03, 0x5f
        /*0026*/ 	.short	0x0101


	//----- nvinfo : EIATTR_COOP_GROUP_MASK_REGIDS
	.align		4
        /*0028*/ 	.byte	0x04, 0x29
        /*002a*/ 	.short	(.L_3527 - .L_3526)


	//   ....[0]....
.L_3526:
        /*002c*/ 	.word	0xffffffff


	//   ....[1]....
        /*0030*/ 	.word	0xffffffff


	//   ....[2]....
        /*0034*/ 	.word	0xffffffff


	//   ....[3]....
        /*0038*/ 	.word	0xffffffff


	//   ....[4]....
        /*003c*/ 	.word	0xffffffff


	//   ....[5]....
        /*0040*/ 	.word	0xffffffff


	//   ....[6]....
        /*0044*/ 	.word	0xffffffff


	//   ....[7]....
        /*0048*/ 	.word	0xffffffff


	//   ....[8]....
        /*004c*/ 	.word	0xffffffff


	//   ....[9]....
        /*0050*/ 	.word	0xffffffff


	//   ....[10]....
        /*0054*/ 	.word	0xffffffff


	//   ....[11]....
        /*0058*/ 	.word	0xffffffff


	//   ....[12]....
        /*005c*/ 	.word	0xffffffff


	//   ....[13]....
        /*0060*/ 	.word	0xffffffff


	//   ....[14]....
        /*0064*/ 	.word	0xffffffff


	//   ....[15]....
        /*0068*/ 	.word	0xffffffff


	//   ....[16]....
        /*006c*/ 	.word	0xffffffff


	//----- nvinfo : EIATTR_COOP_GROUP_INSTR_OFFSETS
	.align		4
.L_3527:
        /*0070*/ 	.byte	0x04, 0x28
        /*0072*/ 	.short	(.L_3529 - .L_3528)


	//   ....[0]....
.L_3528:
        /*0074*/ 	.word	0x00000550


	//   ....[1]....
        /*0078*/ 	.word	0x000005e0


	//   ....[2]....
        /*007c*/ 	.word	0x00001cf0


	//   ....[3]....
        /*0080*/ 	.word	0x00001d40


	//   ....[4]....
        /*0084*/ 	.word	0x00001d70


	//   ....[5]....
        /*0088*/ 	.word	0x00001d90


	//   ....[6]....
        /*008c*/ 	.word	0x00001dd0


	//   ....[7]....
        /*0090*/ 	.word	0x00001df0


	//   ....[8]....
        /*0094*/ 	.word	0x00001e40


	//   ....[9]....
        /*0098*/ 	.word	0x00001e50


	//   ....[10]....
        /*009c*/ 	.word	0x00001eb0


	//   ....[11]....
        /*00a0*/ 	.word	0x00001ec0


	//   ....[12]....
        /*00a4*/ 	.word	0x00001fa0


	//   ....[13]....
        /*00a8*/ 	.word	0x00001fc0


	//   ....[14]....
        /*00ac*/ 	.word	0x00002320


	//   ....[15]....
        /*00b0*/ 	.word	0x00002520


	//   ....[16]....
        /*00b4*/ 	.word	0x000028d0


	//----- nvinfo : EIATTR_VRC_CTA_INIT_COUNT
	.align		4
.L_3529:
        /*00b8*/ 	.byte	0x02, 0x4a
	.zero		1
	.zero		1


	//----- nvinfo : EIATTR_EXIT_INSTR_OFFSETS
	.align		4
        /*00bc*/ 	.byte	0x04, 0x1c
        /*00be*/ 	.short	(.L_3531 - .L_3530)


	//   ....[0]....
.L_3530:
        /*00c0*/ 	.word	0x000001b0


	//   ....[1]....
        /*00c4*/ 	.word	0x00002990


	//----- nvinfo : EIATTR_MAX_THREADS
	.align		4
.L_3531:
        /*00c8*/ 	.byte	0x04, 0x05
        /*00ca*/ 	.short	(.L_3533 - .L_3532)
.L_3532:
        /*00cc*/ 	.word	0x00000020
        /*00d0*/ 	.word	0x00000001
        /*00d4*/ 	.word	0x00000001


	//----- nvinfo : EIATTR_CRS_STACK_SIZE
	.align		4
.L_3533:
        /*00d8*/ 	.byte	0x04, 0x1e
        /*00da*/ 	.short	(.L_3535 - .L_3534)
.L_3534:
        /*00dc*/ 	.word	0x00000000


	//----- nvinfo : EIATTR_CBANK_PARAM_SIZE
	.align		4
.L_3535:
        /*00e0*/ 	.byte	0x03, 0x19
        /*00e2*/ 	.short	0x0118


	//----- nvinfo : EIATTR_PARAM_CBANK
	.align		4
        /*00e4*/ 	.byte	0x04, 0x0a
        /*00e6*/ 	.short	(.L_3537 - .L_3536)
	.align		4
.L_3536:
        /*00e8*/ 	.word	index@(.nv.constant0._Z25selective_scan_fwd_kernelI32Selective_Scan_fwd_kernel_traitsILi32ELi8ELi1ELb1ELb0ELb0ELb1EffEEv13SSMParamsBase)
        /*00ec*/ 	.short	0x0380
        /*00ee*/ 	.short	0x0118


	//----- nvinfo : EIATTR_SW_WAR
	.align		4
.L_3537:
        /*00f0*/ 	.byte	0x04, 0x36
        /*00f2*/ 	.short	(.L_3539 - .L_3538)
.L_3538:
        /*00f4*/ 	.word	0x00000008
.L_3539:


//--------------------- .nv.info._Z25selective_scan_fwd_kernelI32Selective_Scan_fwd_kernel_traitsILi32ELi8ELi1ELb1ELb0ELb1ELb0EffEEv13SSMParamsBase --------------------------
	.section	.nv.info._Z25selective_scan_fwd_kernelI32Selective_Scan_fwd_kernel_traitsILi32ELi8ELi1ELb1ELb0ELb1ELb0EffEEv13SSMParamsBase,"",@"SHT_CUDA_INFO"
	.sectionflags	@""
	.align	4


	//----- nvinfo : EIATTR_CUDA_API_VERSION
	.align		4
        /*0000*/ 	.byte	0x04, 0x37
        /*0002*/ 	.short	(.L_3541 - .L_3540)
.L_3540:
        /*0004*/ 	.word	0x00000082


	//----- nvinfo : EIATTR_KPARAM_INFO
	.align		4
.L_3541:
        /*0008*/ 	.byte	0x04, 0x17
        /*000a*/ 	.short	(.L_3543 - .L_3542)
.L_3542:
        /*000c*/ 	.word	0x00000000
        /*0010*/ 	.short	0x0000
        /*0012*/ 	.short	0x0000
        /*0014*/ 	.byte	0x00, 0xf0, 0x61, 0x04


	//----- nvinfo : EIATTR_SPARSE_MMA_MASK
	.align		4
.L_3543:
        /*0018*/ 	.byte	0x03, 0x50
        /*001a*/ 	.short	0x0000


	//----- nvinfo : EIATTR_MAXREG_COUNT
	.align		4
        /*001c*/ 	.byte	0x03, 0x1b
        /*001e*/ 	.short	0x00ff


	//----- nvinfo : EIATTR_NUM_BARRIERS
	.align		4
        /*0020*/ 	.byte	0x02, 0x4c
        /*0022*/ 	.byte	0x01
	.zero		1


	//----- nvinfo : EIATTR_MERCURY_ISA_VERSION
	.align		4
        /*0024*/ 	.byte	0x03, 0x5f
        /*0026*/ 	.short	0x0101


	//----- nvinfo : EIATTR_COOP_GROUP_MASK_REGIDS
	.align		4
        /*0028*/ 	.byte	0x04, 0x29
        /*002a*/ 	.short	(.L_3545 - .L_3544)


	//   ....[0]....
.L_3544:
        /*002c*/ 	.word	0xffffffff


	//   ....[1]....
        /*0030*/ 	.word	0xffffffff


	//   ....[2]....
        /*0034*/ 	.word	0xffffffff


	//   ....[3]....
        /*0038*/ 	.word	0xffffffff


	//   ....[4]....
        /*003c*/ 	.word	0xffffffff


	//   ....[5]....
        /*0040*/ 	.word	0xffffffff


	//   ....[6]....
        /*0044*/ 	.word	0xffffffff


	//   ....[7]....
        /*0048*/ 	.word	0xffffffff


	//   ....[8]....
        /*004c*/ 	.word	0xffffffff


	//   ....[9]....
        /*0050*/ 	.word	0xffffffff


	//   ....[10]....
        /*0054*/ 	.word	0xffffffff


	//   ....[11]....
        /*0058*/ 	.word	0xffffffff


	//   ....[12]....
        /*005c*/ 	.word	0xffffffff


	//   ....[13]....
        /*0060*/ 	.word	0xffffffff


	//   ....[14]....
        /*0064*/ 	.word	0xffffffff


	//   ....[15]....
        /*0068*/ 	.word	0xffffffff


	//----- nvinfo : EIATTR_COOP_GROUP_INSTR_OFFSETS
	.align		4
.L_3545:
        /*006c*/ 	.byte	0x04, 0x28
        /*006e*/ 	.short	(.L_3547 - .L_3546)


	//   ....[0]....
.L_3546:
        /*0070*/ 	.word	0x000007d0


	//   ....[1]....
        /*0074*/ 	.word	0x00000860


	//   ....[2]....
        /*0078*/ 	.word	0x00001dc0


	//   ....[3]....
        /*007c*/ 	.word	0x00001fd0


	//   ....[4]....
        /*0080*/ 	.word	0x00002020


	//   ....[5]....
        /*0084*/ 	.word	0x00002050


	//   ....[6]....
        /*0088*/ 	.word	0x00002080


	//   ....[7]....
        /*008c*/ 	.word	0x000020b0


	//   ....[8]....
        /*0090*/ 	.word	0x000020e0


	//   ....[9]....
        /*0094*/ 	.word	0x00002130


	//   ....[10]....
        /*0098*/ 	.word	0x00002140


	//   ....[11]....
        /*009c*/ 	.word	0x000021a0


	//   ....[12]....
        /*00a0*/ 	.word	0x000021b0


	//   ....[13]....
        /*00a4*/ 	.word	0x00002250


	//   ....[14]....
        /*00a8*/ 	.word	0x00002260


	//   ....[15]....
        /*00ac*/ 	.word	0x000026a0


	//----- nvinfo : EIATTR_VRC_CTA_INIT_COUNT
	.align		4
.L_3547:
        /*00b0*/ 	.byte	0x02, 0x4a
	.zero		1
	.zero		1


	//----- nvinfo : EIATTR_EXIT_INSTR_OFFSETS
	.align		4
        /*00b4*/ 	.byte	0x04, 0x1c
        /*00b6*/ 	.short	(.L_3549 - .L_3548)


	//   ....[0]....
.L_3548:
        /*00b8*/ 	.word	0x000003c0


	//   ....[1]....
        /*00bc*/ 	.word	0x00002750


	//----- nvinfo : EIATTR_MAX_THREADS
	.align		4
.L_3549:
        /*00c0*/ 	.byte	0x04, 0x05
        /*00c2*/ 	.short	(.L_3551 - .L_3550)
.L_3550:
        /*00c4*/ 	.word	0x00000020
        /*00c8*/ 	.word	0x00000001
        /*00cc*/ 	.word	0x00000001


	//----- nvinfo : EIATTR_CRS_STACK_SIZE
	.align		4
.L_3551:
        /*00d0*/ 	.byte	0x04, 0x1e
        /*00d2*/ 	.short	(.L_3553 - .L_3552)
.L_3552:
        /*00d4*/ 	.word	0x00000000


	//----- nvinfo : EIATTR_CBANK_PARAM_SIZE
	.align		4
.L_3553:
        /*00d8*/ 	.byte	0x03, 0x19
        /*00da*/ 	.short	0x0118


	//----- nvinfo : EIATTR_PARAM_CBANK
	.align		4
        /*00dc*/ 	.byte	0x04, 0x0a
        /*00de*/ 	.short	(.L_3555 - .L_3554)
	.align		4
.L_3554:
        /*00e0*/ 	.word	index@(.nv.constant0._Z25selective_scan_fwd_kernelI32Selective_Scan_fwd_kernel_traitsILi32ELi8ELi1ELb1ELb0ELb1ELb0EffEEv13SSMParamsBase)
        /*00e4*/ 	.short	0x0380
        /*00e6*/ 	.short	0x0118


	//----- nvinfo : EIATTR_SW_WAR
	.align		4
.L_3555:
        /*00e8*/ 	.byte	0x04, 0x36
        /*00ea*/ 	.short	(.L_3557 - .L_3556)
.L_3556:
        /*00ec*/ 	.word	0x00000008
.L_3557:


//--------------------- .nv.info._Z25selective_scan_fwd_kernelI32Selective_Scan_fwd_kernel_traitsILi32ELi8ELi1ELb1ELb0ELb1ELb1EffEEv13SSMParamsBase --------------------------
	.section	.nv.info._Z25selective_scan_fwd_kernelI32Selective_Scan_fwd_kernel_traitsILi32ELi8ELi1ELb1ELb0ELb1ELb1EffEEv13SSMParamsBase,"",@"SHT_CUDA_INFO"
	.sectionflags	@""
	.align	4


	//----- nvinfo : EIATTR_CUDA_API_VERSION
	.align		4
        /*0000*/ 	.byte	0x04, 0x37
        /*0002*/ 	.short	(.L_3559 - .L_3558)
.L_3558:
        /*0004*/ 	.word	0x00000082


	//----- nvinfo : EIATTR_KPARAM_INFO
	.align		4
.L_3559:
        /*0008*/ 	.byte	0x04, 0x17
        /*000a*/ 	.short	(.L_3561 - .L_3560)
.L_3560:
        /*000c*/ 	.word	0x00000000
        /*0010*/ 	.short	0x0000
        /*0012*/ 	.short	0x0000
        /*0014*/ 	.byte	0x00, 0xf0, 0x61, 0x04


	//----- nvinfo : EIATTR_SPARSE_MMA_MASK
	.align		4
.L_3561:
        /*0018*/ 	.byte	0x03, 0x50
        /*001a*/ 	.short	0x0000


	//----- nvinfo : EIATTR_MAXREG_COUNT
	.align		4
        /*001c*/ 	.byte	0x03, 0x1b
        /*001e*/ 	.short	0x00ff


	//----- nvinfo : EIATTR_NUM_BARRIERS
	.align		4
        /*0020*/ 	.byte	0x02, 0x4c
        /*0022*/ 	.byte	0x01
	.zero		1


	//----- nvinfo : EIATTR_MERCURY_ISA_VERSION
	.align		4
        /*0024*/ 	.byte	0x03, 0x5f
        /*0026*/ 	.short	0x0101


	//----- nvinfo : EIATTR_COOP_GROUP_MASK_REGIDS
	.align		4
        /*0028*/ 	.byte	0x04, 0x29
        /*002a*/ 	.short	(.L_3563 - .L_3562)


	//   ....[0]....
.L_3562:
        /*002c*/ 	.word	0xffffffff


	//   ....[1]....
        /*0030*/ 	.word	0xffffffff


	//   ....[2]....
        /*0034*/ 	.word	0xffffffff


	//   ....[3]....
        /*0038*/ 	.word	0xffffffff


	//   ....[4]....
        /*003c*/ 	.word	0xffffffff


	//   ....[5]....
        /*0040*/ 	.word	0xffffffff


	//   ....[6]....
        /*0044*/ 	.word	0xffffffff


	//   ....[7]....
        /*0048*/ 	.word	0xffffffff


	//   ....[8]....
        /*004c*/ 	.word	0xffffffff


	//   ....[9]....
        /*0050*/ 	.word	0xffffffff


	//   ....[10]....
        /*0054*/ 	.word	0xffffffff


	//   ....[11]....
        /*0058*/ 	.word	0xffffffff


	//   ....[12]....
        /*005c*/ 	.word	0xffffffff


	//   ....[13]....
        /*0060*/ 	.word	0xffffffff


	//   ....[14]....
        /*0064*/ 	.word	0xffffffff


	//   ....[15]....
        /*0068*/ 	.word	0xffffffff


	//   ....[16]....
        /*006c*/ 	.word	0xffffffff


	//   ....[17]....
        /*0070*/ 	.word	0xffffffff


	//----- nvinfo : EIATTR_COOP_GROUP_INSTR_OFFSETS
	.align		4
.L_3563:
        /*0074*/ 	.byte	0x04, 0x28
        /*0076*/ 	.short	(.L_3565 - .L_3564)


	//   ....[0]....
.L_3564:
        /*0078*/ 	.word	0x00000790


	//   ....[1]....
        /*007c*/ 	.word	0x00000820


	//   ....[2]....
        /*0080*/ 	.word	0x00001df0


	//   ....[3]....
        /*0084*/ 	.word	0x00001f90


	//   ....[4]....
        /*0088*/ 	.word	0x00001fe0


	//   ....[5]....
        /*008c*/ 	.word	0x00002010


	//   ....[6]....
        /*0090*/ 	.word	0x00002040


	//   ....[7]....
        /*0094*/ 	.word	0x00002070


	//   ....[8]....
        /*0098*/ 	.word	0x000020a0


	//   ....[9]....
        /*009c*/ 	.word	0x000020f0


	//   ....[10]....
        /*00a0*/ 	.word	0x00002100


	//   ....[11]....
        /*00a4*/ 	.word	0x00002160


	//   ....[12]....
        /*00a8*/ 	.word	0x00002170


	//   ....[13]....
        /*00ac*/ 	.word	0x00002210


	//   ....[14]....
        /*00b0*/ 	.word	0x00002220


	//   ....[15]....
        /*00b4*/ 	.word	0x00002610


	//   ....[16]....
        /*00b8*/ 	.word	0x00002850


	//   ....[17]....
        /*00bc*/ 	.word	0x00002c00


	//----- nvinfo : EIATTR_VRC_CTA_INIT_COUNT
	.align		4
.L_3565:
        /*00c0*/ 	.byte	0x02, 0x4a
	.zero		1
	.zero		1


	//----- nvinfo : EIATTR_EXIT_INSTR_OFFSETS
	.align		4
        /*00c4*/ 	.byte	0x04, 0x1c
        /*00c6*/ 	.short	(.L_3567 - .L_3566)


	//   ....[0]....
.L_3566:
        /*00c8*/ 	.word	0x000003c0


	//   ....[1]....
        /*00cc*/ 	.word	0x00002cd0


	//----- nvinfo : EIATTR_MAX_THREADS
	.align		4
.L_3567:
        /*00d0*/ 	.byte	0x04, 0x05
        /*00d2*/ 	.short	(.L_3569 - .L_3568)
.L_3568:
        /*00d4*/ 	.word	0x00000020
        /*00d8*/ 	.word	0x00000001
        /*00dc*/ 	.word	0x00000001


	//----- nvinfo : EIATTR_CRS_STACK_SIZE
	.align		4
.L_3569:
        /*00e0*/ 	.byte	0x04, 0x1e
        /*00e2*/ 	.short	(.L_3571 - .L_3570)
.L_3570:
        /*00e4*/ 	.word	0x00000000


	//----- nvinfo : EIATTR_CBANK_PARAM_SIZE
	.align		4
.L_3571:
        /*00e8*/ 	.byte	0x03, 0x19
        /*00ea*/ 	.short	0x0118


	//----- nvinfo : EIATTR_PARAM_CBANK
	.align		4
        /*00ec*/ 	.byte	0x04, 0x0a
        /*00ee*/ 	.short	(.L_3573 - .L_3572)
	.align		4
.L_3572:
        /*00f0*/ 	.word	index@(.nv.constant0._Z25selective_scan_fwd_kernelI32Selective_Scan_fwd_kernel_traitsILi32ELi8ELi1ELb1ELb0ELb1ELb1EffEEv13SSMParamsBase)
        /*00f4*/ 	.short	0x0380
        /*00f6*/ 	.short	0x0118


	//----- nvinfo : EIATTR_SW_WAR
	.align		4
.L_3573:
        /*00f8*/ 	.byte	0x04, 0x36
        /*00fa*/ 	.short	(.L_3575 - .L_3574)
.L_3574:
        /*00fc*/ 	.word	0x00000008
.L_3575:


//--------------------- .nv.info._Z25selective_scan_fwd_kernelI32Selective_Scan_fwd_kernel_traitsILi32ELi8ELi1ELb1ELb1ELb0ELb0EffEEv13SSMParamsBase --------------------------
	.section	.nv.info._Z25selective_scan_fwd_kernelI32Selective_Scan_fwd_kernel_traitsILi32ELi8ELi1ELb1ELb1ELb0ELb0EffEEv13SSMParamsBase,"",@"SHT_CUDA_INFO"
	.sectionflags	@""
	.align	4


	//----- nvinfo : EIATTR_CUDA_API_VERSION
	.align		4
        /*0000*/ 	.byte	0x04, 0x37
        /*0002*/ 	.short	(.L_3577 - .L_3576)
.L_3576:
        /*0004*/ 	.word	0x00000082


	//----- nvinfo : EIATTR_KPARAM_INFO
	.align		4
.L_3577:
        /*0008*/ 	.byte	0x04, 0x17
        /*000a*/ 	.short	(.L_3579 - .L_3578)
.L_3578:
        /*000c*/ 	.word	0x00000000
        /*0010*/ 	.short	0x0000
        /*0012*/ 	.short	0x0000
        /*0014*/ 	.byte	0x00, 0xf0, 0x61, 0x04


	//----- nvinfo : EIATTR_SPARSE_MMA_MASK
	.align		4
.L_3579:
        /*0018*/ 	.byte	0x03, 0x50
        /*001a*/ 	.short	0x0000


	//----- nvinfo : EIATTR_MAXREG_COUNT
	.align		4
        /*001c*/ 	.byte	0x03, 0x1b
        /*001e*/ 	.short	0x00ff


	//----- nvinfo : EIATTR_NUM_BARRIERS
	.align		4
        /*0020*/ 	.byte	0x02, 0x4c
        /*0022*/ 	.byte	0x01
	.zero		1


	//----- nvinfo : EIATTR_MERCURY_ISA_VERSION
	.align		4
        /*0024*/ 	.byte	0x03, 0x5f
        /*0026*/ 	.short	0x0101


	//----- nvinfo : EIATTR_COOP_GROUP_MASK_REGIDS
	.align		4
        /*0028*/ 	.byte	0x04, 0x29
        /*002a*/ 	.short	(.L_3581 - .L_3580)


	//   ....[0]....
.L_3580:
        /*002c*/ 	.word	0xffffffff


	//   ....[1]....
        /*0030*/ 	.word	0xffffffff


	//   ....[2]....
        /*0034*/ 	.word	0xffffffff


	//   ....[3]....
        /*0038*/ 	.word	0xffffffff


	//   ....[4]....
        /*003c*/ 	.word	0xffffffff


	//   ....[5]....
        /*0040*/ 	.word	0xffffffff


	//   ....[6]....
        /*0044*/ 	.word	0xffffffff


	//   ....[7]....
        /*0048*/ 	.word	0xffffffff


	//   ....[8]....
        /*004c*/ 	.word	0xffffffff


	//   ....[9]....
        /*0050*/ 	.word	0xffffffff


	//   ....[10]....
        /*0054*/ 	.word	0xffffffff


	//   ....[11]....
        /*0058*/ 	.word	0xffffffff


	//   ....[12]....
        /*005c*/ 	.word	0xffffffff


	//   ....[13]....
        /*0060*/ 	.word	0xffffffff


	//   ....[14]....
        /*0064*/ 	.word	0xffffffff


	//   ....[15]....
        /*0068*/ 	.word	0xffffffff


	//----- nvinfo : EIATTR_COOP_GROUP_INSTR_OFFSETS
	.align		4
.L_3581:
        /*006c*/ 	.byte	0x04, 0x28
        /*006e*/ 	.short	(.L_3583 - .L_3582)


	//   ....[0]....
.L_3582:
        /*0070*/ 	.word	0x00000800


	//   ....[1]....
        /*0074*/ 	.word	0x00000890


	//   ....[2]....
        /*0078*/ 	.word	0x00001da0


	//   ....[3]....
        /*007c*/ 	.word	0x00002070


	//   ....[4]....
        /*0080*/ 	.word	0x000020a0


	//   ....[5]....
        /*0084*/ 	.word	0x000020d0


	//   ....[6]....
        /*0088*/ 	.word	0x00002100


	//   ....[7]....
        /*008c*/ 	.word	0x00002150


	//   ....[8]....
        /*0090*/ 	.word	0x00002160


	//   ....[9]....
        /*0094*/ 	.word	0x000021c0


	//   ....[10]....
        /*0098*/ 	.word	0x000021e0


	//   ....[11]....
        /*009c*/ 	.word	0x00002230


	//   ....[12]....
        /*00a0*/ 	.word	0x00002250


	//   ....[13]....
        /*00a4*/ 	.word	0x000022e0


	//   ....[14]....
        /*00a8*/ 	.word	0x000022f0


	//   ....[15]....
        /*00ac*/ 	.word	0x000026b0


	//----- nvinfo : EIATTR_VRC_CTA_INIT_COUNT
	.align		4
.L_3583:
        /*00b0*/ 	.byte	0x02, 0x4a
	.zero		1
	.zero		1


	//----- nvinfo : EIATTR_EXIT_INSTR_OFFSETS
	.align		4
        /*00b4*/ 	.byte	0x04, 0x1c
        /*00b6*/ 	.short	(.L_3585 - .L_3584)


	//   ....[0]....
.L_3584:
        /*00b8*/ 	.word	0x000003d0


	//   ....[1]....
        /*00bc*/ 	.word	0x00002760


	//----- nvinfo : EIATTR_MAX_THREADS
	.align		4
.L_3585:
        /*00c0*/ 	.byte	0x04, 0x05
        /*00c2*/ 	.short	(.L_3587 - .L_3586)
.L_3586:
        /*00c4*/ 	.word	0x00000020
        /*00c8*/ 	.word	0x00000001
        /*00cc*/ 	.word	0x00000001


	//----- nvinfo : EIATTR_CRS_STACK_SIZE
	.align		4
.L_3587:
        /*00d0*/ 	.byte	0x04, 0x1e
        /*00d2*/ 	.short	(.L_3589 - .L_3588)
.L_3588:
        /*00d4*/ 	.word	0x00000000


	//----- nvinfo : EIATTR_CBANK_PARAM_SIZE
	.align		4
.L_3589:
        /*00d8*/ 	.byte	0x03, 0x19
        /*00da*/ 	.short	0x0118


	//----- nvinfo : EIATTR_PARAM_CBANK
	.align		4
        /*00dc*/ 	.byte	0x04, 0x0a
        /*00de*/ 	.short	(.L_3591 - .L_3590)
	.align		4
.L_3590:
        /*00e0*/ 	.word	index@(.nv.constant0._Z25selective_scan_fwd_kernelI32Selective_Scan_fwd_kernel_traitsILi32ELi8ELi1ELb1ELb1ELb0ELb0EffEEv13SSMParamsBase)
        /*00e4*/ 	.short	0x0380
        /*00e6*/ 	.short	0x0118


	//----- nvinfo : EIATTR_SW_WAR
	.align		4
.L_3591:
        /*00e8*/ 	.byte	0x04, 0x36
        /*00ea*/ 	.short	(.L_3593 - .L_3592)
.L_3592:
        /*00ec*/ 	.word	0x00000008
.L_3593:


//--------------------- .nv.info._Z25selective_scan_fwd_kernelI32Selective_Scan_fwd_kernel_traitsILi32ELi8ELi1ELb1ELb1ELb0ELb1EffEEv13SSMParamsBase --------------------------
	.section	.nv.info._Z25selective_scan_fwd_kernelI32Selective_Scan_fwd_kernel_traitsILi32ELi8ELi1ELb1ELb1ELb0ELb1EffEEv13SSMParamsBase,"",@"SHT_CUDA_INFO"
	.sectionflags	@""
	.align	4


	//----- nvinfo : EIATTR_CUDA_API_VERSION
	.align		4
        /*0000*/ 	.byte	0x04, 0x37
        /*0002*/ 	.short	(.L_3595 - .L_3594)
.L_3594:
        /*0004*/ 	.word	0x00000082


	//----- nvinfo : EIATTR_KPARAM_INFO
	.align		4
.L_3595:
        /*0008*/ 	.byte	0x04, 0x17
        /*000a*/ 	.short	(.L_3597 - .L_3596)
.L_3596:
        /*000c*/ 	.word	0x00000000
        /*0010*/ 	.short	0x0000
        /*0012*/ 	.short	0x0000
        /*0014*/ 	.byte	0x00, 0xf0, 0x61, 0x04


	//----- nvinfo : EIATTR_SPARSE_MMA_MASK
	.align		4
.L_3597:
        /*0018*/ 	.byte	0x03, 0x50
        /*001a*/ 	.short	0x0000


	//----- nvinfo : EIATTR_MAXREG_COUNT
	.align		4
        /*001c*/ 	.byte	0x03, 0x1b
        /*001e*/ 	.short	0x00ff


	//----- nvinfo : EIATTR_NUM_BARRIERS
	.align		4
        /*0020*/ 	.byte	0x02, 0x4c
        /*0022*/ 	.byte	0x01
	.zero		1


	//----- nvinfo : EIATTR_MERCURY_ISA_VERSION
	.align		4
        /*0024*/ 	.byte	0x03, 0x5f
        /*0026*/ 	.short	0x0101


	//----- nvinfo : EIATTR_COOP_GROUP_MASK_REGIDS
	.align		4
        /*0028*/ 	.byte	0x04, 0x29
        /*002a*/ 	.short	(.L_3599 - .L_3598)


	//   ....[0]....
.L_3598:
        /*002c*/ 	.word	0xffffffff


	//   ....[1]....
        /*0030*/ 	.word	0xffffffff


	//   ....[2]....
        /*0034*/ 	.word	0xffffffff


	//   ....[3]....
        /*0038*/ 	.word	0xffffffff


	//   ....[4]....
        /*003c*/ 	.word	0xffffffff


	//   ....[5]....
        /*0040*/ 	.word	0xffffffff


	//   ....[6]....
        /*0044*/ 	.word	0xffffffff


	//   ....[7]....
        /*0048*/ 	.word	0xffffffff


	//   ....[8]....
        /*004c*/ 	.word	0xffffffff


	//   ....[9]....
        /*0050*/ 	.word	0xffffffff


	//   ....[10]....
        /*0054*/ 	.word	0xffffffff


	//   ....[11]....
        /*0058*/ 	.word	0xffffffff


	//   ....[12]....
        /*005c*/ 	.word	0xffffffff


	//   ....[13]....
        /*0060*/ 	.word	0xffffffff


	//   ....[14]....
        /*0064*/ 	.word	0xffffffff


	//   ....[15]....
        /*0068*/ 	.word	0xffffffff


	//   ....[16]....
        /*006c*/ 	.word	0xffffffff


	//   ....[17]....
        /*0070*/ 	.word	0xffffffff


	//----- nvinfo : EIATTR_COOP_GROUP_INSTR_OFFSETS
	.align		4
.L_3599:
        /*0074*/ 	.byte	0x04, 0x28
        /*0076*/ 	.short	(.L_3601 - .L_3600)


	//   ....[0]....
.L_3600:
        /*0078*/ 	.word	0x00000790


	//   ....[1]....
        /*007c*/ 	.word	0x00000820


	//   ....[2]....
        /*0080*/ 	.word	0x00001d30


	//   ....[3]....
        /*0084*/ 	.word	0x00002000


	//   ....[4]....
        /*0088*/ 	.word	0x00002030


	//   ....[5]....
        /*008c*/ 	.word	0x00002060


	//   ....[6]....
        /*0090*/ 	.word	0x00002090


	//   ....[7]....
        /*0094*/ 	.word	0x000020e0


	//   ....[8]....
        /*0098*/ 	.word	0x000020f0


	//   ....[9]....
        /*009c*/ 	.word	0x00002150


	//   ....[10]....
        /*00a0*/ 	.word	0x00002170


	//   ....[11]....
        /*00a4*/ 	.word	0x000021c0


	//   ....[12]....
        /*00a8*/ 	.word	0x000021e0


	//   ....[13]....
        /*00ac*/ 	.word	0x00002270


	//   ....[14]....
        /*00b0*/ 	.word	0x00002280


	//   ....[15]....
        /*00b4*/ 	.word	0x000025f0


	//   ....[16]....
        /*00b8*/ 	.word	0x00002830


	//   ....[17]....
        /*00bc*/ 	.word	0x00002be0


	//----- nvinfo : EIATTR_VRC_CTA_INIT_COUNT
	.align		4
.L_3601:
        /*00c0*/ 	.byte	0x02, 0x4a
	.zero		1
	.zero		1


	//----- nvinfo : EIATTR_EXIT_INSTR_OFFSETS
	.align		4
        /*00c4*/ 	.byte	0x04, 0x1c
        /*00c6*/ 	.short	(.L_3603 - .L_3602)


	//   ....[0]....
.L_3602:
        /*00c8*/ 	.word	0x000003c0


	//   ....[1]....
        /*00cc*/ 	.word	0x00002cb0


	//----- nvinfo : EIATTR_MAX_THREADS
	.align		4
.L_3603:
        /*00d0*/ 	.byte	0x04, 0x05
        /*00d2*/ 	.short	(.L_3605 - .L_3604)
.L_3604:
        /*00d4*/ 	.word	0x00000020
        /*00d8*/ 	.word	0x00000001
        /*00dc*/ 	.word	0x00000001


	//----- nvinfo : EIATTR_CRS_STACK_SIZE
	.align		4
.L_3605:
        /*00e0*/ 	.byte	0x04, 0x1e
        /*00e2*/ 	.short	(.L_3607 - .L_3606)
.L_3606:
        /*00e4*/ 	.word	0x00000000


	//----- nvinfo : EIATTR_CBANK_PARAM_SIZE
	.align		4
.L_3607:
        /*00e8*/ 	.byte	0x03, 0x19
        /*00ea*/ 	.short	0x0118


	//----- nvinfo : EIATTR_PARAM_CBANK
	.align		4
        /*00ec*/ 	.byte	0x04, 0x0a
        /*00ee*/ 	.short	(.L_3609 - .L_3608)
	.align		4
.L_3608:
        /*00f0*/ 	.word	index@(.nv.constant0._Z25selective_scan_fwd_kernelI32Selective_Scan_fwd_kernel_traitsILi32ELi8ELi1ELb1ELb1ELb0ELb1EffEEv13SSMParamsBase)
        /*00f4*/ 	.short	0x0380
        /*00f6*/ 	.short	0x0118


	//----- nvinfo : EIATTR_SW_WAR
	.align		4
.L_3609:
        /*00f8*/ 	.byte	0x04, 0x36
        /*00fa*/ 	.short	(.L_3611 - .L_3610)
.L_3610:
        /*00fc*/ 	.word	0x00000008
.L_3611:


//--------------------- .nv.info._Z25selective_scan_fwd_kernelI32Selective_Scan_fwd_kernel_traitsILi32ELi8ELi1ELb1ELb1ELb1ELb0EffEEv13SSMParamsBase --------------------------
	.section	.nv.info._Z25selective_scan_fwd_kernelI32Selective_Scan_fwd_kernel_traitsILi32ELi8ELi1ELb1ELb1ELb1ELb0EffEEv13SSMParamsBase,"",@"SHT_CUDA_INFO"
	.sectionflags	@""
	.align	4


	//----- nvinfo : EIATTR_CUDA_API_VERSION
	.align		4
        /*0000*/ 	.byte	0x04, 0x37
        /*0002*/ 	.short	(.L_3613 - .L_3612)
.L_3612:
        /*0004*/ 	.word	0x00000082


	//----- nvinfo : EIATTR_KPARAM_INFO
	.align		4
.L_3613:
        /*0008*/ 	.byte	0x04, 0x17
        /*000a*/ 	.short	(.L_3615 - .L_3614)
.L_3614:
        /*000c*/ 	.word	0x00000000
        /*0010*/ 	.short	0x0000
        /*0012*/ 	.short	0x0000
        /*0014*/ 	.byte	0x00, 0xf0, 0x61, 0x04


	//----- nvinfo : EIATTR_SPARSE_MMA_MASK
	.align		4
.L_3615:
        /*0018*/ 	.byte	0x03, 0x50
        /*001a*/ 	.short	0x0000


	//----- nvinfo : EIATTR_MAXREG_COUNT
	.align		4
        /*001c*/ 	.byte	0x03, 0x1b
        /*001e*/ 	.short	0x00ff


	//----- nvinfo : EIATTR_NUM_BARRIERS
	.align		4
        /*0020*/ 	.byte	0x02, 0x4c
        /*0022*/ 	.byte	0x01
	.zero		1


	//----- nvinfo : EIATTR_MERCURY_ISA_VERSION
	.align		4
        /*0024*/ 	.byte	0x03, 0x5f
        /*0026*/ 	.short	0x0101


	//----- nvinfo : EIATTR_COOP_GROUP_MASK_REGIDS
	.align		4
        /*0028*/ 	.byte	0x04, 0x29
        /*002a*/ 	.short	(.L_3617 - .L_3616)


	//   ....[0]....
.L_3616:
        /*002c*/ 	.word	0xffffffff


	//   ....[1]....
        /*0030*/ 	.word	0xffffffff


	//   ....[2]....
        /*0034*/ 	.word	0xffffffff


	//   ....[3]....
        /*0038*/ 	.word	0xffffffff


	//   ....[4]....
        /*003c*/ 	.word	0xffffffff


	//   ....[5]....
        /*0040*/ 	.word	0xffffffff


	//   ....[6]....
        /*0044*/ 	.word	0xffffffff


	//   ....[7]....
        /*0048*/ 	.word	0xffffffff


	//   ....[8]....
        /*004c*/ 	.word	0xffffffff


	//   ....[9]....
        /*0050*/ 	.word	0xffffffff


	//   ....[10]....
        /*0054*/ 	.word	0xffffffff


	//   ....[11]....
        /*0058*/ 	.word	0xffffffff


	//   ....[12]....
        /*005c*/ 	.word	0xffffffff


	//   ....[13]....
        /*0060*/ 	.word	0xffffffff


	//   ....[14]....
        /*0064*/ 	.word	0xffffffff


	//   ....[15]....
        /*0068*/ 	.word	0xffffffff


	//   ....[16]....
        /*006c*/ 	.word	0xffffffff


	//----- nvinfo : EIATTR_COOP_GROUP_INSTR_OFFSETS
	.align		4
.L_3617:
        /*0070*/ 	.byte	0x04, 0x28
        /*0072*/ 	.short	(.L_3619 - .L_3618)


	//   ....[0]....
.L_3618:
        /*0074*/ 	.word	0x000007c0


	//   ....[1]....
        /*0078*/ 	.word	0x00000860


	//   ....[2]....
        /*007c*/ 	.word	0x00001d40


	//   ....[3]....
        /*0080*/ 	.word	0x00002060


	//   ....[4]....
        /*0084*/ 	.word	0x00002090


	//   ....[5]....
        /*0088*/ 	.word	0x000020c0


	//   ....[6]....
        /*008c*/ 	.word	0x000020f0


	//   ....[7]....
        /*0090*/ 	.word	0x00002140


	//   ....[8]....
        /*0094*/ 	.word	0x00002150


	//   ....[9]....
        /*0098*/ 	.word	0x000021b0


	//   ....[10]....
        /*009c*/ 	.word	0x000021d0


	//   ....[11]....
        /*00a0*/ 	.word	0x00002210


	//   ....[12]....
        /*00a4*/ 	.word	0x00002230


	//   ....[13]....
        /*00a8*/ 	.word	0x00002280


	//   ....[14]....
        /*00ac*/ 	.word	0x00002320


	//   ....[15]....
        /*00b0*/ 	.word	0x00002330


	//   ....[16]....
        /*00b4*/ 	.word	0x00002730


	//----- nvinfo : EIATTR_VRC_CTA_INIT_COUNT
	.align		4
.L_3619:
        /*00b8*/ 	.byte	0x02, 0x4a
	.zero		1
	.zero		1


	//----- nvinfo : EIATTR_EXIT_INSTR_OFFSETS
	.align		4
        /*00bc*/ 	.byte	0x04, 0x1c
        /*00be*/ 	.short	(.L_3621 - .L_3620)


	//   ....[0]....
.L_3620:
        /*00c0*/ 	.word	0x00000400


	//   ....[1]....
        /*00c4*/ 	.word	0x00002820


	//----- nvinfo : EIATTR_MAX_THREADS
	.align		4
.L_3621:
        /*00c8*/ 	.byte	0x04, 0x05
        /*00ca*/ 	.short	(.L_3623 - .L_3622)
.L_3622:
        /*00cc*/ 	.word	0x00000020
        /*00d0*/ 	.word	0x00000001
        /*00d4*/ 	.word	0x00000001


	//----- nvinfo : EIATTR_CRS_STACK_SIZE
	.align		4
.L_3623:
        /*00d8*/ 	.byte	0x04, 0x1e
        /*00da*/ 	.short	(.L_3625 - .L_3624)
.L_3624:
        /*00dc*/ 	.word	0x00000000


	//----- nvinfo : EIATTR_CBANK_PARAM_SIZE
	.align		4
.L_3625:
        /*00e0*/ 	.byte	0x03, 0x19
        /*00e2*/ 	.short	0x0118


	//----- nvinfo : EIATTR_PARAM_CBANK
	.align		4
        /*00e4*/ 	.byte	0x04, 0x0a
        /*00e6*/ 	.short	(.L_3627 - .L_3626)
	.align		4
.L_3626:
        /*00e8*/ 	.word	index@(.nv.constant0._Z25selective_scan_fwd_kernelI32Selective_Scan_fwd_kernel_traitsILi32ELi8ELi1ELb1ELb1ELb1ELb0EffEEv13SSMParamsBase)
        /*00ec*/ 	.short	0x0380
        /*00ee*/ 	.short	0x0118


	//----- nvinfo : EIATTR_SW_WAR
	.align		4
.L_3627:
        /*00f0*/ 	.byte	0x04, 0x36
        /*00f2*/ 	.short	(.L_3629 - .L_3628)
.L_3628:
        /*00f4*/ 	.word	0x00000008
.L_3629:


//--------------------- .nv.info._Z25selective_scan_fwd_kernelI32Selective_Scan_fwd_kernel_traitsILi32ELi8ELi1ELb1ELb1ELb1ELb1EffEEv13SSMParamsBase --------------------------
	.section	.nv.info._Z25selective_scan_fwd_kernelI32Selective_Scan_fwd_kernel_traitsILi32ELi8ELi1ELb1ELb1ELb1ELb1EffEEv13SSMParamsBase,"",@"SHT_CUDA_INFO"
	.sectionflags	@""
	.align	4


	//----- nvinfo : EIATTR_CUDA_API_VERSION
	.align		4
        /*0000*/ 	.byte	0x04, 0x37
        /*0002*/ 	.short	(.L_3631 - .L_3630)
.L_3630:
        /*0004*/ 	.word	0x00000082


	//----- nvinfo : EIATTR_KPARAM_INFO
	.align		4
.L_3631:
        /*0008*/ 	.byte	0x04, 0x17
        /*000a*/ 	.short	(.L_3633 - .L_3632)
.L_3632:
        /*000c*/ 	.word	0x00000000
        /*0010*/ 	.short	0x0000
        /*0012*/ 	.short	0x0000
        /*0014*/ 	.byte	0x00, 0xf0, 0x61, 0x04


	//----- nvinfo : EIATTR_SPARSE_MMA_MASK
	.align		4
.L_3633:
        /*0018*/ 	.byte	0x03, 0x50
        /*001a*/ 	.short	0x0000


	//----- nvinfo : EIATTR_MAXREG_COUNT
	.align		4
        /*001c*/ 	.byte	0x03, 0x1b
        /*001e*/ 	.short	0x00ff


	//----- nvinfo : EIATTR_NUM_BARRIERS
	.align		4
        /*0020*/ 	.byte	0x02, 0x4c
        /*0022*/ 	.byte	0x01
	.zero		1


	//----- nvinfo : EIATTR_MERCURY_ISA_VERSION
	.align		4
        /*0024*/ 	.byte	0x03, 0x5f
        /*0026*/ 	.short	0x0101


	//----- nvinfo : EIATTR_COOP_GROUP_MASK_REGIDS
	.align		4
        /*0028*/ 	.byte	0x04, 0x29
        /*002a*/ 	.short	(.L_3635 - .L_3634)


	//   ....[0]....
.L_3634:
        /*002c*/ 	.word	0xffffffff


	//   ....[1]....
        /*0030*/ 	.word	0xffffffff


	//   ....[2]....
        /*0034*/ 	.word	0xffffffff


	//   ....[3]....
        /*0038*/ 	.word	0xffffffff


	//   ....[4]....
        /*003c*/ 	.word	0xffffffff


	//   ....[5]....
        /*0040*/ 	.word	0xffffffff


	//   ....[6]....
        /*0044*/ 	.word	0xffffffff


	//   ....[7]....
        /*0048*/ 	.word	0xffffffff


	//   ....[8]....
        /*004c*/ 	.word	0xffffffff


	//   ....[9]....
        /*0050*/ 	.word	0xffffffff


	//   ....[10]....
        /*0054*/ 	.word	0xffffffff


	//   ....[11]....
        /*0058*/ 	.word	0xffffffff


	//   ....[12]....
        /*005c*/ 	.word	0xffffffff


	//   ....[13]....
        /*0060*/ 	.word	0xffffffff


	//   ....[14]....
        /*0064*/ 	.word	0xffffffff


	//   ....[15]....
        /*0068*/ 	.word	0xffffffff


	//   ....[16]....
        /*006c*/ 	.word	0xffffffff


	//   ....[17]....
        /*0070*/ 	.word	0xffffffff


	//   ....[18]....
        /*0074*/ 	.word	0xffffffff


	//----- nvinfo : EIATTR_COOP_GROUP_INSTR_OFFSETS
	.align		4
.L_3635:
        /*0078*/ 	.byte	0x04, 0x28
        /*007a*/ 	.short	(.L_3637 - .L_3636)


	//   ....[0]....
.L_3636:
        /*007c*/ 	.word	0x000007e0


	//   ....[1]....
        /*0080*/ 	.word	0x00000880


	//   ....[2]....
        /*0084*/ 	.word	0x00001d70


	//   ....[3]....
        /*0088*/ 	.word	0x00002070


	//   ....[4]....
        /*008c*/ 	.word	0x000020c0


	//   ....[5]....
        /*0090*/ 	.word	0x000020f0


	//   ....[6]....
        /*0094*/ 	.word	0x00002120


	//   ....[7]....
        /*0098*/ 	.word	0x00002150


	//   ....[8]....
        /*009c*/ 	.word	0x00002180


	//   ....[9]....
        /*00a0*/ 	.word	0x000021e0


	//   ....[10]....
        /*00a4*/ 	.word	0x00002200


	//   ....[11]....
        /*00a8*/ 	.word	0x00002250


	//   ....[12]....
        /*00ac*/ 	.word	0x00002260


	//   ....[13]....
        /*00b0*/ 	.word	0x000022b0


	//   ....[14]....
        /*00b4*/ 	.word	0x00002350


	//   ....[15]....
        /*00b8*/ 	.word	0x00002360


	//   ....[16]....
        /*00bc*/ 	.word	0x000026d0


	//   ....[17]....
        /*00c0*/ 	.word	0x00002930


	//   ....[18]....
        /*00c4*/ 	.word	0x00002ce0


	//----- nvinfo : EIATTR_VRC_CTA_INIT_COUNT
	.align		4
.L_3637:
        /*00c8*/ 	.byte	0x02, 0x4a
	.zero		1
	.zero		1


	//----- nvinfo : EIATTR_EXIT_INSTR_OFFSETS
	.align		4
        /*00cc*/ 	.byte	0x04, 0x1c
        /*00ce*/ 	.short	(.L_3639 - .L_3638)


	//   ....[0]....
.L_3638:
        /*00d0*/ 	.word	0x00000410


	//   ....[1]....
        /*00d4*/ 	.word	0x00002db0


	//----- nvinfo : EIATTR_MAX_THREADS
	.align		4
.L_3639:
        /*00d8*/ 	.byte	0x04, 0x05
        /*00da*/ 	.short	(.L_3641 - .L_3640)
.L_3640:
        /*00dc*/ 	.word	0x00000020
        /*00e0*/ 	.word	0x00000001
        /*00e4*/ 	.word	0x00000001


	//----- nvinfo : EIATTR_CRS_STACK_SIZE
	.align		4
.L_3641:
        /*00e8*/ 	.byte	0x04, 0x1e
        /*00ea*/ 	.short	(.L_3643 - .L_3642)
.L_3642:
        /*00ec*/ 	.word	0x00000000


	//----- nvinfo : EIATTR_CBANK_PARAM_SIZE
	.align		4
.L_3643:
        /*00f0*/ 	.byte	0x03, 0x19
        /*00f2*/ 	.short	0x0118


	//----- nvinfo : EIATTR_PARAM_CBANK
	.align		4
        /*00f4*/ 	.byte	0x04, 0x0a
        /*00f6*/ 	.short	(.L_3645 - .L_3644)
	.align		4
.L_3644:
        /*00f8*/ 	.word	index@(.nv.constant0._Z25selective_scan_fwd_kernelI32Selective_Scan_fwd_kernel_traitsILi32ELi8ELi1ELb1ELb1ELb1ELb1EffEEv13SSMParamsBase)
        /*00fc*/ 	.short	0x0380
        /*00fe*/ 	.short	0x0118


	//----- nvinfo : EIATTR_SW_WAR
	.align		4
.L_3645:
        /*0100*/ 	.byte	0x04, 0x36
        /*0102*/ 	.short	(.L_3647 - .L_3646)
.L_3646:
        /*0104*/ 	.word	0x00000008
.L_3647:


//--------------------- .nv.info._Z25selective_scan_fwd_kernelI32Selective_Scan_fwd_kernel_traitsILi32ELi4ELi1ELb0ELb0ELb0ELb0EffEEv13SSMParamsBase --------------------------
	.section	.nv.info._Z25selective_scan_fwd_kernelI32Selective_Scan_fwd_kernel_traitsILi32ELi4ELi1ELb0ELb0ELb0ELb0EffEEv13SSMParamsBase,"",@"SHT_CUDA_INFO"
	.sectionflags	@""
	.align	4


	//----- nvinfo : EIATTR_CUDA_API_VERSION
	.align		4
        /*0000*/ 	.byte	0x04, 0x37
        /*0002*/ 	.short	(.L_3649 - .L_3648)
.L_3648:
        /*0004*/ 	.word	0x00000082


	//----- nvinfo : EIATTR_KPARAM_INFO
	.align		4
.L_3649:
        /*0008*/ 	.byte	0x04, 0x17
        /*000a*/ 	.short	(.L_3651 - .L_3650)
.L_3650:
        /*000c*/ 	.word	0x00000000
        /*0010*/ 	.short	0x0000
        /*0012*/ 	.short	0x0000
        /*0014*/ 	.byte	0x00, 0xf0, 0x61, 0x04


	//----- nvinfo : EIATTR_SPARSE_MMA_MASK
	.align		4
.L_3651:
        /*0018*/ 	.byte	0x03, 0x50
        /*001a*/ 	.short	0x0000


	//----- nvinfo : EIATTR_MAXREG_COUNT
	.align		4
        /*001c*/ 	.byte	0x03, 0x1b
        /*001e*/ 	.short	0x00ff


	//----- nvinfo : EIATTR_NUM_BARRIERS
	.align		4
        /*0020*/ 	.byte	0x02, 0x4c
        /*0022*/ 	.byte	0x01
	.zero		1


	//----- nvinfo : EIATTR_MERCURY_ISA_VERSION
	.align		4
        /*0024*/ 	.byte	0x03, 0x5f
        /*0026*/ 	.short	0x0101


	//----- nvinfo : EIATTR_COOP_GROUP_MASK_REGIDS
	.align		4
        /*0028*/ 	.byte	0x04, 0x29
        /*002a*/ 	.short	(.L_3653 - .L_3652)


	//   ....[0]....
.L_3652:
        /*002c*/ 	.word	0xffffffff


	//   ....[1]....
        /*0030*/ 	.word	0xffffffff


	//   ....[2]....
        /*0034*/ 	.word	0xffffffff


	//   ....[3]....
        /*0038*/ 	.word	0xffffffff


	//   ....[4]....
        /*003c*/ 	.word	0xffffffff


	//   ....[5]....
        /*0040*/ 	.word	0xffffffff


	//   ....[6]....
        /*0044*/ 	.word	0xffffffff


	//   ....[7]....
        /*0048*/ 	.word	0xffffffff


	//   ....[8]....
        /*004c*/ 	.word	0xffffffff


	//   ....[9]....
        /*0050*/ 	.word	0xffffffff


	//   ....[10]....
        /*0054*/ 	.word	0xffffffff


	//   ....[11]....
        /*0058*/ 	.word	0xffffffff


	//   ....[12]....
        /*005c*/ 	.word	0xffffffff


	//   ....[13]....
        /*0060*/ 	.word	0xffffffff


	//   ....[14]....
        /*0064*/ 	.word	0xffffffff


	//----- nvinfo : EIATTR_COOP_GROUP_INSTR_OFFSETS
	.align		4
.L_3653:
        /*0068*/ 	.byte	0x04, 0x28
        /*006a*/ 	.short	(.L_3655 - .L_3654)


	//   ....[0]....
.L_3654:
        /*006c*/ 	.word	0x00000800


	//   ....[1]....
        /*0070*/ 	.word	0x000008c0


	//   ....[2]....
        /*0074*/ 	.word	0x000015a0


	//   ....[3]....
        /*0078*/ 	.word	0x000015e0


	//   ....[4]....
        /*007c*/ 	.word	0x00001610


	//   ....[5]....
        /*0080*/ 	.word	0x00001630


	//   ....[6]....
        /*0084*/ 	.word	0x00001670


	//   ....[7]....
        /*0088*/ 	.word	0x00001690


	//   ....[8]....
        /*008c*/ 	.word	0x000016e0


	//   ....[9]....
        /*0090*/ 	.word	0x000016f0


	//   ....[10]....
        /*0094*/ 	.word	0x00001740


	//   ....[11]....
        /*0098*/ 	.word	0x00001750


	//   ....[12]....
        /*009c*/ 	.word	0x00001850


	//   ....[13]....
        /*00a0*/ 	.word	0x00001860


	//   ....[14]....
        /*00a4*/ 	.word	0x00001b10


	//----- nvinfo : EIATTR_VRC_CTA_INIT_COUNT
	.align		4
.L_3655:
        /*00a8*/ 	.byte	0x02, 0x4a
	.zero		1
	.zero		1


	//----- nvinfo : EIATTR_EXIT_INSTR_OFFSETS
	.align		4
        /*00ac*/ 	.byte	0x04, 0x1c
        /*00ae*/ 	.short	(.L_3657 - .L_3656)


	//   ....[0]....
.L_3656:
        /*00b0*/ 	.word	0x00000200


	//   ....[1]....
        /*00b4*/ 	.word	0x00001ce0


	//----- nvinfo : EIATTR_MAX_THREADS
	.align		4
.L_3657:
        /*00b8*/ 	.byte	0x04, 0x05
        /*00ba*/ 	.short	(.L_3659 - .L_3658)
.L_3658:
        /*00bc*/ 	.word	0x00000020
        /*00c0*/ 	.word	0x00000001
        /*00c4*/ 	.word	0x00000001


	//----- nvinfo : EIATTR_CRS_STACK_SIZE
	.align		4
.L_3659:
        /*00c8*/ 	.byte	0x04, 0x1e
        /*00ca*/ 	.short	(.L_3661 - .L_3660)
.L_3660:
        /*00cc*/ 	.word	0x00000000


	//----- nvinfo : EIATTR_CBANK_PARAM_SIZE
	.align		4
.L_3661:
        /*00d0*/ 	.byte	0x03, 0x19
        /*00d2*/ 	.short	0x0118


	//----- nvinfo : EIATTR_PARAM_CBANK
	.align		4
        /*00d4*/ 	.byte	0x04, 0x0a
        /*00d6*/ 	.short	(.L_3663 - .L_3662)
	.align		4
.L_3662:
        /*00d8*/ 	.word	index@(.nv.constant0._Z25selective_scan_fwd_kernelI32Selective_Scan_fwd_kernel_traitsILi32ELi4ELi1ELb0ELb0ELb0ELb0EffEEv13SSMParamsBase)
        /*00dc*/ 	.short	0x0380
        /*00de*/ 	.short	0x0118


	//----- nvinfo : EIATTR_SW_WAR
	.align		4
.L_3663:
        /*00e0*/ 	.byte	0x04, 0x36
        /*00e2*/ 	.short	(.L_3665 - .L_3664)
.L_3664:
        /*00e4*/ 	.word	0x00000008
.L_3665:


//--------------------- .nv.info._Z25selective_scan_fwd_kernelI32Selective_Scan_fwd_kernel_traitsILi32ELi4ELi1ELb0ELb0ELb0ELb1EffEEv13SSMParamsBase --------------------------
	.section	.nv.info._Z25selective_scan_fwd_kernelI32Selective_Scan_fwd_kernel_traitsILi32ELi4ELi1ELb0ELb0ELb0ELb1EffEEv13SSMParamsBase,"",@"SHT_CUDA_INFO"
	.sectionflags	@""
	.align	4


	//----- nvinfo : EIATTR_CUDA_API_VERSION
	.align		4
        /*0000*/ 	.byte	0x04, 0x37
        /*0002*/ 	.short	(.L_3667 - .L_3666)
.L_3666:
        /*0004*/ 	.word	0x00000082


	//----- nvinfo : EIATTR_KPARAM_INFO
	.align		4
.L_3667:
        /*0008*/ 	.byte	0x04, 0x17
        /*000a*/ 	.short	(.L_3669 - .L_3668)
.L_3668:
        /*000c*/ 	.word	0x00000000
        /*0010*/ 	.short	0x0000
        /*0012*/ 	.short	0x0000
        /*0014*/ 	.byte	0x00, 0xf0, 0x61, 0x04


	//----- nvinfo : EIATTR_SPARSE_MMA_MASK
	.align		4
.L_3669:
        /*0018*/ 	.byte	0x03, 0x50
        /*001a*/ 	.short	0x0000


	//----- nvinfo : EIATTR_MAXREG_COUNT
	.align		4
        /*001c*/ 	.byte	0x03, 0x1b
        /*001e*/ 	.short	0x00ff


	//----- nvinfo : EIATTR_NUM_BARRIERS
	.align		4
        /*0020*/ 	.byte	0x02, 0x4c
        /*0022*/ 	.byte	0x01
	.zero		1


	//----- nvinfo : EIATTR_MERCURY_ISA_VERSION
	.align		4
        /*0024*/ 	.byte	0x03, 0x5f
        /*0026*/ 	.short	0x0101


	//----- nvinfo : EIATTR_COOP_GROUP_MASK_REGIDS
	.align		4
        /*0028*/ 	.byte	0x04, 0x29
        /*002a*/ 	.short	(.L_3671 - .L_3670)


	//   ....[0]....
.L_3670:
        /*002c*/ 	.word	0xffffffff


	//   ....[1]....
        /*0030*/ 	.word	0xffffffff


	//   ....[2]....
        /*0034*/ 	.word	0xffffffff


	//   ....[3]....
        /*0038*/ 	.word	0xffffffff


	//   ....[4]....
        /*003c*/ 	.word	0xffffffff


	//   ....[5]....
        /*0040*/ 	.word	0xffffffff


	//   ....[6]....
        /*0044*/ 	.word	0xffffffff


	//   ....[7]....
        /*0048*/ 	.word	0xffffffff


	//   ....[8]....
        /*004c*/ 	.word	0xffffffff


	//   ....[9]....
        /*0050*/ 	.word	0xffffffff


	//   ....[10]....
        /*0054*/ 	.word	0xffffffff


	//   ....[11]....
        /*0058*/ 	.word	0xffffffff


	//   ....[12]....
        /*005c*/ 	.word	0xffffffff


	//   ....[13]....
        /*0060*/ 	.word	0xffffffff


	//   ....[14]....
        /*0064*/ 	.word	0xffffffff


	//   ....[15]....
        /*0068*/ 	.word	0xffffffff


	//   ....[16]....
        /*006c*/ 	.word	0xffffffff


	//----- nvinfo : EIATTR_COOP_GROUP_INSTR_OFFSETS
	.align		4
.L_3671:
        /*0070*/ 	.byte	0x04, 0x28
        /*0072*/ 	.short	(.L_3673 - .L_3672)


	//   ....[0]....
.L_3672:
        /*0074*/ 	.word	0x00000900


	//   ....[1]....
        /*0078*/ 	.word	0x000009c0


	//   ....[2]....
        /*007c*/ 	.word	0x000016a0


	//   ....[3]....
        /*0080*/ 	.word	0x000016e0


	//   ....[4]....
        /*0084*/ 	.word	0x00001710


	//   ....[5]....
        /*0088*/ 	.word	0x00001730


	//   ....[6]....
        /*008c*/ 	.word	0x00001770


	//   ....[7]....
        /*0090*/ 	.word	0x00001790


	//   ....[8]....
        /*0094*/ 	.word	0x000017e0


	//   ....[9]....
        /*0098*/ 	.word	0x000017f0


	//   ....[10]....
        /*009c*/ 	.word	0x00001840


	//   ....[11]....
        /*00a0*/ 	.word	0x00001850


	//   ....[12]....
        /*00a4*/ 	.word	0x00001950


	//   ....[13]....
        /*00a8*/ 	.word	0x00001960


	//   ....[14]....
        /*00ac*/ 	.word	0x00001c70


	//   ....[15]....
        /*00b0*/ 	.word	0x00001ee0


	//   ....[16]....
        /*00b4*/ 	.word	0x000020a0


	//----- nvinfo : EIATTR_VRC_CTA_INIT_COUNT
	.align		4
.L_3673:
        /*00b8*/ 	.byte	0x02, 0x4a
	.zero		1
	.zero		1


	//----- nvinfo : EIATTR_EXIT_INSTR_OFFSETS
	.align		4
        /*00bc*/ 	.byte	0x04, 0x1c
        /*00be*/ 	.short	(.L_3675 - .L_3674)


	//   ....[0]....
.L_3674:
        /*00c0*/ 	.word	0x00000220


	//   ....[1]....
        /*00c4*/ 	.word	0x00002250


	//----- nvinfo : EIATTR_MAX_THREADS
	.align		4
.L_3675:
        /*00c8*/ 	.byte	0x04, 0x05
        /*00ca*/ 	.short	(.L_3677 - .L_3676)
.L_3676:
        /*00cc*/ 	.word	0x00000020
        /*00d0*/ 	.word	0x00000001
        /*00d4*/ 	.word	0x00000001


	//----- nvinfo : EIATTR_CRS_STACK_SIZE
	.align		4
.L_3677:
        /*00d8*/ 	.byte	0x04, 0x1e
        /*00da*/ 	.short	(.L_3679 - .L_3678)
.L_3678:
        /*00dc*/ 	.word	0x00000000


	//----- nvinfo : EIATTR_CBANK_PARAM_SIZE
	.align		4
.L_3679:
        /*00e0*/ 	.byte	0x03, 0x19
        /*00e2*/ 	.short	0x0118


	//----- nvinfo : EIATTR_PARAM_CBANK
	.align		4
        /*00e4*/ 	.byte	0x04, 0x0a
        /*00e6*/ 	.short	(.L_3681 - .L_3680)
	.align		4
.L_3680:
        /*00e8*/ 	.word	index@(.nv.constant0._Z25selective_scan_fwd_kernelI32Selective_Scan_fwd_kernel_traitsILi32ELi4ELi1ELb0ELb0ELb0ELb1EffEEv13SSMParamsBase)
        /*00ec*/ 	.short	0x0380
        /*00ee*/ 	.short	0x0118


	//----- nvinfo : EIATTR_SW_WAR
	.align		4
.L_3681:
        /*00f0*/ 	.byte	0x04, 0x36
        /*00f2*/ 	.short	(.L_3683 - .L_3682)
.L_3682:
        /*00f4*/ 	.word	0x00000008
.L_3683:


//--------------------- .nv.info._Z25selective_scan_fwd_kernelI32Selective_Scan_fwd_kernel_traitsILi32ELi4ELi1ELb0ELb0ELb1ELb0EffEEv13SSMParamsBase --------------------------
	.section	.nv.info._Z25selective_scan_fwd_kernelI32Selective_Scan_fwd_kernel_traitsILi32ELi4ELi1ELb0ELb0ELb1ELb0EffEEv13SSMParamsBase,"",@"SHT_CUDA_INFO"
	.sectionflags	@""
	.align	4


	//----- nvinfo : EIATTR_CUDA_API_VERSION
	.align		4
        /*0000*/ 	.byte	0x04, 0x37
        /*0002*/ 	.short	(.L_3685 - .L_3684)
.L_3684:
        /*0004*/ 	.word	0x00000082


	//----- nvinfo : EIATTR_KPARAM_INFO
	.align		4
.L_3685:
        /*0008*/ 	.byte	0x04, 0x17
        /*000a*/ 	.short	(.L_3687 - .L_3686)
.L_3686:
        /*000c*/ 	.word	0x00000000
        /*0010*/ 	.short	0x0000
        /*0012*/ 	.short	0x0000
        /*0014*/ 	.byte	0x00, 0xf0, 0x61, 0x04


	//----- nvinfo : EIATTR_SPARSE_MMA_MASK
	.align		4
.L_3687:
        /*0018*/ 	.byte	0x03, 0x50
        /*001a*/ 	.short	0x0000


	//----- nvinfo : EIATTR_MAXREG_COUNT
	.align		4
        /*001c*/ 	.byte	0x03, 0x1b
        /*001e*/ 	.short	0x00ff


	//----- nvinfo : EIATTR_NUM_BARRIERS
	.align		4
        /*0020*/ 	.byte	0x02, 0x4c
        /*0022*/ 	.byte	0x01
	.zero		1


	//----- nvinfo : EIATTR_MERCURY_ISA_VERSION
	.align		4
        /*0024*/ 	.byte	0x03, 0x5f
        /*0026*/ 	.short	0x0101


	//----- nvinfo : EIATTR_COOP_GROUP_MASK_REGIDS
	.align		4
        /*0028*/ 	.byte	0x04, 0x29
        /*002a*/ 	.short	(.L_3689 - .L_3688)


	//   ....[0]....
.L_3688:
        /*002c*/ 	.word	0xffffffff


	//   ....[1]....
        /*0030*/ 	.word	0xffffffff


	//   ....[2]....
        /*0034*/ 	.word	0xffffffff


	//   ....[3]....
        /*0038*/ 	.word	0xffffffff


	//   ....[4]....
        /*003c*/ 	.word	0xffffffff


	//   ....[5]....
        /*0040*/ 	.word	0xffffffff


	//   ....[6]....
        /*0044*/ 	.word	0xffffffff


	//   ....[7]....
        /*0048*/ 	.word	0xffffffff


	//   ....[8]....
        /*004c*/ 	.word	0xffffffff


	//   ....[9]....
        /*0050*/ 	.word	0xffffffff


	//   ....[10]....
        /*0054*/ 	.word	0xffffffff


	//   ....[11]....
        /*0058*/ 	.word	0xffffffff


	//   ....[12]....
        /*005c*/ 	.word	0xffffffff


	//   ....[13]....
        /*0060*/ 	.word	0xffffffff


	//   ....[14]....
        /*0064*/ 	.word	0xffffffff


	//   ....[15]....
        /*0068*/ 	.word	0xffffffff


	//----- nvinfo : EIATTR_COOP_GROUP_INSTR_OFFSETS
	.align		4
.L_3689:
        /*006c*/ 	.byte	0x04, 0x28
        /*006e*/ 	.short	(.L_3691 - .L_3690)


	//   ....[0]....
.L_3690:
        /*0070*/ 	.word	0x00000a20


	//   ....[1]....
        /*0074*/ 	.word	0x00000ae0


	//   ....[2]....
        /*0078*/ 	.word	0x00001850


	//   ....[3]....
        /*007c*/ 	.word	0x000018c0


	//   ....[4]....
        /*0080*/ 	.word	0x000018e0


	//   ....[5]....
        /*0084*/ 	.word	0x00001920


	//   ....[6]....
        /*0088*/ 	.word	0x00001930


	//   ....[7]....
        /*008c*/ 	.word	0x00001970


	//   ....[8]....
        /*0090*/ 	.word	0x00001990


	//   ....[9]....
        /*0094*/ 	.word	0x000019e0


	//   ....[10]....
        /*0098*/ 	.word	0x000019f0


	//   ....[11]....
        /*009c*/ 	.word	0x00001a40


	//   ....[12]....
        /*00a0*/ 	.word	0x00001a50


	//   ....[13]....
        /*00a4*/ 	.word	0x00001b30


	//   ....[14]....
        /*00a8*/ 	.word	0x00001b40


	//   ....[15]....
        /*00ac*/ 	.word	0x00001e60


	//----- nvinfo : EIATTR_VRC_CTA_INIT_COUNT
	.align		4
.L_3691:
        /*00b0*/ 	.byte	0x02, 0x4a
	.zero		1
	.zero		1


	//----- nvinfo : EIATTR_EXIT_INSTR_OFFSETS
	.align		4
        /*00b4*/ 	.byte	0x04, 0x1c
        /*00b6*/ 	.short	(.L_3693 - .L_3692)


	//   ....[0]....
.L_3692:
        /*00b8*/ 	.word	0x00000370


	//   ....[1]....
        /*00bc*/ 	.word	0x00002050


	//----- nvinfo : EIATTR_MAX_THREADS
	.align		4
.L_3693:
        /*00c0*/ 	.byte	0x04, 0x05
        /*00c2*/ 	.short	(.L_3695 - .L_3694)
.L_3694:
        /*00c4*/ 	.word	0x00000020
        /*00c8*/ 	.word	0x00000001
        /*00cc*/ 	.word	0x00000001


	//----- nvinfo : EIATTR_CRS_STACK_SIZE
	.align		4
.L_3695:
        /*00d0*/ 	.byte	0x04, 0x1e
        /*00d2*/ 	.short	(.L_3697 - .L_3696)
.L_3696:
        /*00d4*/ 	.word	0x00000000


	//----- nvinfo : EIATTR_CBANK_PARAM_SIZE
	.align		4
.L_3697:
        /*00d8*/ 	.byte	0x03, 0x19
        /*00da*/ 	.short	0x0118


	//----- nvinfo : EIATTR_PARAM_CBANK
	.align		4
        /*00dc*/ 	.byte	0x04, 0x0a
        /*00de*/ 	.short	(.L_3699 - .L_3698)
	.align		4
.L_3698:
        /*00e0*/ 	.word	index@(.nv.constant0._Z25selective_scan_fwd_kernelI32Selective_Scan_fwd_kernel_traitsILi32ELi4ELi1ELb0ELb0ELb1ELb0EffEEv13SSMParamsBase)
        /*00e4*/ 	.short	0x0380
        /*00e6*/ 	.short	0x0118


	//----- nvinfo : EIATTR_SW_WAR
	.align		4
.L_3699:
        /*00e8*/ 	.byte	0x04, 0x36
        /*00ea*/ 	.short	(.L_3701 - .L_3700)
.L_3700:
        /*00ec*/ 	.word	0x00000008
.L_3701:


//--------------------- .nv.info._Z25selective_scan_fwd_kernelI32Selective_Scan_fwd_kernel_traitsILi32ELi4ELi1ELb0ELb0ELb1ELb1EffEEv13SSMParamsBase --------------------------
	.section	.nv.info._Z25selective_scan_fwd_kernelI32Selective_Scan_fwd_kernel_traitsILi32ELi4ELi1ELb0ELb0ELb1ELb1EffEEv13SSMParamsBase,"",@"SHT_CUDA_INFO"
	.sectionflags	@""
	.align	4


	//----- nvinfo : EIATTR_CUDA_API_VERSION
	.align		4
        /*0000*/ 	.byte	0x04, 0x37
        /*0002*/ 	.short	(.L_3703 - .L_3702)
.L_3702:
        /*0004*/ 	.word	0x00000082


	//----- nvinfo : EIATTR_KPARAM_INFO
	.align		4
.L_3703:
        /*0008*/ 	.byte	0x04, 0x17
        /*000a*/ 	.short	(.L_3705 - .L_3704)
.L_3704:
        /*000c*/ 	.word	0x00000000
        /*0010*/ 	.short	0x0000
        /*0012*/ 	.short	0x0000
        /*0014*/ 	.byte	0x00, 0xf0, 0x61, 0x04


	//----- nvinfo : EIATTR_SPARSE_MMA_MASK
	.align		4
.L_3705:
        /*0018*/ 	.byte	0x03, 0x50
        /*001a*/ 	.short	0x0000


	//----- nvinfo : EIATTR_MAXREG_COUNT
	.align		4
        /*001c*/ 	.byte	0x03, 0x1b
        /*001e*/ 	.short	0x00ff


	//----- nvinfo : EIATTR_NUM_BARRIERS
	.align		4
        /*0020*/ 	.byte	0x02, 0x4c
        /*0022*/ 	.byte	0x01
	.zero		1


	//----- nvinfo : EIATTR_MERCURY_ISA_VERSION
	.align		4
        /*0024*/ 	.byte	0x03, 0x5f
        /*0026*/ 	.short	0x0101


	//----- nvinfo : EIATTR_COOP_GROUP_MASK_REGIDS
	.align		4
        /*0028*/ 	.byte	0x04, 0x29
        /*002a*/ 	.short	(.L_3707 - .L_3706)


	//   ....[0]....
.L_3706:
        /*002c*/ 	.word	0xffffffff


	//   ....[1]....
        /*0030*/ 	.word	0xffffffff


	//   ....[2]....
        /*0034*/ 	.word	0xffffffff


	//   ....[3]....
        /*0038*/ 	.word	0xffffffff


	//   ....[4]....
        /*003c*/ 	.word	0xffffffff


	//   ....[5]....
        /*0040*/ 	.word	0xffffffff


	//   ....[6]....
        /*0044*/ 	.word	0xffffffff


	//   ....[7]....
        /*0048*/ 	.word	0xffffffff


	//   ....[8]....
        /*004c*/ 	.word	0xffffffff


	//   ....[9]....
        /*0050*/ 	.word	0xffffffff


	//   ....[10]....
        /*0054*/ 	.word	0xffffffff


	//   ....[11]....
        /*0058*/ 	.word	0xffffffff


	//   ....[12]....
        /*005c*/ 	.word	0xffffffff


	//   ....[13]....
        /*0060*/ 	.word	0xffffffff


	//   ....[14]....
        /*0064*/ 	.word	0xffffffff


	//   ....[15]....
        /*0068*/ 	.word	0xffffffff


	//   ....[16]....
        /*006c*/ 	.word	0xffffffff


	//   ....[17]....
        /*0070*/ 	.word	0xffffffff


	//----- nvinfo : EIATTR_COOP_GROUP_INSTR_OFFSETS
	.align		4
.L_3707:
        /*0074*/ 	.byte	0x04, 0x28
        /*0076*/ 	.short	(.L_3709 - .L_3708)


	//   ....[0]....
.L_3708:
        /*0078*/ 	.word	0x00000940


	//   ....[1]....
        /*007c*/ 	.word	0x00000a10


	//   ....[2]....
        /*0080*/ 	.word	0x00001800


	//   ....[3]....
        /*0084*/ 	.word	0x00001870


	//   ....[4]....
        /*0088*/ 	.word	0x00001890


	//   ....[5]....
        /*008c*/ 	.word	0x000018d0


	//   ....[6]....
        /*0090*/ 	.word	0x000018e0


	//   ....[7]....
        /*0094*/ 	.word	0x00001930


	//   ....[8]....
        /*0098*/ 	.word	0x00001940


	//   ....[9]....
        /*009c*/ 	.word	0x00001990


	//   ....[10]....
        /*00a0*/ 	.word	0x000019a0


	//   ....[11]....
        /*00a4*/ 	.word	0x000019f0


	//   ....[12]....
        /*00a8*/ 	.word	0x00001a00


	//   ....[13]....
        /*00ac*/ 	.word	0x00001ae0


	//   ....[14]....
        /*00b0*/ 	.word	0x00001af0


	//   ....[15]....
        /*00b4*/ 	.word	0x00001e40


	//   ....[16]....
        /*00b8*/ 	.word	0x00002180


	//   ....[17]....
        /*00bc*/ 	.word	0x00002360


	//----- nvinfo : EIATTR_VRC_CTA_INIT_COUNT
	.align		4
.L_3709:
        /*00c0*/ 	.byte	0x02, 0x4a
	.zero		1
	.zero		1


	//----- nvinfo : EIATTR_EXIT_INSTR_OFFSETS
	.align		4
        /*00c4*/ 	.byte	0x04, 0x1c
        /*00c6*/ 	.short	(.L_3711 - .L_3710)


	//   ....[0]....
.L_3710:
        /*00c8*/ 	.word	0x00000400


	//   ....[1]....
        /*00cc*/ 	.word	0x00002580


	//----- nvinfo : EIATTR_MAX_THREADS
	.align		4
.L_3711:
        /*00d0*/ 	.byte	0x04, 0x05
        /*00d2*/ 	.short	(.L_3713 - .L_3712)
.L_3712:
        /*00d4*/ 	.word	0x00000020
        /*00d8*/ 	.word	0x00000001
        /*00dc*/ 	.word	0x00000001


	//----- nvinfo : EIATTR_CRS_STACK_SIZE
	.align		4
.L_3713:
        /*00e0*/ 	.byte	0x04, 0x1e
        /*00e2*/ 	.short	(.L_3715 - .L_3714)
.L_3714:
        /*00e4*/ 	.word	0x00000000


	//----- nvinfo : EIATTR_CBANK_PARAM_SIZE
	.align		4
.L_3715:
        /*00e8*/ 	.byte	0x03, 0x19
        /*00ea*/ 	.short	0x0118


	//----- nvinfo : EIATTR_PARAM_CBANK
	.align		4
        /*00ec*/ 	.byte	0x04, 0x0a
        /*00ee*/ 	.short	(.L_3717 - .L_3716)
	.align		4
.L_3716:
        /*00f0*/ 	.word	index@(.nv.constant0._Z25selective_scan_fwd_kernelI32Selective_Scan_fwd_kernel_traitsILi32ELi4ELi1ELb0ELb0ELb1ELb1EffEEv13SSMParamsBase)
        /*00f4*/ 	.short	0x0380
        /*00f6*/ 	.short	0x0118


	//----- nvinfo : EIATTR_SW_WAR
	.align		4
.L_3717:
        /*00f8*/ 	.byte	0x04, 0x36
        /*00fa*/ 	.short	(.L_3719 - .L_3718)
.L_3718:
        /*00fc*/ 	.word	0x00000008
.L_3719:


//--------------------- .nv.info._Z25selective_scan_fwd_kernelI32Selective_Scan_fwd_kernel_traitsILi32ELi4ELi1ELb0ELb1ELb0ELb0EffEEv13SSMParamsBase --------------------------
	.section	.nv.info._Z25selective_scan_fwd_kernelI32Selective_Scan_fwd_kernel_traitsILi32ELi4ELi1ELb0ELb1ELb0ELb0EffEEv13SSMParamsBase,"",@"SHT_CUDA_INFO"
	.sectionflags	@""
	.align	4


	//----- nvinfo : EIATTR_CUDA_API_VERSION
	.align		4
        /*0000*/ 	.byte	0x04, 0x37
        /*0002*/ 	.short	(.L_3721 - .L_3720)
.L_3720:
        /*0004*/ 	.word	0x00000082


	//----- nvinfo : EIATTR_KPARAM_INFO
	.align		4
.L_3721:
        /*0008*/ 	.byte	0x04, 0x17
        /*000a*/ 	.short	(.L_3723 - .L_3722)
.L_3722:
        /*000c*/ 	.word	0x00000000
        /*0010*/ 	.short	0x0000
        /*0012*/ 	.short	0x0000
        /*0014*/ 	.byte	0x00, 0xf0, 0x61, 0x04


	//----- nvinfo : EIATTR_SPARSE_MMA_MASK
	.align		4
.L_3723:
        /*0018*/ 	.byte	0x03, 0x50
        /*001a*/ 	.short	0x0000


	//----- nvinfo : EIATTR_MAXREG_COUNT
	.align		4
        /*001c*/ 	.byte	0x03, 0x1b
        /*001e*/ 	.short	0x00ff


	//----- nvinfo : EIATTR_NUM_BARRIERS
	.align		4
        /*0020*/ 	.byte	0x02, 0x4c
        /*0022*/ 	.byte	0x01
	.zero		1


	//----- nvinfo : EIATTR_MERCURY_ISA_VERSION
	.align		4
        /*0024*/ 	.byte	0x03, 0x5f
        /*0026*/ 	.short	0x0101


	//----- nvinfo : EIATTR_COOP_GROUP_MASK_REGIDS
	.align		4
        /*0028*/ 	.byte	0x04, 0x29
        /*002a*/ 	.short	(.L_3725 - .L_3724)


	//   ....[0]....
.L_3724:
        /*002c*/ 	.word	0xffffffff


	//   ....[1]....
        /*0030*/ 	.word	0xffffffff


	//   ....[2]....
        /*0034*/ 	.word	0xffffffff


	//   ....[3]....
        /*0038*/ 	.word	0xffffffff


	//   ....[4]....
        /*003c*/ 	.word	0xffffffff


	//   ....[5]....
        /*0040*/ 	.word	0xffffffff


	//   ....[6]....
        /*0044*/ 	.word	0xffffffff


	//   ....[7]....
        /*0048*/ 	.word	0xffffffff


	//   ....[8]....
        /*004c*/ 	.word	0xffffffff


	//   ....[9]....
        /*0050*/ 	.word	0xffffffff


	//   ....[10]....
        /*0054*/ 	.word	0xffffffff


	//   ....[11]....
        /*0058*/ 	.word	0xffffffff


	//   ....[12]....
        /*005c*/ 	.word	0xffffffff


	//   ....[13]....
        /*0060*/ 	.word	0xffffffff


	//   ....[14]....
        /*0064*/ 	.word	0xffffffff


	//   ....[15]....
        /*0068*/ 	.word	0xffffffff


	//----- nvinfo : EIATTR_COOP_GROUP_INSTR_OFFSETS
	.align		4
.L_3725:
        /*006c*/ 	.byte	0x04, 0x28
        /*006e*/ 	.short	(.L_3727 - .L_3726)


	//   ....[0]....
.L_3726:
        /*0070*/ 	.word	0x00000a10


	//   ....[1]....
        /*0074*/ 	.word	0x00000ad0


	//   ....[2]....
        /*0078*/ 	.word	0x00001710


	//   ....[3]....
        /*007c*/ 	.word	0x00001910


	//   ....[4]....
        /*0080*/ 	.word	0x00001950


	//   ....[5]....
        /*0084*/ 	.word	0x00001980


	//   ....[6]....
        /*0088*/ 	.word	0x000019b0


	//   ....[7]....
        /*008c*/ 	.word	0x000019e0


	//   ....[8]....
        /*0090*/ 	.word	0x00001a10


	//   ....[9]....
        /*0094*/ 	.word	0x00001a80


	//   ....[10]....
        /*0098*/ 	.word	0x00001a90


	//   ....[11]....
        /*009c*/ 	.word	0x00001af0


	//   ....[12]....
        /*00a0*/ 	.word	0x00001b00


	//   ....[13]....
        /*00a4*/ 	.word	0x00001b90


	//   ....[14]....
        /*00a8*/ 	.word	0x00001ba0


	//   ....[15]....
        /*00ac*/ 	.word	0x00001e50


	//----- nvinfo : EIATTR_VRC_CTA_INIT_COUNT
	.align		4
.L_3727:
        /*00b0*/ 	.byte	0x02, 0x4a
	.zero		1
	.zero		1


	//----- nvinfo : EIATTR_EXIT_INSTR_OFFSETS
	.align		4
        /*00b4*/ 	.byte	0x04, 0x1c
        /*00b6*/ 	.short	(.L_3729 - .L_3728)


	//   ....[0]....
.L_3728:
        /*00b8*/ 	.word	0x00000370


	//   ....[1]....
        /*00bc*/ 	.word	0x00002040


	//----- nvinfo : EIATTR_MAX_THREADS
	.align		4
.L_3729:
        /*00c0*/ 	.byte	0x04, 0x05
        /*00c2*/ 	.short	(.L_3731 - .L_3730)
.L_3730:
        /*00c4*/ 	.word	0x00000020
        /*00c8*/ 	.word	0x00000001
        /*00cc*/ 	.word	0x00000001


	//----- nvinfo : EIATTR_CRS_STACK_SIZE
	.align		4
.L_3731:
        /*00d0*/ 	.byte	0x04, 0x1e
        /*00d2*/ 	.short	(.L_3733 - .L_3732)
.L_3732:
        /*00d4*/ 	.word	0x00000000


	//----- nvinfo : EIATTR_CBANK_PARAM_SIZE
	.align		4
.L_3733:
        /*00d8*/ 	.byte	0x03, 0x19
        /*00da*/ 	.short	0x0118


	//----- nvinfo : EIATTR_PARAM_CBANK
	.align		4
        /*00dc*/ 	.byte	0x04, 0x0a
        /*00de*/ 	.short	(.L_3735 - .L_3734)
	.align		4
.L_3734:
        /*00e0*/ 	.word	index@(.nv.constant0._Z25selective_scan_fwd_kernelI32Selective_Scan_fwd_kernel_traitsILi32ELi4ELi1ELb0ELb1ELb0ELb0EffEEv13SSMParamsBase)
        /*00e4*/ 	.short	0x0380
        /*00e6*/ 	.short	0x0118


	//----- nvinfo : EIATTR_SW_WAR
	.align		4
.L_3735:
        /*00e8*/ 	.byte	0x04, 0x36
        /*00ea*/ 	.short	(.L_3737 - .L_3736)
.L_3736:
        /*00ec*/ 	.word	0x00000008
.L_3737:


//--------------------- .nv.info._Z25selective_scan_fwd_kernelI32Selective_Scan_fwd_kernel_traitsILi32ELi4ELi1ELb0ELb1ELb0ELb1EffEEv13SSMParamsBase --------------------------
	.section	.nv.info._Z25selective_scan_fwd_kernelI32Selective_Scan_fwd_kernel_traitsILi32ELi4ELi1ELb0ELb1ELb0ELb1EffEEv13SSMParamsBase,"",@"SHT_CUDA_INFO"
	.sectionflags	@""
	.align	4


	//----- nvinfo : EIATTR_CUDA_API_VERSION
	.align		4
        /*0000*/ 	.byte	0x04, 0x37
        /*0002*/ 	.short	(.L_3739 - .L_3738)
.L_3738:
        /*0004*/ 	.word	0x00000082


	//----- nvinfo : EIATTR_KPARAM_INFO
	.align		4
.L_3739:
        /*0008*/ 	.byte	0x04, 0x17
        /*000a*/ 	.short	(.L_3741 - .L_3740)
.L_3740:
        /*000c*/ 	.word	0x00000000
        /*0010*/ 	.short	0x0000
        /*0012*/ 	.short	0x0000
        /*0014*/ 	.byte	0x00, 0xf0, 0x61, 0x04


	//----- nvinfo : EIATTR_SPARSE_MMA_MASK
	.align		4
.L_3741:
        /*0018*/ 	.byte	0x03, 0x50
        /*001a*/ 	.short	0x0000


	//----- nvinfo : EIATTR_MAXREG_COUNT
	.align		4
        /*001c*/ 	.byte	0x03, 0x1b
        /*001e*/ 	.short	0x00ff


	//----- nvinfo : EIATTR_NUM_BARRIERS
	.align		4
        /*0020*/ 	.byte	0x02, 0x4c
        /*0022*/ 	.byte	0x01
	.zero		1


	//----- nvinfo : EIATTR_MERCURY_ISA_VERSION
	.align		4
        /*0024*/ 	.byte	0x03, 0x5f
        /*0026*/ 	.short	0x0101


	//----- nvinfo : EIATTR_COOP_GROUP_MASK_REGIDS
	.align		4
        /*0028*/ 	.byte	0x04, 0x29
        /*002a*/ 	.short	(.L_3743 - .L_3742)


	//   ....[0]....
.L_3742:
        /*002c*/ 	.word	0xffffffff


	//   ....[1]....
        /*0030*/ 	.word	0xffffffff


	//   ....[2]....
        /*0034*/ 	.word	0xffffffff


	//   ....[3]....
        /*0038*/ 	.word	0xffffffff


	//   ....[4]....
        /*003c*/ 	.word	0xffffffff


	//   ....[5]....
        /*0040*/ 	.word	0xffffffff


	//   ....[6]....
        /*0044*/ 	.word	0xffffffff


	//   ....[7]....
        /*0048*/ 	.word	0xffffffff


	//   ....[8]....
        /*004c*/ 	.word	0xffffffff


	//   ....[9]....
        /*0050*/ 	.word	0xffffffff


	//   ....[10]....
        /*0054*/ 	.word	0xffffffff


	//   ....[11]....
        /*0058*/ 	.word	0xffffffff


	//   ....[12]....
        /*005c*/ 	.word	0xffffffff


	//   ....[13]....
        /*0060*/ 	.word	0xffffffff


	//   ....[14]....
        /*0064*/ 	.word	0xffffffff


	//   ....[15]....
        /*0068*/ 	.word	0xffffffff


	//   ....[16]....
        /*006c*/ 	.word	0xffffffff


	//   ....[17]....
        /*0070*/ 	.word	0xffffffff


	//----- nvinfo : EIATTR_COOP_GROUP_INSTR_OFFSETS
	.align		4
.L_3743:
        /*0074*/ 	.byte	0x04, 0x28
        /*0076*/ 	.short	(.L_3745 - .L_3744)


	//   ....[0]....
.L_3744:
        /*0078*/ 	.word	0x00000930


	//   ....[1]....
        /*007c*/ 	.word	0x000009f0


	//   ....[2]....
        /*0080*/ 	.word	0x000016b0


	//   ....[3]....
        /*0084*/ 	.word	0x000018b0


	//   ....[4]....
        /*0088*/ 	.word	0x000018f0


	//   ....[5]....
        /*008c*/ 	.word	0x00001920


	//   ....[6]....
        /*0090*/ 	.word	0x00001950


	//   ....[7]....
        /*0094*/ 	.word	0x00001980


	//   ....[8]....
        /*0098*/ 	.word	0x000019b0


	//   ....[9]....
        /*009c*/ 	.word	0x00001a20


	//   ....[10]....
        /*00a0*/ 	.word	0x00001a30


	//   ....[11]....
        /*00a4*/ 	.word	0x00001a90


	//   ....[12]....
        /*00a8*/ 	.word	0x00001aa0


	//   ....[13]....
        /*00ac*/ 	.word	0x00001b30


	//   ....[14]....
        /*00b0*/ 	.word	0x00001b40


	//   ....[15]....
        /*00b4*/ 	.word	0x00001e20


	//   ....[16]....
        /*00b8*/ 	.word	0x00002160


	//   ....[17]....
        /*00bc*/ 	.word	0x00002340


	//----- nvinfo : EIATTR_VRC_CTA_INIT_COUNT
	.align		4
.L_3745:
        /*00c0*/ 	.byte	0x02, 0x4a
	.zero		1
	.zero		1


	//----- nvinfo : EIATTR_EXIT_INSTR_OFFSETS
	.align		4
        /*00c4*/ 	.byte	0x04, 0x1c
        /*00c6*/ 	.short	(.L_3747 - .L_3746)


	//   ....[0]....
.L_3746:
        /*00c8*/ 	.word	0x00000400


	//   ....[1]....
        /*00cc*/ 	.word	0x00002560


	//----- nvinfo : EIATTR_MAX_THREADS
	.align		4
.L_3747:
        /*00d0*/ 	.byte	0x04, 0x05
        /*00d2*/ 	.short	(.L_3749 - .L_3748)
.L_3748:
        /*00d4*/ 	.word	0x00000020
        /*00d8*/ 	.word	0x00000001
        /*00dc*/ 	.word	0x00000001


	//----- nvinfo : EIATTR_CRS_STACK_SIZE
	.align		4
.L_3749:
        /*00e0*/ 	.byte	0x04, 0x1e
        /*00e2*/ 	.short	(.L_3751 - .L_3750)
.L_3750:
        /*00e4*/ 	.word	0x00000000


	//----- nvinfo : EIATTR_CBANK_PARAM_SIZE
	.align		4
.L_3751:
        /*00e8*/ 	.byte	0x03, 0x19
        /*00ea*/ 	.short	0x0118


	//----- nvinfo : EIATTR_PARAM_CBANK
	.align		4
        /*00ec*/ 	.byte	0x04, 0x0a
        /*00ee*/ 	.short	(.L_3753 - .L_3752)
	.align		4
.L_3752:
        /*00f0*/ 	.word	index@(.nv.constant0._Z25selective_scan_fwd_kernelI32Selective_Scan_fwd_kernel_traitsILi32ELi4ELi1ELb0ELb1ELb0ELb1EffEEv13SSMParamsBase)
        /*00f4*/ 	.short	0x0380
        /*00f6*/ 	.short	0x0118


	//----- nvinfo : EIATTR_SW_WAR
	.align		4
.L_3753:
        /*00f8*/ 	.byte	0x04, 0x36
        /*00fa*/ 	.short	(.L_3755 - .L_3754)
.L_3754:
        /*00fc*/ 	.word	0x00000008
.L_3755:


//--------------------- .nv.info._Z25selective_scan_fwd_kernelI32Selective_Scan_fwd_kernel_traitsILi32ELi4ELi1ELb0ELb1ELb1ELb0EffEEv13SSMParamsBase --------------------------
	.section	.nv.info._Z25selective_scan_fwd_kernelI32Selective_Scan_fwd_kernel_traitsILi32ELi4ELi1ELb0ELb1ELb1ELb0EffEEv13SSMParamsBase,"",@"SHT_CUDA_INFO"
	.sectionflags	@""
	.align	4


	//----- nvinfo : EIATTR_CUDA_API_VERSION
	.align		4
        /*0000*/ 	.byte	0x04, 0x37
        /*0002*/ 	.short	(.L_3757 - .L_3756)
.L_3756:
        /*0004*/ 	.word	0x00000082


	//----- nvinfo : EIATTR_KPARAM_INFO
	.align		4
.L_3757:
        /*0008*/ 	.byte	0x04, 0x17
        /*000a*/ 	.short	(.L_3759 - .L_3758)
.L_3758:
        /*000c*/ 	.word	0x00000000
        /*0010*/ 	.short	0x0000
        /*0012*/ 	.short	0x0000
        /*0014*/ 	.byte	0x00, 0xf0, 0x61, 0x04


	//----- nvinfo : EIATTR_SPARSE_MMA_MASK
	.align		4
.L_3759:
        /*0018*/ 	.byte	0x03, 0x50
        /*001a*/ 	.short	0x0000


	//----- nvinfo : EIATTR_MAXREG_COUNT
	.align		4
        /*001c*/ 	.byte	0x03, 0x1b
        /*001e*/ 	.short	0x00ff


	//----- nvinfo : EIATTR_NUM_BARRIERS
	.align		4
        /*0020*/ 	.byte	0x02, 0x4c
        /*0022*/ 	.byte	0x01
	.zero		1


	//----- nvinfo : EIATTR_MERCURY_ISA_VERSION
	.align		4
        /*0024*/ 	.byte	0x03, 0x5f
        /*0026*/ 	.short	0x0101


	//----- nvinfo : EIATTR_COOP_GROUP_MASK_REGIDS
	.align		4
        /*0028*/ 	.byte	0x04, 0x29
        /*002a*/ 	.short	(.L_3761 - .L_3760)


	//   ....[0]....
.L_3760:
        /*002c*/ 	.word	0xffffffff


	//   ....[1]....
        /*0030*/ 	.word	0xffffffff


	//   ....[2]....
        /*0034*/ 	.word	0xffffffff


	//   ....[3]....
        /*0038*/ 	.word	0xffffffff


	//   ....[4]....
        /*003c*/ 	.word	0xffffffff


	//   ....[5]....
        /*0040*/ 	.word	0xffffffff


	//   ....[6]....
        /*0044*/ 	.word	0xffffffff


	//   ....[7]....
        /*0048*/ 	.word	0xffffffff


	//   ....[8]....
        /*004c*/ 	.word	0xffffffff


	//   ....[9]....
        /*0050*/ 	.word	0xffffffff


	//   ....[10]....
        /*0054*/ 	.word	0xffffffff


	//   ....[11]....
        /*0058*/ 	.word	0xffffffff


	//   ....[12]....
        /*005c*/ 	.word	0xffffffff


	//   ....[13]....
        /*0060*/ 	.word	0xffffffff


	//   ....[14]....
        /*0064*/ 	.word	0xffffffff


	//   ....[15]....
        /*0068*/ 	.word	0xffffffff


	//   ....[16]....
        /*006c*/ 	.word	0xffffffff


	//----- nvinfo : EIATTR_COOP_GROUP_INSTR_OFFSETS
	.align		4
.L_3761:
        /*0070*/ 	.byte	0x04, 0x28
        /*0072*/ 	.short	(.L_3763 - .L_3762)


	//   ....[0]....
.L_3762:
        /*0074*/ 	.word	0x00000a80


	//   ....[1]....
        /*0078*/ 	.word	0x00000b50


	//   ....[2]....
        /*007c*/ 	.word	0x00001770


	//   ....[3]....
        /*0080*/ 	.word	0x00001990


	//   ....[4]....
        /*0084*/ 	.word	0x000019d0


	//   ....[5]....
        /*0088*/ 	.word	0x00001a10


	//   ....[6]....
        /*008c*/ 	.word	0x00001a30


	//   ....[7]....
        /*0090*/ 	.word	0x00001a70


	//   ....[8]....
        /*0094*/ 	.word	0x00001a90


	//   ....[9]....
        /*0098*/ 	.word	0x00001ae0


	//   ....[10]....
        /*009c*/ 	.word	0x00001af0


	//   ....[11]....
        /*00a0*/ 	.word	0x00001b50


	//   ....[12]....
        /*00a4*/ 	.word	0x00001be0


	//   ....[13]....
        /*00a8*/ 	.word	0x00001c20


	//   ....[14]....
        /*00ac*/ 	.word	0x00001cf0


	//   ....[15]....
        /*00b0*/ 	.word	0x00001d10


	//   ....[16]....
        /*00b4*/ 	.word	0x00001fa0


	//----- nvinfo : EIATTR_VRC_CTA_INIT_COUNT
	.align		4
.L_3763:
        /*00b8*/ 	.byte	0x02, 0x4a
	.zero		1
	.zero		1


	//----- nvinfo : EIATTR_EXIT_INSTR_OFFSETS
	.align		4
        /*00bc*/ 	.byte	0x04, 0x1c
        /*00be*/ 	.short	(.L_3765 - .L_3764)


	//   ....[0]....
.L_3764:
        /*00c0*/ 	.word	0x00000400


	//   ....[1]....
        /*00c4*/ 	.word	0x000021b0


	//----- nvinfo : EIATTR_MAX_THREADS
	.align		4
.L_3765:
        /*00c8*/ 	.byte	0x04, 0x05
        /*00ca*/ 	.short	(.L_3767 - .L_3766)
.L_3766:
        /*00cc*/ 	.word	0x00000020
        /*00d0*/ 	.word	0x00000001
        /*00d4*/ 	.word	0x00000001


	//----- nvinfo : EIATTR_CRS_STACK_SIZE
	.align		4
.L_3767:
        /*00d8*/ 	.byte	0x04, 0x1e
        /*00da*/ 	.short	(.L_3769 - .L_3768)
.L_3768:
        /*00dc*/ 	.word	0x00000000


	//----- nvinfo : EIATTR_CBANK_PARAM_SIZE
	.align		4
.L_3769:
        /*00e0*/ 	.byte	0x03, 0x19
        /*00e2*/ 	.short	0x0118


	//----- nvinfo : EIATTR_PARAM_CBANK
	.align		4
        /*00e4*/ 	.byte	0x04, 0x0a
        /*00e6*/ 	.short	(.L_3771 - .L_3770)
	.align		4
.L_3770:
        /*00e8*/ 	.word	index@(.nv.constant0._Z25selective_scan_fwd_kernelI32Selective_Scan_fwd_kernel_traitsILi32ELi4ELi1ELb0ELb1ELb1ELb0EffEEv13SSMParamsBase)
        /*00ec*/ 	.short	0x0380
        /*00ee*/ 	.short	0x0118


	//----- nvinfo : EIATTR_SW_WAR
	.align		4
.L_3771:
        /*00f0*/ 	.byte	0x04, 0x36
        /*00f2*/ 	.short	(.L_3773 - .L_3772)
.L_3772:
        /*00f4*/ 	.word	0x00000008
.L_3773:


//--------------------- .nv.info._Z25selective_scan_fwd_kernelI32Selective_Scan_fwd_kernel_traitsILi32ELi4ELi1ELb0ELb1ELb1ELb1EffEEv13SSMParamsBase --------------------------
	.section	.nv.info._Z25selective_scan_fwd_kernelI32Selective_Scan_fwd_kernel_traitsILi32ELi4ELi1ELb0ELb1ELb1ELb1EffEEv13SSMParamsBase,"",@"SHT_CUDA_INFO"
	.sectionflags	@""
	.align	4


	//----- nvinfo : EIATTR_CUDA_API_VERSION
	.align		4
        /*0000*/ 	.byte	0x04, 0x37
        /*0002*/ 	.short	(.L_3775 - .L_3774)
.L_3774:
        /*0004*/ 	.word	0x00000082


	//----- nvinfo : EIATTR_KPARAM_INFO
	.align		4
.L_3775:
        /*0008*/ 	.byte	0x04, 0x17
        /*000a*/ 	.short	(.L_3777 - .L_3776)
.L_3776:
        /*000c*/ 	.word	0x00000000
        /*0010*/ 	.short	0x0000
        /*0012*/ 	.short	0x0000
        /*0014*/ 	.byte	0x00, 0xf0, 0x61, 0x04


	//----- nvinfo : EIATTR_SPARSE_MMA_MASK
	.align		4
.L_3777:
        /*0018*/ 	.byte	0x03, 0x50
        /*001a*/ 	.short	0x0000


	//----- nvinfo : EIATTR_MAXREG_COUNT
	.align		4
        /*001c*/ 	.byte	0x03, 0x1b
        /*001e*/ 	.short	0x00ff


	//----- nvinfo : EIATTR_NUM_BARRIERS
	.align		4
        /*0020*/ 	.byte	0x02, 0x4c
        /*0022*/ 	.byte	0x01
	.zero		1


	//----- nvinfo : EIATTR_MERCURY_ISA_VERSION
	.align		4
        /*0024*/ 	.byte	0x03, 0x5f
        /*0026*/ 	.short	0x0101


	//----- nvinfo : EIATTR_COOP_GROUP_MASK_REGIDS
	.align		4
        /*0028*/ 	.byte	0x04, 0x29
        /*002a*/ 	.short	(.L_3779 - .L_3778)


	//   ....[0]....
.L_3778:
        /*002c*/ 	.word	0xffffffff


	//   ....[1]....
        /*0030*/ 	.word	0xffffffff


	//   ....[2]....
        /*0034*/ 	.word	0xffffffff


	//   ....[3]....
        /*0038*/ 	.word	0xffffffff


	//   ....[4]....
        /*003c*/ 	.word	0xffffffff


	//   ....[5]....
        /*0040*/ 	.word	0xffffffff


	//   ....[6]....
        /*0044*/ 	.word	0xffffffff


	//   ....[7]....
        /*0048*/ 	.word	0xffffffff


	//   ....[8]....
        /*004c*/ 	.word	0xffffffff


	//   ....[9]....
        /*0050*/ 	.word	0xffffffff


	//   ....[10]....
        /*0054*/ 	.word	0xffffffff


	//   ....[11]....
        /*0058*/ 	.word	0xffffffff


	//   ....[12]....
        /*005c*/ 	.word	0xffffffff


	//   ....[13]....
        /*0060*/ 	.word	0xffffffff


	//   ....[14]....
        /*0064*/ 	.word	0xffffffff


	//   ....[15]....
        /*0068*/ 	.word	0xffffffff


	//   ....[16]....
        /*006c*/ 	.word	0xffffffff


	//   ....[17]....
        /*0070*/ 	.word	0xffffffff


	//   ....[18]....
        /*0074*/ 	.word	0xffffffff


	//----- nvinfo : EIATTR_COOP_GROUP_INSTR_OFFSETS
	.align		4
.L_3779:
        /*0078*/ 	.byte	0x04, 0x28
        /*007a*/ 	.short	(.L_3781 - .L_3780)


	//   ....[0]....
.L_3780:
        /*007c*/ 	.word	0x00000980


	//   ....[1]....
        /*0080*/ 	.word	0x00000a40


	//   ....[2]....
        /*0084*/ 	.word	0x000016d0


	//   ....[3]....
        /*0088*/ 	.word	0x000018f0


	//   ....[4]....
        /*008c*/ 	.word	0x00001930


	//   ....[5]....
        /*0090*/ 	.word	0x00001970


	//   ....[6]....
        /*0094*/ 	.word	0x00001990


	//   ....[7]....
        /*0098*/ 	.word	0x000019d0


	//   ....[8]....
        /*009c*/ 	.word	0x000019f0


	//   ....[9]....
        /*00a0*/ 	.word	0x00001a40


	//   ....[10]....
        /*00a4*/ 	.word	0x00001a50


	//   ....[11]....
        /*00a8*/ 	.word	0x00001ab0


	//   ....[12]....
        /*00ac*/ 	.word	0x00001b40


	//   ....[13]....
        /*00b0*/ 	.word	0x00001b80


	//   ....[14]....
        /*00b4*/ 	.word	0x00001c50


	//   ....[15]....
        /*00b8*/ 	.word	0x00001c70


	//   ....[16]....
        /*00bc*/ 	.word	0x00001f30


	//   ....[17]....
        /*00c0*/ 	.word	0x00002270


	//   ....[18]....
        /*00c4*/ 	.word	0x00002450


	//----- nvinfo : EIATTR_VRC_CTA_INIT_COUNT
	.align		4
.L_3781:
        /*00c8*/ 	.byte	0x02, 0x4a
	.zero		1
	.zero		1


	//----- nvinfo : EIATTR_EXIT_INSTR_OFFSETS
	.align		4
        /*00cc*/ 	.byte	0x04, 0x1c
        /*00ce*/ 	.short	(.L_3783 - .L_3782)


	//   ....[0]....
.L_3782:
        /*00d0*/ 	.word	0x00000450


	//   ....[1]....
        /*00d4*/ 	.word	0x00002690


	//----- nvinfo : EIATTR_MAX_THREADS
	.align		4
.L_3783:
        /*00d8*/ 	.byte	0x04, 0x05
        /*00da*/ 	.short	(.L_3785 - .L_3784)
.L_3784:
        /*00dc*/ 	.word	0x00000020
        /*00e0*/ 	.word	0x00000001
        /*00e4*/ 	.word	0x00000001


	//----- nvinfo : EIATTR_CRS_STACK_SIZE
	.align		4
.L_3785:
        /*00e8*/ 	.byte	0x04, 0x1e
        /*00ea*/ 	.short	(.L_3787 - .L_3786)
.L_3786:
        /*00ec*/ 	.word	0x00000000


	//----- nvinfo : EIATTR_CBANK_PARAM_SIZE
	.align		4
.L_3787:
        /*00f0*/ 	.byte	0x03, 0x19
        /*00f2*/ 	.short	0x0118


	//----- nvinfo : EIATTR_PARAM_CBANK
	.align		4
        /*00f4*/ 	.byte	0x04, 0x0a
        /*00f6*/ 	.short	(.L_3789 - .L_3788)
	.align		4
.L_3788:
        /*00f8*/ 	.word	index@(.nv.constant0._Z25selective_scan_fwd_kernelI32Selective_Scan_fwd_kernel_traitsILi32ELi4ELi1ELb0ELb1ELb1ELb1EffEEv13SSMParamsBase)
        /*00fc*/ 	.short	0x0380
        /*00fe*/ 	.short	0x0118


	//----- nvinfo : EIATTR_SW_WAR
	.align		4
.L_3789:
        /*0100*/ 	.byte	0x04, 0x36
        /*0102*/ 	.short	(.L_3791 - .L_3790)
.L_3790:
        /*0104*/ 	.word	0x00000008
.L_3791:


//--------------------- .nv.info._Z25selective_scan_fwd_kernelI32Selective_Scan_fwd_kernel_traitsILi32ELi4ELi1ELb1ELb0ELb0ELb0EffEEv13SSMParamsBase --------------------------
	.section	.nv.info._Z25selective_scan_fwd_kernelI32Selective_Scan_fwd_kernel_traitsILi32ELi4ELi1ELb1ELb0ELb0ELb0EffEEv13SSMParamsBase,"",@"SHT_CUDA_INFO"
	.sectionflags	@""
	.align	4


	//----- nvinfo : EIATTR_CUDA_API_VERSION
	.align		4
        /*0000*/ 	.byte	0x04, 0x37
        /*0002*/ 	.short	(.L_3793 - .L_3792)
.L_3792:
        /*0004*/ 	.word	0x00000082


	//----- nvinfo : EIATTR_KPARAM_INFO
	.align		4
.L_3793:
        /*0008*/ 	.byte	0x04, 0x17
        /*000a*/ 	.short	(.L_3795 - .L_3794)
.L_3794:
        /*000c*/ 	.word	0x00000000
        /*0010*/ 	.short	0x0000
        /*0012*/ 	.short	0x0000
        /*0014*/ 	.byte	0x00, 0xf0, 0x61, 0x04


	//----- nvinfo : EIATTR_SPARSE_MMA_MASK
	.align		4
.L_3795:
        /*0018*/ 	.byte	0x03, 0x50
        /*001a*/ 	.short	0x0000


	//----- nvinfo : EIATTR_MAXREG_COUNT
	.align		4
        /*001c*/ 	.byte	0x03, 0x1b
        /*001e*/ 	.short	0x00ff


	//----- nvinfo : EIATTR_NUM_BARRIERS
	.align		4
        /*0020*/ 	.byte	0x02, 0x4c
        /*0022*/ 	.byte	0x01
	.zero		1


	//----- nvinfo : EIATTR_MERCURY_ISA_VERSION
	.align		4
        /*0024*/ 	.byte	0x03, 0x5f
        /*0026*/ 	.short	0x0101


	//----- nvinfo : EIATTR_COOP_GROUP_MASK_REGIDS
	.align		4
        /*0028*/ 	.byte	0x04, 0x29
        /*002a*/ 	.short	(.L_3797 - .L_3796)


	//   ....[0]....
.L_3796:
        /*002c*/ 	.word	0xffffffff


	//   ....[1]....
        /*0030*/ 	.word	0xffffffff


	//   ....[2]....
        /*0034*/ 	.word	0xffffffff


	//   ....[3]....
        /*0038*/ 	.word	0xffffffff


	//   ....[4]....
        /*003c*/ 	.word	0xffffffff


	//   ....[5]....
        /*0040*/ 	.word	0xffffffff


	//   ....[6]....
        /*0044*/ 	.word	0xffffffff


	//   ....[7]....
        /*0048*/ 	.word	0xffffffff


	//   ....[8]....
        /*004c*/ 	.word	0xffffffff


	//   ....[9]....
        /*0050*/ 	.word	0xffffffff


	//   ....[10]....
        /*0054*/ 	.word	0xffffffff


	//   ....[11]....
        /*0058*/ 	.word	0xffffffff


	//----- nvinfo : EIATTR_COOP_GROUP_INSTR_OFFSETS
	.align		4
.L_3797:
        /*005c*/ 	.byte	0x04, 0x28
        /*005e*/ 	.short	(.L_3799 - .L_3798)


	//   ....[0]....
.L_3798:
        /*0060*/ 	.word	0x00001290


	//   ....[1]....
        /*0064*/ 	.word	0x000012d0


	//   ....[2]....
        /*0068*/ 	.word	0x00001300


	//   ....[3]....
        /*006c*/ 	.word	0x00001320


	//   ....[4]....
        /*0070*/ 	.word	0x00001360


	//   ....[5]....
        /*0074*/ 	.word	0x00001380


	//   ....[6]....
        /*0078*/ 	.word	0x000013d0


	//   ....[7]....
        /*007c*/ 	.word	0x000013e0


	//   ....[8]....
        /*0080*/ 	.word	0x00001440


	//   ....[9]....
        /*0084*/ 	.word	0x00001450


	//   ....[10]....
        /*0088*/ 	.word	0x00001530


	//   ....[11]....
        /*008c*/ 	.word	0x00001550


	//----- nvinfo : EIATTR_VRC_CTA_INIT_COUNT
	.align		4
.L_3799:
        /*0090*/ 	.byte	0x02, 0x4a
	.zero		1
	.zero		1


	//----- nvinfo : EIATTR_EXIT_INSTR_OFFSETS
	.align		4
        /*0094*/ 	.byte	0x04, 0x1c
        /*0096*/ 	.short	(.L_3801 - .L_3800)


	//   ....[0]....
.L_3800:
        /*0098*/ 	.word	0x00000230


	//   ....[1]....
        /*009c*/ 	.word	0x00001880


	//----- nvinfo : EIATTR_MAX_THREADS
	.align		4
.L_3801:
        /*00a0*/ 	.byte	0x04, 0x05
        /*00a2*/ 	.short	(.L_3803 - .L_3802)
.L_3802:
        /*00a4*/ 	.word	0x00000020
        /*00a8*/ 	.word	0x00000001
        /*00ac*/ 	.word	0x00000001


	//----- nvinfo : EIATTR_CRS_STACK_SIZE
	.align		4
.L_3803:
        /*00b0*/ 	.byte	0x04, 0x1e
        /*00b2*/ 	.short	(.L_3805 - .L_3804)
.L_3804:
        /*00b4*/ 	.word	0x00000000


	//----- nvinfo : EIATTR_CBANK_PARAM_SIZE
	.align		4
.L_3805:
        /*00b8*/ 	.byte	0x03, 0x19
        /*00ba*/ 	.short	0x0118


	//----- nvinfo : EIATTR_PARAM_CBANK
	.align		4
        /*00bc*/ 	.byte	0x04, 0x0a
        /*00be*/ 	.short	(.L_3807 - .L_3806)
	.align		4
.L_3806:
        /*00c0*/ 	.word	index@(.nv.constant0._Z25selective_scan_fwd_kernelI32Selective_Scan_fwd_kernel_traitsILi32ELi4ELi1ELb1ELb0ELb0ELb0EffEEv13SSMParamsBase)
        /*00c4*/ 	.short	0x0380
        /*00c6*/ 	.short	0x0118


	//----- nvinfo : EIATTR_SW_WAR
	.align		4
.L_3807:
        /*00c8*/ 	.byte	0x04, 0x36
        /*00ca*/ 	.short	(.L_3809 - .L_3808)
.L_3808:
        /*00cc*/ 	.word	0x00000008
.L_3809:


//--------------------- .nv.info._Z25selective_scan_fwd_kernelI32Selective_Scan_fwd_kernel_traitsILi32ELi4ELi1ELb1ELb0ELb0ELb1EffEEv13SSMParamsBase --------------------------
	.section	.nv.info._Z25selective_scan_fwd_kernelI32Selective_Scan_fwd_kernel_traitsILi32ELi4ELi1ELb1ELb0ELb0ELb1EffEEv13SSMParamsBase,"",@"SHT_CUDA_INFO"
	.sectionflags	@""
	.align	4


	//----- nvinfo : EIATTR_CUDA_API_VERSION
	.align		4
        /*0000*/ 	.byte	0x04, 0x37
        /*0002*/ 	.short	(.L_3811 - .L_3810)
.L_3810:
        /*0004*/ 	.word	0x00000082


	//----- nvinfo : EIATTR_KPARAM_INFO
	.align		4
.L_3811:
        /*0008*/ 	.byte	0x04, 0x17
        /*000a*/ 	.short	(.L_3813 - .L_3812)
.L_3812:
        /*000c*/ 	.word	0x00000000
        /*0010*/ 	.short	0x0000
        /*0012*/ 	.short	0x0000
        /*0014*/ 	.byte	0x00, 0xf0, 0x61, 0x04


	//----- nvinfo : EIATTR_SPARSE_MMA_MASK
	.align		4
.L_3813:
        /*0018*/ 	.byte	0x03, 0x50
        /*001a*/ 	.short	0x0000


	//----- nvinfo : EIATTR_MAXREG_COUNT
	.align		4
        /*001c*/ 	.byte	0x03, 0x1b
        /*001e*/ 	.short	0x00ff


	//----- nvinfo : EIATTR_NUM_BARRIERS
	.align		4
        /*0020*/ 	.byte	0x02, 0x4c
        /*0022*/ 	.byte	0x01
	.zero		1


	//----- nvinfo : EIATTR_MERCURY_ISA_VERSION
	.align		4
        /*0024*/ 	.byte	0x03, 0x5f
        /*0026*/ 	.short	0x0101


	//----- nvinfo : EIATTR_COOP_GROUP_MASK_REGIDS
	.align		4
        /*0028*/ 	.byte	0x04, 0x29
        /*002a*/ 	.short	(.L_3815 - .L_3814)


	//   ....[0]....
.L_3814:
        /*002c*/ 	.word	0xffffffff


	//   ....[1]....
        /*0030*/ 	.word	0xffffffff


	//   ....[2]....
        /*0034*/ 	.word	0xffffffff


	//   ....[3]....
        /*0038*/ 	.word	0xffffffff


	//   ....[4]....
        /*003c*/ 	.word	0xffffffff


	//   ....[5]....
        /*0040*/ 	.word	0xffffffff


	//   ....[6]....
        /*0044*/ 	.word	0xffffffff


	//   ....[7]....
        /*0048*/ 	.word	0xffffffff


	//   ....[8]....
        /*004c*/ 	.word	0xffffffff


	//   ....[9]....
        /*0050*/ 	.word	0xffffffff


	//   ....[10]....
        /*0054*/ 	.word	0xffffffff


	//   ....[11]....
        /*0058*/ 	.word	0xffffffff


	//----- nvinfo : EIATTR_COOP_GROUP_INSTR_OFFSETS
	.align		4
.L_3815:
        /*005c*/ 	.byte	0x04, 0x28
        /*005e*/ 	.short	(.L_3817 - .L_3816)


	//   ....[0]....
.L_3816:
        /*0060*/ 	.word	0x00001390


	//   ....[1]....
        /*0064*/ 	.word	0x000013d0


	//   ....[2]....
        /*0068*/ 	.word	0x00001400


	//   ....[3]....
        /*006c*/ 	.word	0x00001420


	//   ....[4]....
        /*0070*/ 	.word	0x00001460


	//   ....[5]....
        /*0074*/ 	.word	0x00001480


	//   ....[6]....
        /*0078*/ 	.word	0x000014d0


	//   ....[7]....
        /*007c*/ 	.word	0x000014e0


	//   ....[8]....
        /*0080*/ 	.word	0x00001540


	//   ....[9]....
        /*0084*/ 	.word	0x00001550


	//   ....[10]....
        /*0088*/ 	.word	0x00001630


	//   ....[11]....
        /*008c*/ 	.word	0x00001650


	//----- nvinfo : EIATTR_VRC_CTA_INIT_COUNT
	.align		4
.L_3817:
        /*0090*/ 	.byte	0x02, 0x4a
	.zero		1
	.zero		1


	//----- nvinfo : EIATTR_EXIT_INSTR_OFFSETS
	.align		4
        /*0094*/ 	.byte	0x04, 0x1c
        /*0096*/ 	.short	(.L_3819 - .L_3818)


	//   ....[0]....
.L_3818:
        /*0098*/ 	.word	0x00000200


	//   ....[1]....
        /*009c*/ 	.word	0x00001bd0


	//----- nvinfo : EIATTR_MAX_THREADS
	.align		4
.L_3819:
        /*00a0*/ 	.byte	0x04, 0x05
        /*00a2*/ 	.short	(.L_3821 - .L_3820)
.L_3820:
        /*00a4*/ 	.word	0x00000020
        /*00a8*/ 	.word	0x00000001
        /*00ac*/ 	.word	0x00000001


	//----- nvinfo : EIATTR_CRS_STACK_SIZE
	.align		4
.L_3821:
        /*00b0*/ 	.byte	0x04, 0x1e
        /*00b2*/ 	.short	(.L_3823 - .L_3822)
.L_3822:
        /*00b4*/ 	.word	0x00000000


	//----- nvinfo : EIATTR_CBANK_PARAM_SIZE
	.align		4
.L_3823:
        /*00b8*/ 	.byte	0x03, 0x19
        /*00ba*/ 	.short	0x0118


	//----- nvinfo : EIATTR_PARAM_CBANK
	.align		4
        /*00bc*/ 	.byte	0x04, 0x0a
        /*00be*/ 	.short	(.L_3825 - .L_3824)
	.align		4
.L_3824:
        /*00c0*/ 	.word	index@(.nv.constant0._Z25selective_scan_fwd_kernelI32Selective_Scan_fwd_kernel_traitsILi32ELi4ELi1ELb1ELb0ELb0ELb1EffEEv13SSMParamsBase)
        /*00c4*/ 	.short	0x0380
        /*00c6*/ 	.short	0x0118


	//----- nvinfo : EIATTR_SW_WAR
	.align		4
.L_3825:
        /*00c8*/ 	.byte	0x04, 0x36
        /*00ca*/ 	.short	(.L_3827 - .L_3826)
.L_3826:
        /*00cc*/ 	.word	0x00000008
.L_3827:


//--------------------- .nv.info._Z25selective_scan_fwd_kernelI32Selective_Scan_fwd_kernel_traitsILi32ELi4ELi1ELb1ELb0ELb1ELb0EffEEv13SSMParamsBase --------------------------
	.section	.nv.info._Z25selective_scan_fwd_kernelI32Selective_Scan_fwd_kernel_traitsILi32ELi4ELi1ELb1ELb0ELb1ELb0EffEEv13SSMParamsBase,"",@"SHT_CUDA_INFO"
	.sectionflags	@""
	.align	4


	//----- nvinfo : EIATTR_CUDA_API_VERSION
	.align		4
        /*0000*/ 	.byte	0x04, 0x37
        /*0002*/ 	.short	(.L_3829 - .L_3828)
.L_3828:
        /*0004*/ 	.word	0x00000082


	//----- nvinfo : EIATTR_KPARAM_INFO
	.align		4
.L_3829:
        /*0008*/ 	.byte	0x04, 0x17
        /*000a*/ 	.short	(.L_3831 - .L_3830)
.L_3830:
        /*000c*/ 	.word	0x00000000
        /*0010*/ 	.short	0x0000
        /*0012*/ 	.short	0x0000
        /*0014*/ 	.byte	0x00, 0xf0, 0x61, 0x04


	//----- nvinfo : EIATTR_SPARSE_MMA_MASK
	.align		4
.L_3831:
        /*0018*/ 	.byte	0x03, 0x50
        /*001a*/ 	.short	0x0000


	//----- nvinfo : EIATTR_MAXREG_COUNT
	.align		4
        /*001c*/ 	.byte	0x03, 0x1b
        /*001e*/ 	.short	0x00ff


	//----- nvinfo : EIATTR_NUM_BARRIERS
	.align		4
        /*0020*/ 	.byte	0x02, 0x4c
        /*0022*/ 	.byte	0x01
	.zero		1


	//----- nvinfo : EIATTR_MERCURY_ISA_VERSION
	.align		4
        /*0024*/ 	.byte	0x03, 0x5f
        /*0026*/ 	.short	0x0101


	//----- nvinfo : EIATTR_COOP_GROUP_MASK_REGIDS
	.align		4
        /*0028*/ 	.byte	0x04, 0x29
        /*002a*/ 	.short	(.L_3833 - .L_3832)


	//   ....[0]....
.L_3832:
        /*002c*/ 	.word	0xffffffff


	//   ....[1]....
        /*0030*/ 	.word	0xffffffff


	//   ....[2]....
        /*0034*/ 	.word	0xffffffff


	//   ....[3]....
        /*0038*/ 	.word	0xffffffff


	//   ....[4]....
        /*003c*/ 	.word	0xffffffff


	//   ....[5]....
        /*0040*/ 	.word	0xffffffff


	//   ....[6]....
        /*0044*/ 	.word	0xffffffff


	//   ....[7]....
        /*0048*/ 	.word	0xffffffff


	//   ....[8]....
        /*004c*/ 	.word	0xffffffff


	//   ....[9]....
        /*0050*/ 	.word	0xffffffff


	//   ....[10]....
        /*0054*/ 	.word	0xffffffff


	//   ....[11]....
        /*0058*/ 	.word	0xffffffff


	//----- nvinfo : EIATTR_COOP_GROUP_INSTR_OFFSETS
	.align		4
.L_3833:
        /*005c*/ 	.byte	0x04, 0x28
        /*005e*/ 	.short	(.L_3835 - .L_3834)


	//   ....[0]....
.L_3834:
        /*0060*/ 	.word	0x00001490


	//   ....[1]....
        /*0064*/ 	.word	0x000014d0


	//   ....[2]....
        /*0068*/ 	.word	0x00001500


	//   ....[3]....
        /*006c*/ 	.word	0x00001520


	//   ....[4]....
        /*0070*/ 	.word	0x00001560


	//   ....[5]....
        /*0074*/ 	.word	0x00001580


	//   ....[6]....
        /*0078*/ 	.word	0x000015d0


	//   ....[7]....
        /*007c*/ 	.word	0x000015e0


	//   ....[8]....
        /*0080*/ 	.word	0x00001640


	//   ....[9]....
        /*0084*/ 	.word	0x00001650


	//   ....[10]....
        /*0088*/ 	.word	0x00001730


	//   ....[11]....
        /*008c*/ 	.word	0x00001750


	//----- nvinfo : EIATTR_VRC_CTA_INIT_COUNT
	.align		4
.L_3835:
        /*0090*/ 	.byte	0x02, 0x4a
	.zero		1
	.zero		1


	//----- nvinfo : EIATTR_EXIT_INSTR_OFFSETS
	.align		4
        /*0094*/ 	.byte	0x04, 0x1c
        /*0096*/ 	.short	(.L_3837 - .L_3836)


	//   ....[0]....
.L_3836:
        /*0098*/ 	.word	0x00000380


	//   ....[1]....
        /*009c*/ 	.word	0x00001ad0


	//----- nvinfo : EIATTR_MAX_THREADS
	.align		4
.L_3837:
        /*00a0*/ 	.byte	0x04, 0x05
        /*00a2*/ 	.short	(.L_3839 - .L_3838)
.L_3838:
        /*00a4*/ 	.word	0x00000020
        /*00a8*/ 	.word	0x00000001
        /*00ac*/ 	.word	0x00000001


	//----- nvinfo : EIATTR_CRS_STACK_SIZE
	.align		4
.L_3839:
        /*00b0*/ 	.byte	0x04, 0x1e
        /*00b2*/ 	.short	(.L_3841 - .L_3840)
.L_3840:
        /*00b4*/ 	.word	0x00000000


	//----- nvinfo : EIATTR_CBANK_PARAM_SIZE
	.align		4
.L_3841:
        /*00b8*/ 	.byte	0x03, 0x19
        /*00ba*/ 	.short	0x0118


	//----- nvinfo : EIATTR_PARAM_CBANK
	.align		4
        /*00bc*/ 	.byte	0x04, 0x0a
        /*00be*/ 	.short	(.L_3843 - .L_3842)
	.align		4
.L_3842:
        /*00c0*/ 	.word	index@(.nv.constant0._Z25selective_scan_fwd_kernelI32Selective_Scan_fwd_kernel_traitsILi32ELi4ELi1ELb1ELb0ELb1ELb0EffEEv13SSMParamsBase)
        /*00c4*/ 	.short	0x0380
        /*00c6*/ 	.short	0x0118


	//----- nvinfo : EIATTR_SW_WAR
	.align		4
.L_3843:
        /*00c8*/ 	.byte	0x04, 0x36
        /*00ca*/ 	.short	(.L_3845 - .L_3844)
.L_3844:
        /*00cc*/ 	.word	0x00000008
.L_3845:


//--------------------- .nv.info._Z25selective_scan_fwd_kernelI32Selective_Scan_fwd_kernel_traitsILi32ELi4ELi1ELb1ELb0ELb1ELb1EffEEv13SSMParamsBase --------------------------
	.section	.nv.info._Z25selective_scan_fwd_kernelI32Selective_Scan_fwd_kernel_traitsILi32ELi4ELi1ELb1ELb0ELb1ELb1EffEEv13SSMParamsBase,"",@"SHT_CUDA_INFO"
	.sectionflags	@""
	.align	4


	//----- nvinfo : EIATTR_CUDA_API_VERSION
	.align		4
        /*0000*/ 	.byte	0x04, 0x37
        /*0002*/ 	.short	(.L_3847 - .L_3846)
.L_3846:
        /*0004*/ 	.word	0x00000082


	//----- nvinfo : EIATTR_KPARAM_INFO
	.align		4
.L_3847:
        /*0008*/ 	.byte	0x04, 0x17
        /*000a*/ 	.short	(.L_3849 - .L_3848)
.L_3848:
        /*000c*/ 	.word	0x00000000
        /*0010*/ 	.short	0x0000
        /*0012*/ 	.short	0x0000
        /*0014*/ 	.byte	0x00, 0xf0, 0x61, 0x04


	//----- nvinfo : EIATTR_SPARSE_MMA_MASK
	.align		4
.L_3849:
        /*0018*/ 	.byte	0x03, 0x50
        /*001a*/ 	.short	0x0000


	//----- nvinfo : EIATTR_MAXREG_COUNT
	.align		4
        /*001c*/ 	.byte	0x03, 0x1b
        /*001e*/ 	.short	0x00ff


	//----- nvinfo : EIATTR_NUM_BARRIERS
	.align		4
        /*0020*/ 	.byte	0x02, 0x4c
        /*0022*/ 	.byte	0x01
	.zero		1


	//----- nvinfo : EIATTR_MERCURY_ISA_VERSION
	.align		4
        /*0024*/ 	.byte	0x03, 0x5f
        /*0026*/ 	.short	0x0101


	//----- nvinfo : EIATTR_COOP_GROUP_MASK_REGIDS
	.align		4
        /*0028*/ 	.byte	0x04, 0x29
        /*002a*/ 	.short	(.L_3851 - .L_3850)


	//   ....[0]....
.L_3850:
        /*002c*/ 	.word	0xffffffff


	//   ....[1]....
        /*0030*/ 	.word	0xffffffff


	//   ....[2]....
        /*0034*/ 	.word	0xffffffff


	//   ....[3]....
        /*0038*/ 	.word	0xffffffff


	//   ....[4]....
        /*003c*/ 	.word	0xffffffff


	//   ....[5]....
        /*0040*/ 	.word	0xffffffff


	//   ....[6]....
        /*0044*/ 	.word	0xffffffff


	//   ....[7]....
        /*0048*/ 	.word	0xffffffff


	//   ....[8]....
        /*004c*/ 	.word	0xffffffff


	//   ....[9]....
        /*0050*/ 	.word	0xffffffff


	//   ....[10]....
        /*0054*/ 	.word	0xffffffff


	//   ....[11]....
        /*0058*/ 	.word	0xffffffff


	//----- nvinfo : EIATTR_COOP_GROUP_INSTR_OFFSETS
	.align		4
.L_3851:
        /*005c*/ 	.byte	0x04, 0x28
        /*005e*/ 	.short	(.L_3853 - .L_3852)


	//   ....[0]....
.L_3852:
        /*0060*/ 	.word	0x000015a0


	//   ....[1]....
        /*0064*/ 	.word	0x000015e0


	//   ....[2]....
        /*0068*/ 	.word	0x00001610


	//   ....[3]....
        /*006c*/ 	.word	0x00001630


	//   ....[4]....
        /*0070*/ 	.word	0x00001670


	//   ....[5]....
        /*0074*/ 	.word	0x00001690


	//   ....[6]....
        /*0078*/ 	.word	0x000016e0


	//   ....[7]....
        /*007c*/ 	.word	0x000016f0


	//   ....[8]....
        /*0080*/ 	.word	0x00001750


	//   ....[9]....
        /*0084*/ 	.word	0x00001760


	//   ....[10]....
        /*0088*/ 	.word	0x00001840


	//   ....[11]....
        /*008c*/ 	.word	0x00001860


	//----- nvinfo : EIATTR_VRC_CTA_INIT_COUNT
	.align		4
.L_3853:
        /*0090*/ 	.byte	0x02, 0x4a
	.zero		1
	.zero		1


	//----- nvinfo : EIATTR_EXIT_INSTR_OFFSETS
	.align		4
        /*0094*/ 	.byte	0x04, 0x1c
        /*0096*/ 	.short	(.L_3855 - .L_3854)


	//   ....[0]....
.L_3854:
        /*0098*/ 	.word	0x00000460


	//   ....[1]....
        /*009c*/ 	.word	0x00001e30


	//----- nvinfo : EIATTR_MAX_THREADS
	.align		4
.L_3855:
        /*00a0*/ 	.byte	0x04, 0x05
        /*00a2*/ 	.short	(.L_3857 - .L_3856)
.L_3856:
        /*00a4*/ 	.word	0x00000020
        /*00a8*/ 	.word	0x00000001
        /*00ac*/ 	.word	0x00000001


	//----- nvinfo : EIATTR_CRS_STACK_SIZE
	.align		4
.L_3857:
        /*00b0*/ 	.byte	0x04, 0x1e
        /*00b2*/ 	.short	(.L_3859 - .L_3858)
.L_3858:
        /*00b4*/ 	.word	0x00000000


	//----- nvinfo : EIATTR_CBANK_PARAM_SIZE
	.align		4
.L_3859:
        /*00b8*/ 	.byte	0x03, 0x19
        /*00ba*/ 	.short	0x0118


	//----- nvinfo : EIATTR_PARAM_CBANK
	.align		4
        /*00bc*/ 	.byte	0x04, 0x0a
        /*00be*/ 	.short	(.L_3861 - .L_3860)
	.align		4
.L_3860:
        /*00c0*/ 	.word	index@(.nv.constant0._Z25selective_scan_fwd_kernelI32Selective_Scan_fwd_kernel_traitsILi32ELi4ELi1ELb1ELb0ELb1ELb1EffEEv13SSMParamsBase)
        /*00c4*/ 	.short	0x0380
        /*00c6*/ 	.short	0x0118


	//----- nvinfo : EIATTR_SW_WAR
	.align		4
.L_3861:
        /*00c8*/ 	.byte	0x04, 0x36
        /*00ca*/ 	.short	(.L_3863 - .L_3862)
.L_3862:
        /*00cc*/ 	.word	0x00000008
.L_3863:


//--------------------- .nv.info._Z25selective_scan_fwd_kernelI32Selective_Scan_fwd_kernel_traitsILi32ELi4ELi1ELb1ELb1ELb0ELb0EffEEv13SSMParamsBase --------------------------
	.section	.nv.info._Z25selective_scan_fwd_kernelI32Selective_Scan_fwd_kernel_traitsILi32ELi4ELi1ELb1ELb1ELb0ELb0EffEEv13SSMParamsBase,"",@"SHT_CUDA_INFO"
	.sectionflags	@""
	.align	4


	//----- nvinfo : EIATTR_CUDA_API_VERSION
	.align		4
        /*0000*/ 	.byte	0x04, 0x37
        /*0002*/ 	.short	(.L_3865 - .L_3864)
.L_3864:
        /*0004*/ 	.word	0x00000082


	//----- nvinfo : EIATTR_KPARAM_INFO
	.align		4
.L_3865:
        /*0008*/ 	.byte	0x04, 0x17
        /*000a*/ 	.short	(.L_3867 - .L_3866)
.L_3866:
        /*000c*/ 	.word	0x00000000
        /*0010*/ 	.short	0x0000
        /*0012*/ 	.short	0x0000
        /*0014*/ 	.byte	0x00, 0xf0, 0x61, 0x04


	//----- nvinfo : EIATTR_SPARSE_MMA_MASK
	.align		4
.L_3867:
        /*0018*/ 	.byte	0x03, 0x50
        /*001a*/ 	.short	0x0000


	//----- nvinfo : EIATTR_MAXREG_COUNT
	.align		4
        /*001c*/ 	.byte	0x03, 0x1b
        /*001e*/ 	.short	0x00ff


	//----- nvinfo : EIATTR_NUM_BARRIERS
	.align		4
        /*0020*/ 	.byte	0x02, 0x4c
        /*0022*/ 	.byte	0x01
	.zero		1


	//----- nvinfo : EIATTR_MERCURY_ISA_VERSION
	.align		4
        /*0024*/ 	.byte	0x03, 0x5f
        /*0026*/ 	.short	0x0101


	//----- nvinfo : EIATTR_COOP_GROUP_MASK_REGIDS
	.align		4
        /*0028*/ 	.byte	0x04, 0x29
        /*002a*/ 	.short	(.L_3869 - .L_3868)


	//   ....[0]....
.L_3868:
        /*002c*/ 	.word	0xffffffff


	//   ....[1]....
        /*0030*/ 	.word	0xffffffff


	//   ....[2]....
        /*0034*/ 	.word	0xffffffff


	//   ....[3]....
        /*0038*/ 	.word	0xffffffff


	//   ....[4]....
        /*003c*/ 	.word	0xffffffff


	//   ....[5]....
        /*0040*/ 	.word	0xffffffff


	//   ....[6]....
        /*0044*/ 	.word	0xffffffff


	//   ....[7]....
        /*0048*/ 	.word	0xffffffff


	//   ....[8]....
        /*004c*/ 	.word	0xffffffff


	//   ....[9]....
        /*0050*/ 	.word	0xffffffff


	//   ....[10]....
        /*0054*/ 	.word	0xffffffff


	//   ....[11]....
        /*0058*/ 	.word	0xffffffff


	//----- nvinfo : EIATTR_COOP_GROUP_INSTR_OFFSETS
	.align		4
.L_3869:
        /*005c*/ 	.byte	0x04, 0x28
        /*005e*/ 	.short	(.L_3871 - .L_3870)


	//   ....[0]....
.L_3870:
        /*0060*/ 	.word	0x000014f0


	//   ....[1]....
        /*0064*/ 	.word	0x00001520


	//   ....[2]....
        /*0068*/ 	.word	0x00001550


	//   ....[3]....
        /*006c*/ 	.word	0x00001580


	//   ....[4]....
        /*0070*/ 	.word	0x000015d0


	//   ....[5]....
        /*0074*/ 	.word	0x000015e0


	//   ....[6]....
        /*0078*/ 	.word	0x00001640


	//   ....[7]....
        /*007c*/ 	.word	0x00001660


	//   ....[8]....
        /*0080*/ 	.word	0x000016b0


	//   ....[9]....
        /*0084*/ 	.word	0x000016d0


	//   ....[10]....
        /*0088*/ 	.word	0x00001760


	//   ....[11]....
        /*008c*/ 	.word	0x00001770


	//----- nvinfo : EIATTR_VRC_CTA_INIT_COUNT
	.align		4
.L_3871:
        /*0090*/ 	.byte	0x02, 0x4a
	.zero		1
	.zero		1


	//----- nvinfo : EIATTR_EXIT_INSTR_OFFSETS
	.align		4
        /*0094*/ 	.byte	0x04, 0x1c
        /*0096*/ 	.short	(.L_3873 - .L_3872)


	//   ....[0]....
.L_3872:
        /*0098*/ 	.word	0x00000380


	//   ....[1]....
        /*009c*/ 	.word	0x00001ad0


	//----- nvinfo : EIATTR_MAX_THREADS
	.align		4
.L_3873:
        /*00a0*/ 	.byte	0x04, 0x05
        /*00a2*/ 	.short	(.L_3875 - .L_3874)
.L_3874:
        /*00a4*/ 	.word	0x00000020
        /*00a8*/ 	.word	0x00000001
        /*00ac*/ 	.word	0x00000001


	//----- nvinfo : EIATTR_CRS_STACK_SIZE
	.align		4
.L_3875:
        /*00b0*/ 	.byte	0x04, 0x1e
        /*00b2*/ 	.short	(.L_3877 - .L_3876)
.L_3876:
        /*00b4*/ 	.word	0x00000000


	//----- nvinfo : EIATTR_CBANK_PARAM_SIZE
	.align		4
.L_3877:
        /*00b8*/ 	.byte	0x03, 0x19
        /*00ba*/ 	.short	0x0118


	//----- nvinfo : EIATTR_PARAM_CBANK
	.align		4
        /*00bc*/ 	.byte	0x04, 0x0a
        /*00be*/ 	.short	(.L_3879 - .L_3878)
	.align		4
.L_3878:
        /*00c0*/ 	.word	index@(.nv.constant0._Z25selective_scan_fwd_kernelI32Selective_Scan_fwd_kernel_traitsILi32ELi4ELi1ELb1ELb1ELb0ELb0EffEEv13SSMParamsBase)
        /*00c4*/ 	.short	0x0380
        /*00c6*/ 	.short	0x0118


	//----- nvinfo : EIATTR_SW_WAR
	.align		4
.L_3879:
        /*00c8*/ 	.byte	0x04, 0x36
        /*00ca*/ 	.short	(.L_3881 - .L_3880)
.L_3880:
        /*00cc*/ 	.word	0x00000008
.L_3881:


//--------------------- .nv.info._Z25selective_scan_fwd_kernelI32Selective_Scan_fwd_kernel_traitsILi32ELi4ELi1ELb1ELb1ELb0ELb1EffEEv13SSMParamsBase --------------------------
	.section	.nv.info._Z25selective_scan_fwd_kernelI32Selective_Scan_fwd_kernel_traitsILi32ELi4ELi1ELb1ELb1ELb0ELb1EffEEv13SSMParamsBase,"",@"SHT_CUDA_INFO"
	.sectionflags	@""
	.align	4


	//----- nvinfo : EIATTR_CUDA_API_VERSION
	.align		4
        /*0000*/ 	.byte	0x04, 0x37
        /*0002*/ 	.short	(.L_3883 - .L_3882)
.L_3882:
        /*0004*/ 	.word	0x00000082


	//----- nvinfo : EIATTR_KPARAM_INFO
	.align		4
.L_3883:
        /*0008*/ 	.byte	0x04, 0x17
        /*000a*/ 	.short	(.L_3885 - .L_3884)
.L_3884:
        /*000c*/ 	.word	0x00000000
        /*0010*/ 	.short	0x0000
        /*0012*/ 	.short	0x0000
        /*0014*/ 	.byte	0x00, 0xf0, 0x61, 0x04


	//----- nvinfo : EIATTR_SPARSE_MMA_MASK
	.align		4
.L_3885:
        /*0018*/ 	.byte	0x03, 0x50
        /*001a*/ 	.short	0x0000


	//----- nvinfo : EIATTR_MAXREG_COUNT
	.align		4
        /*001c*/ 	.byte	0x03, 0x1b
        /*001e*/ 	.short	0x00ff


	//----- nvinfo : EIATTR_NUM_BARRIERS
	.align		4
        /*0020*/ 	.byte	0x02, 0x4c
        /*0022*/ 	.byte	0x01
	.zero		1


	//----- nvinfo : EIATTR_MERCURY_ISA_VERSION
	.align		4
        /*0024*/ 	.byte	0x03, 0x5f
        /*0026*/ 	.short	0x0101


	//----- nvinfo : EIATTR_COOP_GROUP_MASK_REGIDS
	.align		4
        /*0028*/ 	.byte	0x04, 0x29
        /*002a*/ 	.short	(.L_3887 - .L_3886)


	//   ....[0]....
.L_3886:
        /*002c*/ 	.word	0xffffffff


	//   ....[1]....
        /*0030*/ 	.word	0xffffffff


	//   ....[2]....
        /*0034*/ 	.word	0xffffffff


	//   ....[3]....
        /*0038*/ 	.word	0xffffffff


	//   ....[4]....
        /*003c*/ 	.word	0xffffffff


	//   ....[5]....
        /*0040*/ 	.word	0xffffffff


	//   ....[6]....
        /*0044*/ 	.word	0xffffffff


	//   ....[7]....
        /*0048*/ 	.word	0xffffffff


	//   ....[8]....
        /*004c*/ 	.word	0xffffffff


	//   ....[9]....
        /*0050*/ 	.word	0xffffffff


	//   ....[10]....
        /*0054*/ 	.word	0xffffffff


	//   ....[11]....
        /*0058*/ 	.word	0xffffffff


	//----- nvinfo : EIATTR_COOP_GROUP_INSTR_OFFSETS
	.align		4
.L_3887:
        /*005c*/ 	.byte	0x04, 0x28
        /*005e*/ 	.short	(.L_3889 - .L_3888)


	//   ....[0]....
.L_3888:
        /*0060*/ 	.word	0x00001610


	//   ....[1]....
        /*0064*/ 	.word	0x00001640


	//   ....[2]....
        /*0068*/ 	.word	0x00001680


	//   ....[3]....
        /*006c*/ 	.word	0x000016c0


	//   ....[4]....
        /*0070*/ 	.word	0x00001710


	//   ....[5]....
        /*0074*/ 	.word	0x00001720


	//   ....[6]....
        /*0078*/ 	.word	0x00001770


	//   ....[7]....
        /*007c*/ 	.word	0x00001780


	//   ....[8]....
        /*0080*/ 	.word	0x000017c0


	//   ....[9]....
        /*0084*/ 	.word	0x000017e0


	//   ....[10]....
        /*0088*/ 	.word	0x00001870


	//   ....[11]....
        /*008c*/ 	.word	0x00001880


	//----- nvinfo : EIATTR_VRC_CTA_INIT_COUNT
	.align		4
.L_3889:
        /*0090*/ 	.byte	0x02, 0x4a
	.zero		1
	.zero		1


	//----- nvinfo : EIATTR_EXIT_INSTR_OFFSETS
	.align		4
        /*0094*/ 	.byte	0x04, 0x1c
        /*0096*/ 	.short	(.L_3891 - .L_3890)


	//   ....[0]....
.L_3890:
        /*0098*/ 	.word	0x00000440


	//   ....[1]....
        /*009c*/ 	.word	0x00001e30


	//----- nvinfo : EIATTR_MAX_THREADS
	.align		4
.L_3891:
        /*00a0*/ 	.byte	0x04, 0x05
        /*00a2*/ 	.short	(.L_3893 - .L_3892)
.L_3892:
        /*00a4*/ 	.word	0x00000020
        /*00a8*/ 	.word	0x00000001
        /*00ac*/ 	.word	0x00000001


	//----- nvinfo : EIATTR_CRS_STACK_SIZE
	.align		4
.L_3893:
        /*00b0*/ 	.byte	0x04, 0x1e
        /*00b2*/ 	.short	(.L_3895 - .L_3894)
.L_3894:
        /*00b4*/ 	.word	0x00000000


	//----- nvinfo : EIATTR_CBANK_PARAM_SIZE
	.align		4
.L_3895:
        /*00b8*/ 	.byte	0x03, 0x19
        /*00ba*/ 	.short	0x0118


	//----- nvinfo : EIATTR_PARAM_CBANK
	.align		4
        /*00bc*/ 	.byte	0x04, 0x0a
        /*00be*/ 	.short	(.L_3897 - .L_3896)
	.align		4
.L_3896:
        /*00c0*/ 	.word	index@(.nv.constant0._Z25selective_scan_fwd_kernelI32Selective_Scan_fwd_kernel_traitsILi32ELi4ELi1ELb1ELb1ELb0ELb1EffEEv13SSMParamsBase)
        /*00c4*/ 	.short	0x0380
        /*00c6*/ 	.short	0x0118


	//----- nvinfo : EIATTR_SW_WAR
	.align		4
.L_3897:
        /*00c8*/ 	.byte	0x04, 0x36
        /*00ca*/ 	.short	(.L_3899 - .L_3898)
.L_3898:
        /*00cc*/ 	.word	0x00000008
.L_3899:


//--------------------- .nv.info._Z25selective_scan_fwd_kernelI32Selective_Scan_fwd_kernel_traitsILi32ELi4ELi1ELb1ELb1ELb1ELb0EffEEv13SSMParamsBase --------------------------
	.section	.nv.info._Z25selective_scan_fwd_kernelI32Selective_Scan_fwd_kernel_traitsILi32ELi4ELi1ELb1ELb1ELb1ELb0EffEEv13SSMParamsBase,"",@"SHT_CUDA_INFO"
	.sectionflags	@""
	.align	4


	//----- nvinfo : EIATTR_CUDA_API_VERSION
	.align		4
        /*0000*/ 	.byte	0x04, 0x37
        /*0002*/ 	.short	(.L_3901 - .L_3900)
.L_3900:
        /*0004*/ 	.word	0x00000082


	//----- nvinfo : EIATTR_KPARAM_INFO
	.align		4
.L_3901:
        /*0008*/ 	.byte	0x04, 0x17
        /*000a*/ 	.short	(.L_3903 - .L_3902)
.L_3902:
        /*000c*/ 	.word	0x00000000
        /*0010*/ 	.short	0x0000
        /*0012*/ 	.short	0x0000
        /*0014*/ 	.byte	0x00, 0xf0, 0x61, 0x04


	//----- nvinfo : EIATTR_SPARSE_MMA_MASK
	.align		4
.L_3903:
        /*0018*/ 	.byte	0x03, 0x50
        /*001a*/ 	.short	0x0000


	//----- nvinfo : EIATTR_MAXREG_COUNT
	.align		4
        /*001c*/ 	.byte	0x03, 0x1b
        /*001e*/ 	.short	0x00ff


	//----- nvinfo : EIATTR_NUM_BARRIERS
	.align		4
        /*0020*/ 	.byte	0x02, 0x4c
        /*0022*/ 	.byte	0x01
	.zero		1


	//----- nvinfo : EIATTR_MERCURY_ISA_VERSION
	.align		4
        /*0024*/ 	.byte	0x03, 0x5f
        /*0026*/ 	.short	0x0101


	//----- nvinfo : EIATTR_COOP_GROUP_MASK_REGIDS
	.align		4
        /*0028*/ 	.byte	0x04, 0x29
        /*002a*/ 	.short	(.L_3905 - .L_3904)


	//   ....[0]....
.L_3904:
        /*002c*/ 	.word	0xffffffff


	//   ....[1]....
        /*0030*/ 	.word	0xffffffff


	//   ....[2]....
        /*0034*/ 	.word	0xffffffff


	//   ....[3]....
        /*0038*/ 	.word	0xffffffff


	//   ....[4]....
        /*003c*/ 	.word	0xffffffff


	//   ....[5]....
        /*0040*/ 	.word	0xffffffff


	//   ....[6]....
        /*0044*/ 	.word	0xffffffff


	//   ....[7]....
        /*0048*/ 	.word	0xffffffff


	//   ....[8]....
        /*004c*/ 	.word	0xffffffff


	//   ....[9]....
        /*0050*/ 	.word	0xffffffff


	//   ....[10]....
        /*0054*/ 	.word	0xffffffff


	//   ....[11]....
        /*0058*/ 	.word	0xffffffff


	//----- nvinfo : EIATTR_COOP_GROUP_INSTR_OFFSETS
	.align		4
.L_3905:
        /*005c*/ 	.byte	0x04, 0x28
        /*005e*/ 	.short	(.L_3907 - .L_3906)


	//   ....[0]....
.L_3906:
        /*0060*/ 	.word	0x00001540


	//   ....[1]....
        /*0064*/ 	.word	0x00001580


	//   ....[2]....
        /*0068*/ 	.word	0x000015b0


	//   ....[3]....
        /*006c*/ 	.word	0x000015d0


	//   ....[4]....
        /*0070*/ 	.word	0x00001610


	//   ....[5]....
        /*0074*/ 	.word	0x00001630


	//   ....[6]....
        /*0078*/ 	.word	0x00001680


	//   ....[7]....
        /*007c*/ 	.word	0x00001690


	//   ....[8]....
        /*0080*/ 	.word	0x000016f0


	//   ....[9]....
        /*0084*/ 	.word	0x00001700


	//   ....[10]....
        /*0088*/ 	.word	0x000017e0


	//   ....[11]....
        /*008c*/ 	.word	0x00001800


	//----- nvinfo : EIATTR_VRC_CTA_INIT_COUNT
	.align		4
.L_3907:
        /*0090*/ 	.byte	0x02, 0x4a
	.zero		1
	.zero		1


	//----- nvinfo : EIATTR_EXIT_INSTR_OFFSETS
	.align		4
        /*0094*/ 	.byte	0x04, 0x1c
        /*0096*/ 	.short	(.L_3909 - .L_3908)


	//   ....[0]....
.L_3908:
        /*0098*/ 	.word	0x000003f0


	//   ....[1]....
        /*009c*/ 	.word	0x00001b60


	//----- nvinfo : EIATTR_MAX_THREADS
	.align		4
.L_3909:
        /*00a0*/ 	.byte	0x04, 0x05
        /*00a2*/ 	.short	(.L_3911 - .L_3910)
.L_3910:
        /*00a4*/ 	.word	0x00000020
        /*00a8*/ 	.word	0x00000001
        /*00ac*/ 	.word	0x00000001


	//----- nvinfo : EIATTR_CRS_STACK_SIZE
	.align		4
.L_3911:
        /*00b0*/ 	.byte	0x04, 0x1e
        /*00b2*/ 	.short	(.L_3913 - .L_3912)
.L_3912:
        /*00b4*/ 	.word	0x00000000


	//----- nvinfo : EIATTR_CBANK_PARAM_SIZE
	.align		4
.L_3913:
        /*00b8*/ 	.byte	0x03, 0x19
        /*00ba*/ 	.short	0x0118


	//----- nvinfo : EIATTR_PARAM_CBANK
	.align		4
        /*00bc*/ 	.byte	0x04, 0x0a
        /*00be*/ 	.short	(.L_3915 - .L_3914)
	.align		4
.L_3914:
        /*00c0*/ 	.word	index@(.nv.constant0._Z25selective_scan_fwd_kernelI32Selective_Scan_fwd_kernel_traitsILi32ELi4ELi1ELb1ELb1ELb1ELb0EffEEv13SSMParamsBase)
        /*00c4*/ 	.short	0x0380
        /*00c6*/ 	.short	0x0118


	//----- nvinfo : EIATTR_SW_WAR
	.align		4
.L_3915:
        /*00c8*/ 	.byte	0x04, 0x36
        /*00ca*/ 	.short	(.L_3917 - .L_3916)
.L_3916:
        /*00cc*/ 	.word	0x00000008
.L_3917:


//--------------------- .nv.info._Z25selective_scan_fwd_kernelI32Selective_Scan_fwd_kernel_traitsILi32ELi4ELi1ELb1ELb1ELb1ELb1EffEEv13SSMParamsBase --------------------------
	.section	.nv.info._Z25selective_scan_fwd_kernelI32Selective_Scan_fwd_kernel_traitsILi32ELi4ELi1ELb1ELb1ELb1ELb1EffEEv13SSMParamsBase,"",@"SHT_CUDA_INFO"
	.sectionflags	@""
	.align	4


	//----- nvinfo : EIATTR_CUDA_API_VERSION
	.align		4
        /*0000*/ 	.byte	0x04, 0x37
        /*0002*/ 	.short	(.L_3919 - .L_3918)
.L_3918:
        /*0004*/ 	.word	0x00000082


	//----- nvinfo : EIATTR_KPARAM_INFO
	.align		4
.L_3919:
        /*0008*/ 	.byte	0x04, 0x17
        /*000a*/ 	.short	(.L_3921 - .L_3920)
.L_3920:
        /*000c*/ 	.word	0x00000000
        /*0010*/ 	.short	0x0000
        /*0012*/ 	.short	0x0000
        /*0014*/ 	.byte	0x00, 0xf0, 0x61, 0x04


	//----- nvinfo : EIATTR_SPARSE_MMA_MASK
	.align		4
.L_3921:
        /*0018*/ 	.byte	0x03, 0x50
        /*001a*/ 	.short	0x0000


	//----- nvinfo : EIATTR_MAXREG_COUNT
	.align		4
        /*001c*/ 	.byte	0x03, 0x1b
        /*001e*/ 	.short	0x00ff


	//----- nvinfo : EIATTR_NUM_BARRIERS
	.align		4
        /*0020*/ 	.byte	0x02, 0x4c
        /*0022*/ 	.byte	0x01
	.zero		1


	//----- nvinfo : EIATTR_MERCURY_ISA_VERSION
	.align		4
        /*0024*/ 	.byte	0x03, 0x5f
        /*0026*/ 	.short	0x0101


	//----- nvinfo : EIATTR_COOP_GROUP_MASK_REGIDS
	.align		4
        /*0028*/ 	.byte	0x04, 0x29
        /*002a*/ 	.short	(.L_3923 - .L_3922)


	//   ....[0]....
.L_3922:
        /*002c*/ 	.word	0xffffffff


	//   ....[1]....
        /*0030*/ 	.word	0xffffffff


	//   ....[2]....
        /*0034*/ 	.word	0xffffffff


	//   ....[3]....
        /*0038*/ 	.word	0xffffffff


	//   ....[4]....
        /*003c*/ 	.word	0xffffffff


	//   ....[5]....
        /*0040*/ 	.word	0xffffffff


	//   ....[6]....
        /*0044*/ 	.word	0xffffffff


	//   ....[7]....
        /*0048*/ 	.word	0xffffffff


	//   ....[8]....
        /*004c*/ 	.word	0xffffffff


	//   ....[9]....
        /*0050*/ 	.word	0xffffffff


	//   ....[10]....
        /*0054*/ 	.word	0xffffffff


	//   ....[11]....
        /*0058*/ 	.word	0xffffffff


	//----- nvinfo : EIATTR_COOP_GROUP_INSTR_OFFSETS
	.align		4
.L_3923:
        /*005c*/ 	.byte	0x04, 0x28
        /*005e*/ 	.short	(.L_3925 - .L_3924)


	//   ....[0]....
.L_3924:
        /*0060*/ 	.word	0x00001640


	//   ....[1]....
        /*0064*/ 	.word	0x00001670


	//   ....[2]....
        /*0068*/ 	.word	0x000016a0


	//   ....[3]....
        /*006c*/ 	.word	0x000016d0


	//   ....[4]....
        /*0070*/ 	.word	0x00001720


	//   ....[5]....
        /*0074*/ 	.word	0x00001730


	//   ....[6]....
        /*0078*/ 	.word	0x00001790


	//   ....[7]....
        /*007c*/ 	.word	0x000017b0


	//   ....[8]....
        /*0080*/ 	.word	0x00001800


	//   ....[9]....
        /*0084*/ 	.word	0x00001820


	//   ....[10]....
        /*0088*/ 	.word	0x000018b0


	//   ....[11]....
        /*008c*/ 	.word	0x000018c0


	//----- nvinfo : EIATTR_VRC_CTA_INIT_COUNT
	.align		4
.L_3925:
        /*0090*/ 	.byte	0x02, 0x4a
	.zero		1
	.zero		1


	//----- nvinfo : EIATTR_EXIT_INSTR_OFFSETS
	.align		4
        /*0094*/ 	.byte	0x04, 0x1c
        /*0096*/ 	.short	(.L_3927 - .L_3926)


	//   ....[0]....
.L_3926:
        /*0098*/ 	.word	0x000004b0


	//   ....[1]....
        /*009c*/ 	.word	0x00001e90


	//----- nvinfo : EIATTR_MAX_THREADS
	.align		4
.L_3927:
        /*00a0*/ 	.byte	0x04, 0x05
        /*00a2*/ 	.short	(.L_3929 - .L_3928)
.L_3928:
        /*00a4*/ 	.word	0x00000020
        /*00a8*/ 	.word	0x00000001
        /*00ac*/ 	.word	0x00000001


	//----- nvinfo : EIATTR_CRS_STACK_SIZE
	.align		4
.L_3929:
        /*00b0*/ 	.byte	0x04, 0x1e
        /*00b2*/ 	.short	(.L_3931 - .L_3930)
.L_3930:
        /*00b4*/ 	.word	0x00000000


	//----- nvinfo : EIATTR_CBANK_PARAM_SIZE
	.align		4
.L_3931:
        /*00b8*/ 	.byte	0x03, 0x19
        /*00ba*/ 	.short	0x0118


	//----- nvinfo : EIATTR_PARAM_CBANK
	.align		4
        /*00bc*/ 	.byte	0x04, 0x0a
        /*00be*/ 	.short	(.L_3933 - .L_3932)
	.align		4
.L_3932:
        /*00c0*/ 	.word	index@(.nv.constant0._Z25selective_scan_fwd_kernelI32Selective_Scan_fwd_kernel_traitsILi32ELi4ELi1ELb1ELb1ELb1ELb1EffEEv13SSMParamsBase)
        /*00c4*/ 	.short	0x0380
        /*00c6*/ 	.short	0x0118


	//----- nvinfo : EIATTR_SW_WAR
	.align		4
.L_3933:
        /*00c8*/ 	.byte	0x04, 0x36
        /*00ca*/ 	.short	(.L_3935 - .L_3934)
.L_3934:
        /*00cc*/ 	.word	0x00000008
.L_3935:


//--------------------- .nv.callgraph             --------------------------
	.section	.nv.callgraph,"",@"SHT_CUDA_CALLGRAPH"
	.align	4
	.sectionentsize	8
	.align		4
        /*0000*/ 	.word	0x00000000
	.align		4
        /*0004*/ 	.word	0xffffffff
	.align		4
        /*0008*/ 	.word	0x00000000
	.align		4
        /*000c*/ 	.word	0xfffffffe
	.align		4
        /*0010*/ 	.word	0x00000000
	.align		4
        /*0014*/ 	.word	0xfffffffd
	.align		4
        /*0018*/ 	.word	0x00000000
	.align		4
        /*001c*/ 	.word	0xfffffffc


//--------------------- .nv.constant4             --------------------------
	.section	.nv.constant4,"a",@progbits
	.align	8
	.align		8
.nv.constant4:
        /*0000*/ 	.dword	_ZN62_INTERNAL_d4f700d2_26_selective_scan_fwd_fp32_cu_07742435_30374cuda3std3__45__cpo5beginE
	.align		8
        /*0008*/ 	.dword	_ZN62_INTERNAL_d4f700d2_26_selective_scan_fwd_fp32_cu_07742435_30374cuda3std3__45__cpo3endE
	.align		8
        /*0010*/ 	.dword	_ZN62_INTERNAL_d4f700d2_26_selective_scan_fwd_fp32_cu_07742435_30374cuda3std3__45__cpo6cbeginE
	.align		8
        /*0018*/ 	.dword	_ZN62_INTERNAL_d4f700d2_26_selective_scan_fwd_fp32_cu_07742435_30374cuda3std3__45__cpo4cendE
	.align		8
        /*0020*/ 	.dword	_ZN62_INTERNAL_d4f700d2_26_selective_scan_fwd_fp32_cu_07742435_30374cuda3std3__45__cpo6rbeginE
	.align		8
        /*0028*/ 	.dword	_ZN62_INTERNAL_d4f700d2_26_selective_scan_fwd_fp32_cu_07742435_30374cuda3std3__45__cpo4rendE
	.align		8
        /*0030*/ 	.dword	_ZN62_INTERNAL_d4f700d2_26_selective_scan_fwd_fp32_cu_07742435_30374cuda3std3__45__cpo7crbeginE
	.align		8
        /*0038*/ 	.dword	_ZN62_INTERNAL_d4f700d2_26_selective_scan_fwd_fp32_cu_07742435_30374cuda3std3__45__cpo5crendE
	.align		8
        /*0040*/ 	.dword	_ZN62_INTERNAL_d4f700d2_26_selective_scan_fwd_fp32_cu_07742435_30374cuda3std3__464_GLOBAL__N__d4f700d2_26_selective_scan_fwd_fp32_cu_07742435_30376ignoreE
	.align		8
        /*0048*/ 	.dword	_ZN62_INTERNAL_d4f700d2_26_selective_scan_fwd_fp32_cu_07742435_30374cuda3std3__419piecewise_constructE
	.align		8
        /*0050*/ 	.dword	_ZN62_INTERNAL_d4f700d2_26_selective_scan_fwd_fp32_cu_07742435_30374cuda3std3__48in_placeE
	.align		8
        /*0058*/ 	.dword	_ZN62_INTERNAL_d4f700d2_26_selective_scan_fwd_fp32_cu_07742435_30374cuda3std3__420unreachable_sentinelE
	.align		8
        /*0060*/ 	.dword	_ZN62_INTERNAL_d4f700d2_26_selective_scan_fwd_fp32_cu_07742435_30374cuda3std6ranges3__45__cpo4swapE
	.align		8
        /*0068*/ 	.dword	_ZN62_INTERNAL_d4f700d2_26_selective_scan_fwd_fp32_cu_07742435_30374cuda3std6ranges3__45__cpo9iter_moveE
	.align		8
        /*0070*/ 	.dword	_ZN62_INTERNAL_d4f700d2_26_selective_scan_fwd_fp32_cu_07742435_30374cuda3std6ranges3__45__cpo5beginE
	.align		8
        /*0078*/ 	.dword	_ZN62_INTERNAL_d4f700d2_26_selective_scan_fwd_fp32_cu_07742435_30374cuda3std6ranges3__45__cpo3endE
	.align		8
        /*0080*/ 	.dword	_ZN62_INTERNAL_d4f700d2_26_selective_scan_fwd_fp32_cu_07742435_30374cuda3std6ranges3__45__cpo6cbeginE
	.align		8
        /*0088*/ 	.dword	_ZN62_INTERNAL_d4f700d2_26_selective_scan_fwd_fp32_cu_07742435_30374cuda3std6ranges3__45__cpo4cendE
	.align		8
        /*0090*/ 	.dword	_ZN62_INTERNAL_d4f700d2_26_selective_scan_fwd_fp32_cu_07742435_30374cuda3std6ranges3__45__cpo7advanceE
	.align		8
        /*0098*/ 	.dword	_ZN62_INTERNAL_d4f700d2_26_selective_scan_fwd_fp32_cu_07742435_30374cuda3std6ranges3__45__cpo9iter_swapE
	.align		8
        /*00a0*/ 	.dword	_ZN62_INTERNAL_d4f700d2_26_selective_scan_fwd_fp32_cu_07742435_30374cuda3std6ranges3__45__cpo4nextE
	.align		8
        /*00a8*/ 	.dword	_ZN62_INTERNAL_d4f700d2_26_selective_scan_fwd_fp32_cu_07742435_30374cuda3std6ranges3__45__cpo4prevE
	.align		8
        /*00b0*/ 	.dword	_ZN62_INTERNAL_d4f700d2_26_selective_scan_fwd_fp32_cu_07742435_30374cuda3std6ranges3__45__cpo4dataE
	.align		8
        /*00b8*/ 	.dword	_ZN62_INTERNAL_d4f700d2_26_selective_scan_fwd_fp32_cu_07742435_30374cuda3std6ranges3__45__cpo5cdataE
	.align		8
        /*00c0*/ 	.dword	_ZN62_INTERNAL_d4f700d2_26_selective_scan_fwd_fp32_cu_07742435_30374cuda3std6ranges3__45__cpo4sizeE
	.align		8
        /*00c8*/ 	.dword	_ZN62_INTERNAL_d4f700d2_26_selective_scan_fwd_fp32_cu_07742435_30374cuda3std6ranges3__45__cpo5ssizeE
	.align		8
        /*00d0*/ 	.dword	_ZN62_INTERNAL_d4f700d2_26_selective_scan_fwd_fp32_cu_07742435_30374cuda3std6ranges3__45__cpo8distanceE
	.align		8
        /*00d8*/ 	.dword	_ZN62_INTERNAL_d4f700d2_26_selective_scan_fwd_fp32_cu_07742435_30376thrust24THRUST_300001_SM_1030_NS6system6detail10sequential3seqE


//--------------------- .text._Z25selective_scan_fwd_kernelI32Selective_Scan_fwd_kernel_traitsILi128ELi16ELi1ELb0ELb0ELb0ELb0EfN3c107complexIfEEEEv13SSMParamsBase --------------------------
	.section	.text._Z25selective_scan_fwd_kernelI32Selective_Scan_fwd_kernel_traitsILi128ELi16ELi1ELb0ELb0ELb0ELb0EfN3c107complexIfEEEEv13SSMParamsBase,"ax",@progbits
	.align	128
        .global         _Z25selective_scan_fwd_kernelI32Selective_Scan_fwd_kernel_traitsILi128ELi16ELi1ELb0ELb0ELb0ELb0EfN3c107complexIfEEEEv13SSMParamsBase
        .type           _Z25selective_scan_fwd_kernelI32Selective_Scan_fwd_kernel_traitsILi128ELi16ELi1ELb0ELb0ELb0ELb0EfN3c107complexIfEEEEv13SSMParamsBase,@function
        .size           _Z25selective_scan_fwd_kernelI32Selective_Scan_fwd_kernel_traitsILi128ELi16ELi1ELb0ELb0ELb0ELb0EfN3c107complexIfEEEEv13SSMParamsBase,(.L_x_4944 - _Z25selective_scan_fwd_kernelI32Selective_Scan_fwd_kernel_traitsILi128ELi16ELi1ELb0ELb0ELb0ELb0EfN3c107complexIfEEEEv13SSMParamsBase)
        .other          _Z25selective_scan_fwd_kernelI32Selective_Scan_fwd_kernel_traitsILi128ELi16ELi1ELb0ELb0ELb0ELb0EfN3c107complexIfEEEEv13SSMParamsBase,@"STO_CUDA_ENTRY STV_DEFAULT"
_Z25selective_scan_fwd_kernelI32Selective_Scan_fwd_kernel_traitsILi128ELi16ELi1ELb0ELb0ELb0ELb0EfN3c107complexIfEEEEv13SSMParamsBase:
.text._Z25selective_scan_fwd_kernelI32Selective_Scan_fwd_kernel_traitsILi128ELi16ELi1ELb0ELb0ELb0ELb0EfN3c107complexIfEEEEv13SSMParamsBase:
[----:B------:R-:W-:Y:S01]  /*0000*/  LDC R1, c[0x0][0x37c] ;  /* 0x0000df00ff017b82 */ /* 0x000fe20000000800 */
[----:B------:R-:W0:Y:S07]  /*0010*/  LDCU.64 UR4, c[0x0][0x458] ;  /* 0x00008b00ff0477ac */ /* 0x000e2e0008000a00 */
[----:B------:R-:W1:Y:S01]  /*0020*/  S2UR UR30, SR_CTAID.Y ;  /* 0x00000000001e79c3 */ /* 0x000e620000002600 */
[----:B------:R-:W2:Y:S01]  /*0030*/  LDCU.64 UR6, c[0x0][0x470] ;  /* 0x00008e00ff0677ac */ /* 0x000ea20008000a00 */
[----:B------:R-:W3:Y:S01]  /*0040*/  LDCU.64 UR28, c[0x0][0x358] ;  /* 0x00006b00ff1c77ac */ /* 0x000ee20008000a00 */
[----:B------:R-:W4:Y:S05]  /*0050*/  LDCU UR21, c[0x0][0x394] ;  /* 0x00007280ff1577ac */ /* 0x000f2a0008000800 */
[----:B------:R-:W4:Y:S01]  /*0060*/  S2UR UR32, SR_CTAID.X ;  /* 0x00000000002079c3 */ /* 0x000f220000002500 */
[----:B------:R-:W4:Y:S01]  /*0070*/  LDCU.128 UR12, c[0x0][0x3f0] ;  /* 0x00007e00ff0c77ac */ /* 0x000f220008000c00 */
[----:B0-----:R-:W-:-:S02]  /*0080*/  UISETP.NE.U32.AND UP0, UPT, UR4, URZ, UPT ;  /* 0x000000ff0400728c */ /* 0x001fc4000bf05070 */
[----:B--2---:R-:W-:Y:S02]  /*0090*/  UISETP.NE.U32.AND UP1, UPT, UR6, URZ, UPT ;  /* 0x000000ff0600728c */ /* 0x004fe4000bf25070 */
[----:B------:R-:W-:Y:S02]  /*00a0*/  UISETP.NE.AND.EX UP0, UPT, UR5, URZ, UPT, UP0 ;  /* 0x000000ff0500728c */ /* 0x000fe4000bf05300 */
[----:B------:R-:W-:Y:S01]  /*00b0*/  UISETP.NE.AND.EX UP1, UPT, UR7, URZ, UPT, UP1 ;  /* 0x000000ff0700728c */ /* 0x000fe2000bf25310 */
[----:B------:R-:W0:Y:S03]  /*00c0*/  LDCU.128 UR16, c[0x0][0x400] ;  /* 0x00008000ff1077ac */ /* 0x000e260008000c00 */
[----:B------:R-:W-:Y:S02]  /*00d0*/  PLOP3.LUT P0, PT, PT, PT, UP0, 0x80, 0x8 ;  /* 0x000000000008781c */ /* 0x000fe40003f0f008 */
[----:B------:R-:W-:Y:S01]  /*00e0*/  PLOP3.LUT P1, PT, PT, PT, UP1, 0x80, 0x8 ;  /* 0x000000000008781c */ /* 0x000fe20003f2f018 */
[----:B------:R-:W2:Y:S02]  /*00f0*/  LDCU UR20, c[0x0][0x384] ;  /* 0x00007080ff1477ac */ /* 0x000ea40008000800 */
[----:B-1----:R-:W-:-:S02]  /*0100*/  @UP0 ULEA UR4, UP2, UR30, UR4, 0x2 ;  /* 0x000000041e040291 */ /* 0x002fc4000f8410ff */
[----:B------:R-:W-:Y:S02]  /*0110*/  @UP1 ULEA UR6, UP3, UR30, UR6, 0x2 ;  /* 0x000000061e061291 */ /* 0x000fe4000f8610ff */
[----:B------:R-:W-:Y:S02]  /*0120*/  @UP0 ULEA.HI.X UR5, UR30, UR5, URZ, 0x2, UP2 ;  /* 0x000000051e050291 */ /* 0x000fe400090f14ff */
[----:B------:R-:W-:Y:S01]  /*0130*/  @UP1 ULEA.HI.X UR7, UR30, UR7, URZ, 0x2, UP3 ;  /* 0x000000071e071291 */ /* 0x000fe200098f14ff */
[----:B------:R-:W-:Y:S02]  /*0140*/  MOV R2, UR4 ;  /* 0x0000000400027c02 */ /* 0x000fe40008000f00 */
[----:B------:R-:W-:Y:S02]  /*0150*/  MOV R4, UR6 ;  /* 0x0000000600047c02 */ /* 0x000fe40008000f00 */
[----:B------:R-:W-:Y:S02]  /*0160*/  MOV R3, UR5 ;  /* 0x0000000500037c02 */ /* 0x000fe40008000f00 */
[----:B------:R-:W-:-:S03]  /*0170*/  MOV R5, UR7 ;  /* 0x0000000700057c02 */ /* 0x000fc60008000f00 */
[----:B---3--:R1:W5:Y:S01]  /*0180*/  @P0 LDG.E R2, desc[UR28][R2.64] ;  /* 0x0000001c02020981 */ /* 0x008362000c1e1900 */
[----:B----4-:R-:W-:Y:S01]  /*0190*/  UISETP.GE.AND UP0, UPT, UR21, 0x1, UPT ;  /* 0x000000011500788c */ /* 0x010fe2000bf06270 */
[----:B------:R-:W3:Y:S02]  /*01a0*/  LDCU.128 UR4, c[0x0][0x460] ;  /* 0x00008c00ff0477ac */ /* 0x000ee40008000c00 */
[----:B------:R1:W5:Y:S03]  /*01b0*/  @P1 LDG.E R4, desc[UR28][R4.64] ;  /* 0x0000001c04041981 */ /* 0x000366000c1e1900 */
[----:B------:R-:W-:Y:S01]  /*01c0*/  PLOP3.LUT P2, PT, PT, PT, UP0, 0x80, 0x8 ;  /* 0x000000000008781c */ /* 0x000fe20003f4f008 */
[----:B------:R-:W-:-:S12]  /*01d0*/  UIMAD.WIDE.U32 UR8, UR32, UR12, URZ ;  /* 0x0000000c200872a5 */ /* 0x000fd8000f8e00ff */
[----:B0123--:R-:W-:Y:S05]  /*01e0*/  @!P2 EXIT ;  /* 0x000000000000a94d */ /* 0x00ffea0003800000 */
[----:B------:R-:W0:Y:S01]  /*01f0*/  S2R R106, SR_TID.X ;  /* 0x00000000006a7919 */ /* 0x000e220000002100 */
[----:B------:R-:W-:Y:S02]  /*0200*/  UIMAD.WIDE.U32 UR10, UR32, UR16, URZ ;  /* 0x00000010200a72a5 */ /* 0x000fe4000f8e00ff */
[----:B------:R-:W-:Y:S02]  /*0210*/  UIMAD UR9, UR32, UR13, UR9 ;  /* 0x0000000d200972a4 */ /* 0x000fe4000f8e0209 */
[----:B------:R-:W-:Y:S02]  /*0220*/  UIMAD UR11, UR32, UR17, UR11 ;  /* 0x00000011200b72a4 */ /* 0x000fe4000f8e020b */
[----:B------:R-:W-:Y:S01]  /*0230*/  UIMAD.WIDE.U32 UR8, UR30, UR14, UR8 ;  /* 0x0000000e1e0872a5 */ /* 0x000fe2000f8e0008 */
[----:B------:R-:W1:Y:S01]  /*0240*/  LDCU UR12, c[0x0][0x38c] ;  /* 0x00007180ff0c77ac */ /* 0x000e620008000800 */
[----:B------:R-:W-:Y:S02]  /*0250*/  UIMAD.WIDE.U32 UR10, UR30, UR18, UR10 ;  /* 0x000000121e0a72a5 */ /* 0x000fe4000f8e000a */
[----:B------:R-:W-:-:S02]  /*0260*/  UIMAD UR18, UR30, UR15, UR9 ;  /* 0x0000000f1e1272a4 */ /* 0x000fc4000f8e0209 */
[----:B------:R-:W-:Y:S02]  /*0270*/  ULEA UR16, UP0, UR8, UR4, 0x2 ;  /* 0x0000000408107291 */ /* 0x000fe4000f8010ff */
[----:B------:R-:W-:Y:S02]  /*0280*/  ULEA UR17, UP1, UR10, UR6, 0x2 ;  /* 0x000000060a117291 */ /* 0x000fe4000f8210ff */
[----:B------:R-:W-:Y:S02]  /*0290*/  ULEA.HI.X UR18, UR8, UR5, UR18, 0x2, UP0 ;  /* 0x0000000508127291 */ /* 0x000fe400080f1412 */
[----:B------:R-:W-:Y:S01]  /*02a0*/  UIMAD UR6, UR32, UR20, UR30 ;  /* 0x00000014200672a4 */ /* 0x000fe2000f8e021e */
[----:B------:R-:W-:Y:S01]  /*02b0*/  UMOV UR5, URZ ;  /* 0x000000ff00057c82 */ /* 0x000fe20008000000 */
[----:B-----5:R-:W-:Y:S02]  /*02c0*/  @P1 R2UR UR5, R4 ;  /* 0x00000000040512ca */ /* 0x020fe400000e0000 */
[----:B------:R-:W-:-:S02]  /*02d0*/  UIMAD UR6, UR6, UR21, URZ ;  /* 0x00000015060672a4 */ /* 0x000fc4000f8e02ff */
[----:B------:R-:W-:Y:S01]  /*02e0*/  UIMAD UR19, UR30, UR19, UR11 ;  /* 0x000000131e1372a4 */ /* 0x000fe2000f8e020b */
[----:B------:R-:W-:Y:S01]  /*02f0*/  UMOV UR4, URZ ;  /* 0x000000ff00047c82 */ /* 0x000fe20008000000 */
[----:B0-----:R-:W-:Y:S02]  /*0300*/  SHF.L.U32 R105, R106, 0x4, RZ ;  /* 0x000000046a697819 */ /* 0x001fe400000006ff */
[----:B------:R-:W-:Y:S01]  /*0310*/  ULEA.HI.X UR19, UR10, UR7, UR19, 0x2, UP1 ;  /* 0x000000070a137291 */ /* 0x000fe200088f1413 */
[----:B------:R-:W-:Y:S01]  /*0320*/  @P0 R2UR UR4, R2 ;  /* 0x00000000020402ca */ /* 0x000fe200000e0000 */
[----:B-1----:R-:W-:Y:S01]  /*0330*/  UIMAD UR7, UR6, UR12, URZ ;  /* 0x0000000c060772a4 */ /* 0x002fe2000f8e02ff */
[----:B------:R-:W-:Y:S02]  /*0340*/  SHF.R.U32.HI R104, RZ, 0x5, R106 ;  /* 0x00000005ff687819 */ /* 0x000fe4000001166a */
[----:B------:R-:W-:Y:S01]  /*0350*/  LOP3.LUT R2, R106, 0x1f, RZ, 0xc0, !PT ;  /* 0x0000001f6a027812 */ /* 0x000fe200078ec0ff */
[----:B------:R-:W-:Y:S01]  /*0360*/  UMOV UR6, URZ ;  /* 0x000000ff00067c82 */ /* 0x000fe20008000000 */
[----:B------:R-:W-:-:S09]  /*0370*/  LOP3.LUT R9, R105, 0x3e00, RZ, 0xc0, !PT ;  /* 0x00003e0069097812 */ /* 0x000fd200078ec0ff */
.L_x_39:
[----:B0-----:R-:W0:Y:S01]  /*0380*/  LDCU UR8, c[0x0][0x388] ;  /* 0x00007100ff0877ac */ /* 0x001e220008000800 */
[----:B------:R-:W-:Y:S01]  /*0390*/  MOV R4, UR16 ;  /* 0x0000001000047c02 */ /* 0x000fe20008000f00 */
[----:B------:R-:W-:Y:S01]  /*03a0*/  HFMA2 R24, -RZ, RZ, 0, 0 ;  /* 0x00000000ff187431 */ /* 0x000fe200000001ff */
[----:B------:R-:W-:Y:S01]  /*03b0*/  MOV R5, UR18 ;  /* 0x0000001200057c02 */ /* 0x000fe20008000f00 */
[----:B------:R-:W-:Y:S01]  /*03c0*/  USHF.L.U32 UR9, UR6, 0xb, URZ ;  /* 0x0000000b06097899 */ /* 0x000fe200080006ff */
[----:B------:R-:W-:Y:S01]  /*03d0*/  LOP3.LUT R19, R9, R2, RZ, 0xfc, !PT ;  /* 0x0000000209137212 */ /* 0x000fe200078efcff */
[----:B------:R-:W-:Y:S01]  /*03e0*/  HFMA2 R20, -RZ, RZ, 0, 0 ;  /* 0x00000000ff147431 */ /* 0x000fe200000001ff */
[----:B------:R-:W-:Y:S01]  /*03f0*/  IADD3 R8, PT, PT, R2, R9, RZ ;  /* 0x0000000902087210 */ /* 0x000fe20007ffe0ff */
[----:B------:R-:W-:Y:S01]  /*0400*/  HFMA2 R2, -RZ, RZ, 0, 0 ;  /* 0x00000000ff027431 */ /* 0x000fe200000001ff */
[----:B------:R-:W-:Y:S01]  /*0410*/  MOV R22, RZ ;  /* 0x000000ff00167202 */ /* 0x000fe20000000f00 */
[C---:B------:R-:W-:Y:S01]  /*0420*/  IMAD.WIDE.U32 R6, R19.reuse, 0x4, R4 ;  /* 0x0000000413067825 */ /* 0x040fe200078e0004 */
[----:B------:R-:W-:-:S03]  /*0430*/  LEA R4, P0, R19, UR17, 0x2 ;  /* 0x0000001113047c11 */ /* 0x000fc6000f8010ff */
[----:B------:R-:W-:Y:S01]  /*0440*/  HFMA2 R16, -RZ, RZ, 0, 0 ;  /* 0x00000000ff107431 */ /* 0x000fe200000001ff */
[C---:B------:R-:W-:Y:S01]  /*0450*/  IADD3 R44, PT, PT, R8.reuse, 0xe0, RZ ;  /* 0x000000e0082c7810 */ /* 0x040fe20007ffe0ff */
[----:B------:R-:W-:Y:S01]  /*0460*/  HFMA2 R12, -RZ, RZ, 0, 0 ;  /* 0x00000000ff0c7431 */ /* 0x000fe200000001ff */
[----:B------:R-:W-:Y:S01]  /*0470*/  IADD3.X R5, PT, PT, RZ, UR19, RZ, P0, !PT ;  /* 0x00000013ff057c10 */ /* 0x000fe200087fe4ff */
[----:B------:R-:W-:Y:S01]  /*0480*/  HFMA2 R28, -RZ, RZ, 0, 0 ;  /* 0x00000000ff1c7431 */ /* 0x000fe200000001ff */
[C---:B------:R-:W-:Y:S01]  /*0490*/  IADD3 R46, PT, PT, R8.reuse, 0x100, RZ ;  /* 0x00000100082e7810 */ /* 0x040fe20007ffe0ff */
[----:B0-----:R-:W-:Y:S01]  /*04a0*/  UIADD3 UR33, UPT, UPT, -UR9, UR8, URZ ;  /* 0x0000000809217290 */ /* 0x001fe2000fffe1ff */
[C---:B------:R-:W-:Y:S01]  /*04b0*/  IADD3 R52, PT, PT, R8.reuse, 0xc0, RZ ;  /* 0x000000c008347810 */ /* 0x040fe20007ffe0ff */
[----:B------:R-:W-:Y:S01]  /*04c0*/  HFMA2 R32, -RZ, RZ, 0, 0 ;  /* 0x00000000ff207431 */ /* 0x000fe200000001ff */
[C---:B------:R-:W-:Y:S01]  /*04d0*/  IADD3 R42, PT, PT, R8.reuse, 0xa0, RZ ;  /* 0x000000a0082a7810 */ /* 0x040fe20007ffe0ff */
[----:B------:R-:W-:Y:S01]  /*04e0*/  HFMA2 R36, -RZ, RZ, 0, 0 ;  /* 0x00000000ff247431 */ /* 0x000fe200000001ff */
[----:B------:R-:W-:-:S02]  /*04f0*/  IADD3 R50, PT, PT, R8, 0x80, RZ ;  /* 0x0000008008327810 */ /* 0x000fc40007ffe0ff */
[----:B------:R-:W-:Y:S01]  /*0500*/  ISETP.GE.AND P0, PT, R19, UR33, PT ;  /* 0x0000002113007c0c */ /* 0x000fe2000bf06270 */
[----:B------:R-:W-:Y:S01]  /*0510*/  BAR.SYNC.DEFER_BLOCKING 0x0 ;  /* 0x0000000000007b1d */ /* 0x000fe20000010000 */
[C---:B------:R-:W-:Y:S02]  /*0520*/  IADD3 R48, PT, PT, R8.reuse, 0x60, RZ ;  /* 0x0000006008307810 */ /* 0x040fe40007ffe0ff */
[----:B------:R-:W-:Y:S02]  /*0530*/  IADD3 R58, PT, PT, R8, 0x40, RZ ;  /* 0x00000040083a7810 */ /* 0x000fe40007ffe0ff */
[----:B------:R-:W-:Y:S02]  /*0540*/  ISETP.GE.AND P1, PT, R52, UR33, PT ;  /* 0x0000002134007c0c */ /* 0x000fe4000bf26270 */
[----:B------:R-:W-:Y:S02]  /*0550*/  IADD3 R56, PT, PT, R8, 0x20, RZ ;  /* 0x0000002008387810 */ /* 0x000fe40007ffe0ff */
[----:B------:R-:W-:-:S02]  /*0560*/  ISETP.GE.AND P2, PT, R42, UR33, PT ;  /* 0x000000212a007c0c */ /* 0x000fc4000bf46270 */
[----:B------:R-:W-:Y:S02]  /*0570*/  ISETP.GE.AND P3, PT, R50, UR33, PT ;  /* 0x0000002132007c0c */ /* 0x000fe4000bf66270 */
[----:B------:R-:W-:Y:S02]  /*0580*/  ISETP.GE.AND P4, PT, R48, UR33, PT ;  /* 0x0000002130007c0c */ /* 0x000fe4000bf86270 */
[----:B------:R-:W-:Y:S02]  /*0590*/  ISETP.GE.AND P5, PT, R58, UR33, PT ;  /* 0x000000213a007c0c */ /* 0x000fe4000bfa6270 */
[----:B------:R-:W-:Y:S02]  /*05a0*/  ISETP.GE.AND P6, PT, R56, UR33, PT ;  /* 0x0000002138007c0c */ /* 0x000fe4000bfc6270 */
[----:B------:R-:W-:Y:S02]  /*05b0*/  MOV R18, RZ ;  /* 0x000000ff00127202 */ /* 0x000fe40000000f00 */
[----:B------:R-:W-:-:S02]  /*05c0*/  IADD3 R11, PT, PT, R8, 0x120, RZ ;  /* 0x00000120080b7810 */ /* 0x000fc40007ffe0ff */
[----:B------:R-:W-:Y:S01]  /*05d0*/  MOV R14, RZ ;  /* 0x000000ff000e7202 */ /* 0x000fe20000000f00 */
[----:B------:R-:W2:Y:S01]  /*05e0*/  @!P0 LDG.E R2, desc[UR28][R6.64] ;  /* 0x0000001c06028981 */ /* 0x000ea2000c1e1900 */
[----:B------:R-:W-:Y:S02]  /*05f0*/  ISETP.GE.AND P0, PT, R44, UR33, PT ;  /* 0x000000212c007c0c */ /* 0x000fe4000bf06270 */
[C---:B------:R-:W-:Y:S01]  /*0600*/  IADD3 R13, PT, PT, R8.reuse, 0x140, RZ ;  /* 0x00000140080d7810 */ /* 0x040fe20007ffe0ff */
[----:B------:R-:W3:Y:S01]  /*0610*/  @!P1 LDG.E R20, desc[UR28][R6.64+0x300] ;  /* 0x0003001c06149981 */ /* 0x000ee2000c1e1900 */
[C---:B------:R-:W-:Y:S02]  /*0620*/  IADD3 R15, PT, PT, R8.reuse, 0x160, RZ ;  /* 0x00000160080f7810 */ /* 0x040fe40007ffe0ff */
[----:B------:R-:W-:Y:S01]  /*0630*/  MOV R10, RZ ;  /* 0x000000ff000a7202 */ /* 0x000fe20000000f00 */
[----:B------:R-:W4:Y:S01]  /*0640*/  @!P2 LDG.E R18, desc[UR28][R6.64+0x280] ;  /* 0x0002801c0612a981 */ /* 0x000f22000c1e1900 */
[----:B------:R-:W-:-:S02]  /*0650*/  IADD3 R17, PT, PT, R8, 0x180, RZ ;  /* 0x0000018008117810 */ /* 0x000fc40007ffe0ff */
[C---:B------:R-:W-:Y:S01]  /*0660*/  IADD3 R21, PT, PT, R8.reuse, 0x1a0, RZ ;  /* 0x000001a008157810 */ /* 0x040fe20007ffe0ff */
[----:B------:R-:W5:Y:S01]  /*0670*/  @!P3 LDG.E R16, desc[UR28][R6.64+0x200] ;  /* 0x0002001c0610b981 */ /* 0x000f62000c1e1900 */
[----:B------:R-:W-:Y:S02]  /*0680*/  IADD3 R23, PT, PT, R8, 0x1c0, RZ ;  /* 0x000001c008177810 */ /* 0x000fe40007ffe0ff */
[----:B------:R-:W-:Y:S01]  /*0690*/  MOV R26, RZ ;  /* 0x000000ff001a7202 */ /* 0x000fe20000000f00 */
[----:B------:R-:W3:Y:S01]  /*06a0*/  @!P0 LDG.E R22, desc[UR28][R6.64+0x380] ;  /* 0x0003801c06168981 */ /* 0x000ee2000c1e1900 */
[----:B------:R-:W-:Y:S02]  /*06b0*/  ISETP.GE.AND P0, PT, R46, UR33, PT ;  /* 0x000000212e007c0c */ /* 0x000fe4000bf06270 */
[----:B------:R-:W-:Y:S01]  /*06c0*/  ISETP.GE.AND P1, PT, R13, UR33, PT ;  /* 0x000000210d007c0c */ /* 0x000fe2000bf26270 */
[----:B------:R-:W4:Y:S01]  /*06d0*/  @!P4 LDG.E R14, desc[UR28][R6.64+0x180] ;  /* 0x0001801c060ec981 */ /* 0x000f22000c1e1900 */
[----:B------:R-:W-:-:S02]  /*06e0*/  ISETP.GE.AND P2, PT, R15, UR33, PT ;  /* 0x000000210f007c0c */ /* 0x000fc4000bf46270 */
[----:B------:R-:W-:Y:S01]  /*06f0*/  IADD3 R8, PT, PT, R8, 0x1e0, RZ ;  /* 0x000001e008087810 */ /* 0x000fe20007ffe0ff */
[----:B------:R-:W5:Y:S01]  /*0700*/  @!P5 LDG.E R12, desc[UR28][R6.64+0x100] ;  /* 0x0001001c060cd981 */ /* 0x000f62000c1e1900 */
[----:B------:R-:W-:Y:S02]  /*0710*/  ISETP.GE.AND P3, PT, R17, UR33, PT ;  /* 0x0000002111007c0c */ /* 0x000fe4000bf66270 */
[----:B------:R-:W-:Y:S01]  /*0720*/  MOV R30, RZ ;  /* 0x000000ff001e7202 */ /* 0x000fe20000000f00 */
[----:B------:R-:W3:Y:S01]  /*0730*/  @!P6 LDG.E R10, desc[UR28][R6.64+0x80] ;  /* 0x0000801c060ae981 */ /* 0x000ee2000c1e1900 */
[----:B------:R-:W-:-:S03]  /*0740*/  MOV R34, RZ ;  /* 0x000000ff00227202 */ /* 0x000fc60000000f00 */
[----:B------:R-:W4:Y:S01]  /*0750*/  @!P0 LDG.E R24, desc[UR28][R6.64+0x400] ;  /* 0x0004001c06188981 */ /* 0x000f22000c1e1900 */
[----:B------:R-:W-:Y:S02]  /*0760*/  ISETP.GE.AND P0, PT, R11, UR33, PT ;  /* 0x000000210b007c0c */ /* 0x000fe4000bf06270 */
[----:B------:R-:W-:Y:S01]  /*0770*/  ISETP.GE.AND P4, PT, R21, UR33, PT ;  /* 0x0000002115007c0c */ /* 0x000fe2000bf86270 */
[----:B------:R-:W4:Y:S01]  /*0780*/  @!P1 LDG.E R28, desc[UR28][R6.64+0x500] ;  /* 0x0005001c061c9981 */ /* 0x000f22000c1e1900 */
[----:B------:R-:W-:Y:S02]  /*0790*/  ISETP.GE.AND P5, PT, R23, UR33, PT ;  /* 0x0000002117007c0c */ /* 0x000fe4000bfa6270 */
[----:B------:R-:W-:Y:S01]  /*07a0*/  ISETP.GE.AND P6, PT, R8, UR33, PT ;  /* 0x0000002108007c0c */ /* 0x000fe2000bfc6270 */
[----:B------:R-:W4:Y:S01]  /*07b0*/  @!P2 LDG.E R30, desc[UR28][R6.64+0x580] ;  /* 0x0005801c061ea981 */ /* 0x000f22000c1e1900 */
[----:B------:R-:W-:-:S03]  /*07c0*/  MOV R38, RZ ;  /* 0x000000ff00267202 */ /* 0x000fc60000000f00 */
[----:B------:R-:W4:Y:S04]  /*07d0*/  @!P3 LDG.E R32, desc[UR28][R6.64+0x600] ;  /* 0x0006001c0620b981 */ /* 0x000f28000c1e1900 */
[----:B------:R-:W4:Y:S04]  /*07e0*/  @!P0 LDG.E R26, desc[UR28][R6.64+0x480] ;  /* 0x0004801c061a8981 */ /* 0x000f28000c1e1900 */
[----:B------:R-:W4:Y:S04]  /*07f0*/  @!P4 LDG.E R34, desc[UR28][R6.64+0x680] ;  /* 0x0006801c0622c981 */ /* 0x000f28000c1e1900 */
[----:B------:R-:W4:Y:S04]  /*0800*/  @!P5 LDG.E R36, desc[UR28][R6.64+0x700] ;  /* 0x0007001c0624d981 */ /* 0x000f28000c1e1900 */
[----:B------:R0:W4:Y:S01]  /*0810*/  @!P6 LDG.E R38, desc[UR28][R6.64+0x780] ;  /* 0x0007801c0626e981 */ /* 0x000122000c1e1900 */
[----:B------:R-:W1:Y:S01]  /*0820*/  S2R R99, SR_LANEID ;  /* 0x0000000000637919 */ /* 0x000e620000000000 */
[----:B------:R-:W0:Y:S01]  /*0830*/  S2UR UR26, SR_CgaCtaId ;  /* 0x00000000001a79c3 */ /* 0x000e220000008800 */
[----:B------:R-:W-:-:S02]  /*0840*/  UMOV UR8, 0x400 ;  /* 0x0000040000087882 */ /* 0x000fc40000000000 */
[----:B0-----:R-:W-:Y:S01]  /*0850*/  ULEA UR26, UR26, UR8, 0x18 ;  /* 0x000000081a1a7291 */ /* 0x001fe2000f8ec0ff */
[----:B-1----:R-:W-:-:S04]  /*0860*/  IADD3 R8, PT, PT, R9, R99, RZ ;  /* 0x0000006309087210 */ /* 0x002fc80007ffe0ff */
[C---:B------:R-:W-:Y:S02]  /*0870*/  IADD3 R9, PT, PT, R8.reuse, 0x20, RZ ;  /* 0x0000002008097810 */ /* 0x040fe40007ffe0ff */
[C---:B------:R-:W-:Y:S02]  /*0880*/  IADD3 R11, PT, PT, R8.reuse, 0x40, RZ ;  /* 0x00000040080b7810 */ /* 0x040fe40007ffe0ff */
[C---:B------:R-:W-:Y:S02]  /*0890*/  IADD3 R7, PT, PT, R8.reuse, 0x60, RZ ;  /* 0x0000006008077810 */ /* 0x040fe40007ffe0ff */
[C---:B------:R-:W-:Y:S02]  /*08a0*/  IADD3 R13, PT, PT, R8.reuse, 0x80, RZ ;  /* 0x00000080080d7810 */ /* 0x040fe40007ffe0ff */
[----:B------:R-:W-:Y:S02]  /*08b0*/  IADD3 R15, PT, PT, R8, 0xa0, RZ ;  /* 0x000000a0080f7810 */ /* 0x000fe40007ffe0ff */
[----:B------:R-:W-:-:S02]  /*08c0*/  LEA.HI.SX32 R9, R9, R8, 0x1b ;  /* 0x0000000809097211 */ /* 0x000fc400078fdaff */
[-C--:B------:R-:W-:Y:S02]  /*08d0*/  LEA.HI.SX32 R11, R11, R8.reuse, 0x1b ;  /* 0x000000080b0b7211 */ /* 0x080fe400078fdaff */
[-C--:B------:R-:W-:Y:S02]  /*08e0*/  LEA.HI.SX32 R7, R7, R8.reuse, 0x1b ;  /* 0x0000000807077211 */ /* 0x080fe400078fdaff */
[-C--:B------:R-:W-:Y:S02]  /*08f0*/  LEA.HI.SX32 R13, R13, R8.reuse, 0x1b ;  /* 0x000000080d0d7211 */ /* 0x080fe400078fdaff */
[----:B------:R-:W-:Y:S02]  /*0900*/  LEA.HI.SX32 R15, R15, R8, 0x1b ;  /* 0x000000080f0f7211 */ /* 0x000fe400078fdaff */
[----:B------:R-:W-:Y:S02]  /*0910*/  LEA R95, R9, UR26, 0x2 ;  /* 0x0000001a095f7c11 */ /* 0x000fe4000f8e10ff */
[----:B------:R-:W-:-:S02]  /*0920*/  LEA R93, R11, UR26, 0x2 ;  /* 0x0000001a0b5d7c11 */ /* 0x000fc4000f8e10ff */
[----:B------:R-:W-:Y:S02]  /*0930*/  LEA R91, R7, UR26, 0x2 ;  /* 0x0000001a075b7c11 */ /* 0x000fe4000f8e10ff */
[----:B------:R-:W-:Y:S02]  /*0940*/  LEA R89, R13, UR26, 0x2 ;  /* 0x0000001a0d597c11 */ /* 0x000fe4000f8e10ff */
[----:B------:R-:W-:Y:S02]  /*0950*/  LEA R87, R15, UR26, 0x2 ;  /* 0x0000001a0f577c11 */ /* 0x000fe4000f8e10ff */
[C---:B------:R-:W-:Y:S02]  /*0960*/  IADD3 R7, PT, PT, R8.reuse, 0xc0, RZ ;  /* 0x000000c008077810 */ /* 0x040fe40007ffe0ff */
[C---:B------:R-:W-:Y:S02]  /*0970*/  IADD3 R9, PT, PT, R8.reuse, 0xe0, RZ ;  /* 0x000000e008097810 */ /* 0x040fe40007ffe0ff */
[----:B------:R-:W-:-:S02]  /*0980*/  IADD3 R11, PT, PT, R8, 0x100, RZ ;  /* 0x00000100080b7810 */ /* 0x000fc40007ffe0ff */
[C---:B------:R-:W-:Y:S02]  /*0990*/  IADD3 R13, PT, PT, R8.reuse, 0x120, RZ ;  /* 0x00000120080d7810 */ /* 0x040fe40007ffe0ff */
[----:B------:R-:W-:Y:S02]  /*09a0*/  IADD3 R15, PT, PT, R8, 0x140, RZ ;  /* 0x00000140080f7810 */ /* 0x000fe40007ffe0ff */
[-C--:B------:R-:W-:Y:S02]  /*09b0*/  LEA.HI.SX32 R7, R7, R8.reuse, 0x1b ;  /* 0x0000000807077211 */ /* 0x080fe400078fdaff */
[-C--:B------:R-:W-:Y:S02]  /*09c0*/  LEA.HI.SX32 R9, R9, R8.reuse, 0x1b ;  /* 0x0000000809097211 */ /* 0x080fe400078fdaff */
[-C--:B------:R-:W-:Y:S02]  /*09d0*/  LEA.HI.SX32 R11, R11, R8.reuse, 0x1b ;  /* 0x000000080b0b7211 */ /* 0x080fe400078fdaff */
[----:B------:R-:W-:-:S02]  /*09e0*/  LEA.HI.SX32 R13, R13, R8, 0x1b ;  /* 0x000000080d0d7211 */ /* 0x000fc400078fdaff */
[-C--:B------:R-:W-:Y:S02]  /*09f0*/  LEA.HI.SX32 R15, R15, R8.reuse, 0x1b ;  /* 0x000000080f0f7211 */ /* 0x080fe400078fdaff */
[----:B------:R-:W-:Y:S02]  /*0a00*/  LEA.HI.SX32 R97, R8, R8, 0x1b ;  /* 0x0000000808617211 */ /* 0x000fe400078fdaff */
[----:B------:R-:W-:Y:S02]  /*0a10*/  LEA R85, R7, UR26, 0x2 ;  /* 0x0000001a07557c11 */ /* 0x000fe4000f8e10ff */
[----:B------:R-:W-:Y:S02]  /*0a20*/  LEA R83, R9, UR26, 0x2 ;  /* 0x0000001a09537c11 */ /* 0x000fe4000f8e10ff */
[----:B------:R-:W-:Y:S02]  /*0a30*/  LEA R81, R11, UR26, 0x2 ;  /* 0x0000001a0b517c11 */ /* 0x000fe4000f8e10ff */
[----:B------:R-:W-:-:S02]  /*0a40*/  LEA R79, R13, UR26, 0x2 ;  /* 0x0000001a0d4f7c11 */ /* 0x000fc4000f8e10ff */
[----:B------:R-:W-:Y:S02]  /*0a50*/  LEA R77, R15, UR26, 0x2 ;  /* 0x0000001a0f4d7c11 */ /* 0x000fe4000f8e10ff */
[C---:B------:R-:W-:Y:S02]  /*0a60*/  IADD3 R7, PT, PT, R8.reuse, 0x160, RZ ;  /* 0x0000016008077810 */ /* 0x040fe40007ffe0ff */
[C---:B------:R-:W-:Y:S02]  /*0a70*/  IADD3 R9, PT, PT, R8.reuse, 0x180, RZ ;  /* 0x0000018008097810 */ /* 0x040fe40007ffe0ff */
[C---:B------:R-:W-:Y:S02]  /*0a80*/  IADD3 R11, PT, PT, R8.reuse, 0x1a0, RZ ;  /* 0x000001a0080b7810 */ /* 0x040fe40007ffe0ff */
[C---:B------:R-:W-:Y:S02]  /*0a90*/  IADD3 R13, PT, PT, R8.reuse, 0x1c0, RZ ;  /* 0x000001c0080d7810 */ /* 0x040fe40007ffe0ff */
[----:B------:R-:W-:-:S02]  /*0aa0*/  IADD3 R15, PT, PT, R8, 0x1e0, RZ ;  /* 0x000001e0080f7810 */ /* 0x000fc40007ffe0ff */
[----:B------:R-:W-:Y:S02]  /*0ab0*/  LEA R97, R97, UR26, 0x2 ;  /* 0x0000001a61617c11 */ /* 0x000fe4000f8e10ff */
[-C--:B------:R-:W-:Y:S02]  /*0ac0*/  LEA.HI.SX32 R7, R7, R8.reuse, 0x1b ;  /* 0x0000000807077211 */ /* 0x080fe400078fdaff */
[-C--:B------:R-:W-:Y:S02]  /*0ad0*/  LEA.HI.SX32 R9, R9, R8.reuse, 0x1b ;  /* 0x0000000809097211 */ /* 0x080fe400078fdaff */
[-C--:B------:R-:W-:Y:S02]  /*0ae0*/  LEA.HI.SX32 R11, R11, R8.reuse, 0x1b ;  /* 0x000000080b0b7211 */ /* 0x080fe400078fdaff */
[-C--:B------:R-:W-:Y:S02]  /*0af0*/  LEA.HI.SX32 R13, R13, R8.reuse, 0x1b ;  /* 0x000000080d0d7211 */ /* 0x080fe400078fdaff */
[----:B------:R-:W-:Y:S01]  /*0b00*/  LEA.HI.SX32 R15, R15, R8, 0x1b ;  /* 0x000000080f0f7211 */ /* 0x000fe200078fdaff */
[----:B------:R-:W-:Y:S01]  /*0b10*/  IMAD R8, R99, 0xf, R8 ;  /* 0x0000000f63087824 */ /* 0x000fe200078e0208 */
        /* <DEDUP_REMOVED lines=8> */
[C---:B------:R-:W-:Y:S02]  /*0ba0*/  IADD3 R13, PT, PT, R8.reuse, 0x4, RZ ;  /* 0x00000004080d7810 */ /* 0x040fe40007ffe0ff */
[C---:B------:R-:W-:Y:S02]  /*0bb0*/  IADD3 R17, PT, PT, R8.reuse, 0x5, RZ ;  /* 0x0000000508117810 */ /* 0x040fe40007ffe0ff */
        /* <DEDUP_REMOVED lines=9> */
[-C--:B------:R-:W-:Y:S02]  /*0c50*/  LEA.HI.SX32 R35, R35, R8.reuse, 0x1b ;  /* 0x0000000823237211 */ /* 0x080fe400078fdaff */
[-C--:B------:R-:W-:Y:S02]  /*0c60*/  LEA.HI.SX32 R7, R7, R8.reuse, 0x1b ;  /* 0x0000000807077211 */ /* 0x080fe400078fdaff */
[-C--:B------:R-:W-:Y:S02]  /*0c70*/  LEA.HI.SX32 R9, R9, R8.reuse, 0x1b ;  /* 0x0000000809097211 */ /* 0x080fe400078fdaff */
[-C--:B------:R-:W-:Y:S02]  /*0c80*/  LEA.HI.SX32 R11, R11, R8.reuse, 0x1b ;  /* 0x000000080b0b7211 */ /* 0x080fe400078fdaff */
[-C--:B------:R-:W-:Y:S02]  /*0c90*/  LEA.HI.SX32 R13, R13, R8.reuse, 0x1b ;  /* 0x000000080d0d7211 */ /* 0x080fe400078fdaff */
[----:B------:R-:W-:-:S02]  /*0ca0*/  LEA.HI.SX32 R17, R17, R8, 0x1b ;  /* 0x0000000811117211 */ /* 0x000fc400078fdaff */
        /* <DEDUP_REMOVED lines=8> */
[----:B------:R-:W-:Y:S02]  /*0d30*/  LEA.HI.SX32 R65, R8, R8, 0x1b ;  /* 0x0000000808417211 */ /* 0x000fe400078fdaff */
[----:B------:R-:W-:Y:S02]  /*0d40*/  LEA R67, R15, UR26, 0x2 ;  /* 0x0000001a0f437c11 */ /* 0x000fe4000f8e10ff */
[----:B------:R-:W-:Y:S02]  /*0d50*/  LEA R86, R35, UR26, 0x2 ;  /* 0x0000001a23567c11 */ /* 0x000fe4000f8e10ff */
[----:B------:R-:W-:-:S02]  /*0d60*/  LEA R65, R65, UR26, 0x2 ;  /* 0x0000001a41417c11 */ /* 0x000fc4000f8e10ff */
[----:B------:R-:W-:Y:S02]  /*0d70*/  LEA R98, R7, UR26, 0x2 ;  /* 0x0000001a07627c11 */ /* 0x000fe4000f8e10ff */
[----:B------:R-:W-:Y:S02]  /*0d80*/  LEA R63, R9, UR26, 0x2 ;  /* 0x0000001a093f7c11 */ /* 0x000fe4000f8e10ff */
[----:B------:R-:W-:Y:S02]  /*0d90*/  LEA R96, R11, UR26, 0x2 ;  /* 0x0000001a0b607c11 */ /* 0x000fe4000f8e10ff */
        /* <DEDUP_REMOVED lines=8> */
[----:B------:R-:W-:Y:S01]  /*0e20*/  LEA R84, R84, UR26, 0x2 ;  /* 0x0000001a54547c11 */ /* 0x000fe2000f8e10ff */
[----:B--2---:R0:W-:Y:S02]  /*0e30*/  STS [R97], R2 ;  /* 0x0000000261007388 */ /* 0x0041e40000000800 */
[----:B0-----:R-:W-:-:S02]  /*0e40*/  LEA.HI.SX32 R2, R37, R8, 0x1b ;  /* 0x0000000825027211 */ /* 0x001fc400078fdaff */
[----:B------:R-:W-:Y:S02]  /*0e50*/  LEA R37, R33, UR26, 0x2 ;  /* 0x0000001a21257c11 */ /* 0x000fe4000f8e10ff */
[----:B------:R-:W-:Y:S01]  /*0e60*/  LEA R35, R2, UR26, 0x2 ;  /* 0x0000001a02237c11 */ /* 0x000fe2000f8e10ff */
[----:B---3--:R-:W-:Y:S04]  /*0e70*/  STS [R95+0x80], R10 ;  /* 0x0000800a5f007388 */ /* 0x008fe80000000800 */
[----:B-----5:R0:W-:Y:S04]  /*0e80*/  STS [R93+0x100], R12 ;  /* 0x0001000c5d007388 */ /* 0x0201e80000000800 */
[----:B----4-:R-:W-:Y:S04]  /*0e90*/  STS [R91+0x180], R14 ;  /* 0x0001800e5b007388 */ /* 0x010fe80000000800 */
[----:B------:R1:W-:Y:S04]  /*0ea0*/  STS [R89+0x200], R16 ;  /* 0x0002001059007388 */ /* 0x0003e80000000800 */
[----:B------:R-:W-:Y:S04]  /*0eb0*/  STS [R87+0x280], R18 ;  /* 0x0002801257007388 */ /* 0x000fe80000000800 */
[----:B------:R2:W-:Y:S04]  /*0ec0*/  STS [R85+0x300], R20 ;  /* 0x0003001455007388 */ /* 0x0005e80000000800 */
[----:B------:R-:W-:Y:S04]  /*0ed0*/  STS [R83+0x380], R22 ;  /* 0x0003801653007388 */ /* 0x000fe80000000800 */
[----:B------:R3:W-:Y:S04]  /*0ee0*/  STS [R81+0x400], R24 ;  /* 0x0004001851007388 */ /* 0x0007e80000000800 */
[----:B------:R-:W-:Y:S04]  /*0ef0*/  STS [R79+0x480], R26 ;  /* 0x0004801a4f007388 */ /* 0x000fe80000000800 */
[----:B------:R4:W-:Y:S04]  /*0f00*/  STS [R77+0x500], R28 ;  /* 0x0005001c4d007388 */ /* 0x0009e80000000800 */
[----:B------:R-:W-:Y:S04]  /*0f10*/  STS [R75+0x580], R30 ;  /* 0x0005801e4b007388 */ /* 0x000fe80000000800 */
[----:B------:R5:W-:Y:S04]  /*0f20*/  STS [R73+0x600], R32 ;  /* 0x0006002049007388 */ /* 0x000be80000000800 */
[----:B------:R5:W-:Y:S04]  /*0f30*/  STS [R71+0x680], R34 ;  /* 0x0006802247007388 */ /* 0x000be80000000800 */
[----:B------:R-:W-:Y:S04]  /*0f40*/  STS [R69+0x700], R36 ;  /* 0x0007002445007388 */ /* 0x000fe80000000800 */
[----:B------:R-:W-:Y:S01]  /*0f50*/  STS [R67+0x780], R38 ;  /* 0x0007802643007388 */ /* 0x000fe20000000800 */
[----:B------:R-:W-:-:S03]  /*0f60*/  NOP ;  /* 0x0000000000007918 */ /* 0x000fc60000000000 */
[----:B------:R-:W-:Y:S04]  /*0f70*/  LDS R103, [R65] ;  /* 0x0000000041677984 */ /* 0x000fe80000000800 */
[----:B------:R-:W-:Y:S04]  /*0f80*/  LDS R17, [R98+0x4] ;  /* 0x0000040062117984 */ /* 0x000fe80000000800 */
        /* <DEDUP_REMOVED lines=13> */
[----:B------:R-:W-:Y:S01]  /*1060*/  LDS R43, [R84+0x3c] ;  /* 0x00003c00542b7984 */ /* 0x000fe20000000800 */
[----:B------:R-:W-:-:S02]  /*1070*/  P2R R40, PR, RZ, 0x1 ;  /* 0x00000001ff287803 */ /* 0x000fc40000000000 */
[----:B------:R-:W-:Y:S01]  /*1080*/  ISETP.GE.AND P0, PT, R19, UR33, PT ;  /* 0x0000002113007c0c */ /* 0x000fe2000bf06270 */
[----:B------:R-:W-:Y:S01]  /*1090*/  HFMA2 R6, -RZ, RZ, 0, 0 ;  /* 0x00000000ff067431 */ /* 0x000fe200000001ff */
[----:B------:R-:W-:Y:S01]  /*10a0*/  BAR.SYNC.DEFER_BLOCKING 0x0 ;  /* 0x0000000000007b1d */ /* 0x000fe20000010000 */
[----:B------:R-:W-:Y:S02]  /*10b0*/  P2R R54, PR, RZ, 0x2 ;  /* 0x00000002ff367803 */ /* 0x000fe40000000000 */
[----:B------:R-:W-:Y:S01]  /*10c0*/  ISETP.GE.AND P1, PT, R56, UR33, PT ;  /* 0x0000002138007c0c */ /* 0x000fe2000bf26270 */
[----:B------:R-:W-:Y:S01]  /*10d0*/  HFMA2 R8, -RZ, RZ, 0, 0 ;  /* 0x00000000ff087431 */ /* 0x000fe200000001ff */
[----:B------:R-:W-:-:S06]  /*10e0*/  MOV R2, RZ ;  /* 0x000000ff00027202 */ /* 0x000fcc0000000f00 */
[----:B------:R-:W5:Y:S01]  /*10f0*/  @!P0 LDG.E R6, desc[UR28][R4.64] ;  /* 0x0000001c04068981 */ /* 0x000f62000c1e1900 */
[----:B------:R-:W-:-:S04]  /*1100*/  ISETP.GE.AND P0, PT, R58, UR33, PT ;  /* 0x000000213a007c0c */ /* 0x000fc8000bf06270 */
[----:B------:R-:W5:Y:S01]  /*1110*/  @!P1 LDG.E R2, desc[UR28][R4.64+0x80] ;  /* 0x0000801c04029981 */ /* 0x000f62000c1e1900 */
[----:B------:R-:W-:Y:S01]  /*1120*/  ISETP.GE.AND P1, PT, R48, UR33, PT ;  /* 0x0000002130007c0c */ /* 0x000fe2000bf26270 */
[----:B0-----:R-:W-:-:S07]  /*1130*/  HFMA2 R12, -RZ, RZ, 0, 0 ;  /* 0x00000000ff0c7431 */ /* 0x001fce00000001ff */
[----:B------:R-:W5:Y:S01]  /*1140*/  @!P0 LDG.E R8, desc[UR28][R4.64+0x100] ;  /* 0x0001001c04088981 */ /* 0x000f62000c1e1900 */
[----:B------:R-:W-:Y:S02]  /*1150*/  ISETP.GE.AND P0, PT, R50, UR33, PT ;  /* 0x0000002132007c0c */ /* 0x000fe4000bf06270 */
[----:B------:R-:W-:-:S06]  /*1160*/  MOV R10, RZ ;  /* 0x000000ff000a7202 */ /* 0x000fcc0000000f00 */
[----:B------:R-:W5:Y:S01]  /*1170*/  @!P1 LDG.E R10, desc[UR28][R4.64+0x180] ;  /* 0x0001801c040a9981 */ /* 0x000f62000c1e1900 */
[----:B------:R-:W-:-:S04]  /*1180*/  ISETP.GE.AND P1, PT, R42, UR33, PT ;  /* 0x000000212a007c0c */ /* 0x000fc8000bf26270 */
[----:B------:R-:W5:Y:S01]  /*1190*/  @!P0 LDG.E R12, desc[UR28][R4.64+0x200] ;  /* 0x0002001c040c8981 */ /* 0x000f62000c1e1900 */
[----:B------:R-:W-:Y:S01]  /*11a0*/  ISETP.GE.AND P0, PT, R52, UR33, PT ;  /* 0x0000002134007c0c */ /* 0x000fe2000bf06270 */
[----:B-1----:R-:W-:Y:S01]  /*11b0*/  HFMA2 R16, -RZ, RZ, 0, 0 ;  /* 0x00000000ff107431 */ /* 0x002fe200000001ff */
[----:B------:R-:W-:-:S06]  /*11c0*/  MOV R14, RZ ;  /* 0x000000ff000e7202 */ /* 0x000fcc0000000f00 */
[----:B------:R-:W5:Y:S01]  /*11d0*/  @!P1 LDG.E R14, desc[UR28][R4.64+0x280] ;  /* 0x0002801c040e9981 */ /* 0x000f62000c1e1900 */
[----:B------:R-:W-:-:S04]  /*11e0*/  ISETP.GE.AND P1, PT, R44, UR33, PT ;  /* 0x000000212c007c0c */ /* 0x000fc8000bf26270 */
[----:B------:R-:W5:Y:S01]  /*11f0*/  @!P0 LDG.E R16, desc[UR28][R4.64+0x300] ;  /* 0x0003001c04108981 */ /* 0x000f62000c1e1900 */
[----:B------:R-:W-:Y:S01]  /*1200*/  ISETP.GE.AND P0, PT, R46, UR33, PT ;  /* 0x000000212e007c0c */ /* 0x000fe2000bf06270 */
[----:B--2---:R-:W-:Y:S01]  /*1210*/  HFMA2 R20, -RZ, RZ, 0, 0 ;  /* 0x00000000ff147431 */ /* 0x004fe200000001ff */
[----:B------:R-:W-:-:S06]  /*1220*/  MOV R18, RZ ;  /* 0x000000ff00127202 */ /* 0x000fcc0000000f00 */
[----:B------:R-:W2:Y:S01]  /*1230*/  @!P1 LDG.E R18, desc[UR28][R4.64+0x380] ;  /* 0x0003801c04129981 */ /* 0x000ea2000c1e1900 */
[----:B------:R-:W-:-:S04]  /*1240*/  ISETP.NE.AND P1, PT, R54, RZ, PT ;  /* 0x000000ff3600720c */ /* 0x000fc80003f25270 */
[----:B------:R-:W2:Y:S01]  /*1250*/  @!P0 LDG.E R20, desc[UR28][R4.64+0x400] ;  /* 0x0004001c04148981 */ /* 0x000ea2000c1e1900 */
[----:B------:R-:W-:Y:S01]  /*1260*/  ISETP.NE.AND P0, PT, R40, RZ, PT ;  /* 0x000000ff2800720c */ /* 0x000fe20003f05270 */
[----:B---3--:R-:W-:Y:S01]  /*1270*/  HFMA2 R24, -RZ, RZ, 0, 0 ;  /* 0x00000000ff187431 */ /* 0x008fe200000001ff */
[----:B------:R-:W-:Y:S01]  /*1280*/  MOV R22, RZ ;  /* 0x000000ff00167202 */ /* 0x000fe20000000f00 */
[----:B----4-:R-:W-:Y:S01]  /*1290*/  HFMA2 R28, -RZ, RZ, 0, 0 ;  /* 0x00000000ff1c7431 */ /* 0x010fe200000001ff */
[----:B------:R-:W-:Y:S01]  /*12a0*/  MOV R26, RZ ;  /* 0x000000ff001a7202 */ /* 0x000fe20000000f00 */
[----:B-----5:R-:W-:Y:S01]  /*12b0*/  HFMA2 R32, -RZ, RZ, 0, 0 ;  /* 0x00000000ff207431 */ /* 0x020fe200000001ff */
[----:B------:R-:W-:Y:S02]  /*12c0*/  MOV R30, RZ ;  /* 0x000000ff001e7202 */ /* 0x000fe40000000f00 */
[----:B------:R-:W-:Y:S01]  /*12d0*/  MOV R34, RZ ;  /* 0x000000ff00227202 */ /* 0x000fe20000000f00 */
[----:B------:R-:W3:Y:S04]  /*12e0*/  @!P1 LDG.E R24, desc[UR28][R4.64+0x500] ;  /* 0x0005001c04189981 */ /* 0x000ee8000c1e1900 */
[----:B------:R-:W4:Y:S04]  /*12f0*/  @!P0 LDG.E R22, desc[UR28][R4.64+0x480] ;  /* 0x0004801c04168981 */ /* 0x000f28000c1e1900 */
[----:B------:R-:W5:Y:S04]  /*1300*/  @!P2 LDG.E R26, desc[UR28][R4.64+0x580] ;  /* 0x0005801c041aa981 */ /* 0x000f68000c1e1900 */
[----:B------:R-:W5:Y:S04]  /*1310*/  @!P3 LDG.E R28, desc[UR28][R4.64+0x600] ;  /* 0x0006001c041cb981 */ /* 0x000f68000c1e1900 */
[----:B------:R-:W5:Y:S04]  /*1320*/  @!P4 LDG.E R30, desc[UR28][R4.64+0x680] ;  /* 0x0006801c041ec981 */ /* 0x000f68000c1e1900 */
[----:B------:R-:W5:Y:S04]  /*1330*/  @!P5 LDG.E R32, desc[UR28][R4.64+0x700] ;  /* 0x0007001c0420d981 */ /* 0x000f68000c1e1900 */
[----:B------:R-:W5:Y:S01]  /*1340*/  @!P6 LDG.E R34, desc[UR28][R4.64+0x780] ;  /* 0x0007801c0422e981 */ /* 0x000f62000c1e1900 */
[----:B------:R-:W0:Y:S01]  /*1350*/  LDCU.U8 UR8, c[0x0][0x39e] ;  /* 0x000073c0ff0877ac */ /* 0x000e220008000000 */
[----:B------:R-:W-:Y:S02]  /*1360*/  BSSY.RECONVERGENT B0, `(.L_x_0) ;  /* 0x0000050000007945 */ /* 0x000fe40003800200 */
[----:B------:R-:W-:Y:S04]  /*1370*/  STS [R97], R6 ;  /* 0x0000000661007388 */ /* 0x000fe80000000800 */
[----:B------:R-:W-:Y:S04]  /*1380*/  STS [R95+0x80], R2 ;  /* 0x000080025f007388 */ /* 0x000fe80000000800 */
[----:B------:R-:W-:Y:S04]  /*1390*/  STS [R93+0x100], R8 ;  /* 0x000100085d007388 */ /* 0x000fe80000000800 */
[----:B------:R-:W-:Y:S04]  /*13a0*/  STS [R91+0x180], R10 ;  /* 0x0001800a5b007388 */ /* 0x000fe80000000800 */
[----:B------:R-:W-:Y:S04]  /*13b0*/  STS [R89+0x200], R12 ;  /* 0x0002000c59007388 */ /* 0x000fe80000000800 */
[----:B------:R-:W-:Y:S04]  /*13c0*/  STS [R87+0x280], R14 ;  /* 0x0002800e57007388 */ /* 0x000fe80000000800 */
[----:B------:R-:W-:Y:S04]  /*13d0*/  STS [R85+0x300], R16 ;  /* 0x0003001055007388 */ /* 0x000fe80000000800 */
[----:B--2---:R-:W-:Y:S04]  /*13e0*/  STS [R83+0x380], R18 ;  /* 0x0003801253007388 */ /* 0x004fe80000000800 */
[----:B------:R-:W-:Y:S04]  /*13f0*/  STS [R81+0x400], R20 ;  /* 0x0004001451007388 */ /* 0x000fe80000000800 */
[----:B----4-:R-:W-:Y:S04]  /*1400*/  STS [R79+0x480], R22 ;  /* 0x000480164f007388 */ /* 0x010fe80000000800 */
[----:B---3--:R-:W-:Y:S04]  /*1410*/  STS [R77+0x500], R24 ;  /* 0x000500184d007388 */ /* 0x008fe80000000800 */
[----:B-----5:R-:W-:Y:S04]  /*1420*/  STS [R75+0x580], R26 ;  /* 0x0005801a4b007388 */ /* 0x020fe80000000800 */
[----:B------:R-:W-:Y:S04]  /*1430*/  STS [R73+0x600], R28 ;  /* 0x0006001c49007388 */ /* 0x000fe80000000800 */
[----:B------:R-:W-:Y:S04]  /*1440*/  STS [R71+0x680], R30 ;  /* 0x0006801e47007388 */ /* 0x000fe80000000800 */
[----:B------:R-:W-:Y:S04]  /*1450*/  STS [R69+0x700], R32 ;  /* 0x0007002045007388 */ /* 0x000fe80000000800 */
[----:B------:R-:W-:Y:S01]  /*1460*/  STS [R67+0x780], R34 ;  /* 0x0007802243007388 */ /* 0x000fe20000000800 */
[----:B------:R-:W-:-:S03]  /*1470*/  NOP ;  /* 0x0000000000007918 */ /* 0x000fc60000000000 */
[----:B------:R-:W1:Y:S04]  /*1480*/  LDS R82, [R65] ;  /* 0x0000000041527984 */ /* 0x000e680000000800 */
[----:B------:R-:W2:Y:S04]  /*1490*/  LDS R80, [R98+0x4] ;  /* 0x0000040062507984 */ /* 0x000ea80000000800 */
[----:B------:R-:W3:Y:S04]  /*14a0*/  LDS R78, [R63+0x8] ;  /* 0x000008003f4e7984 */ /* 0x000ee80000000800 */
[----:B------:R-:W4:Y:S04]  /*14b0*/  LDS R76, [R96+0xc] ;  /* 0x00000c00604c7984 */ /* 0x000f280000000800 */
[----:B------:R-:W5:Y:S04]  /*14c0*/  LDS R74, [R61+0x10] ;  /* 0x000010003d4a7984 */ /* 0x000f680000000800 */
[----:B------:R-:W5:Y:S04]  /*14d0*/  LDS R72, [R94+0x14] ;  /* 0x000014005e487984 */ /* 0x000f680000000800 */
[----:B------:R-:W5:Y:S04]  /*14e0*/  LDS R70, [R59+0x18] ;  /* 0x000018003b467984 */ /* 0x000f680000000800 */
[----:B------:R0:W0:Y:S04]  /*14f0*/  LDS R68, [R92+0x1c] ;  /* 0x00001c005c447984 */ /* 0x0000280000000800 */
[----:B------:R0:W3:Y:S04]  /*1500*/  LDS R66, [R57+0x20] ;  /* 0x0000200039427984 */ /* 0x0000e80000000800 */
[----:B------:R0:W5:Y:S04]  /*1510*/  LDS R64, [R90+0x24] ;  /* 0x000024005a407984 */ /* 0x0001680000000800 */
[----:B------:R0:W5:Y:S04]  /*1520*/  LDS R62, [R39+0x28] ;  /* 0x00002800273e7984 */ /* 0x0001680000000800 */
[----:B------:R0:W5:Y:S04]  /*1530*/  LDS R60, [R88+0x2c] ;  /* 0x00002c00583c7984 */ /* 0x0001680000000800 */
[----:B------:R0:W5:Y:S04]  /*1540*/  LDS R58, [R37+0x30] ;  /* 0x00003000253a7984 */ /* 0x0001680000000800 */
[----:B------:R0:W5:Y:S04]  /*1550*/  LDS R56, [R86+0x34] ;  /* 0x0000340056387984 */ /* 0x0001680000000800 */
[----:B------:R0:W5:Y:S04]  /*1560*/  LDS R38, [R35+0x38] ;  /* 0x0000380023267984 */ /* 0x0001680000000800 */
[----:B------:R0:W5:Y:S01]  /*1570*/  LDS R36, [R84+0x3c] ;  /* 0x00003c0054247984 */ /* 0x0001620000000800 */
[----:B-1----:R-:W-:-:S05]  /*1580*/  FADD.FTZ R82, R82, UR5 ;  /* 0x0000000552527e21 */ /* 0x002fca0008010000 */
[----:B------:R-:W-:-:S04]  /*1590*/  FSETP.GTU.FTZ.AND P0, PT, R82, 20, PT ;  /* 0x41a000005200780b */ /* 0x000fc80003f1c000 */
[----:B0-----:R-:W-:Y:S01]  /*15a0*/  ISETP.EQ.OR P0, PT, RZ, UR8, P0 ;  /* 0x00000008ff007c0c */ /* 0x001fe20008702670 */
[----:B--2---:R-:W-:Y:S01]  /*15b0*/  FADD.FTZ R80, R80, UR5 ;  /* 0x0000000550507e21 */ /* 0x004fe20008010000 */
[----:B---3--:R-:W-:Y:S01]  /*15c0*/  FADD.FTZ R78, R78, UR5 ;  /* 0x000000054e4e7e21 */ /* 0x008fe20008010000 */
[----:B----4-:R-:W-:Y:S01]  /*15d0*/  FADD.FTZ R76, R76, UR5 ;  /* 0x000000054c4c7e21 */ /* 0x010fe20008010000 */
[----:B-----5:R-:W-:Y:S01]  /*15e0*/  FADD.FTZ R74, R74, UR5 ;  /* 0x000000054a4a7e21 */ /* 0x020fe20008010000 */
[----:B------:R-:W-:Y:S01]  /*15f0*/  FADD.FTZ R72, R72, UR5 ;  /* 0x0000000548487e21 */ /* 0x000fe20008010000 */
[----:B------:R-:W-:Y:S01]  /*1600*/  FSETP.GTU.FTZ.AND P1, PT, R80, 20, PT ;  /* 0x41a000005000780b */ /* 0x000fe20003f3c000 */
[----:B------:R-:W-:Y:S01]  /*1610*/  FADD.FTZ R70, R70, UR5 ;  /* 0x0000000546467e21 */ /* 0x000fe20008010000 */
[----:B------:R-:W-:Y:S02]  /*1620*/  FSETP.GTU.FTZ.AND P5, PT, R78, 20, PT ;  /* 0x41a000004e00780b */ /* 0x000fe40003fbc000 */
[----:B------:R-:W-:-:S02]  /*1630*/  FSETP.GTU.FTZ.AND P4, PT, R76, 20, PT ;  /* 0x41a000004c00780b */ /* 0x000fc40003f9c000 */
[----:B------:R-:W-:Y:S02]  /*1640*/  FSETP.GTU.FTZ.AND P2, PT, R74, 20, PT ;  /* 0x41a000004a00780b */ /* 0x000fe40003f5c000 */
[----:B------:R-:W-:Y:S02]  /*1650*/  FSETP.GTU.FTZ.AND P3, PT, R72, 20, PT ;  /* 0x41a000004800780b */ /* 0x000fe40003f7c000 */
[----:B------:R-:W-:Y:S01]  /*1660*/  ISETP.EQ.OR P1, PT, RZ, UR8, P1 ;  /* 0x00000008ff007c0c */ /* 0x000fe20008f22670 */
[----:B------:R-:W-:-:S12]  /*1670*/  @P0 BRA `(.L_x_1) ;  /* 0x0000000000780947 */ /* 0x000fd80003800000 */
[----:B------:R-:W-:Y:S01]  /*1680*/  FMUL.FTZ R82, R82, 1.4426950216293334961 ;  /* 0x3fb8aa3b52527820 */ /* 0x000fe20000410000 */
[----:B------:R-:W-:Y:S02]  /*1690*/  MOV R6, 0x3e800000 ;  /* 0x3e80000000067802 */ /* 0x000fe40000000f00 */
[----:B------:R-:W-:Y:S01]  /*16a0*/  MOV R19, 0x3d39bf78 ;  /* 0x3d39bf7800137802 */ /* 0x000fe20000000f00 */
[----:B------:R-:W0:Y:S02]  /*16b0*/  MUFU.EX2 R21, R82 ;  /* 0x0000005200157308 */ /* 0x000e240000000800 */
[C---:B0-----:R-:W-:Y:S01]  /*16c0*/  FADD.FTZ.RZ R2, R21.reuse, 1 ;  /* 0x3f80000015027421 */ /* 0x041fe2000001c000 */
[----:B------:R-:W-:-:S04]  /*16d0*/  ISETP.GE.U32.AND P0, PT, R21, 0x7f800000, PT ;  /* 0x7f8000001500780c */ /* 0x000fc80003f06070 */
[----:B------:R-:W-:Y:S02]  /*16e0*/  IADD3 R2, PT, PT, R2, -0x3f400000, RZ ;  /* 0xc0c0000002027810 */ /* 0x000fe40007ffe0ff */
[----:B------:R-:W-:Y:S02]  /*16f0*/  ISETP.GT.AND P6, PT, R21, -0x40800000, P0 ;  /* 0xbf8000001500780c */ /* 0x000fe400007c4270 */
[----:B------:R-:W-:-:S04]  /*1700*/  LOP3.LUT R2, R2, 0xff800000, RZ, 0xc0, !PT ;  /* 0xff80000002027812 */ /* 0x000fc800078ec0ff */
[----:B------:R-:W-:Y:S02]  /*1710*/  IADD3 R5, PT, PT, -R2, 0x40800000, RZ ;  /* 0x4080000002057810 */ /* 0x000fe40007ffe1ff */
[-C--:B------:R-:W-:Y:S02]  /*1720*/  IADD3 R4, PT, PT, R21, -R2.reuse, RZ ;  /* 0x8000000215047210 */ /* 0x080fe40007ffe0ff */
[----:B------:R-:W-:Y:S01]  /*1730*/  I2FP.F32.S32 R2, R2 ;  /* 0x0000000200027245 */ /* 0x000fe20000201400 */
[----:B------:R-:W-:-:S04]  /*1740*/  FFMA.FTZ R5, R5, R6, -1 ;  /* 0xbf80000005057423 */ /* 0x000fc80000010006 */
[----:B------:R-:W-:Y:S01]  /*1750*/  FADD.FTZ R4, R4, R5 ;  /* 0x0000000504047221 */ /* 0x000fe20000010000 */
[----:B------:R-:W-:-:S03]  /*1760*/  FMUL.FTZ R2, R2, 1.1920928955078125e-07 ;  /* 0x3400000002027820 */ /* 0x000fc60000410000 */
[----:B------:R-:W-:-:S04]  /*1770*/  FFMA.FTZ R5, R4, -R19, 0.10546888411045074463 ;  /* 0x3dd8001204057423 */ /* 0x000fc80000010813 */
[----:B------:R-:W-:-:S04]  /*1780*/  FFMA.FTZ R5, R4, R5, -0.13229703903198242188 ;  /* 0xbe0778e004057423 */ /* 0x000fc80000010005 */
[----:B------:R-:W-:-:S04]  /*1790*/  FFMA.FTZ R5, R4, R5, 0.14491446316242218018 ;  /* 0x3e14647504057423 */ /* 0x000fc80000010005 */
[----:B------:R-:W-:-:S04]  /*17a0*/  FFMA.FTZ R5, R4, R5, -0.16641564667224884033 ;  /* 0xbe2a68dd04057423 */ /* 0x000fc80000010005 */
[----:B------:R-:W-:-:S04]  /*17b0*/  FFMA.FTZ R5, R4, R5, 0.19988867640495300293 ;  /* 0x3e4caf9e04057423 */ /* 0x000fc80000010005 */
[----:B------:R-:W-:-:S04]  /*17c0*/  FFMA.FTZ R5, R4, R5, -0.25000196695327758789 ;  /* 0xbe80004204057423 */ /* 0x000fc80000010005 */
[----:B------:R-:W-:-:S04]  /*17d0*/  FFMA.FTZ R5, R4, R5, 0.33333510160446166992 ;  /* 0x3eaaaae604057423 */ /* 0x000fc80000010005 */
[----:B------:R-:W-:-:S04]  /*17e0*/  FFMA.FTZ R5, R4, R5, -0.5 ;  /* 0xbf00000004057423 */ /* 0x000fc80000010005 */
[----:B------:R-:W-:-:S04]  /*17f0*/  FMUL.FTZ R5, R4, R5 ;  /* 0x0000000504057220 */ /* 0x000fc80000410000 */
[----:B------:R-:W-:Y:S01]  /*1800*/  FFMA.FTZ R5, R4, R5, R4 ;  /* 0x0000000504057223 */ /* 0x000fe20000010004 */
[----:B------:R-:W-:-:S03]  /*1810*/  @P0 MOV R4, 0x7f800000 ;  /* 0x7f80000000040802 */ /* 0x000fc60000000f00 */
[----:B------:R-:W-:Y:S02]  /*1820*/  FFMA.FTZ R82, R2, 0.69314718246459960938, R5 ;  /* 0x3f31721802527823 */ /* 0x000fe40000010005 */
[C---:B------:R-:W-:Y:S01]  /*1830*/  @P6 FFMA.FTZ R82, R21.reuse, R4, +INF ;  /* 0x7f80000015526423 */ /* 0x040fe20000010004 */
[----:B------:R-:W-:-:S04]  /*1840*/  @P0 FSETP.NEU.FTZ.AND P6, PT, R21, RZ, PT ;  /* 0x000000ff1500020b */ /* 0x000fc80003fdd000 */
[----:B------:R-:W-:-:S09]  /*1850*/  @P0 FSEL R82, R82, -RZ, P6 ;  /* 0x800000ff52520208 */ /* 0x000fd20003000000 */
.L_x_1:
[----:B------:R-:W-:Y:S05]  /*1860*/  BSYNC.RECONVERGENT B0 ;  /* 0x0000000000007941 */ /* 0x000fea0003800200 */
.L_x_0:
[----:B------:R-:W-:Y:S01]  /*1870*/  BSSY.RECONVERGENT B0, `(.L_x_2) ;  /* 0x0000022000007945 */ /* 0x000fe20003800200 */
[----:B------:R-:W-:Y:S01]  /*1880*/  FSETP.GTU.FTZ.AND P0, PT, R70, 20, PT ;  /* 0x41a000004600780b */ /* 0x000fe20003f1c000 */
[----:B------:R-:W-:Y:S02]  /*1890*/  FADD.FTZ R68, R68, UR5 ;  /* 0x0000000544447e21 */ /* 0x000fe40008010000 */
[----:B------:R-:W-:Y:S10]  /*18a0*/  @P1 BRA `(.L_x_3) ;  /* 0x0000000000781947 */ /* 0x000ff40003800000 */
[----:B------:R-:W-:Y:S01]  /*18b0*/  FMUL.FTZ R80, R80, 1.4426950216293334961 ;  /* 0x3fb8aa3b50507820 */ /* 0x000fe20000410000 */
[----:B------:R-:W-:Y:S01]  /*18c0*/  HFMA2 R6, -RZ, RZ, 1.625, 0 ;  /* 0x3e800000ff067431 */ /* 0x000fe200000001ff */
[----:B------:R-:W-:Y:S02]  /*18d0*/  MOV R21, 0x3d39bf78 ;  /* 0x3d39bf7800157802 */ /* 0x000fe40000000f00 */
        /* <DEDUP_REMOVED lines=27> */
.L_x_3:
[----:B------:R-:W-:Y:S05]  /*1a90*/  BSYNC.RECONVERGENT B0 ;  /* 0x0000000000007941 */ /* 0x000fea0003800200 */
.L_x_2:
[----:B------:R-:W-:Y:S01]  /*1aa0*/  ISETP.EQ.OR P6, PT, RZ, UR8, P5 ;  /* 0x00000008ff007c0c */ /* 0x000fe2000afc2670 */
[----:B------:R-:W-:Y:S01]  /*1ab0*/  BSSY.RECONVERGENT B0, `(.L_x_4) ;  /* 0x0000023000007945 */ /* 0x000fe20003800200 */
[----:B------:R-:W-:Y:S01]  /*1ac0*/  FSETP.GTU.FTZ.AND P1, PT, R68, 20, PT ;  /* 0x41a000004400780b */ /* 0x000fe20003f3c000 */
[----:B------:R-:W-:Y:S01]  /*1ad0*/  FADD.FTZ R66, R66, UR5 ;  /* 0x0000000542427e21 */ /* 0x000fe20008010000 */
[----:B------:R-:W-:-:S09]  /*1ae0*/  ISETP.EQ.OR P5, PT, RZ, UR8, P4 ;  /* 0x00000008ff007c0c */ /* 0x000fd2000a7a2670 */
[----:B------:R-:W-:Y:S05]  /*1af0*/  @P6 BRA `(.L_x_5) ;  /* 0x0000000000786947 */ /* 0x000fea0003800000 */
        /* <DEDUP_REMOVED lines=30> */
.L_x_5:
[----:B------:R-:W-:Y:S05]  /*1ce0*/  BSYNC.RECONVERGENT B0 ;  /* 0x0000000000007941 */ /* 0x000fea0003800200 */
.L_x_4:
        /* <DEDUP_REMOVED lines=34> */
.L_x_7:
[----:B------:R-:W-:Y:S05]  /*1f10*/  BSYNC.RECONVERGENT B0 ;  /* 0x0000000000007941 */ /* 0x000fea0003800200 */
.L_x_6:
        /* <DEDUP_REMOVED lines=36> */
.L_x_9:
[----:B------:R-:W-:Y:S05]  /*2160*/  BSYNC.RECONVERGENT B0 ;  /* 0x0000000000007941 */ /* 0x000fea0003800200 */
.L_x_8:
        /* <DEDUP_REMOVED lines=34> */
.L_x_11:
[----:B------:R-:W-:Y:S05]  /*2390*/  BSYNC.RECONVERGENT B0 ;  /* 0x0000000000007941 */ /* 0x000fea0003800200 */
.L_x_10:
        /* <DEDUP_REMOVED lines=36> */
.L_x_13:
[----:B------:R-:W-:Y:S05]  /*25e0*/  BSYNC.RECONVERGENT B0 ;  /* 0x0000000000007941 */ /* 0x000fea0003800200 */
.L_x_12:
        /* <DEDUP_REMOVED lines=34> */
.L_x_15:
[----:B------:R-:W-:Y:S05]  /*2810*/  BSYNC.RECONVERGENT B0 ;  /* 0x0000000000007941 */ /* 0x000fea0003800200 */
.L_x_14:
        /* <DEDUP_REMOVED lines=36> */
.L_x_17:
[----:B------:R-:W-:Y:S05]  /*2a60*/  BSYNC.RECONVERGENT B0 ;  /* 0x0000000000007941 */ /* 0x000fea0003800200 */
.L_x_16:
        /* <DEDUP_REMOVED lines=34> */
.L_x_19:
[----:B------:R-:W-:Y:S05]  /*2c90*/  BSYNC.RECONVERGENT B0 ;  /* 0x0000000000007941 */ /* 0x000fea0003800200 */
.L_x_18:
[----:B------:R-:W-:Y:S01]  /*2ca0*/  ISETP.EQ.OR P3, PT, RZ, UR8, P3 ;  /* 0x00000008ff007c0c */ /* 0x000fe20009f62670 */
[----:B------:R-:W-:Y:S01]  /*2cb0*/  BSSY.RECONVERGENT B0, `(.L_x_20) ;  /* 0x0000026000007945 */ /* 0x000fe20003800200 */
[----:B------:R-:W-:Y:S02]  /*2cc0*/  FSETP.GTU.FTZ.AND P5, PT, R36, 20, PT ;  /* 0x41a000002400780b */ /* 0x000fe40003fbc000 */
[----:B------:R-:W-:Y:S02]  /*2cd0*/  ISETP.EQ.OR P2, PT, RZ, UR8, P2 ;  /* 0x00000008ff007c0c */ /* 0x000fe40009742670 */
[----:B------:R-:W-:Y:S02]  /*2ce0*/  ISETP.EQ.OR P0, PT, RZ, UR8, P0 ;  /* 0x00000008ff007c0c */ /* 0x000fe40008702670 */
[----:B------:R-:W-:Y:S02]  /*2cf0*/  ISETP.EQ.OR P1, PT, RZ, UR8, P1 ;  /* 0x00000008ff007c0c */ /* 0x000fe40008f22670 */
[----:B------:R-:W-:-:S02]  /*2d00*/  ISETP.EQ.OR P4, PT, RZ, UR8, P4 ;  /* 0x00000008ff007c0c */ /* 0x000fc4000a782670 */
[----:B------:R-:W-:Y:S01]  /*2d10*/  ISETP.EQ.OR P5, PT, RZ, UR8, P5 ;  /* 0x00000008ff007c0c */ /* 0x000fe2000afa2670 */
[----:B------:R-:W-:-:S12]  /*2d20*/  @P3 BRA `(.L_x_21) ;  /* 0x0000000000783947 */ /* 0x000fd80003800000 */
        /* <DEDUP_REMOVED lines=30> */
.L_x_21:
[----:B------:R-:W-:Y:S05]  /*2f10*/  BSYNC.RECONVERGENT B0 ;  /* 0x0000000000007941 */ /* 0x000fea0003800200 */
.L_x_20:
[----:B------:R-:W-:Y:S04]  /*2f20*/  BSSY.RECONVERGENT B0, `(.L_x_22) ;  /* 0x0000020000007945 */ /* 0x000fe80003800200 */
        /* <DEDUP_REMOVED lines=13> */
[----:B------:R-:W-:Y:S01]  /*3000*/  FFMA.FTZ R5, R5, R6, -1 ;  /* 0xbf80000005057423 */ /* 0x000fe20000010006 */
[----:B------:R-:W-:-:S03]  /*3010*/  @P2 FSETP.NEU.FTZ.AND P3, PT, R19, RZ, PT ;  /* 0x000000ff1300220b */ /* 0x000fc60003f7d000 */
        /* <DEDUP_REMOVED lines=14> */
[----:B------:R-:W-:-:S05]  /*3100*/  @P6 FFMA.FTZ R60, R19, R4, +INF ;  /* 0x7f800000133c6423 */ /* 0x000fca0000010004 */
[----:B------:R-:W-:-:S07]  /*3110*/  @P2 FSEL R60, R60, -RZ, P3 ;  /* 0x800000ff3c3c2208 */ /* 0x000fce0001800000 */
.L_x_23:
[----:B------:R-:W-:Y:S05]  /*3120*/  BSYNC.RECONVERGENT B0 ;  /* 0x0000000000007941 */ /* 0x000fea0003800200 */
.L_x_22:
        /* <DEDUP_REMOVED lines=32> */
.L_x_25:
[----:B------:R-:W-:Y:S05]  /*3330*/  BSYNC.RECONVERGENT B0 ;  /* 0x0000000000007941 */ /* 0x000fea0003800200 */
.L_x_24:
        /* <DEDUP_REMOVED lines=32> */
.L_x_27:
[----:B------:R-:W-:Y:S05]  /*3540*/  BSYNC.RECONVERGENT B0 ;  /* 0x0000000000007941 */ /* 0x000fea0003800200 */
.L_x_26:
        /* <DEDUP_REMOVED lines=32> */
.L_x_29:
[----:B------:R-:W-:Y:S05]  /*3750*/  BSYNC.RECONVERGENT B0 ;  /* 0x0000000000007941 */ /* 0x000fea0003800200 */
.L_x_28:
        /* <DEDUP_REMOVED lines=32> */
.L_x_31:
[----:B------:R-:W-:Y:S05]  /*3960*/  BSYNC.RECONVERGENT B0 ;  /* 0x0000000000007941 */ /* 0x000fea0003800200 */
.L_x_30:
[----:B------:R-:W0:Y:S01]  /*3970*/  LDCU UR38, c[0x0][0x38c] ;  /* 0x00007180ff2677ac */ /* 0x000e220008000800 */
[----:B------:R-:W-:Y:S01]  /*3980*/  FMUL.FTZ R34, R103, UR4 ;  /* 0x0000000467227c20 */ /* 0x000fe20008410000 */
        /* <DEDUP_REMOVED lines=15> */
[----:B0-----:R-:W-:Y:S01]  /*3a80*/  UISETP.GE.AND UP0, UPT, UR38, 0x1, UPT ;  /* 0x000000012600788c */ /* 0x001fe2000bf06270 */
[----:B------:R-:W-:Y:S08]  /*3a90*/  BAR.SYNC.DEFER_BLOCKING 0x0 ;  /* 0x0000000000007b1d */ /* 0x000ff00000010000 */
[----:B------:R-:W-:Y:S05]  /*3aa0*/  BRA.U !UP0, `(.L_x_32) ;  /* 0x00000031081c7547 */ /* 0x000fea000b800000 */
[----:B------:R-:W0:Y:S01]  /*3ab0*/  LDCU.64 UR22, c[0x0][0x3b8] ;  /* 0x00007700ff1677ac */ /* 0x000e220008000a00 */
[----:B------:R-:W-:Y:S01]  /*3ac0*/  FMUL.FTZ R18, R103, R82 ;  /* 0x0000005267127220 */ /* 0x000fe20000410000 */
[----:B------:R-:W-:Y:S01]  /*3ad0*/  FMUL.FTZ R17, R17, R80 ;  /* 0x0000005011117220 */ /* 0x000fe20000410000 */
[----:B------:R-:W-:Y:S01]  /*3ae0*/  FMUL.FTZ R16, R101, R78 ;  /* 0x0000004e65107220 */ /* 0x000fe20000410000 */
[----:B------:R-:W1:Y:S01]  /*3af0*/  LDCU.64 UR34, c[0x0][0x3d8] ;  /* 0x00007b00ff2277ac */ /* 0x000e620008000a00 */
[----:B------:R-:W-:Y:S01]  /*3b00*/  FMUL.FTZ R15, R15, R76 ;  /* 0x0000004c0f0f7220 */ /* 0x000fe20000410000 */
[----:B------:R-:W-:Y:S01]  /*3b10*/  FMUL.FTZ R14, R55, R74 ;  /* 0x0000004a370e7220 */ /* 0x000fe20000410000 */
[----:B------:R-:W-:Y:S01]  /*3b20*/  FMUL.FTZ R13, R13, R72 ;  /* 0x000000480d0d7220 */ /* 0x000fe20000410000 */
[----:B------:R-:W2:Y:S01]  /*3b30*/  LDCU.128 UR8, c[0x0][0x3a0] ;  /* 0x00007400ff0877ac */ /* 0x000ea20008000c00 */
[----:B------:R-:W-:Y:S01]  /*3b40*/  FMUL.FTZ R12, R53, R70 ;  /* 0x00000046350c7220 */ /* 0x000fe20000410000 */
[----:B------:R-:W-:Y:S01]  /*3b50*/  FMUL.FTZ R11, R11, R68 ;  /* 0x000000440b0b7220 */ /* 0x000fe20000410000 */
[----:B------:R-:W-:Y:S01]  /*3b60*/  FMUL.FTZ R10, R51, R66 ;  /* 0x00000042330a7220 */ /* 0x000fe20000410000 */
[----:B------:R-:W3:Y:S01]  /*3b70*/  LDCU.64 UR36, c[0x0][0x450] ;  /* 0x00008a00ff2477ac */ /* 0x000ee20008000a00 */
[----:B------:R-:W-:Y:S01]  /*3b80*/  FMUL.FTZ R9, R9, R64 ;  /* 0x0000004009097220 */ /* 0x000fe20000410000 */
[----:B------:R-:W-:Y:S01]  /*3b90*/  FMUL.FTZ R8, R49, R62 ;  /* 0x0000003e31087220 */ /* 0x000fe20000410000 */
[----:B------:R-:W-:Y:S01]  /*3ba0*/  FMUL.FTZ R7, R7, R60 ;  /* 0x0000003c07077220 */ /* 0x000fe20000410000 */
[----:B------:R-:W4:Y:S01]  /*3bb0*/  LDCU.128 UR12, c[0x0][0x440] ;  /* 0x00008800ff0c77ac */ /* 0x000f220008000c00 */
[----:B------:R-:W-:Y:S01]  /*3bc0*/  FMUL.FTZ R6, R47, R58 ;  /* 0x0000003a2f067220 */ /* 0x000fe20000410000 */
[----:B------:R-:W-:Y:S01]  /*3bd0*/  FMUL.FTZ R5, R45, R56 ;  /* 0x000000382d057220 */ /* 0x000fe20000410000 */
[----:B------:R-:W-:Y:S01]  /*3be0*/  FMUL.FTZ R4, R41, R38 ;  /* 0x0000002629047220 */ /* 0x000fe20000410000 */
[----:B0-----:R-:W-:Y:S01]  /*3bf0*/  UIMAD.WIDE.U32 UR20, UR30, UR22, URZ ;  /* 0x000000161e1472a5 */ /* 0x001fe2000f8e00ff */
[----:B------:R-:W-:Y:S01]  /*3c00*/  FMUL.FTZ R2, R43, R36 ;  /* 0x000000242b027220 */ /* 0x000fe20000410000 */
[----:B-1----:R-:W-:-:S02]  /*3c10*/  UIMAD.WIDE.U32 UR24, UR30, UR34, URZ ;  /* 0x000000221e1872a5 */ /* 0x002fc4000f8e00ff */
[----:B------:R-:W-:Y:S02]  /*3c20*/  UIMAD UR31, UR30, UR23, UR21 ;  /* 0x000000171e1f72a4 */ /* 0x000fe4000f8e0215 */
[----:B--2---:R-:W-:Y:S02]  /*3c30*/  UIMAD.WIDE.U32 UR22, UR30, UR8, URZ ;  /* 0x000000081e1672a5 */ /* 0x004fe4000f8e00ff */
[----:B------:R-:W-:Y:S02]  /*3c40*/  UIMAD UR8, UR30, UR35, UR25 ;  /* 0x000000231e0872a4 */ /* 0x000fe4000f8e0219 */
[----:B---3--:R-:W-:Y:S01]  /*3c50*/  ULEA UR21, UP2, UR24, UR36, 0x3 ;  /* 0x0000002418157291 */ /* 0x008fe2000f8418ff */
[----:B------:R-:W0:Y:S03]  /*3c60*/  LDCU.64 UR40, c[0x0][0x3e0] ;  /* 0x00007c00ff2877ac */ /* 0x000e260008000a00 */
[----:B------:R-:W-:Y:S01]  /*3c70*/  ULEA.HI.X UR24, UR24, UR37, UR8, 0x3, UP2 ;  /* 0x0000002518187291 */ /* 0x000fe200090f1c08 */
[----:B------:R-:W1:Y:S01]  /*3c80*/  LDCU.64 UR36, c[0x0][0x3c0] ;  /* 0x00007800ff2477ac */ /* 0x000e620008000a00 */
[----:B----4-:R-:W-:-:S02]  /*3c90*/  ULEA UR27, UP0, UR20, UR14, 0x3 ;  /* 0x0000000e141b7291 */ /* 0x010fc4000f8018ff */
[----:B------:R-:W-:Y:S02]  /*3ca0*/  ULEA UR25, UP1, UR22, UR12, 0x3 ;  /* 0x0000000c16197291 */ /* 0x000fe4000f8218ff */
[----:B------:R-:W-:Y:S02]  /*3cb0*/  ULEA.HI.X UR15, UR20, UR15, UR31, 0x3, UP0 ;  /* 0x0000000f140f7291 */ /* 0x000fe400080f1c1f */
[----:B------:R-:W-:Y:S02]  /*3cc0*/  UISETP.LT.AND UP0, UPT, UR38, 0x1, UPT ;  /* 0x000000012600788c */ /* 0x000fe4000bf01270 */
[----:B------:R-:W-:Y:S02]  /*3cd0*/  UIMAD UR9, UR30, UR9, UR23 ;  /* 0x000000091e0972a4 */ /* 0x000fe4000f8e0217 */
[----:B------:R-:W-:Y:S02]  /*3ce0*/  USEL UR8, UR38, 0x1, !UP0 ;  /* 0x0000000126087887 */ /* 0x000fe4000c000000 */
[----:B------:R-:W-:-:S02]  /*3cf0*/  ULEA.HI.X UR22, UR22, UR13, UR9, 0x3, UP1 ;  /* 0x0000000d16167291 */ /* 0x000fc400088f1c09 */
[----:B------:R-:W-:Y:S02]  /*3d00*/  UIMAD UR20, UR6, UR38, URZ ;  /* 0x00000026061472a4 */ /* 0x000fe4000f8e02ff */
[----:B------:R-:W-:Y:S01]  /*3d10*/  UIADD3 UR9, UPT, UPT, UR26, 0x2170, URZ ;  /* 0x000021701a097890 */ /* 0x000fe2000fffe0ff */
[----:B------:R-:W2:Y:S01]  /*3d20*/  LDCU.64 UR34, c[0x0][0x480] ;  /* 0x00009000ff2277ac */ /* 0x000ea20008000a00 */
[----:B------:R-:W-:Y:S02]  /*3d30*/  USHF.L.U64.HI UR12, UR10, 0x3, UR11 ;  /* 0x000000030a0c7899 */ /* 0x000fe4000801020b */
[----:B0-----:R-:W-:Y:S02]  /*3d40*/  USHF.L.U64.HI UR14, UR40, 0x3, UR41 ;  /* 0x00000003280e7899 */ /* 0x001fe40008010229 */
[----:B-1----:R-:W-:Y:S02]  /*3d50*/  USHF.L.U64.HI UR13, UR36, 0x3, UR37 ;  /* 0x00000003240d7899 */ /* 0x002fe40008010225 */
[----:B------:R-:W-:-:S12]  /*3d60*/  UIADD3 UR8, UPT, UPT, -UR8, URZ, URZ ;  /* 0x000000ff08087290 */ /* 0x000fd8000fffe1ff */
.L_x_38:
[----:B------:R-:W-:Y:S02]  /*3d70*/  MOV R40, UR25 ;  /* 0x0000001900287c02 */ /* 0x000fe40008000f00 */
[----:B------:R-:W-:-:S06]  /*3d80*/  MOV R41, UR22 ;  /* 0x0000001600297c02 */ /* 0x000fcc0008000f00 */
[----:B------:R-:W3:Y:S01]  /*3d90*/  LDG.E.64 R40, desc[UR28][R40.64] ;  /* 0x0000001c28287981 */ /* 0x000ee2000c1e1b00 */
[----:B------:R-:W-:-:S04]  /*3da0*/  IADD3 R118, PT, PT, R105, 0x3, RZ ;  /* 0x0000000369767810 */ /* 0x000fc80007ffe0ff */
[----:B------:R-:W-:Y:S01]  /*3db0*/  ISETP.GE.U32.AND P4, PT, R118, UR33, PT ;  /* 0x0000002176007c0c */ /* 0x000fe2000bf86070 */
[C---:B---3--:R-:W-:Y:S01]  /*3dc0*/  FMUL.FTZ R42, R41.reuse, R82 ;  /* 0x00000052292a7220 */ /* 0x048fe20000410000 */
[----:B------:R-:W-:Y:S01]  /*3dd0*/  FMUL.FTZ R45, R40, 1.4426950216293334961 ;  /* 0x3fb8aa3b282d7820 */ /* 0x000fe20000410000 */
[C---:B------:R-:W-:Y:S01]  /*3de0*/  FMUL.FTZ R40, R41.reuse, R78 ;  /* 0x0000004e29287220 */ /* 0x040fe20000410000 */
[C---:B------:R-:W-:Y:S01]  /*3df0*/  FMUL.FTZ R118, R41.reuse, R60 ;  /* 0x0000003c29767220 */ /* 0x040fe20000410000 */
[----:B------:R-:W-:Y:S01]  /*3e00*/  FMUL.RZ R43, R42, 0.15915493667125701904 ;  /* 0x3e22f9832a2b7820 */ /* 0x000fe2000040c000 */
[----:B------:R-:W-:Y:S01]  /*3e10*/  FMUL.FTZ R42, R41, R80 ;  /* 0x00000050292a7220 */ /* 0x000fe20000410000 */
[----:B------:R-:W-:Y:S01]  /*3e20*/  FMUL.RZ R46, R40, 0.15915493667125701904 ;  /* 0x3e22f983282e7820 */ /* 0x000fe2000040c000 */
[----:B------:R-:W-:Y:S01]  /*3e30*/  FMUL.FTZ R40, R45, R78 ;  /* 0x0000004e2d287220 */ /* 0x000fe20000410000 */
[----:B------:R-:W-:Y:S01]  /*3e40*/  MUFU.SIN R102, R43 ;  /* 0x0000002b00667308 */ /* 0x000fe20000000400 */
[----:B------:R-:W-:Y:S01]  /*3e50*/  FMUL.RZ R44, R42, 0.15915493667125701904 ;  /* 0x3e22f9832a2c7820 */ /* 0x000fe2000040c000 */
[----:B------:R-:W-:Y:S01]  /*3e60*/  FMUL.FTZ R42, R41, R76 ;  /* 0x0000004c292a7220 */ /* 0x000fe20000410000 */
[C---:B------:R-:W-:Y:S01]  /*3e70*/  FMUL.FTZ R116, R45.reuse, R80 ;  /* 0x000000502d747220 */ /* 0x040fe20000410000 */
[C---:B------:R-:W-:Y:S01]  /*3e80*/  FMUL.FTZ R113, R45.reuse, R82 ;  /* 0x000000522d717220 */ /* 0x040fe20000410000 */
[C---:B------:R-:W-:Y:S01]  /*3e90*/  FMUL.FTZ R112, R45.reuse, R74 ;  /* 0x0000004a2d707220 */ /* 0x040fe20000410000 */
[----:B------:R-:W-:Y:S01]  /*3ea0*/  FMUL.RZ R47, R42, 0.15915493667125701904 ;  /* 0x3e22f9832a2f7820 */ /* 0x000fe2000040c000 */
[C---:B------:R-:W-:Y:S01]  /*3eb0*/  FMUL.FTZ R42, R45.reuse, R76 ;  /* 0x0000004c2d2a7220 */ /* 0x040fe20000410000 */
[----:B------:R0:W1:Y:S01]  /*3ec0*/  MUFU.EX2 R119, R40 ;  /* 0x0000002800777308 */ /* 0x0000620000000800 */
[C---:B------:R-:W-:Y:S01]  /*3ed0*/  FMUL.FTZ R110, R45.reuse, R72 ;  /* 0x000000482d6e7220 */ /* 0x040fe20000410000 */
[C---:B------:R-:W-:Y:S01]  /*3ee0*/  FMUL.FTZ R54, R45.reuse, R68 ;  /* 0x000000442d367220 */ /* 0x040fe20000410000 */
[C---:B------:R-:W-:Y:S01]  /*3ef0*/  FMUL.FTZ R101, R45.reuse, R70 ;  /* 0x000000462d657220 */ /* 0x040fe20000410000 */
[----:B------:R-:W-:Y:S01]  /*3f00*/  MUFU.SIN R103, R44 ;  /* 0x0000002c00677308 */ /* 0x000fe20000000400 */
[----:B------:R-:W-:Y:S01]  /*3f10*/  FMUL.RZ R118, R118, 0.15915493667125701904 ;  /* 0x3e22f98376767820 */ /* 0x000fe2000040c000 */
[C---:B------:R-:W-:Y:S01]  /*3f20*/  FMUL.FTZ R51, R45.reuse, R64 ;  /* 0x000000402d337220 */ /* 0x040fe20000410000 */
[----:B------:R-:W-:Y:S01]  /*3f30*/  FMUL.FTZ R136, R45, R58 ;  /* 0x0000003a2d887220 */ /* 0x000fe20000410000 */
[----:B0-----:R-:W-:-:S04]  /*3f40*/  FMUL.FTZ R40, R41, R72 ;  /* 0x0000004829287220 */ /* 0x001fc80000410000 */
[----:B------:R0:W-:Y:S08]  /*3f50*/  MUFU.COS R115, R44 ;  /* 0x0000002c00737308 */ /* 0x0001f00000000000 */
[----:B------:R3:W-:Y:S01]  /*3f60*/  MUFU.EX2 R124, R42 ;  /* 0x0000002a007c7308 */ /* 0x0007e20000000800 */
[----:B0-----:R-:W-:Y:S01]  /*3f70*/  FMUL.RZ R44, R40, 0.15915493667125701904 ;  /* 0x3e22f983282c7820 */ /* 0x001fe2000040c000 */
[----:B------:R-:W-:-:S02]  /*3f80*/  FMUL.FTZ R40, R41, R70 ;  /* 0x0000004629287220 */ /* 0x000fc40000410000 */
[----:B------:R-:W1:Y:S02]  /*3f90*/  MUFU.SIN R120, R46 ;  /* 0x0000002e00787308 */ /* 0x000e640000000400 */
[----:B---3--:R-:W-:Y:S01]  /*3fa0*/  FMUL.RZ R42, R40, 0.15915493667125701904 ;  /* 0x3e22f983282a7820 */ /* 0x008fe2000040c000 */
[----:B------:R-:W-:-:S05]  /*3fb0*/  FMUL.FTZ R40, R41, R68 ;  /* 0x0000004429287220 */ /* 0x000fca0000410000 */
[----:B------:R0:W3:Y:S08]  /*3fc0*/  MUFU.COS R122, R46 ;  /* 0x0000002e007a7308 */ /* 0x0000f00000000000 */
[----:B------:R4:W-:Y:S01]  /*3fd0*/  MUFU.COS R114, R43 ;  /* 0x0000002b00727308 */ /* 0x0009e20000000000 */
[----:B0-----:R-:W-:Y:S01]  /*3fe0*/  FMUL.RZ R46, R40, 0.15915493667125701904 ;  /* 0x3e22f983282e7820 */ /* 0x001fe2000040c000 */
[----:B------:R-:W-:Y:S01]  /*3ff0*/  FMUL.FTZ R40, R41, R66 ;  /* 0x0000004229287220 */ /* 0x000fe20000410000 */
[----:B-1----:R-:W-:-:S03]  /*4000*/  FMUL.FTZ R120, R119, R120 ;  /* 0x0000007877787220 */ /* 0x002fc60000410000 */
[----:B------:R-:W-:Y:S01]  /*4010*/  FMUL.RZ R49, R40, 0.15915493667125701904 ;  /* 0x3e22f98328317820 */ /* 0x000fe2000040c000 */
[C---:B------:R-:W-:Y:S01]  /*4020*/  FMUL.FTZ R40, R41.reuse, R64 ;  /* 0x0000004029287220 */ /* 0x040fe20000410000 */
[----:B------:R-:W0:Y:S01]  /*4030*/  MUFU.EX2 R116, R116 ;  /* 0x0000007400747308 */ /* 0x000e220000000800 */
[----:B----4-:R-:W-:Y:S01]  /*4040*/  FMUL.FTZ R43, R41, R74 ;  /* 0x0000004a292b7220 */ /* 0x010fe20000410000 */
[----:B---3--:R-:W-:Y:S01]  /*4050*/  FMUL.FTZ R122, R119, R122 ;  /* 0x0000007a777a7220 */ /* 0x008fe20000410000 */
[----:B------:R-:W-:Y:S01]  /*4060*/  FMUL.RZ R123, R40, 0.15915493667125701904 ;  /* 0x3e22f983287b7820 */ /* 0x000fe2000040c000 */
[----:B------:R-:W-:Y:S01]  /*4070*/  IADD3 R40, PT, PT, R105, 0x2, RZ ;  /* 0x0000000269287810 */ /* 0x000fe20007ffe0ff */
[----:B------:R-:W-:Y:S01]  /*4080*/  FMUL.RZ R43, R43, 0.15915493667125701904 ;  /* 0x3e22f9832b2b7820 */ /* 0x000fe2000040c000 */
[----:B------:R-:W1:Y:S02]  /*4090*/  MUFU.COS R121, R47 ;  /* 0x0000002f00797308 */ /* 0x000e640000000000 */
[----:B------:R-:W-:-:S02]  /*40a0*/  ISETP.GE.U32.AND P1, PT, R40, UR33, PT ;  /* 0x0000002128007c0c */ /* 0x000fc4000bf26070 */
[C---:B------:R-:W-:Y:S02]  /*40b0*/  IADD3 R40, PT, PT, R105.reuse, 0x6, RZ ;  /* 0x0000000669287810 */ /* 0x040fe40007ffe0ff */
[----:B------:R-:W-:Y:S02]  /*40c0*/  FSEL R133, R120, RZ, !P1 ;  /* 0x000000ff78857208 */ /* 0x000fe40004800000 */
[----:B------:R-:W-:Y:S01]  /*40d0*/  MUFU.SIN R108, R43 ;  /* 0x0000002b006c7308 */ /* 0x000fe20000000400 */
[----:B------:R-:W-:Y:S01]  /*40e0*/  ISETP.GE.U32.AND P5, PT, R40, UR33, PT ;  /* 0x0000002128007c0c */ /* 0x000fe2000bfa6070 */
[C---:B0-----:R-:W-:Y:S01]  /*40f0*/  FMUL.FTZ R115, R116.reuse, R115 ;  /* 0x0000007374737220 */ /* 0x041fe20000410000 */
[----:B------:R-:W-:Y:S01]  /*4100*/  IADD3 R40, PT, PT, R105, 0x7, RZ ;  /* 0x0000000769287810 */ /* 0x000fe20007ffe0ff */
[----:B------:R-:W-:Y:S01]  /*4110*/  FMUL.FTZ R103, R116, R103 ;  /* 0x0000006774677220 */ /* 0x000fe20000410000 */
[----:B------:R-:W-:Y:S01]  /*4120*/  FSEL R131, R122, 1, !P1 ;  /* 0x3f8000007a837808 */ /* 0x000fe20004800000 */
[----:B------:R-:W-:Y:S01]  /*4130*/  FMUL.FTZ R116, R45, R60 ;  /* 0x0000003c2d747220 */ /* 0x000fe20000410000 */
[----:B------:R-:W-:Y:S01]  /*4140*/  ISETP.GE.U32.AND P2, PT, R40, UR33, PT ;  /* 0x0000002128007c0c */ /* 0x000fe2000bf46070 */
[----:B------:R0:W3:Y:S01]  /*4150*/  MUFU.COS R111, R43 ;  /* 0x0000002b006f7308 */ /* 0x0000e20000000000 */
[----:B------:R-:W-:Y:S01]  /*4160*/  IADD3 R40, PT, PT, R105, 0x8, RZ ;  /* 0x0000000869287810 */ /* 0x000fe20007ffe0ff */
[----:B-1----:R-:W-:Y:S01]  /*4170*/  FMUL.FTZ R121, R124, R121 ;  /* 0x000000797c797220 */ /* 0x002fe20000410000 */
[----:B------:R-:W-:-:S02]  /*4180*/  FSEL R129, R16, RZ, !P1 ;  /* 0x000000ff10817208 */ /* 0x000fc40004800000 */
[----:B------:R-:W-:Y:S02]  /*4190*/  ISETP.GE.U32.AND P1, PT, R40, UR33, PT ;  /* 0x0000002128007c0c */ /* 0x000fe4000bf26070 */
[----:B------:R-:W-:Y:S01]  /*41a0*/  FSEL R122, R15, RZ, !P4 ;  /* 0x000000ff0f7a7208 */ /* 0x000fe20006000000 */
[----:B------:R-:W-:Y:S01]  /*41b0*/  MUFU.SIN R107, R44 ;  /* 0x0000002c006b7308 */ /* 0x000fe20000000400 */
[----:B0-----:R-:W-:-:S07]  /*41c0*/  FMUL.FTZ R43, R45, R66 ;  /* 0x000000422d2b7220 */ /* 0x001fce0000410000 */
[----:B------:R-:W0:Y:S04]  /*41d0*/  MUFU.EX2 R113, R113 ;  /* 0x0000007100717308 */ /* 0x000e280000000800 */
[----:B------:R-:W3:Y:S04]  /*41e0*/  MUFU.EX2 R112, R112 ;  /* 0x0000007000707308 */ /* 0x000ee80000000800 */
[----:B------:R-:W1:Y:S01]  /*41f0*/  MUFU.COS R109, R44 ;  /* 0x0000002c006d7308 */ /* 0x000e620000000000 */
[C---:B0-----:R-:W-:Y:S01]  /*4200*/  FMUL.FTZ R127, R113.reuse, R102 ;  /* 0x00000066717f7220 */ /* 0x041fe20000410000 */
[----:B------:R-:W-:-:S06]  /*4210*/  FMUL.FTZ R114, R113, R114 ;  /* 0x0000007271727220 */ /* 0x000fcc0000410000 */
[----:B------:R-:W1:Y:S01]  /*4220*/  MUFU.EX2 R110, R110 ;  /* 0x0000006e006e7308 */ /* 0x000e620000000800 */
[----:B------:R-:W-:Y:S01]  /*4230*/  IADD3 R113, PT, PT, R105, 0x9, RZ ;  /* 0x0000000969717810 */ /* 0x000fe20007ffe0ff */
[C---:B---3--:R-:W-:Y:S01]  /*4240*/  FMUL.FTZ R111, R112.reuse, R111 ;  /* 0x0000006f706f7220 */ /* 0x048fe20000410000 */
[----:B------:R-:W-:Y:S01]  /*4250*/  FMUL.FTZ R108, R112, R108 ;  /* 0x0000006c706c7220 */ /* 0x000fe20000410000 */
[----:B------:R-:W-:Y:S01]  /*4260*/  MUFU.SIN R52, R46 ;  /* 0x0000002e00347308 */ /* 0x000fe20000000400 */
[----:B------:R-:W-:-:S07]  /*4270*/  FMUL.FTZ R112, R41, R56 ;  /* 0x0000003829707220 */ /* 0x000fce0000410000 */
[----:B------:R-:W-:Y:S01]  /*4280*/  MUFU.COS R53, R46 ;  /* 0x0000002e00357308 */ /* 0x000fe20000000000 */
[----:B-1----:R-:W-:-:S07]  /*4290*/  FMUL.FTZ R109, R110, R109 ;  /* 0x0000006d6e6d7220 */ /* 0x002fce0000410000 */
[----:B------:R-:W-:Y:S08]  /*42a0*/  MUFU.SIN R50, R49 ;  /* 0x0000003100327308 */ /* 0x000ff00000000400 */
[----:B------:R0:W-:Y:S08]  /*42b0*/  MUFU.COS R48, R49 ;  /* 0x0000003100307308 */ /* 0x0001f00000000000 */
[----:B------:R1:W3:Y:S01]  /*42c0*/  MUFU.SIN R117, R47 ;  /* 0x0000002f00757308 */ /* 0x0002e20000000400 */
[----:B0-----:R-:W-:-:S04]  /*42d0*/  IADD3 R49, PT, PT, R105, 0x4, RZ ;  /* 0x0000000469317810 */ /* 0x001fc80007ffe0ff */
[----:B------:R-:W-:-:S03]  /*42e0*/  ISETP.GE.U32.AND P3, PT, R49, UR33, PT ;  /* 0x0000002131007c0c */ /* 0x000fc6000bf66070 */
[----:B------:R-:W-:Y:S01]  /*42f0*/  MUFU.SIN R55, R42 ;  /* 0x0000002a00377308 */ /* 0x000fe20000000400 */
[----:B-1----:R-:W-:Y:S01]  /*4300*/  FMUL.FTZ R47, R41, R62 ;  /* 0x0000003e292f7220 */ /* 0x002fe20000410000 */
[----:B------:R-:W-:Y:S02]  /*4310*/  FSEL R120, R111, 1, !P3 ;  /* 0x3f8000006f787808 */ /* 0x000fe40005800000 */
[----:B------:R-:W-:Y:S01]  /*4320*/  FSEL R119, R14, RZ, !P3 ;  /* 0x000000ff0e777208 */ /* 0x000fe20005800000 */
[----:B------:R-:W-:-:S03]  /*4330*/  FMUL.RZ R125, R47, 0.15915493667125701904 ;  /* 0x3e22f9832f7d7820 */ /* 0x000fc6000040c000 */
[----:B------:R0:W1:Y:S01]  /*4340*/  MUFU.COS R100, R42 ;  /* 0x0000002a00647308 */ /* 0x0000620000000000 */
[----:B---3--:R-:W-:-:S05]  /*4350*/  FMUL.FTZ R124, R124, R117 ;  /* 0x000000757c7c7220 */ /* 0x008fca0000410000 */
[----:B------:R-:W-:Y:S02]  /*4360*/  FSEL R124, R124, RZ, !P4 ;  /* 0x000000ff7c7c7208 */ /* 0x000fe40006000000 */
[----:B------:R-:W3:Y:S01]  /*4370*/  MUFU.EX2 R54, R54 ;  /* 0x0000003600367308 */ /* 0x000ee20000000800 */
[----:B0-----:R-:W-:-:S03]  /*4380*/  IADD3 R42, PT, PT, R105, 0x1, RZ ;  /* 0x00000001692a7810 */ /* 0x001fc60007ffe0ff */
[----:B------:R-:W0:Y:S01]  /*4390*/  MUFU.EX2 R43, R43 ;  /* 0x0000002b002b7308 */ /* 0x000e220000000800 */
[----:B------:R-:W-:Y:S02]  /*43a0*/  ISETP.GE.U32.AND P0, PT, R42, UR33, PT ;  /* 0x000000212a007c0c */ /* 0x000fe4000bf06070 */
[----:B------:R-:W-:Y:S01]  /*43b0*/  IADD3 R42, PT, PT, R105, 0x5, RZ ;  /* 0x00000005692a7810 */ /* 0x000fe20007ffe0ff */
[----:B------:R-:W1:Y:S01]  /*43c0*/  MUFU.EX2 R101, R101 ;  /* 0x0000006500657308 */ /* 0x000e620000000800 */
[----:B------:R-:W-:Y:S01]  /*43d0*/  FSEL R130, R115, 1, !P0 ;  /* 0x3f80000073827808 */ /* 0x000fe20004000000 */
[----:B------:R-:W-:Y:S01]  /*43e0*/  FMUL.FTZ R115, R41, R58 ;  /* 0x0000003a29737220 */ /* 0x000fe20000410000 */
[----:B------:R-:W-:Y:S01]  /*43f0*/  ISETP.GE.U32.AND P6, PT, R42, UR33, PT ;  /* 0x000000212a007c0c */ /* 0x000fe2000bfc6070 */
[----:B------:R-:W4:Y:S01]  /*4400*/  MUFU.SIN R40, R118 ;  /* 0x0000007600287308 */ /* 0x000f220000000400 */
[----:B------:R-:W-:Y:S01]  /*4410*/  FSEL R132, R103, RZ, !P0 ;  /* 0x000000ff67847208 */ /* 0x000fe20004000000 */
[----:B------:R-:W-:Y:S01]  /*4420*/  FMUL.RZ R115, R115, 0.15915493667125701904 ;  /* 0x3e22f98373737820 */ /* 0x000fe2000040c000 */
[----:B---3--:R-:W-:Y:S01]  /*4430*/  FMUL.FTZ R53, R54, R53 ;  /* 0x0000003536357220 */ /* 0x008fe20000410000 */
[----:B------:R-:W-:Y:S01]  /*4440*/  FSEL R128, R17, RZ, !P0 ;  /* 0x000000ff11807208 */ /* 0x000fe20004000000 */
[----:B------:R-:W-:Y:S01]  /*4450*/  FMUL.FTZ R42, R45, R62 ;  /* 0x0000003e2d2a7220 */ /* 0x000fe20000410000 */
[C---:B0-----:R-:W-:Y:S01]  /*4460*/  FMUL.FTZ R48, R43.reuse, R48 ;  /* 0x000000302b307220 */ /* 0x041fe20000410000 */
[----:B------:R-:W-:Y:S01]  /*4470*/  FMUL.FTZ R50, R43, R50 ;  /* 0x000000322b327220 */ /* 0x000fe20000410000 */
[----:B------:R0:W-:Y:S01]  /*4480*/  MUFU.COS R102, R118 ;  /* 0x0000007600667308 */ /* 0x0001e20000000000 */
[----:B------:R-:W-:-:S02]  /*4490*/  ISETP.GE.U32.AND P0, PT, R105, UR33, PT ;  /* 0x0000002169007c0c */ /* 0x000fc4000bf06070 */
[----:B------:R-:W-:Y:S02]  /*44a0*/  IADD3 R43, PT, PT, R105, 0xe, RZ ;  /* 0x0000000e692b7810 */ /* 0x000fe40007ffe0ff */
[----:B------:R-:W-:Y:S02]  /*44b0*/  FSEL R117, R109, 1, !P6 ;  /* 0x3f8000006d757808 */ /* 0x000fe40007000000 */
[----:B------:R-:W-:Y:S01]  /*44c0*/  FSEL R111, R53, 1, !P2 ;  /* 0x3f800000356f7808 */ /* 0x000fe20005000000 */
[----:B------:R-:W-:Y:S01]  /*44d0*/  MUFU.SIN R44, R123 ;  /* 0x0000007b002c7308 */ /* 0x000fe20000000400 */
[----:B0-----:R-:W-:Y:S01]  /*44e0*/  FMUL.FTZ R118, R110, R107 ;  /* 0x0000006b6e767220 */ /* 0x001fe20000410000 */
[----:B------:R-:W-:Y:S01]  /*44f0*/  IADD3 R107, PT, PT, R105, 0xb, RZ ;  /* 0x0000000b696b7810 */ /* 0x000fe20007ffe0ff */
[----:B------:R-:W-:Y:S01]  /*4500*/  FMUL.RZ R110, R112, 0.15915493667125701904 ;  /* 0x3e22f983706e7820 */ /* 0x000fe2000040c000 */
[----:B------:R-:W-:Y:S01]  /*4510*/  FMUL.FTZ R112, R54, R52 ;  /* 0x0000003436707220 */ /* 0x000fe20000410000 */
[----:B------:R-:W-:Y:S01]  /*4520*/  FSEL R127, R127, RZ, !P0 ;  /* 0x000000ff7f7f7208 */ /* 0x000fe20004000000 */
[----:B------:R-:W-:Y:S01]  /*4530*/  FMUL.FTZ R54, R41, R38 ;  /* 0x0000002629367220 */ /* 0x000fe20000410000 */
[----:B------:R-:W-:Y:S01]  /*4540*/  FSEL R118, R118, RZ, !P6 ;  /* 0x000000ff76767208 */ /* 0x000fe20007000000 */
[----:B------:R0:W-:Y:S01]  /*4550*/  MUFU.COS R46, R123 ;  /* 0x0000007b002e7308 */ /* 0x0001e20000000000 */
[----:B------:R-:W-:Y:S01]  /*4560*/  FSEL R112, R112, RZ, !P2 ;  /* 0x000000ff70707208 */ /* 0x000fe20005000000 */
[----:B------:R-:W-:Y:S01]  /*4570*/  FMUL.RZ R139, R54, 0.15915493667125701904 ;  /* 0x3e22f983368b7820 */ /* 0x000fe2000040c000 */
[----:B------:R-:W-:Y:S01]  /*4580*/  FSEL R126, R114, 1, !P0 ;  /* 0x3f800000727e7808 */ /* 0x000fe20004000000 */
[----:B-1----:R-:W-:Y:S01]  /*4590*/  FMUL.FTZ R114, R101, R100 ;  /* 0x0000006465727220 */ /* 0x002fe20000410000 */
[----:B------:R-:W-:Y:S01]  /*45a0*/  IADD3 R100, PT, PT, R105, 0xd, RZ ;  /* 0x0000000d69647810 */ /* 0x000fe20007ffe0ff */
[----:B------:R-:W-:Y:S01]  /*45b0*/  FMUL.FTZ R41, R41, R36 ;  /* 0x0000002429297220 */ /* 0x000fe20000410000 */
[----:B------:R-:W-:Y:S01]  /*45c0*/  FSEL R109, R50, RZ, !P1 ;  /* 0x000000ff326d7208 */ /* 0x000fe20004800000 */
[----:B------:R1:W4:Y:S01]  /*45d0*/  MUFU.EX2 R103, R116 ;  /* 0x0000007400677308 */ /* 0x0003220000000800 */
[----:B0-----:R-:W-:Y:S01]  /*45e0*/  FSEL R123, R121, 1, !P4 ;  /* 0x3f800000797b7808 */ /* 0x001fe20006000000 */
[----:B------:R-:W-:Y:S01]  /*45f0*/  FMUL.RZ R41, R41, 0.15915493667125701904 ;  /* 0x3e22f98329297820 */ /* 0x000fe2000040c000 */
[----:B------:R-:W-:Y:S01]  /*4600*/  FSEL R121, R108, RZ, !P3 ;  /* 0x000000ff6c797208 */ /* 0x000fe20005800000 */
[----:B------:R-:W-:Y:S01]  /*4610*/  MUFU.SIN R134, R115 ;  /* 0x0000007300867308 */ /* 0x000fe20000000400 */
[----:B------:R-:W-:-:S02]  /*4620*/  ISETP.GE.U32.AND P3, PT, R107, UR33, PT ;  /* 0x000000216b007c0c */ /* 0x000fc4000bf66070 */
[----:B------:R-:W-:Y:S02]  /*4630*/  IADD3 R107, PT, PT, R105, 0xc, RZ ;  /* 0x0000000c696b7810 */ /* 0x000fe40007ffe0ff */
[----:B-1----:R-:W-:Y:S02]  /*4640*/  FSEL R116, R13, RZ, !P6 ;  /* 0x000000ff0d747208 */ /* 0x002fe40007000000 */
[----:B------:R-:W-:Y:S01]  /*4650*/  ISETP.GE.U32.AND P6, PT, R107, UR33, PT ;  /* 0x000000216b007c0c */ /* 0x000fe2000bfc6070 */
[----:B------:R0:W-:Y:S01]  /*4660*/  MUFU.COS R135, R115 ;  /* 0x0000007300877308 */ /* 0x0001e20000000000 */
[----:B------:R-:W-:Y:S01]  /*4670*/  FMUL.FTZ R107, R45, R38 ;  /* 0x000000262d6b7220 */ /* 0x000fe20000410000 */
[----:B------:R-:W-:Y:S01]  /*4680*/  FSEL R108, R48, 1, !P1 ;  /* 0x3f800000306c7808 */ /* 0x000fe20004800000 */
[----:B----4-:R-:W-:Y:S01]  /*4690*/  FMUL.FTZ R40, R103, R40 ;  /* 0x0000002867287220 */ /* 0x010fe20000410000 */
[----:B------:R-:W-:-:S04]  /*46a0*/  FSEL R114, R114, 1, !P5 ;  /* 0x3f80000072727808 */ /* 0x000fc80006800000 */
[----:B------:R-:W-:Y:S01]  /*46b0*/  MUFU.SIN R137, R110 ;  /* 0x0000006e00897308 */ /* 0x000fe20000000400 */
[----:B0-----:R-:W-:Y:S01]  /*46c0*/  FMUL.FTZ R115, R101, R55 ;  /* 0x0000003765737220 */ /* 0x001fe20000410000 */
[C---:B------:R-:W-:Y:S01]  /*46d0*/  FMUL.FTZ R101, R45.reuse, R56 ;  /* 0x000000382d657220 */ /* 0x040fe20000410000 */
[----:B------:R-:W-:-:S03]  /*46e0*/  FMUL.FTZ R45, R45, R36 ;  /* 0x000000242d2d7220 */ /* 0x000fc60000410000 */
[----:B------:R-:W-:Y:S02]  /*46f0*/  FSEL R115, R115, RZ, !P5 ;  /* 0x000000ff73737208 */ /* 0x000fe40006800000 */
[----:B------:R0:W-:Y:S08]  /*4700*/  MUFU.COS R55, R110 ;  /* 0x0000006e00377308 */ /* 0x0001f00000000000 */
[----:B------:R-:W-:Y:S01]  /*4710*/  MUFU.SIN R47, R125 ;  /* 0x0000007d002f7308 */ /* 0x000fe20000000400 */
[----:B0-----:R-:W-:-:S02]  /*4720*/  FSEL R110, R11, RZ, !P2 ;  /* 0x000000ff0b6e7208 */ /* 0x001fc40005000000 */
[----:B------:R-:W-:Y:S02]  /*4730*/  ISETP.GE.U32.AND P2, PT, R43, UR33, PT ;  /* 0x000000212b007c0c */ /* 0x000fe4000bf46070 */
[----:B------:R-:W-:-:S03]  /*4740*/  IADD3 R43, PT, PT, R105, 0xf, RZ ;  /* 0x0000000f692b7810 */ /* 0x000fc60007ffe0ff */
[----:B------:R0:W1:Y:S08]  /*4750*/  MUFU.COS R49, R125 ;  /* 0x0000007d00317308 */ /* 0x0000700000000000 */
[----:B------:R3:W-:Y:S01]  /*4760*/  MUFU.EX2 R52, R107 ;  /* 0x0000006b00347308 */ /* 0x0007e20000000800 */
[----:B0-----:R-:W-:Y:S02]  /*4770*/  FSEL R125, R18, RZ, !P0 ;  /* 0x000000ff127d7208 */ /* 0x001fe40004000000 */
[----:B------:R-:W-:Y:S01]  /*4780*/  ISETP.GE.U32.AND P0, PT, R113, UR33, PT ;  /* 0x0000002171007c0c */ /* 0x000fe2000bf06070 */
[----:B------:R-:W1:Y:S01]  /*4790*/  MUFU.EX2 R42, R42 ;  /* 0x0000002a002a7308 */ /* 0x000e620000000800 */
[----:B------:R-:W-:-:S03]  /*47a0*/  IADD3 R113, PT, PT, R105, 0xa, RZ ;  /* 0x0000000a69717810 */ /* 0x000fc60007ffe0ff */
[----:B------:R-:W-:Y:S01]  /*47b0*/  MUFU.SIN R48, R41 ;  /* 0x0000002900307308 */ /* 0x000fe20000000400 */
[----:B---3--:R-:W-:Y:S02]  /*47c0*/  FSEL R107, R10, RZ, !P1 ;  /* 0x000000ff0a6b7208 */ /* 0x008fe40004800000 */
[----:B------:R-:W-:Y:S01]  /*47d0*/  ISETP.GE.U32.AND P1, PT, R43, UR33, PT ;  /* 0x000000212b007c0c */ /* 0x000fe2000bf26070 */
[----:B------:R-:W-:Y:S01]  /*47e0*/  FMUL.FTZ R43, R132, R125 ;  /* 0x0000007d842b7220 */ /* 0x000fe20000410000 */
[----:B------:R-:W-:Y:S02]  /*47f0*/  ISETP.GE.U32.AND P4, PT, R113, UR33, PT ;  /* 0x0000002171007c0c */ /* 0x000fe4000bf86070 */
[----:B------:R-:W-:Y:S01]  /*4800*/  FSEL R113, R12, RZ, !P5 ;  /* 0x000000ff0c717208 */ /* 0x000fe20006800000 */
[----:B------:R-:W-:Y:S01]  /*4810*/  FFMA.FTZ R43, RZ, R130, R43 ;  /* 0x00000082ff2b7223 */ /* 0x000fe2000001002b */
[----:B------:R-:W-:Y:S01]  /*4820*/  ISETP.GE.U32.AND P5, PT, R100, UR33, PT ;  /* 0x0000002164007c0c */ /* 0x000fe2000bfa6070 */
[C---:B-1----:R-:W-:Y:S01]  /*4830*/  FMUL.FTZ R49, R42.reuse, R49 ;  /* 0x000000312a317220 */ /* 0x042fe20000410000 */
[----:B------:R0:W1:Y:S01]  /*4840*/  MUFU.EX2 R100, R101 ;  /* 0x0000006500647308 */ /* 0x0000620000000800 */
[----:B------:R-:W-:Y:S01]  /*4850*/  FADD.FTZ R54, RZ, R43 ;  /* 0x0000002bff367221 */ /* 0x000fe20000010000 */
[----:B------:R-:W-:-:S02]  /*4860*/  FMUL.FTZ R47, R42, R47 ;  /* 0x0000002f2a2f7220 */ /* 0x000fc40000410000 */
[----:B------:R1:W3:Y:S01]  /*4870*/  MUFU.COS R148, R41 ;  /* 0x0000002900947308 */ /* 0x0002e20000000000 */
[----:B------:R-:W-:Y:S01]  /*4880*/  FMUL.FTZ R138, R133, R54 ;  /* 0x00000036858a7220 */ /* 0x000fe20000410000 */
[----:B0-----:R-:W-:-:S06]  /*4890*/  FMUL.FTZ R101, RZ, R132 ;  /* 0x00000084ff657220 */ /* 0x001fcc0000410000 */
[----:B------:R-:W3:Y:S01]  /*48a0*/  MUFU.EX2 R45, R45 ;  /* 0x0000002d002d7308 */ /* 0x000ee20000000800 */
[----:B------:R-:W-:Y:S01]  /*48b0*/  FFMA.FTZ R101, R130, R125, -R101 ;  /* 0x0000007d82657223 */ /* 0x000fe20000010865 */
[----:B-1----:R-:W-:Y:S02]  /*48c0*/  FMUL.FTZ R41, R100, R137 ;  /* 0x0000008964297220 */ /* 0x002fe40000410000 */
[----:B------:R-:W0:Y:S01]  /*48d0*/  MUFU.EX2 R51, R51 ;  /* 0x0000003300337308 */ /* 0x000e220000000800 */
[----:B------:R-:W-:-:S03]  /*48e0*/  FADD.FTZ R50, R101, R128 ;  /* 0x0000008065327221 */ /* 0x000fc60000010000 */
[----:B------:R-:W1:Y:S01]  /*48f0*/  MUFU.SIN R53, R139 ;  /* 0x0000008b00357308 */ /* 0x000e620000000400 */
[-C--:B------:R-:W-:Y:S01]  /*4900*/  FFMA.FTZ R42, R131, R50.reuse, -R138 ;  /* 0x00000032832a7223 */ /* 0x080fe2000001088a */
[----:B------:R-:W-:Y:S01]  /*4910*/  FMUL.FTZ R50, R133, R50 ;  /* 0x0000003285327220 */ /* 0x000fe20000410000 */
[----:B------:R-:W-:-:S05]  /*4920*/  FMUL.FTZ R138, R103, R102 ;  /* 0x00000066678a7220 */ /* 0x000fca0000410000 */
[----:B------:R-:W4:Y:S01]  /*4930*/  MUFU.COS R145, R139 ;  /* 0x0000008b00917308 */ /* 0x000f220000000000 */
[----:B------:R-:W-:Y:S01]  /*4940*/  FFMA.FTZ R50, R131, R54, R50 ;  /* 0x0000003683327223 */ /* 0x000fe20000010032 */
[----:B------:R-:W-:Y:S01]  /*4950*/  FADD.FTZ R42, R42, R129 ;  /* 0x000000812a2a7221 */ /* 0x000fe20000010000 */
[C---:B---3--:R-:W-:Y:S01]  /*4960*/  FMUL.FTZ R148, R45.reuse, R148 ;  /* 0x000000942d947220 */ /* 0x048fe20000410000 */
[----:B------:R-:W-:Y:S01]  /*4970*/  FMUL.FTZ R147, R45, R48 ;  /* 0x000000302d937220 */ /* 0x000fe20000410000 */
[----:B------:R-:W-:Y:S01]  /*4980*/  FADD.FTZ R50, RZ, R50 ;  /* 0x00000032ff327221 */ /* 0x000fe20000010000 */
[C---:B------:R-:W-:Y:S01]  /*4990*/  FMUL.FTZ R54, R124.reuse, R42 ;  /* 0x0000002a7c367220 */ /* 0x040fe20000410000 */
[C---:B0-----:R-:W-:Y:S01]  /*49a0*/  FMUL.FTZ R46, R51.reuse, R46 ;  /* 0x0000002e332e7220 */ /* 0x041fe20000410000 */
[----:B------:R-:W-:Y:S01]  /*49b0*/  FMUL.FTZ R44, R51, R44 ;  /* 0x0000002c332c7220 */ /* 0x000fe20000410000 */
[-C--:B------:R-:W-:Y:S01]  /*49c0*/  FMUL.FTZ R43, R124, R50.reuse ;  /* 0x000000327c2b7220 */ /* 0x080fe20000410000 */
[C---:B------:R-:W-:Y:S01]  /*49d0*/  FFMA.FTZ R54, R123.reuse, R50, R54 ;  /* 0x000000327b367223 */ /* 0x040fe20000010036 */
[----:B-1----:R-:W-:Y:S01]  /*49e0*/  FMUL.FTZ R53, R52, R53 ;  /* 0x0000003534357220 */ /* 0x002fe20000410000 */
[----:B------:R-:W-:Y:S01]  /*49f0*/  FSEL R142, R46, 1, !P0 ;  /* 0x3f8000002e8e7808 */ /* 0x000fe20004000000 */
[----:B------:R-:W-:Y:S01]  /*4a00*/  FFMA.FTZ R43, R123, R42, -R43 ;  /* 0x0000002a7b2b7223 */ /* 0x000fe2000001082b */
[----:B------:R-:W-:Y:S01]  /*4a10*/  FADD.FTZ R54, RZ, R54 ;  /* 0x00000036ff367221 */ /* 0x000fe20000010000 */
[----:B------:R-:W-:Y:S01]  /*4a20*/  FMUL.FTZ R42, R126, R132 ;  /* 0x000000847e2a7220 */ /* 0x000fe20000410000 */
[----:B------:R-:W-:Y:S01]  /*4a30*/  FSEL R143, R44, RZ, !P0 ;  /* 0x000000ff2c8f7208 */ /* 0x000fe20004000000 */
[----:B------:R-:W-:Y:S01]  /*4a40*/  FADD.FTZ R45, R43, R122 ;  /* 0x0000007a2b2d7221 */ /* 0x000fe20000010000 */
[----:B------:R-:W-:Y:S01]  /*4a50*/  FMUL.FTZ R51, R121, R54 ;  /* 0x0000003679337220 */ /* 0x000fe20000410000 */
[C---:B------:R-:W-:Y:S01]  /*4a60*/  FMUL.FTZ R43, R127.reuse, R132 ;  /* 0x000000847f2b7220 */ /* 0x040fe20000410000 */
[-C--:B------:R-:W-:Y:S01]  /*4a70*/  FFMA.FTZ R48, R127, R130.reuse, R42 ;  /* 0x000000827f307223 */ /* 0x080fe2000001002a */
[-C--:B------:R-:W-:Y:S01]  /*4a80*/  FMUL.FTZ R101, R121, R45.reuse ;  /* 0x0000002d79657220 */ /* 0x080fe20000410000 */
[----:B------:R-:W-:Y:S01]  /*4a90*/  FFMA.FTZ R50, R120, R45, -R51 ;  /* 0x0000002d78327223 */ /* 0x000fe20000010833 */
[----:B------:R-:W-:Y:S01]  /*4aa0*/  FFMA.FTZ R42, R126, R130, -R43 ;  /* 0x000000827e2a7223 */ /* 0x000fe2000001082b */
[----:B----4-:R-:W-:Y:S01]  /*4ab0*/  FMUL.FTZ R145, R52, R145 ;  /* 0x0000009134917220 */ /* 0x010fe20000410000 */
[----:B------:R-:W-:Y:S01]  /*4ac0*/  FFMA.FTZ R101, R120, R54, R101 ;  /* 0x0000003678657223 */ /* 0x000fe20000010065 */
[----:B------:R-:W-:Y:S01]  /*4ad0*/  FADD.FTZ R51, R50, R119 ;  /* 0x0000007732337221 */ /* 0x000fe20000010000 */
[C---:B------:R-:W-:Y:S01]  /*4ae0*/  FMUL.FTZ R50, R133.reuse, R48 ;  /* 0x0000003085327220 */ /* 0x040fe20000410000 */
[-C--:B------:R-:W-:Y:S01]  /*4af0*/  FMUL.FTZ R43, R133, R42.reuse ;  /* 0x0000002a852b7220 */ /* 0x080fe20000410000 */
[----:B------:R-:W-:Y:S01]  /*4b00*/  FADD.FTZ R101, RZ, R101 ;  /* 0x00000065ff657221 */ /* 0x000fe20000010000 */
[C---:B------:R-:W-:Y:S01]  /*4b10*/  FMUL.FTZ R52, R118.reuse, R51 ;  /* 0x0000003376347220 */ /* 0x040fe20000410000 */
[C---:B------:R-:W-:Y:S01]  /*4b20*/  FFMA.FTZ R50, R131.reuse, R42, -R50 ;  /* 0x0000002a83327223 */ /* 0x040fe20000010832 */
[----:B------:R-:W-:Y:S01]  /*4b30*/  FFMA.FTZ R43, R131, R48, R43 ;  /* 0x00000030832b7223 */ /* 0x000fe2000001002b */
[-C--:B------:R-:W-:Y:S01]  /*4b40*/  FMUL.FTZ R48, R118, R101.reuse ;  /* 0x0000006576307220 */ /* 0x080fe20000410000 */
[C---:B------:R-:W-:Y:S01]  /*4b50*/  FFMA.FTZ R52, R117.reuse, R101, R52 ;  /* 0x0000006575347223 */ /* 0x040fe20000010034 */
[CC--:B------:R-:W-:Y:S01]  /*4b60*/  FMUL.FTZ R42, R124.reuse, R50.reuse ;  /* 0x000000327c2a7220 */ /* 0x0c0fe20000410000 */
[----:B------:R-:W-:Y:S01]  /*4b70*/  FMUL.FTZ R45, R124, R43 ;  /* 0x0000002b7c2d7220 */ /* 0x000fe20000410000 */
[----:B------:R-:W-:Y:S01]  /*4b80*/  FFMA.FTZ R51, R117, R51, -R48 ;  /* 0x0000003375337223 */ /* 0x000fe20000010830 */
[----:B------:R-:W-:Y:S01]  /*4b90*/  FADD.FTZ R52, RZ, R52 ;  /* 0x00000034ff347221 */ /* 0x000fe20000010000 */
[C---:B------:R-:W-:Y:S01]  /*4ba0*/  FFMA.FTZ R42, R123.reuse, R43, R42 ;  /* 0x0000002b7b2a7223 */ /* 0x040fe2000001002a */
[----:B------:R-:W-:Y:S01]  /*4bb0*/  FFMA.FTZ R45, R123, R50, -R45 ;  /* 0x000000327b2d7223 */ /* 0x000fe2000001082d */
[----:B------:R-:W-:Y:S01]  /*4bc0*/  FADD.FTZ R48, R51, R116 ;  /* 0x0000007433307221 */ /* 0x000fe20000010000 */
[----:B------:R-:W-:Y:S01]  /*4bd0*/  FMUL.FTZ R101, R115, R52 ;  /* 0x0000003473657220 */ /* 0x000fe20000410000 */
[C---:B------:R-:W-:Y:S01]  /*4be0*/  FMUL.FTZ R43, R121.reuse, R42 ;  /* 0x0000002a792b7220 */ /* 0x040fe20000410000 */
[-C--:B------:R-:W-:Y:S01]  /*4bf0*/  FMUL.FTZ R51, R121, R45.reuse ;  /* 0x0000002d79337220 */ /* 0x080fe20000410000 */
[-C--:B------:R-:W-:Y:S01]  /*4c00*/  FMUL.FTZ R103, R115, R48.reuse ;  /* 0x0000003073677220 */ /* 0x080fe20000410000 */
[----:B------:R-:W-:Y:S01]  /*4c10*/  FFMA.FTZ R48, R114, R48, -R101 ;  /* 0x0000003072307223 */ /* 0x000fe20000010865 */
[C---:B------:R-:W-:Y:S01]  /*4c20*/  FFMA.FTZ R43, R120.reuse, R45, -R43 ;  /* 0x0000002d782b7223 */ /* 0x040fe2000001082b */
[----:B------:R-:W-:Y:S01]  /*4c30*/  FFMA.FTZ R51, R120, R42, R51 ;  /* 0x0000002a78337223 */ /* 0x000fe20000010033 */
[----:B------:R-:W-:Y:S01]  /*4c40*/  FFMA.FTZ R103, R114, R52, R103 ;  /* 0x0000003472677223 */ /* 0x000fe20000010067 */
[----:B------:R-:W-:Y:S01]  /*4c50*/  FADD.FTZ R50, R48, R113 ;  /* 0x0000007130327221 */ /* 0x000fe20000010000 */
[C---:B------:R-:W-:Y:S01]  /*4c60*/  FMUL.FTZ R48, R118.reuse, R43 ;  /* 0x0000002b76307220 */ /* 0x040fe20000410000 */
[-C--:B------:R-:W-:Y:S01]  /*4c70*/  FMUL.FTZ R42, R118, R51.reuse ;  /* 0x00000033762a7220 */ /* 0x080fe20000410000 */
[----:B------:R-:W-:Y:S01]  /*4c80*/  FADD.FTZ R103, RZ, R103 ;  /* 0x00000067ff677221 */ /* 0x000fe20000010000 */
[C---:B------:R-:W-:Y:S01]  /*4c90*/  FMUL.FTZ R52, R112.reuse, R50 ;  /* 0x0000003270347220 */ /* 0x040fe20000410000 */
[C---:B------:R-:W-:Y:S01]  /*4ca0*/  FFMA.FTZ R48, R117.reuse, R51, R48 ;  /* 0x0000003375307223 */ /* 0x040fe20000010030 */
[----:B------:R-:W-:Y:S01]  /*4cb0*/  FFMA.FTZ R42, R117, R43, -R42 ;  /* 0x0000002b752a7223 */ /* 0x000fe2000001082a */
[-C--:B------:R-:W-:Y:S01]  /*4cc0*/  FMUL.FTZ R51, R112, R103.reuse ;  /* 0x0000006770337220 */ /* 0x080fe20000410000 */
[----:B------:R-:W-:Y:S01]  /*4cd0*/  FFMA.FTZ R52, R111, R103, R52 ;  /* 0x000000676f347223 */ /* 0x000fe20000010034 */
[C---:B------:R-:W-:Y:S01]  /*4ce0*/  FMUL.FTZ R43, R115.reuse, R48 ;  /* 0x00000030732b7220 */ /* 0x040fe20000410000 */
[----:B------:R-:W-:Y:S01]  /*4cf0*/  FMUL.FTZ R45, R115, R42 ;  /* 0x0000002a732d7220 */ /* 0x000fe20000410000 */
[----:B------:R-:W-:Y:S01]  /*4d00*/  FFMA.FTZ R51, R111, R50, -R51 ;  /* 0x000000326f337223 */ /* 0x000fe20000010833 */
[----:B------:R-:W-:Y:S01]  /*4d10*/  FADD.FTZ R52, RZ, R52 ;  /* 0x00000034ff347221 */ /* 0x000fe20000010000 */
[C---:B------:R-:W-:Y:S01]  /*4d20*/  FFMA.FTZ R43, R114.reuse, R42, -R43 ;  /* 0x0000002a722b7223 */ /* 0x040fe2000001082b */
[----:B------:R-:W-:Y:S01]  /*4d30*/  FFMA.FTZ R45, R114, R48, R45 ;  /* 0x00000030722d7223 */ /* 0x000fe2000001002d */
[----:B------:R-:W-:Y:S01]  /*4d40*/  FADD.FTZ R51, R51, R110 ;  /* 0x0000006e33337221 */ /* 0x000fe20000010000 */
[-C--:B------:R-:W-:Y:S01]  /*4d50*/  FMUL.FTZ R103, R109, R52.reuse ;  /* 0x000000346d677220 */ /* 0x080fe20000410000 */
[----:B------:R-:W-:Y:S01]  /*4d60*/  FSEL R156, R9, RZ, !P0 ;  /* 0x000000ff099c7208 */ /* 0x000fe20004000000 */
[----:B------:R-:W0:Y:S01]  /*4d70*/  MUFU.EX2 R136, R136 ;  /* 0x0000008800887308 */ /* 0x000e220000000800 */
[-C--:B------:R-:W-:Y:S01]  /*4d80*/  FMUL.FTZ R137, R109, R51.reuse ;  /* 0x000000336d897220 */ /* 0x080fe20000410000 */
[----:B------:R-:W-:Y:S01]  /*4d90*/  FFMA.FTZ R42, R108, R51, -R103 ;  /* 0x000000336c2a7223 */ /* 0x000fe20000010867 */
[----:B------:R-:W-:Y:S01]  /*4da0*/  FSEL R141, R47, RZ, !P4 ;  /* 0x000000ff2f8d7208 */ /* 0x000fe20006000000 */
[----:B------:R-:W-:Y:S01]  /*4db0*/  FMUL.FTZ R55, R100, R55 ;  /* 0x0000003764377220 */ /* 0x000fe20000410000 */
[----:B------:R-:W-:Y:S01]  /*4dc0*/  FFMA.FTZ R137, R108, R52, R137 ;  /* 0x000000346c897223 */ /* 0x000fe20000010089 */
[----:B------:R-:W-:Y:S01]  /*4dd0*/  FADD.FTZ R44, R42, R107 ;  /* 0x0000006b2a2c7221 */ /* 0x000fe20000010000 */
[----:B------:R-:W-:-:S02]  /*4de0*/  FSEL R140, R49, 1, !P4 ;  /* 0x3f800000318c7808 */ /* 0x000fc40006000000 */
[----:B------:R-:W-:Y:S01]  /*4df0*/  FADD.FTZ R137, RZ, R137 ;  /* 0x00000089ff897221 */ /* 0x000fe20000010000 */
[CC--:B------:R-:W-:Y:S01]  /*4e00*/  FMUL.FTZ R139, R143.reuse, R44.reuse ;  /* 0x0000002c8f8b7220 */ /* 0x0c0fe20000410000 */
[----:B------:R-:W-:Y:S02]  /*4e10*/  FSEL R155, R8, RZ, !P4 ;  /* 0x000000ff089b7208 */ /* 0x000fe40006000000 */
[-C--:B------:R-:W-:Y:S01]  /*4e20*/  FMUL.FTZ R51, R143, R137.reuse ;  /* 0x000000898f337220 */ /* 0x080fe20000410000 */
[----:B------:R-:W-:Y:S01]  /*4e30*/  FFMA.FTZ R139, R142, R137, R139 ;  /* 0x000000898e8b7223 */ /* 0x000fe2000001008b */
[----:B------:R-:W-:Y:S01]  /*4e40*/  FMUL.FTZ R42, R112, R45 ;  /* 0x0000002d702a7220 */ /* 0x000fe20000410000 */
[----:B------:R-:W-:Y:S01]  /*4e50*/  MOV R100, UR27 ;  /* 0x0000001b00647c02 */ /* 0x000fe20008000f00 */
[----:B------:R-:W-:Y:S01]  /*4e60*/  FFMA.FTZ R51, R142, R44, -R51 ;  /* 0x0000002c8e337223 */ /* 0x000fe20000010833 */
[----:B------:R-:W-:Y:S01]  /*4e70*/  FADD.FTZ R139, RZ, R139 ;  /* 0x0000008bff8b7221 */ /* 0x000fe20000010000 */
[-C--:B------:R-:W-:Y:S01]  /*4e80*/  FFMA.FTZ R42, R111, R43.reuse, -R42 ;  /* 0x0000002b6f2a7223 */ /* 0x080fe2000001082a */
[----:B------:R-:W-:Y:S01]  /*4e90*/  FMUL.FTZ R44, R112, R43 ;  /* 0x0000002b702c7220 */ /* 0x000fe20000410000 */
[----:B------:R-:W-:Y:S01]  /*4ea0*/  FADD.FTZ R51, R51, R156 ;  /* 0x0000009c33337221 */ /* 0x000fe20000010000 */
[C---:B------:R-:W-:Y:S01]  /*4eb0*/  FMUL.FTZ R43, R141.reuse, R139 ;  /* 0x0000008b8d2b7220 */ /* 0x040fe20000410000 */
[----:B------:R-:W-:Y:S01]  /*4ec0*/  MOV R101, UR15 ;  /* 0x0000000f00657c02 */ /* 0x000fe20008000f00 */
[----:B0-----:R-:W-:Y:S01]  /*4ed0*/  FMUL.FTZ R134, R136, R134 ;  /* 0x0000008688867220 */ /* 0x001fe20000410000 */
[-C--:B------:R-:W-:Y:S01]  /*4ee0*/  FMUL.FTZ R48, R141, R51.reuse ;  /* 0x000000338d307220 */ /* 0x080fe20000410000 */
[----:B------:R-:W-:Y:S01]  /*4ef0*/  FFMA.FTZ R46, R140, R51, -R43 ;  /* 0x000000338c2e7223 */ /* 0x000fe2000001082b */
[----:B------:R-:W-:Y:S01]  /*4f00*/  MOV R102, UR21 ;  /* 0x0000001500667c02 */ /* 0x000fe20008000f00 */
[----:B------:R-:W-:Y:S01]  /*4f10*/  FMUL.FTZ R135, R136, R135 ;  /* 0x0000008788877220 */ /* 0x000fe20000410000 */
[----:B------:R-:W-:Y:S01]  /*4f20*/  FFMA.FTZ R48, R140, R139, R48 ;  /* 0x0000008b8c307223 */ /* 0x000fe20000010030 */
[----:B------:R-:W-:Y:S01]  /*4f30*/  FSEL R139, R40, RZ, !P3 ;  /* 0x000000ff288b7208 */ /* 0x000fe20005800000 */
[----:B------:R-:W-:Y:S01]  /*4f40*/  FADD.FTZ R46, R46, R155 ;  /* 0x0000009b2e2e7221 */ /* 0x000fe20000010000 */
[----:B------:R-:W-:Y:S01]  /*4f50*/  MOV R103, UR24 ;  /* 0x0000001800677c02 */ /* 0x000fe20008000f00 */
[----:B------:R-:W-:Y:S01]  /*4f60*/  FADD.FTZ R48, RZ, R48 ;  /* 0x00000030ff307221 */ /* 0x000fe20000010000 */
[----:B------:R-:W-:Y:S01]  /*4f70*/  FSEL R138, R138, 1, !P3 ;  /* 0x3f8000008a8a7808 */ /* 0x000fe20005800000 */
[----:B------:R-:W-:Y:S01]  /*4f80*/  FFMA.FTZ R44, R111, R45, R44 ;  /* 0x0000002d6f2c7223 */ /* 0x000fe2000001002c */
[----:B------:R-:W-:Y:S01]  /*4f90*/  FMUL.FTZ R47, R139, R46 ;  /* 0x0000002e8b2f7220 */ /* 0x000fe20000410000 */
[----:B------:R-:W-:Y:S01]  /*4fa0*/  FMUL.FTZ R45, R109, R42 ;  /* 0x0000002a6d2d7220 */ /* 0x000fe20000410000 */
[-C--:B------:R-:W-:Y:S01]  /*4fb0*/  FMUL.FTZ R49, R139, R48.reuse ;  /* 0x000000308b317220 */ /* 0x080fe20000410000 */
[----:B------:R-:W3:Y:S01]  /*4fc0*/  LDG.E.64 R100, desc[UR28][R100.64] ;  /* 0x0000001c64647981 */ /* 0x000ee2000c1e1b00 */
[----:B------:R-:W-:Y:S01]  /*4fd0*/  FFMA.FTZ R48, R138, R48, R47 ;  /* 0x000000308a307223 */ /* 0x000fe2000001002f */
[-C--:B------:R-:W-:Y:S01]  /*4fe0*/  FMUL.FTZ R43, R109, R44.reuse ;  /* 0x0000002c6d2b7220 */ /* 0x080fe20000410000 */
[----:B------:R-:W-:Y:S01]  /*4ff0*/  FFMA.FTZ R45, R108, R44, R45 ;  /* 0x0000002c6c2d7223 */ /* 0x000fe2000001002d */
[----:B------:R-:W3:Y:S01]  /*5000*/  LDG.E.64 R102, desc[UR28][R102.64] ;  /* 0x0000001c66667981 */ /* 0x000ee2000c1e1b00 */
[----:B------:R-:W-:Y:S01]  /*5010*/  FSEL R154, R7, RZ, !P3 ;  /* 0x000000ff079a7208 */ /* 0x000fe20005800000 */
[----:B------:R-:W-:Y:S01]  /*5020*/  FFMA.FTZ R49, R138, R46, -R49 ;  /* 0x0000002e8a317223 */ /* 0x000fe20000010831 */
[----:B------:R-:W-:Y:S01]  /*5030*/  FSEL R137, R134, RZ, !P6 ;  /* 0x000000ff86897208 */ /* 0x000fe20007000000 */
[----:B------:R-:W-:Y:S01]  /*5040*/  FADD.FTZ R48, RZ, R48 ;  /* 0x00000030ff307221 */ /* 0x000fe20000010000 */
[----:B------:R-:W-:Y:S01]  /*5050*/  FFMA.FTZ R43, R108, R42, -R43 ;  /* 0x0000002a6c2b7223 */ /* 0x000fe2000001082b */
[----:B------:R-:W-:Y:S01]  /*5060*/  FMUL.FTZ R47, R143, R45 ;  /* 0x0000002d8f2f7220 */ /* 0x000fe20000410000 */
[----:B------:R-:W-:Y:S01]  /*5070*/  FADD.FTZ R49, R49, R154 ;  /* 0x0000009a31317221 */ /* 0x000fe20000010000 */
[----:B------:R-:W-:Y:S01]  /*5080*/  FSEL R136, R135, 1, !P6 ;  /* 0x3f80000087887808 */ /* 0x000fe20007000000 */
[-C--:B------:R-:W-:Y:S01]  /*5090*/  FMUL.FTZ R51, R137, R48.reuse ;  /* 0x0000003089337220 */ /* 0x080fe20000410000 */
[-C--:B------:R-:W-:Y:S01]  /*50a0*/  FFMA.FTZ R47, R142, R43.reuse, -R47 ;  /* 0x0000002b8e2f7223 */ /* 0x080fe2000001082f */
[----:B------:R-:W-:Y:S01]  /*50b0*/  FMUL.FTZ R43, R143, R43 ;  /* 0x0000002b8f2b7220 */ /* 0x000fe20000410000 */
[-C--:B------:R-:W-:Y:S01]  /*50c0*/  FMUL.FTZ R135, R137, R49.reuse ;  /* 0x0000003189877220 */ /* 0x080fe20000410000 */
[----:B------:R-:W-:Y:S01]  /*50d0*/  FSEL R153, R6, RZ, !P6 ;  /* 0x000000ff06997208 */ /* 0x000fe20007000000 */
[----:B------:R-:W-:Y:S01]  /*50e0*/  FFMA.FTZ R40, R136, R49, -R51 ;  /* 0x0000003188287223 */ /* 0x000fe20000010833 */
[----:B------:R-:W-:Y:S01]  /*50f0*/  FFMA.FTZ R43, R142, R45, R43 ;  /* 0x0000002d8e2b7223 */ /* 0x000fe2000001002b */
[----:B------:R-:W-:Y:S01]  /*5100*/  FFMA.FTZ R48, R136, R48, R135 ;  /* 0x0000003088307223 */ /* 0x000fe20000010087 */
[----:B------:R-:W-:Y:S01]  /*5110*/  FSEL R135, R41, RZ, !P5 ;  /* 0x000000ff29877208 */ /* 0x000fe20006800000 */
[----:B------:R-:W-:Y:S01]  /*5120*/  FADD.FTZ R42, R40, R153 ;  /* 0x00000099282a7221 */ /* 0x000fe20000010000 */
[----:B------:R-:W-:Y:S01]  /*5130*/  FMUL.FTZ R41, R141, R43 ;  /* 0x0000002b8d297220 */ /* 0x000fe20000410000 */
[----:B------:R-:W-:Y:S01]  /*5140*/  FSEL R134, R55, 1, !P5 ;  /* 0x3f80000037867808 */ /* 0x000fe20006800000 */
[----:B------:R-:W-:Y:S01]  /*5150*/  FADD.FTZ R48, RZ, R48 ;  /* 0x00000030ff307221 */ /* 0x000fe20000010000 */
[----:B------:R-:W-:Y:S01]  /*5160*/  FMUL.FTZ R49, R135, R42 ;  /* 0x0000002a87317220 */ /* 0x000fe20000410000 */
[-C--:B------:R-:W-:Y:S01]  /*5170*/  FMUL.FTZ R40, R141, R47.reuse ;  /* 0x0000002f8d287220 */ /* 0x080fe20000410000 */
[----:B------:R-:W-:Y:S01]  /*5180*/  FFMA.FTZ R41, R140, R47, -R41 ;  /* 0x0000002f8c297223 */ /* 0x000fe20000010829 */
[-C--:B------:R-:W-:Y:S01]  /*5190*/  FMUL.FTZ R45, R135, R48.reuse ;  /* 0x00000030872d7220 */ /* 0x080fe20000410000 */
[----:B------:R-:W-:Y:S01]  /*51a0*/  FFMA.FTZ R49, R134, R48, R49 ;  /* 0x0000003086317223 */ /* 0x000fe20000010031 */
[----:B------:R-:W-:Y:S01]  /*51b0*/  FFMA.FTZ R40, R140, R43, R40 ;  /* 0x0000002b8c287223 */ /* 0x000fe20000010028 */
[----:B------:R-:W-:Y:S01]  /*51c0*/  FMUL.FTZ R43, R139, R41 ;  /* 0x000000298b2b7220 */ /* 0x000fe20000410000 */
[----:B------:R-:W-:Y:S01]  /*51d0*/  FSEL R152, R5, RZ, !P5 ;  /* 0x000000ff05987208 */ /* 0x000fe20006800000 */
[----:B------:R-:W-:Y:S01]  /*51e0*/  FFMA.FTZ R45, R134, R42, -R45 ;  /* 0x0000002a862d7223 */ /* 0x000fe2000001082d */
[----:B------:R-:W-:Y:S01]  /*51f0*/  FSEL R144, R53, RZ, !P2 ;  /* 0x000000ff35907208 */ /* 0x000fe20005000000 */
[----:B------:R-:W-:Y:S01]  /*5200*/  FADD.FTZ R49, RZ, R49 ;  /* 0x00000031ff317221 */ /* 0x000fe20000010000 */
[-C--:B------:R-:W-:Y:S01]  /*5210*/  FFMA.FTZ R42, R138, R40.reuse, R43 ;  /* 0x000000288a2a7223 */ /* 0x080fe2000001002b */
[----:B------:R-:W-:Y:S01]  /*5220*/  FADD.FTZ R45, R45, R152 ;  /* 0x000000982d2d7221 */ /* 0x000fe20000010000 */
[----:B------:R-:W-:Y:S01]  /*5230*/  FMUL.FTZ R43, R139, R40 ;  /* 0x000000288b2b7220 */ /* 0x000fe20000410000 */
[----:B------:R-:W-:Y:S01]  /*5240*/  FSEL R145, R145, 1, !P2 ;  /* 0x3f80000091917808 */ /* 0x000fe20005000000 */
[C---:B------:R-:W-:Y:S01]  /*5250*/  FMUL.FTZ R40, R144.reuse, R49 ;  /* 0x0000003190287220 */ /* 0x040fe20000410000 */
[----:B------:R-:W-:Y:S01]  /*5260*/  FMUL.FTZ R44, R144, R45 ;  /* 0x0000002d902c7220 */ /* 0x000fe20000410000 */
[----:B------:R-:W-:Y:S01]  /*5270*/  FSEL R146, R4, RZ, !P2 ;  /* 0x000000ff04927208 */ /* 0x000fe20005000000 */
[----:B------:R-:W-:Y:S01]  /*5280*/  FFMA.FTZ R43, R138, R41, -R43 ;  /* 0x000000298a2b7223 */ /* 0x000fe2000001082b */
[----:B------:R-:W-:Y:S01]  /*5290*/  FFMA.FTZ R45, R145, R45, -R40 ;  /* 0x0000002d912d7223 */ /* 0x000fe20000010828 */
[----:B------:R-:W-:Y:S01]  /*52a0*/  FMUL.FTZ R41, R137, R42 ;  /* 0x0000002a89297220 */ /* 0x000fe20000410000 */
[----:B------:R-:W-:Y:S01]  /*52b0*/  FSEL R147, R147, RZ, !P1 ;  /* 0x000000ff93937208 */ /* 0x000fe20004800000 */
[----:B------:R-:W-:Y:S01]  /*52c0*/  FFMA.FTZ R44, R145, R49, R44 ;  /* 0x00000031912c7223 */ /* 0x000fe2000001002c */
[----:B------:R-:W-:Y:S01]  /*52d0*/  FADD.FTZ R40, R45, R146 ;  /* 0x000000922d287221 */ /* 0x000fe20000010000 */
[-C--:B------:R-:W-:Y:S01]  /*52e0*/  FFMA.FTZ R41, R136, R43.reuse, -R41 ;  /* 0x0000002b88297223 */ /* 0x080fe20000010829 */
[----:B------:R-:W-:Y:S01]  /*52f0*/  FMUL.FTZ R43, R137, R43 ;  /* 0x0000002b892b7220 */ /* 0x000fe20000410000 */
[----:B------:R-:W-:Y:S01]  /*5300*/  FSEL R148, R148, 1, !P1 ;  /* 0x3f80000094947808 */ /* 0x000fe20004800000 */
[----:B------:R-:W-:Y:S01]  /*5310*/  FADD.FTZ R44, RZ, R44 ;  /* 0x0000002cff2c7221 */ /* 0x000fe20000010000 */
[----:B------:R-:W-:Y:S01]  /*5320*/  FMUL.FTZ R49, R147, R40 ;  /* 0x0000002893317220 */ /* 0x000fe20000410000 */
[----:B------:R-:W-:Y:S01]  /*5330*/  FFMA.FTZ R43, R136, R42, R43 ;  /* 0x0000002a882b7223 */ /* 0x000fe2000001002b */
[----:B------:R-:W-:Y:S01]  /*5340*/  FMUL.FTZ R45, R135, R41 ;  /* 0x00000029872d7220 */ /* 0x000fe20000410000 */
[-C--:B------:R-:W-:Y:S01]  /*5350*/  FMUL.FTZ R47, R147, R44.reuse ;  /* 0x0000002c932f7220 */ /* 0x080fe20000410000 */
[----:B------:R-:W-:Y:S01]  /*5360*/  FFMA.FTZ R49, R148, R44, R49 ;  /* 0x0000002c94317223 */ /* 0x000fe20000010031 */
[----:B------:R-:W-:Y:S01]  /*5370*/  FSEL R149, R2, RZ, !P1 ;  /* 0x000000ff02957208 */ /* 0x000fe20004800000 */
[-C--:B------:R-:W-:Y:S01]  /*5380*/  FFMA.FTZ R45, R134, R43.reuse, R45 ;  /* 0x0000002b862d7223 */ /* 0x080fe2000001002d */
[----:B------:R-:W-:Y:S01]  /*5390*/  FMUL.FTZ R43, R135, R43 ;  /* 0x0000002b872b7220 */ /* 0x000fe20000410000 */
[----:B------:R-:W-:Y:S01]  /*53a0*/  FFMA.FTZ R42, R148, R40, -R47 ;  /* 0x00000028942a7223 */ /* 0x000fe2000001082f */
[----:B------:R-:W-:Y:S01]  /*53b0*/  FADD.FTZ R158, RZ, R49 ;  /* 0x00000031ff9e7221 */ /* 0x000fe20000010000 */
[----:B------:R-:W-:Y:S01]  /*53c0*/  FMUL.FTZ R40, R144, R45 ;  /* 0x0000002d90287220 */ /* 0x000fe20000410000 */
[----:B------:R-:W-:Y:S01]  /*53d0*/  FFMA.FTZ R43, R134, R41, -R43 ;  /* 0x00000029862b7223 */ /* 0x000fe2000001082b */
[----:B------:R-:W-:Y:S01]  /*53e0*/  FADD.FTZ R157, R42, R149 ;  /* 0x000000952a9d7221 */ /* 0x000fe20000010000 */
[----:B------:R-:W-:Y:S01]  /*53f0*/  ISETP.GE.AND P0, PT, R99, 0x1, PT ;  /* 0x000000016300780c */ /* 0x000fe20003f06270 */
[----:B------:R-:W0:Y:S01]  /*5400*/  SHFL.UP PT, R44, R158, 0x1, RZ ;  /* 0x042000009e2c7989 */ /* 0x000e2200000e00ff */
[-C--:B------:R-:W-:Y:S01]  /*5410*/  FFMA.FTZ R40, R145, R43.reuse, -R40 ;  /* 0x0000002b91287223 */ /* 0x080fe20000010828 */
[----:B------:R-:W-:Y:S01]  /*5420*/  FMUL.FTZ R42, R144, R43 ;  /* 0x0000002b902a7220 */ /* 0x000fe20000410000 */
[----:B------:R-:W1:Y:S01]  /*5430*/  S2UR UR11, SR_CgaCtaId ;  /* 0x00000000000b79c3 */ /* 0x000e620000008800 */
[----:B------:R-:W4:Y:S01]  /*5440*/  SHFL.UP PT, R43, R157, 0x1, RZ ;  /* 0x042000009d2b7989 */ /* 0x000f2200000e00ff */
[----:B------:R-:W-:Y:S01]  /*5450*/  FMUL.FTZ R41, R147, R40 ;  /* 0x0000002893297220 */ /* 0x000fe20000410000 */
[----:B------:R-:W-:Y:S01]  /*5460*/  FFMA.FTZ R42, R145, R45, R42 ;  /* 0x0000002d912a7223 */ /* 0x000fe2000001002a */
[----:B------:R-:W-:Y:S01]  /*5470*/  ISETP.NE.AND P1, PT, R99, 0x1f, PT ;  /* 0x0000001f6300780c */ /* 0x000fe20003f25270 */
[----:B------:R-:W-:Y:S01]  /*5480*/  UMOV UR26, 0x400 ;  /* 0x00000400001a7882 */ /* 0x000fe20000000000 */
[----:B------:R-:W-:Y:S01]  /*5490*/  BSSY.RECONVERGENT B0, `(.L_x_33) ;  /* 0x00000b7000007945 */ /* 0x000fe20003800200 */
[-C--:B------:R-:W-:Y:S01]  /*54a0*/  FFMA.FTZ R160, R148, R42.reuse, R41 ;  /* 0x0000002a94a07223 */ /* 0x080fe20000010029 */
[----:B------:R-:W-:-:S04]  /*54b0*/  FMUL.FTZ R159, R147, R42 ;  /* 0x0000002a939f7220 */ /* 0x000fc80000410000 */
[----:B------:R-:W-:Y:S01]  /*54c0*/  FFMA.FTZ R159, R148, R40, -R159 ;  /* 0x00000028949f7223 */ /* 0x000fe2000001089f */
[----:B------:R-:W5:Y:S04]  /*54d0*/  SHFL.UP PT, R41, R160, 0x1, RZ ;  /* 0x04200000a0297989 */ /* 0x000f6800000e00ff */
[----:B------:R-:W2:Y:S01]  /*54e0*/  SHFL.UP PT, R40, R159, 0x1, RZ ;  /* 0x042000009f287989 */ /* 0x000ea200000e00ff */
[CC--:B0-----:R-:W-:Y:S01]  /*54f0*/  FMUL.FTZ R45, R159.reuse, R44.reuse ;  /* 0x0000002c9f2d7220 */ /* 0x0c1fe20000410000 */
[C---:B------:R-:W-:Y:S01]  /*5500*/  FMUL.FTZ R44, R160.reuse, R44 ;  /* 0x0000002ca02c7220 */ /* 0x040fe20000410000 */
[----:B-1----:R-:W-:Y:S02]  /*5510*/  ULEA UR26, UR11, UR26, 0x18 ;  /* 0x0000001a0b1a7291 */ /* 0x002fe4000f8ec0ff */
[-C--:B----4-:R-:W-:Y:S01]  /*5520*/  FFMA.FTZ R45, R160, R43.reuse, R45 ;  /* 0x0000002ba02d7223 */ /* 0x090fe2000001002d */
[----:B------:R-:W-:-:S03]  /*5530*/  FFMA.FTZ R44, R159, R43, -R44 ;  /* 0x0000002b9f2c7223 */ /* 0x000fc6000001082c */
[----:B------:R-:W-:Y:S01]  /*5540*/  @P0 FADD.FTZ R158, R158, R45 ;  /* 0x0000002d9e9e0221 */ /* 0x000fe20000010000 */
[----:B------:R-:W-:Y:S01]  /*5550*/  @P0 FADD.FTZ R157, R157, R44 ;  /* 0x0000002c9d9d0221 */ /* 0x000fe20000010000 */
[----:B------:R-:W-:-:S03]  /*5560*/  @!P1 LEA R163, R104, UR26, 0x4 ;  /* 0x0000001a68a39c11 */ /* 0x000fc6000f8e20ff */
[----:B------:R-:W0:Y:S01]  /*5570*/  SHFL.UP PT, R45, R158, 0x2, RZ ;  /* 0x044000009e2d7989 */ /* 0x000e2200000e00ff */
[----:B-----5:R-:W-:-:S03]  /*5580*/  FMUL.FTZ R43, R159, R41 ;  /* 0x000000299f2b7220 */ /* 0x020fc60000410000 */
[----:B------:R-:W1:Y:S01]  /*5590*/  SHFL.UP PT, R44, R157, 0x2, RZ ;  /* 0x044000009d2c7989 */ /* 0x000e6200000e00ff */
[C---:B------:R-:W-:Y:S01]  /*55a0*/  FMUL.FTZ R42, R160.reuse, R41 ;  /* 0x00000029a02a7220 */ /* 0x040fe20000410000 */
[----:B--2---:R-:W-:-:S03]  /*55b0*/  @P0 FFMA.FTZ R160, R160, R40, R43 ;  /* 0x00000028a0a00223 */ /* 0x004fc6000001002b */
[----:B------:R-:W-:Y:S01]  /*55c0*/  @P0 FFMA.FTZ R159, R159, R40, -R42 ;  /* 0x000000289f9f0223 */ /* 0x000fe2000001082a */
[----:B------:R-:W-:Y:S01]  /*55d0*/  ISETP.GE.AND P0, PT, R99, 0x2, PT ;  /* 0x000000026300780c */ /* 0x000fe20003f06270 */
[----:B------:R-:W2:Y:S04]  /*55e0*/  SHFL.UP PT, R41, R160, 0x2, RZ ;  /* 0x04400000a0297989 */ /* 0x000ea800000e00ff */
[----:B------:R-:W4:Y:S01]  /*55f0*/  SHFL.UP PT, R40, R159, 0x2, RZ ;  /* 0x044000009f287989 */ /* 0x000f2200000e00ff */
[-C--:B0-----:R-:W-:Y:S01]  /*5600*/  FMUL.FTZ R43, R159, R45.reuse ;  /* 0x0000002d9f2b7220 */ /* 0x081fe20000410000 */
[----:B------:R-:W-:-:S03]  /*5610*/  FMUL.FTZ R42, R160, R45 ;  /* 0x0000002da02a7220 */ /* 0x000fc60000410000 */
[-C--:B-1----:R-:W-:Y:S01]  /*5620*/  FFMA.FTZ R43, R160, R44.reuse, R43 ;  /* 0x0000002ca02b7223 */ /* 0x082fe2000001002b */
[----:B------:R-:W-:-:S03]  /*5630*/  FFMA.FTZ R42, R159, R44, -R42 ;  /* 0x0000002c9f2a7223 */ /* 0x000fc6000001082a */
[----:B------:R-:W-:Y:S01]  /*5640*/  @P0 FADD.FTZ R158, R158, R43 ;  /* 0x0000002b9e9e0221 */ /* 0x000fe20000010000 */
[----:B------:R-:W-:Y:S01]  /*5650*/  @P0 FADD.FTZ R157, R157, R42 ;  /* 0x0000002a9d9d0221 */ /* 0x000fe20000010000 */
[----:B--2---:R-:W-:-:S03]  /*5660*/  FMUL.FTZ R43, R159, R41 ;  /* 0x000000299f2b7220 */ /* 0x004fc60000410000 */
[----:B------:R-:W0:Y:S01]  /*5670*/  SHFL.UP PT, R45, R158, 0x4, RZ ;  /* 0x048000009e2d7989 */ /* 0x000e2200000e00ff */
[C---:B------:R-:W-:Y:S01]  /*5680*/  FMUL.FTZ R42, R160.reuse, R41 ;  /* 0x00000029a02a7220 */ /* 0x040fe20000410000 */
[-C--:B----4-:R-:W-:Y:S02]  /*5690*/  @P0 FFMA.FTZ R160, R160, R40.reuse, R43 ;  /* 0x00000028a0a00223 */ /* 0x090fe4000001002b */
[----:B------:R-:W1:Y:S01]  /*56a0*/  SHFL.UP PT, R44, R157, 0x4, RZ ;  /* 0x048000009d2c7989 */ /* 0x000e6200000e00ff */
[----:B------:R-:W-:Y:S01]  /*56b0*/  @P0 FFMA.FTZ R159, R159, R40, -R42 ;  /* 0x000000289f9f0223 */ /* 0x000fe2000001082a */
[----:B------:R-:W-:Y:S02]  /*56c0*/  ISETP.GE.AND P0, PT, R99, 0x4, PT ;  /* 0x000000046300780c */ /* 0x000fe40003f06270 */
[----:B------:R-:W2:Y:S04]  /*56d0*/  SHFL.UP PT, R41, R160, 0x4, RZ ;  /* 0x04800000a0297989 */ /* 0x000ea800000e00ff */
[----:B------:R-:W4:Y:S01]  /*56e0*/  SHFL.UP PT, R40, R159, 0x4, RZ ;  /* 0x048000009f287989 */ /* 0x000f2200000e00ff */
[-C--:B0-----:R-:W-:Y:S01]  /*56f0*/  FMUL.FTZ R43, R159, R45.reuse ;  /* 0x0000002d9f2b7220 */ /* 0x081fe20000410000 */
[----:B------:R-:W-:-:S03]  /*5700*/  FMUL.FTZ R42, R160, R45 ;  /* 0x0000002da02a7220 */ /* 0x000fc60000410000 */
[-C--:B-1----:R-:W-:Y:S01]  /*5710*/  FFMA.FTZ R43, R160, R44.reuse, R43 ;  /* 0x0000002ca02b7223 */ /* 0x082fe2000001002b */
[----:B------:R-:W-:-:S03]  /*5720*/  FFMA.FTZ R42, R159, R44, -R42 ;  /* 0x0000002c9f2a7223 */ /* 0x000fc6000001082a */
[----:B------:R-:W-:Y:S01]  /*5730*/  @P0 FADD.FTZ R158, R158, R43 ;  /* 0x0000002b9e9e0221 */ /* 0x000fe20000010000 */
[-C--:B--2---:R-:W-:Y:S01]  /*5740*/  FMUL.FTZ R43, R159, R41.reuse ;  /* 0x000000299f2b7220 */ /* 0x084fe20000410000 */
[----:B------:R-:W-:Y:S01]  /*5750*/  @P0 FADD.FTZ R157, R157, R42 ;  /* 0x0000002a9d9d0221 */ /* 0x000fe20000010000 */
[C---:B------:R-:W-:Y:S02]  /*5760*/  FMUL.FTZ R42, R160.reuse, R41 ;  /* 0x00000029a02a7220 */ /* 0x040fe40000410000 */
[----:B------:R-:W0:Y:S01]  /*5770*/  SHFL.UP PT, R44, R158, 0x8, RZ ;  /* 0x050000009e2c7989 */ /* 0x000e2200000e00ff */
[-C--:B----4-:R-:W-:Y:S01]  /*5780*/  @P0 FFMA.FTZ R160, R160, R40.reuse, R43 ;  /* 0x00000028a0a00223 */ /* 0x090fe2000001002b */
[----:B------:R-:W-:Y:S01]  /*5790*/  @P0 FFMA.FTZ R159, R159, R40, -R42 ;  /* 0x000000289f9f0223 */ /* 0x000fe2000001082a */
[----:B------:R-:W-:Y:S01]  /*57a0*/  ISETP.GE.AND P0, PT, R99, 0x8, PT ;  /* 0x000000086300780c */ /* 0x000fe20003f06270 */
[----:B------:R-:W1:Y:S04]  /*57b0*/  SHFL.UP PT, R43, R157, 0x8, RZ ;  /* 0x050000009d2b7989 */ /* 0x000e6800000e00ff */
[----:B------:R-:W2:Y:S04]  /*57c0*/  SHFL.UP PT, R41, R160, 0x8, RZ ;  /* 0x05000000a0297989 */ /* 0x000ea800000e00ff */
[----:B------:R-:W4:Y:S01]  /*57d0*/  SHFL.UP PT, R40, R159, 0x8, RZ ;  /* 0x050000009f287989 */ /* 0x000f2200000e00ff */
[-C--:B0-----:R-:W-:Y:S01]  /*57e0*/  FMUL.FTZ R45, R159, R44.reuse ;  /* 0x0000002c9f2d7220 */ /* 0x081fe20000410000 */
[----:B------:R-:W-:-:S03]  /*57f0*/  FMUL.FTZ R44, R160, R44 ;  /* 0x0000002ca02c7220 */ /* 0x000fc60000410000 */
[-C--:B-1----:R-:W-:Y:S01]  /*5800*/  FFMA.FTZ R47, R160, R43.reuse, R45 ;  /* 0x0000002ba02f7223 */ /* 0x082fe2000001002d */
[C---:B------:R-:W-:Y:S01]  /*5810*/  FFMA.FTZ R44, R159.reuse, R43, -R44 ;  /* 0x0000002b9f2c7223 */ /* 0x040fe2000001082c */
[-C--:B--2---:R-:W-:Y:S02]  /*5820*/  FMUL.FTZ R45, R159, R41.reuse ;  /* 0x000000299f2d7220 */ /* 0x084fe40000410000 */
[----:B------:R-:W-:Y:S01]  /*5830*/  @P0 FADD.FTZ R158, R158, R47 ;  /* 0x0000002f9e9e0221 */ /* 0x000fe20000010000 */
[C---:B------:R-:W-:Y:S01]  /*5840*/  FMUL.FTZ R42, R160.reuse, R41 ;  /* 0x00000029a02a7220 */ /* 0x040fe20000410000 */
[----:B------:R-:W-:Y:S01]  /*5850*/  @P0 FADD.FTZ R157, R157, R44 ;  /* 0x0000002c9d9d0221 */ /* 0x000fe20000010000 */
[-C--:B----4-:R-:W-:Y:S02]  /*5860*/  @P0 FFMA.FTZ R160, R160, R40.reuse, R45 ;  /* 0x00000028a0a00223 */ /* 0x090fe4000001002d */
[----:B------:R-:W0:Y:S01]  /*5870*/  SHFL.UP PT, R43, R158, 0x10, RZ ;  /* 0x060000009e2b7989 */ /* 0x000e2200000e00ff */
[----:B------:R-:W-:Y:S01]  /*5880*/  @P0 FFMA.FTZ R159, R159, R40, -R42 ;  /* 0x000000289f9f0223 */ /* 0x000fe2000001082a */
[----:B------:R-:W-:-:S02]  /*5890*/  LOP3.LUT P0, RZ, R106, 0x1f, RZ, 0xc0, !PT ;  /* 0x0000001f6aff7812 */ /* 0x000fc4000780c0ff */
[----:B------:R-:W1:Y:S02]  /*58a0*/  SHFL.UP PT, R40, R160, 0x10, RZ ;  /* 0x06000000a0287989 */ /* 0x000e6400000e00ff */
[----:B------:R-:W-:Y:S02]  /*58b0*/  ISETP.EQ.OR P0, PT, RZ, UR6, P0 ;  /* 0x00000006ff007c0c */ /* 0x000fe40008702670 */
[----:B------:R-:W2:Y:S04]  /*58c0*/  SHFL.UP PT, R41, R157, 0x10, RZ ;  /* 0x060000009d297989 */ /* 0x000ea800000e00ff */
[----:B------:R-:W4:Y:S01]  /*58d0*/  SHFL.UP PT, R53, R159, 0x10, RZ ;  /* 0x060000009f357989 */ /* 0x000f2200000e00ff */
[CC--:B0-----:R-:W-:Y:S01]  /*58e0*/  FMUL.FTZ R42, R160.reuse, R43.reuse ;  /* 0x0000002ba02a7220 */ /* 0x0c1fe20000410000 */
[C---:B------:R-:W-:Y:S01]  /*58f0*/  FMUL.FTZ R43, R159.reuse, R43 ;  /* 0x0000002b9f2b7220 */ /* 0x040fe20000410000 */
[CC--:B-1----:R-:W-:Y:S01]  /*5900*/  FMUL.FTZ R52, R160.reuse, R40.reuse ;  /* 0x00000028a0347220 */ /* 0x0c2fe20000410000 */
[C---:B------:R-:W-:Y:S01]  /*5910*/  FMUL.FTZ R40, R159.reuse, R40 ;  /* 0x000000289f287220 */ /* 0x040fe20000410000 */
[-C--:B--2---:R-:W-:Y:S01]  /*5920*/  FFMA.FTZ R54, R159, R41.reuse, -R42 ;  /* 0x000000299f367223 */ /* 0x084fe2000001082a */
[----:B------:R-:W-:Y:S01]  /*5930*/  FFMA.FTZ R55, R160, R41, R43 ;  /* 0x00000029a0377223 */ /* 0x000fe2000001002b */
[----:B------:R-:W-:-:S02]  /*5940*/  CS2R R42, SRZ ;  /* 0x00000000002a7805 */ /* 0x000fc4000001ff00 */
[----:B------:R-:W-:Y:S01]  /*5950*/  MOV R41, RZ ;  /* 0x000000ff00297202 */ /* 0x000fe20000000f00 */
[-C--:B----4-:R-:W-:Y:S01]  /*5960*/  FFMA.FTZ R52, R159, R53.reuse, -R52 ;  /* 0x000000359f347223 */ /* 0x090fe20000010834 */
[----:B------:R-:W-:Y:S01]  /*5970*/  FFMA.FTZ R53, R160, R53, R40 ;  /* 0x00000035a0357223 */ /* 0x000fe20000010028 */
[----:B------:R-:W-:Y:S02]  /*5980*/  HFMA2 R40, -RZ, RZ, 1.875, 0 ;  /* 0x3f800000ff287431 */ /* 0x000fe400000001ff */
[----:B------:R-:W-:Y:S01]  /*5990*/  FADD.FTZ R54, R157, R54 ;  /* 0x000000369d367221 */ /* 0x000fe20000010000 */
[----:B------:R-:W-:-:S03]  /*59a0*/  FADD.FTZ R55, R158, R55 ;  /* 0x000000379e377221 */ /* 0x000fc60000010000 */
[----:B------:R-:W-:Y:S01]  /*59b0*/  @!P0 LDS.128 R40, [UR9] ;  /* 0x00000009ff288984 */ /* 0x000fe20008000c00 */
[----:B------:R-:W-:-:S03]  /*59c0*/  ISETP.GE.AND P0, PT, R99, 0x10, PT ;  /* 0x000000106300780c */ /* 0x000fc60003f06270 */
[----:B------:R-:W-:Y:S01]  /*59d0*/  @!P1 STS.128 [R163+0x2110], R52 ;  /* 0x00211034a3009388 */ /* 0x000fe20000000c00 */
[----:B------:R-:W-:Y:S01]  /*59e0*/  BAR.SYNC.DEFER_BLOCKING 0x0 ;  /* 0x0000000000007b1d */ /* 0x000fe20000010000 */
[----:B------:R-:W-:-:S05]  /*59f0*/  ISETP.GE.U32.AND P1, PT, R106, 0x20, PT ;  /* 0x000000206a00780c */ /* 0x000fca0003f26070 */
[----:B------:R-:W0:Y:S04]  /*5a00*/  LDS.128 R44, [UR26+0x2110] ;  /* 0x0021101aff2c7984 */ /* 0x000e280008000c00 */
[----:B------:R-:W1:Y:S01]  /*5a10*/  LDS.128 R48, [UR26+0x2120] ;  /* 0x0021201aff307984 */ /* 0x000e620008000c00 */
[CC--:B---3--:R-:W-:Y:S01]  /*5a20*/  FMUL.FTZ R161, R101.reuse, R103.reuse ;  /* 0x0000006765a17220 */ /* 0x0c8fe20000410000 */
[----:B------:R-:W-:Y:S01]  /*5a30*/  FMUL.FTZ R162, R100, R103 ;  /* 0x0000006764a27220 */ /* 0x000fe20000410000 */
[----:B------:R-:W-:Y:S02]  /*5a40*/  FSEL R103, R158, R55, !P0 ;  /* 0x000000379e677208 */ /* 0x000fe40004000000 */
[-C--:B------:R-:W-:Y:S01]  /*5a50*/  FFMA.FTZ R161, R100, R102.reuse, -R161 ;  /* 0x0000006664a17223 */ /* 0x080fe200000108a1 */
[----:B------:R-:W-:Y:S01]  /*5a60*/  FFMA.FTZ R162, R101, R102, R162 ;  /* 0x0000006665a27223 */ /* 0x000fe200000100a2 */
[----:B------:R-:W-:-:S02]  /*5a70*/  FSEL R100, R159, R52, !P0 ;  /* 0x000000349f647208 */ /* 0x000fc40004000000 */
[----:B------:R-:W-:Y:S01]  /*5a80*/  FSEL R101, R160, R53, !P0 ;  /* 0x00000035a0657208 */ /* 0x000fe20004000000 */
[----:B------:R-:W-:Y:S01]  /*5a90*/  SHFL.UP PT, R103, R103, 0x1, RZ ;  /* 0x0420000067677989 */ /* 0x000fe200000e00ff */
[----:B------:R-:W-:Y:S02]  /*5aa0*/  FSEL R102, R157, R54, !P0 ;  /* 0x000000369d667208 */ /* 0x000fe40004000000 */
[----:B------:R-:W-:Y:S01]  /*5ab0*/  ISETP.NE.AND P0, PT, R104, 0x1, PT ;  /* 0x000000016800780c */ /* 0x000fe20003f05270 */
[----:B------:R-:W2:Y:S01]  /*5ac0*/  LDS.128 R52, [UR26+0x2130] ;  /* 0x0021301aff347984 */ /* 0x000ea20008000c00 */
[----:B------:R-:W-:Y:S02]  /*5ad0*/  R2UR UR31, R161 ;  /* 0x00000000a11f72ca */ /* 0x000fe400000e0000 */
[----:B------:R-:W-:Y:S01]  /*5ae0*/  R2UR UR37, R162 ;  /* 0x00000000a22572ca */ /* 0x000fe200000e0000 */
[----:B------:R-:W-:Y:S04]  /*5af0*/  SHFL.UP PT, R100, R100, 0x1, RZ ;  /* 0x0420000064647989 */ /* 0x000fe800000e00ff */
[----:B------:R-:W-:Y:S04]  /*5b00*/  SHFL.UP PT, R101, R101, 0x1, RZ ;  /* 0x0420000065657989 */ /* 0x000fe800000e00ff */
[----:B------:R-:W-:Y:S01]  /*5b10*/  SHFL.UP PT, R102, R102, 0x1, RZ ;  /* 0x0420000066667989 */ /* 0x000fe200000e00ff */
[----:B0-----:R-:W-:-:S02]  /*5b20*/  FSEL R158, R44, R3, !P0 ;  /* 0x000000032c9e7208 */ /* 0x001fc40004000000 */
[C---:B------:R-:W-:Y:S01]  /*5b30*/  FSEL R0, R45.reuse, R0, !P0 ;  /* 0x000000002d007208 */ /* 0x040fe20004000000 */
[CC--:B-1----:R-:W-:Y:S01]  /*5b40*/  FMUL.FTZ R157, R45.reuse, R49.reuse ;  /* 0x000000312d9d7220 */ /* 0x0c2fe20000410000 */
[----:B------:R-:W-:Y:S01]  /*5b50*/  FMUL.FTZ R160, R44, R49 ;  /* 0x000000312ca07220 */ /* 0x000fe20000410000 */
[----:B------:R-:W-:Y:S02]  /*5b60*/  FSEL R151, R46, R151, !P0 ;  /* 0x000000972e977208 */ /* 0x000fe40004000000 */
[-C--:B------:R-:W-:Y:S01]  /*5b70*/  FFMA.FTZ R157, R44, R48.reuse, -R157 ;  /* 0x000000302c9d7223 */ /* 0x080fe2000001089d */
[----:B------:R-:W-:Y:S01]  /*5b80*/  FFMA.FTZ R3, R45, R48, R160 ;  /* 0x000000302d037223 */ /* 0x000fe200000100a0 */
[CC--:B------:R-:W-:Y:S01]  /*5b90*/  FMUL.FTZ R45, R47.reuse, R49.reuse ;  /* 0x000000312f2d7220 */ /* 0x0c0fe20000410000 */
[C---:B------:R-:W-:Y:S01]  /*5ba0*/  FMUL.FTZ R44, R46.reuse, R49 ;  /* 0x000000312e2c7220 */ /* 0x040fe20000410000 */
[C---:B------:R-:W-:Y:S02]  /*5bb0*/  FSEL R150, R47.reuse, R150, !P0 ;  /* 0x000000962f967208 */ /* 0x040fe40004000000 */
[-C--:B------:R-:W-:Y:S01]  /*5bc0*/  FFMA.FTZ R49, R46, R48.reuse, -R45 ;  /* 0x000000302e317223 */ /* 0x080fe2000001082d */
[----:B------:R-:W-:Y:S01]  /*5bd0*/  FFMA.FTZ R48, R47, R48, R44 ;  /* 0x000000302f307223 */ /* 0x000fe2000001002c */
[----:B------:R-:W-:Y:S01]  /*5be0*/  ISETP.NE.AND P0, PT, R104, 0x2, PT ;  /* 0x000000026800780c */ /* 0x000fe20003f05270 */
[----:B------:R-:W0:Y:S01]  /*5bf0*/  LDS.128 R44, [UR26+0x2140] ;  /* 0x0021401aff2c7984 */ /* 0x000e220008000c00 */
[----:B------:R-:W-:Y:S01]  /*5c00*/  FADD.FTZ R50, R50, R49 ;  /* 0x0000003132327221 */ /* 0x000fe20000010000 */
[----:B------:R-:W-:Y:S01]  /*5c10*/  FADD.FTZ R51, R51, R48 ;  /* 0x0000003033337221 */ /* 0x000fe20000010000 */
[----:B------:R-:W-:-:S02]  /*5c20*/  FSEL R49, R3, R0, !P0 ;  /* 0x0000000003317208 */ /* 0x000fc40004000000 */
[----:B------:R-:W-:Y:S01]  /*5c30*/  FSEL R158, R157, R158, !P0 ;  /* 0x0000009e9d9e7208 */ /* 0x000fe20004000000 */
[-C--:B--2---:R-:W-:Y:S01]  /*5c40*/  FMUL.FTZ R48, R3, R53.reuse ;  /* 0x0000003503307220 */ /* 0x084fe20000410000 */
[CC--:B------:R-:W-:Y:S01]  /*5c50*/  FMUL.FTZ R160, R157.reuse, R53.reuse ;  /* 0x000000359da07220 */ /* 0x0c0fe20000410000 */
[C---:B------:R-:W-:Y:S01]  /*5c60*/  FMUL.FTZ R0, R50.reuse, R53 ;  /* 0x0000003532007220 */ /* 0x040fe20000410000 */
[C---:B------:R-:W-:Y:S01]  /*5c70*/  FSEL R151, R50.reuse, R151, !P0 ;  /* 0x0000009732977208 */ /* 0x040fe20004000000 */
[-C--:B------:R-:W-:Y:S01]  /*5c80*/  FFMA.FTZ R157, R157, R52.reuse, -R48 ;  /* 0x000000349d9d7223 */ /* 0x080fe20000010830 */
[-C--:B------:R-:W-:Y:S01]  /*5c90*/  FFMA.FTZ R48, R3, R52.reuse, R160 ;  /* 0x0000003403307223 */ /* 0x080fe200000100a0 */
[C---:B------:R-:W-:Y:S01]  /*5ca0*/  FMUL.FTZ R3, R51.reuse, R53 ;  /* 0x0000003533037220 */ /* 0x040fe20000410000 */
[C---:B------:R-:W-:Y:S01]  /*5cb0*/  FFMA.FTZ R0, R51.reuse, R52, R0 ;  /* 0x0000003433007223 */ /* 0x040fe20000010000 */
[----:B------:R-:W-:Y:S02]  /*5cc0*/  FSEL R150, R51, R150, !P0 ;  /* 0x0000009633967208 */ /* 0x000fe40004000000 */
[----:B------:R-:W-:Y:S01]  /*5cd0*/  FFMA.FTZ R3, R50, R52, -R3 ;  /* 0x0000003432037223 */ /* 0x000fe20000010803 */
[----:B------:R-:W-:Y:S01]  /*5ce0*/  FADD.FTZ R55, R55, R0 ;  /* 0x0000000037377221 */ /* 0x000fe20000010000 */
[----:B------:R-:W-:-:S02]  /*5cf0*/  ISETP.NE.AND P0, PT, R104, 0x3, PT ;  /* 0x000000036800780c */ /* 0x000fc40003f05270 */
[----:B------:R-:W-:Y:S02]  /*5d00*/  FADD.FTZ R54, R54, R3 ;  /* 0x0000000336367221 */ /* 0x000fe40000010000 */
[----:B------:R-:W-:Y:S02]  /*5d10*/  FSEL R3, R157, R158, !P0 ;  /* 0x0000009e9d037208 */ /* 0x000fe40004000000 */
[----:B------:R-:W-:Y:S02]  /*5d20*/  FSEL R150, R55, R150, !P0 ;  /* 0x0000009637967208 */ /* 0x000fe40004000000 */
[----:B------:R-:W-:Y:S01]  /*5d30*/  FSEL R151, R54, R151, !P0 ;  /* 0x0000009736977208 */ /* 0x000fe20004000000 */
[-C--:B0-----:R-:W-:Y:S01]  /*5d40*/  FMUL.FTZ R0, R48, R45.reuse ;  /* 0x0000002d30007220 */ /* 0x081fe20000410000 */
[----:B------:R-:W-:-:S03]  /*5d50*/  FMUL.FTZ R51, R157, R45 ;  /* 0x0000002d9d337220 */ /* 0x000fc60000410000 */
[-C--:B------:R-:W-:Y:S01]  /*5d60*/  FFMA.FTZ R157, R157, R44.reuse, -R0 ;  /* 0x0000002c9d9d7223 */ /* 0x080fe20000010800 */
[C---:B------:R-:W-:Y:S01]  /*5d70*/  FSEL R0, R48.reuse, R49, !P0 ;  /* 0x0000003130007208 */ /* 0x040fe20004000000 */
[----:B------:R-:W-:Y:S01]  /*5d80*/  FFMA.FTZ R51, R48, R44, R51 ;  /* 0x0000002c30337223 */ /* 0x000fe20000010033 */
[-C--:B------:R-:W-:Y:S01]  /*5d90*/  FMUL.FTZ R49, R55, R45.reuse ;  /* 0x0000002d37317220 */ /* 0x080fe20000410000 */
[----:B------:R-:W-:-:S03]  /*5da0*/  FMUL.FTZ R48, R54, R45 ;  /* 0x0000002d36307220 */ /* 0x000fc60000410000 */
[-C--:B------:R-:W-:Y:S01]  /*5db0*/  FFMA.FTZ R49, R54, R44.reuse, -R49 ;  /* 0x0000002c36317223 */ /* 0x080fe20000010831 */
[----:B------:R-:W-:-:S03]  /*5dc0*/  FFMA.FTZ R48, R55, R44, R48 ;  /* 0x0000002c37307223 */ /* 0x000fc60000010030 */
[----:B------:R-:W-:Y:S01]  /*5dd0*/  FADD.FTZ R46, R46, R49 ;  /* 0x000000312e2e7221 */ /* 0x000fe20000010000 */
[----:B------:R-:W-:Y:S01]  /*5de0*/  FADD.FTZ R47, R47, R48 ;  /* 0x000000302f2f7221 */ /* 0x000fe20000010000 */
[----:B------:R-:W-:Y:S06]  /*5df0*/  @!P1 BRA `(.L_x_34) ;  /* 0x0000000000409947 */ /* 0x000fec0003800000 */
[C---:B------:R-:W-:Y:S01]  /*5e00*/  FMUL.FTZ R45, R101.reuse, R151 ;  /* 0x00000097652d7220 */ /* 0x040fe20000410000 */
[C---:B------:R-:W-:Y:S01]  /*5e10*/  FMUL.FTZ R46, R101.reuse, R150 ;  /* 0x00000096652e7220 */ /* 0x040fe20000410000 */
[C---:B------:R-:W-:Y:S01]  /*5e20*/  FMUL.FTZ R44, R101.reuse, R0 ;  /* 0x00000000652c7220 */ /* 0x040fe20000410000 */
[----:B------:R-:W-:Y:S01]  /*5e30*/  FMUL.FTZ R101, R101, R3 ;  /* 0x0000000365657220 */ /* 0x000fe20000410000 */
[C---:B------:R-:W-:Y:S01]  /*5e40*/  FFMA.FTZ R48, R100.reuse, R150, R45 ;  /* 0x0000009664307223 */ /* 0x040fe2000001002d */
[C---:B------:R-:W-:Y:S01]  /*5e50*/  FFMA.FTZ R45, R100.reuse, R151, -R46 ;  /* 0x00000097642d7223 */ /* 0x040fe2000001082e */
[C---:B------:R-:W-:Y:S01]  /*5e60*/  FFMA.FTZ R44, R100.reuse, R3, -R44 ;  /* 0x00000003642c7223 */ /* 0x040fe2000001082c */
[----:B------:R-:W-:Y:S01]  /*5e70*/  FFMA.FTZ R101, R100, R0, R101 ;  /* 0x0000000064657223 */ /* 0x000fe20000010065 */
[----:B------:R-:W-:Y:S01]  /*5e80*/  FADD.FTZ R103, R103, R48 ;  /* 0x0000003067677221 */ /* 0x000fe20000010000 */
[----:B------:R-:W-:Y:S01]  /*5e90*/  FADD.FTZ R102, R102, R45 ;  /* 0x0000002d66667221 */ /* 0x000fe20000010000 */
[----:B------:R-:W-:-:S04]  /*5ea0*/  ISETP.NE.AND P0, PT, R99, RZ, PT ;  /* 0x000000ff6300720c */ /* 0x000fc80003f05270 */
[----:B------:R-:W-:Y:S02]  /*5eb0*/  FSEL R100, R3, R44, !P0 ;  /* 0x0000002c03647208 */ /* 0x000fe40004000000 */
[----:B------:R-:W-:Y:S02]  /*5ec0*/  FSEL R101, R0, R101, !P0 ;  /* 0x0000006500657208 */ /* 0x000fe40004000000 */
[----:B------:R-:W-:Y:S02]  /*5ed0*/  FSEL R102, R151, R102, !P0 ;  /* 0x0000006697667208 */ /* 0x000fe40004000000 */
[----:B------:R-:W-:Y:S01]  /*5ee0*/  FSEL R103, R150, R103, !P0 ;  /* 0x0000006796677208 */ /* 0x000fe20004000000 */
[----:B------:R-:W-:Y:S06]  /*5ef0*/  BRA `(.L_x_35) ;  /* 0x0000000000407947 */ /* 0x000fec0003800000 */
.L_x_34:
[----:B------:R-:W-:Y:S01]  /*5f00*/  ISETP.NE.AND P0, PT, R99, RZ, PT ;  /* 0x000000ff6300720c */ /* 0x000fe20003f05270 */
[C---:B------:R-:W-:Y:S01]  /*5f10*/  FMUL.FTZ R48, R51.reuse, R43 ;  /* 0x0000002b33307220 */ /* 0x040fe20000410000 */
[CC--:B------:R-:W-:Y:S01]  /*5f20*/  FMUL.FTZ R50, R51.reuse, R42.reuse ;  /* 0x0000002a33327220 */ /* 0x0c0fe20000410000 */
[----:B------:R-:W-:Y:S02]  /*5f30*/  FMUL.FTZ R44, R51, R41 ;  /* 0x00000029332c7220 */ /* 0x000fe40000410000 */
[----:B------:R-:W-:Y:S01]  /*5f40*/  FFMA.FTZ R45, R157, R42, -R48 ;  /* 0x0000002a9d2d7223 */ /* 0x000fe20000010830 */
[----:B------:R-:W-:Y:S01]  /*5f50*/  FMUL.FTZ R48, R51, R40 ;  /* 0x0000002833307220 */ /* 0x000fe20000410000 */
[----:B------:R-:W-:-:S06]  /*5f60*/  FFMA.FTZ R50, R157, R43, R50 ;  /* 0x0000002b9d327223 */ /* 0x000fcc0000010032 */
[----:B------:R0:W-:Y:S01]  /*5f70*/  @!P0 STS.128 [UR26+0x2160], R40 ;  /* 0x00216028ff008988 */ /* 0x0001e20008000c1a */
[----:B------:R-:W-:Y:S02]  /*5f80*/  @!P0 MOV R102, R42 ;  /* 0x0000002a00668202 */ /* 0x000fe40000000f00 */
[-C--:B------:R-:W-:Y:S02]  /*5f90*/  @!P0 MOV R100, R40.reuse ;  /* 0x0000002800648202 */ /* 0x080fe40000000f00 */
[----:B------:R-:W-:Y:S02]  /*5fa0*/  @!P0 MOV R101, R41 ;  /* 0x0000002900658202 */ /* 0x000fe40000000f00 */
[----:B------:R-:W-:Y:S01]  /*5fb0*/  @!P0 MOV R103, R43 ;  /* 0x0000002b00678202 */ /* 0x000fe20000000f00 */
[C---:B0-----:R-:W-:Y:S01]  /*5fc0*/  FFMA.FTZ R40, R157.reuse, R40, -R44 ;  /* 0x000000289d287223 */ /* 0x041fe2000001082c */
[----:B------:R-:W-:Y:S01]  /*5fd0*/  FFMA.FTZ R41, R157, R41, R48 ;  /* 0x000000299d297223 */ /* 0x000fe20000010030 */
[----:B------:R-:W-:Y:S01]  /*5fe0*/  FADD.FTZ R42, R46, R45 ;  /* 0x0000002d2e2a7221 */ /* 0x000fe20000010000 */
[----:B------:R-:W-:-:S07]  /*5ff0*/  FADD.FTZ R43, R47, R50 ;  /* 0x000000322f2b7221 */ /* 0x000fce0000010000 */
.L_x_35:
[----:B------:R-:W-:Y:S05]  /*6000*/  BSYNC.RECONVERGENT B0 ;  /* 0x0000000000007941 */ /* 0x000fea0003800200 */
.L_x_33:
[----:B------:R-:W-:Y:S01]  /*6010*/  BAR.SYNC.DEFER_BLOCKING 0x0 ;  /* 0x0000000000007b1d */ /* 0x000fe20000010000 */
[----:B------:R-:W-:-:S05]  /*6020*/  ISETP.NE.AND P0, PT, R106, RZ, PT ;  /* 0x000000ff6a00720c */ /* 0x000fca0003f05270 */
[----:B------:R-:W-:Y:S08]  /*6030*/  BSSY.RECONVERGENT B0, `(.L_x_36) ;  /* 0x0000072000007945 */ /* 0x000ff00003800200 */
[----:B------:R-:W0:Y:S02]  /*6040*/  @P0 LDS.64 R44, [UR26+0x2168] ;  /* 0x0021681aff2c0984 */ /* 0x000e240008000a00 */
[-C--:B0-----:R-:W-:Y:S01]  /*6050*/  @P0 FMUL.FTZ R47, R45, R101.reuse ;  /* 0x000000652d2f0220 */ /* 0x081fe20000410000 */
[----:B------:R-:W-:-:S03]  /*6060*/  @P0 FMUL.FTZ R46, R44, R101 ;  /* 0x000000652c2e0220 */ /* 0x000fc60000410000 */
[-C--:B------:R-:W-:Y:S01]  /*6070*/  @P0 FFMA.FTZ R47, R44, R100.reuse, -R47 ;  /* 0x000000642c2f0223 */ /* 0x080fe2000001082f */
[----:B------:R-:W-:-:S03]  /*6080*/  @P0 FFMA.FTZ R46, R45, R100, R46 ;  /* 0x000000642d2e0223 */ /* 0x000fc6000001002e */
[----:B------:R-:W-:Y:S01]  /*6090*/  @P0 FADD.FTZ R102, R102, R47 ;  /* 0x0000002f66660221 */ /* 0x000fe20000010000 */
[----:B------:R-:W-:Y:S01]  /*60a0*/  @P0 FADD.FTZ R103, R103, R46 ;  /* 0x0000002e67670221 */ /* 0x000fe20000010000 */
[----:B------:R-:W-:Y:S02]  /*60b0*/  ISETP.NE.AND P0, PT, R106, RZ, PT ;  /* 0x000000ff6a00720c */ /* 0x000fe40003f05270 */
[C---:B------:R-:W-:Y:S01]  /*60c0*/  FMUL.FTZ R45, R127.reuse, R102 ;  /* 0x000000667f2d7220 */ /* 0x040fe20000410000 */
[----:B------:R-:W-:-:S03]  /*60d0*/  FMUL.FTZ R127, R127, R103 ;  /* 0x000000677f7f7220 */ /* 0x000fc60000410000 */
[C---:B------:R-:W-:Y:S01]  /*60e0*/  FFMA.FTZ R45, R126.reuse, R103, R45 ;  /* 0x000000677e2d7223 */ /* 0x040fe2000001002d */
[----:B------:R-:W-:-:S03]  /*60f0*/  FFMA.FTZ R102, R126, R102, -R127 ;  /* 0x000000667e667223 */ /* 0x000fc6000001087f */
[----:B------:R-:W-:Y:S01]  /*6100*/  FADD.FTZ R47, RZ, R45 ;  /* 0x0000002dff2f7221 */ /* 0x000fe20000010000 */
[----:B------:R-:W-:-:S03]  /*6110*/  FADD.FTZ R125, R125, R102 ;  /* 0x000000667d7d7221 */ /* 0x000fc60000010000 */
[C---:B------:R-:W-:Y:S01]  /*6120*/  FMUL.FTZ R45, R132.reuse, R47 ;  /* 0x0000002f842d7220 */ /* 0x040fe20000410000 */
[----:B------:R-:W-:-:S03]  /*6130*/  FMUL.FTZ R132, R132, R125 ;  /* 0x0000007d84847220 */ /* 0x000fc60000410000 */
[C---:B------:R-:W-:Y:S01]  /*6140*/  FFMA.FTZ R45, R130.reuse, R125, -R45 ;  /* 0x0000007d822d7223 */ /* 0x040fe2000001082d */
[----:B------:R-:W-:-:S03]  /*6150*/  FFMA.FTZ R46, R130, R47, R132 ;  /* 0x0000002f822e7223 */ /* 0x000fc60000010084 */
[----:B------:R-:W-:Y:S01]  /*6160*/  FADD.FTZ R128, R128, R45 ;  /* 0x0000002d80807221 */ /* 0x000fe20000010000 */
[----:B------:R-:W-:-:S03]  /*6170*/  FADD.FTZ R46, RZ, R46 ;  /* 0x0000002eff2e7221 */ /* 0x000fc60000010000 */
        /* <DEDUP_REMOVED lines=83> */
[----:B------:R-:W-:Y:S06]  /*66b0*/  @P0 BRA `(.L_x_37) ;  /* 0x0000000000240947 */ /* 0x000fec0003800000 */
[----:B------:R-:W-:Y:S01]  /*66c0*/  USHF.R.S32.HI UR11, URZ, 0x1f, UR20 ;  /* 0x0000001fff0b7899 */ /* 0x000fe20008011414 */
[----:B------:R0:W-:Y:S01]  /*66d0*/  STS.128 [UR9], R40 ;  /* 0x00000028ff007988 */ /* 0x0001e20008000c09 */
[----:B------:R-:W-:-:S04]  /*66e0*/  UIADD3 UR23, UP0, UPT, UR7, UR20, URZ ;  /* 0x0000001407177290 */ /* 0x000fc8000ff1e0ff */
[----:B------:R-:W-:Y:S02]  /*66f0*/  ULEA.HI.X.SX32 UR11, UR7, UR11, 0x1, UP0 ;  /* 0x0000000b070b7291 */ /* 0x000fe400080f0eff */
[----:B------:R-:W-:-:S04]  /*6700*/  ULEA UR38, UP0, UR23, UR34, 0x4 ;  /* 0x0000002217267291 */ /* 0x000fc8000f8020ff */
[----:B------:R-:W-:Y:S02]  /*6710*/  ULEA.HI.X UR39, UR23, UR35, UR11, 0x4, UP0 ;  /* 0x0000002317277291 */ /* 0x000fe400080f240b */
[----:B------:R-:W-:-:S04]  /*6720*/  MOV R44, UR38 ;  /* 0x00000026002c7c02 */ /* 0x000fc80008000f00 */
[----:B------:R-:W-:-:S05]  /*6730*/  MOV R45, UR39 ;  /* 0x00000027002d7c02 */ /* 0x000fca0008000f00 */
[----:B------:R0:W-:Y:S02]  /*6740*/  STG.E.128 desc[UR28][R44.64], R40 ;  /* 0x000000282c007986 */ /* 0x0001e4000c101d1c */
.L_x_37:
[----:B------:R-:W-:Y:S05]  /*6750*/  BSYNC.RECONVERGENT B0 ;  /* 0x0000000000007941 */ /* 0x000fea0003800200 */
.L_x_36:
[----:B0-----:R-:W-:Y:S01]  /*6760*/  FMUL.FTZ R41, R46, UR37 ;  /* 0x000000252e297c20 */ /* 0x001fe20008410000 */
[----:B------:R-:W-:Y:S01]  /*6770*/  FMUL.FTZ R40, R47, UR37 ;  /* 0x000000252f287c20 */ /* 0x000fe20008410000 */
[----:B------:R-:W-:Y:S01]  /*6780*/  ULEA UR21, UP0, UR40, UR21, 0x3 ;  /* 0x0000001528157291 */ /* 0x000fe2000f8018ff */
[----:B------:R-:W-:Y:S01]  /*6790*/  FMUL.FTZ R48, R48, UR37 ;  /* 0x0000002530307c20 */ /* 0x000fe20008410000 */
[----:B------:R-:W-:Y:S01]  /*67a0*/  FFMA.FTZ R128, R128, UR31, -R41 ;  /* 0x0000001f80807c23 */ /* 0x000fe20008010829 */
[----:B------:R-:W-:Y:S01]  /*67b0*/  FFMA.FTZ R125, R125, UR31, -R40 ;  /* 0x0000001f7d7d7c23 */ /* 0x000fe20008010828 */
[----:B------:R-:W-:Y:S01]  /*67c0*/  FMUL.FTZ R41, R135, UR37 ;  /* 0x0000002587297c20 */ /* 0x000fe20008410000 */
[----:B------:R-:W-:Y:S01]  /*67d0*/  FMUL.FTZ R40, R108, UR37 ;  /* 0x000000256c287c20 */ /* 0x000fe20008410000 */
[----:B------:R-:W-:Y:S01]  /*67e0*/  UIADD3 UR8, UPT, UPT, UR8, 0x1, URZ ;  /* 0x0000000108087890 */ /* 0x000fe2000fffe0ff */
[----:B------:R-:W-:Y:S01]  /*67f0*/  FMUL.FTZ R49, R49, UR37 ;  /* 0x0000002531317c20 */ /* 0x000fe20008410000 */
[----:B------:R-:W-:Y:S01]  /*6800*/  FFMA.FTZ R152, R152, UR31, -R41 ;  /* 0x0000001f98987c23 */ /* 0x000fe20008010829 */
[----:B------:R-:W-:Y:S01]  /*6810*/  FFMA.FTZ R41, R103, UR31, -R40 ;  /* 0x0000001f67297c23 */ /* 0x000fe20008010828 */
[----:B------:R-:W-:Y:S01]  /*6820*/  FADD.FTZ R40, RZ, R147 ;  /* 0x00000093ff287221 */ /* 0x000fe20000010000 */
[----:B------:R-:W-:Y:S01]  /*6830*/  UIADD3.X UR24, UPT, UPT, UR24, UR14, URZ, UP0, !UPT ;  /* 0x0000000e18187290 */ /* 0x000fe200087fe4ff */
[----:B------:R-:W-:Y:S01]  /*6840*/  FMUL.FTZ R50, R50, UR37 ;  /* 0x0000002532327c20 */ /* 0x000fe20008410000 */
[----:B------:R-:W-:Y:S01]  /*6850*/  UISETP.NE.AND UP0, UPT, UR8, URZ, UPT ;  /* 0x000000ff0800728c */ /* 0x000fe2000bf05270 */
        /* <DEDUP_REMOVED lines=9> */
[----:B------:R-:W-:Y:S01]  /*68f0*/  FFMA.FTZ R129, R129, UR31, -R48 ;  /* 0x0000001f81817c23 */ /* 0x000fe20008010830 */
        /* <DEDUP_REMOVED lines=11> */
[----:B------:R-:W-:Y:S01]  /*69b0*/  ULEA UR27, UP1, UR36, UR27, 0x3 ;  /* 0x0000001b241b7291 */ /* 0x000fe2000f8218ff */
[----:B------:R-:W-:Y:S01]  /*69c0*/  FFMA.FTZ R34, R125, 2, R34 ;  /* 0x400000007d227823 */ /* 0x000fe20000010022 */
[----:B------:R-:W-:Y:S01]  /*69d0*/  ULEA UR25, UP2, UR10, UR25, 0x3 ;  /* 0x000000190a197291 */ /* 0x000fe2000f8418ff */
[----:B------:R-:W-:Y:S01]  /*69e0*/  FFMA.FTZ R33, R128, 2, R33 ;  /* 0x4000000080217823 */ /* 0x000fe20000010021 */
        /* <DEDUP_REMOVED lines=14> */
[----:B------:R-:W-:-:S02]  /*6ad0*/  UIADD3 UR9, UPT, UPT, UR9, 0x10, URZ ;  /* 0x0000001009097890 */ /* 0x000fc4000fffe0ff */
[----:B------:R-:W-:Y:S02]  /*6ae0*/  UIADD3 UR20, UPT, UPT, UR20, 0x1, URZ ;  /* 0x0000000114147890 */ /* 0x000fe4000fffe0ff */
[----:B------:R-:W-:Y:S02]  /*6af0*/  UIADD3.X UR15, UPT, UPT, UR15, UR13, URZ, UP1, !UPT ;  /* 0x0000000d0f0f7290 */ /* 0x000fe40008ffe4ff */
[----:B------:R-:W-:Y:S01]  /*6b00*/  UIADD3.X UR22, UPT, UPT, UR22, UR12, URZ, UP2, !UPT ;  /* 0x0000000c16167290 */ /* 0x000fe200097fe4ff */
[----:B------:R-:W-:Y:S11]  /*6b10*/  BRA.U UP0, `(.L_x_38) ;  /* 0xffffffd100947547 */ /* 0x000ff6000b83ffff */
.L_x_32:
[----:B------:R-:W-:Y:S01]  /*6b20*/  BAR.SYNC.DEFER_BLOCKING 0x0 ;  /* 0x0000000000007b1d */ /* 0x000fe20000010000 */
[C---:B------:R-:W-:Y:S01]  /*6b30*/  ISETP.NE.AND P0, PT, R106.reuse, RZ, PT ;  /* 0x000000ff6a00720c */ /* 0x040fe20003f05270 */
[----:B------:R-:W-:Y:S01]  /*6b40*/  USHF.L.U32 UR8, UR6, 0xb, URZ ;  /* 0x0000000b06087899 */ /* 0x000fe200080006ff */
[----:B------:R-:W-:Y:S01]  /*6b50*/  MOV R4, UR33 ;  /* 0x0000002100047c02 */ /* 0x000fe20008000f00 */
[----:B------:R-:W-:Y:S01]  /*6b60*/  UIADD3 UR17, UP0, UPT, UR17, 0x2000, URZ ;  /* 0x0000200011117890 */ /* 0x000fe2000ff1e0ff */
[----:B------:R-:W-:Y:S01]  /*6b70*/  LOP3.LUT R2, R106, 0x1f, RZ, 0xc0, !PT ;  /* 0x0000001f6a027812 */ /* 0x000fe200078ec0ff */
[----:B------:R-:W0:Y:S01]  /*6b80*/  LDCU.128 UR12, c[0x0][0x420] ;  /* 0x00008400ff0c77ac */ /* 0x000e220008000c00 */
[----:B------:R-:W-:Y:S01]  /*6b90*/  LOP3.LUT R9, R105, 0x3e00, RZ, 0xc0, !PT ;  /* 0x00003e0069097812 */ /* 0x000fe200078ec0ff */
[----:B------:R-:W-:Y:S01]  /*6ba0*/  UMOV UR9, URZ ;  /* 0x000000ff00097c82 */ /* 0x000fe20008000000 */
[----:B------:R-:W1:Y:S02]  /*6bb0*/  LDCU.64 UR10, c[0x0][0x478] ;  /* 0x00008f00ff0a77ac */ /* 0x000e640008000a00 */
[----:B------:R-:W-:-:S02]  /*6bc0*/  LOP3.LUT R7, R9, R2, RZ, 0xfc, !PT ;  /* 0x0000000209077212 */ /* 0x000fc400078efcff */
[----:B------:R-:W-:Y:S01]  /*6bd0*/  IADD3 R10, PT, PT, R2, R9, RZ ;  /* 0x00000009020a7210 */ /* 0x000fe20007ffe0ff */
[----:B------:R-:W-:Y:S02]  /*6be0*/  UIADD3 UR6, UPT, UPT, UR6, 0x1, URZ ;  /* 0x0000000106067890 */ /* 0x000fe4000fffe0ff */
[----:B------:R-:W-:Y:S01]  /*6bf0*/  UIADD3.X UR19, UPT, UPT, URZ, UR19, URZ, UP0, !UPT ;  /* 0x00000013ff137290 */ /* 0x000fe200087fe4ff */
[C---:B------:R-:W-:Y:S01]  /*6c00*/  IADD3 R11, PT, PT, R10.reuse, 0x20, RZ ;  /* 0x000000200a0b7810 */ /* 0x040fe20007ffe0ff */
[----:B------:R-:W-:Y:S01]  /*6c10*/  UIADD3 UR16, UP1, UPT, UR16, 0x2000, URZ ;  /* 0x0000200010107890 */ /* 0x000fe2000ff3e0ff */
[C---:B------:R-:W-:Y:S02]  /*6c20*/  IADD3 R13, PT, PT, R10.reuse, 0x40, RZ ;  /* 0x000000400a0d7810 */ /* 0x040fe40007ffe0ff */
[----:B------:R-:W-:Y:S01]  /*6c30*/  IADD3 R15, PT, PT, R10, 0xc0, RZ ;  /* 0x000000c00a0f7810 */ /* 0x000fe20007ffe0ff */
[----:B------:R-:W-:Y:S01]  /*6c40*/  UIADD3.X UR18, UPT, UPT, URZ, UR18, URZ, UP1, !UPT ;  /* 0x00000012ff127290 */ /* 0x000fe20008ffe4ff */
[----:B------:R-:W-:Y:S01]  /*6c50*/  STS [R65], R34 ;  /* 0x0000002241007388 */ /* 0x000fe20000000800 */
[----:B0-----:R-:W-:-:S03]  /*6c60*/  UIMAD.WIDE.U32 UR8, UR32, UR12, UR8 ;  /* 0x0000000c200872a5 */ /* 0x001fc6000f8e0008 */
[----:B------:R-:W-:Y:S01]  /*6c70*/  STS [R98+0x4], R33 ;  /* 0x0000042162007388 */ /* 0x000fe20000000800 */
[----:B------:R-:W-:-:S03]  /*6c80*/  UIMAD UR9, UR32, UR13, UR9 ;  /* 0x0000000d200972a4 */ /* 0x000fc6000f8e0209 */
[----:B------:R-:W-:Y:S01]  /*6c90*/  STS [R63+0x8], R32 ;  /* 0x000008203f007388 */ /* 0x000fe20000000800 */
[----:B------:R-:W-:-:S03]  /*6ca0*/  UIMAD.WIDE.U32 UR8, UR30, UR14, UR8 ;  /* 0x0000000e1e0872a5 */ /* 0x000fc6000f8e0008 */
[----:B------:R-:W-:Y:S01]  /*6cb0*/  STS [R96+0xc], R31 ;  /* 0x00000c1f60007388 */ /* 0x000fe20000000800 */
[----:B------:R-:W-:-:S03]  /*6cc0*/  UIMAD UR9, UR30, UR15, UR9 ;  /* 0x0000000f1e0972a4 */ /* 0x000fc6000f8e0209 */
[----:B------:R-:W-:Y:S04]  /*6cd0*/  STS [R61+0x10], R30 ;  /* 0x0000101e3d007388 */ /* 0x000fe80000000800 */
        /* <DEDUP_REMOVED lines=28> */
[----:B------:R1:W-:Y:S01]  /*6ea0*/  @!P0 STS [UR26+0x2100], R4 ;  /* 0x00210004ff008988 */ /* 0x0003e2000800081a */
[----:B------:R-:W-:Y:S01]  /*6eb0*/  BAR.SYNC.DEFER_BLOCKING 0x0 ;  /* 0x0000000000007b1d */ /* 0x000fe20000010000 */
[----:B------:R-:W-:-:S04]  /*6ec0*/  IADD3 R5, P0, PT, R7, UR8, RZ ;  /* 0x0000000807057c10 */ /* 0x000fc8000ff1e0ff */
[----:B------:R-:W-:Y:S01]  /*6ed0*/  IADD3.X R8, PT, PT, RZ, UR9, RZ, P0, !PT ;  /* 0x00000009ff087c10 */ /* 0x000fe200087fe4ff */
[----:B------:R-:W0:Y:S01]  /*6ee0*/  LDCU UR8, c[0x0][0x394] ;  /* 0x00007280ff0877ac */ /* 0x000e220008000800 */
[----:B-1----:R-:W-:-:S04]  /*6ef0*/  LEA R4, P0, R5, UR10, 0x2 ;  /* 0x0000000a05047c11 */ /* 0x002fc8000f8010ff */
[----:B------:R-:W-:Y:S01]  /*6f00*/  LEA.HI.X R5, R5, UR11, R8, 0x2, P0 ;  /* 0x0000000b05057c11 */ /* 0x000fe200080f1408 */
[----:B------:R-:W1:Y:S01]  /*6f10*/  LDS R6, [UR26+0x2100] ;  /* 0x0021001aff067984 */ /* 0x000e620008000800 */
[----:B0-----:R-:W-:Y:S01]  /*6f20*/  UISETP.GE.AND UP0, UPT, UR6, UR8, UPT ;  /* 0x000000080600728c */ /* 0x001fe2000bf06270 */
[-C--:B-1----:R-:W-:Y:S02]  /*6f30*/  ISETP.GE.AND P2, PT, R7, R6.reuse, PT ;  /* 0x000000060700720c */ /* 0x082fe40003f46270 */
[-C--:B------:R-:W-:Y:S02]  /*6f40*/  ISETP.GE.AND P1, PT, R11, R6.reuse, PT ;  /* 0x000000060b00720c */ /* 0x080fe40003f26270 */
[----:B------:R-:W-:Y:S02]  /*6f50*/  ISETP.GE.AND P0, PT, R13, R6, PT ;  /* 0x000000060d00720c */ /* 0x000fe40003f06270 */
[C---:B------:R-:W-:Y:S02]  /*6f60*/  IADD3 R7, PT, PT, R10.reuse, 0x60, RZ ;  /* 0x000000600a077810 */ /* 0x040fe40007ffe0ff */
[----:B------:R-:W-:-:S02]  /*6f70*/  IADD3 R11, PT, PT, R10, 0x80, RZ ;  /* 0x000000800a0b7810 */ /* 0x000fc40007ffe0ff */
[-C--:B------:R-:W-:Y:S02]  /*6f80*/  ISETP.GE.AND P4, PT, R7, R6.reuse, PT ;  /* 0x000000060700720c */ /* 0x080fe40003f86270 */
[-C--:B------:R-:W-:Y:S01]  /*6f90*/  ISETP.GE.AND P6, PT, R11, R6.reuse, PT ;  /* 0x000000060b00720c */ /* 0x080fe20003fc6270 */
[----:B------:R0:W-:Y:S01]  /*6fa0*/  @!P2 STG.E desc[UR28][R4.64], R97 ;  /* 0x000000610400a986 */ /* 0x0001e2000c10191c */
[C---:B------:R-:W-:Y:S02]  /*6fb0*/  IADD3 R7, PT, PT, R10.reuse, 0xe0, RZ ;  /* 0x000000e00a077810 */ /* 0x040fe40007ffe0ff */
[----:B------:R-:W-:Y:S01]  /*6fc0*/  IADD3 R13, PT, PT, R10, 0xa0, RZ ;  /* 0x000000a00a0d7810 */ /* 0x000fe20007ffe0ff */
[----:B------:R0:W-:Y:S01]  /*6fd0*/  @!P1 STG.E desc[UR28][R4.64+0x80], R95 ;  /* 0x0000805f04009986 */ /* 0x0001e2000c10191c */
[-C--:B------:R-:W-:Y:S02]  /*6fe0*/  ISETP.GE.AND P2, PT, R7, R6.reuse, PT ;  /* 0x000000060700720c */ /* 0x080fe40003f46270 */
[-C--:B------:R-:W-:Y:S01]  /*6ff0*/  ISETP.GE.AND P5, PT, R13, R6.reuse, PT ;  /* 0x000000060d00720c */ /* 0x080fe20003fa6270 */
[----:B------:R0:W-:Y:S01]  /*7000*/  @!P0 STG.E desc[UR28][R4.64+0x100], R93 ;  /* 0x0001005d04008986 */ /* 0x0001e2000c10191c */
[----:B------:R-:W-:-:S02]  /*7010*/  ISETP.GE.AND P3, PT, R15, R6, PT ;  /* 0x000000060f00720c */ /* 0x000fc40003f66270 */
[C---:B------:R-:W-:Y:S01]  /*7020*/  IADD3 R11, PT, PT, R10.reuse, 0x100, RZ ;  /* 0x000001000a0b7810 */ /* 0x040fe20007ffe0ff */
[----:B------:R0:W-:Y:S01]  /*7030*/  @!P4 STG.E desc[UR28][R4.64+0x180], R91 ;  /* 0x0001805b0400c986 */ /* 0x0001e2000c10191c */
[C---:B------:R-:W-:Y:S02]  /*7040*/  IADD3 R7, PT, PT, R10.reuse, 0x120, RZ ;  /* 0x000001200a077810 */ /* 0x040fe40007ffe0ff */
[-C--:B------:R-:W-:Y:S01]  /*7050*/  ISETP.GE.AND P1, PT, R11, R6.reuse, PT ;  /* 0x000000060b00720c */ /* 0x080fe20003f26270 */
[----:B------:R0:W-:Y:S01]  /*7060*/  @!P6 STG.E desc[UR28][R4.64+0x200], R89 ;  /* 0x000200590400e986 */ /* 0x0001e2000c10191c */
[----:B------:R-:W-:Y:S02]  /*7070*/  ISETP.GE.AND P0, PT, R7, R6, PT ;  /* 0x000000060700720c */ /* 0x000fe40003f06270 */
[C---:B------:R-:W-:Y:S01]  /*7080*/  IADD3 R11, PT, PT, R10.reuse, 0x140, RZ ;  /* 0x000001400a0b7810 */ /* 0x040fe20007ffe0ff */
[----:B------:R0:W-:Y:S01]  /*7090*/  @!P5 STG.E desc[UR28][R4.64+0x280], R87 ;  /* 0x000280570400d986 */ /* 0x0001e2000c10191c */
[----:B------:R-:W-:-:S02]  /*70a0*/  IADD3 R7, PT, PT, R10, 0x160, RZ ;  /* 0x000001600a077810 */ /* 0x000fc40007ffe0ff */
[-C--:B------:R-:W-:Y:S01]  /*70b0*/  ISETP.GE.AND P4, PT, R11, R6.reuse, PT ;  /* 0x000000060b00720c */ /* 0x080fe20003f86270 */
[----:B------:R0:W-:Y:S01]  /*70c0*/  @!P3 STG.E desc[UR28][R4.64+0x300], R85 ;  /* 0x000300550400b986 */ /* 0x0001e2000c10191c */
[-C--:B------:R-:W-:Y:S02]  /*70d0*/  ISETP.GE.AND P6, PT, R7, R6.reuse, PT ;  /* 0x000000060700720c */ /* 0x080fe40003fc6270 */
[C---:B------:R-:W-:Y:S01]  /*70e0*/  IADD3 R11, PT, PT, R10.reuse, 0x180, RZ ;  /* 0x000001800a0b7810 */ /* 0x040fe20007ffe0ff */
[----:B------:R0:W-:Y:S01]  /*70f0*/  @!P2 STG.E desc[UR28][R4.64+0x380], R83 ;  /* 0x000380530400a986 */ /* 0x0001e2000c10191c */
[----:B------:R-:W-:Y:S02]  /*7100*/  IADD3 R7, PT, PT, R10, 0x1a0, RZ ;  /* 0x000001a00a077810 */ /* 0x000fe40007ffe0ff */
[-C--:B------:R-:W-:Y:S01]  /*7110*/  ISETP.GE.AND P5, PT, R11, R6.reuse, PT ;  /* 0x000000060b00720c */ /* 0x080fe20003fa6270 */
[----:B------:R0:W-:Y:S01]  /*7120*/  @!P1 STG.E desc[UR28][R4.64+0x400], R81 ;  /* 0x0004005104009986 */ /* 0x0001e2000c10191c */
[----:B------:R-:W-:-:S02]  /*7130*/  ISETP.GE.AND P3, PT, R7, R6, PT ;  /* 0x000000060700720c */ /* 0x000fc40003f66270 */
[C---:B------:R-:W-:Y:S01]  /*7140*/  IADD3 R11, PT, PT, R10.reuse, 0x1c0, RZ ;  /* 0x000001c00a0b7810 */ /* 0x040fe20007ffe0ff */
[----:B------:R0:W-:Y:S01]  /*7150*/  @!P0 STG.E desc[UR28][R4.64+0x480], R79 ;  /* 0x0004804f04008986 */ /* 0x0001e2000c10191c */
[----:B------:R-:W-:Y:S02]  /*7160*/  IADD3 R7, PT, PT, R10, 0x1e0, RZ ;  /* 0x000001e00a077810 */ /* 0x000fe40007ffe0ff */
[-C--:B------:R-:W-:Y:S01]  /*7170*/  ISETP.GE.AND P2, PT, R11, R6.reuse, PT ;  /* 0x000000060b00720c */ /* 0x080fe20003f46270 */
[----:B------:R0:W-:Y:S01]  /*7180*/  @!P4 STG.E desc[UR28][R4.64+0x500], R77 ;  /* 0x0005004d0400c986 */ /* 0x0001e2000c10191c */
[----:B------:R-:W-:-:S03]  /*7190*/  ISETP.GE.AND P1, PT, R7, R6, PT ;  /* 0x000000060700720c */ /* 0x000fc60003f26270 */
[----:B------:R0:W-:Y:S04]  /*71a0*/  @!P6 STG.E desc[UR28][R4.64+0x580], R75 ;  /* 0x0005804b0400e986 */ /* 0x0001e8000c10191c */
[----:B------:R0:W-:Y:S04]  /*71b0*/  @!P5 STG.E desc[UR28][R4.64+0x600], R73 ;  /* 0x000600490400d986 */ /* 0x0001e8000c10191c */
[----:B------:R0:W-:Y:S04]  /*71c0*/  @!P3 STG.E desc[UR28][R4.64+0x680], R71 ;  /* 0x000680470400b986 */ /* 0x0001e8000c10191c */
[----:B------:R0:W-:Y:S04]  /*71d0*/  @!P2 STG.E desc[UR28][R4.64+0x700], R69 ;  /* 0x000700450400a986 */ /* 0x0001e8000c10191c */
[----:B------:R0:W-:Y:S01]  /*71e0*/  @!P1 STG.E desc[UR28][R4.64+0x780], R67 ;  /* 0x0007804304009986 */ /* 0x0001e2000c10191c */
[----:B------:R-:W-:Y:S05]  /*71f0*/  BRA.U !UP0, `(.L_x_39) ;  /* 0xffffff9108607547 */ /* 0x000fea000b83ffff */
[----:B------:R-:W-:Y:S05]  /*7200*/  EXIT ;  /* 0x000000000000794d */ /* 0x000fea0003800000 */
.L_x_40:
[----:B------:R-:W-:-:S00]  /*7210*/  BRA `(.L_x_40) ;  /* 0xfffffffc00fc7947 */ /* 0x000fc0000383ffff */
[----:B------:R-:W-:-:S00]  /*7220*/  NOP ;  /* 0x0000000000007918 */ /* 0x000fc00000000000 */
        /* <DEDUP_REMOVED lines=13> */
.L_x_4944:


//--------------------- .text._Z25selective_scan_fwd_kernelI32Selective_Scan_fwd_kernel_traitsILi128ELi16ELi1ELb0ELb0ELb0ELb1EfN3c107complexIfEEEEv13SSMParamsBase --------------------------
	.section	.text._Z25selective_scan_fwd_kernelI32Selective_Scan_fwd_kernel_traitsILi128ELi16ELi1ELb0ELb0ELb0ELb1EfN3c107complexIfEEEEv13SSMParamsBase,"ax",@progbits
	.align	128
        .global         _Z25selective_scan_fwd_kernelI32Selective_Scan_fwd_kernel_traitsILi128ELi16ELi1ELb0ELb0ELb0ELb1EfN3c107complexIfEEEEv13SSMParamsBase
        .type           _Z25selective_scan_fwd_kernelI32Selective_Scan_fwd_kernel_traitsILi128ELi16ELi1ELb0ELb0ELb0ELb1EfN3c107complexIfEEEEv13SSMParamsBase,@function
        .size           _Z25selective_scan_fwd_kernelI32Selective_Scan_fwd_kernel_traitsILi128ELi16ELi1ELb0ELb0ELb0ELb1EfN3c107complexIfEEEEv13SSMParamsBase,(.L_x_4945 - _Z25selective_scan_fwd_kernelI32Selective_Scan_fwd_kernel_traitsILi128ELi16ELi1ELb0ELb0ELb0ELb1EfN3c107complexIfEEEEv13SSMParamsBase)
        .other          _Z25selective_scan_fwd_kernelI32Selective_Scan_fwd_kernel_traitsILi128ELi16ELi1ELb0ELb0ELb0ELb1EfN3c107complexIfEEEEv13SSMParamsBase,@"STO_CUDA_ENTRY STV_DEFAULT"
_Z25selective_scan_fwd_kernelI32Selective_Scan_fwd_kernel_traitsILi128ELi16ELi1ELb0ELb0ELb0ELb1EfN3c107complexIfEEEEv13SSMParamsBase:
.text._Z25selective_scan_fwd_kernelI32Selective_Scan_fwd_kernel_traitsILi128ELi16ELi1ELb0ELb0ELb0ELb1EfN3c107complexIfEEEEv13SSMParamsBase:
        /* <DEDUP_REMOVED lines=45> */
[----:B------:R-:W-:Y:S01]  /*02d0*/  UIMAD UR6, UR6, UR21, URZ ;  /* 0x00000015060672a4 */ /* 0x000fe2000f8e02ff */
[----:B------:R-:W-:Y:S01]  /*02e0*/  UMOV UR4, URZ ;  /* 0x000000ff00047c82 */ /* 0x000fe20008000000 */
[----:B------:R-:W-:Y:S01]  /*02f0*/  UIMAD UR9, UR30, UR19, UR11 ;  /* 0x000000131e0972a4 */ /* 0x000fe2000f8e020b */
[----:B------:R-:W-:Y:S01]  /*0300*/  @P0 R2UR UR4, R2 ;  /* 0x00000000020402ca */ /* 0x000fe200000e0000 */
[----:B-1----:R-:W-:Y:S01]  /*0310*/  UIMAD UR19, UR6, UR12, URZ ;  /* 0x0000000c061372a4 */ /* 0x002fe2000f8e02ff */
[C---:B0-----:R-:W-:Y:S01]  /*0320*/  SHF.L.U32 R105, R106.reuse, 0x4, RZ ;  /* 0x000000046a697819 */ /* 0x041fe200000006ff */
[----:B------:R-:W-:Y:S01]  /*0330*/  ULEA.HI.X UR7, UR10, UR7, UR9, 0x2, UP1 ;  /* 0x000000070a077291 */ /* 0x000fe200088f1409 */
[----:B------:R-:W-:Y:S01]  /*0340*/  SHF.R.U32.HI R104, RZ, 0x5, R106 ;  /* 0x00000005ff687819 */ /* 0x000fe2000001166a */
[----:B------:R-:W-:Y:S01]  /*0350*/  UMOV UR6, URZ ;  /* 0x000000ff00067c82 */ /* 0x000fe20008000000 */
[----:B------:R-:W-:-:S02]  /*0360*/  LOP3.LUT R9, R106, 0x1f, RZ, 0xc0, !PT ;  /* 0x0000001f6a097812 */ /* 0x000fc400078ec0ff */
[----:B------:R-:W-:-:S07]  /*0370*/  LOP3.LUT R2, R105, 0x3e00, RZ, 0xc0, !PT ;  /* 0x00003e0069027812 */ /* 0x000fce00078ec0ff */
.L_x_80:
        /* <DEDUP_REMOVED lines=173> */
[----:B------:R-:W-:Y:S01]  /*0e50*/  LEA R84, R84, UR21, 0x2 ;  /* 0x0000001554547c11 */ /* 0x000fe2000f8e10ff */
[----:B--2---:R0:W-:Y:S01]  /*0e60*/  STS [R97], R8 ;  /* 0x0000000861007388 */ /* 0x0041e20000000800 */
[----:B------:R-:W-:-:S03]  /*0e70*/  P2R R42, PR, RZ, 0x1 ;  /* 0x00000001ff2a7803 */ /* 0x000fc60000000000 */
[----:B---3--:R1:W-:Y:S04]  /*0e80*/  STS [R95+0x80], R12 ;  /* 0x0000800c5f007388 */ /* 0x0083e80000000800 */
[----:B-----5:R-:W-:Y:S04]  /*0e90*/  STS [R93+0x100], R14 ;  /* 0x0001000e5d007388 */ /* 0x020fe80000000800 */
[----:B----4-:R2:W-:Y:S04]  /*0ea0*/  STS [R91+0x180], R16 ;  /* 0x000180105b007388 */ /* 0x0105e80000000800 */
        /* <DEDUP_REMOVED lines=29> */
[----:B------:R-:W-:Y:S01]  /*1080*/  ISETP.GE.AND P0, PT, R19, UR20, PT ;  /* 0x0000001413007c0c */ /* 0x000fe2000bf06270 */
[----:B------:R-:W-:Y:S01]  /*1090*/  HFMA2 R2, -RZ, RZ, 0, 0 ;  /* 0x00000000ff027431 */ /* 0x000fe200000001ff */
[----:B------:R-:W-:Y:S01]  /*10a0*/  BAR.SYNC.DEFER_BLOCKING 0x0 ;  /* 0x0000000000007b1d */ /* 0x000fe20000010000 */
[----:B------:R-:W-:-:S02]  /*10b0*/  P2R R56, PR, RZ, 0x2 ;  /* 0x00000002ff387803 */ /* 0x000fc40000000000 */
[----:B------:R-:W-:Y:S01]  /*10c0*/  ISETP.GE.AND P1, PT, R58, UR20, PT ;  /* 0x000000143a007c0c */ /* 0x000fe2000bf26270 */
[----:B0-----:R-:W-:Y:S01]  /*10d0*/  HFMA2 R8, -RZ, RZ, 0, 0 ;  /* 0x00000000ff087431 */ /* 0x001fe200000001ff */
[----:B------:R-:W-:-:S06]  /*10e0*/  MOV R6, RZ ;  /* 0x000000ff00067202 */ /* 0x000fcc0000000f00 */
[----:B------:R-:W5:Y:S01]  /*10f0*/  @!P0 LDG.E R2, desc[UR28][R4.64] ;  /* 0x0000001c04028981 */ /* 0x000f62000c1e1900 */
[----:B------:R-:W-:-:S04]  /*1100*/  ISETP.GE.AND P0, PT, R60, UR20, PT ;  /* 0x000000143c007c0c */ /* 0x000fc8000bf06270 */
[----:B------:R-:W5:Y:S01]  /*1110*/  @!P1 LDG.E R6, desc[UR28][R4.64+0x80] ;  /* 0x0000801c04069981 */ /* 0x000f62000c1e1900 */
[----:B------:R-:W-:Y:S01]  /*1120*/  ISETP.GE.AND P1, PT, R50, UR20, PT ;  /* 0x0000001432007c0c */ /* 0x000fe2000bf26270 */
[----:B-1----:R-:W-:-:S07]  /*1130*/  HFMA2 R12, -RZ, RZ, 0, 0 ;  /* 0x00000000ff0c7431 */ /* 0x002fce00000001ff */
[----:B------:R-:W5:Y:S01]  /*1140*/  @!P0 LDG.E R8, desc[UR28][R4.64+0x100] ;  /* 0x0001001c04088981 */ /* 0x000f62000c1e1900 */
[----:B------:R-:W-:Y:S02]  /*1150*/  ISETP.GE.AND P0, PT, R52, UR20, PT ;  /* 0x0000001434007c0c */ /* 0x000fe4000bf06270 */
        /* <DEDUP_REMOVED lines=8> */
[----:B------:R-:W-:-:S04]  /*11e0*/  ISETP.GE.AND P1, PT, R46, UR20, PT ;  /* 0x000000142e007c0c */ /* 0x000fc8000bf26270 */
[----:B------:R-:W2:Y:S01]  /*11f0*/  @!P0 LDG.E R16, desc[UR28][R4.64+0x300] ;  /* 0x0003001c04108981 */ /* 0x000ea2000c1e1900 */
[----:B------:R-:W-:Y:S01]  /*1200*/  ISETP.GE.AND P0, PT, R48, UR20, PT ;  /* 0x0000001430007c0c */ /* 0x000fe2000bf06270 */
[----:B---3--:R-:W-:Y:S01]  /*1210*/  HFMA2 R20, -RZ, RZ, 0, 0 ;  /* 0x00000000ff147431 */ /* 0x008fe200000001ff */
[----:B------:R-:W-:-:S06]  /*1220*/  MOV R18, RZ ;  /* 0x000000ff00127202 */ /* 0x000fcc0000000f00 */
[----:B------:R-:W3:Y:S01]  /*1230*/  @!P1 LDG.E R18, desc[UR28][R4.64+0x380] ;  /* 0x0003801c04129981 */ /* 0x000ee2000c1e1900 */
[----:B------:R-:W-:-:S04]  /*1240*/  ISETP.NE.AND P1, PT, R56, RZ, PT ;  /* 0x000000ff3800720c */ /* 0x000fc80003f25270 */
[----:B------:R-:W3:Y:S01]  /*1250*/  @!P0 LDG.E R20, desc[UR28][R4.64+0x400] ;  /* 0x0004001c04148981 */ /* 0x000ee2000c1e1900 */
[----:B------:R-:W-:Y:S01]  /*1260*/  ISETP.NE.AND P0, PT, R42, RZ, PT ;  /* 0x000000ff2a00720c */ /* 0x000fe20003f05270 */
[----:B----4-:R-:W-:Y:S01]  /*1270*/  HFMA2 R24, -RZ, RZ, 0, 0 ;  /* 0x00000000ff187431 */ /* 0x010fe200000001ff */
[----:B------:R-:W-:Y:S01]  /*1280*/  MOV R22, RZ ;  /* 0x000000ff00167202 */ /* 0x000fe20000000f00 */
[----:B-----5:R-:W-:Y:S01]  /*1290*/  HFMA2 R28, -RZ, RZ, 0, 0 ;  /* 0x00000000ff1c7431 */ /* 0x020fe200000001ff */
[----:B------:R-:W-:Y:S01]  /*12a0*/  MOV R26, RZ ;  /* 0x000000ff001a7202 */ /* 0x000fe20000000f00 */
[----:B------:R-:W-:Y:S01]  /*12b0*/  HFMA2 R32, -RZ, RZ, 0, 0 ;  /* 0x00000000ff207431 */ /* 0x000fe200000001ff */
[----:B------:R-:W-:Y:S02]  /*12c0*/  MOV R30, RZ ;  /* 0x000000ff001e7202 */ /* 0x000fe40000000f00 */
[----:B------:R-:W-:Y:S01]  /*12d0*/  MOV R34, RZ ;  /* 0x000000ff00227202 */ /* 0x000fe20000000f00 */
[----:B------:R-:W4:Y:S04]  /*12e0*/  @!P1 LDG.E R24, desc[UR28][R4.64+0x500] ;  /* 0x0005001c04189981 */ /* 0x000f28000c1e1900 */
[----:B------:R-:W5:Y:S04]  /*12f0*/  @!P0 LDG.E R22, desc[UR28][R4.64+0x480] ;  /* 0x0004801c04168981 */ /* 0x000f68000c1e1900 */
[----:B------:R-:W4:Y:S04]  /*1300*/  @!P2 LDG.E R26, desc[UR28][R4.64+0x580] ;  /* 0x0005801c041aa981 */ /* 0x000f28000c1e1900 */
[----:B------:R-:W4:Y:S04]  /*1310*/  @!P3 LDG.E R28, desc[UR28][R4.64+0x600] ;  /* 0x0006001c041cb981 */ /* 0x000f28000c1e1900 */
[----:B------:R-:W4:Y:S04]  /*1320*/  @!P4 LDG.E R30, desc[UR28][R4.64+0x680] ;  /* 0x0006801c041ec981 */ /* 0x000f28000c1e1900 */
[----:B------:R-:W4:Y:S04]  /*1330*/  @!P5 LDG.E R32, desc[UR28][R4.64+0x700] ;  /* 0x0007001c0420d981 */ /* 0x000f28000c1e1900 */
[----:B------:R-:W4:Y:S01]  /*1340*/  @!P6 LDG.E R34, desc[UR28][R4.64+0x780] ;  /* 0x0007801c0422e981 */ /* 0x000f22000c1e1900 */
[----:B------:R-:W0:Y:S01]  /*1350*/  LDCU.U8 UR8, c[0x0][0x39e] ;  /* 0x000073c0ff0877ac */ /* 0x000e220008000000 */
[----:B------:R-:W-:Y:S02]  /*1360*/  BSSY.RECONVERGENT B0, `(.L_x_41) ;  /* 0x0000050000007945 */ /* 0x000fe40003800200 */
[----:B------:R-:W-:Y:S04]  /*1370*/  STS [R97], R2 ;  /* 0x0000000261007388 */ /* 0x000fe80000000800 */
[----:B------:R-:W-:Y:S04]  /*1380*/  STS [R95+0x80], R6 ;  /* 0x000080065f007388 */ /* 0x000fe80000000800 */
[----:B------:R-:W-:Y:S04]  /*1390*/  STS [R93+0x100], R8 ;  /* 0x000100085d007388 */ /* 0x000fe80000000800 */
[----:B------:R-:W-:Y:S04]  /*13a0*/  STS [R91+0x180], R10 ;  /* 0x0001800a5b007388 */ /* 0x000fe80000000800 */
[----:B------:R-:W-:Y:S04]  /*13b0*/  STS [R89+0x200], R12 ;  /* 0x0002000c59007388 */ /* 0x000fe80000000800 */
[----:B--2---:R-:W-:Y:S04]  /*13c0*/  STS [R87+0x280], R14 ;  /* 0x0002800e57007388 */ /* 0x004fe80000000800 */
[----:B------:R-:W-:Y:S04]  /*13d0*/  STS [R85+0x300], R16 ;  /* 0x0003001055007388 */ /* 0x000fe80000000800 */
[----:B---3--:R-:W-:Y:S04]  /*13e0*/  STS [R83+0x380], R18 ;  /* 0x0003801253007388 */ /* 0x008fe80000000800 */
[----:B------:R-:W-:Y:S04]  /*13f0*/  STS [R81+0x400], R20 ;  /* 0x0004001451007388 */ /* 0x000fe80000000800 */
[----:B-----5:R-:W-:Y:S04]  /*1400*/  STS [R79+0x480], R22 ;  /* 0x000480164f007388 */ /* 0x020fe80000000800 */
[----:B----4-:R-:W-:Y:S04]  /*1410*/  STS [R77+0x500], R24 ;  /* 0x000500184d007388 */ /* 0x010fe80000000800 */
[----:B------:R-:W-:Y:S04]  /*1420*/  STS [R75+0x580], R26 ;  /* 0x0005801a4b007388 */ /* 0x000fe80000000800 */
        /* <DEDUP_REMOVED lines=67> */
.L_x_42:
[----:B------:R-:W-:Y:S05]  /*1860*/  BSYNC.RECONVERGENT B0 ;  /* 0x0000000000007941 */ /* 0x000fea0003800200 */
.L_x_41:
        /* <DEDUP_REMOVED lines=34> */
.L_x_44:
[----:B------:R-:W-:Y:S05]  /*1a90*/  BSYNC.RECONVERGENT B0 ;  /* 0x0000000000007941 */ /* 0x000fea0003800200 */
.L_x_43:
        /* <DEDUP_REMOVED lines=36> */
.L_x_46:
[----:B------:R-:W-:Y:S05]  /*1ce0*/  BSYNC.RECONVERGENT B0 ;  /* 0x0000000000007941 */ /* 0x000fea0003800200 */
.L_x_45:
        /* <DEDUP_REMOVED lines=34> */
.L_x_48:
[----:B------:R-:W-:Y:S05]  /*1f10*/  BSYNC.RECONVERGENT B0 ;  /* 0x0000000000007941 */ /* 0x000fea0003800200 */
.L_x_47:
        /* <DEDUP_REMOVED lines=36> */
.L_x_50:
[----:B------:R-:W-:Y:S05]  /*2160*/  BSYNC.RECONVERGENT B0 ;  /* 0x0000000000007941 */ /* 0x000fea0003800200 */
.L_x_49:
        /* <DEDUP_REMOVED lines=34> */
.L_x_52:
[----:B------:R-:W-:Y:S05]  /*2390*/  BSYNC.RECONVERGENT B0 ;  /* 0x0000000000007941 */ /* 0x000fea0003800200 */
.L_x_51:
        /* <DEDUP_REMOVED lines=36> */
.L_x_54:
[----:B------:R-:W-:Y:S05]  /*25e0*/  BSYNC.RECONVERGENT B0 ;  /* 0x0000000000007941 */ /* 0x000fea0003800200 */
.L_x_53:
        /* <DEDUP_REMOVED lines=34> */
.L_x_56:
[----:B------:R-:W-:Y:S05]  /*2810*/  BSYNC.RECONVERGENT B0 ;  /* 0x0000000000007941 */ /* 0x000fea0003800200 */
.L_x_55:
        /* <DEDUP_REMOVED lines=36> */
.L_x_58:
[----:B------:R-:W-:Y:S05]  /*2a60*/  BSYNC.RECONVERGENT B0 ;  /* 0x0000000000007941 */ /* 0x000fea0003800200 */
.L_x_57:
        /* <DEDUP_REMOVED lines=34> */
.L_x_60:
[----:B------:R-:W-:Y:S05]  /*2c90*/  BSYNC.RECONVERGENT B0 ;  /* 0x0000000000007941 */ /* 0x000fea0003800200 */
.L_x_59:
        /* <DEDUP_REMOVED lines=39> */
.L_x_62:
[----:B------:R-:W-:Y:S05]  /*2f10*/  BSYNC.RECONVERGENT B0 ;  /* 0x0000000000007941 */ /* 0x000fea0003800200 */
.L_x_61:
        /* <DEDUP_REMOVED lines=32> */
.L_x_64:
[----:B------:R-:W-:Y:S05]  /*3120*/  BSYNC.RECONVERGENT B0 ;  /* 0x0000000000007941 */ /* 0x000fea0003800200 */
.L_x_63:
        /* <DEDUP_REMOVED lines=32> */
.L_x_66:
[----:B------:R-:W-:Y:S05]  /*3330*/  BSYNC.RECONVERGENT B0 ;  /* 0x0000000000007941 */ /* 0x000fea0003800200 */
.L_x_65:
        /* <DEDUP_REMOVED lines=32> */
.L_x_68:
[----:B------:R-:W-:Y:S05]  /*3540*/  BSYNC.RECONVERGENT B0 ;  /* 0x0000000000007941 */ /* 0x000fea0003800200 */
.L_x_67:
        /* <DEDUP_REMOVED lines=32> */
.L_x_70:
[----:B------:R-:W-:Y:S05]  /*3750*/  BSYNC.RECONVERGENT B0 ;  /* 0x0000000000007941 */ /* 0x000fea0003800200 */
.L_x_69:
        /* <DEDUP_REMOVED lines=32> */
.L_x_72:
[----:B------:R-:W-:Y:S05]  /*3960*/  BSYNC.RECONVERGENT B0 ;  /* 0x0000000000007941 */ /* 0x000fea0003800200 */
.L_x_71:
        /* <DEDUP_REMOVED lines=24> */
[----:B------:R-:W1:Y:S01]  /*3af0*/  LDCU.128 UR8, c[0x0][0x3a0] ;  /* 0x00007400ff0877ac */ /* 0x000e620008000c00 */
[----:B------:R-:W-:Y:S01]  /*3b00*/  FMUL.FTZ R15, R15, R76 ;  /* 0x0000004c0f0f7220 */ /* 0x000fe20000410000 */
[----:B------:R-:W-:Y:S01]  /*3b10*/  FMUL.FTZ R14, R55, R74 ;  /* 0x0000004a370e7220 */ /* 0x000fe20000410000 */
[----:B------:R-:W-:Y:S01]  /*3b20*/  FMUL.FTZ R13, R13, R72 ;  /* 0x000000480d0d7220 */ /* 0x000fe20000410000 */
[----:B------:R-:W2:Y:S01]  /*3b30*/  LDCU.64 UR36, c[0x0][0x450] ;  /* 0x00008a00ff2477ac */ /* 0x000ea20008000a00 */
        /* <DEDUP_REMOVED lines=15> */
[----:B--2---:R-:W-:Y:S01]  /*3c30*/  ULEA UR25, UP1, UR24, UR36, 0x3 ;  /* 0x0000002418197291 */ /* 0x004fe2000f8218ff */
[----:B------:R-:W0:Y:S03]  /*3c40*/  LDCU.64 UR40, c[0x0][0x3e0] ;  /* 0x00007c00ff2877ac */ /* 0x000e260008000a00 */
[----:B------:R-:W-:Y:S01]  /*3c50*/  ULEA.HI.X UR24, UR24, UR37, UR8, 0x3, UP1 ;  /* 0x0000002518187291 */ /* 0x000fe200088f1c08 */
[----:B------:R-:W1:Y:S01]  /*3c60*/  LDCU.64 UR36, c[0x0][0x3c0] ;  /* 0x00007800ff2477ac */ /* 0x000e620008000a00 */
[----:B---3--:R-:W-:Y:S02]  /*3c70*/  UIMAD.WIDE.U32 UR22, UR30, UR32, URZ ;  /* 0x000000201e1672a5 */ /* 0x008fe4000f8e00ff */
[----:B------:R-:W-:-:S02]  /*3c80*/  UIMAD UR9, UR30, UR9, UR27 ;  /* 0x000000091e0972a4 */ /* 0x000fc4000f8e021b */
[----:B------:R-:W-:Y:S02]  /*3c90*/  UIMAD UR33, UR30, UR33, UR23 ;  /* 0x000000211e2172a4 */ /* 0x000fe4000f8e0217 */
[----:B----4-:R-:W-:Y:S02]  /*3ca0*/  ULEA UR32, UP0, UR22, UR14, 0x3 ;  /* 0x0000000e16207291 */ /* 0x010fe4000f8018ff */
[----:B------:R-:W-:Y:S02]  /*3cb0*/  ULEA UR23, UP2, UR26, UR12, 0x3 ;  /* 0x0000000c1a177291 */ /* 0x000fe4000f8418ff */
[----:B------:R-:W-:Y:S02]  /*3cc0*/  ULEA.HI.X UR15, UR22, UR15, UR33, 0x3, UP0 ;  /* 0x0000000f160f7291 */ /* 0x000fe400080f1c21 */
[----:B------:R-:W-:Y:S02]  /*3cd0*/  UISETP.LT.AND UP0, UPT, UR38, 0x1, UPT ;  /* 0x000000012600788c */ /* 0x000fe4000bf01270 */
[----:B------:R-:W-:-:S02]  /*3ce0*/  ULEA.HI.X UR26, UR26, UR13, UR9, 0x3, UP2 ;  /* 0x0000000d1a1a7291 */ /* 0x000fc400090f1c09 */
[----:B------:R-:W-:Y:S02]  /*3cf0*/  USEL UR8, UR38, 0x1, !UP0 ;  /* 0x0000000126087887 */ /* 0x000fe4000c000000 */
[----:B------:R-:W-:Y:S02]  /*3d00*/  UIMAD UR22, UR6, UR38, URZ ;  /* 0x00000026061672a4 */ /* 0x000fe4000f8e02ff */
[----:B------:R-:W-:Y:S01]  /*3d10*/  UIADD3 UR9, UPT, UPT, UR21, 0x2170, URZ ;  /* 0x0000217015097890 */ /* 0x000fe2000fffe0ff */
[----:B------:R-:W2:Y:S01]  /*3d20*/  LDCU.64 UR34, c[0x0][0x480] ;  /* 0x00009000ff2277ac */ /* 0x000ea20008000a00 */
[----:B------:R-:W-:Y:S02]  /*3d30*/  USHF.L.U64.HI UR12, UR10, 0x3, UR11 ;  /* 0x000000030a0c7899 */ /* 0x000fe4000801020b */
[----:B0-----:R-:W-:Y:S02]  /*3d40*/  USHF.L.U64.HI UR14, UR40, 0x3, UR41 ;  /* 0x00000003280e7899 */ /* 0x001fe40008010229 */
[----:B-1----:R-:W-:-:S02]  /*3d50*/  USHF.L.U64.HI UR13, UR36, 0x3, UR37 ;  /* 0x00000003240d7899 */ /* 0x002fc40008010225 */
[----:B------:R-:W-:-:S12]  /*3d60*/  UIADD3 UR8, UPT, UPT, -UR8, URZ, URZ ;  /* 0x000000ff08087290 */ /* 0x000fd8000fffe1ff */
.L_x_79:
        /* <DEDUP_REMOVED lines=537> */
.L_x_75:
        /* <DEDUP_REMOVED lines=16> */
.L_x_76:
[----:B------:R-:W-:Y:S05]  /*6000*/  BSYNC.RECONVERGENT B0 ;  /* 0x0000000000007941 */ /* 0x000fea0003800200 */
.L_x_74:
        /* <DEDUP_REMOVED lines=116> */
.L_x_78:
[----:B------:R-:W-:Y:S05]  /*6750*/  BSYNC.RECONVERGENT B0 ;  /* 0x0000000000007941 */ /* 0x000fea0003800200 */
.L_x_77:
        /* <DEDUP_REMOVED lines=60> */
.L_x_73:
[----:B------:R-:W-:Y:S01]  /*6b20*/  BAR.SYNC.DEFER_BLOCKING 0x0 ;  /* 0x0000000000007b1d */ /* 0x000fe20000010000 */
[C---:B------:R-:W-:Y:S01]  /*6b30*/  ISETP.NE.AND P0, PT, R106.reuse, RZ, PT ;  /* 0x000000ff6a00720c */ /* 0x040fe20003f05270 */
[----:B------:R-:W-:Y:S01]  /*6b40*/  USHF.L.U32 UR8, UR6, 0xb, URZ ;  /* 0x0000000b06087899 */ /* 0x000fe200080006ff */
[----:B------:R-:W-:Y:S01]  /*6b50*/  MOV R2, UR20 ;  /* 0x0000001400027c02 */ /* 0x000fe20008000f00 */
[----:B------:R-:W-:Y:S01]  /*6b60*/  HFMA2 R48, -RZ, RZ, 0, 0 ;  /* 0x00000000ff307431 */ /* 0x000fe200000001ff */
[----:B------:R-:W-:Y:S01]  /*6b70*/  LOP3.LUT R9, R106, 0x1f, RZ, 0xc0, !PT ;  /* 0x0000001f6a097812 */ /* 0x000fe200078ec0ff */
[----:B------:R-:W0:Y:S01]  /*6b80*/  LDCU.128 UR12, c[0x0][0x420] ;  /* 0x00008400ff0c77ac */ /* 0x000e220008000c00 */
[----:B------:R-:W-:Y:S01]  /*6b90*/  MOV R46, RZ ;  /* 0x000000ff002e7202 */ /* 0x000fe20000000f00 */
[----:B------:R-:W-:Y:S01]  /*6ba0*/  HFMA2 R52, -RZ, RZ, 0, 0 ;  /* 0x00000000ff347431 */ /* 0x000fe200000001ff */
[----:B------:R-:W-:Y:S01]  /*6bb0*/  MOV R50, RZ ;  /* 0x000000ff00327202 */ /* 0x000fe20000000f00 */
[----:B------:R-:W-:Y:S01]  /*6bc0*/  UMOV UR9, URZ ;  /* 0x000000ff00097c82 */ /* 0x000fe20008000000 */
[----:B------:R-:W1:Y:S01]  /*6bd0*/  LDCU.64 UR22, c[0x0][0x478] ;  /* 0x00008f00ff1677ac */ /* 0x000e620008000a00 */
[----:B------:R-:W-:-:S02]  /*6be0*/  MOV R54, RZ ;  /* 0x000000ff00367202 */ /* 0x000fc40000000f00 */
[----:B------:R-:W-:Y:S01]  /*6bf0*/  MOV R56, RZ ;  /* 0x000000ff00387202 */ /* 0x000fe20000000f00 */
[----:B------:R-:W-:Y:S01]  /*6c00*/  STS [R65], R34 ;  /* 0x0000002241007388 */ /* 0x000fe20000000800 */
[----:B0-----:R-:W-:-:S03]  /*6c10*/  UIMAD.WIDE.U32 UR10, UR31, UR12, UR8 ;  /* 0x0000000c1f0a72a5 */ /* 0x001fc6000f8e0008 */
[----:B------:R-:W-:Y:S01]  /*6c20*/  STS [R98+0x4], R33 ;  /* 0x0000042162007388 */ /* 0x000fe20000000800 */
[----:B------:R-:W-:-:S03]  /*6c30*/  UIMAD UR11, UR31, UR13, UR11 ;  /* 0x0000000d1f0b72a4 */ /* 0x000fc6000f8e020b */
[----:B------:R-:W-:Y:S01]  /*6c40*/  STS [R63+0x8], R32 ;  /* 0x000008203f007388 */ /* 0x000fe20000000800 */
[----:B------:R-:W-:-:S03]  /*6c50*/  UIMAD.WIDE.U32 UR10, UR30, UR14, UR10 ;  /* 0x0000000e1e0a72a5 */ /* 0x000fc6000f8e000a */
[----:B------:R-:W-:Y:S01]  /*6c60*/  STS [R96+0xc], R31 ;  /* 0x00000c1f60007388 */ /* 0x000fe20000000800 */
[----:B------:R-:W-:Y:S01]  /*6c70*/  UIMAD UR11, UR30, UR15, UR11 ;  /* 0x0000000f1e0b72a4 */ /* 0x000fe2000f8e020b */
[----:B------:R-:W0:Y:S02]  /*6c80*/  LDCU.128 UR12, c[0x0][0x410] ;  /* 0x00008200ff0c77ac */ /* 0x000e240008000c00 */
        /* <DEDUP_REMOVED lines=31> */
[----:B--2---:R-:W-:-:S04]  /*6e80*/  LOP3.LUT R2, R105, 0x3e00, RZ, 0xc0, !PT ;  /* 0x00003e0069027812 */ /* 0x004fc800078ec0ff */
[----:B------:R-:W-:Y:S02]  /*6e90*/  LOP3.LUT R13, R2, R9, RZ, 0xfc, !PT ;  /* 0x00000009020d7212 */ /* 0x000fe400078efcff */
[----:B------:R-:W-:Y:S02]  /*6ea0*/  IADD3 R38, PT, PT, R9, R2, RZ ;  /* 0x0000000209267210 */ /* 0x000fe40007ffe0ff */
[----:B------:R-:W-:Y:S02]  /*6eb0*/  IADD3 R5, P1, PT, R13, UR10, RZ ;  /* 0x0000000a0d057c10 */ /* 0x000fe4000ff3e0ff */
[----:B------:R-:W-:Y:S02]  /*6ec0*/  IADD3 R12, PT, PT, R38, 0x20, RZ ;  /* 0x00000020260c7810 */ /* 0x000fe40007ffe0ff */
[----:B------:R-:W-:Y:S01]  /*6ed0*/  IADD3.X R6, PT, PT, RZ, UR11, RZ, P1, !PT ;  /* 0x0000000bff067c10 */ /* 0x000fe20008ffe4ff */
[----:B0-----:R-:W-:Y:S01]  /*6ee0*/  UIMAD.WIDE.U32 UR10, UR31, UR12, UR8 ;  /* 0x0000000c1f0a72a5 */ /* 0x001fe2000f8e0008 */
[----:B-1----:R-:W-:-:S02]  /*6ef0*/  LEA R4, P5, R5, UR22, 0x2 ;  /* 0x0000001605047c11 */ /* 0x002fc4000f8a10ff */
[C---:B------:R-:W-:Y:S01]  /*6f00*/  IADD3 R8, PT, PT, R38.reuse, 0x40, RZ ;  /* 0x0000004026087810 */ /* 0x040fe20007ffe0ff */
[----:B------:R-:W-:Y:S01]  /*6f10*/  UIMAD UR11, UR31, UR13, UR11 ;  /* 0x0000000d1f0b72a4 */ /* 0x000fe2000f8e020b */
[C---:B------:R-:W-:Y:S01]  /*6f20*/  IADD3 R11, PT, PT, R38.reuse, 0x60, RZ ;  /* 0x00000060260b7810 */ /* 0x040fe20007ffe0ff */
[----:B------:R-:W0:Y:S01]  /*6f30*/  LDCU.64 UR12, c[0x0][0x488] ;  /* 0x00009100ff0c77ac */ /* 0x000e220008000a00 */
[----:B------:R-:W1:Y:S01]  /*6f40*/  LDS R115, [UR21+0x2100] ;  /* 0x00210015ff737984 */ /* 0x000e620008000800 */
[C---:B------:R-:W-:Y:S02]  /*6f50*/  IADD3 R10, PT, PT, R38.reuse, 0x80, RZ ;  /* 0x00000080260a7810 */ /* 0x040fe40007ffe0ff */
[----:B------:R-:W-:Y:S01]  /*6f60*/  LEA.HI.X R5, R5, UR23, R6, 0x2, P5 ;  /* 0x0000001705057c11 */ /* 0x000fe2000a8f1406 */
[----:B------:R-:W-:Y:S01]  /*6f70*/  UIMAD.WIDE.U32 UR10, UR30, UR14, UR10 ;  /* 0x0000000e1e0a72a5 */ /* 0x000fe2000f8e000a */
[C---:B------:R-:W-:Y:S02]  /*6f80*/  IADD3 R36, PT, PT, R38.reuse, 0xa0, RZ ;  /* 0x000000a026247810 */ /* 0x040fe40007ffe0ff */
[C---:B------:R-:W-:Y:S01]  /*6f90*/  IADD3 R18, PT, PT, R38.reuse, 0xc0, RZ ;  /* 0x000000c026127810 */ /* 0x040fe20007ffe0ff */
[----:B------:R-:W-:Y:S01]  /*6fa0*/  UIMAD UR15, UR30, UR15, UR11 ;  /* 0x0000000f1e0f72a4 */ /* 0x000fe2000f8e020b */
[----:B------:R-:W-:-:S02]  /*6fb0*/  IADD3 R17, PT, PT, R38, 0xe0, RZ ;  /* 0x000000e026117810 */ /* 0x000fc40007ffe0ff */
[C---:B------:R-:W-:Y:S02]  /*6fc0*/  IADD3 R16, PT, PT, R38.reuse, 0x100, RZ ;  /* 0x0000010026107810 */ /* 0x040fe40007ffe0ff */
[C---:B------:R-:W-:Y:S02]  /*6fd0*/  IADD3 R15, PT, PT, R38.reuse, 0x120, RZ ;  /* 0x00000120260f7810 */ /* 0x040fe40007ffe0ff */
[C---:B------:R-:W-:Y:S02]  /*6fe0*/  IADD3 R14, PT, PT, R38.reuse, 0x140, RZ ;  /* 0x00000140260e7810 */ /* 0x040fe40007ffe0ff */
[C---:B------:R-:W-:Y:S02]  /*6ff0*/  IADD3 R42, PT, PT, R38.reuse, 0x180, RZ ;  /* 0x00000180262a7810 */ /* 0x040fe40007ffe0ff */
[----:B------:R-:W-:Y:S02]  /*7000*/  IADD3 R40, PT, PT, R38, 0x1c0, RZ ;  /* 0x000001c026287810 */ /* 0x000fe40007ffe0ff */
[----:B-1----:R-:W-:-:S02]  /*7010*/  ISETP.GE.AND P1, PT, R13, R115, PT ;  /* 0x000000730d00720c */ /* 0x002fc40003f26270 */
[-C--:B------:R-:W-:Y:S02]  /*7020*/  ISETP.GE.AND P2, PT, R12, R115.reuse, PT ;  /* 0x000000730c00720c */ /* 0x080fe40003f46270 */
[-C--:B------:R-:W-:Y:S02]  /*7030*/  ISETP.GE.AND P3, PT, R8, R115.reuse, PT ;  /* 0x000000730800720c */ /* 0x080fe40003f66270 */
[-C--:B------:R-:W-:Y:S02]  /*7040*/  ISETP.GE.AND P4, PT, R11, R115.reuse, PT ;  /* 0x000000730b00720c */ /* 0x080fe40003f86270 */
[-C--:B------:R-:W-:Y:S02]  /*7050*/  ISETP.GE.AND P5, PT, R10, R115.reuse, PT ;  /* 0x000000730a00720c */ /* 0x080fe40003fa6270 */
[----:B------:R-:W-:-:S03]  /*7060*/  ISETP.GE.AND P6, PT, R14, R115, PT ;  /* 0x000000730e00720c */ /* 0x000fc60003fc6270 */
[----:B------:R-:W-:Y:S01]  /*7070*/  @!P1 STG.E desc[UR28][R4.64], R7 ;  /* 0x0000000704009986 */ /* 0x000fe2000c10191c */
[----:B------:R-:W-:-:S03]  /*7080*/  ISETP.GE.AND P1, PT, R17, R115, PT ;  /* 0x000000731100720c */ /* 0x000fc60003f26270 */
[----:B------:R1:W-:Y:S01]  /*7090*/  @!P2 STG.E desc[UR28][R4.64+0x80], R41 ;  /* 0x000080290400a986 */ /* 0x0003e2000c10191c */
[----:B------:R-:W-:-:S03]  /*70a0*/  ISETP.GE.AND P2, PT, R18, R115, PT ;  /* 0x000000731200720c */ /* 0x000fc60003f46270 */
[----:B------:R2:W-:Y:S01]  /*70b0*/  @!P3 STG.E desc[UR28][R4.64+0x100], R43 ;  /* 0x0001002b0400b986 */ /* 0x0005e2000c10191c */
[----:B------:R-:W-:-:S03]  /*70c0*/  ISETP.GE.AND P3, PT, R36, R115, PT ;  /* 0x000000732400720c */ /* 0x000fc60003f66270 */
[----:B------:R-:W-:Y:S01]  /*70d0*/  @!P4 STG.E desc[UR28][R4.64+0x180], R45 ;  /* 0x0001802d0400c986 */ /* 0x000fe2000c10191c */
[----:B------:R-:W-:-:S03]  /*70e0*/  ISETP.GE.AND P4, PT, R16, R115, PT ;  /* 0x000000731000720c */ /* 0x000fc60003f86270 */
[----:B------:R-:W-:Y:S01]  /*70f0*/  @!P5 STG.E desc[UR28][R4.64+0x200], R47 ;  /* 0x0002002f0400d986 */ /* 0x000fe2000c10191c */
[-C--:B------:R-:W-:Y:S02]  /*7100*/  ISETP.GE.AND P5, PT, R15, R115.reuse, PT ;  /* 0x000000730f00720c */ /* 0x080fe40003fa6270 */
[C---:B-1----:R-:W-:Y:S01]  /*7110*/  IADD3 R41, PT, PT, R38.reuse, 0x1a0, RZ ;  /* 0x000001a026297810 */ /* 0x042fe20007ffe0ff */
[----:B------:R-:W-:Y:S01]  /*7120*/  @!P2 STG.E desc[UR28][R4.64+0x300], R51 ;  /* 0x000300330400a986 */ /* 0x000fe2000c10191c */
[C---:B--2---:R-:W-:Y:S02]  /*7130*/  IADD3 R43, PT, PT, R38.reuse, 0x160, RZ ;  /* 0x00000160262b7810 */ /* 0x044fe40007ffe0ff */
[----:B------:R-:W-:Y:S01]  /*7140*/  IADD3 R38, PT, PT, R38, 0x1e0, RZ ;  /* 0x000001e026267810 */ /* 0x000fe20007ffe0ff */
[----:B------:R-:W-:Y:S01]  /*7150*/  @!P3 STG.E desc[UR28][R4.64+0x280], R49 ;  /* 0x000280310400b986 */ /* 0x000fe2000c10191c */
[-C--:B------:R-:W-:Y:S02]  /*7160*/  ISETP.GE.AND P3, PT, R41, R115.reuse, PT ;  /* 0x000000732900720c */ /* 0x080fe40003f66270 */
[-C--:B------:R-:W-:Y:S01]  /*7170*/  ISETP.GE.AND P2, PT, R40, R115.reuse, PT ;  /* 0x000000732800720c */ /* 0x080fe20003f46270 */
[----:B------:R-:W-:Y:S01]  /*7180*/  @!P1 STG.E desc[UR28][R4.64+0x380], R53 ;  /* 0x0003803504009986 */ /* 0x000fe2000c10191c */
[----:B------:R-:W-:-:S03]  /*7190*/  ISETP.GE.AND P1, PT, R38, R115, PT ;  /* 0x000000732600720c */ /* 0x000fc60003f26270 */
[----:B------:R-:W-:Y:S01]  /*71a0*/  @!P4 STG.E desc[UR28][R4.64+0x400], R55 ;  /* 0x000400370400c986 */ /* 0x000fe2000c10191c */
[----:B------:R-:W-:-:S03]  /*71b0*/  ISETP.GE.AND P4, PT, R42, R115, PT ;  /* 0x000000732a00720c */ /* 0x000fc60003f86270 */
[----:B------:R-:W-:Y:S01]  /*71c0*/  @!P5 STG.E desc[UR28][R4.64+0x480], R99 ;  /* 0x000480630400d986 */ /* 0x000fe2000c10191c */
[----:B------:R-:W-:-:S03]  /*71d0*/  ISETP.GE.AND P5, PT, R43, R115, PT ;  /* 0x000000732b00720c */ /* 0x000fc60003fa6270 */
[----:B------:R-:W-:Y:S01]  /*71e0*/  @!P6 STG.E desc[UR28][R4.64+0x500], R101 ;  /* 0x000500650400e986 */ /* 0x000fe2000c10191c */
[----:B------:R-:W-:Y:S01]  /*71f0*/  IADD3 R7, P6, PT, R13, UR10, RZ ;  /* 0x0000000a0d077c10 */ /* 0x000fe2000ffde0ff */
[----:B------:R-:W-:Y:S01]  /*7200*/  HFMA2 R58, -RZ, RZ, 0, 0 ;  /* 0x00000000ff3a7431 */ /* 0x000fe200000001ff */
[----:B------:R-:W-:Y:S01]  /*7210*/  MOV R60, RZ ;  /* 0x000000ff003c7202 */ /* 0x000fe20000000f00 */
[----:B------:R-:W-:Y:S01]  /*7220*/  @!P3 STG.E desc[UR28][R4.64+0x680], R109 ;  /* 0x0006806d0400b986 */ /* 0x000fe2000c10191c */
[----:B------:R-:W-:Y:S01]  /*7230*/  IADD3.X R44, PT, PT, RZ, UR15, RZ, P6, !PT ;  /* 0x0000000fff2c7c10 */ /* 0x000fe2000b7fe4ff */
[----:B------:R-:W-:Y:S01]  /*7240*/  HFMA2 R62, -RZ, RZ, 0, 0 ;  /* 0x00000000ff3e7431 */ /* 0x000fe200000001ff */
[----:B------:R-:W-:Y:S01]  /*7250*/  ISETP.GE.AND P3, PT, R12, UR20, PT ;  /* 0x000000140c007c0c */ /* 0x000fe2000bf66270 */
[----:B------:R-:W-:Y:S01]  /*7260*/  @!P4 STG.E desc[UR28][R4.64+0x600], R107 ;  /* 0x0006006b0400c986 */ /* 0x000fe2000c10191c */
[----:B0-----:R-:W-:Y:S01]  /*7270*/  LEA R6, P6, R7, UR12, 0x2 ;  /* 0x0000000c07067c11 */ /* 0x001fe2000f8c10ff */
[----:B------:R-:W-:Y:S01]  /*7280*/  HFMA2 R66, -RZ, RZ, 0, 0 ;  /* 0x00000000ff427431 */ /* 0x000fe200000001ff */
[----:B------:R-:W-:Y:S01]  /*7290*/  ISETP.GE.AND P4, PT, R8, UR20, PT ;  /* 0x0000001408007c0c */ /* 0x000fe2000bf86270 */
[----:B------:R-:W-:Y:S01]  /*72a0*/  @!P5 STG.E desc[UR28][R4.64+0x580], R103 ;  /* 0x000580670400d986 */ /* 0x000fe2000c10191c */
[----:B------:R-:W-:-:S02]  /*72b0*/  ISETP.GE.AND P5, PT, R11, UR20, PT ;  /* 0x000000140b007c0c */ /* 0x000fc4000bfa6270 */
[----:B------:R-:W-:Y:S01]  /*72c0*/  MOV R64, RZ ;  /* 0x000000ff00407202 */ /* 0x000fe20000000f00 */
[----:B------:R-:W-:Y:S01]  /*72d0*/  @!P2 STG.E desc[UR28][R4.64+0x700], R111 ;  /* 0x0007006f0400a986 */ /* 0x000fe2000c10191c */
[----:B------:R-:W-:Y:S01]  /*72e0*/  ISETP.GE.AND P2, PT, R13, UR20, PT ;  /* 0x000000140d007c0c */ /* 0x000fe2000bf46270 */
[----:B------:R-:W-:Y:S01]  /*72f0*/  HFMA2 R70, -RZ, RZ, 0, 0 ;  /* 0x00000000ff467431 */ /* 0x000fe200000001ff */
[----:B------:R-:W-:Y:S01]  /*7300*/  LEA.HI.X R7, R7, UR13, R44, 0x2, P6 ;  /* 0x0000000d07077c11 */ /* 0x000fe2000b0f142c */
[----:B------:R0:W-:Y:S01]  /*7310*/  @!P1 STG.E desc[UR28][R4.64+0x780], R113 ;  /* 0x0007807104009986 */ /* 0x0001e2000c10191c */
[----:B------:R-:W-:Y:S01]  /*7320*/  HFMA2 R44, -RZ, RZ, 0, 0 ;  /* 0x00000000ff2c7431 */ /* 0x000fe200000001ff */
[----:B------:R-:W-:Y:S01]  /*7330*/  ISETP.GE.AND P6, PT, R10, UR20, PT ;  /* 0x000000140a007c0c */ /* 0x000fe2000bfc6270 */
[----:B------:R-:W1:Y:S01]  /*7340*/  LDCU.128 UR12, c[0x0][0x430] ;  /* 0x00008600ff0c77ac */ /* 0x000e620008000c00 */
[----:B------:R-:W-:Y:S01]  /*7350*/  BAR.SYNC.DEFER_BLOCKING 0x0 ;  /* 0x0000000000007b1d */ /* 0x000fe20000010000 */
[----:B------:R-:W-:-:S02]  /*7360*/  ISETP.GE.AND P1, PT, R36, UR20, PT ;  /* 0x0000001424007c0c */ /* 0x000fc4000bf26270 */
[----:B------:R-:W-:Y:S02]  /*7370*/  MOV R68, RZ ;  /* 0x000000ff00447202 */ /* 0x000fe40000000f00 */
[----:B------:R-:W-:Y:S01]  /*7380*/  MOV R72, RZ ;  /* 0x000000ff00487202 */ /* 0x000fe20000000f00 */
[----:B------:R-:W2:Y:S01]  /*7390*/  LDCU.64 UR10, c[0x0][0x490] ;  /* 0x00009200ff0a77ac */ /* 0x000ea20008000a00 */
[----:B0-----:R-:W-:Y:S01]  /*73a0*/  HFMA2 R4, -RZ, RZ, 0, 0 ;  /* 0x00000000ff047431 */ /* 0x001fe200000001ff */
[----:B------:R-:W3:Y:S01]  /*73b0*/  @!P2 LDG.E R44, desc[UR28][R6.64] ;  /* 0x0000001c062ca981 */ /* 0x000ee2000c1e1900 */
[----:B------:R-:W-:-:S03]  /*73c0*/  ISETP.GE.AND P2, PT, R18, UR20, PT ;  /* 0x0000001412007c0c */ /* 0x000fc6000bf46270 */
[----:B------:R-:W4:Y:S01]  /*73d0*/  @!P3 LDG.E R46, desc[UR28][R6.64+0x80] ;  /* 0x0000801c062eb981 */ /* 0x000f22000c1e1900 */
[----:B------:R-:W-:-:S03]  /*73e0*/  ISETP.GE.AND P3, PT, R17, UR20, PT ;  /* 0x0000001411007c0c */ /* 0x000fc6000bf66270 */
[----:B------:R-:W5:Y:S01]  /*73f0*/  @!P4 LDG.E R48, desc[UR28][R6.64+0x100] ;  /* 0x0001001c0630c981 */ /* 0x000f62000c1e1900 */
[----:B------:R-:W-:-:S03]  /*7400*/  ISETP.GE.AND P4, PT, R16, UR20, PT ;  /* 0x0000001410007c0c */ /* 0x000fc6000bf86270 */
[----:B------:R-:W2:Y:S01]  /*7410*/  @!P5 LDG.E R50, desc[UR28][R6.64+0x180] ;  /* 0x0001801c0632d981 */ /* 0x000ea2000c1e1900 */
        /* <DEDUP_REMOVED lines=13> */
[----:B------:R-:W2:Y:S04]  /*74f0*/  @!P6 LDG.E R62, desc[UR28][R6.64+0x500] ;  /* 0x0005001c063ee981 */ /* 0x000ea8000c1e1900 */
[----:B------:R-:W2:Y:S04]  /*7500*/  @!P1 LDG.E R64, desc[UR28][R6.64+0x580] ;  /* 0x0005801c06409981 */ /* 0x000ea8000c1e1900 */
[----:B------:R-:W2:Y:S04]  /*7510*/  @!P2 LDG.E R66, desc[UR28][R6.64+0x600] ;  /* 0x0006001c0642a981 */ /* 0x000ea8000c1e1900 */
[----:B------:R-:W2:Y:S04]  /*7520*/  @!P3 LDG.E R68, desc[UR28][R6.64+0x680] ;  /* 0x0006801c0644b981 */ /* 0x000ea8000c1e1900 */
[----:B------:R-:W2:Y:S04]  /*7530*/  @!P4 LDG.E R70, desc[UR28][R6.64+0x700] ;  /* 0x0007001c0646c981 */ /* 0x000ea8000c1e1900 */
[----:B------:R-:W2:Y:S01]  /*7540*/  @!P5 LDG.E R72, desc[UR28][R6.64+0x780] ;  /* 0x0007801c0648d981 */ /* 0x000ea2000c1e1900 */
[----:B-1----:R-:W-:-:S02]  /*7550*/  UIMAD.WIDE.U32 UR8, UR31, UR12, UR8 ;  /* 0x0000000c1f0872a5 */ /* 0x002fc4000f8e0008 */
[----:B------:R-:W-:Y:S02]  /*7560*/  UIADD3 UR17, UP0, UPT, UR17, 0x2000, URZ ;  /* 0x0000200011117890 */ /* 0x000fe4000ff1e0ff */
[----:B------:R-:W-:Y:S02]  /*7570*/  UIMAD UR9, UR31, UR13, UR9 ;  /* 0x0000000d1f0972a4 */ /* 0x000fe4000f8e0209 */
[----:B------:R-:W-:Y:S02]  /*7580*/  UIADD3 UR6, UPT, UPT, UR6, 0x1, URZ ;  /* 0x0000000106067890 */ /* 0x000fe4000fffe0ff */
[----:B------:R-:W-:Y:S02]  /*7590*/  UIMAD.WIDE.U32 UR8, UR30, UR14, UR8 ;  /* 0x0000000e1e0872a5 */ /* 0x000fe4000f8e0008 */
[----:B------:R-:W-:Y:S02]  /*75a0*/  UIADD3.X UR7, UPT, UPT, URZ, UR7, URZ, UP0, !UPT ;  /* 0x00000007ff077290 */ /* 0x000fe400087fe4ff */
[----:B------:R-:W-:-:S02]  /*75b0*/  UIMAD UR9, UR30, UR15, UR9 ;  /* 0x0000000f1e0972a4 */ /* 0x000fc4000f8e0209 */
[----:B------:R-:W-:-:S04]  /*75c0*/  UIADD3 UR18, UP1, UPT, UR18, 0x2000, URZ ;  /* 0x0000200012127890 */ /* 0x000fc8000ff3e0ff */
[----:B------:R-:W-:Y:S01]  /*75d0*/  UIADD3.X UR16, UPT, UPT, URZ, UR16, URZ, UP1, !UPT ;  /* 0x00000010ff107290 */ /* 0x000fe20008ffe4ff */
[----:B---3--:R-:W-:Y:S04]  /*75e0*/  STS [R97], R44 ;  /* 0x0000002c61007388 */ /* 0x008fe80000000800 */
[----:B----4-:R-:W-:Y:S04]  /*75f0*/  STS [R95+0x80], R46 ;  /* 0x0000802e5f007388 */ /* 0x010fe80000000800 */
[----:B-----5:R-:W-:Y:S04]  /*7600*/  STS [R93+0x100], R48 ;  /* 0x000100305d007388 */ /* 0x020fe80000000800 */
[----:B--2---:R-:W-:Y:S04]  /*7610*/  STS [R91+0x180], R50 ;  /* 0x000180325b007388 */ /* 0x004fe80000000800 */
        /* <DEDUP_REMOVED lines=13> */
[----:B------:R-:W0:Y:S04]  /*76f0*/  LDS R49, [R98+0x4] ;  /* 0x0000040062317984 */ /* 0x000e280000000800 */
[----:B------:R-:W1:Y:S04]  /*7700*/  LDS R48, [R65] ;  /* 0x0000000041307984 */ /* 0x000e680000000800 */
[----:B------:R-:W2:Y:S04]  /*7710*/  LDS R50, [R63+0x8] ;  /* 0x000008003f327984 */ /* 0x000ea80000000800 */
[----:B------:R-:W3:Y:S04]  /*7720*/  LDS R51, [R96+0xc] ;  /* 0x00000c0060337984 */ /* 0x000ee80000000800 */
[----:B------:R-:W4:Y:S04]  /*7730*/  LDS R53, [R94+0x14] ;  /* 0x000014005e357984 */ /* 0x000f280000000800 */
[----:B------:R-:W5:Y:S04]  /*7740*/  LDS R52, [R61+0x10] ;  /* 0x000010003d347984 */ /* 0x000f680000000800 */
[----:B------:R-:W5:Y:S04]  /*7750*/  LDS R55, [R92+0x1c] ;  /* 0x00001c005c377984 */ /* 0x000f680000000800 */
[----:B------:R-:W5:Y:S04]  /*7760*/  LDS R54, [R59+0x18] ;  /* 0x000018003b367984 */ /* 0x000f680000000800 */
[----:B------:R-:W5:Y:S04]  /*7770*/  LDS R47, [R57+0x20] ;  /* 0x00002000392f7984 */ /* 0x000f680000000800 */
[----:B------:R-:W5:Y:S04]  /*7780*/  LDS R45, [R39+0x28] ;  /* 0x00002800272d7984 */ /* 0x000f680000000800 */
[----:B------:R-:W5:Y:S01]  /*7790*/  LDS R46, [R90+0x24] ;  /* 0x000024005a2e7984 */ /* 0x000f620000000800 */
[----:B0-----:R-:W-:-:S03]  /*77a0*/  FMUL.FTZ R58, R49, -1.4426950216293334961 ;  /* 0xbfb8aa3b313a7820 */ /* 0x001fc60000410000 */
[----:B------:R-:W0:Y:S01]  /*77b0*/  LDS R7, [R37+0x30] ;  /* 0x0000300025077984 */ /* 0x000e220000000800 */
[----:B-1----:R-:W-:Y:S02]  /*77c0*/  FMUL.FTZ R56, R48, -1.4426950216293334961 ;  /* 0xbfb8aa3b30387820 */ /* 0x002fe40000410000 */
[----:B------:R-:W1:Y:S01]  /*77d0*/  MUFU.EX2 R58, R58 ;  /* 0x0000003a003a7308 */ /* 0x000e620000000800 */
[----:B------:R-:W0:Y:S01]  /*77e0*/  LDS R44, [R88+0x2c] ;  /* 0x00002c00582c7984 */ /* 0x000e220000000800 */
[----:B--2---:R-:W-:Y:S02]  /*77f0*/  FMUL.FTZ R60, R50, -1.4426950216293334961 ;  /* 0xbfb8aa3b323c7820 */ /* 0x004fe40000410000 */
[----:B------:R-:W2:Y:S01]  /*7800*/  MUFU.EX2 R56, R56 ;  /* 0x0000003800387308 */ /* 0x000ea20000000800 */
[----:B------:R-:W0:Y:S01]  /*7810*/  LDS R6, [R86+0x34] ;  /* 0x0000340056067984 */ /* 0x000e220000000800 */
[----:B---3--:R-:W-:Y:S02]  /*7820*/  FMUL.FTZ R62, R51, -1.4426950216293334961 ;  /* 0xbfb8aa3b333e7820 */ /* 0x008fe40000410000 */
[----:B------:R-:W3:Y:S01]  /*7830*/  MUFU.EX2 R60, R60 ;  /* 0x0000003c003c7308 */ /* 0x000ee20000000800 */
[----:B------:R-:W0:Y:S01]  /*7840*/  LDS R4, [R84+0x3c] ;  /* 0x00003c0054047984 */ /* 0x000e220000000800 */
[----:B----4-:R-:W-:-:S02]  /*7850*/  FMUL.FTZ R66, R53, -1.4426950216293334961 ;  /* 0xbfb8aa3b35427820 */ /* 0x010fc40000410000 */
[----:B------:R-:W4:Y:S01]  /*7860*/  MUFU.EX2 R62, R62 ;  /* 0x0000003e003e7308 */ /* 0x000f220000000800 */
[----:B------:R-:W0:Y:S01]  /*7870*/  LDS R5, [R35+0x38] ;  /* 0x0000380023057984 */ /* 0x000e220000000800 */
[----:B-----5:R-:W-:Y:S01]  /*7880*/  FMUL.FTZ R64, R52, -1.4426950216293334961 ;  /* 0xbfb8aa3b34407820 */ /* 0x020fe20000410000 */
[----:B-1----:R-:W-:Y:S01]  /*7890*/  FADD.FTZ R58, R58, 1 ;  /* 0x3f8000003a3a7421 */ /* 0x002fe20000010000 */
[----:B------:R-:W1:Y:S01]  /*78a0*/  MUFU.EX2 R66, R66 ;  /* 0x0000004200427308 */ /* 0x000e620000000800 */
[----:B------:R-:W-:Y:S01]  /*78b0*/  FMUL.FTZ R70, R55, -1.4426950216293334961 ;  /* 0xbfb8aa3b37467820 */ /* 0x000fe20000410000 */
[----:B--2---:R-:W-:Y:S02]  /*78c0*/  FADD.FTZ R56, R56, 1 ;  /* 0x3f80000038387421 */ /* 0x004fe40000010000 */
[----:B------:R-:W2:Y:S01]  /*78d0*/  MUFU.EX2 R64, R64 ;  /* 0x0000004000407308 */ /* 0x000ea20000000800 */
[----:B------:R-:W-:Y:S01]  /*78e0*/  FMUL.FTZ R68, R54, -1.4426950216293334961 ;  /* 0xbfb8aa3b36447820 */ /* 0x000fe20000410000 */
[----:B---3--:R-:W-:-:S02]  /*78f0*/  FADD.FTZ R60, R60, 1 ;  /* 0x3f8000003c3c7421 */ /* 0x008fc40000010000 */
[----:B------:R-:W3:Y:S01]  /*7900*/  MUFU.EX2 R70, R70 ;  /* 0x0000004600467308 */ /* 0x000ee20000000800 */
[----:B------:R-:W-:Y:S01]  /*7910*/  FMUL.FTZ R72, R47, -1.4426950216293334961 ;  /* 0xbfb8aa3b2f487820 */ /* 0x000fe20000410000 */
[----:B----4-:R-:W-:Y:S02]  /*7920*/  FADD.FTZ R62, R62, 1 ;  /* 0x3f8000003e3e7421 */ /* 0x010fe40000010000 */
[----:B------:R-:W4:Y:S01]  /*7930*/  MUFU.EX2 R68, R68 ;  /* 0x0000004400447308 */ /* 0x000f220000000800 */
[----:B------:R-:W-:Y:S01]  /*7940*/  FMUL.FTZ R76, R45, -1.4426950216293334961 ;  /* 0xbfb8aa3b2d4c7820 */ /* 0x000fe20000410000 */
[----:B-1----:R-:W-:Y:S02]  /*7950*/  FADD.FTZ R66, R66, 1 ;  /* 0x3f80000042427421 */ /* 0x002fe40000010000 */
[----:B------:R-:W1:Y:S01]  /*7960*/  MUFU.EX2 R72, R72 ;  /* 0x0000004800487308 */ /* 0x000e620000000800 */
[----:B------:R-:W-:Y:S01]  /*7970*/  FMUL.FTZ R74, R46, -1.4426950216293334961 ;  /* 0xbfb8aa3b2e4a7820 */ /* 0x000fe20000410000 */
[----:B--2---:R-:W-:-:S02]  /*7980*/  FADD.FTZ R64, R64, 1 ;  /* 0x3f80000040407421 */ /* 0x004fc40000010000 */
[----:B------:R-:W2:Y:S01]  /*7990*/  MUFU.EX2 R76, R76 ;  /* 0x0000004c004c7308 */ /* 0x000ea20000000800 */
[----:B0-----:R-:W-:Y:S01]  /*79a0*/  FMUL.FTZ R80, R7, -1.4426950216293334961 ;  /* 0xbfb8aa3b07507820 */ /* 0x001fe20000410000 */
[----:B---3--:R-:W-:Y:S02]  /*79b0*/  FADD.FTZ R70, R70, 1 ;  /* 0x3f80000046467421 */ /* 0x008fe40000010000 */
[----:B------:R-:W0:Y:S01]  /*79c0*/  MUFU.EX2 R74, R74 ;  /* 0x0000004a004a7308 */ /* 0x000e220000000800 */
[----:B------:R-:W-:Y:S01]  /*79d0*/  FMUL.FTZ R78, R44, -1.4426950216293334961 ;  /* 0xbfb8aa3b2c4e7820 */ /* 0x000fe20000410000 */
[----:B----4-:R-:W-:Y:S02]  /*79e0*/  FADD.FTZ R68, R68, 1 ;  /* 0x3f80000044447421 */ /* 0x010fe40000010000 */
[----:B------:R-:W3:Y:S01]  /*79f0*/  MUFU.EX2 R80, R80 ;  /* 0x0000005000507308 */ /* 0x000ee20000000800 */
[----:B------:R-:W-:Y:S01]  /*7a00*/  FMUL.FTZ R82, R6, -1.4426950216293334961 ;  /* 0xbfb8aa3b06527820 */ /* 0x000fe20000410000 */
[----:B-1----:R-:W-:-:S02]  /*7a10*/  FADD.FTZ R72, R72, 1 ;  /* 0x3f80000048487421 */ /* 0x002fc40000010000 */
[----:B------:R-:W1:Y:S01]  /*7a20*/  MUFU.EX2 R78, R78 ;  /* 0x0000004e004e7308 */ /* 0x000e620000000800 */
[----:B------:R-:W-:Y:S01]  /*7a30*/  FMUL.FTZ R101, R4, -1.4426950216293334961 ;  /* 0xbfb8aa3b04657820 */ /* 0x000fe20000410000 */
[----:B--2---:R-:W-:Y:S02]  /*7a40*/  FADD.FTZ R76, R76, 1 ;  /* 0x3f8000004c4c7421 */ /* 0x004fe40000010000 */
[----:B------:R-:W2:Y:S01]  /*7a50*/  MUFU.EX2 R82, R82 ;  /* 0x0000005200527308 */ /* 0x000ea20000000800 */
[----:B------:R-:W-:Y:S01]  /*7a60*/  FMUL.FTZ R99, R5, -1.4426950216293334961 ;  /* 0xbfb8aa3b05637820 */ /* 0x000fe20000410000 */
[----:B0-----:R-:W-:Y:S02]  /*7a70*/  FADD.FTZ R74, R74, 1 ;  /* 0x3f8000004a4a7421 */ /* 0x001fe40000010000 */
[----:B------:R-:W0:Y:S01]  /*7a80*/  MUFU.EX2 R101, R101 ;  /* 0x0000006500657308 */ /* 0x000e220000000800 */
[----:B---3--:R-:W-:-:S03]  /*7a90*/  FADD.FTZ R80, R80, 1 ;  /* 0x3f80000050507421 */ /* 0x008fc60000010000 */
[----:B------:R-:W3:Y:S01]  /*7aa0*/  MUFU.EX2 R100, R99 ;  /* 0x0000006300647308 */ /* 0x000ee20000000800 */
[----:B-1----:R-:W-:-:S03]  /*7ab0*/  FADD.FTZ R78, R78, 1 ;  /* 0x3f8000004e4e7421 */ /* 0x002fc60000010000 */
[----:B------:R-:W1:Y:S01]  /*7ac0*/  MUFU.RCP R103, R56 ;  /* 0x0000003800677308 */ /* 0x000e620000001000 */
[----:B--2---:R-:W-:Y:S01]  /*7ad0*/  FADD.FTZ R82, R82, 1 ;  /* 0x3f80000052527421 */ /* 0x004fe20000010000 */
[----:B0-----:R-:W-:-:S06]  /*7ae0*/  FADD.FTZ R101, R101, 1 ;  /* 0x3f80000065657421 */ /* 0x001fcc0000010000 */
[----:B------:R-:W0:Y:S01]  /*7af0*/  MUFU.RCP R58, R58 ;  /* 0x0000003a003a7308 */ /* 0x000e220000001000 */
[----:B---3--:R-:W-:-:S07]  /*7b00*/  FADD.FTZ R100, R100, 1 ;  /* 0x3f80000064647421 */ /* 0x008fce0000010000 */
[----:B------:R-:W2:Y:S01]  /*7b10*/  MUFU.RCP R107, R60 ;  /* 0x0000003c006b7308 */ /* 0x000ea20000001000 */
[----:B-1----:R-:W-:-:S04]  /*7b20*/  FMUL.FTZ R99, R48, R103 ;  /* 0x0000006730637220 */ /* 0x002fc80000410000 */
[----:B------:R-:W-:Y:S01]  /*7b30*/  FMUL.FTZ R34, R99, R34 ;  /* 0x0000002263227220 */ /* 0x000fe20000410000 */
[----:B------:R-:W-:Y:S01]  /*7b40*/  BAR.SYNC.DEFER_BLOCKING 0x0 ;  /* 0x0000000000007b1d */ /* 0x000fe20000010000 */
[----:B0-----:R-:W-:-:S05]  /*7b50*/  FMUL.FTZ R48, R49, R58 ;  /* 0x0000003a31307220 */ /* 0x001fca0000410000 */
[----:B------:R-:W0:Y:S01]  /*7b60*/  MUFU.RCP R62, R62 ;  /* 0x0000003e003e7308 */ /* 0x000e220000001000 */
[----:B------:R-:W-:Y:S01]  /*7b70*/  FMUL.FTZ R33, R48, R33 ;  /* 0x0000002130217220 */ /* 0x000fe20000410000 */
[----:B--2---:R-:W-:-:S06]  /*7b80*/  FMUL.FTZ R49, R50, R107 ;  /* 0x0000006b32317220 */ /* 0x004fcc0000410000 */
[----:B------:R-:W1:Y:S01]  /*7b90*/  MUFU.RCP R109, R64 ;  /* 0x00000040006d7308 */ /* 0x000e620000001000 */
[----:B------:R-:W-:-:S07]  /*7ba0*/  FMUL.FTZ R32, R49, R32 ;  /* 0x0000002031207220 */ /* 0x000fce0000410000 */
[----:B------:R-:W2:Y:S01]  /*7bb0*/  MUFU.RCP R66, R66 ;  /* 0x0000004200427308 */ /* 0x000ea20000001000 */
[----:B0-----:R-:W-:Y:S01]  /*7bc0*/  FMUL.FTZ R50, R51, R62 ;  /* 0x0000003e33327220 */ /* 0x001fe20000410000 */
[----:B------:R-:W-:Y:S03]  /*7bd0*/  STS [R65], R34 ;  /* 0x0000002241007388 */ /* 0x000fe60000000800 */
[----:B------:R-:W-:Y:S01]  /*7be0*/  FMUL.FTZ R31, R50, R31 ;  /* 0x0000001f321f7220 */ /* 0x000fe20000410000 */
[----:B------:R-:W-:Y:S02]  /*7bf0*/  STS [R98+0x4], R33 ;  /* 0x0000042162007388 */ /* 0x000fe40000000800 */
[----:B------:R-:W0:Y:S01]  /*7c00*/  MUFU.RCP R111, R68 ;  /* 0x00000044006f7308 */ /* 0x000e220000001000 */
[----:B-1----:R-:W-:Y:S01]  /*7c10*/  FMUL.FTZ R49, R52, R109 ;  /* 0x0000006d34317220 */ /* 0x002fe20000410000 */
[----:B------:R-:W-:Y:S03]  /*7c20*/  STS [R63+0x8], R32 ;  /* 0x000008203f007388 */ /* 0x000fe60000000800 */
[----:B------:R-:W-:Y:S01]  /*7c30*/  FMUL.FTZ R30, R49, R30 ;  /* 0x0000001e311e7220 */ /* 0x000fe20000410000 */
[----:B------:R-:W-:Y:S02]  /*7c40*/  STS [R96+0xc], R31 ;  /* 0x00000c1f60007388 */ /* 0x000fe40000000800 */
[----:B------:R-:W1:Y:S01]  /*7c50*/  MUFU.RCP R70, R70 ;  /* 0x0000004600467308 */ /* 0x000e620000001000 */
[----:B--2---:R-:W-:Y:S01]  /*7c60*/  FMUL.FTZ R48, R53, R66 ;  /* 0x0000004235307220 */ /* 0x004fe20000410000 */
[----:B------:R-:W-:Y:S03]  /*7c70*/  STS [R61+0x10], R30 ;  /* 0x0000101e3d007388 */ /* 0x000fe60000000800 */
[----:B------:R-:W-:-:S03]  /*7c80*/  FMUL.FTZ R29, R48, R29 ;  /* 0x0000001d301d7220 */ /* 0x000fc60000410000 */
[----:B------:R-:W2:Y:S01]  /*7c90*/  MUFU.RCP R72, R72 ;  /* 0x0000004800487308 */ /* 0x000ea20000001000 */
[----:B0-----:R-:W-:Y:S01]  /*7ca0*/  FMUL.FTZ R51, R54, R111 ;  /* 0x0000006f36337220 */ /* 0x001fe20000410000 */
[----:B------:R-:W-:Y:S03]  /*7cb0*/  STS [R94+0x14], R29 ;  /* 0x0000141d5e007388 */ /* 0x000fe60000000800 */
[----:B------:R-:W-:-:S03]  /*7cc0*/  FMUL.FTZ R28, R51, R28 ;  /* 0x0000001c331c7220 */ /* 0x000fc60000410000 */
[----:B------:R-:W0:Y:S01]  /*7cd0*/  MUFU.RCP R113, R74 ;  /* 0x0000004a00717308 */ /* 0x000e220000001000 */
[----:B-1----:R-:W-:Y:S01]  /*7ce0*/  FMUL.FTZ R50, R55, R70 ;  /* 0x0000004637327220 */ /* 0x002fe20000410000 */
[----:B------:R-:W-:Y:S03]  /*7cf0*/  STS [R59+0x18], R28 ;  /* 0x0000181c3b007388 */ /* 0x000fe60000000800 */
[----:B------:R-:W-:-:S03]  /*7d00*/  FMUL.FTZ R27, R50, R27 ;  /* 0x0000001b321b7220 */ /* 0x000fc60000410000 */
        /* <DEDUP_REMOVED lines=23> */
[----:B------:R-:W-:Y:S01]  /*7e80*/  FMUL.FTZ R21, R6, R21 ;  /* 0x0000001506157220 */ /* 0x000fe20000410000 */
[----:B--2---:R-:W-:-:S04]  /*7e90*/  FMUL.FTZ R5, R5, R100 ;  /* 0x0000006405057220 */ /* 0x004fc80000410000 */
[----:B------:R-:W-:Y:S01]  /*7ea0*/  STS [R86+0x34], R21 ;  /* 0x0000341556007388 */ /* 0x000fe20000000800 */
[----:B------:R-:W-:Y:S01]  /*7eb0*/  FMUL.FTZ R20, R5, R20 ;  /* 0x0000001405147220 */ /* 0x000fe20000410000 */
[----:B0-----:R-:W-:-:S04]  /*7ec0*/  FMUL.FTZ R4, R4, R101 ;  /* 0x0000006504047220 */ /* 0x001fc80000410000 */
[----:B------:R-:W-:Y:S01]  /*7ed0*/  STS [R35+0x38], R20 ;  /* 0x0000381423007388 */ /* 0x000fe20000000800 */
[----:B------:R-:W-:Y:S01]  /*7ee0*/  FMUL.FTZ R19, R4, R19 ;  /* 0x0000001304137220 */ /* 0x000fe20000410000 */
[----:B------:R-:W-:-:S04]  /*7ef0*/  MOV R4, UR20 ;  /* 0x0000001400047c02 */ /* 0x000fc80008000f00 */
        /* <DEDUP_REMOVED lines=22> */
[----:B------:R-:W1:Y:S01]  /*8060*/  LDCU UR8, c[0x0][0x394] ;  /* 0x00007280ff0877ac */ /* 0x000e620008000800 */
[----:B0-----:R-:W-:-:S04]  /*8070*/  LEA R4, P3, R5, UR10, 0x2 ;  /* 0x0000000a05047c11 */ /* 0x001fc8000f8610ff */
[----:B------:R-:W-:Y:S01]  /*8080*/  LEA.HI.X R5, R5, UR11, R6, 0x2, P3 ;  /* 0x0000000b05057c11 */ /* 0x000fe200098f1406 */
[----:B------:R-:W0:Y:S01]  /*8090*/  LDS R7, [UR21+0x2100] ;  /* 0x00210015ff077984 */ /* 0x000e220008000800 */
[----:B-1----:R-:W-:Y:S01]  /*80a0*/  UISETP.GE.AND UP0, UPT, UR6, UR8, UPT ;  /* 0x000000080600728c */ /* 0x002fe2000bf06270 */
[-C--:B0-----:R-:W-:Y:S02]  /*80b0*/  ISETP.GE.AND P2, PT, R13, R7.reuse, PT ;  /* 0x000000070d00720c */ /* 0x081fe40003f46270 */
[-C--:B------:R-:W-:Y:S02]  /*80c0*/  ISETP.GE.AND P1, PT, R12, R7.reuse, PT ;  /* 0x000000070c00720c */ /* 0x080fe40003f26270 */
[-C--:B------:R-:W-:Y:S02]  /*80d0*/  ISETP.GE.AND P0, PT, R8, R7.reuse, PT ;  /* 0x000000070800720c */ /* 0x080fe40003f06270 */
[-C--:B------:R-:W-:Y:S02]  /*80e0*/  ISETP.GE.AND P4, PT, R11, R7.reuse, PT ;  /* 0x000000070b00720c */ /* 0x080fe40003f86270 */
[----:B------:R-:W-:-:S02]  /*80f0*/  ISETP.GE.AND P6, PT, R10, R7, PT ;  /* 0x000000070a00720c */ /* 0x000fc40003fc6270 */
[-C--:B------:R-:W-:Y:S02]  /*8100*/  ISETP.GE.AND P5, PT, R36, R7.reuse, PT ;  /* 0x000000072400720c */ /* 0x080fe40003fa6270 */
[-C--:B------:R-:W-:Y:S01]  /*8110*/  ISETP.GE.AND P3, PT, R18, R7.reuse, PT ;  /* 0x000000071200720c */ /* 0x080fe20003f66270 */
[----:B------:R0:W-:Y:S01]  /*8120*/  @!P2 STG.E desc[UR28][R4.64], R97 ;  /* 0x000000610400a986 */ /* 0x0001e2000c10191c */
[----:B------:R-:W-:-:S03]  /*8130*/  ISETP.GE.AND P2, PT, R17, R7, PT ;  /* 0x000000071100720c */ /* 0x000fc60003f46270 */
        /* <DEDUP_REMOVED lines=16> */
[----:B------:R0:W-:Y:S04]  /*8240*/  @!P0 STG.E desc[UR28][R4.64+0x480], R79 ;  /* 0x0004804f04008986 */ /* 0x0001e8000c10191c */
[----:B------:R0:W-:Y:S04]  /*8250*/  @!P4 STG.E desc[UR28][R4.64+0x500], R77 ;  /* 0x0005004d0400c986 */ /* 0x0001e8000c10191c */
[----:B------:R0:W-:Y:S04]  /*8260*/  @!P6 STG.E desc[UR28][R4.64+0x580], R75 ;  /* 0x0005804b0400e986 */ /* 0x0001e8000c10191c */
[----:B------:R0:W-:Y:S04]  /*8270*/  @!P5 STG.E desc[UR28][R4.64+0x600], R73 ;  /* 0x000600490400d986 */ /* 0x0001e8000c10191c */
[----:B------:R0:W-:Y:S04]  /*8280*/  @!P3 STG.E desc[UR28][R4.64+0x680], R71 ;  /* 0x000680470400b986 */ /* 0x0001e8000c10191c */
[----:B------:R0:W-:Y:S04]  /*8290*/  @!P2 STG.E desc[UR28][R4.64+0x700], R69 ;  /* 0x000700450400a986 */ /* 0x0001e8000c10191c */
[----:B------:R0:W-:Y:S01]  /*82a0*/  @!P1 STG.E desc[UR28][R4.64+0x780], R67 ;  /* 0x0007804304009986 */ /* 0x0001e2000c10191c */
[----:B------:R-:W-:Y:S05]  /*82b0*/  BRA.U !UP0, `(.L_x_80) ;  /* 0xffffff8108307547 */ /* 0x000fea000b83ffff */
[----:B------:R-:W-:Y:S05]  /*82c0*/  EXIT ;  /* 0x000000000000794d */ /* 0x000fea0003800000 */
.L_x_81:
        /* <DEDUP_REMOVED lines=11> */
.L_x_4945:


//--------------------- .text._Z25selective_scan_fwd_kernelI32Selective_Scan_fwd_kernel_traitsILi128ELi16ELi1ELb0ELb0ELb1ELb0EfN3c107complexIfEEEEv13SSMParamsBase --------------------------
	.section	.text._Z25selective_scan_fwd_kernelI32Selective_Scan_fwd_kernel_traitsILi128ELi16ELi1ELb0ELb0ELb1ELb0EfN3c107complexIfEEEEv13SSMParamsBase,"ax",@progbits
	.align	128
        .global         _Z25selective_scan_fwd_kernelI32Selective_Scan_fwd_kernel_traitsILi128ELi16ELi1ELb0ELb0ELb1ELb0EfN3c107complexIfEEEEv13SSMParamsBase
        .type           _Z25selective_scan_fwd_kernelI32Selective_Scan_fwd_kernel_traitsILi128ELi16ELi1ELb0ELb0ELb1ELb0EfN3c107complexIfEEEEv13SSMParamsBase,@function
        .size           _Z25selective_scan_fwd_kernelI32Selective_Scan_fwd_kernel_traitsILi128ELi16ELi1ELb0ELb0ELb1ELb0EfN3c107complexIfEEEEv13SSMParamsBase,(.L_x_4946 - _Z25selective_scan_fwd_kernelI32Selective_Scan_fwd_kernel_traitsILi128ELi16ELi1ELb0ELb0ELb1ELb0EfN3c107complexIfEEEEv13SSMParamsBase)
        .other          _Z25selective_scan_fwd_kernelI32Selective_Scan_fwd_kernel_traitsILi128ELi16ELi1ELb0ELb0ELb1ELb0EfN3c107complexIfEEEEv13SSMParamsBase,@"STO_CUDA_ENTRY STV_DEFAULT"
_Z25selective_scan_fwd_kernelI32Selective_Scan_fwd_kernel_traitsILi128ELi16ELi1ELb0ELb0ELb1ELb0EfN3c107complexIfEEEEv13SSMParamsBase:
.text._Z25selective_scan_fwd_kernelI32Selective_Scan_fwd_kernel_traitsILi128ELi16ELi1ELb0ELb0ELb1ELb0EfN3c107complexIfEEEEv13SSMParamsBase:
[----:B------:R-:W0:Y:S01]  /*0000*/  LDC R1, c[0x0][0x37c] ;  /* 0x0000df00ff017b82 */ /* 0x000e220000000800 */
[----:B------:R-:W1:Y:S07]  /*0010*/  LDCU UR31, c[0x0][0x398] ;  /* 0x00007300ff1f77ac */ /* 0x000e6e0008000800 */
[----:B------:R-:W2:Y:S01]  /*0020*/  S2UR UR20, SR_CTAID.Y ;  /* 0x00000000001479c3 */ /* 0x000ea20000002600 */
[----:B0-----:R-:W-:Y:S01]  /*0030*/  IADD3 R1, PT, PT, R1, -0x58, RZ ;  /* 0xffffffa801017810 */ /* 0x001fe20007ffe0ff */
[----:B------:R-:W0:Y:S01]  /*0040*/  LDCU.128 UR8, c[0x0][0x450] ;  /* 0x00008a00ff0877ac */ /* 0x000e220008000c00 */
[----:B------:R-:W3:Y:S01]  /*0050*/  LDCU.64 UR4, c[0x0][0x470] ;  /* 0x00008e00ff0477ac */ /* 0x000ee20008000a00 */
[----:B------:R-:W4:Y:S01]  /*0060*/  LDCU.64 UR24, c[0x0][0x358] ;  /* 0x00006b00ff1877ac */ /* 0x000f220008000a00 */
[----:B------:R-:W4:Y:S03]  /*0070*/  S2R R6, SR_CTAID.Y ;  /* 0x0000000000067919 */ /* 0x000f260000002600 */
[----:B------:R-:W4:Y:S01]  /*0080*/  S2UR UR22, SR_CTAID.X ;  /* 0x00000000001679c3 */ /* 0x000f220000002500 */
[----:B------:R-:W4:Y:S01]  /*0090*/  LDCU.128 UR16, c[0x0][0x3f0] ;  /* 0x00007e00ff1077ac */ /* 0x000f220008000c00 */
[----:B-1----:R-:W-:Y:S01]  /*00a0*/  MOV R0, UR31 ;  /* 0x0000001f00007c02 */ /* 0x002fe20008000f00 */
[----:B------:R-:W1:Y:S03]  /*00b0*/  LDCU UR30, c[0x0][0x394] ;  /* 0x00007280ff1e77ac */ /* 0x000e660008000800 */
[----:B------:R-:W-:Y:S01]  /*00c0*/  IABS R0, R0 ;  /* 0x0000000000007213 */ /* 0x000fe20000000000 */
[----:B0-----:R-:W-:-:S03]  /*00d0*/  UISETP.NE.U32.AND UP0, UPT, UR10, URZ, UPT ;  /* 0x000000ff0a00728c */ /* 0x001fc6000bf05070 */
[----:B------:R-:W-:Y:S01]  /*00e0*/  R2UR UR28, R0 ;  /* 0x00000000001c72ca */ /* 0x000fe200000e0000 */
[----:B---3--:R-:W-:Y:S02]  /*00f0*/  UISETP.NE.U32.AND UP1, UPT, UR4, URZ, UPT ;  /* 0x000000ff0400728c */ /* 0x008fe4000bf25070 */
[----:B------:R-:W-:Y:S02]  /*0100*/  UISETP.NE.AND.EX UP0, UPT, UR11, URZ, UPT, UP0 ;  /* 0x000000ff0b00728c */ /* 0x000fe4000bf05300 */
[----:B------:R-:W-:Y:S01]  /*0110*/  UISETP.NE.AND.EX UP1, UPT, UR5, URZ, UPT, UP1 ;  /* 0x000000ff0500728c */ /* 0x000fe2000bf25310 */
[----:B------:R-:W0:Y:S03]  /*0120*/  LDCU.128 UR12, c[0x0][0x400] ;  /* 0x00008000ff0c77ac */ /* 0x000e260008000c00 */
[----:B------:R-:W-:Y:S02]  /*0130*/  PLOP3.LUT P0, PT, PT, PT, UP0, 0x80, 0x8 ;  /* 0x000000000008781c */ /* 0x000fe40003f0f008 */
[----:B------:R-:W-:Y:S01]  /*0140*/  PLOP3.LUT P1, PT, PT, PT, UP1, 0x80, 0x8 ;  /* 0x000000000008781c */ /* 0x000fe20003f2f018 */
[----:B------:R-:W3:Y:S01]  /*0150*/  LDCU.64 UR26, c[0x0][0x3d0] ;  /* 0x00007a00ff1a77ac */ /* 0x000ee20008000a00 */
[----:B------:R-:W1:Y:S01]  /*0160*/  I2F.RP R0, UR28 ;  /* 0x0000001c00007d06 */ /* 0x000e620008209400 */
[----:B--2---:R-:W-:-:S02]  /*0170*/  @UP0 ULEA UR10, UP2, UR20, UR10, 0x2 ;  /* 0x0000000a140a0291 */ /* 0x004fc4000f8410ff */
[----:B------:R-:W-:Y:S02]  /*0180*/  @UP1 ULEA UR4, UP3, UR20, UR4, 0x2 ;  /* 0x0000000414041291 */ /* 0x000fe4000f8610ff */
[----:B------:R-:W-:Y:S02]  /*0190*/  @UP0 ULEA.HI.X UR11, UR20, UR11, URZ, 0x2, UP2 ;  /* 0x0000000b140b0291 */ /* 0x000fe400090f14ff */
[----:B------:R-:W-:Y:S01]  /*01a0*/  MOV R2, UR10 ;  /* 0x0000000a00027c02 */ /* 0x000fe20008000f00 */
[----:B------:R-:W-:-:S03]  /*01b0*/  @UP1 ULEA.HI.X UR5, UR20, UR5, URZ, 0x2, UP3 ;  /* 0x0000000514051291 */ /* 0x000fc600098f14ff */
[----:B------:R-:W-:Y:S01]  /*01c0*/  MOV R3, UR11 ;  /* 0x0000000b00037c02 */ /* 0x000fe20008000f00 */
[----:B-1----:R-:W1:Y:S05]  /*01d0*/  MUFU.RCP R0, R0 ;  /* 0x0000000000007308 */ /* 0x002e6a0000001000 */
[----:B----4-:R1:W5:Y:S01]  /*01e0*/  @P0 LDG.E R3, desc[UR24][R2.64] ;  /* 0x0000001802030981 */ /* 0x010362000c1e1900 */
[----:B------:R-:W-:Y:S02]  /*01f0*/  MOV R5, UR5 ;  /* 0x0000000500057c02 */ /* 0x000fe40008000f00 */
[----:B------:R-:W-:-:S06]  /*0200*/  MOV R4, UR4 ;  /* 0x0000000400047c02 */ /* 0x000fcc0008000f00 */
[----:B------:R2:W5:Y:S01]  /*0210*/  @P1 LDG.E R4, desc[UR24][R4.64] ;  /* 0x0000001804041981 */ /* 0x000562000c1e1900 */
[----:B------:R-:W-:Y:S01]  /*0220*/  UMOV UR4, URZ ;  /* 0x000000ff00047c82 */ /* 0x000fe20008000000 */
[----:B------:R-:W-:Y:S02]  /*0230*/  UISETP.GE.AND UP1, UPT, UR30, 0x1, UPT ;  /* 0x000000011e00788c */ /* 0x000fe4000bf26270 */
[----:B------:R-:W-:Y:S01]  /*0240*/  UISETP.NE.AND UP2, UPT, UR31, URZ, UPT ;  /* 0x000000ff1f00728c */ /* 0x000fe2000bf45270 */
[----:B-1----:R-:W-:-:S03]  /*0250*/  IADD3 R2, PT, PT, R0, 0xffffffe, RZ ;  /* 0x0ffffffe00027810 */ /* 0x002fc60007ffe0ff */
[----:B------:R-:W-:Y:S02]  /*0260*/  PLOP3.LUT P2, PT, PT, PT, UP1, 0x80, 0x8 ;  /* 0x000000000008781c */ /* 0x000fe40003f4f018 */
[----:B--2---:R-:W-:Y:S01]  /*0270*/  IABS R5, R6 ;  /* 0x0000000600057213 */ /* 0x004fe20000000000 */
[----:B------:R-:W1:Y:S03]  /*0280*/  F2I.FTZ.U32.TRUNC.NTZ R2, R2 ;  /* 0x0000000200027305 */ /* 0x000e66000021f000 */
[----:B------:R-:W-:Y:S02]  /*0290*/  R2UR UR23, R5 ;  /* 0x00000000051772ca */ /* 0x000fe400000e0000 */
[----:B-1----:R-:W-:-:S13]  /*02a0*/  R2UR UR5, R2 ;  /* 0x00000000020572ca */ /* 0x002fda00000e0000 */
[----:B------:R-:W-:-:S04]  /*02b0*/  UIADD3 UR6, UPT, UPT, URZ, -UR5, URZ ;  /* 0x80000005ff067290 */ /* 0x000fc8000fffe0ff */
[----:B------:R-:W-:-:S04]  /*02c0*/  UIMAD UR6, UR6, UR28, URZ ;  /* 0x0000001c060672a4 */ /* 0x000fc8000f8e02ff */
[----:B------:R-:W-:Y:S02]  /*02d0*/  UIMAD.WIDE.U32 UR6, UR5, UR6, UR4 ;  /* 0x00000006050672a5 */ /* 0x000fe4000f8e0004 */
[----:B------:R-:W-:Y:S02]  /*02e0*/  UIMAD.WIDE.U32 UR4, UR22, UR16, URZ ;  /* 0x00000010160472a5 */ /* 0x000fe4000f8e00ff */
[----:B------:R-:W-:Y:S02]  /*02f0*/  UIMAD.WIDE.U32 UR6, UR7, UR23, URZ ;  /* 0x00000017070672a5 */ /* 0x000fe4000f8e00ff */
[----:B------:R-:W-:Y:S02]  /*0300*/  UIMAD UR5, UR22, UR17, UR5 ;  /* 0x00000011160572a4 */ /* 0x000fe4000f8e0205 */
[----:B0-----:R-:W-:Y:S02]  /*0310*/  UIMAD.WIDE.U32 UR16, UR22, UR12, URZ ;  /* 0x0000000c161072a5 */ /* 0x001fe4000f8e00ff */
[----:B------:R-:W-:Y:S01]  /*0320*/  UIMAD.WIDE.U32 UR10, UR20, UR18, UR4 ;  /* 0x00000012140a72a5 */ /* 0x000fe2000f8e0004 */
[----:B------:R-:W-:Y:S01]  /*0330*/  UMOV UR21, UR7 ;  /* 0x0000000700157c82 */ /* 0x000fe20008000000 */
[----:B------:R-:W-:-:S02]  /*0340*/  ULOP3.LUT UR12, UR20, UR31, URZ, 0x3c, !UPT ;  /* 0x0000001f140c7292 */ /* 0x000fc4000f8e3cff */
[----:B------:R-:W-:Y:S02]  /*0350*/  UIADD3 UR6, UPT, UPT, -UR21, URZ, URZ ;  /* 0x000000ff15067290 */ /* 0x000fe4000fffe1ff */
[----:B------:R-:W-:Y:S02]  /*0360*/  UIMAD UR13, UR22, UR13, UR17 ;  /* 0x0000000d160d72a4 */ /* 0x000fe4000f8e0211 */
[----:B------:R-:W-:Y:S02]  /*0370*/  UIMAD UR18, UR28, UR6, UR23 ;  /* 0x000000061c1272a4 */ /* 0x000fe4000f8e0217 */
[----:B------:R-:W-:Y:S02]  /*0380*/  UISETP.GE.AND UP3, UPT, UR12, URZ, UPT ;  /* 0x000000ff0c00728c */ /* 0x000fe4000bf66270 */
[----:B------:R-:W-:Y:S01]  /*0390*/  UISETP.GT.U32.AND UP0, UPT, UR28, UR18, UPT ;  /* 0x000000121c00728c */ /* 0x000fe2000bf04070 */
[----:B------:R-:W-:Y:S01]  /*03a0*/  UMOV UR12, UR16 ;  /* 0x00000010000c7c82 */ /* 0x000fe20008000000 */
[----:B------:R-:W-:Y:S01]  /*03b0*/  UIMAD UR19, UR20, UR19, UR11 ;  /* 0x00000013141372a4 */ /* 0x000fe2000f8e020b */
[----:B------:R-:W0:Y:S01]  /*03c0*/  LDCU.128 UR4, c[0x0][0x460] ;  /* 0x00008c00ff0477ac */ /* 0x000e220008000c00 */
[----:B------:R-:W-:-:S07]  /*03d0*/  UIMAD.WIDE.U32 UR12, UR20, UR14, UR12 ;  /* 0x0000000e140c72a5 */ /* 0x000fce000f8e000c */
[----:B------:R-:W-:Y:S02]  /*03e0*/  @!UP0 UIADD3 UR18, UPT, UPT, UR18, -UR28, URZ ;  /* 0x8000001c12128290 */ /* 0x000fe4000fffe0ff */
[----:B------:R-:W-:Y:S02]  /*03f0*/  @!UP0 UIADD3 UR21, UPT, UPT, UR21, 0x1, URZ ;  /* 0x0000000115158890 */ /* 0x000fe4000fffe0ff */
[----:B------:R-:W-:Y:S01]  /*0400*/  UISETP.GE.U32.AND UP1, UPT, UR18, UR28, UPT ;  /* 0x0000001c1200728c */ /* 0x000fe2000bf26070 */
[----:B0--3--:R-:W-:Y:S10]  /*0410*/  @!P2 EXIT ;  /* 0x000000000000a94d */ /* 0x009ff40003800000 */
[----:B------:R-:W0:Y:S01]  /*0420*/  S2R R0, SR_TID.X ;  /* 0x0000000000007919 */ /* 0x000e220000002100 */
[----:B------:R-:W1:Y:S01]  /*0430*/  LDCU.64 UR28, c[0x0][0x3e8] ;  /* 0x00007d00ff1c77ac */ /* 0x000e620008000a00 */
[----:B------:R-:W-:Y:S01]  /*0440*/  @UP1 UIADD3 UR21, UPT, UPT, UR21, 0x1, URZ ;  /* 0x0000000115151890 */ /* 0x000fe2000fffe0ff */
[----:B------:R-:W2:Y:S03]  /*0450*/  LDCU UR23, c[0x0][0x384] ;  /* 0x00007080ff1777ac */ /* 0x000ea60008000800 */
[----:B------:R-:W-:Y:S02]  /*0460*/  @!UP3 UIADD3 UR21, UPT, UPT, -UR21, URZ, URZ ;  /* 0x000000ff1515b290 */ /* 0x000fe4000fffe1ff */
[----:B------:R-:W-:Y:S02]  /*0470*/  @!UP2 ULOP3.LUT UR21, URZ, UR31, URZ, 0x33, !UPT ;  /* 0x0000001fff15a292 */ /* 0x000fe4000f8e33ff */
[----:B------:R-:W-:-:S02]  /*0480*/  ULEA UR11, UP0, UR10, UR4, 0x2 ;  /* 0x000000040a0b7291 */ /* 0x000fc4000f8010ff */
[----:B------:R-:W-:Y:S02]  /*0490*/  UIMAD UR17, UR20, UR15, UR13 ;  /* 0x0000000f141172a4 */ /* 0x000fe4000f8e020d */
[----:B------:R-:W-:Y:S02]  /*04a0*/  USHF.R.S32.HI UR4, URZ, 0x1f, UR21 ;  /* 0x0000001fff047899 */ /* 0x000fe40008011415 */
[----:B------:R-:W-:Y:S01]  /*04b0*/  UIMAD.WIDE.U32 UR14, UR22, UR26, URZ ;  /* 0x0000001a160e72a5 */ /* 0x000fe2000f8e00ff */
[----:B------:R-:W3:Y:S01]  /*04c0*/  LDCU UR26, c[0x0][0x38c] ;  /* 0x00007180ff1a77ac */ /* 0x000ee20008000800 */
[----:B-1----:R-:W-:Y:S02]  /*04d0*/  UIMAD UR4, UR4, UR28, URZ ;  /* 0x0000001c040472a4 */ /* 0x002fe4000f8e02ff */
[----:B------:R-:W-:Y:S02]  /*04e0*/  ULEA UR13, UP1, UR12, UR6, 0x2 ;  /* 0x000000060c0d7291 */ /* 0x000fe4000f8210ff */
[----:B------:R-:W-:Y:S01]  /*04f0*/  ULEA.HI.X UR18, UR10, UR5, UR19, 0x2, UP0 ;  /* 0x000000050a127291 */ /* 0x000fe200080f1413 */
[----:B0-----:R-:W-:Y:S01]  /*0500*/  SHF.L.U32 R2, R0, 0x4, RZ ;  /* 0x0000000400027819 */ /* 0x001fe200000006ff */
[----:B------:R-:W-:Y:S01]  /*0510*/  UIMAD UR15, UR22, UR27, UR15 ;  /* 0x0000001b160f72a4 */ /* 0x000fe2000f8e020f */
[----:B------:R-:W-:Y:S01]  /*0520*/  UMOV UR5, URZ ;  /* 0x000000ff00057c82 */ /* 0x000fe20008000000 */
[----:B-----5:R-:W-:Y:S01]  /*0530*/  @P1 R2UR UR5, R4 ;  /* 0x00000000040512ca */ /* 0x020fe200000e0000 */
[----:B------:R-:W-:-:S02]  /*0540*/  ULEA.HI.X UR17, UR12, UR7, UR17, 0x2, UP1 ;  /* 0x000000070c117291 */ /* 0x000fc400088f1411 */
[----:B------:R-:W-:Y:S02]  /*0550*/  UIMAD UR16, UR21, UR29, UR4 ;  /* 0x0000001d151072a4 */ /* 0x000fe4000f8e0204 */
[----:B------:R-:W-:Y:S01]  /*0560*/  UIMAD.WIDE.U32 UR6, UR21, UR28, UR14 ;  /* 0x0000001c150672a5 */ /* 0x000fe2000f8e000e */
[----:B------:R-:W-:Y:S01]  /*0570*/  UMOV UR4, URZ ;  /* 0x000000ff00047c82 */ /* 0x000fe20008000000 */
[----:B--2---:R-:W-:Y:S01]  /*0580*/  UIMAD UR20, UR22, UR23, UR20 ;  /* 0x00000017161472a4 */ /* 0x004fe2000f8e0214 */
[----:B------:R-:W-:Y:S01]  /*0590*/  @P0 R2UR UR4, R3 ;  /* 0x00000000030402ca */ /* 0x000fe200000e0000 */
[----:B------:R-:W-:Y:S01]  /*05a0*/  ULEA UR15, UP0, UR6, UR8, 0x2 ;  /* 0x00000008060f7291 */ /* 0x000fe2000f8010ff */
[----:B------:R-:W-:Y:S01]  /*05b0*/  LOP3.LUT R3, R0, 0x1f, RZ, 0xc0, !PT ;  /* 0x0000001f00037812 */ /* 0x000fe200078ec0ff */
[----:B------:R-:W-:Y:S02]  /*05c0*/  UIADD3 UR16, UPT, UPT, UR7, UR16, URZ ;  /* 0x0000001007107290 */ /* 0x000fe4000fffe0ff */
[----:B------:R-:W-:Y:S01]  /*05d0*/  UIMAD UR10, UR20, UR30, URZ ;  /* 0x0000001e140a72a4 */ /* 0x000fe2000f8e02ff */
[----:B------:R-:W-:Y:S01]  /*05e0*/  LOP3.LUT R5, R3, 0x3e00, R2, 0xf8, !PT ;  /* 0x00003e0003057812 */ /* 0x000fe200078ef802 */
[----:B------:R-:W-:Y:S01]  /*05f0*/  ULEA.HI.X UR16, UR6, UR9, UR16, 0x2, UP0 ;  /* 0x0000000906107291 */ /* 0x000fe200080f1410 */
[----:B------:R-:W-:Y:S01]  /*0600*/  UMOV UR12, UR13 ;  /* 0x0000000d000c7c82 */ /* 0x000fe20008000000 */
[----:B---3--:R-:W-:Y:S01]  /*0610*/  UIMAD UR10, UR10, UR26, URZ ;  /* 0x0000001a0a0a72a4 */ /* 0x008fe2000f8e02ff */
[----:B------:R-:W-:Y:S01]  /*0620*/  UMOV UR6, URZ ;  /* 0x000000ff00067c82 */ /* 0x000fe20008000000 */
[----:B------:R-:W-:Y:S01]  /*0630*/  UMOV UR13, UR18 ;  /* 0x00000012000d7c82 */ /* 0x000fe20008000000 */
[----:B------:R-:W-:-:S09]  /*0640*/  UMOV UR14, UR17 ;  /* 0x00000011000e7c82 */ /* 0x000fd20008000000 */
.L_x_121:
[----:B------:R-:W0:Y:S01]  /*0650*/  LDCU UR21, c[0x0][0x388] ;  /* 0x00007100ff1577ac */ /* 0x000e220008000800 */
[----:B------:R-:W-:Y:S01]  /*0660*/  SHF.L.U32 R92, R0, 0x4, RZ ;  /* 0x00000004005c7819 */ /* 0x000fe200000006ff */
[----:B------:R-:W-:Y:S01]  /*0670*/  HFMA2 R16, -RZ, RZ, 0, 0 ;  /* 0x00000000ff107431 */ /* 0x000fe200000001ff */
[----:B--2---:R-:W-:Y:S01]  /*0680*/  LOP3.LUT R29, R29, 0xfffffeff, RZ, 0xc0, !PT ;  /* 0xfffffeff1d1d7812 */ /* 0x004fe200078ec0ff */
[----:B------:R-:W-:Y:S01]  /*0690*/  HFMA2 R12, -RZ, RZ, 0, 0 ;  /* 0x00000000ff0c7431 */ /* 0x000fe200000001ff */
[----:B------:R-:W-:Y:S02]  /*06a0*/  LOP3.LUT R28, R92, 0x3e00, RZ, 0xc0, !PT ;  /* 0x00003e005c1c7812 */ /* 0x000fe400078ec0ff */
[----:B------:R-:W-:Y:S02]  /*06b0*/  CS2R R10, SRZ ;  /* 0x00000000000a7805 */ /* 0x000fe4000001ff00 */
[----:B------:R-:W-:Y:S01]  /*06c0*/  MOV R2, UR11 ;  /* 0x0000000b00027c02 */ /* 0x000fe20008000f00 */
[----:B------:R-:W-:Y:S01]  /*06d0*/  HFMA2 R20, -RZ, RZ, 0, 0 ;  /* 0x00000000ff147431 */ /* 0x000fe200000001ff */
[----:B------:R-:W-:Y:S01]  /*06e0*/  LOP3.LUT R27, R28, 0x1f, R0, 0xf8, !PT ;  /* 0x0000001f1c1b7812 */ /* 0x000fe200078ef800 */
[----:B------:R-:W-:Y:S01]  /*06f0*/  HFMA2 R24, -RZ, RZ, 0, 0 ;  /* 0x00000000ff187431 */ /* 0x000fe200000001ff */
[----:B------:R-:W-:-:S02]  /*0700*/  MOV R3, UR13 ;  /* 0x0000000d00037c02 */ /* 0x000fc40008000f00 */
[C---:B------:R-:W-:Y:S02]  /*0710*/  LOP3.LUT R6, R27.reuse, 0x20, RZ, 0xfc, !PT ;  /* 0x000000201b067812 */ /* 0x040fe400078efcff */
[C---:B------:R-:W-:Y:S02]  /*0720*/  LOP3.LUT R7, R27.reuse, 0x40, RZ, 0xfc, !PT ;  /* 0x000000401b077812 */ /* 0x040fe400078efcff */
[----:B------:R-:W-:Y:S01]  /*0730*/  LOP3.LUT R8, R27, 0x60, RZ, 0xfc, !PT ;  /* 0x000000601b087812 */ /* 0x000fe200078efcff */
[----:B0-----:R-:W-:Y:S01]  /*0740*/  UIMAD UR7, UR6, -0x800, UR21 ;  /* 0xfffff800060778a4 */ /* 0x001fe2000f8e0215 */
[----:B------:R-:W-:Y:S02]  /*0750*/  MOV R14, RZ ;  /* 0x000000ff000e7202 */ /* 0x000fe40000000f00 */
[----:B------:R-:W-:Y:S02]  /*0760*/  MOV R18, RZ ;  /* 0x000000ff00127202 */ /* 0x000fe40000000f00 */
[----:B------:R-:W-:-:S02]  /*0770*/  MOV R22, RZ ;  /* 0x000000ff00167202 */ /* 0x000fc40000000f00 */
[C---:B------:R-:W-:Y:S01]  /*0780*/  ISETP.GE.AND P0, PT, R5.reuse, UR7, PT ;  /* 0x0000000705007c0c */ /* 0x040fe2000bf06270 */
[----:B------:R-:W-:Y:S01]  /*0790*/  IMAD.WIDE.U32 R4, R5, 0x4, R2 ;  /* 0x0000000405047825 */ /* 0x000fe200078e0002 */
[----:B------:R-:W-:Y:S02]  /*07a0*/  ISETP.GE.AND P6, PT, R6, UR7, PT ;  /* 0x0000000706007c0c */ /* 0x000fe4000bfc6270 */
[----:B------:R-:W-:Y:S02]  /*07b0*/  ISETP.GE.AND P5, PT, R7, UR7, PT ;  /* 0x0000000707007c0c */ /* 0x000fe4000bfa6270 */
[----:B------:R-:W-:Y:S02]  /*07c0*/  ISETP.GE.AND P4, PT, R8, UR7, PT ;  /* 0x0000000708007c0c */ /* 0x000fe4000bf86270 */
[----:B------:R-:W-:Y:S02]  /*07d0*/  CS2R R8, SRZ ;  /* 0x0000000000087805 */ /* 0x000fe4000001ff00 */
[C---:B------:R-:W-:Y:S01]  /*07e0*/  LOP3.LUT R3, R27.reuse, 0x80, RZ, 0xfc, !PT ;  /* 0x000000801b037812 */ /* 0x040fe200078efcff */
[----:B------:R-:W-:Y:S01]  /*07f0*/  BAR.SYNC.DEFER_BLOCKING 0x0 ;  /* 0x0000000000007b1d */ /* 0x000fe20000010000 */
[----:B------:R-:W-:-:S02]  /*0800*/  LOP3.LUT R6, R27, 0xa0, RZ, 0xfc, !PT ;  /* 0x000000a01b067812 */ /* 0x000fc400078efcff */
[----:B------:R-:W-:Y:S02]  /*0810*/  ISETP.GE.AND P3, PT, R3, UR7, PT ;  /* 0x0000000703007c0c */ /* 0x000fe4000bf66270 */
[----:B------:R-:W-:Y:S02]  /*0820*/  @P0 LOP3.LUT R29, R29, 0x100, RZ, 0xfc, !PT ;  /* 0x000001001d1d0812 */ /* 0x000fe400078efcff */
[----:B------:R-:W-:Y:S02]  /*0830*/  LEA R2, P0, R27, UR12, 0x2 ;  /* 0x0000000c1b027c11 */ /* 0x000fe4000f8010ff */
[----:B------:R-:W-:Y:S02]  /*0840*/  LOP3.LUT R29, R29, 0xffffff7f, RZ, 0xc0, !PT ;  /* 0xffffff7f1d1d7812 */ /* 0x000fe400078ec0ff */
[----:B------:R-:W-:Y:S02]  /*0850*/  IADD3.X R3, PT, PT, RZ, UR14, RZ, P0, !PT ;  /* 0x0000000eff037c10 */ /* 0x000fe400087fe4ff */
[----:B------:R-:W-:-:S02]  /*0860*/  @P6 LOP3.LUT R29, R29, 0x80, RZ, 0xfc, !PT ;  /* 0x000000801d1d6812 */ /* 0x000fc400078efcff */
[----:B------:R-:W-:Y:S02]  /*0870*/  ISETP.GE.AND P2, PT, R6, UR7, PT ;  /* 0x0000000706007c0c */ /* 0x000fe4000bf46270 */
[----:B------:R-:W-:Y:S02]  /*0880*/  LOP3.LUT R29, R29, 0xffffffbf, RZ, 0xc0, !PT ;  /* 0xffffffbf1d1d7812 */ /* 0x000fe400078ec0ff */
[----:B------:R-:W-:Y:S02]  /*0890*/  LOP3.LUT R7, R27, 0xc0, RZ, 0xfc, !PT ;  /* 0x000000c01b077812 */ /* 0x000fe400078efcff */
[----:B------:R-:W-:Y:S02]  /*08a0*/  @P5 LOP3.LUT R29, R29, 0x40, RZ, 0xfc, !PT ;  /* 0x000000401d1d5812 */ /* 0x000fe400078efcff */
[----:B------:R-:W-:Y:S02]  /*08b0*/  ISETP.GE.AND P1, PT, R7, UR7, PT ;  /* 0x0000000707007c0c */ /* 0x000fe4000bf26270 */
[----:B------:R-:W-:-:S02]  /*08c0*/  CS2R R6, SRZ ;  /* 0x0000000000067805 */ /* 0x000fc4000001ff00 */
[----:B------:R-:W-:Y:S01]  /*08d0*/  LOP3.LUT R29, R29, 0xffffffdf, RZ, 0xc0, !PT ;  /* 0xffffffdf1d1d7812 */ /* 0x000fe200078ec0ff */
[----:B------:R-:W2:Y:S01]  /*08e0*/  @!P5 LDG.E R8, desc[UR24][R4.64+0x100] ;  /* 0x000100180408d981 */ /* 0x000ea2000c1e1900 */
[----:B------:R-:W-:Y:S02]  /*08f0*/  MOV R26, RZ ;  /* 0x000000ff001a7202 */ /* 0x000fe40000000f00 */
[----:B------:R-:W-:Y:S01]  /*0900*/  @P4 LOP3.LUT R29, R29, 0x20, RZ, 0xfc, !PT ;  /* 0x000000201d1d4812 */ /* 0x000fe200078efcff */
[----:B------:R-:W3:Y:S03]  /*0910*/  @!P6 LDG.E R7, desc[UR24][R4.64+0x80] ;  /* 0x000080180407e981 */ /* 0x000ee6000c1e1900 */
[C---:B------:R-:W-:Y:S01]  /*0920*/  LOP3.LUT P0, RZ, R29.reuse, 0x100, RZ, 0xc0, !PT ;  /* 0x000001001dff7812 */ /* 0x040fe2000780c0ff */
[----:B------:R-:W4:Y:S01]  /*0930*/  @!P4 LDG.E R9, desc[UR24][R4.64+0x180] ;  /* 0x000180180409c981 */ /* 0x000f22000c1e1900 */
[----:B------:R-:W-:-:S02]  /*0940*/  LOP3.LUT R29, R29, 0xffffffef, RZ, 0xc0, !PT ;  /* 0xffffffef1d1d7812 */ /* 0x000fc400078ec0ff */
[----:B------:R-:W-:Y:S01]  /*0950*/  LOP3.LUT R13, R27, 0xe0, RZ, 0xfc, !PT ;  /* 0x000000e01b0d7812 */ /* 0x000fe200078efcff */
[----:B------:R-:W5:Y:S01]  /*0960*/  @!P1 LDG.E R12, desc[UR24][R4.64+0x300] ;  /* 0x00030018040c9981 */ /* 0x000f62000c1e1900 */
[----:B------:R-:W-:Y:S02]  /*0970*/  @P3 LOP3.LUT R29, R29, 0x10, RZ, 0xfc, !PT ;  /* 0x000000101d1d3812 */ /* 0x000fe400078efcff */
[----:B------:R-:W-:Y:S01]  /*0980*/  LOP3.LUT R15, R27, 0x100, RZ, 0xfc, !PT ;  /* 0x000001001b0f7812 */ /* 0x000fe200078efcff */
[----:B------:R-:W5:Y:S01]  /*0990*/  @!P2 LDG.E R11, desc[UR24][R4.64+0x280] ;  /* 0x00028018040ba981 */ /* 0x000f62000c1e1900 */
[----:B------:R-:W-:-:S03]  /*09a0*/  LOP3.LUT R29, R29, 0xfffffff7, RZ, 0xc0, !PT ;  /* 0xfffffff71d1d7812 */ /* 0x000fc600078ec0ff */
[----:B------:R-:W2:Y:S01]  /*09b0*/  @!P0 LDG.E R6, desc[UR24][R4.64] ;  /* 0x0000001804068981 */ /* 0x000ea2000c1e1900 */
[----:B------:R-:W-:Y:S02]  /*09c0*/  @P2 LOP3.LUT R29, R29, 0x8, RZ, 0xfc, !PT ;  /* 0x000000081d1d2812 */ /* 0x000fe400078efcff */
[----:B------:R-:W-:Y:S01]  /*09d0*/  ISETP.GE.AND P0, PT, R13, UR7, PT ;  /* 0x000000070d007c0c */ /* 0x000fe2000bf06270 */
[----:B------:R-:W5:Y:S01]  /*09e0*/  @!P3 LDG.E R10, desc[UR24][R4.64+0x200] ;  /* 0x00020018040ab981 */ /* 0x000f62000c1e1900 */
[----:B------:R-:W-:-:S04]  /*09f0*/  LOP3.LUT R29, R29, 0xfffffffb, RZ, 0xc0, !PT ;  /* 0xfffffffb1d1d7812 */ /* 0x000fc800078ec0ff */
[----:B------:R-:W-:-:S04]  /*0a00*/  @P1 LOP3.LUT R29, R29, 0x4, RZ, 0xfc, !PT ;  /* 0x000000041d1d1812 */ /* 0x000fc800078efcff */
[----:B------:R-:W-:-:S03]  /*0a10*/  LOP3.LUT R29, R29, 0xfffffffd, RZ, 0xc0, !PT ;  /* 0xfffffffd1d1d7812 */ /* 0x000fc600078ec0ff */
[----:B------:R-:W5:Y:S01]  /*0a20*/  @!P0 LDG.E R14, desc[UR24][R4.64+0x380] ;  /* 0x00038018040e8981 */ /* 0x000f62000c1e1900 */
[----:B------:R-:W-:Y:S02]  /*0a30*/  @P0 LOP3.LUT R29, R29, 0x2, RZ, 0xfc, !PT ;  /* 0x000000021d1d0812 */ /* 0x000fe400078efcff */
[----:B------:R-:W-:Y:S02]  /*0a40*/  ISETP.GE.AND P0, PT, R15, UR7, PT ;  /* 0x000000070f007c0c */ /* 0x000fe4000bf06270 */
[----:B------:R-:W-:Y:S02]  /*0a50*/  LOP3.LUT R29, R29, 0xfffffffe, RZ, 0xc0, !PT ;  /* 0xfffffffe1d1d7812 */ /* 0x000fe400078ec0ff */
[C---:B------:R-:W-:Y:S02]  /*0a60*/  LOP3.LUT R17, R27.reuse, 0x120, RZ, 0xfc, !PT ;  /* 0x000001201b117812 */ /* 0x040fe400078efcff */
[C---:B------:R-:W-:Y:S02]  /*0a70*/  LOP3.LUT R19, R27.reuse, 0x140, RZ, 0xfc, !PT ;  /* 0x000001401b137812 */ /* 0x040fe400078efcff */
[----:B------:R-:W-:-:S02]  /*0a80*/  LOP3.LUT R21, R27, 0x160, RZ, 0xfc, !PT ;  /* 0x000001601b157812 */ /* 0x000fc400078efcff */
[C---:B------:R-:W-:Y:S02]  /*0a90*/  LOP3.LUT R23, R27.reuse, 0x180, RZ, 0xfc, !PT ;  /* 0x000001801b177812 */ /* 0x040fe400078efcff */
[----:B------:R-:W-:Y:S01]  /*0aa0*/  LOP3.LUT R25, R27, 0x1a0, RZ, 0xfc, !PT ;  /* 0x000001a01b197812 */ /* 0x000fe200078efcff */
[----:B------:R-:W5:Y:S01]  /*0ab0*/  @!P0 LDG.E R16, desc[UR24][R4.64+0x400] ;  /* 0x0004001804108981 */ /* 0x000f62000c1e1900 */
[----:B------:R-:W-:Y:S02]  /*0ac0*/  @P0 LOP3.LUT R29, R29, 0x1, RZ, 0xfc, !PT ;  /* 0x000000011d1d0812 */ /* 0x000fe400078efcff */
[----:B------:R-:W-:Y:S02]  /*0ad0*/  ISETP.GE.AND P0, PT, R17, UR7, PT ;  /* 0x0000000711007c0c */ /* 0x000fe4000bf06270 */
[----:B------:R-:W-:Y:S02]  /*0ae0*/  ISETP.GE.AND P1, PT, R19, UR7, PT ;  /* 0x0000000713007c0c */ /* 0x000fe4000bf26270 */
[----:B------:R-:W-:-:S02]  /*0af0*/  LOP3.LUT R13, R27, 0x1c0, RZ, 0xfc, !PT ;  /* 0x000001c01b0d7812 */ /* 0x000fc400078efcff */
[----:B------:R-:W-:Y:S02]  /*0b00*/  ISETP.GE.AND P2, PT, R21, UR7, PT ;  /* 0x0000000715007c0c */ /* 0x000fe4000bf46270 */
[----:B------:R-:W-:Y:S02]  /*0b10*/  LOP3.LUT R17, R27, 0x1e0, RZ, 0xfc, !PT ;  /* 0x000001e01b117812 */ /* 0x000fe400078efcff */
[----:B------:R-:W-:Y:S02]  /*0b20*/  ISETP.GE.AND P3, PT, R23, UR7, PT ;  /* 0x0000000717007c0c */ /* 0x000fe4000bf66270 */
[----:B------:R-:W-:Y:S01]  /*0b30*/  ISETP.GE.AND P4, PT, R25, UR7, PT ;  /* 0x0000000719007c0c */ /* 0x000fe2000bf86270 */
[----:B------:R-:W-:Y:S01]  /*0b40*/  HFMA2 R15, -RZ, RZ, 0, 0 ;  /* 0x00000000ff0f7431 */ /* 0x000fe200000001ff */
[----:B------:R-:W-:Y:S01]  /*0b50*/  ISETP.GE.AND P5, PT, R13, UR7, PT ;  /* 0x000000070d007c0c */ /* 0x000fe2000bfa6270 */
[----:B------:R-:W5:Y:S01]  /*0b60*/  @!P0 LDG.E R18, desc[UR24][R4.64+0x480] ;  /* 0x0004801804128981 */ /* 0x000f62000c1e1900 */
[----:B------:R-:W-:-:S02]  /*0b70*/  ISETP.GE.AND P6, PT, R17, UR7, PT ;  /* 0x0000000711007c0c */ /* 0x000fc4000bfc6270 */
[----:B------:R-:W-:Y:S01]  /*0b80*/  MOV R19, RZ ;  /* 0x000000ff00137202 */ /* 0x000fe20000000f00 */
[----:B------:R-:W5:Y:S04]  /*0b90*/  @!P1 LDG.E R20, desc[UR24][R4.64+0x500] ;  /* 0x0005001804149981 */ /* 0x000f68000c1e1900 */
[----:B------:R-:W5:Y:S04]  /*0ba0*/  @!P2 LDG.E R22, desc[UR24][R4.64+0x580] ;  /* 0x000580180416a981 */ /* 0x000f68000c1e1900 */
[----:B------:R-:W5:Y:S04]  /*0bb0*/  @!P3 LDG.E R24, desc[UR24][R4.64+0x600] ;  /* 0x000600180418b981 */ /* 0x000f68000c1e1900 */
[----:B------:R-:W5:Y:S04]  /*0bc0*/  @!P4 LDG.E R26, desc[UR24][R4.64+0x680] ;  /* 0x00068018041ac981 */ /* 0x000f68000c1e1900 */
[----:B------:R-:W5:Y:S04]  /*0bd0*/  @!P5 LDG.E R15, desc[UR24][R4.64+0x700] ;  /* 0x00070018040fd981 */ /* 0x000f68000c1e1900 */
[----:B------:R0:W5:Y:S01]  /*0be0*/  @!P6 LDG.E R19, desc[UR24][R4.64+0x780] ;  /* 0x000780180413e981 */ /* 0x000162000c1e1900 */
[----:B------:R-:W1:Y:S01]  /*0bf0*/  S2R R147, SR_LANEID ;  /* 0x0000000000937919 */ /* 0x000e620000000000 */
[----:B------:R-:W0:Y:S01]  /*0c00*/  S2UR UR17, SR_CgaCtaId ;  /* 0x00000000001179c3 */ /* 0x000e220000008800 */
[----:B------:R-:W-:-:S02]  /*0c10*/  P2R R30, PR, RZ, 0x1 ;  /* 0x00000001ff1e7803 */ /* 0x000fc40000000000 */
[----:B------:R-:W-:-:S04]  /*0c20*/  LOP3.LUT P0, RZ, R29, 0x1, RZ, 0xc0, !PT ;  /* 0x000000011dff7812 */ /* 0x000fc8000780c0ff */
[----:B------:R-:W-:Y:S02]  /*0c30*/  P2R R47, PR, RZ, 0x1 ;  /* 0x00000001ff2f7803 */ /* 0x000fe40000000000 */
[----:B------:R-:W-:-:S04]  /*0c40*/  LOP3.LUT P0, RZ, R29, 0x2, RZ, 0xc0, !PT ;  /* 0x000000021dff7812 */ /* 0x000fc8000780c0ff */
[----:B------:R-:W-:Y:S02]  /*0c50*/  P2R R46, PR, RZ, 0x1 ;  /* 0x00000001ff2e7803 */ /* 0x000fe40000000000 */
[----:B------:R-:W-:Y:S01]  /*0c60*/  LOP3.LUT P0, RZ, R29, 0x4, RZ, 0xc0, !PT ;  /* 0x000000041dff7812 */ /* 0x000fe2000780c0ff */
[----:B------:R-:W-:-:S03]  /*0c70*/  UMOV UR7, 0x400 ;  /* 0x0000040000077882 */ /* 0x000fc60000000000 */
[----:B------:R-:W-:Y:S02]  /*0c80*/  P2R R45, PR, RZ, 0x1 ;  /* 0x00000001ff2d7803 */ /* 0x000fe40000000000 */
[----:B------:R-:W-:Y:S01]  /*0c90*/  LOP3.LUT P0, RZ, R29, 0x8, RZ, 0xc0, !PT ;  /* 0x000000081dff7812 */ /* 0x000fe2000780c0ff */
[----:B0-----:R-:W-:Y:S01]  /*0ca0*/  ULEA UR17, UR17, UR7, 0x18 ;  /* 0x0000000711117291 */ /* 0x001fe2000f8ec0ff */
[----:B-1----:R-:W-:-:S04]  /*0cb0*/  IADD3 R28, PT, PT, R28, R147, RZ ;  /* 0x000000931c1c7210 */ /* 0x002fc80007ffe0ff */
[C---:B------:R-:W-:Y:S02]  /*0cc0*/  IADD3 R17, PT, PT, R28.reuse, 0x20, RZ ;  /* 0x000000201c117810 */ /* 0x040fe40007ffe0ff */
[C---:B------:R-:W-:Y:S02]  /*0cd0*/  IADD3 R21, PT, PT, R28.reuse, 0x40, RZ ;  /* 0x000000401c157810 */ /* 0x040fe40007ffe0ff */
[CC--:B------:R-:W-:Y:S02]  /*0ce0*/  LEA.HI.SX32 R13, R28.reuse, R28.reuse, 0x1b ;  /* 0x0000001c1c0d7211 */ /* 0x0c0fe400078fdaff */
[----:B------:R-:W-:Y:S02]  /*0cf0*/  IADD3 R23, PT, PT, R28, 0x60, RZ ;  /* 0x000000601c177810 */ /* 0x000fe40007ffe0ff */
[-C--:B------:R-:W-:Y:S02]  /*0d00*/  LEA.HI.SX32 R17, R17, R28.reuse, 0x1b ;  /* 0x0000001c11117211 */ /* 0x080fe400078fdaff */
[----:B------:R-:W-:-:S02]  /*0d10*/  LEA.HI.SX32 R21, R21, R28, 0x1b ;  /* 0x0000001c15157211 */ /* 0x000fc400078fdaff */
[----:B------:R-:W-:Y:S02]  /*0d20*/  P2R R44, PR, RZ, 0x1 ;  /* 0x00000001ff2c7803 */ /* 0x000fe40000000000 */
[----:B------:R-:W-:Y:S02]  /*0d30*/  LOP3.LUT P0, RZ, R29, 0x10, RZ, 0xc0, !PT ;  /* 0x000000101dff7812 */ /* 0x000fe4000780c0ff */
[----:B------:R-:W-:Y:S02]  /*0d40*/  LEA R75, R13, UR17, 0x2 ;  /* 0x000000110d4b7c11 */ /* 0x000fe4000f8e10ff */
[----:B------:R-:W-:Y:S02]  /*0d50*/  LEA.HI.SX32 R23, R23, R28, 0x1b ;  /* 0x0000001c17177211 */ /* 0x000fe400078fdaff */
[----:B------:R-:W-:Y:S02]  /*0d60*/  LEA R74, R17, UR17, 0x2 ;  /* 0x00000011114a7c11 */ /* 0x000fe4000f8e10ff */
[----:B------:R-:W-:-:S02]  /*0d70*/  LEA R73, R21, UR17, 0x2 ;  /* 0x0000001115497c11 */ /* 0x000fc4000f8e10ff */
[C---:B------:R-:W-:Y:S02]  /*0d80*/  IADD3 R5, PT, PT, R28.reuse, 0xa0, RZ ;  /* 0x000000a01c057810 */ /* 0x040fe40007ffe0ff */
[C---:B------:R-:W-:Y:S02]  /*0d90*/  IADD3 R13, PT, PT, R28.reuse, 0xc0, RZ ;  /* 0x000000c01c0d7810 */ /* 0x040fe40007ffe0ff */
[C---:B------:R-:W-:Y:S02]  /*0da0*/  IADD3 R17, PT, PT, R28.reuse, 0xe0, RZ ;  /* 0x000000e01c117810 */ /* 0x040fe40007ffe0ff */
[----:B------:R-:W-:Y:S02]  /*0db0*/  IADD3 R21, PT, PT, R28, 0x100, RZ ;  /* 0x000001001c157810 */ /* 0x000fe40007ffe0ff */
[----:B------:R-:W-:Y:S02]  /*0dc0*/  P2R R43, PR, RZ, 0x1 ;  /* 0x00000001ff2b7803 */ /* 0x000fe40000000000 */
[----:B------:R-:W-:-:S02]  /*0dd0*/  LOP3.LUT P0, RZ, R29, 0x20, RZ, 0xc0, !PT ;  /* 0x000000201dff7812 */ /* 0x000fc4000780c0ff */
[----:B------:R-:W-:Y:S02]  /*0de0*/  LEA R72, R23, UR17, 0x2 ;  /* 0x0000001117487c11 */ /* 0x000fe4000f8e10ff */
[----:B------:R-:W-:Y:S02]  /*0df0*/  IADD3 R25, PT, PT, R28, 0x80, RZ ;  /* 0x000000801c197810 */ /* 0x000fe40007ffe0ff */
[-C--:B------:R-:W-:Y:S02]  /*0e00*/  LEA.HI.SX32 R5, R5, R28.reuse, 0x1b ;  /* 0x0000001c05057211 */ /* 0x080fe400078fdaff */
[-C--:B------:R-:W-:Y:S02]  /*0e10*/  LEA.HI.SX32 R13, R13, R28.reuse, 0x1b ;  /* 0x0000001c0d0d7211 */ /* 0x080fe400078fdaff */
[-C--:B------:R-:W-:Y:S02]  /*0e20*/  LEA.HI.SX32 R17, R17, R28.reuse, 0x1b ;  /* 0x0000001c11117211 */ /* 0x080fe400078fdaff */
[----:B------:R-:W-:-:S02]  /*0e30*/  LEA.HI.SX32 R21, R21, R28, 0x1b ;  /* 0x0000001c15157211 */ /* 0x000fc400078fdaff */
[----:B------:R-:W-:Y:S02]  /*0e40*/  P2R R42, PR, RZ, 0x1 ;  /* 0x00000001ff2a7803 */ /* 0x000fe40000000000 */
[----:B------:R-:W-:Y:S02]  /*0e50*/  LOP3.LUT P0, RZ, R29, 0x40, RZ, 0xc0, !PT ;  /* 0x000000401dff7812 */ /* 0x000fe4000780c0ff */
[----:B------:R-:W-:Y:S02]  /*0e60*/  LEA.HI.SX32 R25, R25, R28, 0x1b ;  /* 0x0000001c19197211 */ /* 0x000fe400078fdaff */
        /* <DEDUP_REMOVED lines=9> */
[----:B------:R-:W-:Y:S02]  /*0f00*/  P2R R40, PR, RZ, 0x1 ;  /* 0x00000001ff287803 */ /* 0x000fe40000000000 */
[----:B------:R-:W-:Y:S02]  /*0f10*/  LEA R71, R25, UR17, 0x2 ;  /* 0x0000001119477c11 */ /* 0x000fe4000f8e10ff */
[----:B------:R-:W-:Y:S02]  /*0f20*/  LOP3.LUT P0, RZ, R29, 0x80, RZ, 0xc0, !PT ;  /* 0x000000801dff7812 */ /* 0x000fe4000780c0ff */
[-C--:B------:R-:W-:Y:S02]  /*0f30*/  LEA.HI.SX32 R23, R23, R28.reuse, 0x1b ;  /* 0x0000001c17177211 */ /* 0x080fe400078fdaff */
[-C--:B------:R-:W-:Y:S02]  /*0f40*/  LEA.HI.SX32 R5, R5, R28.reuse, 0x1b ;  /* 0x0000001c05057211 */ /* 0x080fe400078fdaff */
[----:B------:R-:W-:-:S02]  /*0f50*/  LEA.HI.SX32 R13, R13, R28, 0x1b ;  /* 0x0000001c0d0d7211 */ /* 0x000fc400078fdaff */
[-C--:B------:R-:W-:Y:S02]  /*0f60*/  LEA.HI.SX32 R17, R17, R28.reuse, 0x1b ;  /* 0x0000001c11117211 */ /* 0x080fe400078fdaff */
[----:B------:R-:W-:Y:S02]  /*0f70*/  LEA.HI.SX32 R21, R21, R28, 0x1b ;  /* 0x0000001c15157211 */ /* 0x000fe400078fdaff */
[----:B------:R-:W-:Y:S02]  /*0f80*/  P2R R32, PR, RZ, 0x1 ;  /* 0x00000001ff207803 */ /* 0x000fe40000000000 */
[----:B------:R-:W-:Y:S02]  /*0f90*/  LOP3.LUT P0, RZ, R29, 0x100, RZ, 0xc0, !PT ;  /* 0x000001001dff7812 */ /* 0x000fe4000780c0ff */
[----:B------:R-:W-:Y:S02]  /*0fa0*/  LEA R66, R23, UR17, 0x2 ;  /* 0x0000001117427c11 */ /* 0x000fe4000f8e10ff */
[----:B------:R-:W-:-:S02]  /*0fb0*/  LEA R65, R5, UR17, 0x2 ;  /* 0x0000001105417c11 */ /* 0x000fc4000f8e10ff */
[----:B------:R-:W-:Y:S02]  /*0fc0*/  LEA R62, R13, UR17, 0x2 ;  /* 0x000000110d3e7c11 */ /* 0x000fe4000f8e10ff */
[----:B------:R-:W-:Y:S02]  /*0fd0*/  LEA R61, R17, UR17, 0x2 ;  /* 0x00000011113d7c11 */ /* 0x000fe4000f8e10ff */
[----:B------:R-:W-:Y:S01]  /*0fe0*/  LEA R60, R21, UR17, 0x2 ;  /* 0x00000011153c7c11 */ /* 0x000fe2000f8e10ff */
[----:B------:R-:W-:Y:S01]  /*0ff0*/  HFMA2 R4, -RZ, RZ, 0, 0 ;  /* 0x00000000ff047431 */ /* 0x000fe200000001ff */
[----:B--2---:R-:W-:Y:S04]  /*1000*/  STS [R75], R6 ;  /* 0x000000064b007388 */ /* 0x004fe80000000800 */
[----:B---3--:R0:W-:Y:S04]  /*1010*/  STS [R74+0x80], R7 ;  /* 0x000080074a007388 */ /* 0x0081e80000000800 */
[----:B------:R-:W-:Y:S04]  /*1020*/  STS [R73+0x100], R8 ;  /* 0x0001000849007388 */ /* 0x000fe80000000800 */
[----:B----4-:R1:W-:Y:S01]  /*1030*/  STS [R72+0x180], R9 ;  /* 0x0001800948007388 */ /* 0x0103e20000000800 */
[----:B0-----:R-:W-:-:S04]  /*1040*/  IADD3 R7, PT, PT, R28, 0x160, RZ ;  /* 0x000001601c077810 */ /* 0x001fc80007ffe0ff */
[----:B------:R-:W-:Y:S02]  /*1050*/  LEA.HI.SX32 R7, R7, R28, 0x1b ;  /* 0x0000001c07077211 */ /* 0x000fe400078fdaff */
[----:B-1----:R-:W-:-:S04]  /*1060*/  IADD3 R9, PT, PT, R28, 0x180, RZ ;  /* 0x000001801c097810 */ /* 0x002fc80007ffe0ff */
[----:B------:R-:W-:Y:S01]  /*1070*/  LEA.HI.SX32 R9, R9, R28, 0x1b ;  /* 0x0000001c09097211 */ /* 0x000fe200078fdaff */
[----:B------:R-:W-:Y:S01]  /*1080*/  IMAD R28, R147, 0xf, R28 ;  /* 0x0000000f931c7824 */ /* 0x000fe200078e021c */
[----:B-----5:R-:W-:Y:S01]  /*1090*/  STS [R71+0x200], R10 ;  /* 0x0002000a47007388 */ /* 0x020fe20000000800 */
[----:B------:R-:W-:Y:S02]  /*10a0*/  LEA R64, R7, UR17, 0x2 ;  /* 0x0000001107407c11 */ /* 0x000fe4000f8e10ff */
[----:B------:R-:W-:Y:S01]  /*10b0*/  LEA R63, R9, UR17, 0x2 ;  /* 0x00000011093f7c11 */ /* 0x000fe2000f8e10ff */
[----:B------:R0:W-:Y:S01]  /*10c0*/  STS [R70+0x280], R11 ;  /* 0x0002800b46007388 */ /* 0x0001e20000000800 */
[C---:B------:R-:W-:Y:S02]  /*10d0*/  IADD3 R5, PT, PT, R28.reuse, 0x1, RZ ;  /* 0x000000011c057810 */ /* 0x040fe40007ffe0ff */
[C---:B------:R-:W-:Y:S02]  /*10e0*/  IADD3 R7, PT, PT, R28.reuse, 0x2, RZ ;  /* 0x000000021c077810 */ /* 0x040fe40007ffe0ff */
[----:B------:R-:W-:-:S02]  /*10f0*/  IADD3 R9, PT, PT, R28, 0x3, RZ ;  /* 0x000000031c097810 */ /* 0x000fc40007ffe0ff */
[C---:B------:R-:W-:Y:S02]  /*1100*/  IADD3 R13, PT, PT, R28.reuse, 0x5, RZ ;  /* 0x000000051c0d7810 */ /* 0x040fe40007ffe0ff */
[C---:B------:R-:W-:Y:S02]  /*1110*/  IADD3 R23, PT, PT, R28.reuse, 0x6, RZ ;  /* 0x000000061c177810 */ /* 0x040fe40007ffe0ff */
[C---:B0-----:R-:W-:Y:S02]  /*1120*/  IADD3 R11, PT, PT, R28.reuse, 0x4, RZ ;  /* 0x000000041c0b7810 */ /* 0x041fe40007ffe0ff */
        /* <DEDUP_REMOVED lines=8> */
[----:B------:R-:W-:Y:S01]  /*11b0*/  IADD3 R41, PT, PT, R28, 0xf, RZ ;  /* 0x0000000f1c297810 */ /* 0x000fe20007ffe0ff */
[----:B------:R0:W-:Y:S01]  /*11c0*/  STS [R69+0x300], R12 ;  /* 0x0003000c45007388 */ /* 0x0001e20000000800 */
[----:B------:R-:W-:-:S02]  /*11d0*/  LEA.HI.SX32 R5, R5, R28, 0x1b ;  /* 0x0000001c05057211 */ /* 0x000fc400078fdaff */
[-C--:B------:R-:W-:Y:S01]  /*11e0*/  LEA.HI.SX32 R7, R7, R28.reuse, 0x1b ;  /* 0x0000001c07077211 */ /* 0x080fe200078fdaff */
[----:B------:R-:W-:Y:S01]  /*11f0*/  STS [R68+0x380], R14 ;  /* 0x0003800e44007388 */ /* 0x000fe20000000800 */
[-C--:B------:R-:W-:Y:S02]  /*1200*/  LEA.HI.SX32 R9, R9, R28.reuse, 0x1b ;  /* 0x0000001c09097211 */ /* 0x080fe400078fdaff */
[-C--:B------:R-:W-:Y:S01]  /*1210*/  LEA.HI.SX32 R11, R11, R28.reuse, 0x1b ;  /* 0x0000001c0b0b7211 */ /* 0x080fe200078fdaff */
[----:B------:R-:W-:Y:S01]  /*1220*/  STS [R67+0x400], R16 ;  /* 0x0004001043007388 */ /* 0x000fe20000000800 */
        /* <DEDUP_REMOVED lines=10> */
[-C--:B------:R-:W-:Y:S01]  /*12d0*/  LEA.HI.SX32 R41, R41, R28.reuse, 0x1b ;  /* 0x0000001c29297211 */ /* 0x080fe200078fdaff */
[----:B------:R-:W-:Y:S01]  /*12e0*/  STS [R66+0x480], R18 ;  /* 0x0004801242007388 */ /* 0x000fe20000000800 */
[----:B------:R-:W-:-:S03]  /*12f0*/  LEA.HI.SX32 R28, R28, R28, 0x1b ;  /* 0x0000001c1c1c7211 */ /* 0x000fc600078fdaff */
[----:B------:R-:W-:Y:S01]  /*1300*/  STS [R65+0x500], R20 ;  /* 0x0005001441007388 */ /* 0x000fe20000000800 */
[----:B------:R-:W-:Y:S02]  /*1310*/  LEA R59, R28, UR17, 0x2 ;  /* 0x000000111c3b7c11 */ /* 0x000fe4000f8e10ff */
[----:B------:R-:W-:Y:S01]  /*1320*/  LEA R51, R5, UR17, 0x2 ;  /* 0x0000001105337c11 */ /* 0x000fe2000f8e10ff */
[----:B------:R-:W-:Y:S01]  /*1330*/  STS [R64+0x580], R22 ;  /* 0x0005801640007388 */ /* 0x000fe20000000800 */
[----:B------:R-:W-:Y:S02]  /*1340*/  LEA R50, R7, UR17, 0x2 ;  /* 0x0000001107327c11 */ /* 0x000fe4000f8e10ff */
[----:B------:R-:W-:Y:S01]  /*1350*/  LEA R49, R9, UR17, 0x2 ;  /* 0x0000001109317c11 */ /* 0x000fe2000f8e10ff */
[----:B------:R-:W-:Y:S01]  /*1360*/  STS [R63+0x600], R24 ;  /* 0x000600183f007388 */ /* 0x000fe20000000800 */
[----:B------:R-:W-:Y:S02]  /*1370*/  LEA R48, R11, UR17, 0x2 ;  /* 0x000000110b307c11 */ /* 0x000fe4000f8e10ff */
[----:B------:R-:W-:Y:S01]  /*1380*/  LEA R165, R13, UR17, 0x2 ;  /* 0x000000110da57c11 */ /* 0x000fe2000f8e10ff */
[----:B------:R-:W-:Y:S01]  /*1390*/  STS [R62+0x680], R26 ;  /* 0x0006801a3e007388 */ /* 0x000fe20000000800 */
        /* <DEDUP_REMOVED lines=10> */
[----:B------:R1:W-:Y:S04]  /*1440*/  STS [R61+0x700], R15 ;  /* 0x0007000f3d007388 */ /* 0x0003e80000000800 */
[----:B------:R2:W-:Y:S01]  /*1450*/  STS [R60+0x780], R19 ;  /* 0x000780133c007388 */ /* 0x0005e20000000800 */
        /* <DEDUP_REMOVED lines=17> */
[----:B------:R-:W-:Y:S01]  /*1570*/  BAR.SYNC.DEFER_BLOCKING 0x0 ;  /* 0x0000000000007b1d */ /* 0x000fe20000010000 */
[----:B------:R-:W-:-:S02]  /*1580*/  MOV R5, RZ ;  /* 0x000000ff00057202 */ /* 0x000fc40000000f00 */
[----:B------:R-:W-:-:S03]  /*1590*/  CS2R R6, SRZ ;  /* 0x0000000000067805 */ /* 0x000fc6000001ff00 */
[----:B------:R-:W3:Y:S01]  /*15a0*/  @!P0 LDG.E R4, desc[UR24][R2.64] ;  /* 0x0000001802048981 */ /* 0x000ee2000c1e1900 */
[----:B------:R-:W-:-:S13]  /*15b0*/  ISETP.NE.AND P0, PT, R32, RZ, PT ;  /* 0x000000ff2000720c */ /* 0x000fda0003f05270 */
[----:B------:R-:W4:Y:S01]  /*15c0*/  @!P0 LDG.E R5, desc[UR24][R2.64+0x80] ;  /* 0x0000801802058981 */ /* 0x000f22000c1e1900 */
[----:B------:R-:W-:-:S13]  /*15d0*/  ISETP.NE.AND P0, PT, R40, RZ, PT ;  /* 0x000000ff2800720c */ /* 0x000fda0003f05270 */
[----:B------:R-:W5:Y:S01]  /*15e0*/  @!P0 LDG.E R6, desc[UR24][R2.64+0x100] ;  /* 0x0001001802068981 */ /* 0x000f62000c1e1900 */
[----:B------:R-:W-:Y:S02]  /*15f0*/  ISETP.NE.AND P0, PT, R42, RZ, PT ;  /* 0x000000ff2a00720c */ /* 0x000fe40003f05270 */
[----:B------:R-:W-:-:S11]  /*1600*/  CS2R R8, SRZ ;  /* 0x0000000000087805 */ /* 0x000fd6000001ff00 */
[----:B------:R-:W5:Y:S01]  /*1610*/  @!P0 LDG.E R7, desc[UR24][R2.64+0x180] ;  /* 0x0001801802078981 */ /* 0x000f62000c1e1900 */
        /* <DEDUP_REMOVED lines=8> */
[----:B0-----:R-:W-:-:S11]  /*16a0*/  CS2R R12, SRZ ;  /* 0x00000000000c7805 */ /* 0x001fd6000001ff00 */
[----:B------:R-:W5:Y:S01]  /*16b0*/  @!P0 LDG.E R11, desc[UR24][R2.64+0x380] ;  /* 0x00038018020b8981 */ /* 0x000f62000c1e1900 */
[----:B------:R-:W-:Y:S02]  /*16c0*/  ISETP.NE.AND P0, PT, R47, RZ, PT ;  /* 0x000000ff2f00720c */ /* 0x000fe40003f05270 */
[----:B-1----:R-:W-:Y:S02]  /*16d0*/  CS2R R14, SRZ ;  /* 0x00000000000e7805 */ /* 0x002fe4000001ff00 */
[----:B------:R-:W-:Y:S02]  /*16e0*/  CS2R R16, SRZ ;  /* 0x0000000000107805 */ /* 0x000fe4000001ff00 */
[----:B--2---:R-:W-:Y:S02]  /*16f0*/  CS2R R18, SRZ ;  /* 0x0000000000127805 */ /* 0x004fe4000001ff00 */
[----:B------:R-:W2:Y:S04]  /*1700*/  @!P1 LDG.E R14, desc[UR24][R2.64+0x500] ;  /* 0x00050018020e9981 */ /* 0x000ea8000c1e1900 */
[----:B------:R-:W2:Y:S04]  /*1710*/  @!P2 LDG.E R15, desc[UR24][R2.64+0x580] ;  /* 0x00058018020fa981 */ /* 0x000ea8000c1e1900 */
[----:B------:R-:W2:Y:S01]  /*1720*/  @!P0 LDG.E R12, desc[UR24][R2.64+0x400] ;  /* 0x00040018020c8981 */ /* 0x000ea2000c1e1900 */
[----:B------:R-:W-:-:S03]  /*1730*/  ISETP.NE.AND P0, PT, R30, RZ, PT ;  /* 0x000000ff1e00720c */ /* 0x000fc60003f05270 */
[----:B------:R-:W2:Y:S04]  /*1740*/  @!P3 LDG.E R16, desc[UR24][R2.64+0x600] ;  /* 0x000600180210b981 */ /* 0x000ea8000c1e1900 */
[----:B------:R-:W2:Y:S04]  /*1750*/  @!P4 LDG.E R17, desc[UR24][R2.64+0x680] ;  /* 0x000680180211c981 */ /* 0x000ea8000c1e1900 */
[----:B------:R-:W2:Y:S04]  /*1760*/  @!P5 LDG.E R18, desc[UR24][R2.64+0x700] ;  /* 0x000700180212d981 */ /* 0x000ea8000c1e1900 */
[----:B------:R-:W2:Y:S04]  /*1770*/  @!P0 LDG.E R13, desc[UR24][R2.64+0x480] ;  /* 0x00048018020d8981 */ /* 0x000ea8000c1e1900 */
[----:B------:R-:W2:Y:S04]  /*1780*/  @!P6 LDG.E R19, desc[UR24][R2.64+0x780] ;  /* 0x000780180213e981 */ /* 0x000ea8000c1e1900 */
[----:B------:R-:W-:Y:S04]  /*1790*/  STL [R1+0x50], R75 ;  /* 0x0000504b01007387 */ /* 0x000fe80000100800 */
[----:B------:R-:W-:Y:S04]  /*17a0*/  STL [R1+0x4c], R74 ;  /* 0x00004c4a01007387 */ /* 0x000fe80000100800 */
[----:B------:R-:W-:Y:S04]  /*17b0*/  STL [R1+0x48], R73 ;  /* 0x0000484901007387 */ /* 0x000fe80000100800 */
[----:B------:R-:W-:Y:S01]  /*17c0*/  STL [R1+0x44], R72 ;  /* 0x0000444801007387 */ /* 0x000fe20000100800 */
[----:B------:R-:W0:Y:S03]  /*17d0*/  LDCU.U8 UR7, c[0x0][0x39e] ;  /* 0x000073c0ff0777ac */ /* 0x000e260008000000 */
[----:B------:R-:W-:Y:S04]  /*17e0*/  STL [R1+0x40], R71 ;  /* 0x0000404701007387 */ /* 0x000fe80000100800 */
        /* <DEDUP_REMOVED lines=15> */
[----:B------:R-:W-:Y:S01]  /*18e0*/  STL [R1], R48 ;  /* 0x0000003001007387 */ /* 0x000fe20000100800 */
[----:B------:R-:W-:Y:S03]  /*18f0*/  BSSY.RECONVERGENT B0, `(.L_x_82) ;  /* 0x0000050000007945 */ /* 0x000fe60003800200 */
[----:B---3--:R-:W-:Y:S04]  /*1900*/  STS [R75], R4 ;  /* 0x000000044b007388 */ /* 0x008fe80000000800 */
[----:B----4-:R-:W-:Y:S04]  /*1910*/  STS [R74+0x80], R5 ;  /* 0x000080054a007388 */ /* 0x010fe80000000800 */
[----:B-----5:R-:W-:Y:S04]  /*1920*/  STS [R73+0x100], R6 ;  /* 0x0001000649007388 */ /* 0x020fe80000000800 */
[----:B------:R-:W-:Y:S04]  /*1930*/  STS [R72+0x180], R7 ;  /* 0x0001800748007388 */ /* 0x000fe80000000800 */
[----:B------:R-:W-:Y:S04]  /*1940*/  STS [R71+0x200], R8 ;  /* 0x0002000847007388 */ /* 0x000fe80000000800 */
[----:B------:R-:W-:Y:S04]  /*1950*/  STS [R70+0x280], R9 ;  /* 0x0002800946007388 */ /* 0x000fe80000000800 */
[----:B------:R-:W-:Y:S04]  /*1960*/  STS [R69+0x300], R10 ;  /* 0x0003000a45007388 */ /* 0x000fe80000000800 */
[----:B------:R-:W-:Y:S04]  /*1970*/  STS [R68+0x380], R11 ;  /* 0x0003800b44007388 */ /* 0x000fe80000000800 */
[----:B--2---:R-:W-:Y:S04]  /*1980*/  STS [R67+0x400], R12 ;  /* 0x0004000c43007388 */ /* 0x004fe80000000800 */
        /* <DEDUP_REMOVED lines=70> */
.L_x_83:
[----:B------:R-:W-:Y:S05]  /*1df0*/  BSYNC.RECONVERGENT B0 ;  /* 0x0000000000007941 */ /* 0x000fea0003800200 */
.L_x_82:
        /* <DEDUP_REMOVED lines=34> */
.L_x_85:
[----:B------:R-:W-:Y:S05]  /*2020*/  BSYNC.RECONVERGENT B0 ;  /* 0x0000000000007941 */ /* 0x000fea0003800200 */
.L_x_84:
        /* <DEDUP_REMOVED lines=36> */
.L_x_87:
[----:B------:R-:W-:Y:S05]  /*2270*/  BSYNC.RECONVERGENT B0 ;  /* 0x0000000000007941 */ /* 0x000fea0003800200 */
.L_x_86:
        /* <DEDUP_REMOVED lines=34> */
.L_x_89:
[----:B------:R-:W-:Y:S05]  /*24a0*/  BSYNC.RECONVERGENT B0 ;  /* 0x0000000000007941 */ /* 0x000fea0003800200 */
.L_x_88:
        /* <DEDUP_REMOVED lines=36> */
.L_x_91:
[----:B------:R-:W-:Y:S05]  /*26f0*/  BSYNC.RECONVERGENT B0 ;  /* 0x0000000000007941 */ /* 0x000fea0003800200 */
.L_x_90:
        /* <DEDUP_REMOVED lines=34> */
.L_x_93:
[----:B------:R-:W-:Y:S05]  /*2920*/  BSYNC.RECONVERGENT B0 ;  /* 0x0000000000007941 */ /* 0x000fea0003800200 */
.L_x_92:
        /* <DEDUP_REMOVED lines=36> */
.L_x_95:
[----:B------:R-:W-:Y:S05]  /*2b70*/  BSYNC.RECONVERGENT B0 ;  /* 0x0000000000007941 */ /* 0x000fea0003800200 */
.L_x_94:
        /* <DEDUP_REMOVED lines=34> */
.L_x_97:
[----:B------:R-:W-:Y:S05]  /*2da0*/  BSYNC.RECONVERGENT B0 ;  /* 0x0000000000007941 */ /* 0x000fea0003800200 */
.L_x_96:
[----:B------:R-:W-:Y:S01]  /*2db0*/  ISETP.EQ.OR P4, PT, RZ, UR7, P4 ;  /* 0x00000007ff007c0c */ /* 0x000fe2000a782670 */
[----:B------:R-:W-:Y:S01]  /*2dc0*/  BSSY.RECONVERGENT B0, `(.L_x_98) ;  /* 0x0000024000007945 */ /* 0x000fe20003800200 */
[----:B------:R-:W-:Y:S01]  /*2dd0*/  FSETP.GTU.FTZ.AND P1, PT, R78, 20, PT ;  /* 0x41a000004e00780b */ /* 0x000fe20003f3c000 */
[----:B------:R-:W-:Y:S01]  /*2de0*/  FADD.FTZ R77, R77, UR5 ;  /* 0x000000054d4d7e21 */ /* 0x000fe20008010000 */
[----:B------:R-:W-:Y:S02]  /*2df0*/  ISETP.EQ.OR P5, PT, RZ, UR7, P5 ;  /* 0x00000007ff007c0c */ /* 0x000fe4000afa2670 */
[----:B------:R-:W-:-:S07]  /*2e00*/  LOP3.LUT R0, R0, 0x1f, RZ, 0xc0, !PT ;  /* 0x0000001f00007812 */ /* 0x000fce00078ec0ff */
        /* <DEDUP_REMOVED lines=31> */
.L_x_99:
[----:B------:R-:W-:Y:S05]  /*3000*/  BSYNC.RECONVERGENT B0 ;  /* 0x0000000000007941 */ /* 0x000fea0003800200 */
.L_x_98:
[----:B------:R-:W-:Y:S01]  /*3010*/  BSSY.RECONVERGENT B0, `(.L_x_100) ;  /* 0x0000027000007945 */ /* 0x000fe20003800200 */
[----:B------:R-:W-:Y:S01]  /*3020*/  FSETP.GTU.FTZ.AND P4, PT, R77, 20, PT ;  /* 0x41a000004d00780b */ /* 0x000fe20003f9c000 */
[----:B------:R-:W-:Y:S01]  /*3030*/  FMUL.FTZ R74, R146, UR4 ;  /* 0x00000004924a7c20 */ /* 0x000fe20008410000 */
[----:B------:R-:W-:Y:S01]  /*3040*/  FMUL.FTZ R73, R145, UR4 ;  /* 0x0000000491497c20 */ /* 0x000fe20008410000 */
[----:B------:R-:W-:Y:S01]  /*3050*/  FMUL.FTZ R72, R58, UR4 ;  /* 0x000000043a487c20 */ /* 0x000fe20008410000 */
[----:B------:R-:W-:Y:S01]  /*3060*/  FMUL.FTZ R71, R57, UR4 ;  /* 0x0000000439477c20 */ /* 0x000fe20008410000 */
[----:B------:R-:W-:Y:S01]  /*3070*/  FMUL.FTZ R70, R56, UR4 ;  /* 0x0000000438467c20 */ /* 0x000fe20008410000 */
[----:B------:R-:W-:Y:S01]  /*3080*/  FADD.FTZ R76, R76, UR5 ;  /* 0x000000054c4c7e21 */ /* 0x000fe20008010000 */
[----:B------:R-:W-:Y:S06]  /*3090*/  @P5 BRA `(.L_x_101) ;  /* 0x0000000000785947 */ /* 0x000fec0003800000 */
        /* <DEDUP_REMOVED lines=30> */
.L_x_101:
[----:B------:R-:W-:Y:S05]  /*3280*/  BSYNC.RECONVERGENT B0 ;  /* 0x0000000000007941 */ /* 0x000fea0003800200 */
.L_x_100:
[----:B------:R-:W-:Y:S01]  /*3290*/  ISETP.EQ.OR P3, PT, RZ, UR7, P3 ;  /* 0x00000007ff007c0c */ /* 0x000fe20009f62670 */
[----:B------:R-:W-:Y:S01]  /*32a0*/  BSSY.RECONVERGENT B0, `(.L_x_102) ;  /* 0x000002c000007945 */ /* 0x000fe20003800200 */
[----:B------:R-:W-:Y:S01]  /*32b0*/  FSETP.GTU.FTZ.AND P5, PT, R76, 20, PT ;  /* 0x41a000004c00780b */ /* 0x000fe20003fbc000 */
[----:B------:R-:W-:Y:S01]  /*32c0*/  FMUL.FTZ R69, R55, UR4 ;  /* 0x0000000437457c20 */ /* 0x000fe20008410000 */
[----:B------:R-:W-:Y:S01]  /*32d0*/  ISETP.EQ.OR P2, PT, RZ, UR7, P2 ;  /* 0x00000007ff007c0c */ /* 0x000fe20009742670 */
        /* <DEDUP_REMOVED lines=9> */
[----:B------:R-:W-:Y:S11]  /*3370*/  @P3 BRA `(.L_x_103) ;  /* 0x0000000000783947 */ /* 0x000ff60003800000 */
        /* <DEDUP_REMOVED lines=30> */
.L_x_103:
[----:B------:R-:W-:Y:S05]  /*3560*/  BSYNC.RECONVERGENT B0 ;  /* 0x0000000000007941 */ /* 0x000fea0003800200 */
.L_x_102:
        /* <DEDUP_REMOVED lines=12> */
[CC--:B------:R-:W-:Y:S02]  /*3630*/  IADD3 R3, PT, PT, R5.reuse, -R2.reuse, RZ ;  /* 0x8000000205037210 */ /* 0x0c0fe40007ffe0ff */
        /* <DEDUP_REMOVED lines=19> */
.L_x_105:
[----:B------:R-:W-:Y:S05]  /*3770*/  BSYNC.RECONVERGENT B0 ;  /* 0x0000000000007941 */ /* 0x000fea0003800200 */
.L_x_104:
        /* <DEDUP_REMOVED lines=32> */
.L_x_107:
[----:B------:R-:W-:Y:S05]  /*3980*/  BSYNC.RECONVERGENT B0 ;  /* 0x0000000000007941 */ /* 0x000fea0003800200 */
.L_x_106:
        /* <DEDUP_REMOVED lines=32> */
.L_x_109:
[----:B------:R-:W-:Y:S05]  /*3b90*/  BSYNC.RECONVERGENT B0 ;  /* 0x0000000000007941 */ /* 0x000fea0003800200 */
.L_x_108:
        /* <DEDUP_REMOVED lines=32> */
.L_x_111:
[----:B------:R-:W-:Y:S05]  /*3da0*/  BSYNC.RECONVERGENT B0 ;  /* 0x0000000000007941 */ /* 0x000fea0003800200 */
.L_x_110:
        /* <DEDUP_REMOVED lines=32> */
.L_x_113:
[----:B------:R-:W-:Y:S05]  /*3fb0*/  BSYNC.RECONVERGENT B0 ;  /* 0x0000000000007941 */ /* 0x000fea0003800200 */
.L_x_112:
[----:B------:R-:W0:Y:S01]  /*3fc0*/  LDCU UR7, c[0x0][0x38c] ;  /* 0x00007180ff0777ac */ /* 0x000e220008000800 */
        /* <DEDUP_REMOVED lines=8> */
[----:B------:R-:W0:Y:S01]  /*4050*/  S2R R2, SR_TID.X ;  /* 0x0000000000027919 */ /* 0x000e220000002100 */
[----:B------:R-:W1:Y:S01]  /*4060*/  S2UR UR20, SR_CTAID.Y ;  /* 0x00000000001479c3 */ /* 0x000e620000002600 */
[----:B------:R-:W1:Y:S01]  /*4070*/  LDCU.64 UR18, c[0x0][0x3a0] ;  /* 0x00007400ff1277ac */ /* 0x000e620008000a00 */
[----:B------:R-:W-:Y:S01]  /*4080*/  ISETP.NE.AND P0, PT, RZ, UR6, PT ;  /* 0x00000006ff007c0c */ /* 0x000fe2000bf05270 */
[----:B------:R-:W-:Y:S01]  /*4090*/  FMUL.FTZ R146, R146, R91 ;  /* 0x0000005b92927220 */ /* 0x000fe20000410000 */
[----:B------:R-:W-:Y:S01]  /*40a0*/  FMUL.FTZ R145, R145, R90 ;  /* 0x0000005a91917220 */ /* 0x000fe20000410000 */
[----:B------:R-:W-:Y:S01]  /*40b0*/  USHF.L.U32 UR7, UR6, 0xc, URZ ;  /* 0x0000000c06077899 */ /* 0x000fe200080006ff */
[----:B------:R-:W-:Y:S01]  /*40c0*/  ISETP.EQ.AND P0, PT, R0, RZ, P0 ;  /* 0x000000ff0000720c */ /* 0x000fe20000702270 */
[----:B------:R-:W-:Y:S01]  /*40d0*/  FMUL.FTZ R58, R58, R89 ;  /* 0x000000593a3a7220 */ /* 0x000fe20000410000 */
[----:B------:R-:W-:Y:S01]  /*40e0*/  FMUL.FTZ R57, R57, R88 ;  /* 0x0000005839397220 */ /* 0x000fe20000410000 */
[----:B------:R-:W-:Y:S01]  /*40f0*/  ULEA UR22, UR21, -UR7, 0x1 ;  /* 0x8000000715167291 */ /* 0x000fe2000f8e08ff */
[----:B------:R-:W-:Y:S01]  /*4100*/  FMUL.FTZ R56, R56, R87 ;  /* 0x0000005738387220 */ /* 0x000fe20000410000 */
        /* <DEDUP_REMOVED lines=11> */
[----:B------:R-:W2:Y:S01]  /*41c0*/  LDCU UR43, c[0x0][0x38c] ;  /* 0x00007180ff2b77ac */ /* 0x000ea20008000800 */
[----:B-1----:R-:W-:Y:S01]  /*41d0*/  UIMAD.WIDE.U32 UR8, UR20, UR18, URZ ;  /* 0x00000012140872a5 */ /* 0x002fe2000f8e00ff */
[----:B------:R-:W1:Y:S01]  /*41e0*/  LDCU UR21, c[0x0][0x388] ;  /* 0x00007100ff1577ac */ /* 0x000e620008000800 */
[----:B0-----:R-:W-:-:S02]  /*41f0*/  SHF.L.U32 R59, R2, 0x5, RZ ;  /* 0x00000005023b7819 */ /* 0x001fc400000006ff */
[----:B------:R-:W-:Y:S01]  /*4200*/  UIMAD UR20, UR20, UR19, UR9 ;  /* 0x00000013141472a4 */ /* 0x000fe2000f8e0209 */
[----:B------:R-:W0:Y:S01]  /*4210*/  LDCU.64 UR26, c[0x0][0x3a8] ;  /* 0x00007500ff1a77ac */ /* 0x000e220008000a00 */
[----:B------:R-:W-:Y:S01]  /*4220*/  LOP3.LUT R59, R59, R2, RZ, 0xfc, !PT ;  /* 0x000000023b3b7212 */ /* 0x000fe200078efcff */
[----:B------:R-:W3:Y:S03]  /*4230*/  LDCU.64 UR28, c[0x0][0x440] ;  /* 0x00008800ff1c77ac */ /* 0x000ee60008000a00 */
[----:B------:R-:W-:Y:S01]  /*4240*/  LOP3.LUT R2, R59, 0x7c1f, RZ, 0xc0, !PT ;  /* 0x00007c1f3b027812 */ /* 0x000fe200078ec0ff */
[----:B------:R-:W4:Y:S03]  /*4250*/  LDCU.64 UR30, c[0x0][0x3b8] ;  /* 0x00007700ff1e77ac */ /* 0x000f260008000a00 */
[----:B------:R-:W-:Y:S01]  /*4260*/  ISETP.GE.AND P1, PT, R2, UR22, PT ;  /* 0x0000001602007c0c */ /* 0x000fe2000bf26270 */
[----:B------:R-:W0:Y:S01]  /*4270*/  LDCU.64 UR32, c[0x0][0x3c0] ;  /* 0x00007800ff2077ac */ /* 0x000e220008000a00 */
[----:B------:R-:W0:Y:S01]  /*4280*/  LDCU.64 UR34, c[0x0][0x448] ;  /* 0x00008900ff2277ac */ /* 0x000e220008000a00 */
[----:B------:R-:W0:Y:S01]  /*4290*/  LDCU.64 UR36, c[0x0][0x480] ;  /* 0x00009000ff2477ac */ /* 0x000e220008000a00 */
[----:B------:R-:W0:Y:S01]  /*42a0*/  LDCU.64 UR38, c[0x0][0x3e0] ;  /* 0x00007c00ff2677ac */ /* 0x000e220008000a00 */
[----:B-12---:R-:W-:-:S08]  /*42b0*/  UMOV UR7, URZ ;  /* 0x000000ff00077c82 */ /* 0x006fd00008000000 */
.L_x_120:
[----:B------:R-:W-:Y:S01]  /*42c0*/  UMOV UR18, UR8 ;  /* 0x0000000800127c82 */ /* 0x000fe20008000000 */
[----:B------:R-:W-:Y:S02]  /*42d0*/  UMOV UR19, UR20 ;  /* 0x0000001400137c82 */ /* 0x000fe40008000000 */
[----:B0-----:R-:W-:-:S04]  /*42e0*/  UIMAD.WIDE.U32 UR18, UR7, UR26, UR18 ;  /* 0x0000001a071272a5 */ /* 0x001fc8000f8e0012 */
[----:B------:R-:W-:Y:S02]  /*42f0*/  UIMAD UR17, UR7, UR27, UR19 ;  /* 0x0000001b071172a4 */ /* 0x000fe4000f8e0213 */
[----:B---3--:R-:W-:-:S04]  /*4300*/  ULEA UR19, UP0, UR18, UR28, 0x3 ;  /* 0x0000001c12137291 */ /* 0x008fc8000f8018ff */
[----:B------:R-:W-:Y:S02]  /*4310*/  ULEA.HI.X UR18, UR18, UR29, UR17, 0x3, UP0 ;  /* 0x0000001d12127291 */ /* 0x000fe400080f1c11 */
[----:B------:R-:W-:-:S04]  /*4320*/  MOV R2, UR19 ;  /* 0x0000001300027c02 */ /* 0x000fc80008000f00 */
[----:B------:R-:W-:-:S06]  /*4330*/  MOV R3, UR18 ;  /* 0x0000001200037c02 */ /* 0x000fcc0008000f00 */
[----:B------:R-:W2:Y:S01]  /*4340*/  LDG.E.64 R2, desc[UR24][R2.64] ;  /* 0x0000001802027981 */ /* 0x000ea2000c1e1b00 */
[----:B------:R-:W-:Y:S01]  /*4350*/  LOP3.LUT R4, R59, 0x7c1f, RZ, 0xc0, !PT ;  /* 0x00007c1f3b047812 */ /* 0x000fe200078ec0ff */
[----:B------:R-:W-:Y:S01]  /*4360*/  HFMA2 R5, -RZ, RZ, 0, 0 ;  /* 0x00000000ff057431 */ /* 0x000fe200000001ff */
[----:B------:R-:W-:Y:S02]  /*4370*/  MOV R9, UR38 ;  /* 0x0000002600097c02 */ /* 0x000fe40008000f00 */
[----:B------:R-:W-:Y:S02]  /*4380*/  CS2R R44, SRZ ;  /* 0x00000000002c7805 */ /* 0x000fe4000001ff00 */
[----:B------:R-:W-:Y:S02]  /*4390*/  LOP3.LUT R0, R4, 0x20, RZ, 0xfc, !PT ;  /* 0x0000002004007812 */ /* 0x000fe400078efcff */
[----:B------:R-:W-:Y:S01]  /*43a0*/  MOV R7, UR39 ;  /* 0x0000002700077c02 */ /* 0x000fe20008000f00 */
[----:B------:R-:W-:Y:S01]  /*43b0*/  IMAD.WIDE.U32 R8, R9, UR7, R4 ;  /* 0x0000000709087c25 */ /* 0x000fe2000f8e0004 */
[----:B------:R-:W-:-:S02]  /*43c0*/  ISETP.GE.AND P2, PT, R0, UR22, PT ;  /* 0x0000001600007c0c */ /* 0x000fc4000bf46270 */
[----:B------:R-:W-:Y:S01]  /*43d0*/  LOP3.LUT R0, R4, 0x40, RZ, 0xfc, !PT ;  /* 0x0000004004007812 */ /* 0x000fe200078efcff */
[----:B------:R-:W-:Y:S01]  /*43e0*/  IMAD R5, R7, UR7, R9 ;  /* 0x0000000707057c24 */ /* 0x000fe2000f8e0209 */
[----:B------:R-:W-:Y:S02]  /*43f0*/  LEA R6, P4, R8, UR15, 0x2 ;  /* 0x0000000f08067c11 */ /* 0x000fe4000f8810ff */
[----:B------:R-:W-:Y:S02]  /*4400*/  ISETP.GE.AND P3, PT, R0, UR22, PT ;  /* 0x0000001600007c0c */ /* 0x000fe4000bf66270 */
[----:B------:R-:W-:Y:S02]  /*4410*/  MOV R42, RZ ;  /* 0x000000ff002a7202 */ /* 0x000fe40000000f00 */
[----:B------:R-:W-:Y:S02]  /*4420*/  LEA.HI.X R7, R8, UR16, R5, 0x2, P4 ;  /* 0x0000001008077c11 */ /* 0x000fe4000a0f1405 */
[----:B------:R-:W-:-:S02]  /*4430*/  LOP3.LUT R0, R4, 0x60, RZ, 0xfc, !PT ;  /* 0x0000006004007812 */ /* 0x000fc400078efcff */
[----:B------:R-:W-:Y:S01]  /*4440*/  LOP3.LUT R5, R4, 0x80, RZ, 0xfc, !PT ;  /* 0x0000008004057812 */ /* 0x000fe200078efcff */
[----:B------:R-:W3:Y:S04]  /*4450*/  @!P1 LDG.E R42, desc[UR24][R6.64] ;  /* 0x00000018062a9981 */ /* 0x000ee8000c1e1900 */
[----:B------:R-:W5:Y:S01]  /*4460*/  @!P3 LDG.E R44, desc[UR24][R6.64+0x100] ;  /* 0x00010018062cb981 */ /* 0x000f62000c1e1900 */
[----:B------:R-:W-:Y:S02]  /*4470*/  ISETP.GE.AND P3, PT, R0, UR22, PT ;  /* 0x0000001600007c0c */ /* 0x000fe4000bf66270 */
[----:B------:R-:W-:Y:S01]  /*4480*/  ISETP.GE.AND P4, PT, R5, UR22, PT ;  /* 0x0000001605007c0c */ /* 0x000fe2000bf86270 */
[----:B------:R-:W4:Y:S01]  /*4490*/  @!P2 LDG.E R45, desc[UR24][R6.64+0x80] ;  /* 0x00008018062da981 */ /* 0x000f22000c1e1900 */
[----:B------:R-:W-:Y:S01]  /*44a0*/  CS2R R48, SRZ ;  /* 0x0000000000307805 */ /* 0x000fe2000001ff00 */
[----:B------:R-:W-:Y:S01]  /*44b0*/  HFMA2 R50, -RZ, RZ, 0, 0 ;  /* 0x00000000ff327431 */ /* 0x000fe200000001ff */
[----:B------:R-:W-:-:S04]  /*44c0*/  LOP3.LUT R8, R4, 0xa0, RZ, 0xfc, !PT ;  /* 0x000000a004087812 */ /* 0x000fc800078efcff */
[----:B------:R-:W-:-:S03]  /*44d0*/  ISETP.GE.AND P5, PT, R8, UR22, PT ;  /* 0x0000001608007c0c */ /* 0x000fc6000bfa6270 */
[----:B------:R-:W5:Y:S01]  /*44e0*/  @!P3 LDG.E R49, desc[UR24][R6.64+0x180] ;  /* 0x000180180631b981 */ /* 0x000f62000c1e1900 */
[----:B------:R-:W-:-:S03]  /*44f0*/  LOP3.LUT R0, R4, 0xc0, RZ, 0xfc, !PT ;  /* 0x000000c004007812 */ /* 0x000fc600078efcff */
[----:B------:R-:W5:Y:S01]  /*4500*/  @!P4 LDG.E R50, desc[UR24][R6.64+0x200] ;  /* 0x000200180632c981 */ /* 0x000f62000c1e1900 */
[----:B------:R-:W-:Y:S02]  /*4510*/  ISETP.GE.AND P2, PT, R0, UR22, PT ;  /* 0x0000001600007c0c */ /* 0x000fe4000bf46270 */
[----:B------:R-:W-:-:S03]  /*4520*/  MOV R30, RZ ;  /* 0x000000ff001e7202 */ /* 0x000fc60000000f00 */
[----:B------:R-:W5:Y:S08]  /*4530*/  @!P5 LDG.E R48, desc[UR24][R6.64+0x280] ;  /* 0x000280180630d981 */ /* 0x000f70000c1e1900 */
[----:B------:R-:W5:Y:S01]  /*4540*/  @!P2 LDG.E R30, desc[UR24][R6.64+0x300] ;  /* 0x00030018061ea981 */ /* 0x000f62000c1e1900 */
[C---:B------:R-:W-:Y:S02]  /*4550*/  LOP3.LUT R0, R4.reuse, 0xe0, RZ, 0xfc, !PT ;  /* 0x000000e004007812 */ /* 0x040fe400078efcff */
[----:B------:R-:W-:-:S02]  /*4560*/  LOP3.LUT R5, R4, 0x100, RZ, 0xfc, !PT ;  /* 0x0000010004057812 */ /* 0x000fc400078efcff */
[----:B------:R-:W-:Y:S02]  /*4570*/  LOP3.LUT R8, R59, 0x3e0, RZ, 0xfc, !PT ;  /* 0x000003e03b087812 */ /* 0x000fe400078efcff */
[----:B------:R-:W-:Y:S02]  /*4580*/  ISETP.GE.AND P6, PT, R0, UR22, PT ;  /* 0x0000001600007c0c */ /* 0x000fe4000bfc6270 */
[----:B------:R-:W-:Y:S02]  /*4590*/  ISETP.GE.AND P5, PT, R5, UR22, PT ;  /* 0x0000001605007c0c */ /* 0x000fe4000bfa6270 */
[----:B------:R-:W-:Y:S02]  /*45a0*/  LOP3.LUT R0, R4, 0x120, RZ, 0xfc, !PT ;  /* 0x0000012004007812 */ /* 0x000fe400078efcff */
[----:B------:R-:W-:Y:S02]  /*45b0*/  ISETP.GE.AND P4, PT, R8, UR22, PT ;  /* 0x0000001608007c0c */ /* 0x000fe4000bf86270 */
[----:B------:R-:W-:-:S02]  /*45c0*/  ISETP.GE.AND P3, PT, R0, UR22, PT ;  /* 0x0000001600007c0c */ /* 0x000fc4000bf66270 */
[----:B------:R-:W-:Y:S02]  /*45d0*/  CS2R R24, SRZ ;  /* 0x0000000000187805 */ /* 0x000fe4000001ff00 */
[----:B------:R-:W-:Y:S02]  /*45e0*/  CS2R R28, SRZ ;  /* 0x00000000001c7805 */ /* 0x000fe4000001ff00 */
[----:B------:R-:W-:Y:S02]  /*45f0*/  LOP3.LUT R9, R4, 0x160, RZ, 0xfc, !PT ;  /* 0x0000016004097812 */ /* 0x000fe400078efcff */
[----:B------:R-:W5:Y:S01]  /*4600*/  @!P5 LDG.E R25, desc[UR24][R6.64+0x400] ;  /* 0x000400180619d981 */ /* 0x000f62000c1e1900 */
[----:B------:R-:W-:-:S03]  /*4610*/  CS2R R18, SRZ ;  /* 0x0000000000127805 */ /* 0x000fc6000001ff00 */
[----:B------:R-:W5:Y:S01]  /*4620*/  @!P6 LDG.E R29, desc[UR24][R6.64+0x380] ;  /* 0x00038018061de981 */ /* 0x000f62000c1e1900 */
[----:B------:R-:W-:-:S03]  /*4630*/  ISETP.GE.AND P6, PT, R9, UR22, PT ;  /* 0x0000001609007c0c */ /* 0x000fc6000bfc6270 */
[----:B------:R-:W5:Y:S01]  /*4640*/  @!P3 LDG.E R24, desc[UR24][R6.64+0x480] ;  /* 0x000480180618b981 */ /* 0x000f62000c1e1900 */
[----:B------:R-:W-:Y:S02]  /*4650*/  CS2R R20, SRZ ;  /* 0x0000000000147805 */ /* 0x000fe4000001ff00 */
[----:B------:R-:W-:-:S07]  /*4660*/  CS2R R22, SRZ ;  /* 0x0000000000167805 */ /* 0x000fce000001ff00 */
[----:B------:R-:W5:Y:S01]  /*4670*/  @!P6 LDG.E R20, desc[UR24][R6.64+0x580] ;  /* 0x000580180614e981 */ /* 0x000f62000c1e1900 */
[----:B------:R-:W-:Y:S02]  /*4680*/  CS2R R16, SRZ ;  /* 0x0000000000107805 */ /* 0x000fe4000001ff00 */
[----:B------:R-:W-:Y:S01]  /*4690*/  CS2R R14, SRZ ;  /* 0x00000000000e7805 */ /* 0x000fe2000001ff00 */
[----:B------:R-:W0:Y:S01]  /*46a0*/  S2R R148, SR_TID.X ;  /* 0x0000000000947919 */ /* 0x000e220000002100 */
[----:B------:R-:W-:Y:S01]  /*46b0*/  CS2R R10, SRZ ;  /* 0x00000000000a7805 */ /* 0x000fe2000001ff00 */
[----:B------:R-:W-:Y:S01]  /*46c0*/  UIMAD UR19, UR6, -0x800, UR21 ;  /* 0xfffff800061378a4 */ /* 0x000fe2000f8e0215 */
[----:B0-----:R-:W-:-:S04]  /*46d0*/  SHF.L.U32 R92, R148, 0x4, RZ ;  /* 0x00000004945c7819 */ /* 0x001fc800000006ff */
[C---:B------:R-:W-:Y:S01]  /*46e0*/  IADD3 R107, PT, PT, R92.reuse, 0x3, RZ ;  /* 0x000000035c6b7810 */ /* 0x040fe20007ffe0ff */
[----:B------:R-:W0:Y:S01]  /*46f0*/  S2UR UR18, SR_CgaCtaId ;  /* 0x00000000001279c3 */ /* 0x000e220000008800 */
[----:B------:R-:W-:Y:S01]  /*4700*/  UMOV UR17, 0x400 ;  /* 0x0000040000117882 */ /* 0x000fe20000000000 */
[----:B------:R-:W-:Y:S01]  /*4710*/  IADD3 R108, PT, PT, R92, 0x4, RZ ;  /* 0x000000045c6c7810 */ /* 0x000fe20007ffe0ff */
[----:B--2---:R-:W-:-:S04]  /*4720*/  FMUL.FTZ R5, R3, R91 ;  /* 0x0000005b03057220 */ /* 0x004fc80000410000 */
[----:B------:R-:W-:Y:S01]  /*4730*/  FMUL.RZ R8, R5, 0.15915493667125701904 ;  /* 0x3e22f98305087820 */ /* 0x000fe2000040c000 */
[----:B------:R-:W-:Y:S01]  /*4740*/  LOP3.LUT R5, R4, 0x140, RZ, 0xfc, !PT ;  /* 0x0000014004057812 */ /* 0x000fe200078efcff */
[----:B------:R-:W-:Y:S01]  /*4750*/  FMUL.FTZ R31, R2, 1.4426950216293334961 ;  /* 0x3fb8aa3b021f7820 */ /* 0x000fe20000410000 */
[----:B------:R-:W-:Y:S02]  /*4760*/  LOP3.LUT R2, R4, 0x180, RZ, 0xfc, !PT ;  /* 0x0000018004027812 */ /* 0x000fe400078efcff */
[----:B------:R-:W-:Y:S02]  /*4770*/  ISETP.GE.AND P2, PT, R5, UR22, PT ;  /* 0x0000001605007c0c */ /* 0x000fe4000bf46270 */
[----:B------:R-:W-:Y:S02]  /*4780*/  ISETP.GE.AND P5, PT, R2, UR22, PT ;  /* 0x0000001602007c0c */ /* 0x000fe4000bfa6270 */
[----:B------:R-:W-:-:S04]  /*4790*/  LOP3.LUT R2, R4, 0x1a0, RZ, 0xfc, !PT ;  /* 0x000001a004027812 */ /* 0x000fc800078efcff */
[----:B------:R-:W-:Y:S02]  /*47a0*/  ISETP.GE.AND P3, PT, R2, UR22, PT ;  /* 0x0000001602007c0c */ /* 0x000fe4000bf66270 */
[----:B------:R-:W-:-:S03]  /*47b0*/  LOP3.LUT R2, R4, 0x1c0, RZ, 0xfc, !PT ;  /* 0x000001c004027812 */ /* 0x000fc600078efcff */
[----:B------:R-:W2:Y:S01]  /*47c0*/  @!P2 LDG.E R19, desc[UR24][R6.64+0x500] ;  /* 0x000500180613a981 */ /* 0x000ea2000c1e1900 */
[----:B------:R-:W-:Y:S02]  /*47d0*/  ISETP.GE.AND P2, PT, R2, UR22, PT ;  /* 0x0000001602007c0c */ /* 0x000fe4000bf46270 */
[----:B------:R-:W-:Y:S01]  /*47e0*/  LOP3.LUT R2, R4, 0x1e0, RZ, 0xfc, !PT ;  /* 0x000001e004027812 */ /* 0x000fe200078efcff */
[----:B------:R-:W-:Y:S01]  /*47f0*/  FMUL.FTZ R5, R3, R90 ;  /* 0x0000005a03057220 */ /* 0x000fe20000410000 */
[----:B------:R-:W2:Y:S02]  /*4800*/  @!P5 LDG.E R21, desc[UR24][R6.64+0x600] ;  /* 0x000600180615d981 */ /* 0x000ea4000c1e1900 */
[----:B------:R-:W-:Y:S02]  /*4810*/  ISETP.GE.AND P6, PT, R2, UR22, PT ;  /* 0x0000001602007c0c */ /* 0x000fe4000bfc6270 */
[----:B------:R-:W-:Y:S01]  /*4820*/  LOP3.LUT R2, R4, 0x200, RZ, 0xfc, !PT ;  /* 0x0000020004027812 */ /* 0x000fe200078efcff */
[----:B------:R-:W-:Y:S01]  /*4830*/  FMUL.RZ R9, R5, 0.15915493667125701904 ;  /* 0x3e22f98305097820 */ /* 0x000fe2000040c000 */
[----:B------:R-:W2:Y:S02]  /*4840*/  @!P3 LDG.E R23, desc[UR24][R6.64+0x680] ;  /* 0x000680180617b981 */ /* 0x000ea4000c1e1900 */
[----:B------:R-:W-:-:S02]  /*4850*/  ISETP.GE.AND P5, PT, R2, UR22, PT ;  /* 0x0000001602007c0c */ /* 0x000fc4000bfa6270 */
[----:B------:R-:W-:Y:S01]  /*4860*/  LOP3.LUT R2, R4, 0x220, RZ, 0xfc, !PT ;  /* 0x0000022004027812 */ /* 0x000fe200078efcff */
[C---:B------:R-:W-:Y:S01]  /*4870*/  FMUL.FTZ R5, R3.reuse, R89 ;  /* 0x0000005903057220 */ /* 0x040fe20000410000 */
[----:B------:R-:W-:Y:S01]  /*4880*/  MUFU.SIN R0, R8 ;  /* 0x0000000800007308 */ /* 0x000fe20000000400 */
[----:B------:R-:W2:Y:S01]  /*4890*/  @!P2 LDG.E R22, desc[UR24][R6.64+0x700] ;  /* 0x000700180616a981 */ /* 0x000ea2000c1e1900 */
[----:B------:R-:W-:Y:S02]  /*48a0*/  ISETP.GE.AND P3, PT, R2, UR22, PT ;  /* 0x0000001602007c0c */ /* 0x000fe4000bf66270 */
[----:B------:R-:W-:Y:S01]  /*48b0*/  LOP3.LUT R2, R4, 0x260, RZ, 0xfc, !PT ;  /* 0x0000026004027812 */ /* 0x000fe200078efcff */
[----:B------:R-:W2:Y:S03]  /*48c0*/  @!P6 LDG.E R16, desc[UR24][R6.64+0x780] ;  /* 0x000780180610e981 */ /* 0x000ea6000c1e1900 */
[----:B------:R1:W0:Y:S01]  /*48d0*/  MUFU.COS R43, R8 ;  /* 0x00000008002b7308 */ /* 0x0002220000000000 */
[----:B------:R-:W-:Y:S01]  /*48e0*/  ISETP.GE.AND P6, PT, R2, UR22, PT ;  /* 0x0000001602007c0c */ /* 0x000fe2000bfc6270 */
[----:B------:R-:W-:Y:S01]  /*48f0*/  FMUL.FTZ R2, R3, R88 ;  /* 0x0000005803027220 */ /* 0x000fe20000410000 */
[----:B------:R-:W2:Y:S04]  /*4900*/  @!P5 LDG.E R17, desc[UR24][R6.64+0x800] ;  /* 0x000800180611d981 */ /* 0x000ea8000c1e1900 */
[----:B------:R-:W2:Y:S01]  /*4910*/  @!P3 LDG.E R14, desc[UR24][R6.64+0x880] ;  /* 0x00088018060eb981 */ /* 0x000ea2000c1e1900 */
[----:B-1----:R-:W-:Y:S01]  /*4920*/  FMUL.RZ R8, R5, 0.15915493667125701904 ;  /* 0x3e22f98305087820 */ /* 0x002fe2000040c000 */
[C---:B------:R-:W-:Y:S01]  /*4930*/  LOP3.LUT R5, R4.reuse, 0x240, RZ, 0xfc, !PT ;  /* 0x0000024004057812 */ /* 0x040fe200078efcff */
[----:B------:R-:W-:Y:S03]  /*4940*/  MUFU.SIN R102, R9 ;  /* 0x0000000900667308 */ /* 0x000fe60000000400 */
[----:B------:R-:W-:Y:S01]  /*4950*/  ISETP.GE.AND P2, PT, R5, UR22, PT ;  /* 0x0000001605007c0c */ /* 0x000fe2000bf46270 */
[----:B------:R-:W2:Y:S04]  /*4960*/  @!P6 LDG.E R18, desc[UR24][R6.64+0x980] ;  /* 0x000980180612e981 */ /* 0x000ea8000c1e1900 */
[----:B------:R1:W3:Y:S01]  /*4970*/  MUFU.COS R105, R9 ;  /* 0x0000000900697308 */ /* 0x0002e20000000000 */
[----:B------:R-:W-:-:S07]  /*4980*/  LOP3.LUT R5, R4, 0x2a0, RZ, 0xfc, !PT ;  /* 0x000002a004057812 */ /* 0x000fce00078efcff */
[----:B------:R-:W2:Y:S01]  /*4990*/  @!P2 LDG.E R15, desc[UR24][R6.64+0x900] ;  /* 0x00090018060fa981 */ /* 0x000ea2000c1e1900 */
[----:B-1----:R-:W-:Y:S01]  /*49a0*/  FMUL.RZ R9, R2, 0.15915493667125701904 ;  /* 0x3e22f98302097820 */ /* 0x002fe2000040c000 */
[----:B------:R-:W-:-:S04]  /*49b0*/  LOP3.LUT R2, R4, 0x280, RZ, 0xfc, !PT ;  /* 0x0000028004027812 */ /* 0x000fc800078efcff */
[----:B------:R-:W-:Y:S02]  /*49c0*/  ISETP.GE.AND P5, PT, R2, UR22, PT ;  /* 0x0000001602007c0c */ /* 0x000fe4000bfa6270 */
[----:B------:R-:W-:Y:S02]  /*49d0*/  LOP3.LUT R2, R4, 0x2c0, RZ, 0xfc, !PT ;  /* 0x000002c004027812 */ /* 0x000fe400078efcff */
[----:B------:R-:W-:Y:S01]  /*49e0*/  ISETP.GE.AND P3, PT, R5, UR22, PT ;  /* 0x0000001605007c0c */ /* 0x000fe2000bf66270 */
[----:B------:R-:W-:Y:S01]  /*49f0*/  FMUL.FTZ R5, R3, R87 ;  /* 0x0000005703057220 */ /* 0x000fe20000410000 */
[----:B------:R-:W-:Y:S02]  /*4a00*/  ISETP.GE.AND P2, PT, R2, UR22, PT ;  /* 0x0000001602007c0c */ /* 0x000fe4000bf46270 */
[C---:B------:R-:W-:Y:S01]  /*4a10*/  LOP3.LUT R2, R4.reuse, 0x2e0, RZ, 0xfc, !PT ;  /* 0x000002e004027812 */ /* 0x040fe200078efcff */
[----:B------:R-:W-:Y:S01]  /*4a20*/  FMUL.RZ R13, R5, 0.15915493667125701904 ;  /* 0x3e22f983050d7820 */ /* 0x000fe2000040c000 */
[----:B------:R-:W-:-:S02]  /*4a30*/  LOP3.LUT R5, R4, 0x300, RZ, 0xfc, !PT ;  /* 0x0000030004057812 */ /* 0x000fc400078efcff */
[----:B------:R-:W-:Y:S01]  /*4a40*/  ISETP.GE.AND P6, PT, R2, UR22, PT ;  /* 0x0000001602007c0c */ /* 0x000fe2000bfc6270 */
[----:B------:R-:W-:Y:S01]  /*4a50*/  HFMA2 R2, -RZ, RZ, 0, 0 ;  /* 0x00000000ff027431 */ /* 0x000fe200000001ff */
[----:B------:R-:W2:Y:S01]  /*4a60*/  @!P5 LDG.E R11, desc[UR24][R6.64+0xa00] ;  /* 0x000a0018060bd981 */ /* 0x000ea2000c1e1900 */
[----:B------:R-:W-:Y:S02]  /*4a70*/  ISETP.GE.AND P5, PT, R5, UR22, PT ;  /* 0x0000001605007c0c */ /* 0x000fe4000bfa6270 */
[C---:B------:R-:W-:Y:S01]  /*4a80*/  LOP3.LUT R5, R4.reuse, 0x320, RZ, 0xfc, !PT ;  /* 0x0000032004057812 */ /* 0x040fe200078efcff */
[----:B------:R-:W-:Y:S01]  /*4a90*/  FMUL.FTZ R12, R3, R86 ;  /* 0x00000056030c7220 */ /* 0x000fe20000410000 */
[----:B------:R-:W2:Y:S01]  /*4aa0*/  @!P3 LDG.E R2, desc[UR24][R6.64+0xa80] ;  /* 0x000a80180602b981 */ /* 0x000ea2000c1e1900 */
[----:B------:R-:W-:Y:S01]  /*4ab0*/  MUFU.SIN R32, R8 ;  /* 0x0000000800207308 */ /* 0x000fe20000000400 */
[----:B------:R-:W-:Y:S02]  /*4ac0*/  ISETP.GE.AND P3, PT, R5, UR22, PT ;  /* 0x0000001605007c0c */ /* 0x000fe4000bf66270 */
[----:B------:R-:W-:Y:S01]  /*4ad0*/  LOP3.LUT R5, R4, 0x340, RZ, 0xfc, !PT ;  /* 0x0000034004057812 */ /* 0x000fe200078efcff */
[----:B------:R-:W-:Y:S01]  /*4ae0*/  FMUL.RZ R27, R12, 0.15915493667125701904 ;  /* 0x3e22f9830c1b7820 */ /* 0x000fe2000040c000 */
[----:B------:R-:W2:Y:S03]  /*4af0*/  @!P2 LDG.E R10, desc[UR24][R6.64+0xb00] ;  /* 0x000b0018060aa981 */ /* 0x000ea6000c1e1900 */
[----:B------:R-:W1:Y:S01]  /*4b00*/  MUFU.COS R99, R8 ;  /* 0x0000000800637308 */ /* 0x000e620000000000 */
[----:B------:R-:W-:-:S02]  /*4b10*/  LOP3.LUT R12, R4, 0x360, RZ, 0xfc, !PT ;  /* 0x00000360040c7812 */ /* 0x000fc400078efcff */
[----:B------:R-:W-:-:S05]  /*4b20*/  ISETP.GE.AND P2, PT, R5, UR22, PT ;  /* 0x0000001605007c0c */ /* 0x000fca000bf46270 */
[----:B------:R-:W-:Y:S01]  /*4b30*/  MUFU.SIN R100, R9 ;  /* 0x0000000900647308 */ /* 0x000fe20000000400 */
[----:B------:R-:W-:Y:S01]  /*4b40*/  MOV R5, RZ ;  /* 0x000000ff00057202 */ /* 0x000fe20000000f00 */
[C---:B------:R-:W-:Y:S01]  /*4b50*/  FMUL.FTZ R46, R31.reuse, R91 ;  /* 0x0000005b1f2e7220 */ /* 0x040fe20000410000 */
[----:B------:R-:W-:Y:S01]  /*4b60*/  FMUL.FTZ R106, R31, R90 ;  /* 0x0000005a1f6a7220 */ /* 0x000fe20000410000 */
[----:B------:R-:W-:-:S03]  /*4b70*/  FMUL.FTZ R26, R3, R85 ;  /* 0x00000055031a7220 */ /* 0x000fc60000410000 */
[----:B------:R-:W2:Y:S01]  /*4b80*/  @!P3 LDG.E R5, desc[UR24][R6.64+0xc80] ;  /* 0x000c80180605b981 */ /* 0x000ea2000c1e1900 */
[----:B------:R4:W5:Y:S02]  /*4b90*/  MUFU.COS R103, R9 ;  /* 0x0000000900677308 */ /* 0x0009640000000000 */
[----:B----4-:R-:W-:-:S06]  /*4ba0*/  CS2R R8, SRZ ;  /* 0x0000000000087805 */ /* 0x010fcc000001ff00 */
[----:B------:R-:W-:Y:S01]  /*4bb0*/  MUFU.SIN R94, R13 ;  /* 0x0000000d005e7308 */ /* 0x000fe20000000400 */
[----:B------:R-:W4:Y:S01]  /*4bc0*/  @!P6 LDG.E R8, desc[UR24][R6.64+0xb80] ;  /* 0x000b80180608e981 */ /* 0x000f22000c1e1900 */
[----:B------:R-:W-:-:S06]  /*4bd0*/  ISETP.GE.AND P6, PT, R12, UR22, PT ;  /* 0x000000160c007c0c */ /* 0x000fcc000bfc6270 */
[----:B------:R0:W-:Y:S01]  /*4be0*/  MUFU.COS R95, R13 ;  /* 0x0000000d005f7308 */ /* 0x0001e20000000000 */
[----:B------:R-:W-:Y:S01]  /*4bf0*/  LOP3.LUT R12, R4, 0x3a0, RZ, 0xfc, !PT ;  /* 0x000003a0040c7812 */ /* 0x000fe200078efcff */
[----:B------:R-:W4:Y:S03]  /*4c00*/  @!P5 LDG.E R9, desc[UR24][R6.64+0xc00] ;  /* 0x000c00180609d981 */ /* 0x000f26000c1e1900 */
[----:B------:R-:W-:Y:S02]  /*4c10*/  ISETP.GE.AND P3, PT, R12, UR22, PT ;  /* 0x000000160c007c0c */ /* 0x000fe4000bf66270 */
[----:B0-----:R-:W-:-:S04]  /*4c20*/  LOP3.LUT R13, R4, 0x380, RZ, 0xfc, !PT ;  /* 0x00000380040d7812 */ /* 0x001fc800078efcff */
[----:B------:R-:W-:Y:S02]  /*4c30*/  ISETP.GE.AND P5, PT, R13, UR22, PT ;  /* 0x000000160d007c0c */ /* 0x000fe4000bfa6270 */
[----:B------:R-:W-:Y:S02]  /*4c40*/  CS2R R12, SRZ ;  /* 0x00000000000c7805 */ /* 0x000fe4000001ff00 */
[----:B------:R-:W-:Y:S01]  /*4c50*/  LOP3.LUT R4, R4, 0x3c0, RZ, 0xfc, !PT ;  /* 0x000003c004047812 */ /* 0x000fe200078efcff */
[----:B------:R-:W-:Y:S01]  /*4c60*/  FMUL.RZ R109, R26, 0.15915493667125701904 ;  /* 0x3e22f9831a6d7820 */ /* 0x000fe2000040c000 */
[----:B------:R-:W0:Y:S01]  /*4c70*/  MUFU.EX2 R46, R46 ;  /* 0x0000002e002e7308 */ /* 0x000e220000000800 */
[----:B------:R-:W-:Y:S01]  /*4c80*/  IADD3 R26, PT, PT, R92, 0x1, RZ ;  /* 0x000000015c1a7810 */ /* 0x000fe20007ffe0ff */
[----:B------:R-:W4:Y:S02]  /*4c90*/  @!P2 LDG.E R12, desc[UR24][R6.64+0xd00] ;  /* 0x000d0018060ca981 */ /* 0x000f24000c1e1900 */
[----:B------:R-:W3:Y:S01]  /*4ca0*/  MUFU.EX2 R106, R106 ;  /* 0x0000006a006a7308 */ /* 0x000ee20000000800 */
[----:B------:R-:W-:Y:S01]  /*4cb0*/  ISETP.GE.AND P2, PT, R4, UR22, PT ;  /* 0x0000001604007c0c */ /* 0x000fe2000bf46270 */
[----:B------:R-:W4:Y:S01]  /*4cc0*/  @!P6 LDG.E R13, desc[UR24][R6.64+0xd80] ;  /* 0x000d8018060de981 */ /* 0x000f22000c1e1900 */
[----:B------:R-:W-:Y:S01]  /*4cd0*/  IADD3 R4, PT, PT, R92, 0x2, RZ ;  /* 0x000000025c047810 */ /* 0x000fe20007ffe0ff */
[----:B------:R-:W-:Y:S01]  /*4ce0*/  MUFU.SIN R41, R27 ;  /* 0x0000001b00297308 */ /* 0x000fe20000000400 */
[----:B------:R-:W-:Y:S01]  /*4cf0*/  ISETP.GE.U32.AND P6, PT, R26, UR19, PT ;  /* 0x000000131a007c0c */ /* 0x000fe2000bfc6070 */
[----:B------:R-:W4:Y:S01]  /*4d00*/  @!P5 LDG.E R28, desc[UR24][R6.64+0xe00] ;  /* 0x000e0018061cd981 */ /* 0x000f22000c1e1900 */
[----:B------:R-:W-:Y:S01]  /*4d10*/  ISETP.GE.U32.AND P5, PT, R4, UR19, PT ;  /* 0x0000001304007c0c */ /* 0x000fe2000bfa6070 */
[----:B------:R-:W-:-:S04]  /*4d20*/  FMUL.FTZ R101, R31, R89 ;  /* 0x000000591f657220 */ /* 0x000fc80000410000 */
[----:B------:R1:W-:Y:S01]  /*4d30*/  MUFU.COS R51, R27 ;  /* 0x0000001b00337308 */ /* 0x0003e20000000000 */
[----:B------:R-:W-:Y:S02]  /*4d40*/  HFMA2 R4, -RZ, RZ, 0, 0 ;  /* 0x00000000ff047431 */ /* 0x000fe400000001ff */
[----:B------:R-:W-:Y:S01]  /*4d50*/  FMUL.FTZ R40, R3, R84 ;  /* 0x0000005403287220 */ /* 0x000fe20000410000 */
[----:B-1----:R-:W-:-:S03]  /*4d60*/  CS2R R26, SRZ ;  /* 0x00000000001a7805 */ /* 0x002fc6000001ff00 */
[----:B------:R-:W-:Y:S01]  /*4d70*/  FMUL.RZ R110, R40, 0.15915493667125701904 ;  /* 0x3e22f983286e7820 */ /* 0x000fe2000040c000 */
[----:B------:R-:W1:Y:S01]  /*4d80*/  MUFU.EX2 R101, R101 ;  /* 0x0000006500657308 */ /* 0x000e620000000800 */
[----:B------:R-:W-:Y:S01]  /*4d90*/  FMUL.FTZ R104, R31, R88 ;  /* 0x000000581f687220 */ /* 0x000fe20000410000 */
[----:B------:R-:W4:Y:S01]  /*4da0*/  @!P4 LDG.E R4, desc[UR24][R6.64+0xf80] ;  /* 0x000f80180604c981 */ /* 0x000f22000c1e1900 */
[----:B0-----:R-:W-:-:S03]  /*4db0*/  FMUL.FTZ R121, R46, R43 ;  /* 0x0000002b2e797220 */ /* 0x001fc60000410000 */
[----:B------:R-:W4:Y:S01]  /*4dc0*/  @!P3 LDG.E R27, desc[UR24][R6.64+0xe80] ;  /* 0x000e8018061bb981 */ /* 0x000f22000c1e1900 */
[----:B------:R-:W-:Y:S01]  /*4dd0*/  ISETP.GE.U32.AND P3, PT, R107, UR19, PT ;  /* 0x000000136b007c0c */ /* 0x000fe2000bf66070 */
[----:B------:R-:W-:Y:S01]  /*4de0*/  FMUL.FTZ R107, R3, R83 ;  /* 0x00000053036b7220 */ /* 0x000fe20000410000 */
[----:B------:R-:W-:Y:S01]  /*4df0*/  FMUL.FTZ R0, R46, R0 ;  /* 0x000000002e007220 */ /* 0x000fe20000410000 */
[----:B------:R0:W4:Y:S01]  /*4e00*/  @!P2 LDG.E R26, desc[UR24][R6.64+0xf00] ;  /* 0x000f0018061aa981 */ /* 0x000122000c1e1900 */
[C---:B---3--:R-:W-:Y:S01]  /*4e10*/  FMUL.FTZ R105, R106.reuse, R105 ;  /* 0x000000696a697220 */ /* 0x048fe20000410000 */
[----:B------:R-:W-:Y:S01]  /*4e20*/  FMUL.FTZ R102, R106, R102 ;  /* 0x000000666a667220 */ /* 0x000fe20000410000 */
[----:B------:R-:W-:Y:S01]  /*4e30*/  FMUL.FTZ R46, R31, R84 ;  /* 0x000000541f2e7220 */ /* 0x000fe20000410000 */
[C---:B------:R-:W-:Y:S01]  /*4e40*/  ISETP.GE.U32.AND P4, PT, R92.reuse, UR19, PT ;  /* 0x000000135c007c0c */ /* 0x040fe2000bf86070 */
[----:B------:R-:W3:Y:S01]  /*4e50*/  MUFU.SIN R40, R110 ;  /* 0x0000006e00287308 */ /* 0x000ee20000000400 */
[----:B------:R-:W-:Y:S01]  /*4e60*/  FMUL.RZ R107, R107, 0.15915493667125701904 ;  /* 0x3e22f9836b6b7820 */ /* 0x000fe2000040c000 */
[C---:B------:R-:W-:Y:S01]  /*4e70*/  FMUL.FTZ R97, R31.reuse, R87 ;  /* 0x000000571f617220 */ /* 0x040fe20000410000 */
[----:B0-----:R-:W-:Y:S01]  /*4e80*/  IADD3 R6, PT, PT, R92, 0x6, RZ ;  /* 0x000000065c067810 */ /* 0x001fe20007ffe0ff */
[C---:B------:R-:W-:Y:S01]  /*4e90*/  FMUL.FTZ R98, R31.reuse, R86 ;  /* 0x000000561f627220 */ /* 0x040fe20000410000 */
[----:B------:R-:W-:Y:S01]  /*4ea0*/  FSEL R119, R102, RZ, !P6 ;  /* 0x000000ff66777208 */ /* 0x000fe20007000000 */
[----:B------:R-:W-:Y:S01]  /*4eb0*/  FMUL.FTZ R7, R31, R83 ;  /* 0x000000531f077220 */ /* 0x000fe20000410000 */
[----:B------:R-:W-:Y:S01]  /*4ec0*/  FSEL R118, R105, 1, !P6 ;  /* 0x3f80000069767808 */ /* 0x000fe20007000000 */
[----:B------:R-:W5:Y:S01]  /*4ed0*/  MUFU.EX2 R104, R104 ;  /* 0x0000006800687308 */ /* 0x000f620000000800 */
[----:B------:R-:W-:-:S02]  /*4ee0*/  FSEL R117, R145, RZ, !P6 ;  /* 0x000000ff91757208 */ /* 0x000fc40007000000 */
[----:B------:R-:W-:Y:S01]  /*4ef0*/  FSEL R122, R0, RZ, !P4 ;  /* 0x000000ff007a7208 */ /* 0x000fe20006000000 */
[----:B------:R-:W3:Y:S01]  /*4f00*/  MUFU.EX2 R46, R46 ;  /* 0x0000002e002e7308 */ /* 0x000ee20000000800 */
[----:B------:R-:W-:-:S03]  /*4f10*/  ISETP.GE.U32.AND P6, PT, R6, UR19, PT ;  /* 0x0000001306007c0c */ /* 0x000fc6000bfc6070 */
[----:B------:R-:W-:Y:S01]  /*4f20*/  MUFU.SIN R0, R107 ;  /* 0x0000006b00007308 */ /* 0x000fe20000000400 */
[----:B-1----:R-:W-:-:S07]  /*4f30*/  FMUL.FTZ R99, R101, R99 ;  /* 0x0000006365637220 */ /* 0x002fce0000410000 */
[----:B------:R-:W0:Y:S01]  /*4f40*/  MUFU.COS R6, R107 ;  /* 0x0000006b00067308 */ /* 0x000e220000000000 */
[----:B------:R-:W-:Y:S01]  /*4f50*/  FMUL.FTZ R32, R101, R32 ;  /* 0x0000002065207220 */ /* 0x000fe20000410000 */
[----:B------:R-:W-:-:S06]  /*4f60*/  IADD3 R101, PT, PT, R92, 0x7, RZ ;  /* 0x000000075c657810 */ /* 0x000fcc0007ffe0ff */
[----:B------:R-:W1:Y:S04]  /*4f70*/  MUFU.EX2 R97, R97 ;  /* 0x0000006100617308 */ /* 0x000e680000000800 */
[----:B------:R-:W0:Y:S04]  /*4f80*/  MUFU.EX2 R98, R98 ;  /* 0x0000006200627308 */ /* 0x000e280000000800 */
[----:B------:R-:W0:Y:S01]  /*4f90*/  MUFU.EX2 R7, R7 ;  /* 0x0000000700077308 */ /* 0x000e220000000800 */
[----:B------:R-:W-:Y:S01]  /*4fa0*/  IADD3 R106, PT, PT, R92, 0x5, RZ ;  /* 0x000000055c6a7810 */ /* 0x000fe20007ffe0ff */
[----:B-----5:R-:W-:Y:S01]  /*4fb0*/  FMUL.FTZ R103, R104, R103 ;  /* 0x0000006768677220 */ /* 0x020fe20000410000 */
[----:B------:R-:W-:Y:S01]  /*4fc0*/  FSEL R116, R32, RZ, !P5 ;  /* 0x000000ff20747208 */ /* 0x000fe20006800000 */
[----:B------:R-:W-:Y:S01]  /*4fd0*/  FMUL.FTZ R100, R104, R100 ;  /* 0x0000006468647220 */ /* 0x000fe20000410000 */
[----:B------:R-:W-:-:S02]  /*4fe0*/  FSEL R115, R99, 1, !P5 ;  /* 0x3f80000063737808 */ /* 0x000fc40006800000 */
[----:B------:R-:W-:Y:S02]  /*4ff0*/  FSEL R114, R58, RZ, !P5 ;  /* 0x000000ff3a727208 */ /* 0x000fe40006800000 */
[----:B------:R-:W-:Y:S01]  /*5000*/  ISETP.GE.U32.AND P5, PT, R101, UR19, PT ;  /* 0x0000001365007c0c */ /* 0x000fe2000bfa6070 */
[----:B---3--:R-:W-:Y:S01]  /*5010*/  FMUL.FTZ R101, R46, R40 ;  /* 0x000000282e657220 */ /* 0x008fe20000410000 */
[----:B------:R-:W-:Y:S01]  /*5020*/  FSEL R121, R121, 1, !P4 ;  /* 0x3f80000079797808 */ /* 0x000fe20006000000 */
[----:B------:R3:W-:Y:S01]  /*5030*/  MUFU.COS R43, R110 ;  /* 0x0000006e002b7308 */ /* 0x0007e20000000000 */
[----:B------:R-:W-:Y:S02]  /*5040*/  FSEL R120, R146, RZ, !P4 ;  /* 0x000000ff92787208 */ /* 0x000fe40006000000 */
[----:B------:R-:W-:Y:S02]  /*5050*/  IADD3 R99, PT, PT, R92, 0x8, RZ ;  /* 0x000000085c637810 */ /* 0x000fe40007ffe0ff */
[----:B------:R-:W-:Y:S01]  /*5060*/  LOP3.LUT R40, R148, 0x3e0, RZ, 0xc0, !PT ;  /* 0x000003e094287812 */ /* 0x000fe200078ec0ff */
[C---:B-1----:R-:W-:Y:S01]  /*5070*/  FMUL.FTZ R95, R97.reuse, R95 ;  /* 0x0000005f615f7220 */ /* 0x042fe20000410000 */
[----:B------:R-:W-:Y:S01]  /*5080*/  ISETP.GE.U32.AND P4, PT, R106, UR19, PT ;  /* 0x000000136a007c0c */ /* 0x000fe2000bf86070 */
[C---:B0-----:R-:W-:Y:S01]  /*5090*/  FMUL.FTZ R106, R98.reuse, R51 ;  /* 0x00000033626a7220 */ /* 0x041fe20000410000 */
[----:B---3--:R-:W-:Y:S01]  /*50a0*/  FMUL.FTZ R110, R97, R94 ;  /* 0x0000005e616e7220 */ /* 0x008fe20000410000 */
[----:B------:R-:W-:Y:S01]  /*50b0*/  FMUL.FTZ R107, R98, R41 ;  /* 0x00000029626b7220 */ /* 0x000fe20000410000 */
[----:B------:R-:W-:Y:S01]  /*50c0*/  FSEL R113, R100, RZ, !P3 ;  /* 0x000000ff64717208 */ /* 0x000fe20005800000 */
[----:B------:R-:W-:Y:S01]  /*50d0*/  FMUL.FTZ R97, R31, R82 ;  /* 0x000000521f617220 */ /* 0x000fe20000410000 */
[----:B------:R-:W-:Y:S01]  /*50e0*/  FSEL R112, R103, 1, !P3 ;  /* 0x3f80000067707808 */ /* 0x000fe20005800000 */
[----:B------:R-:W-:Y:S01]  /*50f0*/  FMUL.FTZ R6, R7, R6 ;  /* 0x0000000607067220 */ /* 0x000fe20000410000 */
[----:B------:R-:W-:Y:S01]  /*5100*/  FSEL R111, R57, RZ, !P3 ;  /* 0x000000ff396f7208 */ /* 0x000fe20005800000 */
[----:B------:R-:W-:Y:S01]  /*5110*/  FMUL.FTZ R98, R7, R0 ;  /* 0x0000000007627220 */ /* 0x000fe20000410000 */
[----:B------:R-:W-:-:S02]  /*5120*/  ISETP.GE.U32.AND P3, PT, R99, UR19, PT ;  /* 0x0000001363007c0c */ /* 0x000fc4000bf66070 */
[----:B------:R-:W-:Y:S01]  /*5130*/  IADD3 R0, PT, PT, R40, R147, RZ ;  /* 0x0000009328007210 */ /* 0x000fe20007ffe0ff */
[----:B------:R0:W-:Y:S01]  /*5140*/  MUFU.EX2 R41, R97 ;  /* 0x0000006100297308 */ /* 0x0001e20000000800 */
[----:B------:R-:W-:Y:S01]  /*5150*/  FMUL.FTZ R96, R31, R85 ;  /* 0x000000551f607220 */ /* 0x000fe20000410000 */
[----:B------:R-:W-:Y:S02]  /*5160*/  FMUL.FTZ R99, R3, R81 ;  /* 0x0000005103637220 */ /* 0x000fe40000410000 */
[----:B------:R-:W1:Y:S01]  /*5170*/  MUFU.SIN R47, R109 ;  /* 0x0000006d002f7308 */ /* 0x000e620000000400 */
[----:B0-----:R-:W-:Y:S01]  /*5180*/  FSEL R97, R6, 1, !P3 ;  /* 0x3f80000006617808 */ /* 0x001fe20005800000 */
[----:B------:R-:W-:Y:S02]  /*5190*/  IMAD R6, R40, 0x1f, R0 ;  /* 0x0000001f28067824 */ /* 0x000fe400078e0200 */
[----:B------:R-:W-:Y:S01]  /*51a0*/  FMUL.RZ R99, R99, 0.15915493667125701904 ;  /* 0x3e22f98363637820 */ /* 0x000fe2000040c000 */
[----:B------:R-:W-:-:S03]  /*51b0*/  ULEA UR17, UR18, UR17, 0x18 ;  /* 0x0000001112117291 */ /* 0x000fc6000f8ec0ff */
[----:B------:R-:W1:Y:S01]  /*51c0*/  MUFU.EX2 R96, R96 ;  /* 0x0000006000607308 */ /* 0x000e620000000800 */
[C---:B------:R-:W-:Y:S01]  /*51d0*/  IADD3 R128, PT, PT, R6.reuse, 0x20, RZ ;  /* 0x0000002006807810 */ /* 0x040fe20007ffe0ff */
[----:B------:R-:W-:Y:S01]  /*51e0*/  FMUL.FTZ R124, R31, R81 ;  /* 0x000000511f7c7220 */ /* 0x000fe20000410000 */
[CC--:B------:R-:W-:Y:S01]  /*51f0*/  LEA.HI.SX32 R125, R6.reuse, R6.reuse, 0x1b ;  /* 0x00000006067d7211 */ /* 0x0c0fe200078fdaff */
[----:B------:R-:W0:Y:S01]  /*5200*/  MUFU.COS R123, R99 ;  /* 0x00000063007b7308 */ /* 0x000e220000000000 */
[----:B------:R-:W-:Y:S02]  /*5210*/  IADD3 R127, PT, PT, R6, 0x40, RZ ;  /* 0x00000040067f7810 */ /* 0x000fe40007ffe0ff */
[----:B------:R-:W-:Y:S02]  /*5220*/  LEA.HI.SX32 R128, R128, R6, 0x1b ;  /* 0x0000000680807211 */ /* 0x000fe400078fdaff */
[----:B------:R-:W-:Y:S02]  /*5230*/  ISETP.GE.U32.AND P2, PT, R108, UR19, PT ;  /* 0x000000136c007c0c */ /* 0x000fe4000bf46070 */
[----:B------:R-:W-:Y:S01]  /*5240*/  IADD3 R51, PT, PT, R92, 0x9, RZ ;  /* 0x000000095c337810 */ /* 0x000fe20007ffe0ff */
[----:B------:R3:W5:Y:S01]  /*5250*/  MUFU.COS R93, R109 ;  /* 0x0000006d005d7308 */ /* 0x0007620000000000 */
[----:B------:R-:W-:-:S02]  /*5260*/  LEA R125, R125, UR17, 0x2 ;  /* 0x000000117d7d7c11 */ /* 0x000fc4000f8e10ff */
[----:B------:R-:W-:Y:S02]  /*5270*/  LEA.HI.SX32 R127, R127, R6, 0x1b ;  /* 0x000000067f7f7211 */ /* 0x000fe400078fdaff */
[----:B------:R-:W-:Y:S01]  /*5280*/  LEA R128, R128, UR17, 0x2 ;  /* 0x0000001180807c11 */ /* 0x000fe2000f8e10ff */
[----:B------:R-:W-:Y:S01]  /*5290*/  FMUL.FTZ R102, R3, R82 ;  /* 0x0000005203667220 */ /* 0x000fe20000410000 */
[----:B------:R-:W-:Y:S01]  /*52a0*/  FSEL R110, R110, RZ, !P2 ;  /* 0x000000ff6e6e7208 */ /* 0x000fe20005000000 */
[----:B------:R-:W0:Y:S01]  /*52b0*/  MUFU.EX2 R124, R124 ;  /* 0x0000007c007c7308 */ /* 0x000e220000000800 */
[----:B---3--:R-:W-:Y:S02]  /*52c0*/  FSEL R109, R95, 1, !P2 ;  /* 0x3f8000005f6d7808 */ /* 0x008fe40005000000 */
[----:B------:R-:W-:Y:S01]  /*52d0*/  FSEL R108, R56, RZ, !P2 ;  /* 0x000000ff386c7208 */ /* 0x000fe20005000000 */
[----:B------:R3:W-:Y:S01]  /*52e0*/  STS [R125], R42 ;  /* 0x0000002a7d007388 */ /* 0x0007e20000000800 */
[----:B------:R-:W-:Y:S01]  /*52f0*/  ISETP.GE.U32.AND P2, PT, R51, UR19, PT ;  /* 0x0000001333007c0c */ /* 0x000fe2000bf46070 */
[----:B------:R-:W-:Y:S01]  /*5300*/  FMUL.FTZ R126, R3, R78 ;  /* 0x0000004e037e7220 */ /* 0x000fe20000410000 */
[----:B------:R-:W5:Y:S01]  /*5310*/  MUFU.SIN R51, R99 ;  /* 0x0000006300337308 */ /* 0x000f620000000400 */
[----:B------:R-:W-:Y:S01]  /*5320*/  LEA R127, R127, UR17, 0x2 ;  /* 0x000000117f7f7c11 */ /* 0x000fe2000f8e10ff */
[----:B------:R0:W-:Y:S01]  /*5330*/  STS [R128+0x80], R45 ;  /* 0x0000802d80007388 */ /* 0x0001e20000000800 */
[----:B------:R-:W-:Y:S01]  /*5340*/  FMUL.RZ R102, R102, 0.15915493667125701904 ;  /* 0x3e22f98366667820 */ /* 0x000fe2000040c000 */
[----:B-1----:R-:W-:Y:S01]  /*5350*/  FMUL.FTZ R47, R96, R47 ;  /* 0x0000002f602f7220 */ /* 0x002fe20000410000 */
[----:B---3--:R-:W-:Y:S01]  /*5360*/  IADD3 R125, PT, PT, R6, 0x60, RZ ;  /* 0x00000060067d7810 */ /* 0x008fe20007ffe0ff */
[----:B------:R-:W-:Y:S01]  /*5370*/  FMUL.RZ R126, R126, 0.15915493667125701904 ;  /* 0x3e22f9837e7e7820 */ /* 0x000fe2000040c000 */
[----:B------:R1:W-:Y:S01]  /*5380*/  STS [R127+0x100], R44 ;  /* 0x0001002c7f007388 */ /* 0x0003e20000000800 */
[----:B0-----:R-:W-:-:S02]  /*5390*/  IADD3 R45, PT, PT, R6, 0x80, RZ ;  /* 0x00000080062d7810 */ /* 0x001fc40007ffe0ff */
[-C--:B------:R-:W-:Y:S01]  /*53a0*/  LEA.HI.SX32 R125, R125, R6.reuse, 0x1b ;  /* 0x000000067d7d7211 */ /* 0x080fe200078fdaff */
[----:B------:R-:W-:Y:S01]  /*53b0*/  MUFU.SIN R32, R102 ;  /* 0x0000006600207308 */ /* 0x000fe20000000400 */
[----:B------:R-:W-:Y:S02]  /*53c0*/  IADD3 R95, PT, PT, R92, 0xa, RZ ;  /* 0x0000000a5c5f7810 */ /* 0x000fe40007ffe0ff */
[----:B-1----:R-:W-:Y:S02]  /*53d0*/  LEA.HI.SX32 R127, R45, R6, 0x1b ;  /* 0x000000062d7f7211 */ /* 0x002fe400078fdaff */
[----:B------:R-:W-:-:S03]  /*53e0*/  FSEL R104, R47, RZ, !P6 ;  /* 0x000000ff2f687208 */ /* 0x000fc60007000000 */
[----:B------:R-:W0:Y:S01]  /*53f0*/  MUFU.COS R94, R102 ;  /* 0x00000066005e7308 */ /* 0x000e220000000000 */
[----:B------:R-:W-:Y:S01]  /*5400*/  LEA R125, R125, UR17, 0x2 ;  /* 0x000000117d7d7c11 */ /* 0x000fe2000f8e10ff */
[----:B------:R-:W-:Y:S01]  /*5410*/  FMUL.FTZ R47, R3, R80 ;  /* 0x00000050032f7220 */ /* 0x000fe20000410000 */
[----:B------:R-:W-:Y:S01]  /*5420*/  FSEL R107, R107, RZ, !P4 ;  /* 0x000000ff6b6b7208 */ /* 0x000fe20006000000 */
[----:B------:R-:W-:Y:S01]  /*5430*/  FMUL.FTZ R123, R124, R123 ;  /* 0x0000007b7c7b7220 */ /* 0x000fe20000410000 */
[----:B------:R-:W-:-:S03]  /*5440*/  FSEL R106, R106, 1, !P4 ;  /* 0x3f8000006a6a7808 */ /* 0x000fc60006000000 */
[----:B------:R-:W-:Y:S01]  /*5450*/  MUFU.SIN R42, R126 ;  /* 0x0000007e002a7308 */ /* 0x000fe20000000400 */
[----:B------:R-:W-:Y:S01]  /*5460*/  FSEL R105, R55, RZ, !P4 ;  /* 0x000000ff37697208 */ /* 0x000fe20006000000 */
[----:B------:R-:W-:Y:S01]  /*5470*/  FMUL.FTZ R100, R46, R43 ;  /* 0x0000002b2e647220 */ /* 0x000fe20000410000 */
[----:B------:R-:W-:-:S05]  /*5480*/  ISETP.GE.U32.AND P4, PT, R95, UR19, PT ;  /* 0x000000135f007c0c */ /* 0x000fca000bf86070 */
[----:B------:R1:W-:Y:S01]  /*5490*/  MUFU.COS R44, R126 ;  /* 0x0000007e002c7308 */ /* 0x0003e20000000000 */
[----:B-----5:R-:W-:Y:S01]  /*54a0*/  FMUL.FTZ R93, R96, R93 ;  /* 0x0000005d605d7220 */ /* 0x020fe20000410000 */
[----:B------:R-:W-:Y:S01]  /*54b0*/  FMUL.RZ R46, R47, 0.15915493667125701904 ;  /* 0x3e22f9832f2e7820 */ /* 0x000fe2000040c000 */
[----:B------:R-:W-:Y:S01]  /*54c0*/  STS [R125+0x180], R49 ;  /* 0x000180317d007388 */ /* 0x000fe20000000800 */
[----:B------:R-:W-:Y:S02]  /*54d0*/  IADD3 R47, PT, PT, R92, 0xc, RZ ;  /* 0x0000000c5c2f7810 */ /* 0x000fe40007ffe0ff */
[----:B-1----:R-:W-:Y:S02]  /*54e0*/  LEA R126, R127, UR17, 0x2 ;  /* 0x000000117f7e7c11 */ /* 0x002fe4000f8e10ff */
[----:B------:R-:W-:Y:S02]  /*54f0*/  IADD3 R128, PT, PT, R6, 0xa0, RZ ;  /* 0x000000a006807810 */ /* 0x000fe40007ffe0ff */
[----:B------:R-:W-:Y:S01]  /*5500*/  FSEL R139, R123, 1, !P4 ;  /* 0x3f8000007b8b7808 */ /* 0x000fe20006000000 */
[----:B------:R1:W-:Y:S01]  /*5510*/  STS [R126+0x200], R50 ;  /* 0x000200327e007388 */ /* 0x0003e20000000800 */
[----:B------:R-:W-:Y:S01]  /*5520*/  FMUL.FTZ R123, RZ, R119 ;  /* 0x00000077ff7b7220 */ /* 0x000fe20000410000 */
[----:B------:R-:W-:Y:S01]  /*5530*/  FSEL R101, R101, RZ, !P5 ;  /* 0x000000ff65657208 */ /* 0x000fe20006800000 */
[----:B------:R-:W-:Y:S01]  /*5540*/  FMUL.FTZ R140, R124, R51 ;  /* 0x000000337c8c7220 */ /* 0x000fe20000410000 */
[----:B------:R-:W-:Y:S01]  /*5550*/  FSEL R100, R100, 1, !P5 ;  /* 0x3f80000064647808 */ /* 0x000fe20006800000 */
[----:B------:R-:W-:Y:S01]  /*5560*/  FMUL.FTZ R51, R3, R76 ;  /* 0x0000004c03337220 */ /* 0x000fe20000410000 */
[----:B------:R-:W-:Y:S01]  /*5570*/  FSEL R99, R53, RZ, !P5 ;  /* 0x000000ff35637208 */ /* 0x000fe20006800000 */
[----:B-1----:R-:W-:Y:S01]  /*5580*/  FMUL.FTZ R50, R119, R120 ;  /* 0x0000007877327220 */ /* 0x002fe20000410000 */
[----:B------:R-:W-:-:S02]  /*5590*/  FSEL R103, R93, 1, !P6 ;  /* 0x3f8000005d677808 */ /* 0x000fc40007000000 */
[----:B------:R-:W-:Y:S01]  /*55a0*/  ISETP.GE.U32.AND P5, PT, R47, UR19, PT ;  /* 0x000000132f007c0c */ /* 0x000fe2000bfa6070 */
[----:B------:R-:W-:Y:S01]  /*55b0*/  FMUL.FTZ R47, R31, R80 ;  /* 0x000000501f2f7220 */ /* 0x000fe20000410000 */
[----:B------:R-:W-:Y:S01]  /*55c0*/  LEA.HI.SX32 R128, R128, R6, 0x1b ;  /* 0x0000000680807211 */ /* 0x000fe200078fdaff */
[----:B------:R-:W-:Y:S01]  /*55d0*/  FFMA.FTZ R125, RZ, R118, R50 ;  /* 0x00000076ff7d7223 */ /* 0x000fe20000010032 */
[----:B------:R-:W-:Y:S01]  /*55e0*/  IADD3 R95, PT, PT, R92, 0xb, RZ ;  /* 0x0000000b5c5f7810 */ /* 0x000fe20007ffe0ff */
[----:B------:R-:W-:Y:S01]  /*55f0*/  FFMA.FTZ R123, R118, R120, -R123 ;  /* 0x00000078767b7223 */ /* 0x000fe2000001087b */
[----:B------:R-:W-:Y:S01]  /*5600*/  IADD3 R93, PT, PT, R92, 0xd, RZ ;  /* 0x0000000d5c5d7810 */ /* 0x000fe20007ffe0ff */
[----:B------:R-:W-:Y:S01]  /*5610*/  MUFU.SIN R43, R46 ;  /* 0x0000002e002b7308 */ /* 0x000fe20000000400 */
[----:B------:R-:W-:Y:S01]  /*5620*/  IADD3 R124, PT, PT, R6, 0xc0, RZ ;  /* 0x000000c0067c7810 */ /* 0x000fe20007ffe0ff */
[----:B------:R-:W-:Y:S01]  /*5630*/  FMUL.RZ R50, R51, 0.15915493667125701904 ;  /* 0x3e22f98333327820 */ /* 0x000fe2000040c000 */
[----:B------:R-:W-:Y:S01]  /*5640*/  FSEL R102, R54, RZ, !P6 ;  /* 0x000000ff36667208 */ /* 0x000fe20007000000 */
[----:B------:R-:W-:Y:S01]  /*5650*/  FADD.FTZ R51, RZ, R125 ;  /* 0x0000007dff337221 */ /* 0x000fe20000010000 */
[----:B------:R-:W-:-:S02]  /*5660*/  FSEL R98, R98, RZ, !P3 ;  /* 0x000000ff62627208 */ /* 0x000fc40005800000 */
[----:B------:R-:W-:Y:S01]  /*5670*/  FSEL R96, R52, RZ, !P3 ;  /* 0x000000ff34607208 */ /* 0x000fe20005800000 */
[----:B------:R1:W3:Y:S01]  /*5680*/  MUFU.COS R7, R46 ;  /* 0x0000002e00077308 */ /* 0x0002e20000000000 */
[----:B------:R-:W-:Y:S01]  /*5690*/  LEA R127, R128, UR17, 0x2 ;  /* 0x00000011807f7c11 */ /* 0x000fe2000f8e10ff */
[----:B0-----:R-:W-:Y:S01]  /*56a0*/  FMUL.FTZ R94, R41, R94 ;  /* 0x0000005e295e7220 */ /* 0x001fe20000410000 */
[----:B------:R-:W-:Y:S01]  /*56b0*/  ISETP.GE.U32.AND P6, PT, R95, UR19, PT ;  /* 0x000000135f007c0c */ /* 0x000fe2000bfc6070 */
[----:B------:R-:W-:Y:S01]  /*56c0*/  FMUL.FTZ R95, R41, R32 ;  /* 0x00000020295f7220 */ /* 0x000fe20000410000 */
[----:B------:R-:W-:Y:S01]  /*56d0*/  ISETP.GE.U32.AND P3, PT, R93, UR19, PT ;  /* 0x000000135d007c0c */ /* 0x000fe2000bf66070 */
[----:B------:R-:W-:Y:S01]  /*56e0*/  FMUL.FTZ R93, R3, R79 ;  /* 0x0000004f035d7220 */ /* 0x000fe20000410000 */
[----:B------:R-:W-:Y:S01]  /*56f0*/  FADD.FTZ R123, R123, R117 ;  /* 0x000000757b7b7221 */ /* 0x000fe20000010000 */
[----:B------:R-:W3:Y:S01]  /*5700*/  MUFU.EX2 R47, R47 ;  /* 0x0000002f002f7308 */ /* 0x000ee20000000800 */
[----:B------:R-:W-:Y:S01]  /*5710*/  LEA.HI.SX32 R124, R124, R6, 0x1b ;  /* 0x000000067c7c7211 */ /* 0x000fe200078fdaff */
[----:B------:R0:W-:Y:S01]  /*5720*/  STS [R127+0x280], R48 ;  /* 0x000280307f007388 */ /* 0x0001e20000000800 */
[----:B-1----:R-:W-:Y:S01]  /*5730*/  IADD3 R46, PT, PT, R92, 0xe, RZ ;  /* 0x0000000e5c2e7810 */ /* 0x002fe20007ffe0ff */
[----:B------:R-:W-:Y:S01]  /*5740*/  FMUL.FTZ R126, R116, R51 ;  /* 0x00000033747e7220 */ /* 0x000fe20000410000 */
[----:B------:R-:W-:Y:S01]  /*5750*/  FMUL.RZ R40, R93, 0.15915493667125701904 ;  /* 0x3e22f9835d287820 */ /* 0x000fe2000040c000 */
[----:B------:R-:W-:-:S02]  /*5760*/  FSEL R95, R95, RZ, !P2 ;  /* 0x000000ff5f5f7208 */ /* 0x000fc40005000000 */
[----:B------:R-:W-:Y:S02]  /*5770*/  FSEL R94, R94, 1, !P2 ;  /* 0x3f8000005e5e7808 */ /* 0x000fe40005000000 */
[----:B------:R-:W-:Y:S01]  /*5780*/  FSEL R93, R39, RZ, !P2 ;  /* 0x000000ff275d7208 */ /* 0x000fe20005000000 */
[-C--:B0-----:R-:W-:Y:S01]  /*5790*/  FMUL.FTZ R127, R116, R123.reuse ;  /* 0x0000007b747f7220 */ /* 0x081fe20000410000 */
[----:B------:R-:W-:Y:S01]  /*57a0*/  LEA R124, R124, UR17, 0x2 ;  /* 0x000000117c7c7c11 */ /* 0x000fe2000f8e10ff */
[----:B------:R-:W-:Y:S01]  /*57b0*/  FFMA.FTZ R126, R115, R123, -R126 ;  /* 0x0000007b737e7223 */ /* 0x000fe2000001087e */
[----:B------:R-:W-:Y:S01]  /*57c0*/  ISETP.GE.U32.AND P2, PT, R46, UR19, PT ;  /* 0x000000132e007c0c */ /* 0x000fe2000bf46070 */
[----:B------:R-:W-:Y:S01]  /*57d0*/  FMUL.FTZ R46, R31, R78 ;  /* 0x0000004e1f2e7220 */ /* 0x000fe20000410000 */
[----:B------:R-:W-:Y:S01]  /*57e0*/  FFMA.FTZ R127, R115, R51, R127 ;  /* 0x00000033737f7223 */ /* 0x000fe2000001007f */
[----:B------:R-:W-:Y:S01]  /*57f0*/  FMUL.FTZ R41, R31, R79 ;  /* 0x0000004f1f297220 */ /* 0x000fe20000410000 */
[----:B------:R0:W-:Y:S01]  /*5800*/  STS [R124+0x300], R30 ;  /* 0x0003001e7c007388 */ /* 0x0001e20000000800 */
[----:B------:R-:W-:Y:S01]  /*5810*/  MUFU.SIN R32, R40 ;  /* 0x0000002800207308 */ /* 0x000fe20000000400 */
[----:B------:R-:W-:Y:S01]  /*5820*/  FADD.FTZ R126, R126, R114 ;  /* 0x000000727e7e7221 */ /* 0x000fe20000010000 */
[-C--:B------:R-:W-:Y:S01]  /*5830*/  FMUL.FTZ R128, R3, R77.reuse ;  /* 0x0000004d03807220 */ /* 0x080fe20000410000 */
[----:B------:R-:W-:Y:S01]  /*5840*/  FADD.FTZ R127, RZ, R127 ;  /* 0x0000007fff7f7221 */ /* 0x000fe20000010000 */
[----:B------:R-:W-:Y:S01]  /*5850*/  FMUL.FTZ R45, R31, R77 ;  /* 0x0000004d1f2d7220 */ /* 0x000fe20000410000 */
[----:B---3--:R-:W-:-:S03]  /*5860*/  FMUL.FTZ R7, R47, R7 ;  /* 0x000000072f077220 */ /* 0x008fc60000410000 */
[----:B------:R-:W1:Y:S01]  /*5870*/  MUFU.COS R40, R40 ;  /* 0x0000002800287308 */ /* 0x000e620000000000 */
[----:B0-----:R-:W-:Y:S01]  /*5880*/  FMUL.FTZ R30, R31, R76 ;  /* 0x0000004c1f1e7220 */ /* 0x001fe20000410000 */
[----:B------:R-:W-:Y:S01]  /*5890*/  FMUL.FTZ R43, R47, R43 ;  /* 0x0000002b2f2b7220 */ /* 0x000fe20000410000 */
[C---:B------:R-:W-:Y:S01]  /*58a0*/  FMUL.FTZ R31, R113.reuse, R126 ;  /* 0x0000007e711f7220 */ /* 0x040fe20000410000 */
[----:B------:R-:W-:Y:S01]  /*58b0*/  FMUL.RZ R49, R128, 0.15915493667125701904 ;  /* 0x3e22f98380317820 */ /* 0x000fe2000040c000 */
[----:B------:R-:W-:-:S03]  /*58c0*/  FMUL.FTZ R47, R113, R127 ;  /* 0x0000007f712f7220 */ /* 0x000fc60000410000 */
[----:B------:R-:W0:Y:S04]  /*58d0*/  MUFU.EX2 R46, R46 ;  /* 0x0000002e002e7308 */ /* 0x000e280000000800 */
[----:B------:R-:W-:Y:S01]  /*58e0*/  MUFU.SIN R125, R50 ;  /* 0x00000032007d7308 */ /* 0x000fe20000000400 */
[----:B------:R-:W-:-:S07]  /*58f0*/  FFMA.FTZ R31, R112, R127, R31 ;  /* 0x0000007f701f7223 */ /* 0x000fce000001001f */
[----:B------:R-:W3:Y:S01]  /*5900*/  MUFU.COS R124, R50 ;  /* 0x00000032007c7308 */ /* 0x000ee20000000000 */
[----:B------:R-:W-:Y:S01]  /*5910*/  FFMA.FTZ R47, R112, R126, -R47 ;  /* 0x0000007e702f7223 */ /* 0x000fe2000001082f */
[----:B------:R-:W-:-:S06]  /*5920*/  IADD3 R48, PT, PT, R92, 0xf, RZ ;  /* 0x0000000f5c307810 */ /* 0x000fcc0007ffe0ff */
[----:B------:R-:W1:Y:S04]  /*5930*/  MUFU.EX2 R41, R41 ;  /* 0x0000002900297308 */ /* 0x000e680000000800 */
[----:B------:R-:W3:Y:S01]  /*5940*/  MUFU.EX2 R30, R30 ;  /* 0x0000001e001e7308 */ /* 0x000ee20000000800 */
[----:B------:R-:W-:-:S03]  /*5950*/  FADD.FTZ R31, RZ, R31 ;  /* 0x0000001fff1f7221 */ /* 0x000fc60000010000 */
[----:B------:R-:W-:Y:S01]  /*5960*/  MUFU.SIN R3, R49 ;  /* 0x0000003100037308 */ /* 0x000fe20000000400 */
[----:B------:R-:W-:Y:S01]  /*5970*/  FADD.FTZ R47, R47, R111 ;  /* 0x0000006f2f2f7221 */ /* 0x000fe20000010000 */
[----:B------:R-:W-:Y:S02]  /*5980*/  FSEL R140, R140, RZ, !P4 ;  /* 0x000000ff8c8c7208 */ /* 0x000fe40006000000 */
[----:B------:R-:W-:-:S04]  /*5990*/  FSEL R138, R38, RZ, !P4 ;  /* 0x000000ff268a7208 */ /* 0x000fc80006000000 */
[----:B------:R-:W5:Y:S01]  /*59a0*/  MUFU.COS R49, R49 ;  /* 0x0000003100317308 */ /* 0x000f620000000000 */
[----:B------:R-:W-:Y:S01]  /*59b0*/  ISETP.GE.U32.AND P4, PT, R48, UR19, PT ;  /* 0x0000001330007c0c */ /* 0x000fe2000bf86070 */
[C---:B0-----:R-:W-:Y:S01]  /*59c0*/  FMUL.FTZ R44, R46.reuse, R44 ;  /* 0x0000002c2e2c7220 */ /* 0x041fe20000410000 */
[----:B------:R-:W-:Y:S01]  /*59d0*/  FMUL.FTZ R42, R46, R42 ;  /* 0x0000002a2e2a7220 */ /* 0x000fe20000410000 */
[C---:B------:R-:W-:Y:S01]  /*59e0*/  FMUL.FTZ R48, R110.reuse, R31 ;  /* 0x0000001f6e307220 */ /* 0x040fe20000410000 */
[----:B------:R-:W-:-:S03]  /*59f0*/  FMUL.FTZ R46, R110, R47 ;  /* 0x0000002f6e2e7220 */ /* 0x000fc60000410000 */
[----:B------:R-:W5:Y:S01]  /*5a00*/  MUFU.EX2 R45, R45 ;  /* 0x0000002d002d7308 */ /* 0x000f620000000800 */
[C---:B-1----:R-:W-:Y:S01]  /*5a10*/  FMUL.FTZ R40, R41.reuse, R40 ;  /* 0x0000002829287220 */ /* 0x042fe20000410000 */
[----:B------:R-:W-:Y:S01]  /*5a20*/  FMUL.FTZ R32, R41, R32 ;  /* 0x0000002029207220 */ /* 0x000fe20000410000 */
[C---:B---3--:R-:W-:Y:S01]  /*5a30*/  FMUL.FTZ R124, R30.reuse, R124 ;  /* 0x0000007c1e7c7220 */ /* 0x048fe20000410000 */
[----:B------:R-:W-:Y:S01]  /*5a40*/  FMUL.FTZ R125, R30, R125 ;  /* 0x0000007d1e7d7220 */ /* 0x000fe20000410000 */
[C---:B------:R-:W-:Y:S01]  /*5a50*/  FFMA.FTZ R41, R109.reuse, R47, -R48 ;  /* 0x0000002f6d297223 */ /* 0x040fe20000010830 */
[----:B------:R-:W-:Y:S01]  /*5a60*/  FFMA.FTZ R30, R109, R31, R46 ;  /* 0x0000001f6d1e7223 */ /* 0x000fe2000001002e */
[CC--:B------:R-:W-:Y:S01]  /*5a70*/  FMUL.FTZ R46, R122.reuse, R119.reuse ;  /* 0x000000777a2e7220 */ /* 0x0c0fe20000410000 */
[----:B------:R-:W-:Y:S01]  /*5a80*/  FMUL.FTZ R47, R121, R119 ;  /* 0x00000077792f7220 */ /* 0x000fe20000410000 */
[----:B------:R-:W-:Y:S01]  /*5a90*/  FADD.FTZ R48, R41, R108 ;  /* 0x0000006c29307221 */ /* 0x000fe20000010000 */
[----:B------:R-:W-:Y:S01]  /*5aa0*/  FADD.FTZ R30, RZ, R30 ;  /* 0x0000001eff1e7221 */ /* 0x000fe20000010000 */
[-C--:B------:R-:W-:Y:S01]  /*5ab0*/  FFMA.FTZ R46, R121, R118.reuse, -R46 ;  /* 0x00000076792e7223 */ /* 0x080fe2000001082e */
[----:B------:R-:W-:Y:S01]  /*5ac0*/  FFMA.FTZ R47, R122, R118, R47 ;  /* 0x000000767a2f7223 */ /* 0x000fe2000001002f */
[----:B------:R-:W-:Y:S01]  /*5ad0*/  FMUL.FTZ R31, R107, R48 ;  /* 0x000000306b1f7220 */ /* 0x000fe20000410000 */
[C---:B-----5:R-:W-:Y:S01]  /*5ae0*/  FMUL.FTZ R49, R45.reuse, R49 ;  /* 0x000000312d317220 */ /* 0x060fe20000410000 */
[----:B------:R-:W-:Y:S01]  /*5af0*/  FMUL.FTZ R3, R45, R3 ;  /* 0x000000032d037220 */ /* 0x000fe20000410000 */
[C---:B------:R-:W-:Y:S01]  /*5b00*/  FMUL.FTZ R45, R116.reuse, R46 ;  /* 0x0000002e742d7220 */ /* 0x040fe20000410000 */
[-C--:B------:R-:W-:Y:S01]  /*5b10*/  FMUL.FTZ R50, R107, R30.reuse ;  /* 0x0000001e6b327220 */ /* 0x080fe20000410000 */
[-C--:B------:R-:W-:Y:S01]  /*5b20*/  FMUL.FTZ R41, R116, R47.reuse ;  /* 0x0000002f74297220 */ /* 0x080fe20000410000 */
[C---:B------:R-:W-:Y:S01]  /*5b30*/  FFMA.FTZ R31, R106.reuse, R30, R31 ;  /* 0x0000001e6a1f7223 */ /* 0x040fe2000001001f */
[C---:B------:R-:W-:Y:S01]  /*5b40*/  FFMA.FTZ R45, R115.reuse, R47, R45 ;  /* 0x0000002f732d7223 */ /* 0x040fe2000001002d */
[----:B------:R-:W-:Y:S01]  /*5b50*/  FFMA.FTZ R50, R106, R48, -R50 ;  /* 0x000000306a327223 */ /* 0x000fe20000010832 */
[----:B------:R-:W-:Y:S01]  /*5b60*/  FFMA.FTZ R41, R115, R46, -R41 ;  /* 0x0000002e73297223 */ /* 0x000fe20000010829 */
[----:B------:R-:W-:Y:S01]  /*5b70*/  FADD.FTZ R31, RZ, R31 ;  /* 0x0000001fff1f7221 */ /* 0x000fe20000010000 */
[C---:B------:R-:W-:Y:S01]  /*5b80*/  FMUL.FTZ R30, R113.reuse, R45 ;  /* 0x0000002d711e7220 */ /* 0x040fe20000410000 */
[----:B------:R-:W-:Y:S01]  /*5b90*/  FADD.FTZ R50, R50, R105 ;  /* 0x0000006932327221 */ /* 0x000fe20000010000 */
[----:B------:R-:W-:Y:S01]  /*5ba0*/  FMUL.FTZ R48, R113, R41 ;  /* 0x0000002971307220 */ /* 0x000fe20000410000 */
[----:B------:R-:W-:Y:S01]  /*5bb0*/  FMUL.FTZ R46, R104, R31 ;  /* 0x0000001f682e7220 */ /* 0x000fe20000410000 */
[----:B------:R-:W-:Y:S01]  /*5bc0*/  FFMA.FTZ R41, R112, R41, -R30 ;  /* 0x0000002970297223 */ /* 0x000fe2000001081e */
[-C--:B------:R-:W-:Y:S01]  /*5bd0*/  FMUL.FTZ R47, R104, R50.reuse ;  /* 0x00000032682f7220 */ /* 0x080fe20000410000 */
[----:B------:R-:W-:Y:S01]  /*5be0*/  FFMA.FTZ R30, R112, R45, R48 ;  /* 0x0000002d701e7223 */ /* 0x000fe20000010030 */
[C---:B------:R-:W-:Y:S01]  /*5bf0*/  FFMA.FTZ R45, R103.reuse, R50, -R46 ;  /* 0x00000032672d7223 */ /* 0x040fe2000001082e */
[C---:B------:R-:W-:Y:S01]  /*5c00*/  FMUL.FTZ R46, R110.reuse, R41 ;  /* 0x000000296e2e7220 */ /* 0x040fe20000410000 */
[----:B------:R-:W-:Y:S01]  /*5c10*/  FFMA.FTZ R47, R103, R31, R47 ;  /* 0x0000001f672f7223 */ /* 0x000fe2000001002f */
[-C--:B------:R-:W-:Y:S01]  /*5c20*/  FMUL.FTZ R48, R110, R30.reuse ;  /* 0x0000001e6e307220 */ /* 0x080fe20000410000 */
[----:B------:R-:W-:Y:S01]  /*5c30*/  FADD.FTZ R31, R45, R102 ;  /* 0x000000662d1f7221 */ /* 0x000fe20000010000 */
[C---:B------:R-:W-:Y:S01]  /*5c40*/  FFMA.FTZ R46, R109.reuse, R30, R46 ;  /* 0x0000001e6d2e7223 */ /* 0x040fe2000001002e */
[----:B------:R-:W-:Y:S01]  /*5c50*/  FADD.FTZ R45, RZ, R47 ;  /* 0x0000002fff2d7221 */ /* 0x000fe20000010000 */
[----:B------:R-:W-:Y:S01]  /*5c60*/  FFMA.FTZ R48, R109, R41, -R48 ;  /* 0x000000296d307223 */ /* 0x000fe20000010830 */
[----:B------:R-:W-:Y:S01]  /*5c70*/  FMUL.FTZ R30, R101, R31 ;  /* 0x0000001f651e7220 */ /* 0x000fe20000410000 */
[----:B------:R-:W-:Y:S01]  /*5c80*/  FMUL.FTZ R41, R107, R46 ;  /* 0x0000002e6b297220 */ /* 0x000fe20000410000 */
[-C--:B------:R-:W-:Y:S01]  /*5c90*/  FMUL.FTZ R50, R101, R45.reuse ;  /* 0x0000002d65327220 */ /* 0x080fe20000410000 */
[-C--:B------:R-:W-:Y:S01]  /*5ca0*/  FMUL.FTZ R47, R107, R48.reuse ;  /* 0x000000306b2f7220 */ /* 0x080fe20000410000 */
[----:B------:R-:W-:Y:S01]  /*5cb0*/  FFMA.FTZ R30, R100, R45, R30 ;  /* 0x0000002d641e7223 */ /* 0x000fe2000001001e */
[----:B------:R-:W-:Y:S01]  /*5cc0*/  FFMA.FTZ R41, R106, R48, -R41 ;  /* 0x000000306a297223 */ /* 0x000fe20000010829 */
[----:B------:R-:W-:Y:S01]  /*5cd0*/  FFMA.FTZ R50, R100, R31, -R50 ;  /* 0x0000001f64327223 */ /* 0x000fe20000010832 */
[----:B------:R-:W-:Y:S01]  /*5ce0*/  FFMA.FTZ R47, R106, R46, R47 ;  /* 0x0000002e6a2f7223 */ /* 0x000fe2000001002f */
[----:B------:R-:W-:Y:S01]  /*5cf0*/  FADD.FTZ R31, RZ, R30 ;  /* 0x0000001eff1f7221 */ /* 0x000fe20000010000 */
[----:B------:R-:W-:Y:S01]  /*5d00*/  FMUL.FTZ R30, R104, R41 ;  /* 0x00000029681e7220 */ /* 0x000fe20000410000 */
[----:B------:R-:W-:Y:S01]  /*5d10*/  FADD.FTZ R50, R50, R99 ;  /* 0x0000006332327221 */ /* 0x000fe20000010000 */
[----:B------:R-:W-:Y:S01]  /*5d20*/  FMUL.FTZ R48, R104, R47 ;  /* 0x0000002f68307220 */ /* 0x000fe20000410000 */
[C---:B------:R-:W-:Y:S01]  /*5d30*/  FMUL.FTZ R45, R98.reuse, R31 ;  /* 0x0000001f622d7220 */ /* 0x040fe20000410000 */
[C---:B------:R-:W-:Y:S01]  /*5d40*/  FFMA.FTZ R47, R103.reuse, R47, R30 ;  /* 0x0000002f672f7223 */ /* 0x040fe2000001001e */
[-C--:B------:R-:W-:Y:S01]  /*5d50*/  FMUL.FTZ R46, R98, R50.reuse ;  /* 0x00000032622e7220 */ /* 0x080fe20000410000 */
[----:B------:R-:W-:Y:S01]  /*5d60*/  FFMA.FTZ R30, R103, R41, -R48 ;  /* 0x00000029671e7223 */ /* 0x000fe20000010830 */
[----:B------:R-:W-:Y:S01]  /*5d70*/  FFMA.FTZ R41, R97, R50, -R45 ;  /* 0x0000003261297223 */ /* 0x000fe2000001082d */
[----:B------:R-:W-:Y:S01]  /*5d80*/  FMUL.FTZ R45, R101, R47 ;  /* 0x0000002f652d7220 */ /* 0x000fe20000410000 */
[----:B------:R-:W-:-:S02]  /*5d90*/  FFMA.FTZ R31, R97, R31, R46 ;  /* 0x0000001f611f7223 */ /* 0x000fc4000001002e */
[----:B------:R-:W-:Y:S01]  /*5da0*/  FADD.FTZ R41, R41, R96 ;  /* 0x0000006029297221 */ /* 0x000fe20000010000 */
[-C--:B------:R-:W-:Y:S01]  /*5db0*/  FMUL.FTZ R48, R101, R30.reuse ;  /* 0x0000001e65307220 */ /* 0x080fe20000410000 */
[----:B------:R-:W-:Y:S01]  /*5dc0*/  FADD.FTZ R31, RZ, R31 ;  /* 0x0000001fff1f7221 */ /* 0x000fe20000010000 */
[C---:B------:R-:W-:Y:S01]  /*5dd0*/  FFMA.FTZ R45, R100.reuse, R30, -R45 ;  /* 0x0000001e642d7223 */ /* 0x040fe2000001082d */
[C---:B------:R-:W-:Y:S01]  /*5de0*/  FMUL.FTZ R30, R95.reuse, R41 ;  /* 0x000000295f1e7220 */ /* 0x040fe20000410000 */
[----:B------:R-:W-:Y:S01]  /*5df0*/  FFMA.FTZ R48, R100, R47, R48 ;  /* 0x0000002f64307223 */ /* 0x000fe20000010030 */
[-C--:B------:R-:W-:Y:S02]  /*5e00*/  FMUL.FTZ R50, R95, R31.reuse ;  /* 0x0000001f5f327220 */ /* 0x080fe40000410000 */
[----:B------:R-:W-:Y:S01]  /*5e10*/  FFMA.FTZ R30, R94, R31, R30 ;  /* 0x0000001f5e1e7223 */ /* 0x000fe2000001001e */
[-C--:B------:R-:W-:Y:S01]  /*5e20*/  FMUL.FTZ R47, R98, R48.reuse ;  /* 0x00000030622f7220 */ /* 0x080fe20000410000 */
[----:B------:R-:W-:Y:S01]  /*5e30*/  FFMA.FTZ R50, R94, R41, -R50 ;  /* 0x000000295e327223 */ /* 0x000fe20000010832 */
[-C--:B------:R-:W-:Y:S01]  /*5e40*/  FMUL.FTZ R46, R98, R45.reuse ;  /* 0x0000002d622e7220 */ /* 0x080fe20000410000 */
[----:B------:R-:W-:Y:S01]  /*5e50*/  FADD.FTZ R30, RZ, R30 ;  /* 0x0000001eff1e7221 */ /* 0x000fe20000010000 */
[C---:B------:R-:W-:Y:S01]  /*5e60*/  FFMA.FTZ R47, R97.reuse, R45, -R47 ;  /* 0x0000002d612f7223 */ /* 0x040fe2000001082f */
[----:B------:R-:W-:Y:S01]  /*5e70*/  FADD.FTZ R50, R50, R93 ;  /* 0x0000005d32327221 */ /* 0x000fe20000010000 */
[----:B------:R-:W-:Y:S01]  /*5e80*/  FFMA.FTZ R46, R97, R48, R46 ;  /* 0x00000030612e7223 */ /* 0x000fe2000001002e */
[C---:B------:R-:W-:Y:S01]  /*5e90*/  FMUL.FTZ R31, R140.reuse, R30 ;  /* 0x0000001e8c1f7220 */ /* 0x040fe20000410000 */
[CC--:B------:R-:W-:Y:S01]  /*5ea0*/  FMUL.FTZ R48, R95.reuse, R47.reuse ;  /* 0x0000002f5f307220 */ /* 0x0c0fe20000410000 */
[----:B------:R-:W-:Y:S01]  /*5eb0*/  FMUL.FTZ R45, R140, R50 ;  /* 0x000000328c2d7220 */ /* 0x000fe20000410000 */
[----:B------:R-:W-:Y:S01]  /*5ec0*/  FMUL.FTZ R41, R95, R46 ;  /* 0x0000002e5f297220 */ /* 0x000fe20000410000 */
[C---:B------:R-:W-:Y:S01]  /*5ed0*/  FFMA.FTZ R31, R139.reuse, R50, -R31 ;  /* 0x000000328b1f7223 */ /* 0x040fe2000001081f */
[C---:B------:R-:W-:Y:S01]  /*5ee0*/  FFMA.FTZ R46, R94.reuse, R46, R48 ;  /* 0x0000002e5e2e7223 */ /* 0x040fe20000010030 */
[----:B------:R-:W-:Y:S01]  /*5ef0*/  FFMA.FTZ R45, R139, R30, R45 ;  /* 0x0000001e8b2d7223 */ /* 0x000fe2000001002d */
[----:B------:R-:W-:Y:S01]  /*5f00*/  FSEL R137, R43, RZ, !P6 ;  /* 0x000000ff2b897208 */ /* 0x000fe20007000000 */
[----:B------:R-:W-:Y:S01]  /*5f10*/  FADD.FTZ R31, R31, R138 ;  /* 0x0000008a1f1f7221 */ /* 0x000fe20000010000 */
[----:B------:R-:W-:Y:S01]  /*5f20*/  FFMA.FTZ R41, R94, R47, -R41 ;  /* 0x0000002f5e297223 */ /* 0x000fe20000010829 */
[C---:B------:R-:W-:Y:S01]  /*5f30*/  FMUL.FTZ R43, R140.reuse, R46 ;  /* 0x0000002e8c2b7220 */ /* 0x040fe20000410000 */
[----:B------:R-:W-:Y:S01]  /*5f40*/  FSEL R136, R7, 1, !P6 ;  /* 0x3f80000007887808 */ /* 0x000fe20007000000 */
[----:B------:R-:W-:Y:S01]  /*5f50*/  FADD.FTZ R45, RZ, R45 ;  /* 0x0000002dff2d7221 */ /* 0x000fe20000010000 */
[----:B------:R-:W-:Y:S01]  /*5f60*/  FMUL.FTZ R30, R137, R31 ;  /* 0x0000001f891e7220 */ /* 0x000fe20000410000 */
[-C--:B------:R-:W-:Y:S01]  /*5f70*/  FMUL.FTZ R7, R140, R41.reuse ;  /* 0x000000298c077220 */ /* 0x080fe20000410000 */
[----:B------:R-:W-:Y:S01]  /*5f80*/  FFMA.FTZ R41, R139, R41, -R43 ;  /* 0x000000298b297223 */ /* 0x000fe2000001082b */
[-C--:B------:R-:W-:Y:S01]  /*5f90*/  FMUL.FTZ R43, R137, R45.reuse ;  /* 0x0000002d892b7220 */ /* 0x080fe20000410000 */
[----:B------:R-:W-:Y:S01]  /*5fa0*/  FFMA.FTZ R30, R136, R45, R30 ;  /* 0x0000002d881e7223 */ /* 0x000fe2000001001e */
[----:B------:R-:W-:-:S02]  /*5fb0*/  FSEL R135, R37, RZ, !P6 ;  /* 0x000000ff25877208 */ /* 0x000fc40007000000 */
[----:B------:R-:W-:Y:S01]  /*5fc0*/  FFMA.FTZ R43, R136, R31, -R43 ;  /* 0x0000001f882b7223 */ /* 0x000fe2000001082b */
[----:B------:R-:W-:Y:S01]  /*5fd0*/  FSEL R134, R32, RZ, !P5 ;  /* 0x000000ff20867208 */ /* 0x000fe20006800000 */
[----:B------:R-:W-:Y:S01]  /*5fe0*/  FADD.FTZ R30, RZ, R30 ;  /* 0x0000001eff1e7221 */ /* 0x000fe20000010000 */
[----:B------:R-:W-:Y:S01]  /*5ff0*/  FSEL R133, R40, 1, !P5 ;  /* 0x3f80000028857808 */ /* 0x000fe20006800000 */
[----:B------:R-:W-:Y:S02]  /*6000*/  FADD.FTZ R154, R43, R135 ;  /* 0x000000872b9a7221 */ /* 0x000fe40000010000 */
[----:B------:R-:W-:Y:S01]  /*6010*/  FMUL.FTZ R32, R134, R30 ;  /* 0x0000001e86207220 */ /* 0x000fe20000410000 */
[----:B------:R-:W-:Y:S01]  /*6020*/  FSEL R132, R36, RZ, !P5 ;  /* 0x000000ff24847208 */ /* 0x000fe20006800000 */
[-C--:B------:R-:W-:Y:S02]  /*6030*/  FMUL.FTZ R31, R134, R154.reuse ;  /* 0x0000009a861f7220 */ /* 0x080fe40000410000 */
[----:B------:R-:W-:Y:S01]  /*6040*/  FFMA.FTZ R154, R133, R154, -R32 ;  /* 0x0000009a859a7223 */ /* 0x000fe20000010820 */
[----:B------:R-:W-:Y:S01]  /*6050*/  FFMA.FTZ R7, R139, R46, R7 ;  /* 0x0000002e8b077223 */ /* 0x000fe20000010007 */
[----:B------:R-:W-:Y:S01]  /*6060*/  FFMA.FTZ R30, R133, R30, R31 ;  /* 0x0000001e851e7223 */ /* 0x000fe2000001001f */
[----:B------:R-:W-:Y:S01]  /*6070*/  FSEL R131, R42, RZ, !P3 ;  /* 0x000000ff2a837208 */ /* 0x000fe20005800000 */
[----:B------:R-:W-:Y:S01]  /*6080*/  FADD.FTZ R154, R154, R132 ;  /* 0x000000849a9a7221 */ /* 0x000fe20000010000 */
[C---:B------:R-:W-:Y:S01]  /*6090*/  FMUL.FTZ R43, R137.reuse, R41 ;  /* 0x00000029892b7220 */ /* 0x040fe20000410000 */
[-C--:B------:R-:W-:Y:S01]  /*60a0*/  FMUL.FTZ R40, R137, R7.reuse ;  /* 0x0000000789287220 */ /* 0x080fe20000410000 */
[----:B------:R-:W-:Y:S01]  /*60b0*/  FADD.FTZ R30, RZ, R30 ;  /* 0x0000001eff1e7221 */ /* 0x000fe20000010000 */
[----:B------:R-:W-:Y:S01]  /*60c0*/  FSEL R130, R44, 1, !P3 ;  /* 0x3f8000002c827808 */ /* 0x000fe20005800000 */
[C---:B------:R-:W-:Y:S01]  /*60d0*/  FMUL.FTZ R31, R131.reuse, R154 ;  /* 0x0000009a831f7220 */ /* 0x040fe20000410000 */
[C---:B------:R-:W-:Y:S01]  /*60e0*/  FFMA.FTZ R7, R136.reuse, R7, R43 ;  /* 0x0000000788077223 */ /* 0x040fe2000001002b */
[----:B------:R-:W-:Y:S01]  /*60f0*/  FFMA.FTZ R40, R136, R41, -R40 ;  /* 0x0000002988287223 */ /* 0x000fe20000010828 */
[-C--:B------:R-:W-:Y:S01]  /*6100*/  FMUL.FTZ R41, R131, R30.reuse ;  /* 0x0000001e83297220 */ /* 0x080fe20000410000 */
[----:B------:R-:W-:Y:S01]  /*6110*/  FFMA.FTZ R31, R130, R30, R31 ;  /* 0x0000001e821f7223 */ /* 0x000fe2000001001f */
[----:B------:R-:W-:Y:S01]  /*6120*/  FMUL.FTZ R32, R134, R7 ;  /* 0x0000000786207220 */ /* 0x000fe20000410000 */
[----:B------:R-:W-:Y:S01]  /*6130*/  FSEL R129, R35, RZ, !P3 ;  /* 0x000000ff23817208 */ /* 0x000fe20005800000 */
[----:B------:R-:W-:Y:S01]  /*6140*/  FFMA.FTZ R154, R130, R154, -R41 ;  /* 0x0000009a829a7223 */ /* 0x000fe20000010829 */
[----:B------:R-:W-:Y:S01]  /*6150*/  FSEL R128, R3, RZ, !P2 ;  /* 0x000000ff03807208 */ /* 0x000fe20005000000 */
[----:B------:R-:W-:Y:S01]  /*6160*/  FADD.FTZ R155, RZ, R31 ;  /* 0x0000001fff9b7221 */ /* 0x000fe20000010000 */
[-C--:B------:R-:W-:Y:S01]  /*6170*/  FFMA.FTZ R32, R133, R40.reuse, -R32 ;  /* 0x0000002885207223 */ /* 0x080fe20000010820 */
[----:B------:R-:W-:Y:S01]  /*6180*/  FMUL.FTZ R40, R134, R40 ;  /* 0x0000002886287220 */ /* 0x000fe20000410000 */
[----:B------:R-:W-:Y:S01]  /*6190*/  FADD.FTZ R154, R154, R129 ;  /* 0x000000819a9a7221 */ /* 0x000fe20000010000 */
[----:B------:R-:W-:Y:S01]  /*61a0*/  FSEL R127, R49, 1, !P2 ;  /* 0x3f800000317f7808 */ /* 0x000fe20005000000 */
[C---:B------:R-:W-:Y:S01]  /*61b0*/  FMUL.FTZ R31, R128.reuse, R155 ;  /* 0x0000009b801f7220 */ /* 0x040fe20000410000 */
[----:B------:R-:W-:Y:S01]  /*61c0*/  FFMA.FTZ R7, R133, R7, R40 ;  /* 0x0000000785077223 */ /* 0x000fe20000010028 */
[-C--:B------:R-:W-:Y:S01]  /*61d0*/  FMUL.FTZ R40, R128, R154.reuse ;  /* 0x0000009a80287220 */ /* 0x080fe20000410000 */
[----:B------:R-:W-:Y:S01]  /*61e0*/  FSEL R126, R34, RZ, !P2 ;  /* 0x000000ff227e7208 */ /* 0x000fe20005000000 */
[----:B------:R-:W-:Y:S01]  /*61f0*/  FFMA.FTZ R154, R127, R154, -R31 ;  /* 0x0000009a7f9a7223 */ /* 0x000fe2000001081f */
[----:B------:R-:W-:Y:S01]  /*6200*/  FMUL.FTZ R3, R131, R32 ;  /* 0x0000002083037220 */ /* 0x000fe20000410000 */
[----:B------:R-:W-:Y:S01]  /*6210*/  FFMA.FTZ R155, R127, R155, R40 ;  /* 0x0000009b7f9b7223 */ /* 0x000fe20000010028 */
[----:B------:R-:W-:Y:S01]  /*6220*/  FSEL R125, R125, RZ, !P4 ;  /* 0x000000ff7d7d7208 */ /* 0x000fe20006000000 */
[----:B------:R-:W-:Y:S01]  /*6230*/  FADD.FTZ R154, R154, R126 ;  /* 0x0000007e9a9a7221 */ /* 0x000fe20000010000 */
[-C--:B------:R-:W-:Y:S01]  /*6240*/  FMUL.FTZ R30, R131, R7.reuse ;  /* 0x00000007831e7220 */ /* 0x080fe20000410000 */
[----:B------:R-:W-:Y:S01]  /*6250*/  FFMA.FTZ R3, R130, R7, R3 ;  /* 0x0000000782037223 */ /* 0x000fe20000010003 */
[----:B------:R-:W-:Y:S01]  /*6260*/  FADD.FTZ R155, RZ, R155 ;  /* 0x0000009bff9b7221 */ /* 0x000fe20000010000 */
[----:B------:R-:W-:Y:S01]  /*6270*/  IADD3 R7, PT, PT, R6, 0xe0, RZ ;  /* 0x000000e006077810 */ /* 0x000fe20007ffe0ff */
[C---:B------:R-:W-:Y:S01]  /*6280*/  FMUL.FTZ R31, R125.reuse, R154 ;  /* 0x0000009a7d1f7220 */ /* 0x040fe20000410000 */
[----:B------:R-:W-:Y:S01]  /*6290*/  FSEL R124, R124, 1, !P4 ;  /* 0x3f8000007c7c7808 */ /* 0x000fe20006000000 */
[----:B------:R-:W-:Y:S01]  /*62a0*/  FFMA.FTZ R30, R130, R32, -R30 ;  /* 0x00000020821e7223 */ /* 0x000fe2000001081e */
[----:B------:R-:W-:Y:S01]  /*62b0*/  FMUL.FTZ R32, R125, R155 ;  /* 0x0000009b7d207220 */ /* 0x000fe20000410000 */
[----:B------:R-:W-:-:S02]  /*62c0*/  LEA.HI.SX32 R7, R7, R6, 0x1b ;  /* 0x0000000607077211 */ /* 0x000fc400078fdaff */
[----:B------:R-:W-:Y:S01]  /*62d0*/  FFMA.FTZ R155, R124, R155, R31 ;  /* 0x0000009b7c9b7223 */ /* 0x000fe2000001001f */
[----:B------:R-:W-:Y:S01]  /*62e0*/  FMUL.FTZ R152, R128, R3 ;  /* 0x0000000380987220 */ /* 0x000fe20000410000 */
[----:B------:R-:W-:Y:S01]  /*62f0*/  LEA R7, R7, UR17, 0x2 ;  /* 0x0000001107077c11 */ /* 0x000fe2000f8e10ff */
[----:B------:R-:W-:Y:S01]  /*6300*/  FFMA.FTZ R154, R124, R154, -R32 ;  /* 0x0000009a7c9a7223 */ /* 0x000fe20000010820 */
[----:B------:R-:W-:Y:S01]  /*6310*/  FSEL R123, R33, RZ, !P4 ;  /* 0x000000ff217b7208 */ /* 0x000fe20006000000 */
[----:B------:R-:W-:Y:S01]  /*6320*/  FADD.FTZ R155, RZ, R155 ;  /* 0x0000009bff9b7221 */ /* 0x000fe20000010000 */
[-C--:B------:R-:W-:Y:S01]  /*6330*/  FFMA.FTZ R152, R127, R30.reuse, -R152 ;  /* 0x0000001e7f987223 */ /* 0x080fe20000010898 */
[----:B------:R-:W-:Y:S01]  /*6340*/  FMUL.FTZ R30, R128, R30 ;  /* 0x0000001e801e7220 */ /* 0x000fe20000410000 */
[----:B------:R-:W-:Y:S01]  /*6350*/  STS [R7+0x380], R29 ;  /* 0x0003801d07007388 */ /* 0x000fe20000000800 */
[----:B------:R-:W-:-:S03]  /*6360*/  FADD.FTZ R154, R154, R123 ;  /* 0x0000007b9a9a7221 */ /* 0x000fc60000010000 */
[----:B------:R-:W0:Y:S01]  /*6370*/  SHFL.UP PT, R7, R155, 0x1, RZ ;  /* 0x042000009b077989 */ /* 0x000e2200000e00ff */
[----:B------:R-:W-:Y:S01]  /*6380*/  FFMA.FTZ R3, R127, R3, R30 ;  /* 0x000000037f037223 */ /* 0x000fe2000001001e */
[C---:B------:R-:W-:Y:S02]  /*6390*/  FMUL.FTZ R153, R125.reuse, R152 ;  /* 0x000000987d997220 */ /* 0x040fe40000410000 */
[----:B------:R-:W1:Y:S01]  /*63a0*/  SHFL.UP PT, R30, R154, 0x1, RZ ;  /* 0x042000009a1e7989 */ /* 0x000e6200000e00ff */
[----:B------:R-:W-:Y:S01]  /*63b0*/  IADD3 R31, PT, PT, R6, 0x100, RZ ;  /* 0x00000100061f7810 */ /* 0x000fe20007ffe0ff */
[CC--:B------:R-:W-:Y:S01]  /*63c0*/  FFMA.FTZ R153, R124.reuse, R3.reuse, R153 ;  /* 0x000000037c997223 */ /* 0x0c0fe20000010099 */
[----:B------:R-:W-:Y:S02]  /*63d0*/  FMUL.FTZ R3, R125, R3 ;  /* 0x000000037d037220 */ /* 0x000fe40000410000 */
[----:B------:R-:W-:Y:S02]  /*63e0*/  LEA.HI.SX32 R31, R31, R6, 0x1b ;  /* 0x000000061f1f7211 */ /* 0x000fe400078fdaff */
[----:B------:R-:W-:Y:S01]  /*63f0*/  FFMA.FTZ R152, R124, R152, -R3 ;  /* 0x000000987c987223 */ /* 0x000fe20000010803 */
[----:B------:R-:W3:Y:S01]  /*6400*/  SHFL.UP PT, R29, R153, 0x1, RZ ;  /* 0x04200000991d7989 */ /* 0x000ee200000e00ff */
[----:B------:R-:W-:-:S02]  /*6410*/  LEA R31, R31, UR17, 0x2 ;  /* 0x000000111f1f7c11 */ /* 0x000fc4000f8e10ff */
[----:B------:R-:W-:Y:S01]  /*6420*/  ISETP.GE.AND P2, PT, R147, 0x1, PT ;  /* 0x000000019300780c */ /* 0x000fe20003f46270 */
[----:B------:R-:W5:Y:S04]  /*6430*/  SHFL.UP PT, R3, R152, 0x1, RZ ;  /* 0x0420000098037989 */ /* 0x000f6800000e00ff */
[----:B------:R2:W-:Y:S02]  /*6440*/  STS [R31+0x400], R25 ;  /* 0x000400191f007388 */ /* 0x0005e40000000800 */
[----:B--2---:R-:W-:Y:S01]  /*6450*/  IADD3 R25, PT, PT, R6, 0x120, RZ ;  /* 0x0000012006197810 */ /* 0x004fe20007ffe0ff */
[-C--:B0-----:R-:W-:Y:S01]  /*6460*/  FMUL.FTZ R31, R153, R7.reuse ;  /* 0x00000007991f7220 */ /* 0x081fe20000410000 */
[----:B------:R-:W-:Y:S02]  /*6470*/  FMUL.FTZ R7, R152, R7 ;  /* 0x0000000798077220 */ /* 0x000fe40000410000 */
[----:B------:R-:W-:-:S02]  /*6480*/  LEA.HI.SX32 R25, R25, R6, 0x1b ;  /* 0x0000000619197211 */ /* 0x000fc400078fdaff */
[-C--:B-1----:R-:W-:Y:S02]  /*6490*/  FFMA.FTZ R7, R153, R30.reuse, R7 ;  /* 0x0000001e99077223 */ /* 0x082fe40000010007 */
[----:B------:R-:W-:Y:S02]  /*64a0*/  LEA R25, R25, UR17, 0x2 ;  /* 0x0000001119197c11 */ /* 0x000fe4000f8e10ff */
[----:B------:R-:W-:Y:S01]  /*64b0*/  @P2 FADD.FTZ R155, R155, R7 ;  /* 0x000000079b9b2221 */ /* 0x000fe20000010000 */
[----:B------:R-:W-:Y:S01]  /*64c0*/  IADD3 R7, PT, PT, R6, 0x140, RZ ;  /* 0x0000014006077810 */ /* 0x000fe20007ffe0ff */
[----:B------:R-:W-:Y:S01]  /*64d0*/  FFMA.FTZ R31, R152, R30, -R31 ;  /* 0x0000001e981f7223 */ /* 0x000fe2000001081f */
[----:B------:R3:W-:Y:S03]  /*64e0*/  STS [R25+0x480], R24 ;  /* 0x0004801819007388 */ /* 0x0007e60000000800 */
[----:B------:R-:W-:Y:S01]  /*64f0*/  @P2 FADD.FTZ R154, R154, R31 ;  /* 0x0000001f9a9a2221 */ /* 0x000fe20000010000 */
[-C--:B---3--:R-:W-:Y:S01]  /*6500*/  FMUL.FTZ R24, R152, R29.reuse ;  /* 0x0000001d98187220 */ /* 0x088fe20000410000 */
[----:B------:R-:W-:Y:S01]  /*6510*/  FMUL.FTZ R29, R153, R29 ;  /* 0x0000001d991d7220 */ /* 0x000fe20000410000 */
[----:B------:R-:W-:-:S02]  /*6520*/  LEA.HI.SX32 R25, R7, R6, 0x1b ;  /* 0x0000000607197211 */ /* 0x000fc400078fdaff */
[----:B------:R-:W0:Y:S01]  /*6530*/  SHFL.UP PT, R7, R155, 0x2, RZ ;  /* 0x044000009b077989 */ /* 0x000e2200000e00ff */
[-C--:B-----5:R-:W-:Y:S01]  /*6540*/  @P2 FFMA.FTZ R153, R153, R3.reuse, R24 ;  /* 0x0000000399992223 */ /* 0x0a0fe20000010018 */
[----:B------:R-:W-:Y:S01]  /*6550*/  @P2 FFMA.FTZ R152, R152, R3, -R29 ;  /* 0x0000000398982223 */ /* 0x000fe2000001081d */
[----:B------:R-:W-:Y:S01]  /*6560*/  LEA R29, R25, UR17, 0x2 ;  /* 0x00000011191d7c11 */ /* 0x000fe2000f8e10ff */
[----:B------:R-:W1:Y:S01]  /*6570*/  SHFL.UP PT, R3, R154, 0x2, RZ ;  /* 0x044000009a037989 */ /* 0x000e6200000e00ff */
[----:B------:R-:W-:-:S03]  /*6580*/  IADD3 R24, PT, PT, R6, 0x160, RZ ;  /* 0x0000016006187810 */ /* 0x000fc60007ffe0ff */
[----:B------:R2:W-:Y:S01]  /*6590*/  STS [R29+0x500], R19 ;  /* 0x000500131d007388 */ /* 0x0005e20000000800 */
[----:B------:R-:W-:-:S03]  /*65a0*/  LEA.HI.SX32 R24, R24, R6, 0x1b ;  /* 0x0000000618187211 */ /* 0x000fc600078fdaff */
[----:B------:R-:W3:Y:S01]  /*65b0*/  SHFL.UP PT, R25, R153, 0x2, RZ ;  /* 0x0440000099197989 */ /* 0x000ee200000e00ff */
[----:B--2---:R-:W-:Y:S02]  /*65c0*/  IADD3 R29, PT, PT, R6, 0x180, RZ ;  /* 0x00000180061d7810 */ /* 0x004fe40007ffe0ff */
[----:B------:R-:W-:Y:S02]  /*65d0*/  LEA R24, R24, UR17, 0x2 ;  /* 0x0000001118187c11 */ /* 0x000fe4000f8e10ff */
[----:B------:R-:W-:Y:S01]  /*65e0*/  LEA.HI.SX32 R29, R29, R6, 0x1b ;  /* 0x000000061d1d7211 */ /* 0x000fe200078fdaff */
[----:B------:R-:W2:Y:S01]  /*65f0*/  SHFL.UP PT, R19, R152, 0x2, RZ ;  /* 0x0440000098137989 */ /* 0x000ea200000e00ff */
[----:B------:R-:W-:Y:S02]  /*6600*/  ISETP.GE.AND P2, PT, R147, 0x2, PT ;  /* 0x000000029300780c */ /* 0x000fe40003f46270 */
[----:B------:R-:W-:Y:S01]  /*6610*/  LEA R29, R29, UR17, 0x2 ;  /* 0x000000111d1d7c11 */ /* 0x000fe2000f8e10ff */
[----:B------:R5:W-:Y:S04]  /*6620*/  STS [R24+0x580], R20 ;  /* 0x0005801418007388 */ /* 0x000be80000000800 */
[----:B------:R0:W-:Y:S01]  /*6630*/  STS [R29+0x600], R21 ;  /* 0x000600151d007388 */ /* 0x0001e20000000800 */
[----:B-----5:R-:W-:-:S02]  /*6640*/  IADD3 R24, PT, PT, R6, 0x1a0, RZ ;  /* 0x000001a006187810 */ /* 0x020fc40007ffe0ff */
[----:B------:R-:W-:Y:S01]  /*6650*/  IADD3 R20, PT, PT, R6, 0x1c0, RZ ;  /* 0x000001c006147810 */ /* 0x000fe20007ffe0ff */
[-C--:B0-----:R-:W-:Y:S01]  /*6660*/  FMUL.FTZ R21, R152, R7.reuse ;  /* 0x0000000798157220 */ /* 0x081fe20000410000 */
[-C--:B------:R-:W-:Y:S01]  /*6670*/  LEA.HI.SX32 R24, R24, R6.reuse, 0x1b ;  /* 0x0000000618187211 */ /* 0x080fe200078fdaff */
[C---:B------:R-:W-:Y:S01]  /*6680*/  FMUL.FTZ R7, R153.reuse, R7 ;  /* 0x0000000799077220 */ /* 0x040fe20000410000 */
[----:B------:R-:W-:Y:S01]  /*6690*/  LEA.HI.SX32 R20, R20, R6, 0x1b ;  /* 0x0000000614147211 */ /* 0x000fe200078fdaff */
[-C--:B-1----:R-:W-:Y:S01]  /*66a0*/  FFMA.FTZ R30, R153, R3.reuse, R21 ;  /* 0x00000003991e7223 */ /* 0x082fe20000010015 */
[----:B------:R-:W-:Y:S01]  /*66b0*/  LEA R24, R24, UR17, 0x2 ;  /* 0x0000001118187c11 */ /* 0x000fe2000f8e10ff */
[----:B------:R-:W-:Y:S01]  /*66c0*/  FFMA.FTZ R7, R152, R3, -R7 ;  /* 0x0000000398077223 */ /* 0x000fe20000010807 */
[----:B------:R-:W-:Y:S01]  /*66d0*/  LEA R20, R20, UR17, 0x2 ;  /* 0x0000001114147c11 */ /* 0x000fe2000f8e10ff */
[----:B------:R-:W-:Y:S02]  /*66e0*/  @P2 FADD.FTZ R155, R155, R30 ;  /* 0x0000001e9b9b2221 */ /* 0x000fe40000010000 */
[----:B------:R-:W-:Y:S01]  /*66f0*/  STS [R24+0x680], R23 ;  /* 0x0006801718007388 */ /* 0x000fe20000000800 */
[----:B------:R-:W-:-:S03]  /*6700*/  @P2 FADD.FTZ R154, R154, R7 ;  /* 0x000000079a9a2221 */ /* 0x000fc60000010000 */
[----:B------:R0:W-:Y:S01]  /*6710*/  STS [R20+0x700], R22 ;  /* 0x0007001614007388 */ /* 0x0001e20000000800 */
[----:B---3--:R-:W-:-:S03]  /*6720*/  FMUL.FTZ R40, R152, R25 ;  /* 0x0000001998287220 */ /* 0x008fc60000410000 */
[----:B------:R-:W1:Y:S01]  /*6730*/  SHFL.UP PT, R20, R155, 0x4, RZ ;  /* 0x048000009b147989 */ /* 0x000e6200000e00ff */
[----:B------:R-:W-:-:S03]  /*6740*/  FMUL.FTZ R32, R153, R25 ;  /* 0x0000001999207220 */ /* 0x000fc60000410000 */
[----:B------:R-:W3:Y:S01]  /*6750*/  SHFL.UP PT, R7, R154, 0x4, RZ ;  /* 0x048000009a077989 */ /* 0x000ee200000e00ff */
[-C--:B--2---:R-:W-:Y:S01]  /*6760*/  @P2 FFMA.FTZ R153, R153, R19.reuse, R40 ;  /* 0x0000001399992223 */ /* 0x084fe20000010028 */
[----:B------:R-:W-:-:S04]  /*6770*/  @P2 FFMA.FTZ R152, R152, R19, -R32 ;  /* 0x0000001398982223 */ /* 0x000fc80000010820 */
[----:B------:R-:W2:Y:S01]  /*6780*/  SHFL.UP PT, R3, R153, 0x4, RZ ;  /* 0x0480000099037989 */ /* 0x000ea200000e00ff */
[----:B------:R-:W-:-:S03]  /*6790*/  ISETP.GE.AND P2, PT, R147, 0x4, PT ;  /* 0x000000049300780c */ /* 0x000fc60003f46270 */
[----:B------:R-:W5:Y:S01]  /*67a0*/  SHFL.UP PT, R19, R152, 0x4, RZ ;  /* 0x0480000098137989 */ /* 0x000f6200000e00ff */
[C---:B------:R-:W-:Y:S02]  /*67b0*/  IADD3 R21, PT, PT, R6.reuse, 0x1e0, RZ ;  /* 0x000001e006157810 */ /* 0x040fe40007ffe0ff */
[----:B0-----:R-:W-:Y:S01]  /*67c0*/  IADD3 R22, PT, PT, R6, 0x200, RZ ;  /* 0x0000020006167810 */ /* 0x001fe20007ffe0ff */
[-C--:B-1----:R-:W-:Y:S01]  /*67d0*/  FMUL.FTZ R32, R152, R20.reuse ;  /* 0x0000001498207220 */ /* 0x082fe20000410000 */
[----:B------:R-:W-:-:S03]  /*67e0*/  FMUL.FTZ R29, R153, R20 ;  /* 0x00000014991d7220 */ /* 0x000fc60000410000 */
[-C--:B---3--:R-:W-:Y:S01]  /*67f0*/  FFMA.FTZ R32, R153, R7.reuse, R32 ;  /* 0x0000000799207223 */ /* 0x088fe20000010020 */
[-C--:B------:R-:W-:Y:S01]  /*6800*/  LEA.HI.SX32 R21, R21, R6.reuse, 0x1b ;  /* 0x0000000615157211 */ /* 0x080fe200078fdaff */
[----:B------:R-:W-:Y:S02]  /*6810*/  FFMA.FTZ R29, R152, R7, -R29 ;  /* 0x00000007981d7223 */ /* 0x000fe4000001081d */
[----:B------:R-:W-:Y:S01]  /*6820*/  @P2 FADD.FTZ R155, R155, R32 ;  /* 0x000000209b9b2221 */ /* 0x000fe20000010000 */
[----:B------:R-:W-:Y:S01]  /*6830*/  LEA.HI.SX32 R22, R22, R6, 0x1b ;  /* 0x0000000616167211 */ /* 0x000fe200078fdaff */
[-C--:B--2---:R-:W-:Y:S01]  /*6840*/  FMUL.FTZ R20, R153, R3.reuse ;  /* 0x0000000399147220 */ /* 0x084fe20000410000 */
[----:B------:R-:W-:Y:S01]  /*6850*/  LEA R21, R21, UR17, 0x2 ;  /* 0x0000001115157c11 */ /* 0x000fe2000f8e10ff */
[----:B------:R-:W-:Y:S01]  /*6860*/  FMUL.FTZ R30, R152, R3 ;  /* 0x00000003981e7220 */ /* 0x000fe20000410000 */
[----:B------:R-:W-:Y:S01]  /*6870*/  @P2 FADD.FTZ R154, R154, R29 ;  /* 0x0000001d9a9a2221 */ /* 0x000fe20000010000 */
[----:B------:R-:W0:Y:S01]  /*6880*/  SHFL.UP PT, R3, R155, 0x8, RZ ;  /* 0x050000009b037989 */ /* 0x000e2200000e00ff */
[----:B------:R-:W-:Y:S01]  /*6890*/  LEA R22, R22, UR17, 0x2 ;  /* 0x0000001116167c11 */ /* 0x000fe2000f8e10ff */
[----:B-----5:R-:W-:Y:S01]  /*68a0*/  @P2 FFMA.FTZ R153, R153, R19, R30 ;  /* 0x0000001399992223 */ /* 0x020fe2000001001e */
[C---:B------:R-:W-:Y:S01]  /*68b0*/  IADD3 R23, PT, PT, R6.reuse, 0x220, RZ ;  /* 0x0000022006177810 */ /* 0x040fe20007ffe0ff */
[----:B------:R-:W-:Y:S01]  /*68c0*/  STS [R21+0x780], R16 ;  /* 0x0007801015007388 */ /* 0x000fe20000000800 */
[----:B------:R-:W-:-:S02]  /*68d0*/  IADD3 R24, PT, PT, R6, 0x240, RZ ;  /* 0x0000024006187810 */ /* 0x000fc40007ffe0ff */
[----:B------:R-:W-:Y:S01]  /*68e0*/  IADD3 R25, PT, PT, R6, 0x260, RZ ;  /* 0x0000026006197810 */ /* 0x000fe20007ffe0ff */
[----:B------:R-:W1:Y:S01]  /*68f0*/  SHFL.UP PT, R16, R154, 0x8, RZ ;  /* 0x050000009a107989 */ /* 0x000e6200000e00ff */
[-C--:B------:R-:W-:Y:S01]  /*6900*/  LEA.HI.SX32 R23, R23, R6.reuse, 0x1b ;  /* 0x0000000617177211 */ /* 0x080fe200078fdaff */
[----:B------:R-:W-:Y:S01]  /*6910*/  @P2 FFMA.FTZ R152, R152, R19, -R20 ;  /* 0x0000001398982223 */ /* 0x000fe20000010814 */
[-C--:B------:R-:W-:Y:S01]  /*6920*/  LEA.HI.SX32 R24, R24, R6.reuse, 0x1b ;  /* 0x0000000618187211 */ /* 0x080fe200078fdaff */
[----:B------:R2:W-:Y:S01]  /*6930*/  STS [R22+0x800], R17 ;  /* 0x0008001116007388 */ /* 0x0005e20000000800 */
[----:B------:R-:W-:-:S03]  /*6940*/  LEA.HI.SX32 R25, R25, R6, 0x1b ;  /* 0x0000000619197211 */ /* 0x000fc600078fdaff */
[----:B------:R-:W3:Y:S01]  /*6950*/  SHFL.UP PT, R17, R153, 0x8, RZ ;  /* 0x0500000099117989 */ /* 0x000ee200000e00ff */
[----:B------:R-:W-:Y:S02]  /*6960*/  LEA R23, R23, UR17, 0x2 ;  /* 0x0000001117177c11 */ /* 0x000fe4000f8e10ff */
[----:B------:R-:W-:Y:S01]  /*6970*/  LEA R24, R24, UR17, 0x2 ;  /* 0x0000001118187c11 */ /* 0x000fe2000f8e10ff */
[----:B------:R-:W5:Y:S01]  /*6980*/  SHFL.UP PT, R21, R152, 0x8, RZ ;  /* 0x0500000098157989 */ /* 0x000f6200000e00ff */
[----:B------:R-:W-:-:S03]  /*6990*/  LEA R25, R25, UR17, 0x2 ;  /* 0x0000001119197c11 */ /* 0x000fc6000f8e10ff */
[----:B------:R4:W-:Y:S01]  /*69a0*/  STS [R23+0x880], R14 ;  /* 0x0008800e17007388 */ /* 0x0009e20000000800 */
[----:B------:R-:W-:-:S03]  /*69b0*/  ISETP.GE.AND P2, PT, R147, 0x8, PT ;  /* 0x000000089300780c */ /* 0x000fc60003f46270 */
[----:B------:R0:W-:Y:S01]  /*69c0*/  STS [R24+0x900], R15 ;  /* 0x0009000f18007388 */ /* 0x0001e20000000800 */
[C---:B------:R-:W-:Y:S02]  /*69d0*/  IADD3 R19, PT, PT, R6.reuse, 0x280, RZ ;  /* 0x0000028006137810 */ /* 0x040fe40007ffe0ff */
[C---:B------:R-:W-:Y:S01]  /*69e0*/  IADD3 R20, PT, PT, R6.reuse, 0x2a0, RZ ;  /* 0x000002a006147810 */ /* 0x040fe20007ffe0ff */
[----:B------:R1:W-:Y:S01]  /*69f0*/  STS [R25+0x980], R18 ;  /* 0x0009801219007388 */ /* 0x0003e20000000800 */
[C---:B--2---:R-:W-:Y:S02]  /*6a00*/  IADD3 R22, PT, PT, R6.reuse, 0x2c0, RZ ;  /* 0x000002c006167810 */ /* 0x044fe40007ffe0ff */
[C---:B----4-:R-:W-:Y:S02]  /*6a10*/  IADD3 R23, PT, PT, R6.reuse, 0x2e0, RZ ;  /* 0x000002e006177810 */ /* 0x050fe40007ffe0ff */
[C---:B------:R-:W-:Y:S02]  /*6a20*/  IADD3 R29, PT, PT, R6.reuse, 0x340, RZ ;  /* 0x00000340061d7810 */ /* 0x040fe40007ffe0ff */
[----:B0-----:R-:W-:-:S02]  /*6a30*/  IADD3 R24, PT, PT, R6, 0x300, RZ ;  /* 0x0000030006187810 */ /* 0x001fc40007ffe0ff */
[C---:B------:R-:W-:Y:S02]  /*6a40*/  IADD3 R30, PT, PT, R6.reuse, 0x360, RZ ;  /* 0x00000360061e7810 */ /* 0x040fe40007ffe0ff */
[C---:B-1----:R-:W-:Y:S02]  /*6a50*/  IADD3 R25, PT, PT, R6.reuse, 0x320, RZ ;  /* 0x0000032006197810 */ /* 0x042fe40007ffe0ff */
        /* <DEDUP_REMOVED lines=15> */
[----:B------:R-:W-:Y:S01]  /*6b50*/  LEA.HI.SX32 R18, R18, R6, 0x1b ;  /* 0x0000000612127211 */ /* 0x000fe200078fdaff */
[-C--:B------:R-:W-:Y:S01]  /*6b60*/  FMUL.FTZ R6, R152, R3.reuse ;  /* 0x0000000398067220 */ /* 0x080fe20000410000 */
[----:B------:R-:W-:Y:S01]  /*6b70*/  FMUL.FTZ R3, R153, R3 ;  /* 0x0000000399037220 */ /* 0x000fe20000410000 */
[----:B------:R-:W-:-:S02]  /*6b80*/  LEA R19, R19, UR17, 0x2 ;  /* 0x0000001113137c11 */ /* 0x000fc4000f8e10ff */
[-C--:B------:R-:W-:Y:S01]  /*6b90*/  FFMA.FTZ R6, R153, R16.reuse, R6 ;  /* 0x0000001099067223 */ /* 0x080fe20000010006 */
[----:B------:R-:W0:Y:S01]  /*6ba0*/  S2UR UR23, SR_CTAID.Y ;  /* 0x00000000001779c3 */ /* 0x000e220000002600 */
[----:B------:R-:W-:Y:S01]  /*6bb0*/  LEA R20, R20, UR17, 0x2 ;  /* 0x0000001114147c11 */ /* 0x000fe2000f8e10ff */
[CC--:B---3--:R-:W-:Y:S01]  /*6bc0*/  FMUL.FTZ R40, R152.reuse, R17.reuse ;  /* 0x0000001198287220 */ /* 0x0c8fe20000410000 */
[----:B------:R-:W-:Y:S01]  /*6bd0*/  FFMA.FTZ R3, R152, R16, -R3 ;  /* 0x0000001098037223 */ /* 0x000fe20000010803 */
[----:B------:R-:W-:Y:S01]  /*6be0*/  @P2 FADD.FTZ R155, R155, R6 ;  /* 0x000000069b9b2221 */ /* 0x000fe20000010000 */
[----:B------:R-:W-:Y:S01]  /*6bf0*/  STS [R19+0xa00], R11 ;  /* 0x000a000b13007388 */ /* 0x000fe20000000800 */
[C---:B------:R-:W-:Y:S01]  /*6c00*/  FMUL.FTZ R32, R153.reuse, R17 ;  /* 0x0000001199207220 */ /* 0x040fe20000410000 */
[-C--:B-----5:R-:W-:Y:S01]  /*6c10*/  @P2 FFMA.FTZ R153, R153, R21.reuse, R40 ;  /* 0x0000001599992223 */ /* 0x0a0fe20000010028 */
[----:B------:R-:W-:Y:S01]  /*6c20*/  @P2 FADD.FTZ R154, R154, R3 ;  /* 0x000000039a9a2221 */ /* 0x000fe20000010000 */
[----:B------:R-:W-:Y:S01]  /*6c30*/  STS [R20+0xa80], R2 ;  /* 0x000a800214007388 */ /* 0x000fe20000000800 */
[----:B------:R-:W-:-:S03]  /*6c40*/  @P2 FFMA.FTZ R152, R152, R21, -R32 ;  /* 0x0000001598982223 */ /* 0x000fc60000010820 */
[----:B------:R-:W-:Y:S04]  /*6c50*/  SHFL.UP PT, R2, R155, 0x10, RZ ;  /* 0x060000009b027989 */ /* 0x000fe800000e00ff */
[----:B------:R-:W1:Y:S04]  /*6c60*/  SHFL.UP PT, R3, R153, 0x10, RZ ;  /* 0x0600000099037989 */ /* 0x000e6800000e00ff */
[----:B------:R-:W2:Y:S04]  /*6c70*/  SHFL.UP PT, R47, R154, 0x10, RZ ;  /* 0x060000009a2f7989 */ /* 0x000ea800000e00ff */
[----:B------:R-:W3:Y:S01]  /*6c80*/  SHFL.UP PT, R45, R152, 0x10, RZ ;  /* 0x06000000982d7989 */ /* 0x000ee200000e00ff */
[----:B------:R-:W-:Y:S01]  /*6c90*/  LEA R22, R22, UR17, 0x2 ;  /* 0x0000001116167c11 */ /* 0x000fe2000f8e10ff */
[----:B0-----:R-:W-:Y:S01]  /*6ca0*/  UIMAD.WIDE.U32 UR18, UR23, UR30, URZ ;  /* 0x0000001e171272a5 */ /* 0x001fe2000f8e00ff */
[----:B------:R-:W-:-:S02]  /*6cb0*/  LEA R23, R23, UR17, 0x2 ;  /* 0x0000001117177c11 */ /* 0x000fc4000f8e10ff */
[----:B------:R-:W-:Y:S02]  /*6cc0*/  ISETP.NE.AND P2, PT, R147, 0x1f, PT ;  /* 0x0000001f9300780c */ /* 0x000fe40003f45270 */
[----:B------:R-:W-:Y:S02]  /*6cd0*/  LEA R24, R24, UR17, 0x2 ;  /* 0x0000001118187c11 */ /* 0x000fe4000f8e10ff */
[----:B------:R-:W-:Y:S01]  /*6ce0*/  LEA R6, R25, UR17, 0x2 ;  /* 0x0000001119067c11 */ /* 0x000fe2000f8e10ff */
[----:B------:R-:W-:Y:S01]  /*6cf0*/  STS [R22+0xb00], R10 ;  /* 0x000b000a16007388 */ /* 0x000fe20000000800 */
[----:B------:R-:W-:-:S03]  /*6d00*/  UIMAD UR19, UR23, UR31, UR19 ;  /* 0x0000001f171372a4 */ /* 0x000fc6000f8e0213 */
[----:B------:R-:W-:Y:S01]  /*6d10*/  STS [R23+0xb80], R8 ;  /* 0x000b800817007388 */ /* 0x000fe20000000800 */
[----:B------:R-:W-:Y:S01]  /*6d20*/  VOTEU.ANY UP1, P0 ;  /* 0x0000000000ff7886 */ /* 0x000fe20000020100 */
[----:B------:R-:W-:Y:S02]  /*6d30*/  SHF.L.U32 R0, R0, 0x5, RZ ;  /* 0x0000000500007819 */ /* 0x000fe400000006ff */
[----:B------:R-:W-:Y:S01]  /*6d40*/  STS [R24+0xc00], R9 ;  /* 0x000c000918007388 */ /* 0x000fe20000000800 */
[----:B------:R-:W-:Y:S01]  /*6d50*/  LEA R29, R29, UR17, 0x2 ;  /* 0x000000111d1d7c11 */ /* 0x000fe2000f8e10ff */
[----:B------:R-:W-:Y:S02]  /*6d60*/  UIMAD.WIDE.U32 UR18, UR7, UR32, UR18 ;  /* 0x00000020071272a5 */ /* 0x000fe4000f8e0012 */
[----:B------:R0:W-:Y:S01]  /*6d70*/  STS [R6+0xc80], R5 ;  /* 0x000c800506007388 */ /* 0x0001e20000000800 */
[----:B------:R-:W-:Y:S01]  /*6d80*/  LEA R30, R30, UR17, 0x2 ;  /* 0x000000111e1e7c11 */ /* 0x000fe2000f8e10ff */
[----:B-1----:R-:W-:Y:S01]  /*6d90*/  FMUL.FTZ R44, R153, R3 ;  /* 0x00000003992c7220 */ /* 0x002fe20000410000 */
[----:B------:R-:W-:Y:S01]  /*6da0*/  LEA R7, R7, UR17, 0x2 ;  /* 0x0000001107077c11 */ /* 0x000fe2000f8e10ff */
[----:B------:R-:W-:-:S02]  /*6db0*/  @UP1 ULEA UR23, UR7, UR17, 0x4 ;  /* 0x0000001107171291 */ /* 0x000fc4000f8e20ff */
[----:B------:R-:W-:Y:S01]  /*6dc0*/  LEA R14, R14, UR17, 0x2 ;  /* 0x000000110e0e7c11 */ /* 0x000fe2000f8e10ff */
[-C--:B0-----:R-:W-:Y:S01]  /*6dd0*/  FMUL.FTZ R5, R153, R2.reuse ;  /* 0x0000000299057220 */ /* 0x081fe20000410000 */
[----:B------:R-:W-:Y:S01]  /*6de0*/  FMUL.FTZ R6, R152, R2 ;  /* 0x0000000298067220 */ /* 0x000fe20000410000 */
[----:B------:R-:W-:Y:S01]  /*6df0*/  LEA.HI.SX32 R50, R0, R0, 0x1b ;  /* 0x0000000000327211 */ /* 0x000fe200078fdaff */
[C---:B------:R-:W-:Y:S01]  /*6e00*/  FMUL.FTZ R2, R152.reuse, R3 ;  /* 0x0000000398027220 */ /* 0x040fe20000410000 */
[-C--:B--2---:R-:W-:Y:S01]  /*6e10*/  FFMA.FTZ R46, R152, R47.reuse, -R5 ;  /* 0x0000002f982e7223 */ /* 0x084fe20000010805 */
[----:B------:R-:W-:Y:S01]  /*6e20*/  LEA R15, R15, UR17, 0x2 ;  /* 0x000000110f0f7c11 */ /* 0x000fe2000f8e10ff */
[C---:B------:R-:W-:Y:S01]  /*6e30*/  FFMA.FTZ R47, R153.reuse, R47, R6 ;  /* 0x0000002f992f7223 */ /* 0x040fe20000010006 */
[----:B------:R-:W-:Y:S01]  /*6e40*/  @!P2 SHF.R.U32.HI R48, RZ, 0x1, R148 ;  /* 0x00000001ff30a819 */ /* 0x000fe20000011694 */
[----:B------:R-:W-:Y:S01]  /*6e50*/  UIMAD UR19, UR7, UR33, UR19 ;  /* 0x00000021071372a4 */ /* 0x000fe2000f8e0213 */
[----:B------:R-:W-:Y:S01]  /*6e60*/  STS [R29+0xd00], R12 ;  /* 0x000d000c1d007388 */ /* 0x000fe20000000800 */
[----:B------:R-:W-:Y:S01]  /*6e70*/  ULEA UR40, UP0, UR18, UR34, 0x3 ;  /* 0x0000002212287291 */ /* 0x000fe2000f8018ff */
[----:B------:R-:W-:Y:S01]  /*6e80*/  LEA R11, R18, UR17, 0x2 ;  /* 0x00000011120b7c11 */ /* 0x000fe2000f8e10ff */
[----:B------:R-:W-:Y:S01]  /*6e90*/  HFMA2 R43, -RZ, RZ, 0, 0 ;  /* 0x00000000ff2b7431 */ /* 0x000fe200000001ff */
[----:B------:R-:W-:Y:S01]  /*6ea0*/  STS [R30+0xd80], R13 ;  /* 0x000d800d1e007388 */ /* 0x000fe20000000800 */
[----:B------:R-:W-:Y:S01]  /*6eb0*/  MOV R40, 0x3f800000 ;  /* 0x3f80000000287802 */ /* 0x000fe20000000f00 */
[----:B------:R-:W-:Y:S01]  /*6ec0*/  HFMA2 R41, -RZ, RZ, 0, 0 ;  /* 0x00000000ff297431 */ /* 0x000fe200000001ff */
[----:B------:R-:W-:Y:S01]  /*6ed0*/  MOV R42, RZ ;  /* 0x000000ff002a7202 */ /* 0x000fe20000000f00 */
[----:B------:R-:W-:Y:S01]  /*6ee0*/  STS [R7+0xe00], R28 ;  /* 0x000e001c07007388 */ /* 0x000fe20000000800 */
[-C--:B---3--:R-:W-:Y:S01]  /*6ef0*/  FFMA.FTZ R44, R152, R45.reuse, -R44 ;  /* 0x0000002d982c7223 */ /* 0x088fe2000001082c */
[----:B------:R-:W-:Y:S01]  /*6f00*/  LEA R50, R50, UR17, 0x2 ;  /* 0x0000001132327c11 */ /* 0x000fe2000f8e10ff */
[----:B------:R-:W-:Y:S01]  /*6f10*/  FFMA.FTZ R45, R153, R45, R2 ;  /* 0x0000002d992d7223 */ /* 0x000fe20000010002 */
[----:B------:R-:W-:Y:S01]  /*6f20*/  STS [R14+0xe80], R27 ;  /* 0x000e801b0e007388 */ /* 0x000fe20000000800 */
[----:B------:R-:W-:Y:S01]  /*6f30*/  @!P2 LOP3.LUT R48, R48, 0x1f0, RZ, 0xc0, !PT ;  /* 0x000001f03030a812 */ /* 0x000fe200078ec0ff */
[----:B------:R-:W-:Y:S01]  /*6f40*/  ULEA.HI.X UR18, UR18, UR35, UR19, 0x3, UP0 ;  /* 0x0000002312127291 */ /* 0x000fe200080f1c13 */
[----:B------:R-:W-:Y:S01]  /*6f50*/  FADD.FTZ R46, R154, R46 ;  /* 0x0000002e9a2e7221 */ /* 0x000fe20000010000 */
[----:B------:R-:W-:Y:S01]  /*6f60*/  FADD.FTZ R47, R155, R47 ;  /* 0x0000002f9b2f7221 */ /* 0x000fe20000010000 */
[----:B------:R-:W-:Y:S04]  /*6f70*/  STS [R15+0xf00], R26 ;  /* 0x000f001a0f007388 */ /* 0x000fe80000000800 */
[----:B------:R-:W-:Y:S01]  /*6f80*/  STS [R11+0xf80], R4 ;  /* 0x000f80040b007388 */ /* 0x000fe20000000800 */
[----:B------:R-:W-:-:S03]  /*6f90*/  NOP ;  /* 0x0000000000007918 */ /* 0x000fc60000000000 */
[----:B------:R-:W-:Y:S01]  /*6fa0*/  LDS R32, [R50] ;  /* 0x0000000032207984 */ /* 0x000fe20000000800 */
[----:B------:R-:W-:-:S03]  /*6fb0*/  MOV R49, UR18 ;  /* 0x0000001200317c02 */ /* 0x000fc60008000f00 */
        /* <DEDUP_REMOVED lines=31> */
[----:B------:R-:W-:Y:S04]  /*71b0*/  @P0 LDS.128 R40, [UR23+0x4260] ;  /* 0x00426017ff280984 */ /* 0x000fe80008000c00 */
[----:B------:R0:W-:Y:S02]  /*71c0*/  @!P2 STS.128 [R48+UR17+0x4200], R44 ;  /* 0x0042002c3000a988 */ /* 0x0001e40008000c11 */
[----:B0-----:R-:W-:-:S06]  /*71d0*/  MOV R48, UR40 ;  /* 0x0000002800307c02 */ /* 0x001fcc0008000f00 */
[----:B------:R-:W2:Y:S01]  /*71e0*/  LDG.E.64 R48, desc[UR24][R48.64] ;  /* 0x0000001830307981 */ /* 0x000ea2000c1e1b00 */
[----:B------:R-:W-:Y:S01]  /*71f0*/  BAR.SYNC.DEFER_BLOCKING 0x0 ;  /* 0x0000000000007b1d */ /* 0x000fe20000010000 */
[----:B------:R-:W-:-:S04]  /*7200*/  ISETP.GE.AND P2, PT, R147, 0x10, PT ;  /* 0x000000109300780c */ /* 0x000fc80003f46270 */
[----:B------:R-:W-:Y:S02]  /*7210*/  FSEL R152, R152, R44, !P2 ;  /* 0x0000002c98987208 */ /* 0x000fe40005000000 */
[----:B------:R-:W-:Y:S02]  /*7220*/  SHF.R.U32.HI R44, RZ, 0x5, R148 ;  /* 0x00000005ff2c7819 */ /* 0x000fe40000011694 */
[----:B------:R-:W-:Y:S02]  /*7230*/  FSEL R153, R153, R45, !P2 ;  /* 0x0000002d99997208 */ /* 0x000fe40005000000 */
[C---:B------:R-:W-:Y:S02]  /*7240*/  ISETP.NE.AND P3, PT, R44.reuse, 0x3, PT ;  /* 0x000000032c00780c */ /* 0x040fe40003f65270 */
[C---:B------:R-:W-:Y:S02]  /*7250*/  ISETP.NE.AND P4, PT, R44.reuse, 0x2, PT ;  /* 0x000000022c00780c */ /* 0x040fe40003f85270 */
[----:B------:R-:W-:-:S02]  /*7260*/  ISETP.NE.AND P5, PT, R44, 0x1, PT ;  /* 0x000000012c00780c */ /* 0x000fc40003fa5270 */
[----:B------:R-:W-:Y:S02]  /*7270*/  FSEL R154, R154, R46, !P2 ;  /* 0x0000002e9a9a7208 */ /* 0x000fe40005000000 */
[----:B------:R-:W-:Y:S02]  /*7280*/  FSEL R155, R155, R47, !P2 ;  /* 0x0000002f9b9b7208 */ /* 0x000fe40005000000 */
[----:B------:R-:W0:Y:S02]  /*7290*/  LDS.128 R44, [UR17+0x4200] ;  /* 0x00420011ff2c7984 */ /* 0x000e240008000c00 */
[----:B0-----:R-:W-:Y:S02]  /*72a0*/  FSEL R143, R44, R143, !P5 ;  /* 0x0000008f2c8f7208 */ /* 0x001fe40006800000 */
[----:B------:R-:W-:Y:S02]  /*72b0*/  FSEL R141, R46, R141, !P5 ;  /* 0x0000008d2e8d7208 */ /* 0x000fe40006800000 */
[----:B------:R-:W-:-:S02]  /*72c0*/  FSEL R142, R45, R142, !P5 ;  /* 0x0000008e2d8e7208 */ /* 0x000fc40006800000 */
[----:B------:R-:W-:Y:S02]  /*72d0*/  FSEL R144, R47, R144, !P5 ;  /* 0x000000902f907208 */ /* 0x000fe40006800000 */
[----:B------:R-:W-:Y:S01]  /*72e0*/  ISETP.GE.U32.AND P2, PT, R148, 0x20, PT ;  /* 0x000000209400780c */ /* 0x000fe20003f46070 */
[----:B------:R-:W-:Y:S01]  /*72f0*/  SHFL.UP PT, R152, R152, 0x1, RZ ;  /* 0x0420000098987989 */ /* 0x000fe200000e00ff */
[----:B------:R-:W-:Y:S03]  /*7300*/  BSSY.RECONVERGENT B0, `(.L_x_115) ;  /* 0x0000054000007945 */ /* 0x000fe60003800200 */
[----:B------:R-:W-:Y:S04]  /*7310*/  SHFL.UP PT, R153, R153, 0x1, RZ ;  /* 0x0420000099997989 */ /* 0x000fe800000e00ff */
[----:B------:R-:W-:Y:S04]  /*7320*/  SHFL.UP PT, R154, R154, 0x1, RZ ;  /* 0x042000009a9a7989 */ /* 0x000fe800000e00ff */
[----:B------:R-:W-:Y:S01]  /*7330*/  SHFL.UP PT, R155, R155, 0x1, RZ ;  /* 0x042000009b9b7989 */ /* 0x000fe200000e00ff */
[----:B--2---:R-:W-:-:S02]  /*7340*/  R2UR UR42, R49 ;  /* 0x00000000312a72ca */ /* 0x004fc400000e0000 */
[----:B------:R-:W-:Y:S02]  /*7350*/  R2UR UR23, R48 ;  /* 0x00000000301772ca */ /* 0x000fe400000e0000 */
[----:B------:R-:W0:Y:S02]  /*7360*/  LDS.128 R48, [UR17+0x4210] ;  /* 0x00421011ff307984 */ /* 0x000e240008000c00 */
[-C--:B0-----:R-:W-:Y:S01]  /*7370*/  FMUL.FTZ R159, R45, R49.reuse ;  /* 0x000000312d9f7220 */ /* 0x081fe20000410000 */
[----:B------:R-:W-:-:S03]  /*7380*/  FMUL.FTZ R160, R44, R49 ;  /* 0x000000312ca07220 */ /* 0x000fc60000410000 */
[----:B------:R-:W-:Y:S01]  /*7390*/  FFMA.FTZ R159, R44, R48, -R159 ;  /* 0x000000302c9f7223 */ /* 0x000fe2000001089f */
[----:B------:R-:W-:-:S04]  /*73a0*/  FMUL.FTZ R44, R47, R49 ;  /* 0x000000312f2c7220 */ /* 0x000fc80000410000 */
[C---:B------:R-:W-:Y:S01]  /*73b0*/  FFMA.FTZ R44, R46.reuse, R48, -R44 ;  /* 0x000000302e2c7223 */ /* 0x040fe2000001082c */
[----:B------:R-:W-:-:S04]  /*73c0*/  FMUL.FTZ R46, R46, R49 ;  /* 0x000000312e2e7220 */ /* 0x000fc80000410000 */
[-C--:B------:R-:W-:Y:S01]  /*73d0*/  FFMA.FTZ R46, R47, R48.reuse, R46 ;  /* 0x000000302f2e7223 */ /* 0x080fe2000001002e */
[----:B------:R-:W-:Y:S01]  /*73e0*/  FFMA.FTZ R160, R45, R48, R160 ;  /* 0x000000302da07223 */ /* 0x000fe200000100a0 */
[----:B------:R-:W-:Y:S02]  /*73f0*/  FADD.FTZ R50, R50, R44 ;  /* 0x0000002c32327221 */ /* 0x000fe40000010000 */
[----:B------:R-:W-:Y:S02]  /*7400*/  FADD.FTZ R51, R51, R46 ;  /* 0x0000002e33337221 */ /* 0x000fe40000010000 */
[----:B------:R-:W0:Y:S01]  /*7410*/  LDS.128 R44, [UR17+0x4220] ;  /* 0x00422011ff2c7984 */ /* 0x000e220008000c00 */
[----:B------:R-:W-:Y:S02]  /*7420*/  FSEL R143, R159, R143, !P4 ;  /* 0x0000008f9f8f7208 */ /* 0x000fe40006000000 */
[----:B------:R-:W-:Y:S02]  /*7430*/  FSEL R144, R51, R144, !P4 ;  /* 0x0000009033907208 */ /* 0x000fe40006000000 */
[----:B------:R-:W-:-:S02]  /*7440*/  FSEL R142, R160, R142, !P4 ;  /* 0x0000008ea08e7208 */ /* 0x000fc40006000000 */
[----:B------:R-:W-:Y:S01]  /*7450*/  FSEL R141, R50, R141, !P4 ;  /* 0x0000008d328d7208 */ /* 0x000fe20006000000 */
[-C--:B0-----:R-:W-:Y:S01]  /*7460*/  FMUL.FTZ R48, R160, R45.reuse ;  /* 0x0000002da0307220 */ /* 0x081fe20000410000 */
[----:B------:R-:W-:-:S03]  /*7470*/  FMUL.FTZ R49, R51, R45 ;  /* 0x0000002d33317220 */ /* 0x000fc60000410000 */
[CC--:B------:R-:W-:Y:S01]  /*7480*/  FFMA.FTZ R48, R159.reuse, R44.reuse, -R48 ;  /* 0x0000002c9f307223 */ /* 0x0c0fe20000010830 */
[-C--:B------:R-:W-:Y:S01]  /*7490*/  FMUL.FTZ R159, R159, R45.reuse ;  /* 0x0000002d9f9f7220 */ /* 0x080fe20000410000 */
[C---:B------:R-:W-:Y:S01]  /*74a0*/  FMUL.FTZ R45, R50.reuse, R45 ;  /* 0x0000002d322d7220 */ /* 0x040fe20000410000 */
[----:B------:R-:W-:-:S03]  /*74b0*/  FFMA.FTZ R49, R50, R44, -R49 ;  /* 0x0000002c32317223 */ /* 0x000fc60000010831 */
        /* <DEDUP_REMOVED lines=9> */
[----:B0-----:R-:W-:-:S04]  /*7550*/  FMUL.FTZ R49, R160, R45 ;  /* 0x0000002da0317220 */ /* 0x001fc80000410000 */
[C---:B------:R-:W-:Y:S01]  /*7560*/  FFMA.FTZ R49, R48.reuse, R44, -R49 ;  /* 0x0000002c30317223 */ /* 0x040fe20000010831 */
[----:B------:R-:W-:-:S04]  /*7570*/  FMUL.FTZ R48, R48, R45 ;  /* 0x0000002d30307220 */ /* 0x000fc80000410000 */
        /* <DEDUP_REMOVED lines=9> */
[----:B------:R-:W-:Y:S01]  /*7610*/  FMUL.FTZ R48, R153, R142 ;  /* 0x0000008e99307220 */ /* 0x000fe20000410000 */
[----:B------:R-:W-:Y:S02]  /*7620*/  ISETP.NE.AND P2, PT, R147, RZ, PT ;  /* 0x000000ff9300720c */ /* 0x000fe40003f45270 */
[CC--:B------:R-:W-:Y:S01]  /*7630*/  FFMA.FTZ R44, R152.reuse, R144.reuse, R44 ;  /* 0x00000090982c7223 */ /* 0x0c0fe2000001002c */
[----:B------:R-:W-:Y:S01]  /*7640*/  FFMA.FTZ R48, R152, R143, -R48 ;  /* 0x0000008f98307223 */ /* 0x000fe20000010830 */
[----:B------:R-:W-:Y:S02]  /*7650*/  MOV R47, R43 ;  /* 0x0000002b002f7202 */ /* 0x000fe40000000f00 */
[----:B------:R-:W-:Y:S01]  /*7660*/  FADD.FTZ R155, R155, R44 ;  /* 0x0000002c9b9b7221 */ /* 0x000fe20000010000 */
[C---:B------:R-:W-:Y:S01]  /*7670*/  FMUL.FTZ R44, R153.reuse, R144 ;  /* 0x00000090992c7220 */ /* 0x040fe20000410000 */
[----:B------:R-:W-:Y:S01]  /*7680*/  FMUL.FTZ R153, R153, R143 ;  /* 0x0000008f99997220 */ /* 0x000fe20000410000 */
[----:B------:R-:W-:-:S02]  /*7690*/  MOV R46, R42 ;  /* 0x0000002a002e7202 */ /* 0x000fc40000000f00 */
[C---:B------:R-:W-:Y:S01]  /*76a0*/  FFMA.FTZ R44, R152.reuse, R141, -R44 ;  /* 0x0000008d982c7223 */ /* 0x040fe2000001082c */
[----:B------:R-:W-:Y:S01]  /*76b0*/  FFMA.FTZ R153, R152, R142, R153 ;  /* 0x0000008e98997223 */ /* 0x000fe20000010099 */
[----:B------:R-:W-:Y:S02]  /*76c0*/  MOV R45, R41 ;  /* 0x00000029002d7202 */ /* 0x000fe40000000f00 */
[----:B------:R-:W-:Y:S01]  /*76d0*/  FADD.FTZ R154, R154, R44 ;  /* 0x0000002c9a9a7221 */ /* 0x000fe20000010000 */
[----:B------:R-:W-:Y:S02]  /*76e0*/  MOV R44, R40 ;  /* 0x00000028002c7202 */ /* 0x000fe40000000f00 */
[----:B------:R-:W-:Y:S02]  /*76f0*/  FSEL R152, R143, R48, !P2 ;  /* 0x000000308f987208 */ /* 0x000fe40005000000 */
[----:B------:R-:W-:Y:S02]  /*7700*/  FSEL R153, R142, R153, !P2 ;  /* 0x000000998e997208 */ /* 0x000fe40005000000 */
[----:B------:R-:W-:-:S02]  /*7710*/  FSEL R154, R141, R154, !P2 ;  /* 0x0000009a8d9a7208 */ /* 0x000fc40005000000 */
[----:B------:R-:W-:Y:S01]  /*7720*/  FSEL R155, R144, R155, !P2 ;  /* 0x0000009b909b7208 */ /* 0x000fe20005000000 */
[----:B------:R-:W-:Y:S06]  /*7730*/  BRA `(.L_x_117) ;  /* 0x0000000000407947 */ /* 0x000fec0003800000 */
.L_x_116:
[----:B------:R-:W-:Y:S01]  /*7740*/  ISETP.NE.AND P2, PT, R147, RZ, PT ;  /* 0x000000ff9300720c */ /* 0x000fe20003f45270 */
[C---:B------:R-:W-:Y:S01]  /*7750*/  FMUL.FTZ R44, R160.reuse, R43 ;  /* 0x0000002ba02c7220 */ /* 0x040fe20000410000 */
[----:B------:R-:W-:-:S03]  /*7760*/  FMUL.FTZ R45, R160, R40 ;  /* 0x00000028a02d7220 */ /* 0x000fc60000410000 */
[C---:B------:R-:W-:Y:S01]  /*7770*/  FFMA.FTZ R44, R49.reuse, R42, -R44 ;  /* 0x0000002a312c7223 */ /* 0x040fe2000001082c */
[----:B------:R-:W-:-:S03]  /*7780*/  FFMA.FTZ R45, R49, R41, R45 ;  /* 0x00000029312d7223 */ /* 0x000fc6000001002d */
[----:B------:R-:W-:Y:S01]  /*7790*/  FADD.FTZ R46, R46, R44 ;  /* 0x0000002c2e2e7221 */ /* 0x000fe20000010000 */
[C---:B------:R-:W-:Y:S01]  /*77a0*/  FMUL.FTZ R44, R160.reuse, R41 ;  /* 0x00000029a02c7220 */ /* 0x040fe20000410000 */
[----:B------:R-:W-:Y:S02]  /*77b0*/  FMUL.FTZ R160, R160, R42 ;  /* 0x0000002aa0a07220 */ /* 0x000fe40000410000 */
[----:B------:R0:W-:Y:S01]  /*77c0*/  @!P2 STS.128 [UR17+0x4250], R40 ;  /* 0x00425028ff00a988 */ /* 0x0001e20008000c11 */
[CC--:B------:R-:W-:Y:S01]  /*77d0*/  FFMA.FTZ R44, R49.reuse, R40.reuse, -R44 ;  /* 0x00000028312c7223 */ /* 0x0c0fe2000001082c */
[----:B------:R-:W-:Y:S01]  /*77e0*/  FFMA.FTZ R160, R49, R43, R160 ;  /* 0x0000002b31a07223 */ /* 0x000fe200000100a0 */
[----:B------:R-:W-:Y:S02]  /*77f0*/  @!P2 MOV R152, R40 ;  /* 0x000000280098a202 */ /* 0x000fe40000000f00 */
[----:B------:R-:W-:Y:S01]  /*7800*/  @!P2 MOV R153, R41 ;  /* 0x000000290099a202 */ /* 0x000fe20000000f00 */
[----:B------:R-:W-:Y:S01]  /*7810*/  FADD.FTZ R47, R47, R160 ;  /* 0x000000a02f2f7221 */ /* 0x000fe20000010000 */
[----:B------:R-:W-:-:S02]  /*7820*/  @!P2 MOV R154, R42 ;  /* 0x0000002a009aa202 */ /* 0x000fc40000000f00 */
[----:B------:R-:W-:-:S07]  /*7830*/  @!P2 MOV R155, R43 ;  /* 0x0000002b009ba202 */ /* 0x000fce0000000f00 */
.L_x_117:
[----:B------:R-:W-:Y:S05]  /*7840*/  BSYNC.RECONVERGENT B0 ;  /* 0x0000000000007941 */ /* 0x000fea0003800200 */
.L_x_115:
[----:B------:R-:W-:Y:S01]  /*7850*/  BAR.SYNC.DEFER_BLOCKING 0x0 ;  /* 0x0000000000007b1d */ /* 0x000fe20000010000 */
[----:B------:R-:W-:-:S05]  /*7860*/  ISETP.NE.AND P2, PT, R148, RZ, PT ;  /* 0x000000ff9400720c */ /* 0x000fca0003f45270 */
[----:B------:R-:W-:Y:S08]  /*7870*/  BSSY.RECONVERGENT B0, `(.L_x_118) ;  /* 0x0000074000007945 */ /* 0x000ff00003800200 */
[----:B0-----:R-:W0:Y:S02]  /*7880*/  @P2 LDS.64 R40, [UR17+0x4258] ;  /* 0x00425811ff282984 */ /* 0x001e240008000a00 */
[----:B0-----:R-:W-:-:S04]  /*7890*/  @P2 FMUL.FTZ R42, R41, R153 ;  /* 0x00000099292a2220 */ /* 0x001fc80000410000 */
[C---:B------:R-:W-:Y:S01]  /*78a0*/  @P2 FFMA.FTZ R42, R40.reuse, R152, -R42 ;  /* 0x00000098282a2223 */ /* 0x040fe2000001082a */
[----:B------:R-:W-:-:S03]  /*78b0*/  @P2 FMUL.FTZ R40, R40, R153 ;  /* 0x0000009928282220 */ /* 0x000fc60000410000 */
[----:B------:R-:W-:Y:S01]  /*78c0*/  @P2 FADD.FTZ R154, R154, R42 ;  /* 0x0000002a9a9a2221 */ /* 0x000fe20000010000 */
[----:B------:R-:W-:-:S04]  /*78d0*/  @P2 FFMA.FTZ R40, R41, R152, R40 ;  /* 0x0000009829282223 */ /* 0x000fc80000010028 */
[----:B------:R-:W-:Y:S01]  /*78e0*/  @P2 FADD.FTZ R155, R155, R40 ;  /* 0x000000289b9b2221 */ /* 0x000fe20000010000 */
[----:B------:R-:W-:Y:S01]  /*78f0*/  FMUL.FTZ R40, R122, R154 ;  /* 0x0000009a7a287220 */ /* 0x000fe20000410000 */
[----:B------:R-:W-:Y:S02]  /*7900*/  ISETP.NE.AND P2, PT, R148, RZ, PT ;  /* 0x000000ff9400720c */ /* 0x000fe40003f45270 */
[-C--:B------:R-:W-:Y:S01]  /*7910*/  FMUL.FTZ R122, R122, R155.reuse ;  /* 0x0000009b7a7a7220 */ /* 0x080fe20000410000 */
[----:B------:R-:W-:-:S03]  /*7920*/  FFMA.FTZ R40, R121, R155, R40 ;  /* 0x0000009b79287223 */ /* 0x000fc60000010028 */
[----:B------:R-:W-:Y:S01]  /*7930*/  FFMA.FTZ R122, R121, R154, -R122 ;  /* 0x0000009a797a7223 */ /* 0x000fe2000001087a */
[----:B------:R-:W-:-:S03]  /*7940*/  FADD.FTZ R42, RZ, R40 ;  /* 0x00000028ff2a7221 */ /* 0x000fc60000010000 */
[----:B------:R-:W-:Y:S01]  /*7950*/  FADD.FTZ R120, R120, R122 ;  /* 0x0000007a78787221 */ /* 0x000fe20000010000 */
[----:B------:R-:W-:-:S03]  /*7960*/  FMUL.FTZ R40, R119, R42 ;  /* 0x0000002a77287220 */ /* 0x000fc60000410000 */
[-C--:B------:R-:W-:Y:S01]  /*7970*/  FMUL.FTZ R119, R119, R120.reuse ;  /* 0x0000007877777220 */ /* 0x080fe20000410000 */
[----:B------:R-:W-:-:S03]  /*7980*/  FFMA.FTZ R40, R118, R120, -R40 ;  /* 0x0000007876287223 */ /* 0x000fc60000010828 */
[----:B------:R-:W-:Y:S01]  /*7990*/  FFMA.FTZ R43, R118, R42, R119 ;  /* 0x0000002a762b7223 */ /* 0x000fe20000010077 */
[----:B------:R-:W-:-:S03]  /*79a0*/  FADD.FTZ R117, R117, R40 ;  /* 0x0000002875757221 */ /* 0x000fc60000010000 */
[----:B------:R-:W-:Y:S01]  /*79b0*/  FADD.FTZ R43, RZ, R43 ;  /* 0x0000002bff2b7221 */ /* 0x000fe20000010000 */
[----:B------:R-:W-:-:S03]  /*79c0*/  FMUL.FTZ R40, R116, R117 ;  /* 0x0000007574287220 */ /* 0x000fc60000410000 */
        /* <DEDUP_REMOVED lines=81> */
[----:B------:R-:W-:Y:S01]  /*7ee0*/  FADD.FTZ R123, R123, R40 ;  /* 0x000000287b7b7221 */ /* 0x000fe20000010000 */
[----:B------:R-:W-:Y:S06]  /*7ef0*/  @P2 BRA `(.L_x_119) ;  /* 0x00000000002c2947 */ /* 0x000fec0003800000 */
[----:B------:R-:W-:-:S04]  /*7f00*/  UIMAD UR18, UR6, UR43, UR7 ;  /* 0x0000002b061272a4 */ /* 0x000fc8000f8e0207 */
[----:B------:R-:W-:Y:S02]  /*7f10*/  USHF.R.S32.HI UR19, URZ, 0x1f, UR18 ;  /* 0x0000001fff137899 */ /* 0x000fe40008011412 */
[----:B------:R-:W-:-:S04]  /*7f20*/  UIADD3 UR18, UP0, UPT, UR10, UR18, URZ ;  /* 0x000000120a127290 */ /* 0x000fc8000ff1e0ff */
[----:B------:R-:W-:Y:S02]  /*7f30*/  ULEA.HI.X.SX32 UR19, UR10, UR19, 0x1, UP0 ;  /* 0x000000130a137291 */ /* 0x000fe400080f0eff */
[----:B------:R-:W-:-:S04]  /*7f40*/  ULEA UR40, UP0, UR18, UR36, 0x4 ;  /* 0x0000002412287291 */ /* 0x000fc8000f8020ff */
[----:B------:R-:W-:Y:S02]  /*7f50*/  ULEA.HI.X UR41, UR18, UR37, UR19, 0x4, UP0 ;  /* 0x0000002512297291 */ /* 0x000fe400080f2413 */
[----:B------:R-:W-:Y:S01]  /*7f60*/  ULEA UR18, UR7, UR17, 0x4 ;  /* 0x0000001107127291 */ /* 0x000fe2000f8e20ff */
[----:B------:R-:W-:-:S03]  /*7f70*/  MOV R40, UR40 ;  /* 0x0000002800287c02 */ /* 0x000fc60008000f00 */
[----:B------:R-:W-:-:S05]  /*7f80*/  MOV R41, UR41 ;  /* 0x0000002900297c02 */ /* 0x000fca0008000f00 */
[----:B------:R0:W-:Y:S04]  /*7f90*/  STG.E.128 desc[UR24][R40.64], R44 ;  /* 0x0000002c28007986 */ /* 0x0001e8000c101d18 */
[----:B------:R0:W-:Y:S02]  /*7fa0*/  STS.128 [UR18+0x4260], R44 ;  /* 0x0042602cff007988 */ /* 0x0001e40008000c12 */
.L_x_119:
[----:B------:R-:W-:Y:S05]  /*7fb0*/  BSYNC.RECONVERGENT B0 ;  /* 0x0000000000007941 */ /* 0x000fea0003800200 */
.L_x_118:
[C---:B0-----:R-:W-:Y:S01]  /*7fc0*/  FMUL.FTZ R41, R31.reuse, UR42 ;  /* 0x0000002a1f297c20 */ /* 0x041fe20008410000 */
[----:B------:R-:W-:Y:S01]  /*7fd0*/  FMUL.FTZ R45, R31, UR23 ;  /* 0x000000171f2d7c20 */ /* 0x000fe20008410000 */
[----:B------:R-:W-:Y:S01]  /*7fe0*/  FMUL.FTZ R47, R0, UR23 ;  /* 0x00000017002f7c20 */ /* 0x000fe20008410000 */
[----:B------:R-:W-:Y:S01]  /*7ff0*/  UIADD3 UR7, UPT, UPT, UR7, 0x1, URZ ;  /* 0x0000000107077890 */ /* 0x000fe2000fffe0ff */
[C---:B------:R-:W-:Y:S01]  /*8000*/  FFMA.FTZ R31, R32.reuse, UR23, -R41 ;  /* 0x00000017201f7c23 */ /* 0x040fe20008010829 */
[----:B------:R-:W-:Y:S01]  /*8010*/  FFMA.FTZ R41, R32, UR42, R45 ;  /* 0x0000002a20297c23 */ /* 0x000fe2000801002d */
[C---:B------:R-:W-:Y:S01]  /*8020*/  FMUL.FTZ R45, R29.reuse, UR42 ;  /* 0x0000002a1d2d7c20 */ /* 0x040fe20008410000 */
[----:B------:R-:W-:Y:S01]  /*8030*/  FMUL.FTZ R29, R29, UR23 ;  /* 0x000000171d1d7c20 */ /* 0x000fe20008410000 */
[----:B------:R-:W-:Y:S01]  /*8040*/  UISETP.GE.AND UP0, UPT, UR7, UR43, UPT ;  /* 0x0000002b0700728c */ /* 0x000fe2000bf06270 */
[----:B------:R-:W-:Y:S01]  /*8050*/  FMUL.FTZ R41, R42, R41 ;  /* 0x000000292a297220 */ /* 0x000fe20000410000 */
[C---:B------:R-:W-:Y:S01]  /*8060*/  FFMA.FTZ R32, R30.reuse, UR23, -R45 ;  /* 0x000000171e207c23 */ /* 0x040fe2000801082d */
[----:B------:R-:W-:Y:S01]  /*8070*/  FFMA.FTZ R30, R30, UR42, R29 ;  /* 0x0000002a1e1e7c23 */ /* 0x000fe2000801001d */
[C---:B------:R-:W-:Y:S01]  /*8080*/  FMUL.FTZ R29, R27.reuse, UR42 ;  /* 0x0000002a1b1d7c20 */ /* 0x040fe20008410000 */
[----:B------:R-:W-:Y:S01]  /*8090*/  FMUL.FTZ R45, R27, UR23 ;  /* 0x000000171b2d7c20 */ /* 0x000fe20008410000 */
[----:B------:R-:W-:Y:S01]  /*80a0*/  FFMA.FTZ R31, R120, R31, -R41 ;  /* 0x0000001f781f7223 */ /* 0x000fe20000010829 */
        /* <DEDUP_REMOVED lines=26> */
[C---:B------:R-:W-:Y:S01]  /*8250*/  FMUL.FTZ R21, R17.reuse, UR42 ;  /* 0x0000002a11157c20 */ /* 0x040fe20008410000 */
[----:B------:R-:W-:Y:S01]  /*8260*/  FFMA.FTZ R20, R20, UR42, R45 ;  /* 0x0000002a14147c23 */ /* 0x000fe2000801002d */
[----:B------:R-:W-:Y:S01]  /*8270*/  FMUL.FTZ R45, R17, UR23 ;  /* 0x00000017112d7c20 */ /* 0x000fe20008410000 */
[----:B------:R-:W-:Y:S01]  /*8280*/  FFMA.FTZ R22, R105, R24, -R22 ;  /* 0x0000001869167223 */ /* 0x000fe20000010816 */
[C---:B------:R-:W-:Y:S01]  /*8290*/  FFMA.FTZ R17, R18.reuse, UR23, -R21 ;  /* 0x0000001712117c23 */ /* 0x040fe20008010815 */
[C---:B------:R-:W-:Y:S01]  /*82a0*/  FMUL.FTZ R21, R15.reuse, UR42 ;  /* 0x0000002a0f157c20 */ /* 0x040fe20008410000 */
[----:B------:R-:W-:Y:S01]  /*82b0*/  FFMA.FTZ R18, R18, UR42, R45 ;  /* 0x0000002a12127c23 */ /* 0x000fe2000801002d */
[----:B------:R-:W-:Y:S01]  /*82c0*/  FMUL.FTZ R45, R15, UR23 ;  /* 0x000000170f2d7c20 */ /* 0x000fe20008410000 */
[----:B------:R-:W-:Y:S01]  /*82d0*/  FMUL.FTZ R103, R103, R20 ;  /* 0x0000001467677220 */ /* 0x000fe20000410000 */
        /* <DEDUP_REMOVED lines=14> */
[C---:B------:R-:W-:Y:S01]  /*83c0*/  FMUL.FTZ R45, R7.reuse, UR23 ;  /* 0x00000017072d7c20 */ /* 0x040fe20008410000 */
[C---:B------:R-:W-:Y:S01]  /*83d0*/  FFMA.FTZ R12, R10.reuse, UR23, -R21 ;  /* 0x000000170a0c7c23 */ /* 0x040fe20008010815 */
[----:B------:R-:W-:Y:S01]  /*83e0*/  FMUL.FTZ R21, R7, UR42 ;  /* 0x0000002a07157c20 */ /* 0x000fe20008410000 */
[----:B------:R-:W-:Y:S01]  /*83f0*/  FFMA.FTZ R9, R10, UR42, R9 ;  /* 0x0000002a0a097c23 */ /* 0x000fe20008010009 */
[C---:B------:R-:W-:Y:S01]  /*8400*/  FFMA.FTZ R10, R8.reuse, UR42, R45 ;  /* 0x0000002a080a7c23 */ /* 0x040fe2000801002d */
[----:B------:R-:W-:Y:S01]  /*8410*/  FMUL.FTZ R45, R3, UR23 ;  /* 0x00000017032d7c20 */ /* 0x000fe20008410000 */
[----:B------:R-:W-:Y:S01]  /*8420*/  FFMA.FTZ R7, R8, UR23, -R21 ;  /* 0x0000001708077c23 */ /* 0x000fe20008010815 */
[C---:B------:R-:W-:Y:S01]  /*8430*/  FMUL.FTZ R21, R5.reuse, UR42 ;  /* 0x0000002a05157c20 */ /* 0x040fe20008410000 */
[----:B------:R-:W-:Y:S01]  /*8440*/  FMUL.FTZ R5, R5, UR23 ;  /* 0x0000001705057c20 */ /* 0x000fe20008410000 */
[----:B------:R-:W-:Y:S01]  /*8450*/  FMUL.FTZ R98, R98, R9 ;  /* 0x0000000962627220 */ /* 0x000fe20000410000 */
[----:B------:R-:W-:Y:S01]  /*8460*/  FADD.FTZ R9, RZ, R124 ;  /* 0x0000007cff097221 */ /* 0x000fe20000010000 */
[C---:B------:R-:W-:Y:S01]  /*8470*/  FFMA.FTZ R8, R6.reuse, UR23, -R21 ;  /* 0x0000001706087c23 */ /* 0x040fe20008010815 */
[----:B------:R-:W-:Y:S01]  /*8480*/  FMUL.FTZ R21, R3, UR42 ;  /* 0x0000002a03157c20 */ /* 0x000fe20008410000 */
[----:B------:R-:W-:Y:S01]  /*8490*/  FFMA.FTZ R5, R6, UR42, R5 ;  /* 0x0000002a06057c23 */ /* 0x000fe20008010005 */
[----:B------:R-:W-:Y:S01]  /*84a0*/  FMUL.FTZ R93, R93, R14 ;  /* 0x0000000e5d5d7220 */ /* 0x000fe20000410000 */
[----:B------:R-:W-:Y:S01]  /*84b0*/  FMUL.FTZ R95, R95, R40 ;  /* 0x000000285f5f7220 */ /* 0x000fe20000410000 */
[C---:B------:R-:W-:Y:S01]  /*84c0*/  FFMA.FTZ R3, R4.reuse, UR23, -R21 ;  /* 0x0000001704037c23 */ /* 0x040fe20008010815 */
[----:B------:R-:W-:Y:S01]  /*84d0*/  FFMA.FTZ R21, R4, UR42, R45 ;  /* 0x0000002a04157c23 */ /* 0x000fe2000801002d */
[----:B------:R-:W-:Y:S01]  /*84e0*/  FMUL.FTZ R45, R0, UR42 ;  /* 0x0000002a002d7c20 */ /* 0x000fe20008410000 */
[----:B------:R-:W-:Y:S01]  /*84f0*/  FMUL.FTZ R101, R101, R10 ;  /* 0x0000000a65657220 */ /* 0x000fe20000410000 */
[----:B------:R-:W-:Y:S01]  /*8500*/  FMUL.FTZ R104, R104, R5 ;  /* 0x0000000568687220 */ /* 0x000fe20000410000 */
[----:B------:R-:W-:Y:S01]  /*8510*/  FMUL.FTZ R21, R106, R21 ;  /* 0x000000156a157220 */ /* 0x000fe20000410000 */
[C---:B------:R-:W-:Y:S01]  /*8520*/  FFMA.FTZ R0, R2.reuse, UR23, -R45 ;  /* 0x0000001702007c23 */ /* 0x040fe2000801082d */
[----:B------:R-:W-:Y:S01]  /*8530*/  FFMA.FTZ R2, R2, UR42, R47 ;  /* 0x0000002a02027c23 */ /* 0x000fe2000801002f */
[----:B------:R-:W-:Y:S01]  /*8540*/  FFMA.FTZ R19, R102, R19, -R103 ;  /* 0x0000001366137223 */ /* 0x000fe20000010867 */
[----:B------:R-:W-:Y:S01]  /*8550*/  FFMA.FTZ R100, R100, R17, -R99 ;  /* 0x0000001164647223 */ /* 0x000fe20000010863 */
[----:B------:R-:W-:Y:S01]  /*8560*/  FFMA.FTZ R15, R96, R15, -R97 ;  /* 0x0000000f600f7223 */ /* 0x000fe20000010861 */
[----:B------:R-:W-:Y:S01]  /*8570*/  FMUL.FTZ R2, R2, R9 ;  /* 0x0000000902027220 */ /* 0x000fe20000410000 */
[----:B------:R-:W-:Y:S01]  /*8580*/  FFMA.FTZ R94, R94, R13, -R93 ;  /* 0x0000000d5e5e7223 */ /* 0x000fe2000001085d */
[----:B------:R-:W-:Y:S01]  /*8590*/  FFMA.FTZ R11, R138, R11, -R95 ;  /* 0x0000000b8a0b7223 */ /* 0x000fe2000001085f */
[----:B------:R-:W-:Y:S01]  /*85a0*/  FFMA.FTZ R12, R135, R12, -R98 ;  /* 0x0000000c870c7223 */ /* 0x000fe20000010862 */
[----:B------:R-:W-:Y:S01]  /*85b0*/  FFMA.FTZ R7, R132, R7, -R101 ;  /* 0x0000000784077223 */ /* 0x000fe20000010865 */
[----:B------:R-:W-:Y:S01]  /*85c0*/  FFMA.FTZ R8, R129, R8, -R104 ;  /* 0x0000000881087223 */ /* 0x000fe20000010868 */
[----:B------:R-:W-:Y:S01]  /*85d0*/  FFMA.FTZ R3, R126, R3, -R21 ;  /* 0x000000037e037223 */ /* 0x000fe20000010815 */
[----:B------:R-:W-:Y:S01]  /*85e0*/  FFMA.FTZ R0, R123, R0, -R2 ;  /* 0x000000007b007223 */ /* 0x000fe20000010802 */
        /* <DEDUP_REMOVED lines=16> */
[----:B------:R-:W-:Y:S06]  /*86f0*/  BRA.U !UP0, `(.L_x_120) ;  /* 0xffffffb908f07547 */ /* 0x000fec000b83ffff */
.L_x_114:
[----:B------:R-:W2:Y:S01]  /*8700*/  LDL.LU R6, [R1+0x10] ;  /* 0x0000100001067983 */ /* 0x000ea20000300800 */
[----:B------:R-:W-:Y:S06]  /*8710*/  BAR.SYNC.DEFER_BLOCKING 0x0 ;  /* 0x0000000000007b1d */ /* 0x000fec0000010000 */
[----:B------:R-:W0:Y:S01]  /*8720*/  S2R R0, SR_TID.X ;  /* 0x0000000000007919 */ /* 0x000e220000002100 */
[----:B------:R-:W-:Y:S01]  /*8730*/  USHF.L.U32 UR8, UR6, 0xb, URZ ;  /* 0x0000000b06087899 */ /* 0x000fe200080006ff */
[----:B------:R-:W1:Y:S01]  /*8740*/  S2UR UR18, SR_CTAID.X ;  /* 0x00000000001279c3 */ /* 0x000e620000002500 */
[----:B------:R-:W-:Y:S01]  /*8750*/  UMOV UR9, URZ ;  /* 0x000000ff00097c82 */ /* 0x000fe20008000000 */
[----:B------:R-:W3:Y:S01]  /*8760*/  LDL.LU R5, [R1+0xc] ;  /* 0x00000c0001057983 */ /* 0x000ee20000300800 */
[----:B------:R-:W4:Y:S03]  /*8770*/  LDCU.64 UR26, c[0x0][0x478] ;  /* 0x00008f00ff1a77ac */ /* 0x000f260008000a00 */
[----:B------:R-:W5:Y:S04]  /*8780*/  LDL.LU R4, [R1+0x8] ;  /* 0x0000080001047983 */ /* 0x000f680000300800 */
[----:B------:R-:W4:Y:S04]  /*8790*/  LDL.LU R3, [R1+0x4] ;  /* 0x0000040001037983 */ /* 0x000f280000300800 */
[----:B------:R-:W4:Y:S01]  /*87a0*/  LDL.LU R2, [R1] ;  /* 0x0000000001027983 */ /* 0x000f220000300800 */
[----:B------:R-:W-:Y:S01]  /*87b0*/  UIADD3 UR7, UPT, UPT, -UR8, UR21, URZ ;  /* 0x0000001508077290 */ /* 0x000fe2000fffe1ff */
[----:B------:R-:W1:Y:S02]  /*87c0*/  LDCU.128 UR20, c[0x0][0x420] ;  /* 0x00008400ff1477ac */ /* 0x000e640008000c00 */
[----:B------:R-:W4:Y:S04]  /*87d0*/  LDL.LU R7, [R1+0x50] ;  /* 0x0000500001077983 */ /* 0x000f280000300800 */
        /* <DEDUP_REMOVED lines=11> */
[----:B--2---:R2:W-:Y:S04]  /*8890*/  STS [R6], R74 ;  /* 0x0000004a06007388 */ /* 0x0045e80000000800 */
[----:B--2---:R-:W2:Y:S04]  /*88a0*/  LDL.LU R6, [R1+0x20] ;  /* 0x0000200001067983 */ /* 0x004ea80000300800 */
[----:B---3--:R3:W-:Y:S04]  /*88b0*/  STS [R5+0x4], R73 ;  /* 0x0000044905007388 */ /* 0x0087e80000000800 */
[----:B-----5:R5:W-:Y:S04]  /*88c0*/  STS [R4+0x8], R72 ;  /* 0x0000084804007388 */ /* 0x020be80000000800 */
[----:B----4-:R4:W-:Y:S04]  /*88d0*/  STS [R3+0xc], R71 ;  /* 0x00000c4703007388 */ /* 0x0109e80000000800 */
[----:B---3--:R-:W3:Y:S04]  /*88e0*/  LDL.LU R5, [R1+0x1c] ;  /* 0x00001c0001057983 */ /* 0x008ee80000300800 */
[----:B-----5:R-:W5:Y:S04]  /*88f0*/  LDL.LU R4, [R1+0x18] ;  /* 0x0000180001047983 */ /* 0x020f680000300800 */
[----:B----4-:R-:W4:Y:S01]  /*8900*/  LDL.LU R3, [R1+0x14] ;  /* 0x0000140001037983 */ /* 0x010f220000300800 */
[----:B0-----:R-:W-:-:S03]  /*8910*/  ISETP.NE.AND P0, PT, R0, RZ, PT ;  /* 0x000000ff0000720c */ /* 0x001fc60003f05270 */
[----:B------:R0:W-:Y:S04]  /*8920*/  STS [R2+0x10], R70 ;  /* 0x0000104602007388 */ /* 0x0001e80000000800 */
[----:B------:R-:W-:Y:S04]  /*8930*/  STS [R165+0x14], R69 ;  /* 0x00001445a5007388 */ /* 0x000fe80000000800 */
[----:B------:R-:W-:Y:S04]  /*8940*/  STS [R164+0x18], R68 ;  /* 0x00001844a4007388 */ /* 0x000fe80000000800 */
[----:B------:R-:W-:Y:S04]  /*8950*/  STS [R163+0x1c], R67 ;  /* 0x00001c43a3007388 */ /* 0x000fe80000000800 */
[----:B------:R-:W-:Y:S04]  /*8960*/  STS [R162+0x20], R66 ;  /* 0x00002042a2007388 */ /* 0x000fe80000000800 */
[----:B------:R-:W-:Y:S01]  /*8970*/  STS [R161+0x24], R65 ;  /* 0x00002441a1007388 */ /* 0x000fe20000000800 */
[----:B0-----:R-:W-:-:S03]  /*8980*/  MOV R2, UR7 ;  /* 0x0000000700027c02 */ /* 0x001fc60008000f00 */
        /* <DEDUP_REMOVED lines=19> */
[----:B------:R-:W0:Y:S01]  /*8ac0*/  S2UR UR7, SR_CTAID.Y ;  /* 0x00000000000779c3 */ /* 0x000e220000002600 */
[----:B-1----:R-:W-:-:S04]  /*8ad0*/  UIMAD.WIDE.U32 UR8, UR18, UR20, UR8 ;  /* 0x00000014120872a5 */ /* 0x002fc8000f8e0008 */
[----:B------:R-:W-:-:S04]  /*8ae0*/  UIMAD UR9, UR18, UR21, UR9 ;  /* 0x00000015120972a4 */ /* 0x000fc8000f8e0209 */
[----:B0-----:R-:W-:-:S04]  /*8af0*/  UIMAD.WIDE.U32 UR8, UR7, UR22, UR8 ;  /* 0x00000016070872a5 */ /* 0x001fc8000f8e0008 */
[----:B------:R-:W-:Y:S01]  /*8b00*/  UIMAD UR23, UR7, UR23, UR9 ;  /* 0x00000017071772a4 */ /* 0x000fe2000f8e0209 */
[----:B------:R-:W0:Y:S01]  /*8b10*/  LDCU UR7, c[0x0][0x394] ;  /* 0x00007280ff0777ac */ /* 0x000e220008000800 */
[----:B------:R-:W-:Y:S02]  /*8b20*/  UIADD3 UR15, UP0, UPT, UR15, 0x4000, URZ ;  /* 0x000040000f0f7890 */ /* 0x000fe4000ff1e0ff */
[----:B------:R-:W-:Y:S02]  /*8b30*/  UIADD3 UR6, UPT, UPT, UR6, 0x1, URZ ;  /* 0x0000000106067890 */ /* 0x000fe4000fffe0ff */
[----:B------:R-:W-:Y:S02]  /*8b40*/  UIADD3.X UR16, UPT, UPT, URZ, UR16, URZ, UP0, !UPT ;  /* 0x00000010ff107290 */ /* 0x000fe400087fe4ff */
[----:B0-----:R-:W-:Y:S01]  /*8b50*/  UISETP.GE.AND UP0, UPT, UR6, UR7, UPT ;  /* 0x000000070600728c */ /* 0x001fe2000bf06270 */
[----:B--2---:R-:W-:Y:S04]  /*8b60*/  LDS R31, [R6+0x600] ;  /* 0x00060000061f7984 */ /* 0x004fe80000000800 */
[----:B---3--:R0:W-:Y:S04]  /*8b70*/  LDS R33, [R5+0x680] ;  /* 0x0006800005217984 */ /* 0x0081e80000000800 */
[----:B-----5:R-:W-:Y:S04]  /*8b80*/  LDS R35, [R4+0x700] ;  /* 0x0007000004237984 */ /* 0x020fe80000000800 */
[----:B----4-:R1:W-:Y:S04]  /*8b90*/  LDS R37, [R3+0x780] ;  /* 0x0007800003257984 */ /* 0x0103e80000000800 */
[----:B------:R2:W-:Y:S01]  /*8ba0*/  @!P0 STS [UR17+0x2100], R2 ;  /* 0x00210002ff008988 */ /* 0x0005e20008000811 */
[----:B------:R-:W-:Y:S06]  /*8bb0*/  BAR.SYNC.DEFER_BLOCKING 0x0 ;  /* 0x0000000000007b1d */ /* 0x000fec0000010000 */
[----:B------:R-:W3:Y:S01]  /*8bc0*/  LDS R4, [UR17+0x2100] ;  /* 0x00210011ff047984 */ /* 0x000ee20008000800 */
[----:B0-----:R-:W-:-:S04]  /*8bd0*/  LOP3.LUT R5, R92, 0x3e00, RZ, 0xc0, !PT ;  /* 0x00003e005c057812 */ /* 0x001fc800078ec0ff */
[----:B------:R-:W-:-:S04]  /*8be0*/  LOP3.LUT R5, R5, 0x1f, R0, 0xf8, !PT ;  /* 0x0000001f05057812 */ /* 0x000fc800078ef800 */
[C---:B-1----:R-:W-:Y:S02]  /*8bf0*/  IADD3 R3, P0, PT, R5.reuse, UR8, RZ ;  /* 0x0000000805037c10 */ /* 0x042fe4000ff1e0ff */
[----:B------:R-:W-:Y:S02]  /*8c00*/  LOP3.LUT R39, R5, 0x20, RZ, 0xfc, !PT ;  /* 0x0000002005277812 */ /* 0x000fe400078efcff */
[----:B------:R-:W-:Y:S02]  /*8c10*/  IADD3.X R6, PT, PT, RZ, UR23, RZ, P0, !PT ;  /* 0x00000017ff067c10 */ /* 0x000fe400087fe4ff */
[----:B--2---:R-:W-:Y:S02]  /*8c20*/  LEA R2, P0, R3, UR26, 0x2 ;  /* 0x0000001a03027c11 */ /* 0x004fe4000f8010ff */
[----:B------:R-:W-:Y:S02]  /*8c30*/  LOP3.LUT R41, R5, 0x40, RZ, 0xfc, !PT ;  /* 0x0000004005297812 */ /* 0x000fe400078efcff */
[----:B------:R-:W-:-:S02]  /*8c40*/  LEA.HI.X R3, R3, UR27, R6, 0x2, P0 ;  /* 0x0000001b03037c11 */ /* 0x000fc400080f1406 */
[C---:B------:R-:W-:Y:S02]  /*8c50*/  LOP3.LUT R43, R5.reuse, 0xa0, RZ, 0xfc, !PT ;  /* 0x000000a0052b7812 */ /* 0x040fe400078efcff */
[C---:B------:R-:W-:Y:S02]  /*8c60*/  LOP3.LUT R45, R5.reuse, 0xc0, RZ, 0xfc, !PT ;  /* 0x000000c0052d7812 */ /* 0x040fe400078efcff */
[-C--:B---3--:R-:W-:Y:S02]  /*8c70*/  ISETP.GE.AND P2, PT, R5, R4.reuse, PT ;  /* 0x000000040500720c */ /* 0x088fe40003f46270 */
[-C--:B------:R-:W-:Y:S02]  /*8c80*/  ISETP.GE.AND P1, PT, R39, R4.reuse, PT ;  /* 0x000000042700720c */ /* 0x080fe40003f26270 */
[----:B------:R-:W-:Y:S02]  /*8c90*/  ISETP.GE.AND P0, PT, R41, R4, PT ;  /* 0x000000042900720c */ /* 0x000fe40003f06270 */
[----:B------:R-:W-:-:S02]  /*8ca0*/  LOP3.LUT R39, R5, 0x60, RZ, 0xfc, !PT ;  /* 0x0000006005277812 */ /* 0x000fc400078efcff */
[----:B------:R-:W-:Y:S02]  /*8cb0*/  LOP3.LUT R41, R5, 0x80, RZ, 0xfc, !PT ;  /* 0x0000008005297812 */ /* 0x000fe400078efcff */
[-C--:B------:R-:W-:Y:S02]  /*8cc0*/  ISETP.GE.AND P4, PT, R39, R4.reuse, PT ;  /* 0x000000042700720c */ /* 0x080fe40003f86270 */
[-C--:B------:R-:W-:Y:S02]  /*8cd0*/  ISETP.GE.AND P6, PT, R41, R4.reuse, PT ;  /* 0x000000042900720c */ /* 0x080fe40003fc6270 */
[-C--:B------:R-:W-:Y:S02]  /*8ce0*/  ISETP.GE.AND P5, PT, R43, R4.reuse, PT ;  /* 0x000000042b00720c */ /* 0x080fe40003fa6270 */
[----:B------:R-:W-:Y:S02]  /*8cf0*/  ISETP.GE.AND P3, PT, R45, R4, PT ;  /* 0x000000042d00720c */ /* 0x000fe40003f66270 */
[----:B------:R-:W-:-:S02]  /*8d00*/  LOP3.LUT R39, R5, 0xe0, RZ, 0xfc, !PT ;  /* 0x000000e005277812 */ /* 0x000fc400078efcff */
[----:B------:R-:W-:Y:S01]  /*8d10*/  LOP3.LUT R41, R5, 0x100, RZ, 0xfc, !PT ;  /* 0x0000010005297812 */ /* 0x000fe200078efcff */
[----:B------:R0:W-:Y:S01]  /*8d20*/  @!P2 STG.E desc[UR24][R2.64], R7 ;  /* 0x000000070200a986 */ /* 0x0001e2000c101918 */
[----:B------:R-:W-:-:S03]  /*8d30*/  ISETP.GE.AND P2, PT, R39, R4, PT ;  /* 0x000000042700720c */ /* 0x000fc60003f46270 */
[----:B------:R1:W-:Y:S01]  /*8d40*/  @!P1 STG.E desc[UR24][R2.64+0x80], R9 ;  /* 0x0000800902009986 */ /* 0x0003e2000c101918 */
[----:B------:R-:W-:Y:S02]  /*8d50*/  ISETP.GE.AND P1, PT, R41, R4, PT ;  /* 0x000000042900720c */ /* 0x000fe40003f26270 */
[C---:B------:R-:W-:Y:S01]  /*8d60*/  LOP3.LUT R39, R5.reuse, 0x120, RZ, 0xfc, !PT ;  /* 0x0000012005277812 */ /* 0x040fe200078efcff */
[----:B------:R2:W-:Y:S01]  /*8d70*/  @!P0 STG.E desc[UR24][R2.64+0x100], R11 ;  /* 0x0001000b02008986 */ /* 0x0005e2000c101918 */
[----:B0-----:R-:W-:-:S03]  /*8d80*/  LOP3.LUT R7, R5, 0x180, RZ, 0xfc, !PT ;  /* 0x0000018005077812 */ /* 0x001fc600078efcff */
[----:B------:R2:W-:Y:S01]  /*8d90*/  @!P5 STG.E desc[UR24][R2.64+0x280], R17 ;  /* 0x000280110200d986 */ /* 0x0005e2000c101918 */
[----:B-1----:R-:W-:-:S03]  /*8da0*/  LOP3.LUT R9, R5, 0x1a0, RZ, 0xfc, !PT ;  /* 0x000001a005097812 */ /* 0x002fc600078efcff */
[----:B------:R2:W-:Y:S01]  /*8db0*/  @!P3 STG.E desc[UR24][R2.64+0x300], R19 ;  /* 0x000300130200b986 */ /* 0x0005e2000c101918 */
[-C--:B------:R-:W-:Y:S02]  /*8dc0*/  ISETP.GE.AND P0, PT, R39, R4.reuse, PT ;  /* 0x000000042700720c */ /* 0x080fe40003f06270 */
[-C--:B------:R-:W-:Y:S02]  /*8dd0*/  ISETP.GE.AND P5, PT, R7, R4.reuse, PT ;  /* 0x000000040700720c */ /* 0x080fe40003fa6270 */
[----:B------:R-:W-:Y:S02]  /*8de0*/  ISETP.GE.AND P3, PT, R9, R4, PT ;  /* 0x000000040900720c */ /* 0x000fe40003f66270 */
[C---:B------:R-:W-:Y:S02]  /*8df0*/  LOP3.LUT R41, R5.reuse, 0x140, RZ, 0xfc, !PT ;  /* 0x0000014005297812 */ /* 0x040fe400078efcff */
[C---:B------:R-:W-:Y:S02]  /*8e00*/  LOP3.LUT R39, R5.reuse, 0x160, RZ, 0xfc, !PT ;  /* 0x0000016005277812 */ /* 0x040fe400078efcff */
[----:B------:R-:W-:-:S02]  /*8e10*/  LOP3.LUT R7, R5, 0x1c0, RZ, 0xfc, !PT ;  /* 0x000001c005077812 */ /* 0x000fc400078efcff */
[----:B------:R-:W-:Y:S01]  /*8e20*/  LOP3.LUT R9, R5, 0x1e0, RZ, 0xfc, !PT ;  /* 0x000001e005097812 */ /* 0x000fe200078efcff */
        /* <DEDUP_REMOVED lines=15> */
[----:B------:R-:W-:-:S02]  /*8f20*/  UIADD3 UR12, UP1, UPT, UR12, 0x2000, URZ ;  /* 0x000020000c0c7890 */ /* 0x000fc4000ff3e0ff */
[----:B------:R-:W-:Y:S02]  /*8f30*/  UIADD3 UR11, UP2, UPT, UR11, 0x2000, URZ ;  /* 0x000020000b0b7890 */ /* 0x000fe4000ff5e0ff */
[----:B------:R-:W-:Y:S02]  /*8f40*/  UIADD3.X UR14, UPT, UPT, URZ, UR14, URZ, UP1, !UPT ;  /* 0x0000000eff0e7290 */ /* 0x000fe40008ffe4ff */
[----:B------:R-:W-:Y:S01]  /*8f50*/  UIADD3.X UR13, UPT, UPT, URZ, UR13, URZ, UP2, !UPT ;  /* 0x0000000dff0d7290 */ /* 0x000fe200097fe4ff */
[----:B------:R-:W-:Y:S11]  /*8f60*/  BRA.U !UP0, `(.L_x_121) ;  /* 0xffffff7508b87547 */ /* 0x000ff6000b83ffff */
[----:B------:R-:W-:Y:S05]  /*8f70*/  EXIT ;  /* 0x000000000000794d */ /* 0x000fea0003800000 */
.L_x_122:
        /* <DEDUP_REMOVED lines=16> */
.L_x_4946:


//--------------------- .text._Z25selective_scan_fwd_kernelI32Selective_Scan_fwd_kernel_traitsILi128ELi16ELi1ELb0ELb0ELb1ELb1EfN3c107complexIfEEEEv13SSMParamsBase --------------------------
	.section	.text._Z25selective_scan_fwd_kernelI32Selective_Scan_fwd_kernel_traitsILi128ELi16ELi1ELb0ELb0ELb1ELb1EfN3c107complexIfEEEEv13SSMParamsBase,"ax",@progbits
	.align	128
        .global         _Z25selective_scan_fwd_kernelI32Selective_Scan_fwd_kernel_traitsILi128ELi16ELi1ELb0ELb0ELb1ELb1EfN3c107complexIfEEEEv13SSMParamsBase
        .type           _Z25selective_scan_fwd_kernelI32Selective_Scan_fwd_kernel_traitsILi128ELi16ELi1ELb0ELb0ELb1ELb1EfN3c107complexIfEEEEv13SSMParamsBase,@function
        .size           _Z25selective_scan_fwd_kernelI32Selective_Scan_fwd_kernel_traitsILi128ELi16ELi1ELb0ELb0ELb1ELb1EfN3c107complexIfEEEEv13SSMParamsBase,(.L_x_4947 - _Z25selective_scan_fwd_kernelI32Selective_Scan_fwd_kernel_traitsILi128ELi16ELi1ELb0ELb0ELb1ELb1EfN3c107complexIfEEEEv13SSMParamsBase)
        .other          _Z25selective_scan_fwd_kernelI32Selective_Scan_fwd_kernel_traitsILi128ELi16ELi1ELb0ELb0ELb1ELb1EfN3c107complexIfEEEEv13SSMParamsBase,@"STO_CUDA_ENTRY STV_DEFAULT"
_Z25selective_scan_fwd_kernelI32Selective_Scan_fwd_kernel_traitsILi128ELi16ELi1ELb0ELb0ELb1ELb1EfN3c107complexIfEEEEv13SSMParamsBase:
.text._Z25selective_scan_fwd_kernelI32Selective_Scan_fwd_kernel_traitsILi128ELi16ELi1ELb0ELb0ELb1ELb1EfN3c107complexIfEEEEv13SSMParamsBase:
        /* <DEDUP_REMOVED lines=77> */
[----:B------:R-:W-:Y:S02]  /*04d0*/  ULEA UR16, UP1, UR12, UR6, 0x2 ;  /* 0x000000060c107291 */ /* 0x000fe4000f8210ff */
[----:B-1----:R-:W-:Y:S02]  /*04e0*/  UIMAD UR4, UR4, UR28, URZ ;  /* 0x0000001c040472a4 */ /* 0x002fe4000f8e02ff */
[----:B------:R-:W-:Y:S01]  /*04f0*/  UIMAD UR15, UR24, UR27, UR15 ;  /* 0x0000001b180f72a4 */ /* 0x000fe2000f8e020f */
[----:B0-----:R-:W-:Y:S01]  /*0500*/  SHF.L.U32 R6, R0, 0x4, RZ ;  /* 0x0000000400067819 */ /* 0x001fe200000006ff */
[----:B------:R-:W-:-:S02]  /*0510*/  ULEA.HI.X UR13, UR10, UR5, UR19, 0x2, UP0 ;  /* 0x000000050a0d7291 */ /* 0x000fc400080f1413 */
[----:B------:R-:W-:Y:S01]  /*0520*/  ULEA.HI.X UR10, UR12, UR7, UR11, 0x2, UP1 ;  /* 0x000000070c0a7291 */ /* 0x000fe200088f140b */
[----:B------:R-:W-:Y:S01]  /*0530*/  UMOV UR5, URZ ;  /* 0x000000ff00057c82 */ /* 0x000fe20008000000 */
[----:B-----5:R-:W-:Y:S01]  /*0540*/  @P1 R2UR UR5, R4 ;  /* 0x00000000040512ca */ /* 0x020fe200000e0000 */
[----:B------:R-:W-:Y:S02]  /*0550*/  UIMAD.WIDE.U32 UR6, UR21, UR28, UR14 ;  /* 0x0000001c150672a5 */ /* 0x000fe4000f8e000e */
[----:B------:R-:W-:Y:S02]  /*0560*/  UIMAD UR21, UR21, UR29, UR4 ;  /* 0x0000001d151572a4 */ /* 0x000fe4000f8e0204 */
[----:B--2---:R-:W-:Y:S01]  /*0570*/  UIMAD UR20, UR24, UR18, UR20 ;  /* 0x00000012181472a4 */ /* 0x004fe2000f8e0214 */
[----:B------:R-:W-:Y:S01]  /*0580*/  UMOV UR4, URZ ;  /* 0x000000ff00047c82 */ /* 0x000fe20008000000 */
[----:B------:R-:W-:Y:S01]  /*0590*/  @P0 R2UR UR4, R3 ;  /* 0x00000000030402ca */ /* 0x000fe200000e0000 */
[----:B------:R-:W-:Y:S01]  /*05a0*/  ULEA UR19, UP0, UR6, UR8, 0x2 ;  /* 0x0000000806137291 */ /* 0x000fe2000f8010ff */
[----:B------:R-:W-:Y:S01]  /*05b0*/  LOP3.LUT R3, R0, 0x1f, RZ, 0xc0, !PT ;  /* 0x0000001f00037812 */ /* 0x000fe200078ec0ff */
[----:B------:R-:W-:-:S02]  /*05c0*/  UIADD3 UR7, UPT, UPT, UR7, UR21, URZ ;  /* 0x0000001507077290 */ /* 0x000fc4000fffe0ff */
[----:B------:R-:W-:Y:S01]  /*05d0*/  UIMAD UR18, UR20, UR30, URZ ;  /* 0x0000001e141272a4 */ /* 0x000fe2000f8e02ff */
[----:B------:R-:W-:Y:S01]  /*05e0*/  LOP3.LUT R6, R3, 0x3e00, R6, 0xf8, !PT ;  /* 0x00003e0003067812 */ /* 0x000fe200078ef806 */
[----:B------:R-:W-:Y:S02]  /*05f0*/  ULEA.HI.X UR20, UR6, UR9, UR7, 0x2, UP0 ;  /* 0x0000000906147291 */ /* 0x000fe400080f1407 */
[----:B---3--:R-:W-:Y:S01]  /*0600*/  UIMAD UR18, UR18, UR25, URZ ;  /* 0x00000019121272a4 */ /* 0x008fe2000f8e02ff */
[----:B------:R-:W-:Y:S01]  /*0610*/  UMOV UR6, URZ ;  /* 0x000000ff00067c82 */ /* 0x000fe20008000000 */
[----:B------:R-:W-:-:S10]  /*0620*/  UMOV UR11, UR13 ;  /* 0x0000000d000b7c82 */ /* 0x000fd40008000000 */
.L_x_162:
[----:B0-----:R-:W0:Y:S01]  /*0630*/  LDCU UR15, c[0x0][0x388] ;  /* 0x00007100ff0f77ac */ /* 0x001e220008000800 */
[----:B------:R-:W-:Y:S01]  /*0640*/  SHF.L.U32 R92, R0, 0x4, RZ ;  /* 0x00000004005c7819 */ /* 0x000fe200000006ff */
[----:B------:R-:W-:Y:S01]  /*0650*/  HFMA2 R16, -RZ, RZ, 0, 0 ;  /* 0x00000000ff107431 */ /* 0x000fe200000001ff */
[----:B------:R-:W-:Y:S01]  /*0660*/  LOP3.LUT R29, R29, 0xfffffeff, RZ, 0xc0, !PT ;  /* 0xfffffeff1d1d7812 */ /* 0x000fe200078ec0ff */
        /* <DEDUP_REMOVED lines=237> */
[----:B------:R-:W-:Y:S01]  /*1540*/  HFMA2 R4, -RZ, RZ, 0, 0 ;  /* 0x00000000ff047431 */ /* 0x000fe200000001ff */
        /* <DEDUP_REMOVED lines=135> */
.L_x_124:
[----:B------:R-:W-:Y:S05]  /*1dc0*/  BSYNC.RECONVERGENT B0 ;  /* 0x0000000000007941 */ /* 0x000fea0003800200 */
.L_x_123:
        /* <DEDUP_REMOVED lines=34> */
.L_x_126:
[----:B------:R-:W-:Y:S05]  /*1ff0*/  BSYNC.RECONVERGENT B0 ;  /* 0x0000000000007941 */ /* 0x000fea0003800200 */
.L_x_125:
        /* <DEDUP_REMOVED lines=36> */
.L_x_128:
[----:B------:R-:W-:Y:S05]  /*2240*/  BSYNC.RECONVERGENT B0 ;  /* 0x0000000000007941 */ /* 0x000fea0003800200 */
.L_x_127:
        /* <DEDUP_REMOVED lines=34> */
.L_x_130:
[----:B------:R-:W-:Y:S05]  /*2470*/  BSYNC.RECONVERGENT B0 ;  /* 0x0000000000007941 */ /* 0x000fea0003800200 */
.L_x_129:
        /* <DEDUP_REMOVED lines=36> */
.L_x_132:
[----:B------:R-:W-:Y:S05]  /*26c0*/  BSYNC.RECONVERGENT B0 ;  /* 0x0000000000007941 */ /* 0x000fea0003800200 */
.L_x_131:
        /* <DEDUP_REMOVED lines=34> */
.L_x_134:
[----:B------:R-:W-:Y:S05]  /*28f0*/  BSYNC.RECONVERGENT B0 ;  /* 0x0000000000007941 */ /* 0x000fea0003800200 */
.L_x_133:
        /* <DEDUP_REMOVED lines=36> */
.L_x_136:
[----:B------:R-:W-:Y:S05]  /*2b40*/  BSYNC.RECONVERGENT B0 ;  /* 0x0000000000007941 */ /* 0x000fea0003800200 */
.L_x_135:
        /* <DEDUP_REMOVED lines=34> */
.L_x_138:
[----:B------:R-:W-:Y:S05]  /*2d70*/  BSYNC.RECONVERGENT B0 ;  /* 0x0000000000007941 */ /* 0x000fea0003800200 */
.L_x_137:
        /* <DEDUP_REMOVED lines=37> */
.L_x_140:
[----:B------:R-:W-:Y:S05]  /*2fd0*/  BSYNC.RECONVERGENT B0 ;  /* 0x0000000000007941 */ /* 0x000fea0003800200 */
.L_x_139:
        /* <DEDUP_REMOVED lines=39> */
.L_x_142:
[----:B------:R-:W-:Y:S05]  /*3250*/  BSYNC.RECONVERGENT B0 ;  /* 0x0000000000007941 */ /* 0x000fea0003800200 */
.L_x_141:
        /* <DEDUP_REMOVED lines=45> */
.L_x_144:
[----:B------:R-:W-:Y:S05]  /*3530*/  BSYNC.RECONVERGENT B0 ;  /* 0x0000000000007941 */ /* 0x000fea0003800200 */
.L_x_143:
        /* <DEDUP_REMOVED lines=32> */
.L_x_146:
[----:B------:R-:W-:Y:S05]  /*3740*/  BSYNC.RECONVERGENT B0 ;  /* 0x0000000000007941 */ /* 0x000fea0003800200 */
.L_x_145:
        /* <DEDUP_REMOVED lines=32> */
.L_x_148:
[----:B------:R-:W-:Y:S05]  /*3950*/  BSYNC.RECONVERGENT B0 ;  /* 0x0000000000007941 */ /* 0x000fea0003800200 */
.L_x_147:
        /* <DEDUP_REMOVED lines=32> */
.L_x_150:
[----:B------:R-:W-:Y:S05]  /*3b60*/  BSYNC.RECONVERGENT B0 ;  /* 0x0000000000007941 */ /* 0x000fea0003800200 */
.L_x_149:
        /* <DEDUP_REMOVED lines=32> */
.L_x_152:
[----:B------:R-:W-:Y:S05]  /*3d70*/  BSYNC.RECONVERGENT B0 ;  /* 0x0000000000007941 */ /* 0x000fea0003800200 */
.L_x_151:
        /* <DEDUP_REMOVED lines=32> */
.L_x_154:
[----:B------:R-:W-:Y:S05]  /*3f80*/  BSYNC.RECONVERGENT B0 ;  /* 0x0000000000007941 */ /* 0x000fea0003800200 */
.L_x_153:
        /* <DEDUP_REMOVED lines=48> */
.L_x_161:
        /* <DEDUP_REMOVED lines=769> */
[----:B------:R-:W-:Y:S01]  /*72a0*/  FSEL R144, R47, R144, !P5 ;  /* 0x000000902f907208 */ /* 0x000fe20006800000 */
        /* <DEDUP_REMOVED lines=34> */
[----:B------:R-:W1:Y:S01]  /*74d0*/  S2R R159, SR_TID.X ;  /* 0x00000000009f7919 */ /* 0x000e620000002100 */
[----:B------:R-:W-:Y:S02]  /*74e0*/  FSEL R143, R48, R143, !P3 ;  /* 0x0000008f308f7208 */ /* 0x000fe40005800000 */
[----:B------:R-:W-:-:S02]  /*74f0*/  FSEL R142, R160, R142, !P3 ;  /* 0x0000008ea08e7208 */ /* 0x000fc40005800000 */
[----:B------:R-:W-:Y:S02]  /*7500*/  FSEL R141, R50, R141, !P3 ;  /* 0x0000008d328d7208 */ /* 0x000fe40005800000 */
[----:B------:R-:W-:Y:S02]  /*7510*/  FSEL R144, R51, R144, !P3 ;  /* 0x0000009033907208 */ /* 0x000fe40005800000 */
[----:B-1----:R-:W-:Y:S01]  /*7520*/  ISETP.GE.U32.AND P2, PT, R159, 0x20, PT ;  /* 0x000000209f00780c */ /* 0x002fe20003f46070 */
        /* <DEDUP_REMOVED lines=31> */
.L_x_157:
        /* <DEDUP_REMOVED lines=16> */
.L_x_158:
[----:B------:R-:W-:Y:S05]  /*7820*/  BSYNC.RECONVERGENT B0 ;  /* 0x0000000000007941 */ /* 0x000fea0003800200 */
.L_x_156:
        /* <DEDUP_REMOVED lines=10> */
[C---:B------:R-:W-:Y:S01]  /*78d0*/  FMUL.FTZ R40, R122.reuse, R154 ;  /* 0x0000009a7a287220 */ /* 0x040fe20000410000 */
        /* <DEDUP_REMOVED lines=107> */
.L_x_160:
[----:B------:R-:W-:Y:S05]  /*7f90*/  BSYNC.RECONVERGENT B0 ;  /* 0x0000000000007941 */ /* 0x000fea0003800200 */
.L_x_159:
        /* <DEDUP_REMOVED lines=116> */
.L_x_155:
[----:B------:R-:W2:Y:S01]  /*86e0*/  LDL.LU R112, [R1+0xc] ;  /* 0x00000c0001707983 */ /* 0x000ea20000300800 */
[----:B------:R-:W0:Y:S01]  /*86f0*/  S2R R0, SR_TID.X ;  /* 0x0000000000007919 */ /* 0x000e220000002100 */
[----:B------:R-:W-:Y:S01]  /*8700*/  BAR.SYNC.DEFER_BLOCKING 0x0 ;  /* 0x0000000000007b1d */ /* 0x000fe20000010000 */
[----:B------:R-:W-:-:S07]  /*8710*/  USHF.L.U32 UR8, UR6, 0xb, URZ ;  /* 0x0000000b06087899 */ /* 0x000fce00080006ff */
[----:B------:R-:W1:Y:S08]  /*8720*/  S2UR UR26, SR_CTAID.X ;  /* 0x00000000001a79c3 */ /* 0x000e700000002500 */
[----:B------:R-:W3:Y:S01]  /*8730*/  S2UR UR27, SR_CTAID.Y ;  /* 0x00000000001b79c3 */ /* 0x000ee20000002600 */
[----:B------:R-:W4:Y:S01]  /*8740*/  LDL.LU R111, [R1+0x8] ;  /* 0x00000800016f7983 */ /* 0x000f220000300800 */
[----:B------:R-:W-:Y:S01]  /*8750*/  UMOV UR9, URZ ;  /* 0x000000ff00097c82 */ /* 0x000fe20008000000 */
[----:B------:R-:W5:Y:S02]  /*8760*/  LDCU.64 UR28, c[0x0][0x478] ;  /* 0x00008f00ff1c77ac */ /* 0x000f640008000a00 */
[----:B------:R-:W4:Y:S04]  /*8770*/  LDL.LU R110, [R1+0x4] ;  /* 0x00000400016e7983 */ /* 0x000f280000300800 */
[----:B------:R-:W4:Y:S04]  /*8780*/  LDL.LU R109, [R1] ;  /* 0x00000000016d7983 */ /* 0x000f280000300800 */
        /* <DEDUP_REMOVED lines=15> */
[----:B------:R-:W4:Y:S01]  /*8880*/  LDL.LU R93, [R1+0x10] ;  /* 0x00001000015d7983 */ /* 0x000f220000300800 */
[----:B0-----:R-:W-:Y:S01]  /*8890*/  ISETP.NE.AND P0, PT, R0, RZ, PT ;  /* 0x000000ff0000720c */ /* 0x001fe20003f05270 */
[----:B------:R-:W-:Y:S01]  /*88a0*/  UIADD3 UR7, UPT, UPT, -UR8, UR15, URZ ;  /* 0x0000000f08077290 */ /* 0x000fe2000fffe1ff */
[----:B------:R-:W-:Y:S01]  /*88b0*/  LOP3.LUT R3, R92, 0x3e00, RZ, 0xc0, !PT ;  /* 0x00003e005c037812 */ /* 0x000fe200078ec0ff */
[----:B------:R-:W1:Y:S03]  /*88c0*/  LDCU.128 UR12, c[0x0][0x420] ;  /* 0x00008400ff0c77ac */ /* 0x000e660008000c00 */
[----:B------:R-:W-:-:S02]  /*88d0*/  LOP3.LUT R6, R3, 0x1f, R0, 0xf8, !PT ;  /* 0x0000001f03067812 */ /* 0x000fc400078ef800 */
[----:B------:R-:W-:Y:S02]  /*88e0*/  MOV R10, UR7 ;  /* 0x00000007000a7c02 */ /* 0x000fe40008000f00 */
[C---:B------:R-:W-:Y:S02]  /*88f0*/  LOP3.LUT R11, R6.reuse, 0x20, RZ, 0xfc, !PT ;  /* 0x00000020060b7812 */ /* 0x040fe400078efcff */
[C---:B------:R-:W-:Y:S02]  /*8900*/  LOP3.LUT R7, R6.reuse, 0x40, RZ, 0xfc, !PT ;  /* 0x0000004006077812 */ /* 0x040fe400078efcff */
[C---:B------:R-:W-:Y:S02]  /*8910*/  LOP3.LUT R8, R6.reuse, 0x60, RZ, 0xfc, !PT ;  /* 0x0000006006087812 */ /* 0x040fe400078efcff */
[C---:B------:R-:W-:Y:S02]  /*8920*/  LOP3.LUT R9, R6.reuse, 0x80, RZ, 0xfc, !PT ;  /* 0x0000008006097812 */ /* 0x040fe400078efcff */
[----:B------:R-:W-:-:S02]  /*8930*/  LOP3.LUT R17, R6, 0xa0, RZ, 0xfc, !PT ;  /* 0x000000a006117812 */ /* 0x000fc400078efcff */
[C---:B------:R-:W-:Y:S01]  /*8940*/  LOP3.LUT R16, R6.reuse, 0xc0, RZ, 0xfc, !PT ;  /* 0x000000c006107812 */ /* 0x040fe200078efcff */
[----:B-1----:R-:W-:Y:S01]  /*8950*/  UIMAD.WIDE.U32 UR24, UR26, UR12, UR8 ;  /* 0x0000000c1a1872a5 */ /* 0x002fe2000f8e0008 */
[C---:B------:R-:W-:Y:S02]  /*8960*/  LOP3.LUT R15, R6.reuse, 0xe0, RZ, 0xfc, !PT ;  /* 0x000000e0060f7812 */ /* 0x040fe400078efcff */
[C---:B------:R-:W-:Y:S01]  /*8970*/  LOP3.LUT R14, R6.reuse, 0x100, RZ, 0xfc, !PT ;  /* 0x00000100060e7812 */ /* 0x040fe200078efcff */
[----:B------:R-:W-:Y:S01]  /*8980*/  UIMAD UR25, UR26, UR13, UR25 ;  /* 0x0000000d1a1972a4 */ /* 0x000fe2000f8e0219 */
[C---:B------:R-:W-:Y:S02]  /*8990*/  LOP3.LUT R13, R6.reuse, 0x120, RZ, 0xfc, !PT ;  /* 0x00000120060d7812 */ /* 0x040fe400078efcff */
[C---:B------:R-:W-:Y:S01]  /*89a0*/  LOP3.LUT R22, R6.reuse, 0x160, RZ, 0xfc, !PT ;  /* 0x0000016006167812 */ /* 0x040fe200078efcff */
[----:B---3--:R-:W-:Y:S01]  /*89b0*/  UIMAD.WIDE.U32 UR24, UR27, UR14, UR24 ;  /* 0x0000000e1b1872a5 */ /* 0x008fe2000f8e0018 */
[----:B------:R-:W-:-:S02]  /*89c0*/  LOP3.LUT R20, R6, 0x1a0, RZ, 0xfc, !PT ;  /* 0x000001a006147812 */ /* 0x000fc400078efcff */
[C---:B------:R-:W-:Y:S01]  /*89d0*/  LOP3.LUT R18, R6.reuse, 0x1e0, RZ, 0xfc, !PT ;  /* 0x000001e006127812 */ /* 0x040fe200078efcff */
[----:B------:R-:W-:Y:S02]  /*89e0*/  UIMAD UR25, UR27, UR15, UR25 ;  /* 0x0000000f1b1972a4 */ /* 0x000fe4000f8e0219 */
[----:B------:R-:W-:Y:S01]  /*89f0*/  IADD3 R3, P1, PT, R6, UR24, RZ ;  /* 0x0000001806037c10 */ /* 0x000fe2000ff3e0ff */
[----:B------:R-:W0:Y:S03]  /*8a00*/  LDCU.128 UR12, c[0x0][0x410] ;  /* 0x00008200ff0c77ac */ /* 0x000e260008000c00 */
[----:B------:R-:W-:Y:S02]  /*8a10*/  IADD3.X R12, PT, PT, RZ, UR25, RZ, P1, !PT ;  /* 0x00000019ff0c7c10 */ /* 0x000fe40008ffe4ff */
[----:B-----5:R-:W-:-:S04]  /*8a20*/  LEA R2, P5, R3, UR28, 0x2 ;  /* 0x0000001c03027c11 */ /* 0x020fc8000f8a10ff */
[----:B------:R-:W-:Y:S02]  /*8a30*/  LEA.HI.X R3, R3, UR29, R12, 0x2, P5 ;  /* 0x0000001d03037c11 */ /* 0x000fe4000a8f140c */
[----:B------:R-:W-:Y:S01]  /*8a40*/  LOP3.LUT R12, R6, 0x140, RZ, 0xfc, !PT ;  /* 0x00000140060c7812 */ /* 0x000fe200078efcff */
[----:B0-----:R-:W-:-:S04]  /*8a50*/  UIMAD.WIDE.U32 UR24, UR26, UR12, UR8 ;  /* 0x0000000c1a1872a5 */ /* 0x001fc8000f8e0008 */
[----:B------:R-:W-:-:S03]  /*8a60*/  UIMAD UR13, UR26, UR13, UR25 ;  /* 0x0000000d1a0d72a4 */ /* 0x000fc6000f8e0219 */
[----:B------:R-:W-:Y:S02]  /*8a70*/  UMOV UR12, UR24 ;  /* 0x00000018000c7c82 */ /* 0x000fe40008000000 */
[----:B------:R-:W-:Y:S02]  /*8a80*/  UIMAD.WIDE.U32 UR12, UR27, UR14, UR12 ;  /* 0x0000000e1b0c72a5 */ /* 0x000fe4000f8e000c */
[----:B------:R-:W0:Y:S02]  /*8a90*/  LDCU.64 UR24, c[0x0][0x488] ;  /* 0x00009100ff1877ac */ /* 0x000e240008000a00 */
[----:B------:R-:W-:Y:S01]  /*8aa0*/  UIMAD UR15, UR27, UR15, UR13 ;  /* 0x0000000f1b0f72a4 */ /* 0x000fe2000f8e020d */
[----:B--2---:R-:W-:Y:S04]  /*8ab0*/  STS [R112], R74 ;  /* 0x0000004a70007388 */ /* 0x004fe80000000800 */
[----:B----4-:R-:W-:Y:S04]  /*8ac0*/  STS [R111+0x4], R73 ;  /* 0x000004496f007388 */ /* 0x010fe80000000800 */
        /* <DEDUP_REMOVED lines=31> */
[----:B------:R-:W-:Y:S01]  /*8cc0*/  @!P0 STS [UR21+0x2100], R10 ;  /* 0x0021000aff008988 */ /* 0x000fe20008000815 */
[----:B------:R-:W-:Y:S06]  /*8cd0*/  BAR.SYNC.DEFER_BLOCKING 0x0 ;  /* 0x0000000000007b1d */ /* 0x000fec0000010000 */
[----:B------:R-:W1:Y:S02]  /*8ce0*/  LDS R4, [UR21+0x2100] ;  /* 0x00210015ff047984 */ /* 0x000e640008000800 */
        /* <DEDUP_REMOVED lines=12> */
[----:B------:R3:W-:Y:S01]  /*8db0*/  @!P4 STG.E desc[UR22][R2.64+0x180], R23 ;  /* 0x000180170200c986 */ /* 0x0007e2000c101916 */
[----:B------:R-:W-:-:S03]  /*8dc0*/  ISETP.GE.AND P4, PT, R14, R4, PT ;  /* 0x000000040e00720c */ /* 0x000fc60003f86270 */
[----:B------:R-:W-:Y:S01]  /*8dd0*/  @!P5 STG.E desc[UR22][R2.64+0x200], R25 ;  /* 0x000200190200d986 */ /* 0x000fe2000c101916 */
[-C--:B------:R-:W-:Y:S02]  /*8de0*/  ISETP.GE.AND P5, PT, R13, R4.reuse, PT ;  /* 0x000000040d00720c */ /* 0x080fe40003fa6270 */
[C---:B-1----:R-:W-:Y:S01]  /*8df0*/  LOP3.LUT R19, R6.reuse, 0x1c0, RZ, 0xfc, !PT ;  /* 0x000001c006137812 */ /* 0x042fe200078efcff */
[----:B------:R1:W-:Y:S01]  /*8e00*/  @!P2 STG.E desc[UR22][R2.64+0x300], R29 ;  /* 0x0003001d0200a986 */ /* 0x0003e2000c101916 */
[----:B--2---:R-:W-:Y:S02]  /*8e10*/  LOP3.LUT R21, R6, 0x180, RZ, 0xfc, !PT ;  /* 0x0000018006157812 */ /* 0x004fe400078efcff */
[-C--:B------:R-:W-:Y:S01]  /*8e20*/  ISETP.GE.AND P2, PT, R19, R4.reuse, PT ;  /* 0x000000041300720c */ /* 0x080fe20003f46270 */
[----:B------:R2:W-:Y:S01]  /*8e30*/  @!P3 STG.E desc[UR22][R2.64+0x280], R27 ;  /* 0x0002801b0200b986 */ /* 0x0005e2000c101916 */
[----:B------:R-:W-:Y:S01]  /*8e40*/  ISETP.GE.AND P3, PT, R20, R4, PT ;  /* 0x000000041400720c */ /* 0x000fe20003f66270 */
[----:B---3--:R-:W-:-:S02]  /*8e50*/  HFMA2 R23, -RZ, RZ, 0, 0 ;  /* 0x00000000ff177431 */ /* 0x008fc400000001ff */
[----:B------:R3:W-:Y:S01]  /*8e60*/  @!P1 STG.E desc[UR22][R2.64+0x380], R31 ;  /* 0x0003801f02009986 */ /* 0x0007e2000c101916 */
[----:B------:R-:W-:-:S03]  /*8e70*/  ISETP.GE.AND P1, PT, R18, R4, PT ;  /* 0x000000041200720c */ /* 0x000fc60003f26270 */
[----:B------:R4:W-:Y:S01]  /*8e80*/  @!P4 STG.E desc[UR22][R2.64+0x400], R33 ;  /* 0x000400210200c986 */ /* 0x0009e2000c101916 */
[-C--:B------:R-:W-:Y:S02]  /*8e90*/  ISETP.GE.AND P4, PT, R21, R4.reuse, PT ;  /* 0x000000041500720c */ /* 0x080fe40003f86270 */
[----:B-1----:R-:W-:Y:S01]  /*8ea0*/  CS2R R28, SRZ ;  /* 0x00000000001c7805 */ /* 0x002fe2000001ff00 */
[----:B------:R1:W-:Y:S01]  /*8eb0*/  @!P5 STG.E desc[UR22][R2.64+0x480], R35 ;  /* 0x000480230200d986 */ /* 0x0003e2000c101916 */
[----:B------:R-:W-:Y:S02]  /*8ec0*/  ISETP.GE.AND P5, PT, R22, R4, PT ;  /* 0x000000041600720c */ /* 0x000fe40003fa6270 */
[----:B--2---:R-:W-:Y:S01]  /*8ed0*/  CS2R R26, SRZ ;  /* 0x00000000001a7805 */ /* 0x004fe2000001ff00 */
[----:B------:R-:W-:Y:S01]  /*8ee0*/  @!P6 STG.E desc[UR22][R2.64+0x500], R37 ;  /* 0x000500250200e986 */ /* 0x000fe2000c101916 */
[----:B------:R-:W-:-:S03]  /*8ef0*/  IADD3 R5, P6, PT, R6, UR12, RZ ;  /* 0x0000000c06057c10 */ /* 0x000fc6000ffde0ff */
[----:B------:R-:W-:Y:S01]  /*8f00*/  @!P3 STG.E desc[UR22][R2.64+0x680], R43 ;  /* 0x0006802b0200b986 */ /* 0x000fe2000c101916 */
[----:B------:R-:W-:Y:S02]  /*8f10*/  ISETP.GE.AND P3, PT, R11, UR7, PT ;  /* 0x000000070b007c0c */ /* 0x000fe4000bf66270 */
[----:B------:R-:W-:Y:S01]  /*8f20*/  IADD3.X R24, PT, PT, RZ, UR15, RZ, P6, !PT ;  /* 0x0000000fff187c10 */ /* 0x000fe2000b7fe4ff */
[----:B------:R-:W-:Y:S01]  /*8f30*/  @!P4 STG.E desc[UR22][R2.64+0x600], R41 ;  /* 0x000600290200c986 */ /* 0x000fe2000c101916 */
[----:B------:R-:W-:-:S03]  /*8f40*/  ISETP.GE.AND P4, PT, R7, UR7, PT ;  /* 0x0000000707007c0c */ /* 0x000fc6000bf86270 */
[----:B------:R-:W-:Y:S01]  /*8f50*/  @!P2 STG.E desc[UR22][R2.64+0x700], R45 ;  /* 0x0007002d0200a986 */ /* 0x000fe2000c101916 */
[----:B------:R-:W-:-:S03]  /*8f60*/  ISETP.GE.AND P2, PT, R6, UR7, PT ;  /* 0x0000000706007c0c */ /* 0x000fc6000bf46270 */
[----:B------:R-:W-:Y:S01]  /*8f70*/  @!P1 STG.E desc[UR22][R2.64+0x780], R47 ;  /* 0x0007802f02009986 */ /* 0x000fe2000c101916 */
[----:B0-----:R-:W-:Y:S02]  /*8f80*/  LEA R4, P6, R5, UR24, 0x2 ;  /* 0x0000001805047c11 */ /* 0x001fe4000f8c10ff */
[----:B---3--:R-:W-:Y:S02]  /*8f90*/  CS2R R30, SRZ ;  /* 0x00000000001e7805 */ /* 0x008fe4000001ff00 */
[----:B------:R-:W-:Y:S01]  /*8fa0*/  ISETP.GE.AND P1, PT, R17, UR7, PT ;  /* 0x0000000711007c0c */ /* 0x000fe2000bf26270 */
[----:B------:R0:W-:Y:S01]  /*8fb0*/  @!P5 STG.E desc[UR22][R2.64+0x580], R39 ;  /* 0x000580270200d986 */ /* 0x0001e2000c101916 */
[----:B------:R-:W-:Y:S02]  /*8fc0*/  ISETP.GE.AND P5, PT, R8, UR7, PT ;  /* 0x0000000708007c0c */ /* 0x000fe4000bfa6270 */
[----:B----4-:R-:W-:Y:S02]  /*8fd0*/  CS2R R32, SRZ ;  /* 0x0000000000207805 */ /* 0x010fe4000001ff00 */
[----:B------:R-:W-:Y:S01]  /*8fe0*/  LEA.HI.X R5, R5, UR25, R24, 0x2, P6 ;  /* 0x0000001905057c11 */ /* 0x000fe2000b0f1418 */
[----:B------:R-:W-:Y:S01]  /*8ff0*/  BAR.SYNC.DEFER_BLOCKING 0x0 ;  /* 0x0000000000007b1d */ /* 0x000fe20000010000 */
[----:B------:R-:W-:-:S02]  /*9000*/  CS2R R24, SRZ ;  /* 0x0000000000187805 */ /* 0x000fc4000001ff00 */
[----:B------:R-:W-:Y:S02]  /*9010*/  ISETP.GE.AND P6, PT, R9, UR7, PT ;  /* 0x0000000709007c0c */ /* 0x000fe4000bfc6270 */
[----:B-1----:R-:W-:Y:S02]  /*9020*/  CS2R R34, SRZ ;  /* 0x0000000000227805 */ /* 0x002fe4000001ff00 */
[----:B------:R-:W-:Y:S01]  /*9030*/  MOV R36, RZ ;  /* 0x000000ff00247202 */ /* 0x000fe20000000f00 */
[----:B------:R-:W1:Y:S01]  /*9040*/  LDCU.128 UR12, c[0x0][0x430] ;  /* 0x00008600ff0c77ac */ /* 0x000e620008000c00 */
[----:B0-----:R-:W-:Y:S01]  /*9050*/  CS2R R2, SRZ ;  /* 0x0000000000027805 */ /* 0x001fe2000001ff00 */
[----:B------:R-:W0:Y:S01]  /*9060*/  LDCU.64 UR24, c[0x0][0x490] ;  /* 0x00009200ff1877ac */ /* 0x000e220008000a00 */
[----:B------:R-:W2:Y:S01]  /*9070*/  @!P2 LDG.E R23, desc[UR22][R4.64] ;  /* 0x000000160417a981 */ /* 0x000ea2000c1e1900 */
[----:B------:R-:W-:-:S03]  /*9080*/  ISETP.GE.AND P2, PT, R16, UR7, PT ;  /* 0x0000000710007c0c */ /* 0x000fc6000bf46270 */
[----:B------:R-:W3:Y:S01]  /*9090*/  @!P3 LDG.E R24, desc[UR22][R4.64+0x80] ;  /* 0x000080160418b981 */ /* 0x000ee2000c1e1900 */
[----:B------:R-:W-:-:S03]  /*90a0*/  ISETP.GE.AND P3, PT, R15, UR7, PT ;  /* 0x000000070f007c0c */ /* 0x000fc6000bf66270 */
[----:B------:R-:W4:Y:S01]  /*90b0*/  @!P4 LDG.E R25, desc[UR22][R4.64+0x100] ;  /* 0x000100160419c981 */ /* 0x000f22000c1e1900 */
[----:B------:R-:W-:-:S03]  /*90c0*/  ISETP.GE.AND P4, PT, R14, UR7, PT ;  /* 0x000000070e007c0c */ /* 0x000fc6000bf86270 */
[----:B------:R-:W5:Y:S01]  /*90d0*/  @!P5 LDG.E R26, desc[UR22][R4.64+0x180] ;  /* 0x00018016041ad981 */ /* 0x000f62000c1e1900 */
        /* <DEDUP_REMOVED lines=12> */
[----:B------:R-:W-:Y:S01]  /*91a0*/  ISETP.GE.AND P5, PT, R18, UR7, PT ;  /* 0x0000000712007c0c */ /* 0x000fe2000bfa6270 */
[----:B-1----:R-:W-:Y:S02]  /*91b0*/  UIMAD.WIDE.U32 UR8, UR26, UR12, UR8 ;  /* 0x0000000c1a0872a5 */ /* 0x002fe4000f8e0008 */
[----:B------:R-:W5:Y:S01]  /*91c0*/  @!P6 LDG.E R31, desc[UR22][R4.64+0x500] ;  /* 0x00050016041fe981 */ /* 0x000f62000c1e1900 */
[----:B------:R-:W1:Y:S03]  /*91d0*/  LDCU UR7, c[0x0][0x394] ;  /* 0x00007280ff0777ac */ /* 0x000e660008000800 */
[----:B------:R-:W5:Y:S04]  /*91e0*/  @!P1 LDG.E R32, desc[UR22][R4.64+0x580] ;  /* 0x0005801604209981 */ /* 0x000f68000c1e1900 */
[----:B------:R-:W5:Y:S04]  /*91f0*/  @!P2 LDG.E R33, desc[UR22][R4.64+0x600] ;  /* 0x000600160421a981 */ /* 0x000f68000c1e1900 */
[----:B------:R-:W5:Y:S04]  /*9200*/  @!P3 LDG.E R34, desc[UR22][R4.64+0x680] ;  /* 0x000680160422b981 */ /* 0x000f68000c1e1900 */
[----:B------:R-:W5:Y:S04]  /*9210*/  @!P4 LDG.E R35, desc[UR22][R4.64+0x700] ;  /* 0x000700160423c981 */ /* 0x000f68000c1e1900 */
[----:B------:R-:W5:Y:S01]  /*9220*/  @!P5 LDG.E R36, desc[UR22][R4.64+0x780] ;  /* 0x000780160424d981 */ /* 0x000f62000c1e1900 */
[----:B------:R-:W-:-:S02]  /*9230*/  UIMAD UR9, UR26, UR13, UR9 ;  /* 0x0000000d1a0972a4 */ /* 0x000fc4000f8e0209 */
[----:B------:R-:W-:Y:S02]  /*9240*/  UIADD3 UR19, UP0, UPT, UR19, 0x4000, URZ ;  /* 0x0000400013137890 */ /* 0x000fe4000ff1e0ff */
[----:B------:R-:W-:Y:S02]  /*9250*/  UIMAD.WIDE.U32 UR8, UR27, UR14, UR8 ;  /* 0x0000000e1b0872a5 */ /* 0x000fe4000f8e0008 */
[----:B------:R-:W-:Y:S02]  /*9260*/  UIADD3 UR6, UPT, UPT, UR6, 0x1, URZ ;  /* 0x0000000106067890 */ /* 0x000fe4000fffe0ff */
[----:B------:R-:W-:Y:S02]  /*9270*/  UIMAD UR15, UR27, UR15, UR9 ;  /* 0x0000000f1b0f72a4 */ /* 0x000fe4000f8e0209 */
[----:B------:R-:W-:Y:S02]  /*9280*/  UIADD3.X UR20, UPT, UPT, URZ, UR20, URZ, UP0, !UPT ;  /* 0x00000014ff147290 */ /* 0x000fe400087fe4ff */
[----:B-1----:R-:W-:-:S02]  /*9290*/  UISETP.GE.AND UP0, UPT, UR6, UR7, UPT ;  /* 0x000000070600728c */ /* 0x002fc4000bf06270 */
[----:B------:R-:W-:Y:S02]  /*92a0*/  UIADD3 UR16, UP1, UPT, UR16, 0x2000, URZ ;  /* 0x0000200010107890 */ /* 0x000fe4000ff3e0ff */
[----:B------:R-:W-:Y:S02]  /*92b0*/  UIADD3 UR17, UP2, UPT, UR17, 0x2000, URZ ;  /* 0x0000200011117890 */ /* 0x000fe4000ff5e0ff */
[----:B------:R-:W-:Y:S02]  /*92c0*/  UIADD3.X UR10, UPT, UPT, URZ, UR10, URZ, UP1, !UPT ;  /* 0x0000000aff0a7290 */ /* 0x000fe40008ffe4ff */
[----:B------:R-:W-:Y:S01]  /*92d0*/  UIADD3.X UR11, UPT, UPT, URZ, UR11, URZ, UP2, !UPT ;  /* 0x0000000bff0b7290 */ /* 0x000fe200097fe4ff */
[----:B--2---:R-:W-:Y:S04]  /*92e0*/  STS [R108], R23 ;  /* 0x000000176c007388 */ /* 0x004fe80000000800 */
[----:B---3--:R-:W-:Y:S04]  /*92f0*/  STS [R107+0x80], R24 ;  /* 0x000080186b007388 */ /* 0x008fe80000000800 */
[----:B----4-:R-:W-:Y:S04]  /*9300*/  STS [R106+0x100], R25 ;  /* 0x000100196a007388 */ /* 0x010fe80000000800 */
[----:B-----5:R-:W-:Y:S04]  /*9310*/  STS [R105+0x180], R26 ;  /* 0x0001801a69007388 */ /* 0x020fe80000000800 */
        /* <DEDUP_REMOVED lines=18> */
[----:B------:R-:W0:Y:S04]  /*9440*/  LDS R32, [R164+0x14] ;  /* 0x00001400a4207984 */ /* 0x000e280000000800 */
[----:B------:R-:W0:Y:S04]  /*9450*/  LDS R33, [R163+0x18] ;  /* 0x00001800a3217984 */ /* 0x000e280000000800 */
[----:B------:R-:W0:Y:S04]  /*9460*/  LDS R26, [R161+0x20] ;  /* 0x00002000a11a7984 */ /* 0x000e280000000800 */
[----:B------:R-:W0:Y:S04]  /*9470*/  LDS R34, [R162+0x1c] ;  /* 0x00001c00a2227984 */ /* 0x000e280000000800 */
[----:B------:R-:W0:Y:S04]  /*9480*/  LDS R25, [R158+0x24] ;  /* 0x000024009e197984 */ /* 0x000e280000000800 */
[----:B------:R-:W0:Y:S01]  /*9490*/  LDS R24, [R157+0x28] ;  /* 0x000028009d187984 */ /* 0x000e220000000800 */
[----:B-1----:R-:W-:-:S03]  /*94a0*/  FMUL.FTZ R35, R27, -1.4426950216293334961 ;  /* 0xbfb8aa3b1b237820 */ /* 0x002fc60000410000 */
[----:B------:R-:W1:Y:S01]  /*94b0*/  LDS R23, [R156+0x2c] ;  /* 0x00002c009c177984 */ /* 0x000e620000000800 */
[----:B--2---:R-:W-:Y:S02]  /*94c0*/  FMUL.FTZ R36, R28, -1.4426950216293334961 ;  /* 0xbfb8aa3b1c247820 */ /* 0x004fe40000410000 */
[----:B------:R-:W2:Y:S01]  /*94d0*/  MUFU.EX2 R35, R35 ;  /* 0x0000002300237308 */ /* 0x000ea20000000800 */
[----:B------:R-:W1:Y:S01]  /*94e0*/  LDS R5, [R151+0x30] ;  /* 0x0000300097057984 */ /* 0x000e620000000800 */
[----:B---3--:R-:W-:Y:S02]  /*94f0*/  FMUL.FTZ R37, R29, -1.4426950216293334961 ;  /* 0xbfb8aa3b1d257820 */ /* 0x008fe40000410000 */
[----:B------:R-:W3:Y:S01]  /*9500*/  MUFU.EX2 R36, R36 ;  /* 0x0000002400247308 */ /* 0x000ee20000000800 */
[----:B------:R-:W1:Y:S01]  /*9510*/  LDS R4, [R150+0x34] ;  /* 0x0000340096047984 */ /* 0x000e620000000800 */
[----:B----4-:R-:W-:Y:S02]  /*9520*/  FMUL.FTZ R38, R30, -1.4426950216293334961 ;  /* 0xbfb8aa3b1e267820 */ /* 0x010fe40000410000 */
[----:B------:R-:W4:Y:S01]  /*9530*/  MUFU.EX2 R37, R37 ;  /* 0x0000002500257308 */ /* 0x000f220000000800 */
[----:B------:R-:W1:Y:S01]  /*9540*/  LDS R3, [R149+0x38] ;  /* 0x0000380095037984 */ /* 0x000e620000000800 */
[----:B-----5:R-:W-:-:S02]  /*9550*/  FMUL.FTZ R39, R31, -1.4426950216293334961 ;  /* 0xbfb8aa3b1f277820 */ /* 0x020fc40000410000 */
[----:B------:R-:W5:Y:S01]  /*9560*/  MUFU.EX2 R38, R38 ;  /* 0x0000002600267308 */ /* 0x000f620000000800 */
[----:B------:R-:W1:Y:S01]  /*9570*/  LDS R2, [R148+0x3c] ;  /* 0x00003c0094027984 */ /* 0x000e620000000800 */
[----:B0-----:R-:W-:Y:S01]  /*9580*/  FMUL.FTZ R40, R32, -1.4426950216293334961 ;  /* 0xbfb8aa3b20287820 */ /* 0x001fe20000410000 */
[----:B--2---:R-:W-:Y:S01]  /*9590*/  FADD.FTZ R35, R35, 1 ;  /* 0x3f80000023237421 */ /* 0x004fe20000010000 */
[----:B------:R-:W0:Y:S01]  /*95a0*/  MUFU.EX2 R39, R39 ;  /* 0x0000002700277308 */ /* 0x000e220000000800 */
[----:B------:R-:W-:Y:S01]  /*95b0*/  FMUL.FTZ R41, R33, -1.4426950216293334961 ;  /* 0xbfb8aa3b21297820 */ /* 0x000fe20000410000 */
[----:B---3--:R-:W-:Y:S02]  /*95c0*/  FADD.FTZ R36, R36, 1 ;  /* 0x3f80000024247421 */ /* 0x008fe40000010000 */
[----:B------:R-:W2:Y:S01]  /*95d0*/  MUFU.EX2 R40, R40 ;  /* 0x0000002800287308 */ /* 0x000ea20000000800 */
[----:B------:R-:W-:Y:S01]  /*95e0*/  FMUL.FTZ R43, R26, -1.4426950216293334961 ;  /* 0xbfb8aa3b1a2b7820 */ /* 0x000fe20000410000 */
[----:B----4-:R-:W-:-:S02]  /*95f0*/  FADD.FTZ R37, R37, 1 ;  /* 0x3f80000025257421 */ /* 0x010fc40000010000 */
[----:B------:R-:W3:Y:S01]  /*9600*/  MUFU.EX2 R41, R41 ;  /* 0x0000002900297308 */ /* 0x000ee20000000800 */
[----:B------:R-:W-:Y:S01]  /*9610*/  FMUL.FTZ R42, R34, -1.4426950216293334961 ;  /* 0xbfb8aa3b222a7820 */ /* 0x000fe20000410000 */
[----:B-----5:R-:W-:Y:S02]  /*9620*/  FADD.FTZ R38, R38, 1 ;  /* 0x3f80000026267421 */ /* 0x020fe40000010000 */
[----:B------:R-:W4:Y:S01]  /*9630*/  MUFU.EX2 R43, R43 ;  /* 0x0000002b002b7308 */ /* 0x000f220000000800 */
[----:B------:R-:W-:Y:S01]  /*9640*/  FMUL.FTZ R44, R25, -1.4426950216293334961 ;  /* 0xbfb8aa3b192c7820 */ /* 0x000fe20000410000 */
[----:B0-----:R-:W-:Y:S02]  /*9650*/  FADD.FTZ R39, R39, 1 ;  /* 0x3f80000027277421 */ /* 0x001fe40000010000 */
[----:B------:R-:W0:Y:S01]  /*9660*/  MUFU.EX2 R42, R42 ;  /* 0x0000002a002a7308 */ /* 0x000e220000000800 */
[----:B------:R-:W-:Y:S01]  /*9670*/  FMUL.FTZ R45, R24, -1.4426950216293334961 ;  /* 0xbfb8aa3b182d7820 */ /* 0x000fe20000410000 */
[----:B--2---:R-:W-:-:S02]  /*9680*/  FADD.FTZ R40, R40, 1 ;  /* 0x3f80000028287421 */ /* 0x004fc40000010000 */
[----:B------:R-:W2:Y:S01]  /*9690*/  MUFU.EX2 R44, R44 ;  /* 0x0000002c002c7308 */ /* 0x000ea20000000800 */
[----:B-1----:R-:W-:Y:S01]  /*96a0*/  FMUL.FTZ R46, R23, -1.4426950216293334961 ;  /* 0xbfb8aa3b172e7820 */ /* 0x002fe20000410000 */
[----:B---3--:R-:W-:Y:S02]  /*96b0*/  FADD.FTZ R41, R41, 1 ;  /* 0x3f80000029297421 */ /* 0x008fe40000010000 */
[----:B------:R-:W1:Y:S01]  /*96c0*/  MUFU.EX2 R45, R45 ;  /* 0x0000002d002d7308 */ /* 0x000e620000000800 */
[----:B------:R-:W-:Y:S01]  /*96d0*/  FMUL.FTZ R47, R5, -1.4426950216293334961 ;  /* 0xbfb8aa3b052f7820 */ /* 0x000fe20000410000 */
[----:B----4-:R-:W-:Y:S02]  /*96e0*/  FADD.FTZ R43, R43, 1 ;  /* 0x3f8000002b2b7421 */ /* 0x010fe40000010000 */
[----:B------:R-:W3:Y:S01]  /*96f0*/  MUFU.EX2 R46, R46 ;  /* 0x0000002e002e7308 */ /* 0x000ee20000000800 */
[----:B------:R-:W-:Y:S01]  /*9700*/  FMUL.FTZ R48, R4, -1.4426950216293334961 ;  /* 0xbfb8aa3b04307820 */ /* 0x000fe20000410000 */
[----:B0-----:R-:W-:-:S02]  /*9710*/  FADD.FTZ R42, R42, 1 ;  /* 0x3f8000002a2a7421 */ /* 0x001fc40000010000 */
[----:B------:R-:W0:Y:S01]  /*9720*/  MUFU.EX2 R47, R47 ;  /* 0x0000002f002f7308 */ /* 0x000e220000000800 */
[----:B------:R-:W-:Y:S01]  /*9730*/  FMUL.FTZ R49, R3, -1.4426950216293334961 ;  /* 0xbfb8aa3b03317820 */ /* 0x000fe20000410000 */
[----:B--2---:R-:W-:Y:S02]  /*9740*/  FADD.FTZ R44, R44, 1 ;  /* 0x3f8000002c2c7421 */ /* 0x004fe40000010000 */
[----:B------:R-:W2:Y:S01]  /*9750*/  MUFU.EX2 R48, R48 ;  /* 0x0000003000307308 */ /* 0x000ea20000000800 */
[----:B------:R-:W-:Y:S01]  /*9760*/  FMUL.FTZ R50, R2, -1.4426950216293334961 ;  /* 0xbfb8aa3b02327820 */ /* 0x000fe20000410000 */
[----:B-1----:R-:W-:Y:S02]  /*9770*/  FADD.FTZ R45, R45, 1 ;  /* 0x3f8000002d2d7421 */ /* 0x002fe40000010000 */
[----:B------:R-:W1:Y:S01]  /*9780*/  MUFU.EX2 R49, R49 ;  /* 0x0000003100317308 */ /* 0x000e620000000800 */
[----:B---3--:R-:W-:-:S03]  /*9790*/  FADD.FTZ R46, R46, 1 ;  /* 0x3f8000002e2e7421 */ /* 0x008fc60000010000 */
[----:B------:R-:W3:Y:S01]  /*97a0*/  MUFU.EX2 R50, R50 ;  /* 0x0000003200327308 */ /* 0x000ee20000000800 */
[----:B0-----:R-:W-:-:S03]  /*97b0*/  FADD.FTZ R47, R47, 1 ;  /* 0x3f8000002f2f7421 */ /* 0x001fc60000010000 */
[----:B------:R-:W0:Y:S01]  /*97c0*/  MUFU.RCP R52, R35 ;  /* 0x0000002300347308 */ /* 0x000e220000001000 */
[----:B--2---:R-:W-:Y:S01]  /*97d0*/  FADD.FTZ R48, R48, 1 ;  /* 0x3f80000030307421 */ /* 0x004fe20000010000 */
[----:B-1----:R-:W-:-:S06]  /*97e0*/  FADD.FTZ R49, R49, 1 ;  /* 0x3f80000031317421 */ /* 0x002fcc0000010000 */
[----:B------:R-:W1:Y:S01]  /*97f0*/  MUFU.RCP R51, R36 ;  /* 0x0000002400337308 */ /* 0x000e620000001000 */
[----:B---3--:R-:W-:-:S07]  /*9800*/  FADD.FTZ R50, R50, 1 ;  /* 0x3f80000032327421 */ /* 0x008fce0000010000 */
[----:B------:R-:W2:Y:S01]  /*9810*/  MUFU.RCP R54, R37 ;  /* 0x0000002500367308 */ /* 0x000ea20000001000 */
[----:B0-----:R-:W-:-:S04]  /*9820*/  FMUL.FTZ R27, R27, R52 ;  /* 0x000000341b1b7220 */ /* 0x001fc80000410000 */
[----:B------:R-:W-:Y:S01]  /*9830*/  FMUL.FTZ R27, R27, R74 ;  /* 0x0000004a1b1b7220 */ /* 0x000fe20000410000 */
[----:B------:R-:W-:Y:S01]  /*9840*/  BAR.SYNC.DEFER_BLOCKING 0x0 ;  /* 0x0000000000007b1d */ /* 0x000fe20000010000 */
[----:B-1----:R-:W-:-:S05]  /*9850*/  FMUL.FTZ R28, R28, R51 ;  /* 0x000000331c1c7220 */ /* 0x002fca0000410000 */
        /* <DEDUP_REMOVED lines=56> */
[----:B------:R-:W-:-:S05]  /*9be0*/  FMUL.FTZ R75, R2, R75 ;  /* 0x0000004b024b7220 */ /* 0x000fca0000410000 */
        /* <DEDUP_REMOVED lines=21> */
[----:B0-----:R-:W-:Y:S02]  /*9d40*/  IADD3.X R10, PT, PT, RZ, UR15, RZ, P0, !PT ;  /* 0x0000000fff0a7c10 */ /* 0x001fe400087fe4ff */
[----:B------:R-:W-:-:S04]  /*9d50*/  LEA R2, P3, R3, UR24, 0x2 ;  /* 0x0000001803027c11 */ /* 0x000fc8000f8610ff */
[----:B------:R-:W-:Y:S01]  /*9d60*/  LEA.HI.X R3, R3, UR25, R10, 0x2, P3 ;  /* 0x0000001903037c11 */ /* 0x000fe200098f140a */
[----:B------:R-:W0:Y:S02]  /*9d70*/  LDS R4, [UR21+0x2100] ;  /* 0x00210015ff047984 */ /* 0x000e240008000800 */
        /* <DEDUP_REMOVED lines=34> */
.L_x_163:
        /* <DEDUP_REMOVED lines=14> */
.L_x_4947:


//--------------------- .text._Z25selective_scan_fwd_kernelI32Selective_Scan_fwd_kernel_traitsILi128ELi16ELi1ELb0ELb1ELb0ELb0EfN3c107complexIfEEEEv13SSMParamsBase --------------------------
	.section	.text._Z25selective_scan_fwd_kernelI32Selective_Scan_fwd_kernel_traitsILi128ELi16ELi1ELb0ELb1ELb0ELb0EfN3c107complexIfEEEEv13SSMParamsBase,"ax",@progbits
	.align	128
        .global         _Z25selective_scan_fwd_kernelI32Selective_Scan_fwd_kernel_traitsILi128ELi16ELi1ELb0ELb1ELb0ELb0EfN3c107complexIfEEEEv13SSMParamsBase
        .type           _Z25selective_scan_fwd_kernelI32Selective_Scan_fwd_kernel_traitsILi128ELi16ELi1ELb0ELb1ELb0ELb0EfN3c107complexIfEEEEv13SSMParamsBase,@function
        .size           _Z25selective_scan_fwd_kernelI32Selective_Scan_fwd_kernel_traitsILi128ELi16ELi1ELb0ELb1ELb0ELb0EfN3c107complexIfEEEEv13SSMParamsBase,(.L_x_4948 - _Z25selective_scan_fwd_kernelI32Selective_Scan_fwd_kernel_traitsILi128ELi16ELi1ELb0ELb1ELb0ELb0EfN3c107complexIfEEEEv13SSMParamsBase)
        .other          _Z25selective_scan_fwd_kernelI32Selective_Scan_fwd_kernel_traitsILi128ELi16ELi1ELb0ELb1ELb0ELb0EfN3c107complexIfEEEEv13SSMParamsBase,@"STO_CUDA_ENTRY STV_DEFAULT"
_Z25selective_scan_fwd_kernelI32Selective_Scan_fwd_kernel_traitsILi128ELi16ELi1ELb0ELb1ELb0ELb0EfN3c107complexIfEEEEv13SSMParamsBase:
.text._Z25selective_scan_fwd_kernelI32Selective_Scan_fwd_kernel_traitsILi128ELi16ELi1ELb0ELb1ELb0ELb0EfN3c107complexIfEEEEv13SSMParamsBase:
[----:B------:R-:W0:Y:S01]  /*0000*/  LDC R1, c[0x0][0x37c] ;  /* 0x0000df00ff017b82 */ /* 0x000e220000000800 */
[----:B------:R-:W1:Y:S07]  /*0010*/  LDCU UR29, c[0x0][0x398] ;  /* 0x00007300ff1d77ac */ /* 0x000e6e0008000800 */
[----:B------:R-:W2:Y:S01]  /*0020*/  S2UR UR16, SR_CTAID.Y ;  /* 0x00000000001079c3 */ /* 0x000ea20000002600 */
[----:B0-----:R-:W-:Y:S01]  /*0030*/  IADD3 R1, PT, PT, R1, -0x18, RZ ;  /* 0xffffffe801017810 */ /* 0x001fe20007ffe0ff */
[----:B------:R-:W0:Y:S01]  /*0040*/  LDCU.64 UR4, c[0x0][0x458] ;  /* 0x00008b00ff0477ac */ /* 0x000e220008000a00 */
[----:B------:R-:W3:Y:S01]  /*0050*/  LDCU.64 UR24, c[0x0][0x358] ;  /* 0x00006b00ff1877ac */ /* 0x000ee20008000a00 */
[----:B------:R-:W4:Y:S01]  /*0060*/  LDCU.64 UR6, c[0x0][0x470] ;  /* 0x00008e00ff0677ac */ /* 0x000f220008000a00 */
[----:B------:R-:W3:Y:S03]  /*0070*/  S2R R6, SR_CTAID.Y ;  /* 0x0000000000067919 */ /* 0x000ee60000002600 */
[----:B------:R-:W3:Y:S01]  /*0080*/  S2UR UR20, SR_CTAID.X ;  /* 0x00000000001479c3 */ /* 0x000ee20000002500 */
[----:B------:R-:W3:Y:S01]  /*0090*/  LDCU.128 UR12, c[0x0][0x3f0] ;  /* 0x00007e00ff0c77ac */ /* 0x000ee20008000c00 */
[----:B-1----:R-:W-:Y:S01]  /*00a0*/  MOV R0, UR29 ;  /* 0x0000001d00007c02 */ /* 0x002fe20008000f00 */
[----:B------:R-:W1:Y:S03]  /*00b0*/  LDCU UR28, c[0x0][0x394] ;  /* 0x00007280ff1c77ac */ /* 0x000e660008000800 */
[----:B------:R-:W-:Y:S01]  /*00c0*/  IABS R0, R0 ;  /* 0x0000000000007213 */ /* 0x000fe20000000000 */
[----:B0-----:R-:W-:-:S03]  /*00d0*/  UISETP.NE.U32.AND UP0, UPT, UR4, URZ, UPT ;  /* 0x000000ff0400728c */ /* 0x001fc6000bf05070 */
[----:B------:R-:W-:Y:S01]  /*00e0*/  R2UR UR26, R0 ;  /* 0x00000000001a72ca */ /* 0x000fe200000e0000 */
[----:B------:R-:W0:Y:S01]  /*00f0*/  LDCU.128 UR8, c[0x0][0x400] ;  /* 0x00008000ff0877ac */ /* 0x000e220008000c00 */
[----:B------:R-:W-:Y:S02]  /*0100*/  UISETP.NE.AND.EX UP0, UPT, UR5, URZ, UPT, UP0 ;  /* 0x000000ff0500728c */ /* 0x000fe4000bf05300 */
[----:B----4-:R-:W-:Y:S01]  /*0110*/  UISETP.NE.U32.AND UP1, UPT, UR6, URZ, UPT ;  /* 0x000000ff0600728c */ /* 0x010fe2000bf25070 */
[----:B------:R-:W4:Y:S03]  /*0120*/  LDCU.64 UR22, c[0x0][0x3b0] ;  /* 0x00007600ff1677ac */ /* 0x000f260008000a00 */
[----:B------:R-:W-:-:S05]  /*0130*/  PLOP3.LUT P0, PT, PT, PT, UP0, 0x80, 0x8 ;  /* 0x000000000008781c */ /* 0x000fca0003f0f008 */
[----:B------:R-:W1:Y:S01]  /*0140*/  I2F.RP R0, UR26 ;  /* 0x0000001a00007d06 */ /* 0x000e620008209400 */
[----:B------:R-:W-:Y:S02]  /*0150*/  UISETP.NE.AND.EX UP1, UPT, UR7, URZ, UPT, UP1 ;  /* 0x000000ff0700728c */ /* 0x000fe4000bf25310 */
[----:B--2---:R-:W-:-:S04]  /*0160*/  @UP0 ULEA UR4, UP2, UR16, UR4, 0x2 ;  /* 0x0000000410040291 */ /* 0x004fc8000f8410ff */
[----:B------:R-:W-:Y:S01]  /*0170*/  @UP0 ULEA.HI.X UR5, UR16, UR5, URZ, 0x2, UP2 ;  /* 0x0000000510050291 */ /* 0x000fe200090f14ff */
[----:B------:R-:W-:Y:S02]  /*0180*/  PLOP3.LUT P1, PT, PT, PT, UP1, 0x80, 0x8 ;  /* 0x000000000008781c */ /* 0x000fe40003f2f018 */
[----:B------:R-:W-:Y:S02]  /*0190*/  MOV R2, UR4 ;  /* 0x0000000400027c02 */ /* 0x000fe40008000f00 */
[----:B------:R-:W-:Y:S01]  /*01a0*/  @UP1 ULEA UR6, UP0, UR16, UR6, 0x2 ;  /* 0x0000000610061291 */ /* 0x000fe2000f8010ff */
[----:B------:R-:W-:Y:S01]  /*01b0*/  MOV R3, UR5 ;  /* 0x0000000500037c02 */ /* 0x000fe20008000f00 */
[----:B-1----:R-:W1:Y:S02]  /*01c0*/  MUFU.RCP R0, R0 ;  /* 0x0000000000007308 */ /* 0x002e640000001000 */
[----:B------:R-:W-:-:S03]  /*01d0*/  @UP1 ULEA.HI.X UR7, UR16, UR7, URZ, 0x2, UP0 ;  /* 0x0000000710071291 */ /* 0x000fc600080f14ff */
[----:B---3--:R1:W5:Y:S01]  /*01e0*/  @P0 LDG.E R3, desc[UR24][R2.64] ;  /* 0x0000001802030981 */ /* 0x008362000c1e1900 */
[----:B------:R-:W-:Y:S02]  /*01f0*/  MOV R4, UR6 ;  /* 0x0000000600047c02 */ /* 0x000fe40008000f00 */
[----:B------:R-:W-:-:S05]  /*0200*/  MOV R5, UR7 ;  /* 0x0000000700057c02 */ /* 0x000fca0008000f00 */
[----:B------:R2:W5:Y:S01]  /*0210*/  @P1 LDG.E R4, desc[UR24][R4.64] ;  /* 0x0000001804041981 */ /* 0x000562000c1e1900 */
[----:B------:R-:W-:Y:S01]  /*0220*/  UMOV UR4, URZ ;  /* 0x000000ff00047c82 */ /* 0x000fe20008000000 */
[----:B------:R-:W-:Y:S02]  /*0230*/  UISETP.GE.AND UP0, UPT, UR28, 0x1, UPT ;  /* 0x000000011c00788c */ /* 0x000fe4000bf06270 */
[----:B0-----:R-:W-:Y:S01]  /*0240*/  UIMAD.WIDE.U32 UR6, UR20, UR8, URZ ;  /* 0x00000008140672a5 */ /* 0x001fe2000f8e00ff */
[----:B-1----:R-:W-:-:S03]  /*0250*/  IADD3 R2, PT, PT, R0, 0xffffffe, RZ ;  /* 0x0ffffffe00027810 */ /* 0x002fc60007ffe0ff */
[----:B------:R-:W-:Y:S01]  /*0260*/  PLOP3.LUT P2, PT, PT, PT, UP0, 0x80, 0x8 ;  /* 0x000000000008781c */ /* 0x000fe20003f4f008 */
[----:B------:R-:W-:Y:S01]  /*0270*/  UIMAD UR7, UR20, UR9, UR7 ;  /* 0x00000009140772a4 */ /* 0x000fe2000f8e0207 */
[----:B--2---:R-:W-:Y:S01]  /*0280*/  IABS R5, R6 ;  /* 0x0000000600057213 */ /* 0x004fe20000000000 */
[----:B------:R-:W0:Y:S03]  /*0290*/  F2I.FTZ.U32.TRUNC.NTZ R2, R2 ;  /* 0x0000000200027305 */ /* 0x000e26000021f000 */
[----:B------:R-:W-:Y:S02]  /*02a0*/  R2UR UR21, R5 ;  /* 0x00000000051572ca */ /* 0x000fe400000e0000 */
[----:B0-----:R-:W-:-:S13]  /*02b0*/  R2UR UR5, R2 ;  /* 0x00000000020572ca */ /* 0x001fda00000e0000 */
[----:B------:R-:W-:-:S04]  /*02c0*/  UIADD3 UR18, UPT, UPT, URZ, -UR5, URZ ;  /* 0x80000005ff127290 */ /* 0x000fc8000fffe0ff */
[----:B------:R-:W-:-:S04]  /*02d0*/  UIMAD UR18, UR18, UR26, URZ ;  /* 0x0000001a121272a4 */ /* 0x000fc8000f8e02ff */
[----:B------:R-:W-:Y:S02]  /*02e0*/  UIMAD.WIDE.U32 UR18, UR5, UR18, UR4 ;  /* 0x00000012051272a5 */ /* 0x000fe4000f8e0004 */
[----:B------:R-:W-:-:S04]  /*02f0*/  UIMAD.WIDE.U32 UR4, UR20, UR12, URZ ;  /* 0x0000000c140472a5 */ /* 0x000fc8000f8e00ff */
[----:B------:R-:W-:Y:S02]  /*0300*/  UIMAD UR5, UR20, UR13, UR5 ;  /* 0x0000000d140572a4 */ /* 0x000fe4000f8e0205 */
[----:B------:R-:W-:Y:S02]  /*0310*/  UIMAD.WIDE.U32 UR12, UR19, UR21, URZ ;  /* 0x00000015130c72a5 */ /* 0x000fe4000f8e00ff */
[----:B------:R-:W-:-:S04]  /*0320*/  UIMAD.WIDE.U32 UR8, UR16, UR14, UR4 ;  /* 0x0000000e100872a5 */ /* 0x000fc8000f8e0004 */
[----:B------:R-:W-:Y:S01]  /*0330*/  UIMAD UR19, UR16, UR15, UR9 ;  /* 0x0000000f101372a4 */ /* 0x000fe2000f8e0209 */
[----:B------:R-:W-:Y:S01]  /*0340*/  UMOV UR17, UR13 ;  /* 0x0000000d00117c82 */ /* 0x000fe20008000000 */
[----:B----4-:R-:W-:Y:S02]  /*0350*/  UIMAD.WIDE.U32 UR14, UR20, UR22, URZ ;  /* 0x00000016140e72a5 */ /* 0x010fe4000f8e00ff */
[----:B------:R-:W-:Y:S02]  /*0360*/  UIADD3 UR18, UPT, UPT, -UR17, URZ, URZ ;  /* 0x000000ff11127290 */ /* 0x000fe4000fffe1ff */
[----:B------:R-:W-:Y:S02]  /*0370*/  UIMAD.WIDE.U32 UR12, UR16, UR10, UR6 ;  /* 0x0000000a100c72a5 */ /* 0x000fe4000f8e0006 */
[----:B------:R-:W-:Y:S02]  /*0380*/  UIMAD UR18, UR26, UR18, UR21 ;  /* 0x000000121a1272a4 */ /* 0x000fe4000f8e0215 */
[----:B------:R-:W-:-:S02]  /*0390*/  ULOP3.LUT UR21, UR16, UR29, URZ, 0x3c, !UPT ;  /* 0x0000001d10157292 */ /* 0x000fc4000f8e3cff */
[----:B------:R-:W-:Y:S02]  /*03a0*/  UISETP.GT.U32.AND UP1, UPT, UR26, UR18, UPT ;  /* 0x000000121a00728c */ /* 0x000fe4000bf24070 */
[----:B------:R-:W-:Y:S02]  /*03b0*/  UIMAD UR10, UR20, UR23, UR15 ;  /* 0x00000017140a72a4 */ /* 0x000fe4000f8e020f */
[----:B------:R-:W-:Y:S01]  /*03c0*/  UIMAD UR11, UR16, UR11, UR13 ;  /* 0x0000000b100b72a4 */ /* 0x000fe2000f8e020d */
[----:B------:R-:W0:Y:S01]  /*03d0*/  LDCU.64 UR22, c[0x0][0x3c8] ;  /* 0x00007900ff1677ac */ /* 0x000e220008000a00 */
[----:B------:R-:W1:Y:S05]  /*03e0*/  LDCU.128 UR4, c[0x0][0x460] ;  /* 0x00008c00ff0477ac */ /* 0x000e6a0008000c00 */
[----:B------:R-:W-:-:S02]  /*03f0*/  @!UP1 UIADD3 UR18, UPT, UPT, UR18, -UR26, URZ ;  /* 0x8000001a12129290 */ /* 0x000fc4000fffe0ff */
[----:B------:R-:W-:Y:S02]  /*0400*/  UISETP.GE.AND UP0, UPT, UR21, URZ, UPT ;  /* 0x000000ff1500728c */ /* 0x000fe4000bf06270 */
[----:B------:R-:W-:Y:S02]  /*0410*/  UISETP.GE.U32.AND UP2, UPT, UR18, UR26, UPT ;  /* 0x0000001a1200728c */ /* 0x000fe4000bf46070 */
[----:B------:R-:W-:Y:S01]  /*0420*/  @!UP1 UIADD3 UR17, UPT, UPT, UR17, 0x1, URZ ;  /* 0x0000000111119890 */ /* 0x000fe2000fffe0ff */
[----:B01----:R-:W-:Y:S11]  /*0430*/  @!P2 EXIT ;  /* 0x000000000000a94d */ /* 0x003ff60003800000 */
[----:B------:R-:W0:Y:S01]  /*0440*/  S2R R0, SR_TID.X ;  /* 0x0000000000007919 */ /* 0x000e220000002100 */
[----:B------:R-:W-:Y:S02]  /*0450*/  UISETP.NE.AND UP1, UPT, UR29, URZ, UPT ;  /* 0x000000ff1d00728c */ /* 0x000fe4000bf25270 */
[----:B------:R-:W-:Y:S01]  /*0460*/  @UP2 UIADD3 UR17, UPT, UPT, UR17, 0x1, URZ ;  /* 0x0000000111112890 */ /* 0x000fe2000fffe0ff */
[----:B------:R-:W1:Y:S03]  /*0470*/  LDCU UR15, c[0x0][0x384] ;  /* 0x00007080ff0f77ac */ /* 0x000e660008000800 */
[----:B------:R-:W-:Y:S01]  /*0480*/  @!UP0 UIADD3 UR17, UPT, UPT, -UR17, URZ, URZ ;  /* 0x000000ff11118290 */ /* 0x000fe2000fffe1ff */
[----:B------:R-:W2:Y:S04]  /*0490*/  LDCU.64 UR26, c[0x0][0x448] ;  /* 0x00008900ff1a77ac */ /* 0x000ea80008000a00 */
[----:B------:R-:W-:-:S02]  /*04a0*/  @!UP1 ULOP3.LUT UR17, URZ, UR29, URZ, 0x33, !UPT ;  /* 0x0000001dff119292 */ /* 0x000fc4000f8e33ff */
[----:B------:R-:W-:Y:S02]  /*04b0*/  ULEA UR13, UP0, UR8, UR4, 0x2 ;  /* 0x00000004080d7291 */ /* 0x000fe4000f8010ff */
[----:B------:R-:W-:Y:S01]  /*04c0*/  USHF.R.S32.HI UR4, URZ, 0x1f, UR17 ;  /* 0x0000001fff047899 */ /* 0x000fe20008011411 */
[----:B------:R-:W3:Y:S01]  /*04d0*/  LDCU UR21, c[0x0][0x38c] ;  /* 0x00007180ff1577ac */ /* 0x000ee20008000800 */
[----:B------:R-:W-:Y:S02]  /*04e0*/  ULEA UR9, UP1, UR12, UR6, 0x2 ;  /* 0x000000060c097291 */ /* 0x000fe4000f8210ff */
[----:B------:R-:W-:Y:S02]  /*04f0*/  UIMAD UR4, UR4, UR22, URZ ;  /* 0x00000016040472a4 */ /* 0x000fe4000f8e02ff */
[----:B------:R-:W-:Y:S02]  /*0500*/  ULEA.HI.X UR18, UR8, UR5, UR19, 0x2, UP0 ;  /* 0x0000000508127291 */ /* 0x000fe400080f1413 */
[----:B------:R-:W-:Y:S01]  /*0510*/  ULEA.HI.X UR8, UR12, UR7, UR11, 0x2, UP1 ;  /* 0x000000070c087291 */ /* 0x000fe200088f140b */
[----:B0-----:R-:W-:Y:S01]  /*0520*/  SHF.L.U32 R2, R0, 0x4, RZ ;  /* 0x0000000400027819 */ /* 0x001fe200000006ff */
[----:B------:R-:W-:Y:S01]  /*0530*/  UMOV UR6, UR14 ;  /* 0x0000000e00067c82 */ /* 0x000fe20008000000 */
[----:B------:R-:W-:Y:S01]  /*0540*/  UMOV UR7, UR10 ;  /* 0x0000000a00077c82 */ /* 0x000fe20008000000 */
[----:B------:R-:W-:Y:S01]  /*0550*/  UMOV UR5, URZ ;  /* 0x000000ff00057c82 */ /* 0x000fe20008000000 */
[----:B-----5:R-:W-:Y:S01]  /*0560*/  @P1 R2UR UR5, R4 ;  /* 0x00000000040512ca */ /* 0x020fe200000e0000 */
[----:B------:R-:W-:-:S02]  /*0570*/  UIMAD.WIDE.U32 UR6, UR17, UR22, UR6 ;  /* 0x00000016110672a5 */ /* 0x000fc4000f8e0006 */
[----:B------:R-:W-:Y:S02]  /*0580*/  UIMAD UR17, UR17, UR23, UR4 ;  /* 0x00000017111172a4 */ /* 0x000fe4000f8e0204 */
[----:B-1----:R-:W-:Y:S01]  /*0590*/  UIMAD UR16, UR20, UR15, UR16 ;  /* 0x0000000f141072a4 */ /* 0x002fe2000f8e0210 */
[----:B------:R-:W-:Y:S01]  /*05a0*/  UMOV UR4, URZ ;  /* 0x000000ff00047c82 */ /* 0x000fe20008000000 */
[----:B------:R-:W-:Y:S01]  /*05b0*/  @P0 R2UR UR4, R3 ;  /* 0x00000000030402ca */ /* 0x000fe200000e0000 */
[----:B--2---:R-:W-:Y:S01]  /*05c0*/  ULEA UR15, UP0, UR6, UR26, 0x2 ;  /* 0x0000001a060f7291 */ /* 0x004fe2000f8010ff */
[----:B------:R-:W-:Y:S01]  /*05d0*/  LOP3.LUT R3, R0, 0x1f, RZ, 0xc0, !PT ;  /* 0x0000001f00037812 */ /* 0x000fe200078ec0ff */
[----:B------:R-:W-:Y:S02]  /*05e0*/  UIADD3 UR7, UPT, UPT, UR7, UR17, URZ ;  /* 0x0000001107077290 */ /* 0x000fe4000fffe0ff */
[----:B------:R-:W-:Y:S01]  /*05f0*/  UIMAD UR10, UR16, UR28, URZ ;  /* 0x0000001c100a72a4 */ /* 0x000fe2000f8e02ff */
[----:B------:R-:W-:Y:S01]  /*0600*/  LOP3.LUT R5, R3, 0x3e00, R2, 0xf8, !PT ;  /* 0x00003e0003057812 */ /* 0x000fe200078ef802 */
[----:B------:R-:W-:Y:S01]  /*0610*/  ULEA.HI.X UR16, UR6, UR27, UR7, 0x2, UP0 ;  /* 0x0000001b06107291 */ /* 0x000fe200080f1407 */
[----:B------:R-:W-:Y:S01]  /*0620*/  UMOV UR11, UR13 ;  /* 0x0000000d000b7c82 */ /* 0x000fe20008000000 */
[----:B---3--:R-:W-:Y:S01]  /*0630*/  UIMAD UR10, UR10, UR21, URZ ;  /* 0x000000150a0a72a4 */ /* 0x008fe2000f8e02ff */
[----:B------:R-:W-:Y:S01]  /*0640*/  UMOV UR12, UR9 ;  /* 0x00000009000c7c82 */ /* 0x000fe20008000000 */
[----:B------:R-:W-:Y:S01]  /*0650*/  UMOV UR6, URZ ;  /* 0x000000ff00067c82 */ /* 0x000fe20008000000 */
[----:B------:R-:W-:Y:S01]  /*0660*/  UMOV UR13, UR18 ;  /* 0x00000012000d7c82 */ /* 0x000fe20008000000 */
[----:B------:R-:W-:-:S08]  /*0670*/  UMOV UR14, UR8 ;  /* 0x00000008000e7c82 */ /* 0x000fd00008000000 */
.L_x_203:
[----:B------:R-:W0:Y:S01]  /*0680*/  LDCU UR21, c[0x0][0x388] ;  /* 0x00007100ff1577ac */ /* 0x000e220008000800 */
[----:B------:R-:W-:Y:S01]  /*0690*/  SHF.L.U32 R114, R0, 0x4, RZ ;  /* 0x0000000400727819 */ /* 0x000fe200000006ff */
[----:B--2---:R-:W-:Y:S01]  /*06a0*/  HFMA2 R17, -RZ, RZ, 0, 0 ;  /* 0x00000000ff117431 */ /* 0x004fe200000001ff */
[----:B------:R-:W-:Y:S02]  /*06b0*/  LOP3.LUT R29, R29, 0xfffffeff, RZ, 0xc0, !PT ;  /* 0xfffffeff1d1d7812 */ /* 0x000fe400078ec0ff */
[----:B------:R-:W-:Y:S02]  /*06c0*/  CS2R R10, SRZ ;  /* 0x00000000000a7805 */ /* 0x000fe4000001ff00 */
[----:B------:R-:W-:Y:S01]  /*06d0*/  LOP3.LUT R27, R114, 0x3e00, RZ, 0xc0, !PT ;  /* 0x00003e00721b7812 */ /* 0x000fe200078ec0ff */
[----:B------:R-:W-:Y:S01]  /*06e0*/  HFMA2 R12, -RZ, RZ, 0, 0 ;  /* 0x00000000ff0c7431 */ /* 0x000fe200000001ff */
        /* <DEDUP_REMOVED lines=41> */
[C---:B------:R-:W-:Y:S01]  /*0980*/  LOP3.LUT R13, R28.reuse, 0xe0, RZ, 0xfc, !PT ;  /* 0x000000e01c0d7812 */ /* 0x040fe200078efcff */
[----:B------:R-:W5:Y:S01]  /*0990*/  @!P1 LDG.E R11, desc[UR24][R4.64+0x300] ;  /* 0x00030018040b9981 */ /* 0x000f62000c1e1900 */
[----:B------:R-:W-:Y:S02]  /*09a0*/  @P3 LOP3.LUT R29, R29, 0x10, RZ, 0xfc, !PT ;  /* 0x000000101d1d3812 */ /* 0x000fe400078efcff */
[----:B------:R-:W-:Y:S01]  /*09b0*/  LOP3.LUT R15, R28, 0x100, RZ, 0xfc, !PT ;  /* 0x000001001c0f7812 */ /* 0x000fe200078efcff */
[----:B------:R-:W4:Y:S01]  /*09c0*/  @!P4 LDG.E R9, desc[UR24][R4.64+0x180] ;  /* 0x000180180409c981 */ /* 0x000f22000c1e1900 */
        /* <DEDUP_REMOVED lines=15> */
[----:B------:R-:W-:-:S03]  /*0ac0*/  LOP3.LUT R23, R28, 0x180, RZ, 0xfc, !PT ;  /* 0x000001801c177812 */ /* 0x000fc600078efcff */
[----:B------:R-:W-:Y:S01]  /*0ad0*/  @P0 LOP3.LUT R29, R29, 0x1, RZ, 0xfc, !PT ;  /* 0x000000011d1d0812 */ /* 0x000fe200078efcff */
[----:B------:R-:W5:Y:S01]  /*0ae0*/  @!P0 LDG.E R17, desc[UR24][R4.64+0x400] ;  /* 0x0004001804118981 */ /* 0x000f62000c1e1900 */
[----:B------:R-:W-:Y:S02]  /*0af0*/  ISETP.GE.AND P0, PT, R16, UR7, PT ;  /* 0x0000000710007c0c */ /* 0x000fe4000bf06270 */
[----:B------:R-:W-:Y:S02]  /*0b00*/  ISETP.GE.AND P1, PT, R19, UR7, PT ;  /* 0x0000000713007c0c */ /* 0x000fe4000bf26270 */
[----:B------:R-:W-:Y:S02]  /*0b10*/  ISETP.GE.AND P2, PT, R20, UR7, PT ;  /* 0x0000000714007c0c */ /* 0x000fe4000bf46270 */
[----:B------:R-:W-:Y:S02]  /*0b20*/  ISETP.GE.AND P3, PT, R23, UR7, PT ;  /* 0x0000000717007c0c */ /* 0x000fe4000bf66270 */
[----:B------:R-:W-:-:S02]  /*0b30*/  LOP3.LUT R24, R28, 0x1a0, RZ, 0xfc, !PT ;  /* 0x000001a01c187812 */ /* 0x000fc400078efcff */
[C---:B------:R-:W-:Y:S02]  /*0b40*/  LOP3.LUT R13, R28.reuse, 0x1c0, RZ, 0xfc, !PT ;  /* 0x000001c01c0d7812 */ /* 0x040fe400078efcff */
[----:B------:R-:W-:Y:S01]  /*0b50*/  LOP3.LUT R16, R28, 0x1e0, RZ, 0xfc, !PT ;  /* 0x000001e01c107812 */ /* 0x000fe200078efcff */
[----:B------:R-:W5:Y:S01]  /*0b60*/  @!P0 LDG.E R18, desc[UR24][R4.64+0x480] ;  /* 0x0004801804128981 */ /* 0x000f62000c1e1900 */
[----:B------:R-:W-:Y:S02]  /*0b70*/  ISETP.GE.AND P4, PT, R24, UR7, PT ;  /* 0x0000000718007c0c */ /* 0x000fe4000bf86270 */
[----:B------:R-:W-:Y:S01]  /*0b80*/  ISETP.GE.AND P5, PT, R13, UR7, PT ;  /* 0x000000070d007c0c */ /* 0x000fe2000bfa6270 */
[----:B------:R-:W5:Y:S01]  /*0b90*/  @!P1 LDG.E R21, desc[UR24][R4.64+0x500] ;  /* 0x0005001804159981 */ /* 0x000f62000c1e1900 */
[----:B------:R-:W-:-:S03]  /*0ba0*/  ISETP.GE.AND P6, PT, R16, UR7, PT ;  /* 0x0000000710007c0c */ /* 0x000fc6000bfc6270 */
[----:B------:R-:W5:Y:S04]  /*0bb0*/  @!P2 LDG.E R22, desc[UR24][R4.64+0x580] ;  /* 0x000580180416a981 */ /* 0x000f68000c1e1900 */
[----:B------:R-:W5:Y:S01]  /*0bc0*/  @!P3 LDG.E R25, desc[UR24][R4.64+0x600] ;  /* 0x000600180419b981 */ /* 0x000f62000c1e1900 */
[----:B------:R-:W-:Y:S01]  /*0bd0*/  HFMA2 R15, -RZ, RZ, 0, 0 ;  /* 0x00000000ff0f7431 */ /* 0x000fe200000001ff */
[----:B------:R-:W-:Y:S02]  /*0be0*/  MOV R20, RZ ;  /* 0x000000ff00147202 */ /* 0x000fe40000000f00 */
[----:B------:R-:W5:Y:S04]  /*0bf0*/  @!P4 LDG.E R26, desc[UR24][R4.64+0x680] ;  /* 0x00068018041ac981 */ /* 0x000f68000c1e1900 */
[----:B------:R-:W5:Y:S04]  /*0c00*/  @!P5 LDG.E R15, desc[UR24][R4.64+0x700] ;  /* 0x00070018040fd981 */ /* 0x000f68000c1e1900 */
[----:B------:R0:W5:Y:S01]  /*0c10*/  @!P6 LDG.E R20, desc[UR24][R4.64+0x780] ;  /* 0x000780180414e981 */ /* 0x000162000c1e1900 */
[----:B------:R-:W-:Y:S01]  /*0c20*/  P2R R30, PR, RZ, 0x1 ;  /* 0x00000001ff1e7803 */ /* 0x000fe20000000000 */
[----:B------:R-:W1:Y:S01]  /*0c30*/  S2R R77, SR_LANEID ;  /* 0x00000000004d7919 */ /* 0x000e620000000000 */
[----:B------:R-:W-:-:S04]  /*0c40*/  LOP3.LUT P0, RZ, R29, 0x1, RZ, 0xc0, !PT ;  /* 0x000000011dff7812 */ /* 0x000fc8000780c0ff */
[----:B------:R-:W-:Y:S02]  /*0c50*/  P2R R46, PR, RZ, 0x1 ;  /* 0x00000001ff2e7803 */ /* 0x000fe40000000000 */
[C---:B------:R-:W-:Y:S01]  /*0c60*/  LOP3.LUT P0, RZ, R29.reuse, 0x2, RZ, 0xc0, !PT ;  /* 0x000000021dff7812 */ /* 0x040fe2000780c0ff */
[----:B------:R-:W0:Y:S03]  /*0c70*/  S2UR UR17, SR_CgaCtaId ;  /* 0x00000000001179c3 */ /* 0x000e260000008800 */
[----:B------:R-:W-:Y:S02]  /*0c80*/  P2R R45, PR, RZ, 0x1 ;  /* 0x00000001ff2d7803 */ /* 0x000fe40000000000 */
[----:B------:R-:W-:-:S04]  /*0c90*/  LOP3.LUT P0, RZ, R29, 0x4, RZ, 0xc0, !PT ;  /* 0x000000041dff7812 */ /* 0x000fc8000780c0ff */
[----:B------:R-:W-:Y:S02]  /*0ca0*/  P2R R44, PR, RZ, 0x1 ;  /* 0x00000001ff2c7803 */ /* 0x000fe40000000000 */
[----:B------:R-:W-:-:S04]  /*0cb0*/  LOP3.LUT P0, RZ, R29, 0x8, RZ, 0xc0, !PT ;  /* 0x000000081dff7812 */ /* 0x000fc8000780c0ff */
[----:B------:R-:W-:Y:S02]  /*0cc0*/  P2R R42, PR, RZ, 0x1 ;  /* 0x00000001ff2a7803 */ /* 0x000fe40000000000 */
[----:B------:R-:W-:-:S04]  /*0cd0*/  LOP3.LUT P0, RZ, R29, 0x10, RZ, 0xc0, !PT ;  /* 0x000000101dff7812 */ /* 0x000fc8000780c0ff */
[----:B------:R-:W-:Y:S02]  /*0ce0*/  P2R R38, PR, RZ, 0x1 ;  /* 0x00000001ff267803 */ /* 0x000fe40000000000 */
[----:B------:R-:W-:Y:S02]  /*0cf0*/  LOP3.LUT P0, RZ, R29, 0x20, RZ, 0xc0, !PT ;  /* 0x000000201dff7812 */ /* 0x000fe4000780c0ff */
[----:B-1----:R-:W-:Y:S02]  /*0d00*/  IADD3 R16, PT, PT, R27, R77, RZ ;  /* 0x0000004d1b107210 */ /* 0x002fe40007ffe0ff */
[----:B------:R-:W-:Y:S02]  /*0d10*/  P2R R36, PR, RZ, 0x1 ;  /* 0x00000001ff247803 */ /* 0x000fe40000000000 */
[----:B------:R-:W-:Y:S01]  /*0d20*/  LOP3.LUT P0, RZ, R29, 0x40, RZ, 0xc0, !PT ;  /* 0x000000401dff7812 */ /* 0x000fe2000780c0ff */
[----:B------:R-:W-:Y:S01]  /*0d30*/  UMOV UR7, 0x400 ;  /* 0x0000040000077882 */ /* 0x000fe20000000000 */
[----:B------:R-:W-:Y:S01]  /*0d40*/  IADD3 R19, PT, PT, R16, 0x20, RZ ;  /* 0x0000002010137810 */ /* 0x000fe20007ffe0ff */
[----:B0-----:R-:W-:Y:S01]  /*0d50*/  ULEA UR17, UR17, UR7, 0x18 ;  /* 0x0000000711117291 */ /* 0x001fe2000f8ec0ff */
[----:B------:R-:W-:-:S02]  /*0d60*/  P2R R34, PR, RZ, 0x1 ;  /* 0x00000001ff227803 */ /* 0x000fc40000000000 */
[C---:B------:R-:W-:Y:S02]  /*0d70*/  IADD3 R23, PT, PT, R16.reuse, 0x40, RZ ;  /* 0x0000004010177810 */ /* 0x040fe40007ffe0ff */
[----:B------:R-:W-:Y:S02]  /*0d80*/  LOP3.LUT P0, RZ, R29, 0x80, RZ, 0xc0, !PT ;  /* 0x000000801dff7812 */ /* 0x000fe4000780c0ff */
[C---:B------:R-:W-:Y:S02]  /*0d90*/  IADD3 R27, PT, PT, R16.reuse, 0x60, RZ ;  /* 0x00000060101b7810 */ /* 0x040fe40007ffe0ff */
[-C--:B------:R-:W-:Y:S02]  /*0da0*/  LEA.HI.SX32 R13, R16, R16.reuse, 0x1b ;  /* 0x00000010100d7211 */ /* 0x080fe400078fdaff */
[-C--:B------:R-:W-:Y:S02]  /*0db0*/  LEA.HI.SX32 R19, R19, R16.reuse, 0x1b ;  /* 0x0000001013137211 */ /* 0x080fe400078fdaff */
[----:B------:R-:W-:-:S02]  /*0dc0*/  LEA.HI.SX32 R23, R23, R16, 0x1b ;  /* 0x0000001017177211 */ /* 0x000fc400078fdaff */
[C---:B------:R-:W-:Y:S02]  /*0dd0*/  IADD3 R5, PT, PT, R16.reuse, 0xa0, RZ ;  /* 0x000000a010057810 */ /* 0x040fe40007ffe0ff */
[----:B------:R-:W-:Y:S02]  /*0de0*/  P2R R32, PR, RZ, 0x1 ;  /* 0x00000001ff207803 */ /* 0x000fe40000000000 */
[----:B------:R-:W-:Y:S02]  /*0df0*/  LEA.HI.SX32 R27, R27, R16, 0x1b ;  /* 0x000000101b1b7211 */ /* 0x000fe400078fdaff */
[----:B------:R-:W-:Y:S02]  /*0e00*/  LOP3.LUT P0, RZ, R29, 0x100, RZ, 0xc0, !PT ;  /* 0x000001001dff7812 */ /* 0x000fe4000780c0ff */
[----:B------:R-:W-:Y:S02]  /*0e10*/  LEA R51, R13, UR17, 0x2 ;  /* 0x000000110d337c11 */ /* 0x000fe4000f8e10ff */
[----:B------:R-:W-:-:S02]  /*0e20*/  IADD3 R29, PT, PT, R16, 0x80, RZ ;  /* 0x00000080101d7810 */ /* 0x000fc40007ffe0ff */
[----:B------:R-:W-:Y:S02]  /*0e30*/  LEA R50, R19, UR17, 0x2 ;  /* 0x0000001113327c11 */ /* 0x000fe4000f8e10ff */
[----:B------:R-:W-:Y:S02]  /*0e40*/  LEA R49, R23, UR17, 0x2 ;  /* 0x0000001117317c11 */ /* 0x000fe4000f8e10ff */
[----:B------:R-:W-:Y:S02]  /*0e50*/  LEA.HI.SX32 R5, R5, R16, 0x1b ;  /* 0x0000001005057211 */ /* 0x000fe400078fdaff */
[----:B------:R-:W-:Y:S02]  /*0e60*/  LEA R48, R27, UR17, 0x2 ;  /* 0x000000111b307c11 */ /* 0x000fe4000f8e10ff */
[C---:B------:R-:W-:Y:S02]  /*0e70*/  IADD3 R13, PT, PT, R16.reuse, 0xc0, RZ ;  /* 0x000000c0100d7810 */ /* 0x040fe40007ffe0ff */
[----:B------:R-:W-:-:S02]  /*0e80*/  IADD3 R19, PT, PT, R16, 0xe0, RZ ;  /* 0x000000e010137810 */ /* 0x000fc40007ffe0ff */
[C---:B------:R-:W-:Y:S02]  /*0e90*/  IADD3 R23, PT, PT, R16.reuse, 0x100, RZ ;  /* 0x0000010010177810 */ /* 0x040fe40007ffe0ff */
[-C--:B------:R-:W-:Y:S02]  /*0ea0*/  LEA.HI.SX32 R29, R29, R16.reuse, 0x1b ;  /* 0x000000101d1d7211 */ /* 0x080fe400078fdaff */
[C---:B------:R-:W-:Y:S02]  /*0eb0*/  IADD3 R27, PT, PT, R16.reuse, 0x120, RZ ;  /* 0x00000120101b7810 */ /* 0x040fe40007ffe0ff */
[----:B------:R-:W-:Y:S02]  /*0ec0*/  LEA R165, R5, UR17, 0x2 ;  /* 0x0000001105a57c11 */ /* 0x000fe4000f8e10ff */
[----:B------:R-:W-:Y:S02]  /*0ed0*/  LEA.HI.SX32 R13, R13, R16, 0x1b ;  /* 0x000000100d0d7211 */ /* 0x000fe400078fdaff */
[----:B------:R-:W-:-:S02]  /*0ee0*/  IADD3 R5, PT, PT, R16, 0x140, RZ ;  /* 0x0000014010057810 */ /* 0x000fc40007ffe0ff */
[-C--:B------:R-:W-:Y:S02]  /*0ef0*/  LEA.HI.SX32 R19, R19, R16.reuse, 0x1b ;  /* 0x0000001013137211 */ /* 0x080fe400078fdaff */
[-C--:B------:R-:W-:Y:S02]  /*0f00*/  LEA.HI.SX32 R23, R23, R16.reuse, 0x1b ;  /* 0x0000001017177211 */ /* 0x080fe400078fdaff */
[----:B------:R-:W-:Y:S02]  /*0f10*/  LEA R47, R29, UR17, 0x2 ;  /* 0x000000111d2f7c11 */ /* 0x000fe4000f8e10ff */
[-C--:B------:R-:W-:Y:S02]  /*0f20*/  LEA.HI.SX32 R27, R27, R16.reuse, 0x1b ;  /* 0x000000101b1b7211 */ /* 0x080fe400078fdaff */
[----:B------:R-:W-:Y:S02]  /*0f30*/  LEA R164, R13, UR17, 0x2 ;  /* 0x000000110da47c11 */ /* 0x000fe4000f8e10ff */
[----:B------:R-:W-:-:S02]  /*0f40*/  LEA.HI.SX32 R5, R5, R16, 0x1b ;  /* 0x0000001005057211 */ /* 0x000fc400078fdaff */
[----:B------:R-:W-:Y:S02]  /*0f50*/  LEA R163, R19, UR17, 0x2 ;  /* 0x0000001113a37c11 */ /* 0x000fe4000f8e10ff */
[----:B------:R-:W-:Y:S02]  /*0f60*/  LEA R162, R23, UR17, 0x2 ;  /* 0x0000001117a27c11 */ /* 0x000fe4000f8e10ff */
[C---:B------:R-:W-:Y:S02]  /*0f70*/  IADD3 R13, PT, PT, R16.reuse, 0x1a0, RZ ;  /* 0x000001a0100d7810 */ /* 0x040fe40007ffe0ff */
[C---:B------:R-:W-:Y:S02]  /*0f80*/  IADD3 R19, PT, PT, R16.reuse, 0x1c0, RZ ;  /* 0x000001c010137810 */ /* 0x040fe40007ffe0ff */
[----:B------:R-:W-:Y:S02]  /*0f90*/  IADD3 R23, PT, PT, R16, 0x1e0, RZ ;  /* 0x000001e010177810 */ /* 0x000fe40007ffe0ff */
[----:B------:R-:W-:-:S02]  /*0fa0*/  LEA R161, R27, UR17, 0x2 ;  /* 0x000000111ba17c11 */ /* 0x000fc4000f8e10ff */
[----:B------:R-:W-:Y:S02]  /*0fb0*/  LEA R158, R5, UR17, 0x2 ;  /* 0x00000011059e7c11 */ /* 0x000fe4000f8e10ff */
[-C--:B------:R-:W-:Y:S02]  /*0fc0*/  LEA.HI.SX32 R13, R13, R16.reuse, 0x1b ;  /* 0x000000100d0d7211 */ /* 0x080fe400078fdaff */
[-C--:B------:R-:W-:Y:S02]  /*0fd0*/  LEA.HI.SX32 R19, R19, R16.reuse, 0x1b ;  /* 0x0000001013137211 */ /* 0x080fe400078fdaff */
[----:B------:R-:W-:Y:S02]  /*0fe0*/  LEA.HI.SX32 R23, R23, R16, 0x1b ;  /* 0x0000001017177211 */ /* 0x000fe400078fdaff */
[----:B------:R-:W-:Y:S02]  /*0ff0*/  LEA R151, R13, UR17, 0x2 ;  /* 0x000000110d977c11 */ /* 0x000fe4000f8e10ff */
[----:B------:R-:W-:-:S02]  /*1000*/  LEA R150, R19, UR17, 0x2 ;  /* 0x0000001113967c11 */ /* 0x000fc4000f8e10ff */
[----:B------:R-:W-:Y:S01]  /*1010*/  LEA R149, R23, UR17, 0x2 ;  /* 0x0000001117957c11 */ /* 0x000fe2000f8e10ff */
[----:B--2---:R-:W-:Y:S04]  /*1020*/  STS [R51], R6 ;  /* 0x0000000633007388 */ /* 0x004fe80000000800 */
[----:B---3--:R0:W-:Y:S04]  /*1030*/  STS [R50+0x80], R7 ;  /* 0x0000800732007388 */ /* 0x0081e80000000800 */
[----:B------:R-:W-:Y:S04]  /*1040*/  STS [R49+0x100], R8 ;  /* 0x0001000831007388 */ /* 0x000fe80000000800 */
[----:B----4-:R1:W-:Y:S01]  /*1050*/  STS [R48+0x180], R9 ;  /* 0x0001800930007388 */ /* 0x0103e20000000800 */
[----:B0-----:R-:W-:-:S03]  /*1060*/  IADD3 R7, PT, PT, R16, 0x160, RZ ;  /* 0x0000016010077810 */ /* 0x001fc60007ffe0ff */
[----:B-----5:R-:W-:Y:S01]  /*1070*/  STS [R47+0x200], R10 ;  /* 0x0002000a2f007388 */ /* 0x020fe20000000800 */
[-C--:B------:R-:W-:Y:S02]  /*1080*/  LEA.HI.SX32 R7, R7, R16.reuse, 0x1b ;  /* 0x0000001007077211 */ /* 0x080fe400078fdaff */
[----:B-1----:R-:W-:Y:S01]  /*1090*/  IADD3 R9, PT, PT, R16, 0x180, RZ ;  /* 0x0000018010097810 */ /* 0x002fe20007ffe0ff */
[----:B------:R-:W-:Y:S03]  /*10a0*/  STS [R165+0x280], R12 ;  /* 0x0002800ca5007388 */ /* 0x000fe60000000800 */
[----:B------:R-:W-:Y:S01]  /*10b0*/  LEA.HI.SX32 R9, R9, R16, 0x1b ;  /* 0x0000001009097211 */ /* 0x000fe200078fdaff */
[----:B------:R0:W-:Y:S01]  /*10c0*/  STS [R164+0x300], R11 ;  /* 0x0003000ba4007388 */ /* 0x0001e20000000800 */
[----:B------:R-:W-:Y:S01]  /*10d0*/  LEA R157, R7, UR17, 0x2 ;  /* 0x00000011079d7c11 */ /* 0x000fe2000f8e10ff */
[----:B------:R-:W-:Y:S01]  /*10e0*/  IMAD R16, R77, 0xf, R16 ;  /* 0x0000000f4d107824 */ /* 0x000fe200078e0210 */
[----:B------:R-:W-:Y:S01]  /*10f0*/  LEA R156, R9, UR17, 0x2 ;  /* 0x00000011099c7c11 */ /* 0x000fe2000f8e10ff */
[----:B------:R-:W-:Y:S04]  /*1100*/  STS [R163+0x380], R14 ;  /* 0x0003800ea3007388 */ /* 0x000fe80000000800 */
[----:B------:R1:W-:Y:S01]  /*1110*/  STS [R162+0x400], R17 ;  /* 0x00040011a2007388 */ /* 0x0003e20000000800 */
[----:B------:R-:W-:-:S02]  /*1120*/  IADD3 R5, PT, PT, R16, 0x1, RZ ;  /* 0x0000000110057810 */ /* 0x000fc40007ffe0ff */
[C---:B------:R-:W-:Y:S02]  /*1130*/  IADD3 R7, PT, PT, R16.reuse, 0x2, RZ ;  /* 0x0000000210077810 */ /* 0x040fe40007ffe0ff */
[C---:B------:R-:W-:Y:S02]  /*1140*/  IADD3 R9, PT, PT, R16.reuse, 0x3, RZ ;  /* 0x0000000310097810 */ /* 0x040fe40007ffe0ff */
[C---:B0-----:R-:W-:Y:S01]  /*1150*/  IADD3 R11, PT, PT, R16.reuse, 0x4, RZ ;  /* 0x00000004100b7810 */ /* 0x041fe20007ffe0ff */
[----:B------:R-:W-:Y:S01]  /*1160*/  STS [R161+0x480], R18 ;  /* 0x00048012a1007388 */ /* 0x000fe20000000800 */
[----:B------:R-:W-:-:S03]  /*1170*/  IADD3 R13, PT, PT, R16, 0x5, RZ ;  /* 0x00000005100d7810 */ /* 0x000fc60007ffe0ff */
[----:B------:R0:W-:Y:S01]  /*1180*/  STS [R158+0x500], R21 ;  /* 0x000500159e007388 */ /* 0x0001e20000000800 */
[----:B-1----:R-:W-:-:S03]  /*1190*/  IADD3 R17, PT, PT, R16, 0x6, RZ ;  /* 0x0000000610117810 */ /* 0x002fc60007ffe0ff */
[----:B------:R-:W-:Y:S01]  /*11a0*/  STS [R157+0x580], R22 ;  /* 0x000580169d007388 */ /* 0x000fe20000000800 */
[C---:B------:R-:W-:Y:S02]  /*11b0*/  IADD3 R27, PT, PT, R16.reuse, 0x7, RZ ;  /* 0x00000007101b7810 */ /* 0x040fe40007ffe0ff */
[C---:B------:R-:W-:Y:S01]  /*11c0*/  IADD3 R29, PT, PT, R16.reuse, 0x9, RZ ;  /* 0x00000009101d7810 */ /* 0x040fe20007ffe0ff */
[----:B------:R1:W-:Y:S01]  /*11d0*/  STS [R156+0x600], R25 ;  /* 0x000600199c007388 */ /* 0x0003e20000000800 */
[C---:B------:R-:W-:Y:S02]  /*11e0*/  IADD3 R31, PT, PT, R16.reuse, 0xb, RZ ;  /* 0x0000000b101f7810 */ /* 0x040fe40007ffe0ff */
[C---:B0-----:R-:W-:Y:S02]  /*11f0*/  IADD3 R21, PT, PT, R16.reuse, 0x8, RZ ;  /* 0x0000000810157810 */ /* 0x041fe40007ffe0ff */
[C---:B------:R-:W-:Y:S02]  /*1200*/  IADD3 R33, PT, PT, R16.reuse, 0xc, RZ ;  /* 0x0000000c10217810 */ /* 0x040fe40007ffe0ff */
[----:B------:R-:W-:-:S02]  /*1210*/  IADD3 R35, PT, PT, R16, 0xd, RZ ;  /* 0x0000000d10237810 */ /* 0x000fc40007ffe0ff */
[C---:B------:R-:W-:Y:S02]  /*1220*/  IADD3 R37, PT, PT, R16.reuse, 0xe, RZ ;  /* 0x0000000e10257810 */ /* 0x040fe40007ffe0ff */
[C---:B-1----:R-:W-:Y:S02]  /*1230*/  IADD3 R25, PT, PT, R16.reuse, 0xa, RZ ;  /* 0x0000000a10197810 */ /* 0x042fe40007ffe0ff */
[----:B------:R-:W-:Y:S02]  /*1240*/  IADD3 R39, PT, PT, R16, 0xf, RZ ;  /* 0x0000000f10277810 */ /* 0x000fe40007ffe0ff */
        /* <DEDUP_REMOVED lines=15> */
[----:B------:R-:W-:Y:S01]  /*1340*/  LEA.HI.SX32 R148, R16, R16, 0x1b ;  /* 0x0000001010947211 */ /* 0x000fe200078fdaff */
[----:B------:R-:W-:Y:S01]  /*1350*/  STS [R151+0x680], R26 ;  /* 0x0006801a97007388 */ /* 0x000fe20000000800 */
        /* <DEDUP_REMOVED lines=15> */
[----:B------:R-:W-:Y:S01]  /*1450*/  LEA R63, R39, UR17, 0x2 ;  /* 0x00000011273f7c11 */ /* 0x000fe2000f8e10ff */
[----:B------:R-:W-:Y:S04]  /*1460*/  STS [R150+0x700], R15 ;  /* 0x0007000f96007388 */ /* 0x000fe80000000800 */
        /* <DEDUP_REMOVED lines=18> */
[----:B------:R-:W-:Y:S01]  /*1590*/  CS2R R18, SRZ ;  /* 0x0000000000127805 */ /* 0x000fe2000001ff00 */
[----:B------:R-:W-:Y:S01]  /*15a0*/  BAR.SYNC.DEFER_BLOCKING 0x0 ;  /* 0x0000000000007b1d */ /* 0x000fe20000010000 */
[----:B------:R-:W-:-:S05]  /*15b0*/  HFMA2 R17, -RZ, RZ, 0, 0 ;  /* 0x00000000ff117431 */ /* 0x000fca00000001ff */
[----:B------:R-:W2:Y:S01]  /*15c0*/  @!P0 LDG.E R18, desc[UR24][R2.64] ;  /* 0x0000001802128981 */ /* 0x000ea2000c1e1900 */
[----:B------:R-:W-:-:S13]  /*15d0*/  ISETP.NE.AND P0, PT, R32, RZ, PT ;  /* 0x000000ff2000720c */ /* 0x000fda0003f05270 */
[----:B------:R-:W3:Y:S01]  /*15e0*/  @!P0 LDG.E R17, desc[UR24][R2.64+0x80] ;  /* 0x0000801802118981 */ /* 0x000ee2000c1e1900 */
[----:B------:R-:W-:Y:S02]  /*15f0*/  ISETP.NE.AND P0, PT, R34, RZ, PT ;  /* 0x000000ff2200720c */ /* 0x000fe40003f05270 */
[----:B0-----:R-:W-:-:S11]  /*1600*/  CS2R R20, SRZ ;  /* 0x0000000000147805 */ /* 0x001fd6000001ff00 */
        /* <DEDUP_REMOVED lines=9> */
[----:B------:R-:W-:-:S11]  /*16a0*/  MOV R24, RZ ;  /* 0x000000ff00187202 */ /* 0x000fd60000000f00 */
[----:B------:R-:W5:Y:S01]  /*16b0*/  @!P0 LDG.E R23, desc[UR24][R2.64+0x300] ;  /* 0x0003001802178981 */ /* 0x000f62000c1e1900 */
[----:B------:R-:W-:Y:S01]  /*16c0*/  ISETP.NE.AND P0, PT, R45, RZ, PT ;  /* 0x000000ff2d00720c */ /* 0x000fe20003f05270 */
[----:B------:R-:W-:-:S12]  /*16d0*/  HFMA2 R25, -RZ, RZ, 0, 0 ;  /* 0x00000000ff197431 */ /* 0x000fd800000001ff */
[----:B------:R-:W5:Y:S01]  /*16e0*/  @!P0 LDG.E R24, desc[UR24][R2.64+0x380] ;  /* 0x0003801802188981 */ /* 0x000f62000c1e1900 */
[----:B------:R-:W-:Y:S02]  /*16f0*/  ISETP.NE.AND P0, PT, R46, RZ, PT ;  /* 0x000000ff2e00720c */ /* 0x000fe40003f05270 */
[----:B------:R-:W-:Y:S02]  /*1700*/  CS2R R26, SRZ ;  /* 0x00000000001a7805 */ /* 0x000fe4000001ff00 */
[----:B------:R-:W-:Y:S02]  /*1710*/  CS2R R28, SRZ ;  /* 0x00000000001c7805 */ /* 0x000fe4000001ff00 */
[----:B------:R-:W-:Y:S02]  /*1720*/  MOV R32, RZ ;  /* 0x000000ff00207202 */ /* 0x000fe40000000f00 */
[----:B------:R-:W5:Y:S04]  /*1730*/  @!P1 LDG.E R27, desc[UR24][R2.64+0x500] ;  /* 0x00050018021b9981 */ /* 0x000f68000c1e1900 */
[----:B------:R-:W5:Y:S04]  /*1740*/  @!P2 LDG.E R28, desc[UR24][R2.64+0x580] ;  /* 0x00058018021ca981 */ /* 0x000f68000c1e1900 */
[----:B------:R-:W5:Y:S01]  /*1750*/  @!P0 LDG.E R25, desc[UR24][R2.64+0x400] ;  /* 0x0004001802198981 */ /* 0x000f62000c1e1900 */
[----:B------:R-:W-:-:S02]  /*1760*/  ISETP.NE.AND P0, PT, R30, RZ, PT ;  /* 0x000000ff1e00720c */ /* 0x000fc40003f05270 */
[----:B------:R-:W-:Y:S01]  /*1770*/  CS2R R30, SRZ ;  /* 0x00000000001e7805 */ /* 0x000fe2000001ff00 */
[----:B------:R-:W5:Y:S05]  /*1780*/  @!P3 LDG.E R29, desc[UR24][R2.64+0x600] ;  /* 0x00060018021db981 */ /* 0x000f6a000c1e1900 */
[----:B------:R-:W5:Y:S04]  /*1790*/  @!P4 LDG.E R30, desc[UR24][R2.64+0x680] ;  /* 0x00068018021ec981 */ /* 0x000f68000c1e1900 */
[----:B------:R-:W5:Y:S04]  /*17a0*/  @!P5 LDG.E R31, desc[UR24][R2.64+0x700] ;  /* 0x00070018021fd981 */ /* 0x000f68000c1e1900 */
[----:B------:R-:W5:Y:S04]  /*17b0*/  @!P0 LDG.E R26, desc[UR24][R2.64+0x480] ;  /* 0x00048018021a8981 */ /* 0x000f68000c1e1900 */
[----:B------:R-:W5:Y:S01]  /*17c0*/  @!P6 LDG.E R32, desc[UR24][R2.64+0x780] ;  /* 0x000780180220e981 */ /* 0x000f62000c1e1900 */
[----:B------:R-:W0:Y:S03]  /*17d0*/  LDCU.U8 UR7, c[0x0][0x39e] ;  /* 0x000073c0ff0777ac */ /* 0x000e260008000000 */
[----:B------:R-:W-:Y:S04]  /*17e0*/  STL [R1+0x10], R51 ;  /* 0x0000103301007387 */ /* 0x000fe80000100800 */
[----:B------:R-:W-:Y:S04]  /*17f0*/  STL [R1+0xc], R50 ;  /* 0x00000c3201007387 */ /* 0x000fe80000100800 */
[----:B------:R-:W-:Y:S04]  /*1800*/  STL [R1+0x8], R49 ;  /* 0x0000083101007387 */ /* 0x000fe80000100800 */
[----:B------:R-:W-:Y:S04]  /*1810*/  STL [R1+0x4], R48 ;  /* 0x0000043001007387 */ /* 0x000fe80000100800 */
[----:B------:R-:W-:Y:S01]  /*1820*/  STL [R1], R47 ;  /* 0x0000002f01007387 */ /* 0x000fe20000100800 */
[----:B------:R-:W-:Y:S03]  /*1830*/  BSSY.RECONVERGENT B0, `(.L_x_164) ;  /* 0x0000050000007945 */ /* 0x000fe60003800200 */
        /* <DEDUP_REMOVED lines=62> */
[----:B------:R-:W-:-:S03]  /*1c20*/  @P0 MOV R17, 0x7f800000 ;  /* 0x7f80000000110802 */ /* 0x000fc60000000f00 */
        /* <DEDUP_REMOVED lines=11> */
[----:B------:R-:W-:-:S04]  /*1ce0*/  FFMA.FTZ R3, R3, R18, R3 ;  /* 0x0000001203037223 */ /* 0x000fc80000010003 */
[----:B------:R-:W-:Y:S01]  /*1cf0*/  FFMA.FTZ R62, R2, 0.69314718246459960938, R3 ;  /* 0x3f317218023e7823 */ /* 0x000fe20000010003 */
[C---:B------:R-:W-:Y:S01]  /*1d00*/  @P6 FFMA.FTZ R62, R19.reuse, R17, +INF ;  /* 0x7f800000133e6423 */ /* 0x040fe20000010011 */
[----:B------:R-:W-:-:S04]  /*1d10*/  @P0 FSETP.NEU.FTZ.AND P6, PT, R19, RZ, PT ;  /* 0x000000ff1300020b */ /* 0x000fc80003fdd000 */
[----:B------:R-:W-:-:S09]  /*1d20*/  @P0 FSEL R62, R62, -RZ, P6 ;  /* 0x800000ff3e3e0208 */ /* 0x000fd20003000000 */
.L_x_165:
[----:B------:R-:W-:Y:S05]  /*1d30*/  BSYNC.RECONVERGENT B0 ;  /* 0x0000000000007941 */ /* 0x000fea0003800200 */
.L_x_164:
        /* <DEDUP_REMOVED lines=34> */
.L_x_167:
[----:B------:R-:W-:Y:S05]  /*1f60*/  BSYNC.RECONVERGENT B0 ;  /* 0x0000000000007941 */ /* 0x000fea0003800200 */
.L_x_166:
        /* <DEDUP_REMOVED lines=36> */
.L_x_169:
[----:B------:R-:W-:Y:S05]  /*21b0*/  BSYNC.RECONVERGENT B0 ;  /* 0x0000000000007941 */ /* 0x000fea0003800200 */
.L_x_168:
        /* <DEDUP_REMOVED lines=34> */
.L_x_171:
[----:B------:R-:W-:Y:S05]  /*23e0*/  BSYNC.RECONVERGENT B0 ;  /* 0x0000000000007941 */ /* 0x000fea0003800200 */
.L_x_170:
        /* <DEDUP_REMOVED lines=36> */
.L_x_173:
[----:B------:R-:W-:Y:S05]  /*2630*/  BSYNC.RECONVERGENT B0 ;  /* 0x0000000000007941 */ /* 0x000fea0003800200 */
.L_x_172:
        /* <DEDUP_REMOVED lines=34> */
.L_x_175:
[----:B------:R-:W-:Y:S05]  /*2860*/  BSYNC.RECONVERGENT B0 ;  /* 0x0000000000007941 */ /* 0x000fea0003800200 */
.L_x_174:
        /* <DEDUP_REMOVED lines=36> */
.L_x_177:
[----:B------:R-:W-:Y:S05]  /*2ab0*/  BSYNC.RECONVERGENT B0 ;  /* 0x0000000000007941 */ /* 0x000fea0003800200 */
.L_x_176:
        /* <DEDUP_REMOVED lines=34> */
.L_x_179:
[----:B------:R-:W-:Y:S05]  /*2ce0*/  BSYNC.RECONVERGENT B0 ;  /* 0x0000000000007941 */ /* 0x000fea0003800200 */
.L_x_178:
        /* <DEDUP_REMOVED lines=37> */
.L_x_181:
[----:B------:R-:W-:Y:S05]  /*2f40*/  BSYNC.RECONVERGENT B0 ;  /* 0x0000000000007941 */ /* 0x000fea0003800200 */
.L_x_180:
        /* <DEDUP_REMOVED lines=39> */
.L_x_183:
[----:B------:R-:W-:Y:S05]  /*31c0*/  BSYNC.RECONVERGENT B0 ;  /* 0x0000000000007941 */ /* 0x000fea0003800200 */
.L_x_182:
        /* <DEDUP_REMOVED lines=45> */
.L_x_185:
[----:B------:R-:W-:Y:S05]  /*34a0*/  BSYNC.RECONVERGENT B0 ;  /* 0x0000000000007941 */ /* 0x000fea0003800200 */
.L_x_184:
        /* <DEDUP_REMOVED lines=32> */
.L_x_187:
[----:B------:R-:W-:Y:S05]  /*36b0*/  BSYNC.RECONVERGENT B0 ;  /* 0x0000000000007941 */ /* 0x000fea0003800200 */
.L_x_186:
        /* <DEDUP_REMOVED lines=32> */
.L_x_189:
[----:B------:R-:W-:Y:S05]  /*38c0*/  BSYNC.RECONVERGENT B0 ;  /* 0x0000000000007941 */ /* 0x000fea0003800200 */
.L_x_188:
        /* <DEDUP_REMOVED lines=32> */
.L_x_191:
[----:B------:R-:W-:Y:S05]  /*3ad0*/  BSYNC.RECONVERGENT B0 ;  /* 0x0000000000007941 */ /* 0x000fea0003800200 */
.L_x_190:
        /* <DEDUP_REMOVED lines=32> */
.L_x_193:
[----:B------:R-:W-:Y:S05]  /*3ce0*/  BSYNC.RECONVERGENT B0 ;  /* 0x0000000000007941 */ /* 0x000fea0003800200 */
.L_x_192:
        /* <DEDUP_REMOVED lines=32> */
.L_x_195:
[----:B------:R-:W-:Y:S05]  /*3ef0*/  BSYNC.RECONVERGENT B0 ;  /* 0x0000000000007941 */ /* 0x000fea0003800200 */
.L_x_194:
        /* <DEDUP_REMOVED lines=12> */
[----:B------:R-:W-:Y:S01]  /*3fc0*/  FMUL.FTZ R17, R16, R35 ;  /* 0x0000002310117220 */ /* 0x000fe20000410000 */
[----:B------:R-:W-:Y:S01]  /*3fd0*/  FMUL.FTZ R16, R15, R36 ;  /* 0x000000240f107220 */ /* 0x000fe20000410000 */
[----:B------:R-:W-:Y:S01]  /*3fe0*/  FMUL.FTZ R15, R14, R37 ;  /* 0x000000250e0f7220 */ /* 0x000fe20000410000 */
[----:B------:R-:W-:Y:S01]  /*3ff0*/  USHF.L.U32 UR7, UR6, 0xc, URZ ;  /* 0x0000000c06077899 */ /* 0x000fe200080006ff */
[----:B------:R-:W-:Y:S01]  /*4000*/  FMUL.FTZ R14, R13, R38 ;  /* 0x000000260d0e7220 */ /* 0x000fe20000410000 */
[----:B------:R-:W-:Y:S01]  /*4010*/  FMUL.FTZ R13, R12, R39 ;  /* 0x000000270c0d7220 */ /* 0x000fe20000410000 */
[----:B------:R-:W-:Y:S01]  /*4020*/  FMUL.FTZ R12, R11, R52 ;  /* 0x000000340b0c7220 */ /* 0x000fe20000410000 */
[----:B------:R-:W-:Y:S01]  /*4030*/  ULEA UR22, UR21, -UR7, 0x1 ;  /* 0x8000000715167291 */ /* 0x000fe2000f8e08ff */
[----:B------:R-:W-:Y:S01]  /*4040*/  FMUL.FTZ R11, R10, R53 ;  /* 0x000000350a0b7220 */ /* 0x000fe20000410000 */
[----:B------:R-:W-:Y:S01]  /*4050*/  FMUL.FTZ R10, R9, R54 ;  /* 0x00000036090a7220 */ /* 0x000fe20000410000 */
[----:B------:R-:W-:Y:S01]  /*4060*/  FMUL.FTZ R9, R8, R55 ;  /* 0x0000003708097220 */ /* 0x000fe20000410000 */
[----:B------:R-:W-:Y:S01]  /*4070*/  ISETP.NE.AND P0, PT, RZ, UR6, PT ;  /* 0x00000006ff007c0c */ /* 0x000fe2000bf05270 */
[----:B------:R-:W-:Y:S01]  /*4080*/  FMUL.FTZ R8, R7, R56 ;  /* 0x0000003807087220 */ /* 0x000fe20000410000 */
[----:B------:R-:W-:Y:S01]  /*4090*/  FMUL.FTZ R7, R6, R57 ;  /* 0x0000003906077220 */ /* 0x000fe20000410000 */
[----:B------:R-:W-:Y:S01]  /*40a0*/  FMUL.FTZ R6, R5, R58 ;  /* 0x0000003a05067220 */ /* 0x000fe20000410000 */
[----:B------:R-:W-:Y:S01]  /*40b0*/  FMUL.FTZ R5, R4, R59 ;  /* 0x0000003b04057220 */ /* 0x000fe20000410000 */
[----:B------:R-:W-:Y:S01]  /*40c0*/  ISETP.EQ.AND P0, PT, R0, RZ, P0 ;  /* 0x000000ff0000720c */ /* 0x000fe20000702270 */
[----:B------:R-:W-:Y:S01]  /*40d0*/  FMUL.FTZ R4, R43, R60 ;  /* 0x0000003c2b047220 */ /* 0x000fe20000410000 */
[----:B------:R-:W2:Y:S01]  /*40e0*/  LDCU UR43, c[0x0][0x38c] ;  /* 0x00007180ff2b77ac */ /* 0x000ea20008000800 */
[----:B-1----:R-:W-:Y:S01]  /*40f0*/  UIMAD.WIDE.U32 UR8, UR20, UR18, URZ ;  /* 0x00000012140872a5 */ /* 0x002fe2000f8e00ff */
[----:B------:R-:W1:Y:S03]  /*4100*/  LDCU UR21, c[0x0][0x388] ;  /* 0x00007100ff1577ac */ /* 0x000e660008000800 */
[----:B------:R-:W-:Y:S01]  /*4110*/  UIMAD UR20, UR20, UR19, UR9 ;  /* 0x00000013141472a4 */ /* 0x000fe2000f8e0209 */
[----:B0-----:R-:W-:Y:S01]  /*4120*/  SHF.L.U32 R18, R3, 0x5, RZ ;  /* 0x0000000503127819 */ /* 0x001fe200000006ff */
[----:B------:R-:W0:Y:S03]  /*4130*/  LDCU.64 UR26, c[0x0][0x3a8] ;  /* 0x00007500ff1a77ac */ /* 0x000e260008000a00 */
[----:B------:R-:W-:Y:S01]  /*4140*/  LOP3.LUT R18, R18, R3, RZ, 0xfc, !PT ;  /* 0x0000000312127212 */ /* 0x000fe200078efcff */
[----:B------:R-:W-:Y:S01]  /*4150*/  FMUL.FTZ R3, R40, R61 ;  /* 0x0000003d28037220 */ /* 0x000fe20000410000 */
[----:B------:R-:W3:Y:S02]  /*4160*/  LDCU.64 UR28, c[0x0][0x440] ;  /* 0x00008800ff1c77ac */ /* 0x000ee40008000a00 */
[----:B------:R-:W-:Y:S01]  /*4170*/  LOP3.LUT R2, R18, 0x7c1f, RZ, 0xc0, !PT ;  /* 0x00007c1f12027812 */ /* 0x000fe200078ec0ff */
[----:B------:R-:W4:Y:S03]  /*4180*/  LDCU.64 UR30, c[0x0][0x3d8] ;  /* 0x00007b00ff1e77ac */ /* 0x000f260008000a00 */
[----:B------:R-:W-:Y:S01]  /*4190*/  ISETP.GE.AND P1, PT, R2, UR22, PT ;  /* 0x0000001602007c0c */ /* 0x000fe2000bf26270 */
[----:B------:R-:W-:Y:S01]  /*41a0*/  FMUL.FTZ R2, R41, R62 ;  /* 0x0000003e29027220 */ /* 0x000fe20000410000 */
[----:B------:R-:W0:Y:S01]  /*41b0*/  LDCU.64 UR32, c[0x0][0x3e0] ;  /* 0x00007c00ff2077ac */ /* 0x000e220008000a00 */
[----:B------:R-:W0:Y:S01]  /*41c0*/  LDCU.64 UR34, c[0x0][0x450] ;  /* 0x00008a00ff2277ac */ /* 0x000e220008000a00 */
[----:B------:R-:W0:Y:S01]  /*41d0*/  LDCU.64 UR36, c[0x0][0x480] ;  /* 0x00009000ff2477ac */ /* 0x000e220008000a00 */
[----:B------:R-:W0:Y:S01]  /*41e0*/  LDCU.64 UR38, c[0x0][0x3c0] ;  /* 0x00007800ff2677ac */ /* 0x000e220008000a00 */
[----:B-12---:R-:W-:-:S07]  /*41f0*/  UMOV UR7, URZ ;  /* 0x000000ff00077c82 */ /* 0x006fce0008000000 */
.L_x_202:
[----:B------:R-:W-:Y:S01]  /*4200*/  LOP3.LUT R42, R18, 0x7c1f, RZ, 0xc0, !PT ;  /* 0x00007c1f122a7812 */ /* 0x000fe200078ec0ff */
[----:B------:R-:W-:Y:S01]  /*4210*/  HFMA2 R43, -RZ, RZ, 0, 0 ;  /* 0x00000000ff2b7431 */ /* 0x000fe200000001ff */
[----:B0-----:R-:W-:Y:S02]  /*4220*/  MOV R41, UR38 ;  /* 0x0000002600297c02 */ /* 0x001fe40008000f00 */
[----:B------:R-:W-:Y:S02]  /*4230*/  CS2R R86, SRZ ;  /* 0x0000000000567805 */ /* 0x000fe4000001ff00 */
[----:B------:R-:W-:Y:S01]  /*4240*/  LOP3.LUT R0, R42, 0x20, RZ, 0xfc, !PT ;  /* 0x000000202a007812 */ /* 0x000fe200078efcff */
[----:B------:R-:W-:Y:S01]  /*4250*/  UMOV UR18, UR8 ;  /* 0x0000000800127c82 */ /* 0x000fe20008000000 */
[----:B------:R-:W-:Y:S01]  /*4260*/  MOV R45, UR39 ;  /* 0x00000027002d7c02 */ /* 0x000fe20008000f00 */
[----:B------:R-:W-:Y:S01]  /*4270*/  IMAD.WIDE.U32 R40, R41, UR7, R42 ;  /* 0x0000000729287c25 */ /* 0x000fe2000f8e002a */
[----:B------:R-:W-:Y:S01]  /*4280*/  ISETP.GE.AND P2, PT, R0, UR22, PT ;  /* 0x0000001600007c0c */ /* 0x000fe2000bf46270 */
[----:B------:R-:W-:Y:S01]  /*4290*/  UMOV UR19, UR20 ;  /* 0x0000001400137c82 */ /* 0x000fe20008000000 */
[----:B------:R-:W-:Y:S01]  /*42a0*/  LOP3.LUT R46, R42, 0x60, RZ, 0xfc, !PT ;  /* 0x000000602a2e7812 */ /* 0x000fe200078efcff */
[----:B------:R-:W-:Y:S01]  /*42b0*/  IMAD R41, R45, UR7, R41 ;  /* 0x000000072d297c24 */ /* 0x000fe2000f8e0229 */
[----:B------:R-:W-:Y:S01]  /*42c0*/  LEA R44, P5, R40, UR15, 0x2 ;  /* 0x0000000f282c7c11 */ /* 0x000fe2000f8a10ff */
[----:B------:R-:W-:Y:S01]  /*42d0*/  HFMA2 R114, -RZ, RZ, 0, 0 ;  /* 0x00000000ff727431 */ /* 0x000fe200000001ff */
[----:B------:R-:W-:-:S02]  /*42e0*/  LOP3.LUT R43, R42, 0x40, RZ, 0xfc, !PT ;  /* 0x000000402a2b7812 */ /* 0x000fc400078efcff */
[----:B------:R-:W-:Y:S02]  /*42f0*/  CS2R R110, SRZ ;  /* 0x00000000006e7805 */ /* 0x000fe4000001ff00 */
[----:B------:R-:W-:Y:S02]  /*4300*/  LEA.HI.X R45, R40, UR16, R41, 0x2, P5 ;  /* 0x00000010282d7c11 */ /* 0x000fe4000a8f1429 */
[----:B------:R-:W-:Y:S02]  /*4310*/  CS2R R100, SRZ ;  /* 0x0000000000647805 */ /* 0x000fe4000001ff00 */
[----:B------:R-:W-:Y:S01]  /*4320*/  ISETP.GE.AND P4, PT, R46, UR22, PT ;  /* 0x000000162e007c0c */ /* 0x000fe2000bf86270 */
[----:B------:R-:W-:Y:S01]  /*4330*/  HFMA2 R46, -RZ, RZ, 0, 0 ;  /* 0x00000000ff2e7431 */ /* 0x000fe200000001ff */
[----:B------:R-:W-:Y:S01]  /*4340*/  ISETP.GE.AND P3, PT, R43, UR22, PT ;  /* 0x000000162b007c0c */ /* 0x000fe2000bf66270 */
[----:B------:R-:W2:Y:S01]  /*4350*/  @!P2 LDG.E R86, desc[UR24][R44.64+0x80] ;  /* 0x000080182c56a981 */ /* 0x000ea2000c1e1900 */
[C---:B------:R-:W-:Y:S01]  /*4360*/  LOP3.LUT R0, R42.reuse, 0x80, RZ, 0xfc, !PT ;  /* 0x000000802a007812 */ /* 0x040fe200078efcff */
[----:B------:R-:W-:Y:S01]  /*4370*/  UIMAD.WIDE.U32 UR18, UR7, UR26, UR18 ;  /* 0x0000001a071272a5 */ /* 0x000fe2000f8e0012 */
[----:B------:R-:W-:-:S02]  /*4380*/  LOP3.LUT R47, R42, 0xa0, RZ, 0xfc, !PT ;  /* 0x000000a02a2f7812 */ /* 0x000fc400078efcff */
[----:B------:R-:W-:Y:S02]  /*4390*/  CS2R R94, SRZ ;  /* 0x00000000005e7805 */ /* 0x000fe4000001ff00 */
[----:B------:R-:W-:Y:S01]  /*43a0*/  ISETP.GE.AND P2, PT, R0, UR22, PT ;  /* 0x0000001600007c0c */ /* 0x000fe2000bf46270 */
[----:B------:R-:W-:Y:S01]  /*43b0*/  UIMAD UR17, UR7, UR27, UR19 ;  /* 0x0000001b071172a4 */ /* 0x000fe2000f8e0213 */
[----:B------:R-:W-:Y:S02]  /*43c0*/  LOP3.LUT R0, R42, 0xc0, RZ, 0xfc, !PT ;  /* 0x000000c02a007812 */ /* 0x000fe400078efcff */
[----:B------:R-:W-:Y:S02]  /*43d0*/  MOV R43, RZ ;  /* 0x000000ff002b7202 */ /* 0x000fe40000000f00 */
[----:B------:R-:W-:Y:S01]  /*43e0*/  MOV R102, RZ ;  /* 0x000000ff00667202 */ /* 0x000fe20000000f00 */
[----:B------:R-:W5:Y:S01]  /*43f0*/  @!P3 LDG.E R46, desc[UR24][R44.64+0x100] ;  /* 0x000100182c2eb981 */ /* 0x000f62000c1e1900 */
[----:B------:R-:W-:-:S02]  /*4400*/  ISETP.GE.AND P6, PT, R47, UR22, PT ;  /* 0x000000162f007c0c */ /* 0x000fc4000bfc6270 */
[----:B------:R-:W-:Y:S01]  /*4410*/  LOP3.LUT R47, R42, 0xe0, RZ, 0xfc, !PT ;  /* 0x000000e02a2f7812 */ /* 0x000fe200078efcff */
[----:B------:R-:W4:Y:S01]  /*4420*/  @!P4 LDG.E R43, desc[UR24][R44.64+0x180] ;  /* 0x000180182c2bc981 */ /* 0x000f22000c1e1900 */
[----:B------:R-:W-:Y:S02]  /*4430*/  ISETP.GE.AND P5, PT, R0, UR22, PT ;  /* 0x0000001600007c0c */ /* 0x000fe4000bfa6270 */
[----:B------:R-:W-:Y:S01]  /*4440*/  LOP3.LUT R48, R42, 0x100, RZ, 0xfc, !PT ;  /* 0x000001002a307812 */ /* 0x000fe200078efcff */
[----:B------:R-:W4:Y:S01]  /*4450*/  @!P2 LDG.E R114, desc[UR24][R44.64+0x200] ;  /* 0x000200182c72a981 */ /* 0x000f22000c1e1900 */
[----:B------:R-:W-:Y:S02]  /*4460*/  ISETP.GE.AND P4, PT, R47, UR22, PT ;  /* 0x000000162f007c0c */ /* 0x000fe4000bf86270 */
[----:B------:R-:W-:Y:S01]  /*4470*/  ISETP.GE.AND P3, PT, R48, UR22, PT ;  /* 0x0000001630007c0c */ /* 0x000fe2000bf66270 */
[----:B------:R-:W-:Y:S01]  /*4480*/  HFMA2 R97, -RZ, RZ, 0, 0 ;  /* 0x00000000ff617431 */ /* 0x000fe200000001ff */
[C---:B------:R-:W-:Y:S01]  /*4490*/  LOP3.LUT R0, R42.reuse, 0x120, RZ, 0xfc, !PT ;  /* 0x000001202a007812 */ /* 0x040fe200078efcff */
[----:B------:R-:W4:Y:S01]  /*44a0*/  @!P6 LDG.E R111, desc[UR24][R44.64+0x280] ;  /* 0x000280182c6fe981 */ /* 0x000f22000c1e1900 */
[----:B------:R-:W-:-:S02]  /*44b0*/  LOP3.LUT R47, R42, 0x140, RZ, 0xfc, !PT ;  /* 0x000001402a2f7812 */ /* 0x000fc400078efcff */
[----:B------:R-:W-:Y:S01]  /*44c0*/  ISETP.GE.AND P2, PT, R0, UR22, PT ;  /* 0x0000001600007c0c */ /* 0x000fe2000bf46270 */
[----:B------:R-:W4:Y:S01]  /*44d0*/  @!P5 LDG.E R110, desc[UR24][R44.64+0x300] ;  /* 0x000300182c6ed981 */ /* 0x000f22000c1e1900 */
[C---:B------:R-:W-:Y:S02]  /*44e0*/  LOP3.LUT R0, R42.reuse, 0x160, RZ, 0xfc, !PT ;  /* 0x000001602a007812 */ /* 0x040fe400078efcff */
[----:B------:R-:W-:Y:S01]  /*44f0*/  ISETP.GE.AND P6, PT, R47, UR22, PT ;  /* 0x000000162f007c0c */ /* 0x000fe2000bfc6270 */
[----:B------:R-:W4:Y:S01]  /*4500*/  @!P4 LDG.E R101, desc[UR24][R44.64+0x380] ;  /* 0x000380182c65c981 */ /* 0x000f22000c1e1900 */
[----:B------:R-:W-:Y:S02]  /*4510*/  LOP3.LUT R47, R42, 0x180, RZ, 0xfc, !PT ;  /* 0x000001802a2f7812 */ /* 0x000fe400078efcff */
[----:B------:R-:W-:Y:S01]  /*4520*/  ISETP.GE.AND P5, PT, R0, UR22, PT ;  /* 0x0000001600007c0c */ /* 0x000fe2000bfa6270 */
[----:B------:R-:W4:Y:S01]  /*4530*/  @!P3 LDG.E R102, desc[UR24][R44.64+0x400] ;  /* 0x000400182c66b981 */ /* 0x000f22000c1e1900 */
[C---:B------:R-:W-:Y:S01]  /*4540*/  LOP3.LUT R0, R42.reuse, 0x1a0, RZ, 0xfc, !PT ;  /* 0x000001a02a007812 */ /* 0x040fe200078efcff */
[----:B---3--:R-:W-:Y:S01]  /*4550*/  ULEA UR19, UP0, UR18, UR28, 0x3 ;  /* 0x0000001c12137291 */ /* 0x008fe2000f8018ff */
[----:B------:R-:W-:Y:S01]  /*4560*/  ISETP.GE.AND P4, PT, R47, UR22, PT ;  /* 0x000000162f007c0c */ /* 0x000fe2000bf86270 */
[----:B------:R-:W3:Y:S01]  /*4570*/  @!P2 LDG.E R100, desc[UR24][R44.64+0x480] ;  /* 0x000480182c64a981 */ /* 0x000ee2000c1e1900 */
[----:B------:R-:W-:-:S02]  /*4580*/  LOP3.LUT R47, R42, 0x1c0, RZ, 0xfc, !PT ;  /* 0x000001c02a2f7812 */ /* 0x000fc400078efcff */
[----:B------:R-:W-:Y:S02]  /*4590*/  ISETP.GE.AND P3, PT, R0, UR22, PT ;  /* 0x0000001600007c0c */ /* 0x000fe4000bf66270 */
[----:B------:R-:W-:Y:S01]  /*45a0*/  MOV R99, RZ ;  /* 0x000000ff00637202 */ /* 0x000fe20000000f00 */
[----:B------:R-:W-:Y:S01]  /*45b0*/  ULEA.HI.X UR18, UR18, UR29, UR17, 0x3, UP0 ;  /* 0x0000001d12127291 */ /* 0x000fe200080f1c11 */
[----:B------:R-:W-:Y:S01]  /*45c0*/  ISETP.GE.AND P2, PT, R47, UR22, PT ;  /* 0x000000162f007c0c */ /* 0x000fe2000bf46270 */
[----:B------:R-:W3:Y:S01]  /*45d0*/  @!P6 LDG.E R97, desc[UR24][R44.64+0x500] ;  /* 0x000500182c61e981 */ /* 0x000ee2000c1e1900 */
[C---:B------:R-:W-:Y:S02]  /*45e0*/  LOP3.LUT R0, R42.reuse, 0x1e0, RZ, 0xfc, !PT ;  /* 0x000001e02a007812 */ /* 0x040fe400078efcff */
[----:B------:R-:W-:Y:S02]  /*45f0*/  LOP3.LUT R47, R42, 0x200, RZ, 0xfc, !PT ;  /* 0x000002002a2f7812 */ /* 0x000fe400078efcff */
[----:B------:R-:W-:-:S02]  /*4600*/  CS2R R92, SRZ ;  /* 0x00000000005c7805 */ /* 0x000fc4000001ff00 */
[----:B------:R-:W-:Y:S01]  /*4610*/  ISETP.GE.AND P6, PT, R0, UR22, PT ;  /* 0x0000001600007c0c */ /* 0x000fe2000bfc6270 */
[----:B------:R-:W3:Y:S01]  /*4620*/  @!P5 LDG.E R99, desc[UR24][R44.64+0x580] ;  /* 0x000580182c63d981 */ /* 0x000ee2000c1e1900 */
[----:B------:R-:W-:Y:S02]  /*4630*/  ISETP.GE.AND P5, PT, R47, UR22, PT ;  /* 0x000000162f007c0c */ /* 0x000fe4000bfa6270 */
[C---:B------:R-:W-:Y:S01]  /*4640*/  LOP3.LUT R0, R42.reuse, 0x220, RZ, 0xfc, !PT ;  /* 0x000002202a007812 */ /* 0x040fe200078efcff */
[----:B------:R-:W-:Y:S01]  /*4650*/  HFMA2 R84, -RZ, RZ, 0, 0 ;  /* 0x00000000ff547431 */ /* 0x000fe200000001ff */
[----:B------:R-:W-:Y:S01]  /*4660*/  MOV R40, UR19 ;  /* 0x0000001300287c02 */ /* 0x000fe20008000f00 */
[----:B------:R-:W3:Y:S01]  /*4670*/  @!P4 LDG.E R94, desc[UR24][R44.64+0x600] ;  /* 0x000600182c5ec981 */ /* 0x000ee2000c1e1900 */
[----:B------:R-:W-:Y:S02]  /*4680*/  MOV R41, UR18 ;  /* 0x0000001200297c02 */ /* 0x000fe40008000f00 */
[----:B------:R-:W-:Y:S01]  /*4690*/  LOP3.LUT R47, R42, 0x240, RZ, 0xfc, !PT ;  /* 0x000002402a2f7812 */ /* 0x000fe200078efcff */
[----:B------:R-:W3:Y:S01]  /*46a0*/  @!P3 LDG.E R93, desc[UR24][R44.64+0x680] ;  /* 0x000680182c5db981 */ /* 0x000ee2000c1e1900 */
[----:B------:R-:W-:-:S02]  /*46b0*/  ISETP.GE.AND P4, PT, R0, UR22, PT ;  /* 0x0000001600007c0c */ /* 0x000fc4000bf86270 */
[----:B------:R-:W-:Y:S02]  /*46c0*/  CS2R R82, SRZ ;  /* 0x0000000000527805 */ /* 0x000fe4000001ff00 */
[----:B------:R-:W-:Y:S01]  /*46d0*/  ISETP.GE.AND P3, PT, R47, UR22, PT ;  /* 0x000000162f007c0c */ /* 0x000fe2000bf66270 */
[----:B------:R-:W2:Y:S01]  /*46e0*/  @!P1 LDG.E R95, desc[UR24][R44.64] ;  /* 0x000000182c5f9981 */ /* 0x000ea2000c1e1900 */
[----:B------:R-:W-:-:S03]  /*46f0*/  LOP3.LUT R0, R42, 0x260, RZ, 0xfc, !PT ;  /* 0x000002602a007812 */ /* 0x000fc600078efcff */
[----:B------:R-:W5:Y:S01]  /*4700*/  LDG.E.64 R40, desc[UR24][R40.64] ;  /* 0x0000001828287981 */ /* 0x000f62000c1e1b00 */
[----:B------:R-:W-:-:S03]  /*4710*/  LOP3.LUT R47, R42, 0x280, RZ, 0xfc, !PT ;  /* 0x000002802a2f7812 */ /* 0x000fc600078efcff */
[----:B------:R-:W3:Y:S01]  /*4720*/  @!P2 LDG.E R84, desc[UR24][R44.64+0x700] ;  /* 0x000700182c54a981 */ /* 0x000ee2000c1e1900 */
[----:B------:R-:W-:Y:S02]  /*4730*/  ISETP.GE.AND P2, PT, R0, UR22, PT ;  /* 0x0000001600007c0c */ /* 0x000fe4000bf46270 */
[----:B------:R-:W-:Y:S02]  /*4740*/  CS2R R80, SRZ ;  /* 0x0000000000507805 */ /* 0x000fe4000001ff00 */
[C---:B------:R-:W-:Y:S01]  /*4750*/  LOP3.LUT R0, R42.reuse, 0x2a0, RZ, 0xfc, !PT ;  /* 0x000002a02a007812 */ /* 0x040fe200078efcff */
[----:B------:R-:W3:Y:S01]  /*4760*/  @!P6 LDG.E R83, desc[UR24][R44.64+0x780] ;  /* 0x000780182c53e981 */ /* 0x000ee2000c1e1900 */
[----:B------:R-:W-:Y:S02]  /*4770*/  ISETP.GE.AND P6, PT, R47, UR22, PT ;  /* 0x000000162f007c0c */ /* 0x000fe4000bfc6270 */
[----:B------:R-:W-:Y:S01]  /*4780*/  LOP3.LUT R47, R42, 0x2c0, RZ, 0xfc, !PT ;  /* 0x000002c02a2f7812 */ /* 0x000fe200078efcff */
[----:B------:R-:W3:Y:S01]  /*4790*/  @!P5 LDG.E R82, desc[UR24][R44.64+0x800] ;  /* 0x000800182c52d981 */ /* 0x000ee2000c1e1900 */
[----:B------:R-:W-:-:S02]  /*47a0*/  ISETP.GE.AND P5, PT, R0, UR22, PT ;  /* 0x0000001600007c0c */ /* 0x000fc4000bfa6270 */
[----:B------:R-:W-:Y:S02]  /*47b0*/  CS2R R78, SRZ ;  /* 0x00000000004e7805 */ /* 0x000fe4000001ff00 */
[C---:B------:R-:W-:Y:S01]  /*47c0*/  LOP3.LUT R0, R42.reuse, 0x2e0, RZ, 0xfc, !PT ;  /* 0x000002e02a007812 */ /* 0x040fe200078efcff */
[----:B------:R-:W3:Y:S01]  /*47d0*/  @!P4 LDG.E R81, desc[UR24][R44.64+0x880] ;  /* 0x000880182c51c981 */ /* 0x000ee2000c1e1900 */
[----:B------:R-:W-:Y:S02]  /*47e0*/  ISETP.GE.AND P4, PT, R47, UR22, PT ;  /* 0x000000162f007c0c */ /* 0x000fe4000bf86270 */
[----:B------:R-:W-:Y:S02]  /*47f0*/  CS2R R48, SRZ ;  /* 0x0000000000307805 */ /* 0x000fe4000001ff00 */
[----:B------:R-:W-:Y:S01]  /*4800*/  LOP3.LUT R47, R42, 0x300, RZ, 0xfc, !PT ;  /* 0x000003002a2f7812 */ /* 0x000fe200078efcff */
[----:B------:R-:W3:Y:S01]  /*4810*/  @!P3 LDG.E R80, desc[UR24][R44.64+0x900] ;  /* 0x000900182c50b981 */ /* 0x000ee2000c1e1900 */
[----:B------:R-:W-:-:S02]  /*4820*/  ISETP.GE.AND P3, PT, R0, UR22, PT ;  /* 0x0000001600007c0c */ /* 0x000fc4000bf66270 */
[C---:B------:R-:W-:Y:S01]  /*4830*/  LOP3.LUT R0, R42.reuse, 0x320, RZ, 0xfc, !PT ;  /* 0x000003202a007812 */ /* 0x040fe200078efcff */
[----:B------:R-:W3:Y:S01]  /*4840*/  @!P2 LDG.E R79, desc[UR24][R44.64+0x980] ;  /* 0x000980182c4fa981 */ /* 0x000ee2000c1e1900 */
[----:B------:R-:W-:Y:S02]  /*4850*/  ISETP.GE.AND P2, PT, R47, UR22, PT ;  /* 0x000000162f007c0c */ /* 0x000fe4000bf46270 */
[----:B------:R-:W-:Y:S02]  /*4860*/  CS2R R50, SRZ ;  /* 0x0000000000327805 */ /* 0x000fe4000001ff00 */
[----:B------:R-:W-:Y:S01]  /*4870*/  LOP3.LUT R47, R42, 0x340, RZ, 0xfc, !PT ;  /* 0x000003402a2f7812 */ /* 0x000fe200078efcff */
[----:B------:R-:W3:Y:S01]  /*4880*/  @!P6 LDG.E R49, desc[UR24][R44.64+0xa00] ;  /* 0x000a00182c31e981 */ /* 0x000ee2000c1e1900 */
[----:B------:R-:W-:Y:S02]  /*4890*/  ISETP.GE.AND P6, PT, R0, UR22, PT ;  /* 0x0000001600007c0c */ /* 0x000fe4000bfc6270 */
[----:B------:R-:W-:Y:S01]  /*48a0*/  LOP3.LUT R0, R42, 0x360, RZ, 0xfc, !PT ;  /* 0x000003602a007812 */ /* 0x000fe200078efcff */
[----:B------:R-:W3:Y:S01]  /*48b0*/  @!P5 LDG.E R78, desc[UR24][R44.64+0xa80] ;  /* 0x000a80182c4ed981 */ /* 0x000ee2000c1e1900 */
[----:B------:R-:W-:-:S02]  /*48c0*/  ISETP.GE.AND P5, PT, R47, UR22, PT ;  /* 0x000000162f007c0c */ /* 0x000fc4000bfa6270 */
[----:B------:R-:W-:Y:S01]  /*48d0*/  LOP3.LUT R47, R42, 0x380, RZ, 0xfc, !PT ;  /* 0x000003802a2f7812 */ /* 0x000fe200078efcff */
[----:B------:R-:W3:Y:S01]  /*48e0*/  @!P4 LDG.E R51, desc[UR24][R44.64+0xb00] ;  /* 0x000b00182c33c981 */ /* 0x000ee2000c1e1900 */
[----:B------:R-:W-:Y:S02]  /*48f0*/  ISETP.GE.AND P4, PT, R0, UR22, PT ;  /* 0x0000001600007c0c */ /* 0x000fe4000bf86270 */
[C---:B------:R-:W-:Y:S01]  /*4900*/  LOP3.LUT R0, R42.reuse, 0x3a0, RZ, 0xfc, !PT ;  /* 0x000003a02a007812 */ /* 0x040fe200078efcff */
[----:B------:R-:W3:Y:S01]  /*4910*/  @!P3 LDG.E R50, desc[UR24][R44.64+0xb80] ;  /* 0x000b80182c32b981 */ /* 0x000ee2000c1e1900 */
[----:B------:R-:W-:Y:S02]  /*4920*/  ISETP.GE.AND P3, PT, R47, UR22, PT ;  /* 0x000000162f007c0c */ /* 0x000fe4000bf66270 */
[----:B------:R-:W-:Y:S01]  /*4930*/  MOV R47, RZ ;  /* 0x000000ff002f7202 */ /* 0x000fe20000000f00 */
[----:B------:R-:W3:Y:S01]  /*4940*/  @!P2 LDG.E R48, desc[UR24][R44.64+0xc00] ;  /* 0x000c00182c30a981 */ /* 0x000ee2000c1e1900 */
[----:B------:R-:W-:-:S02]  /*4950*/  LOP3.LUT R42, R42, 0x3c0, RZ, 0xfc, !PT ;  /* 0x000003c02a2a7812 */ /* 0x000fc400078efcff */
[----:B------:R-:W-:Y:S01]  /*4960*/  ISETP.GE.AND P2, PT, R0, UR22, PT ;  /* 0x0000001600007c0c */ /* 0x000fe2000bf46270 */
[----:B------:R-:W3:Y:S01]  /*4970*/  @!P5 LDG.E R92, desc[UR24][R44.64+0xd00] ;  /* 0x000d00182c5cd981 */ /* 0x000ee2000c1e1900 */
[----:B------:R-:W-:-:S03]  /*4980*/  LOP3.LUT R0, R18, 0x3e0, RZ, 0xfc, !PT ;  /* 0x000003e012007812 */ /* 0x000fc600078efcff */
[----:B------:R-:W3:Y:S01]  /*4990*/  @!P6 LDG.E R47, desc[UR24][R44.64+0xc80] ;  /* 0x000c80182c2fe981 */ /* 0x000ee2000c1e1900 */
[----:B------:R-:W-:Y:S02]  /*49a0*/  ISETP.GE.AND P6, PT, R42, UR22, PT ;  /* 0x000000162a007c0c */ /* 0x000fe4000bfc6270 */
[----:B------:R-:W-:Y:S02]  /*49b0*/  ISETP.GE.AND P5, PT, R0, UR22, PT ;  /* 0x0000001600007c0c */ /* 0x000fe4000bfa6270 */
[----:B------:R-:W-:Y:S02]  /*49c0*/  CS2R R90, SRZ ;  /* 0x00000000005a7805 */ /* 0x000fe4000001ff00 */
[----:B------:R-:W-:Y:S01]  /*49d0*/  CS2R R88, SRZ ;  /* 0x0000000000587805 */ /* 0x000fe2000001ff00 */
[----:B------:R-:W3:Y:S04]  /*49e0*/  @!P3 LDG.E R87, desc[UR24][R44.64+0xe00] ;  /* 0x000e00182c57b981 */ /* 0x000ee8000c1e1900 */
[----:B------:R-:W3:Y:S04]  /*49f0*/  @!P4 LDG.E R91, desc[UR24][R44.64+0xd80] ;  /* 0x000d80182c5bc981 */ /* 0x000ee8000c1e1900 */
[----:B------:R-:W3:Y:S04]  /*4a00*/  @!P2 LDG.E R90, desc[UR24][R44.64+0xe80] ;  /* 0x000e80182c5aa981 */ /* 0x000ee8000c1e1900 */
[----:B------:R-:W3:Y:S04]  /*4a10*/  @!P6 LDG.E R89, desc[UR24][R44.64+0xf00] ;  /* 0x000f00182c59e981 */ /* 0x000ee8000c1e1900 */
[----:B------:R0:W3:Y:S01]  /*4a20*/  @!P5 LDG.E R88, desc[UR24][R44.64+0xf80] ;  /* 0x000f80182c58d981 */ /* 0x0000e2000c1e1900 */
[----:B------:R-:W1:Y:S01]  /*4a30*/  S2R R0, SR_TID.X ;  /* 0x0000000000007919 */ /* 0x000e620000002100 */
[----:B------:R-:W0:Y:S01]  /*4a40*/  S2UR UR18, SR_CgaCtaId ;  /* 0x00000000001279c3 */ /* 0x000e220000008800 */
[----:B------:R-:W-:Y:S01]  /*4a50*/  UMOV UR17, 0x400 ;  /* 0x0000040000117882 */ /* 0x000fe20000000000 */
[----:B-1----:R-:W-:-:S04]  /*4a60*/  LOP3.LUT R85, R0, 0x3e0, RZ, 0xc0, !PT ;  /* 0x000003e000557812 */ /* 0x002fc800078ec0ff */
[----:B------:R-:W-:-:S05]  /*4a70*/  IADD3 R98, PT, PT, R85, R77, RZ ;  /* 0x0000004d55627210 */ /* 0x000fca0007ffe0ff */
[----:B------:R-:W-:Y:S01]  /*4a80*/  IMAD R85, R85, 0x1f, R98 ;  /* 0x0000001f55557824 */ /* 0x000fe200078e0262 */
[----:B0-----:R-:W-:-:S04]  /*4a90*/  ULEA UR17, UR18, UR17, 0x18 ;  /* 0x0000001112117291 */ /* 0x001fc8000f8ec0ff */
[C---:B------:R-:W-:Y:S02]  /*4aa0*/  IADD3 R96, PT, PT, R85.reuse, 0x20, RZ ;  /* 0x0000002055607810 */ /* 0x040fe40007ffe0ff */
[C---:B------:R-:W-:Y:S02]  /*4ab0*/  IADD3 R104, PT, PT, R85.reuse, 0x40, RZ ;  /* 0x0000004055687810 */ /* 0x040fe40007ffe0ff */
[C---:B------:R-:W-:Y:S02]  /*4ac0*/  IADD3 R106, PT, PT, R85.reuse, 0x60, RZ ;  /* 0x00000060556a7810 */ /* 0x040fe40007ffe0ff */
[-C--:B------:R-:W-:Y:S02]  /*4ad0*/  LEA.HI.SX32 R42, R85, R85.reuse, 0x1b ;  /* 0x00000055552a7211 */ /* 0x080fe400078fdaff */
[-C--:B------:R-:W-:Y:S02]  /*4ae0*/  LEA.HI.SX32 R96, R96, R85.reuse, 0x1b ;  /* 0x0000005560607211 */ /* 0x080fe400078fdaff */
[----:B------:R-:W-:-:S02]  /*4af0*/  LEA.HI.SX32 R104, R104, R85, 0x1b ;  /* 0x0000005568687211 */ /* 0x000fc400078fdaff */
[----:B------:R-:W-:Y:S02]  /*4b00*/  LEA.HI.SX32 R106, R106, R85, 0x1b ;  /* 0x000000556a6a7211 */ /* 0x000fe400078fdaff */
[----:B------:R-:W-:Y:S02]  /*4b10*/  LEA R42, R42, UR17, 0x2 ;  /* 0x000000112a2a7c11 */ /* 0x000fe4000f8e10ff */
[----:B------:R-:W-:Y:S02]  /*4b20*/  LEA R45, R96, UR17, 0x2 ;  /* 0x00000011602d7c11 */ /* 0x000fe4000f8e10ff */
[----:B------:R-:W-:Y:S02]  /*4b30*/  LEA R103, R104, UR17, 0x2 ;  /* 0x0000001168677c11 */ /* 0x000fe4000f8e10ff */
[----:B------:R-:W-:Y:S02]  /*4b40*/  LEA R106, R106, UR17, 0x2 ;  /* 0x000000116a6a7c11 */ /* 0x000fe4000f8e10ff */
[----:B------:R-:W-:-:S02]  /*4b50*/  IADD3 R44, PT, PT, R85, 0x80, RZ ;  /* 0x00000080552c7810 */ /* 0x000fc40007ffe0ff */
[C---:B------:R-:W-:Y:S02]  /*4b60*/  IADD3 R96, PT, PT, R85.reuse, 0xa0, RZ ;  /* 0x000000a055607810 */ /* 0x040fe40007ffe0ff */
[C---:B------:R-:W-:Y:S02]  /*4b70*/  IADD3 R126, PT, PT, R85.reuse, 0x380, RZ ;  /* 0x00000380557e7810 */ /* 0x040fe40007ffe0ff */
[C---:B------:R-:W-:Y:S02]  /*4b80*/  IADD3 R116, PT, PT, R85.reuse, 0xc0, RZ ;  /* 0x000000c055747810 */ /* 0x040fe40007ffe0ff */
[C---:B------:R-:W-:Y:S02]  /*4b90*/  IADD3 R134, PT, PT, R85.reuse, 0x3a0, RZ ;  /* 0x000003a055867810 */ /* 0x040fe40007ffe0ff */
[----:B------:R-:W-:Y:S02]  /*4ba0*/  IADD3 R124, PT, PT, R85, 0xe0, RZ ;  /* 0x000000e0557c7810 */ /* 0x000fe40007ffe0ff */
[----:B------:R-:W-:-:S02]  /*4bb0*/  LEA.HI.SX32 R131, R96, R85, 0x1b ;  /* 0x0000005560837211 */ /* 0x000fc400078fdaff */
[C---:B------:R-:W-:Y:S02]  /*4bc0*/  IADD3 R128, PT, PT, R85.reuse, 0x100, RZ ;  /* 0x0000010055807810 */ /* 0x040fe40007ffe0ff */
[C---:B------:R-:W-:Y:S02]  /*4bd0*/  IADD3 R160, PT, PT, R85.reuse, 0x120, RZ ;  /* 0x0000012055a07810 */ /* 0x040fe40007ffe0ff */
[C---:B------:R-:W-:Y:S02]  /*4be0*/  IADD3 R105, PT, PT, R85.reuse, 0x140, RZ ;  /* 0x0000014055697810 */ /* 0x040fe40007ffe0ff */
[C---:B------:R-:W-:Y:S02]  /*4bf0*/  IADD3 R136, PT, PT, R85.reuse, 0x340, RZ ;  /* 0x0000034055887810 */ /* 0x040fe40007ffe0ff */
[----:B------:R-:W-:Y:S02]  /*4c00*/  LEA.HI.SX32 R129, R116, R85, 0x1b ;  /* 0x0000005574817211 */ /* 0x000fe400078fdaff */
[----:B------:R-:W-:-:S02]  /*4c10*/  IADD3 R107, PT, PT, R85, 0x160, RZ ;  /* 0x00000160556b7810 */ /* 0x000fc40007ffe0ff */
[C---:B------:R-:W-:Y:S02]  /*4c20*/  IADD3 R138, PT, PT, R85.reuse, 0x2c0, RZ ;  /* 0x000002c0558a7810 */ /* 0x040fe40007ffe0ff */
[-C--:B------:R-:W-:Y:S02]  /*4c30*/  LEA.HI.SX32 R127, R124, R85.reuse, 0x1b ;  /* 0x000000557c7f7211 */ /* 0x080fe400078fdaff */
[C---:B------:R-:W-:Y:S02]  /*4c40*/  IADD3 R125, PT, PT, R85.reuse, 0x180, RZ ;  /* 0x00000180557d7810 */ /* 0x040fe40007ffe0ff */
[-C--:B------:R-:W-:Y:S02]  /*4c50*/  LEA.HI.SX32 R115, R128, R85.reuse, 0x1b ;  /* 0x0000005580737211 */ /* 0x080fe400078fdaff */
[----:B------:R-:W-:Y:S02]  /*4c60*/  IADD3 R120, PT, PT, R85, 0x1a0, RZ ;  /* 0x000001a055787810 */ /* 0x000fe40007ffe0ff */
[----:B------:R-:W-:-:S02]  /*4c70*/  LEA.HI.SX32 R128, R160, R85, 0x1b ;  /* 0x00000055a0807211 */ /* 0x000fc400078fdaff */
[----:B------:R-:W-:Y:S02]  /*4c80*/  IADD3 R154, PT, PT, R85, 0x1c0, RZ ;  /* 0x000001c0559a7810 */ /* 0x000fe40007ffe0ff */
[-C--:B------:R-:W-:Y:S02]  /*4c90*/  LEA.HI.SX32 R116, R105, R85.reuse, 0x1b ;  /* 0x0000005569747211 */ /* 0x080fe400078fdaff */
[----:B------:R-:W-:Y:S02]  /*4ca0*/  LEA R129, R129, UR17, 0x2 ;  /* 0x0000001181817c11 */ /* 0x000fe4000f8e10ff */
[----:B------:R-:W-:Y:S02]  /*4cb0*/  IADD3 R122, PT, PT, R85, 0x1e0, RZ ;  /* 0x000001e0557a7810 */ /* 0x000fe40007ffe0ff */
[-C--:B------:R-:W-:Y:S02]  /*4cc0*/  LEA.HI.SX32 R124, R107, R85.reuse, 0x1b ;  /* 0x000000556b7c7211 */ /* 0x080fe400078fdaff */
[----:B------:R-:W-:-:S02]  /*4cd0*/  LEA.HI.SX32 R105, R138, R85, 0x1b ;  /* 0x000000558a697211 */ /* 0x000fc400078fdaff */
[----:B------:R-:W-:Y:S02]  /*4ce0*/  IADD3 R152, PT, PT, R85, 0x200, RZ ;  /* 0x0000020055987810 */ /* 0x000fe40007ffe0ff */
[-C--:B------:R-:W-:Y:S02]  /*4cf0*/  LEA.HI.SX32 R125, R125, R85.reuse, 0x1b ;  /* 0x000000557d7d7211 */ /* 0x080fe400078fdaff */
[-C--:B------:R-:W-:Y:S02]  /*4d00*/  LEA.HI.SX32 R120, R120, R85.reuse, 0x1b ;  /* 0x0000005578787211 */ /* 0x080fe400078fdaff */
[-C--:B------:R-:W-:Y:S02]  /*4d10*/  LEA.HI.SX32 R121, R154, R85.reuse, 0x1b ;  /* 0x000000559a797211 */ /* 0x080fe400078fdaff */
[----:B------:R-:W-:Y:S02]  /*4d20*/  IADD3 R142, PT, PT, R85, 0x220, RZ ;  /* 0x00000220558e7810 */ /* 0x000fe40007ffe0ff */
[----:B------:R-:W-:-:S02]  /*4d30*/  LEA.HI.SX32 R122, R122, R85, 0x1b ;  /* 0x000000557a7a7211 */ /* 0x000fc400078fdaff */
[----:B------:R-:W-:Y:S02]  /*4d40*/  LEA R124, R124, UR17, 0x2 ;  /* 0x000000117c7c7c11 */ /* 0x000fe4000f8e10ff */
[----:B------:R-:W-:Y:S02]  /*4d50*/  IADD3 R118, PT, PT, R85, 0x240, RZ ;  /* 0x0000024055767810 */ /* 0x000fe40007ffe0ff */
[----:B------:R-:W-:Y:S02]  /*4d60*/  LEA.HI.SX32 R123, R152, R85, 0x1b ;  /* 0x00000055987b7211 */ /* 0x000fe400078fdaff */
[----:B------:R-:W-:Y:S02]  /*4d70*/  LEA R125, R125, UR17, 0x2 ;  /* 0x000000117d7d7c11 */ /* 0x000fe4000f8e10ff */
[----:B------:R-:W-:Y:S02]  /*4d80*/  LEA R120, R120, UR17, 0x2 ;  /* 0x0000001178787c11 */ /* 0x000fe4000f8e10ff */
[----:B------:R-:W-:-:S02]  /*4d90*/  IADD3 R140, PT, PT, R85, 0x280, RZ ;  /* 0x00000280558c7810 */ /* 0x000fc40007ffe0ff */
[----:B------:R-:W-:Y:S02]  /*4da0*/  LEA R121, R121, UR17, 0x2 ;  /* 0x0000001179797c11 */ /* 0x000fe4000f8e10ff */
[----:B------:R-:W-:Y:S02]  /*4db0*/  IADD3 R104, PT, PT, R85, 0x2a0, RZ ;  /* 0x000002a055687810 */ /* 0x000fe40007ffe0ff */
[-C--:B------:R-:W-:Y:S02]  /*4dc0*/  LEA.HI.SX32 R117, R142, R85.reuse, 0x1b ;  /* 0x000000558e757211 */ /* 0x080fe400078fdaff */
[----:B------:R-:W-:Y:S02]  /*4dd0*/  LEA R122, R122, UR17, 0x2 ;  /* 0x000000117a7a7c11 */ /* 0x000fe4000f8e10ff */
[----:B------:R-:W-:Y:S02]  /*4de0*/  LEA.HI.SX32 R118, R118, R85, 0x1b ;  /* 0x0000005576767211 */ /* 0x000fe400078fdaff */
[----:B------:R-:W-:-:S02]  /*4df0*/  LEA R123, R123, UR17, 0x2 ;  /* 0x000000117b7b7c11 */ /* 0x000fc4000f8e10ff */
[C---:B------:R-:W-:Y:S02]  /*4e00*/  IADD3 R108, PT, PT, R85.reuse, 0x320, RZ ;  /* 0x00000320556c7810 */ /* 0x040fe40007ffe0ff */
[-C--:B------:R-:W-:Y:S02]  /*4e10*/  LEA.HI.SX32 R104, R104, R85.reuse, 0x1b ;  /* 0x0000005568687211 */ /* 0x080fe400078fdaff */
[C---:B------:R-:W-:Y:S02]  /*4e20*/  IADD3 R112, PT, PT, R85.reuse, 0x360, RZ ;  /* 0x0000036055707810 */ /* 0x040fe40007ffe0ff */
[----:B------:R-:W-:Y:S02]  /*4e30*/  LEA.HI.SX32 R108, R108, R85, 0x1b ;  /* 0x000000556c6c7211 */ /* 0x000fe400078fdaff */
[C---:B------:R-:W-:Y:S02]  /*4e40*/  IADD3 R132, PT, PT, R85.reuse, 0x3c0, RZ ;  /* 0x000003c055847810 */ /* 0x040fe40007ffe0ff */
[----:B------:R-:W-:-:S02]  /*4e50*/  IADD3 R130, PT, PT, R85, 0x3e0, RZ ;  /* 0x000003e055827810 */ /* 0x000fc40007ffe0ff */
[-C--:B------:R-:W-:Y:S02]  /*4e60*/  LEA.HI.SX32 R112, R112, R85.reuse, 0x1b ;  /* 0x0000005570707211 */ /* 0x080fe400078fdaff */
[----:B------:R-:W-:Y:S02]  /*4e70*/  LEA R108, R108, UR17, 0x2 ;  /* 0x000000116c6c7c11 */ /* 0x000fe4000f8e10ff */
[----:B------:R-:W-:Y:S02]  /*4e80*/  SHF.L.U32 R98, R98, 0x5, RZ ;  /* 0x0000000562627819 */ /* 0x000fe400000006ff */
[-C--:B------:R-:W-:Y:S02]  /*4e90*/  LEA.HI.SX32 R132, R132, R85.reuse, 0x1b ;  /* 0x0000005584847211 */ /* 0x080fe400078fdaff */
[----:B------:R-:W-:Y:S02]  /*4ea0*/  LEA.HI.SX32 R130, R130, R85, 0x1b ;  /* 0x0000005582827211 */ /* 0x000fe400078fdaff */
[----:B------:R-:W-:Y:S01]  /*4eb0*/  LEA R112, R112, UR17, 0x2 ;  /* 0x0000001170707c11 */ /* 0x000fe2000f8e10ff */
[----:B--2---:R-:W-:Y:S04]  /*4ec0*/  STS [R42], R95 ;  /* 0x0000005f2a007388 */ /* 0x004fe80000000800 */
[----:B------:R-:W-:Y:S01]  /*4ed0*/  STS [R45+0x80], R86 ;  /* 0x000080562d007388 */ /* 0x000fe20000000800 */
[----:B-----5:R-:W-:-:S03]  /*4ee0*/  FMUL.FTZ R40, R40, 1.4426950216293334961 ;  /* 0x3fb8aa3b28287820 */ /* 0x020fc60000410000 */
[----:B------:R0:W-:Y:S01]  /*4ef0*/  STS [R103+0x100], R46 ;  /* 0x0001002e67007388 */ /* 0x0001e20000000800 */
[----:B------:R-:W-:-:S03]  /*4f00*/  FMUL.FTZ R113, R40, R61 ;  /* 0x0000003d28717220 */ /* 0x000fc60000410000 */
[----:B----4-:R1:W-:Y:S01]  /*4f10*/  STS [R106+0x180], R43 ;  /* 0x0001802b6a007388 */ /* 0x0103e20000000800 */
[----:B0-----:R-:W-:Y:S01]  /*4f20*/  IADD3 R46, PT, PT, R85, 0x260, RZ ;  /* 0x00000260552e7810 */ /* 0x001fe20007ffe0ff */
[----:B------:R-:W-:Y:S01]  /*4f30*/  FMUL.FTZ R45, R40, R62 ;  /* 0x0000003e282d7220 */ /* 0x000fe20000410000 */
[----:B-1----:R-:W-:Y:S01]  /*4f40*/  LEA.HI.SX32 R43, R44, R85, 0x1b ;  /* 0x000000552c2b7211 */ /* 0x002fe200078fdaff */
[----:B------:R-:W-:Y:S01]  /*4f50*/  FMUL.FTZ R44, R41, R61 ;  /* 0x0000003d292c7220 */ /* 0x000fe20000410000 */
[-C--:B------:R-:W-:Y:S02]  /*4f60*/  LEA.HI.SX32 R119, R46, R85.reuse, 0x1b ;  /* 0x000000552e777211 */ /* 0x080fe400078fdaff */
[----:B------:R0:W-:Y:S01]  /*4f70*/  MUFU.EX2 R46, R113 ;  /* 0x00000071002e7308 */ /* 0x0001e20000000800 */
[----:B------:R-:W-:Y:S01]  /*4f80*/  FMUL.RZ R109, R44, 0.15915493667125701904 ;  /* 0x3e22f9832c6d7820 */ /* 0x000fe2000040c000 */
[----:B------:R-:W-:Y:S02]  /*4f90*/  LEA R133, R43, UR17, 0x2 ;  /* 0x000000112b857c11 */ /* 0x000fe4000f8e10ff */
[----:B------:R1:W2:Y:S01]  /*4fa0*/  MUFU.EX2 R96, R45 ;  /* 0x0000002d00607308 */ /* 0x0002a20000000800 */
[----:B0-----:R-:W-:-:S02]  /*4fb0*/  LEA.HI.SX32 R113, R126, R85, 0x1b ;  /* 0x000000557e717211 */ /* 0x001fc400078fdaff */
[----:B------:R-:W-:Y:S02]  /*4fc0*/  LEA.HI.SX32 R126, R134, R85, 0x1b ;  /* 0x00000055867e7211 */ /* 0x000fe400078fdaff */
[----:B------:R-:W-:Y:S01]  /*4fd0*/  LEA R134, R131, UR17, 0x2 ;  /* 0x0000001183867c11 */ /* 0x000fe2000f8e10ff */
[C---:B------:R-:W-:Y:S01]  /*4fe0*/  FMUL.FTZ R131, R41.reuse, R59 ;  /* 0x0000003b29837220 */ /* 0x040fe20000410000 */
[----:B------:R-:W-:Y:S01]  /*4ff0*/  MUFU.SIN R44, R109 ;  /* 0x0000006d002c7308 */ /* 0x000fe20000000400 */
[----:B------:R-:W-:Y:S01]  /*5000*/  FMUL.FTZ R42, R41, R62 ;  /* 0x0000003e292a7220 */ /* 0x000fe20000410000 */
[----:B------:R0:W-:Y:S01]  /*5010*/  STS [R133+0x200], R114 ;  /* 0x0002007285007388 */ /* 0x0001e20000000800 */
[----:B------:R-:W-:Y:S01]  /*5020*/  FMUL.RZ R138, R131, 0.15915493667125701904 ;  /* 0x3e22f983838a7820 */ /* 0x000fe2000040c000 */
[----:B------:R-:W-:-:S04]  /*5030*/  LEA R131, R128, UR17, 0x2 ;  /* 0x0000001180837c11 */ /* 0x000fc8000f8e10ff */
[----:B-1----:R1:W-:Y:S01]  /*5040*/  MUFU.COS R45, R109 ;  /* 0x0000006d002d7308 */ /* 0x0023e20000000000 */
[----:B------:R-:W-:Y:S01]  /*5050*/  STS [R134+0x280], R111 ;  /* 0x0002806f86007388 */ /* 0x000fe20000000800 */
[----:B0-----:R-:W-:Y:S02]  /*5060*/  LEA R114, R116, UR17, 0x2 ;  /* 0x0000001174727c11 */ /* 0x001fe4000f8e10ff */
[----:B-1----:R-:W-:Y:S02]  /*5070*/  LEA.HI.SX32 R109, R136, R85, 0x1b ;  /* 0x00000055886d7211 */ /* 0x002fe400078fdaff */
[----:B------:R-:W-:Y:S02]  /*5080*/  LEA R136, R127, UR17, 0x2 ;  /* 0x000000117f887c11 */ /* 0x000fe4000f8e10ff */
[----:B------:R-:W-:Y:S01]  /*5090*/  LEA R127, R115, UR17, 0x2 ;  /* 0x00000011737f7c11 */ /* 0x000fe2000f8e10ff */
[----:B------:R-:W-:Y:S01]  /*50a0*/  STS [R129+0x300], R110 ;  /* 0x0003006e81007388 */ /* 0x000fe20000000800 */
[----:B------:R-:W-:-:S03]  /*50b0*/  FMUL.RZ R103, R42, 0.15915493667125701904 ;  /* 0x3e22f9832a677820 */ /* 0x000fc6000040c000 */
[----:B------:R-:W-:Y:S04]  /*50c0*/  STS [R136+0x380], R101 ;  /* 0x0003806588007388 */ /* 0x000fe80000000800 */
[----:B------:R-:W-:Y:S01]  /*50d0*/  STS [R127+0x400], R102 ;  /* 0x000400667f007388 */ /* 0x000fe20000000800 */
[----:B------:R-:W-:-:S03]  /*50e0*/  IADD3 R106, PT, PT, R85, 0x2e0, RZ ;  /* 0x000002e0556a7810 */ /* 0x000fc60007ffe0ff */
[----:B---3--:R0:W-:Y:S01]  /*50f0*/  STS [R131+0x480], R100 ;  /* 0x0004806483007388 */ /* 0x0081e20000000800 */
[----:B------:R-:W2:Y:S01]  /*5100*/  MUFU.SIN R86, R103 ;  /* 0x0000006700567308 */ /* 0x000ea20000000400 */
[----:B------:R-:W-:Y:S02]  /*5110*/  FMUL.FTZ R107, R41, R60 ;  /* 0x0000003c296b7220 */ /* 0x000fe40000410000 */
[----:B------:R-:W-:Y:S01]  /*5120*/  STS [R114+0x500], R97 ;  /* 0x0005006172007388 */ /* 0x000fe20000000800 */
[----:B------:R-:W-:-:S03]  /*5130*/  IADD3 R42, PT, PT, R85, 0x300, RZ ;  /* 0x00000300552a7810 */ /* 0x000fc60007ffe0ff */
[----:B------:R1:W-:Y:S01]  /*5140*/  STS [R124+0x580], R99 ;  /* 0x000580637c007388 */ /* 0x0003e20000000800 */
[----:B------:R3:W4:Y:S01]  /*5150*/  MUFU.COS R95, R103 ;  /* 0x00000067005f7308 */ /* 0x0007220000000000 */
[----:B0-----:R-:W-:Y:S02]  /*5160*/  LEA R100, R117, UR17, 0x2 ;  /* 0x0000001175647c11 */ /* 0x001fe4000f8e10ff */
[----:B------:R-:W-:Y:S01]  /*5170*/  STS [R125+0x600], R94 ;  /* 0x0006005e7d007388 */ /* 0x000fe20000000800 */
[----:B------:R-:W-:-:S03]  /*5180*/  FMUL.RZ R137, R107, 0.15915493667125701904 ;  /* 0x3e22f9836b897820 */ /* 0x000fc6000040c000 */
[----:B------:R-:W-:Y:S01]  /*5190*/  STS [R120+0x680], R93 ;  /* 0x0006805d78007388 */ /* 0x000fe20000000800 */
[----:B---3--:R-:W-:-:S03]  /*51a0*/  LEA.HI.SX32 R103, R140, R85, 0x1b ;  /* 0x000000558c677211 */ /* 0x008fc600078fdaff */
[----:B------:R-:W-:Y:S01]  /*51b0*/  STS [R121+0x700], R84 ;  /* 0x0007005479007388 */ /* 0x000fe20000000800 */
[----:B-1----:R-:W-:Y:S02]  /*51c0*/  LEA R99, R118, UR17, 0x2 ;  /* 0x0000001176637c11 */ /* 0x002fe4000f8e10ff */
[-C--:B------:R-:W-:Y:S01]  /*51d0*/  LEA.HI.SX32 R106, R106, R85.reuse, 0x1b ;  /* 0x000000556a6a7211 */ /* 0x080fe200078fdaff */
[----:B------:R0:W-:Y:S01]  /*51e0*/  STS [R122+0x780], R83 ;  /* 0x000780537a007388 */ /* 0x0001e20000000800 */
[----:B------:R-:W-:Y:S02]  /*51f0*/  LEA R102, R119, UR17, 0x2 ;  /* 0x0000001177667c11 */ /* 0x000fe4000f8e10ff */
[----:B------:R-:W-:Y:S01]  /*5200*/  LEA.HI.SX32 R107, R42, R85, 0x1b ;  /* 0x000000552a6b7211 */ /* 0x000fe200078fdaff */
[----:B------:R1:W-:Y:S04]  /*5210*/  STS [R123+0x800], R82 ;  /* 0x000800527b007388 */ /* 0x0003e80000000800 */
[----:B------:R-:W-:Y:S01]  /*5220*/  STS [R100+0x880], R81 ;  /* 0x0008805164007388 */ /* 0x000fe20000000800 */
[----:B0-----:R-:W-:-:S02]  /*5230*/  LEA R83, R104, UR17, 0x2 ;  /* 0x0000001168537c11 */ /* 0x001fc4000f8e10ff */
[----:B------:R-:W-:Y:S02]  /*5240*/  LEA R104, R105, UR17, 0x2 ;  /* 0x0000001169687c11 */ /* 0x000fe4000f8e10ff */
[----:B-1----:R-:W-:Y:S01]  /*5250*/  LEA R82, R103, UR17, 0x2 ;  /* 0x0000001167527c11 */ /* 0x002fe2000f8e10ff */
[----:B------:R-:W-:Y:S01]  /*5260*/  STS [R99+0x900], R80 ;  /* 0x0009005063007388 */ /* 0x000fe20000000800 */
[----:B------:R-:W-:Y:S02]  /*5270*/  LEA R103, R106, UR17, 0x2 ;  /* 0x000000116a677c11 */ /* 0x000fe4000f8e10ff */
[----:B------:R-:W-:Y:S01]  /*5280*/  LEA R107, R107, UR17, 0x2 ;  /* 0x000000116b6b7c11 */ /* 0x000fe2000f8e10ff */
[----:B------:R-:W-:Y:S01]  /*5290*/  STS [R102+0x980], R79 ;  /* 0x0009804f66007388 */ /* 0x000fe20000000800 */
[----:B------:R-:W-:-:S03]  /*52a0*/  LEA R109, R109, UR17, 0x2 ;  /* 0x000000116d6d7c11 */ /* 0x000fc6000f8e10ff */
[----:B------:R0:W-:Y:S04]  /*52b0*/  STS [R82+0xa00], R49 ;  /* 0x000a003152007388 */ /* 0x0001e80000000800 */
[----:B------:R-:W-:Y:S04]  /*52c0*/  STS [R83+0xa80], R78 ;  /* 0x000a804e53007388 */ /* 0x000fe80000000800 */
[----:B------:R-:W-:Y:S04]  /*52d0*/  STS [R104+0xb00], R51 ;  /* 0x000b003368007388 */ /* 0x000fe80000000800 */
[----:B------:R1:W-:Y:S01]  /*52e0*/  STS [R103+0xb80], R50 ;  /* 0x000b803267007388 */ /* 0x0003e20000000800 */
[----:B0-----:R-:W-:-:S03]  /*52f0*/  LEA R49, R126, UR17, 0x2 ;  /* 0x000000117e317c11 */ /* 0x001fc6000f8e10ff */
[----:B------:R-:W-:Y:S01]  /*5300*/  STS [R107+0xc00], R48 ;  /* 0x000c00306b007388 */ /* 0x000fe20000000800 */
[----:B------:R-:W-:-:S03]  /*5310*/  LEA R132, R132, UR17, 0x2 ;  /* 0x0000001184847c11 */ /* 0x000fc6000f8e10ff */
[----:B------:R0:W-:Y:S01]  /*5320*/  STS [R108+0xc80], R47 ;  /* 0x000c802f6c007388 */ /* 0x0001e20000000800 */
[----:B-1----:R-:W-:-:S03]  /*5330*/  LEA R50, R113, UR17, 0x2 ;  /* 0x0000001171327c11 */ /* 0x002fc6000f8e10ff */
[----:B------:R-:W-:Y:S01]  /*5340*/  STS [R109+0xd00], R92 ;  /* 0x000d005c6d007388 */ /* 0x000fe20000000800 */
[----:B------:R-:W-:Y:S02]  /*5350*/  LEA R51, R130, UR17, 0x2 ;  /* 0x0000001182337c11 */ /* 0x000fe4000f8e10ff */
[----:B0-----:R-:W-:Y:S01]  /*5360*/  LEA.HI.SX32 R47, R98, R98, 0x1b ;  /* 0x00000062622f7211 */ /* 0x001fe200078fdaff */
[----:B------:R-:W-:Y:S03]  /*5370*/  STS [R112+0xd80], R91 ;  /* 0x000d805b70007388 */ /* 0x000fe60000000800 */
[----:B------:R-:W-:Y:S01]  /*5380*/  LEA R47, R47, UR17, 0x2 ;  /* 0x000000112f2f7c11 */ /* 0x000fe2000f8e10ff */
[----:B------:R0:W-:Y:S04]  /*5390*/  STS [R50+0xe00], R87 ;  /* 0x000e005732007388 */ /* 0x0001e80000000800 */
[----:B------:R-:W-:Y:S04]  /*53a0*/  STS [R49+0xe80], R90 ;  /* 0x000e805a31007388 */ /* 0x000fe80000000800 */
[----:B------:R-:W-:Y:S04]  /*53b0*/  STS [R132+0xf00], R89 ;  /* 0x000f005984007388 */ /* 0x000fe80000000800 */
[----:B------:R-:W-:Y:S01]  /*53c0*/  STS [R51+0xf80], R88 ;  /* 0x000f805833007388 */ /* 0x000fe20000000800 */
[----:B------:R-:W-:-:S03]  /*53d0*/  NOP ;  /* 0x0000000000007918 */ /* 0x000fc60000000000 */
[----:B------:R-:W1:Y:S04]  /*53e0*/  LDS R91, [R47+0x4] ;  /* 0x000004002f5b7984 */ /* 0x000e680000000800 */
[----:B------:R-:W3:Y:S04]  /*53f0*/  LDS R88, [R47+0x8] ;  /* 0x000008002f587984 */ /* 0x000ee80000000800 */
[----:B------:R-:W5:Y:S01]  /*5400*/  LDS R89, [R47+0x10] ;  /* 0x000010002f597984 */ /* 0x000f620000000800 */
[C---:B0-----:R-:W-:Y:S01]  /*5410*/  FMUL.FTZ R50, R41.reuse, R54 ;  /* 0x0000003629327220 */ /* 0x041fe20000410000 */
[----:B------:R-:W-:Y:S01]  /*5420*/  UIMAD UR18, UR6, -0x800, UR21 ;  /* 0xfffff800061278a4 */ /* 0x000fe2000f8e0215 */
[----:B------:R-:W-:Y:S01]  /*5430*/  SHF.L.U32 R114, R0, 0x4, RZ ;  /* 0x0000000400727819 */ /* 0x000fe200000006ff */
[C---:B------:R-:W-:Y:S01]  /*5440*/  FMUL.FTZ R110, R41.reuse, R58 ;  /* 0x0000003a296e7220 */ /* 0x040fe20000410000 */
[----:B------:R-:W-:Y:S01]  /*5450*/  MUFU.SIN R42, R137 ;  /* 0x00000089002a7308 */ /* 0x000fe20000000400 */
[C---:B------:R-:W-:Y:S01]  /*5460*/  FMUL.FTZ R135, R40.reuse, R60 ;  /* 0x0000003c28877220 */ /* 0x040fe20000410000 */
[----:B------:R-:W-:Y:S01]  /*5470*/  FMUL.FTZ R48, R40, R56 ;  /* 0x0000003828307220 */ /* 0x000fe20000410000 */
[----:B------:R-:W-:Y:S01]  /*5480*/  FMUL.RZ R98, R50, 0.15915493667125701904 ;  /* 0x3e22f98332627820 */ /* 0x000fe2000040c000 */
[----:B------:R-:W-:Y:S01]  /*5490*/  IADD3 R50, PT, PT, R114, 0x2, RZ ;  /* 0x0000000272327810 */ /* 0x000fe20007ffe0ff */
[----:B------:R-:W-:Y:S01]  /*54a0*/  FMUL.RZ R127, R110, 0.15915493667125701904 ;  /* 0x3e22f9836e7f7820 */ /* 0x000fe2000040c000 */
[----:B--2---:R-:W-:Y:S01]  /*54b0*/  FMUL.FTZ R86, R96, R86 ;  /* 0x0000005660567220 */ /* 0x004fe20000410000 */
[----:B------:R-:W-:Y:S01]  /*54c0*/  FMUL.FTZ R111, R40, R59 ;  /* 0x0000003b286f7220 */ /* 0x000fe20000410000 */
[----:B------:R-:W0:Y:S01]  /*54d0*/  MUFU.COS R43, R137 ;  /* 0x00000089002b7308 */ /* 0x000e220000000000 */
[----:B------:R-:W2:Y:S01]  /*54e0*/  LDS R49, [R47] ;  /* 0x000000002f317984 */ /* 0x000ea20000000800 */
[----:B------:R-:W-:Y:S01]  /*54f0*/  ISETP.GE.U32.AND P2, PT, R114, UR18, PT ;  /* 0x0000001272007c0c */ /* 0x000fe2000bf46070 */
[----:B------:R-:W-:Y:S01]  /*5500*/  FMUL.FTZ R93, R41, R57 ;  /* 0x00000039295d7220 */ /* 0x000fe20000410000 */
[----:B------:R-:W-:Y:S01]  /*5510*/  ISETP.GE.U32.AND P4, PT, R50, UR18, PT ;  /* 0x0000001232007c0c */ /* 0x000fe2000bf86070 */
[----:B------:R-:W2:Y:S01]  /*5520*/  LDS R90, [R47+0xc] ;  /* 0x00000c002f5a7984 */ /* 0x000ea20000000800 */
[----:B------:R-:W-:-:S02]  /*5530*/  FMUL.FTZ R110, R40, R58 ;  /* 0x0000003a286e7220 */ /* 0x000fc40000410000 */
[----:B------:R-:W0:Y:S01]  /*5540*/  MUFU.EX2 R85, R135 ;  /* 0x0000008700557308 */ /* 0x000e220000000800 */
[----:B------:R-:W-:Y:S01]  /*5550*/  IADD3 R50, PT, PT, R114, 0x4, RZ ;  /* 0x0000000472327810 */ /* 0x000fe20007ffe0ff */
[----:B----4-:R-:W-:Y:S01]  /*5560*/  FMUL.FTZ R95, R96, R95 ;  /* 0x0000005f605f7220 */ /* 0x010fe20000410000 */
[----:B------:R-:W-:Y:S01]  /*5570*/  FMUL.FTZ R92, R40, R54 ;  /* 0x00000036285c7220 */ /* 0x000fe20000410000 */
[----:B------:R4:W-:Y:S01]  /*5580*/  MUFU.EX2 R87, R48 ;  /* 0x0000003000577308 */ /* 0x0009e20000000800 */
[----:B------:R-:W-:Y:S01]  /*5590*/  FSEL R113, R86, RZ, !P2 ;  /* 0x000000ff56717208 */ /* 0x000fe20005000000 */
[----:B------:R-:W-:Y:S01]  /*55a0*/  FMUL.FTZ R86, R40, R53 ;  /* 0x0000003528567220 */ /* 0x000fe20000410000 */
[----:B------:R-:W-:Y:S01]  /*55b0*/  LDS R99, [R47+0x14] ;  /* 0x000014002f637984 */ /* 0x000fe20000000800 */
[----:B------:R-:W-:Y:S01]  /*55c0*/  MUFU.SIN R97, R127 ;  /* 0x0000007f00617308 */ /* 0x000fe20000000400 */
[----:B-1----:R-:W-:Y:S01]  /*55d0*/  FMUL.FTZ R91, R2, R91 ;  /* 0x0000005b025b7220 */ /* 0x002fe20000410000 */
[----:B------:R-:W-:Y:S01]  /*55e0*/  FMUL.FTZ R109, R46, R44 ;  /* 0x0000002c2e6d7220 */ /* 0x000fe20000410000 */
[----:B----4-:R-:W-:Y:S01]  /*55f0*/  IADD3 R48, PT, PT, R114, 0x1, RZ ;  /* 0x0000000172307810 */ /* 0x010fe20007ffe0ff */
[----:B------:R-:W1:Y:S04]  /*5600*/  LDS R96, [R47+0x1c] ;  /* 0x00001c002f607984 */ /* 0x000e680000000800 */
[----:B------:R-:W4:Y:S01]  /*5610*/  MUFU.COS R94, R127 ;  /* 0x0000007f005e7308 */ /* 0x000f220000000000 */
[----:B---3--:R-:W-:Y:S01]  /*5620*/  FMUL.FTZ R88, R3, R88 ;  /* 0x0000005803587220 */ /* 0x008fe20000410000 */
[----:B------:R-:W-:Y:S01]  /*5630*/  ISETP.GE.U32.AND P3, PT, R48, UR18, PT ;  /* 0x0000001230007c0c */ /* 0x000fe2000bf66070 */
[----:B------:R-:W-:Y:S01]  /*5640*/  LDS R120, [R47+0x3c] ;  /* 0x00003c002f787984 */ /* 0x000fe20000000800 */
[----:B------:R-:W-:Y:S01]  /*5650*/  ISETP.GE.U32.AND P6, PT, R50, UR18, PT ;  /* 0x0000001232007c0c */ /* 0x000fe2000bfc6070 */
[----:B------:R-:W-:-:S02]  /*5660*/  FMUL.FTZ R79, R41, R56 ;  /* 0x00000038294f7220 */ /* 0x000fc40000410000 */
[----:B------:R-:W-:Y:S01]  /*5670*/  LDS R119, [R47+0x44] ;  /* 0x000044002f777984 */ /* 0x000fe20000000800 */
[----:B------:R3:W-:Y:S01]  /*5680*/  MUFU.EX2 R101, R111 ;  /* 0x0000006f00657308 */ /* 0x0007e20000000800 */
[----:B------:R-:W-:Y:S01]  /*5690*/  FSEL R112, R91, RZ, !P2 ;  /* 0x000000ff5b707208 */ /* 0x000fe20005000000 */
[----:B-----5:R-:W-:Y:S01]  /*56a0*/  FMUL.FTZ R89, R4, R89 ;  /* 0x0000005904597220 */ /* 0x020fe20000410000 */
[----:B------:R-:W-:Y:S01]  /*56b0*/  LDS R91, [R47+0x20] ;  /* 0x000020002f5b7984 */ /* 0x000fe20000000800 */
[----:B------:R5:W4:Y:S01]  /*56c0*/  MUFU.EX2 R84, R110 ;  /* 0x0000006e00547308 */ /* 0x000b220000000800 */
[----:B---3--:R-:W-:Y:S01]  /*56d0*/  FMUL.RZ R111, R93, 0.15915493667125701904 ;  /* 0x3e22f9835d6f7820 */ /* 0x008fe2000040c000 */
[----:B------:R-:W-:Y:S02]  /*56e0*/  FMUL.FTZ R93, R40, R57 ;  /* 0x00000039285d7220 */ /* 0x000fe40000410000 */
[----:B------:R3:W-:Y:S01]  /*56f0*/  MUFU.EX2 R50, R92 ;  /* 0x0000005c00327308 */ /* 0x0007e20000000800 */
[----:B-----5:R-:W-:-:S03]  /*5700*/  FSEL R110, R95, 1, !P2 ;  /* 0x3f8000005f6e7808 */ /* 0x020fc60005000000 */
[----:B------:R-:W5:Y:S01]  /*5710*/  MUFU.COS R80, R111 ;  /* 0x0000006f00507308 */ /* 0x000f620000000000 */
[----:B------:R-:W1:Y:S01]  /*5720*/  LDS R95, [R47+0x24] ;  /* 0x000024002f5f7984 */ /* 0x000e620000000800 */
[----:B------:R-:W-:-:S03]  /*5730*/  FSEL R107, R88, RZ, !P3 ;  /* 0x000000ff586b7208 */ /* 0x000fc60005800000 */
[----:B---3--:R-:W3:Y:S03]  /*5740*/  LDS R92, [R47+0x18] ;  /* 0x000018002f5c7984 */ /* 0x008ee60000000800 */
[----:B------:R-:W2:Y:S01]  /*5750*/  MUFU.SIN R81, R111 ;  /* 0x0000006f00517308 */ /* 0x000ea20000000400 */
[----:B------:R-:W3:Y:S01]  /*5760*/  LDS R88, [R47+0x2c] ;  /* 0x00002c002f587984 */ /* 0x000ee20000000800 */
[C---:B0-----:R-:W-:Y:S01]  /*5770*/  FMUL.FTZ R43, R85.reuse, R43 ;  /* 0x0000002b552b7220 */ /* 0x041fe20000410000 */
[----:B------:R-:W-:-:S05]  /*5780*/  FMUL.FTZ R105, R85, R42 ;  /* 0x0000002a55697220 */ /* 0x000fca0000410000 */
[----:B------:R0:W-:Y:S01]  /*5790*/  MUFU.EX2 R44, R86 ;  /* 0x00000056002c7308 */ /* 0x0001e20000000800 */
[----:B------:R-:W-:Y:S01]  /*57a0*/  FSEL R103, R89, RZ, !P4 ;  /* 0x000000ff59677208 */ /* 0x000fe20006000000 */
[----:B------:R-:W-:Y:S02]  /*57b0*/  LDS R85, [R47+0x30] ;  /* 0x000030002f557984 */ /* 0x000fe40000000800 */
[----:B------:R-:W5:Y:S02]  /*57c0*/  MUFU.EX2 R93, R93 ;  /* 0x0000005d005d7308 */ /* 0x000f640000000800 */
[----:B------:R-:W-:Y:S04]  /*57d0*/  LDS R89, [R47+0x34] ;  /* 0x000034002f597984 */ /* 0x000fe80000000800 */
[----:B0-----:R-:W0:Y:S01]  /*57e0*/  LDS R86, [R47+0x28] ;  /* 0x000028002f567984 */ /* 0x001e220000000800 */
[C---:B----4-:R-:W-:Y:S01]  /*57f0*/  FMUL.FTZ R94, R84.reuse, R94 ;  /* 0x0000005e545e7220 */ /* 0x050fe20000410000 */
[----:B------:R-:W-:-:S02]  /*5800*/  FMUL.FTZ R97, R84, R97 ;  /* 0x0000006154617220 */ /* 0x000fc40000410000 */
[----:B------:R-:W4:Y:S01]  /*5810*/  LDS R84, [R47+0x38] ;  /* 0x000038002f547984 */ /* 0x000f220000000800 */
[C---:B-----5:R-:W-:Y:S01]  /*5820*/  FMUL.FTZ R80, R93.reuse, R80 ;  /* 0x000000505d507220 */ /* 0x060fe20000410000 */
[----:B--2---:R-:W-:Y:S02]  /*5830*/  FMUL.FTZ R93, R93, R81 ;  /* 0x000000515d5d7220 */ /* 0x004fe40000410000 */
[----:B------:R-:W2:Y:S01]  /*5840*/  LDS R81, [R47+0x40] ;  /* 0x000040002f517984 */ /* 0x000ea20000000800 */
[----:B------:R-:W-:Y:S01]  /*5850*/  IADD3 R48, PT, PT, R114, 0x3, RZ ;  /* 0x0000000372307810 */ /* 0x000fe20007ffe0ff */
[----:B------:R-:W-:Y:S01]  /*5860*/  MUFU.COS R116, R138 ;  /* 0x0000008a00747308 */ /* 0x000fe20000000000 */
[----:B------:R-:W-:Y:S01]  /*5870*/  FMUL.RZ R83, R79, 0.15915493667125701904 ;  /* 0x3e22f9834f537820 */ /* 0x000fe2000040c000 */
[C---:B------:R-:W-:Y:S01]  /*5880*/  FMUL.FTZ R79, R41.reuse, R55 ;  /* 0x00000037294f7220 */ /* 0x040fe20000410000 */
[----:B------:R-:W-:Y:S01]  /*5890*/  ISETP.GE.U32.AND P5, PT, R48, UR18, PT ;  /* 0x0000001230007c0c */ /* 0x000fe2000bfa6070 */
[----:B------:R-:W-:-:S04]  /*58a0*/  FMUL.FTZ R48, R41, R53 ;  /* 0x0000003529307220 */ /* 0x000fc80000410000 */
[----:B------:R-:W-:Y:S01]  /*58b0*/  MUFU.SIN R115, R138 ;  /* 0x0000008a00737308 */ /* 0x000fe20000000400 */
[----:B------:R-:W-:Y:S01]  /*58c0*/  FMUL.RZ R79, R79, 0.15915493667125701904 ;  /* 0x3e22f9834f4f7820 */ /* 0x000fe2000040c000 */
[----:B------:R-:W-:Y:S01]  /*58d0*/  FMUL.RZ R100, R48, 0.15915493667125701904 ;  /* 0x3e22f98330647820 */ /* 0x000fe2000040c000 */
[----:B------:R-:W-:Y:S01]  /*58e0*/  FMUL.FTZ R111, R2, R49 ;  /* 0x00000031026f7220 */ /* 0x000fe20000410000 */
[----:B------:R-:W-:-:S04]  /*58f0*/  FMUL.FTZ R82, R40, R55 ;  /* 0x0000003728527220 */ /* 0x000fc80000410000 */
[----:B------:R-:W5:Y:S01]  /*5900*/  MUFU.SIN R78, R83 ;  /* 0x00000053004e7308 */ /* 0x000f620000000400 */
[----:B------:R-:W-:Y:S01]  /*5910*/  IADD3 R48, PT, PT, R114, 0x5, RZ ;  /* 0x0000000572307810 */ /* 0x000fe20007ffe0ff */
[----:B------:R-:W-:-:S06]  /*5920*/  FMUL.FTZ R90, R3, R90 ;  /* 0x0000005a035a7220 */ /* 0x000fcc0000410000 */
[----:B------:R-:W4:Y:S01]  /*5930*/  MUFU.COS R118, R83 ;  /* 0x0000005300767308 */ /* 0x000f220000000000 */
[----:B------:R-:W-:Y:S02]  /*5940*/  FSEL R111, R111, RZ, !P2 ;  /* 0x000000ff6f6f7208 */ /* 0x000fe40005000000 */
[----:B------:R-:W-:-:S05]  /*5950*/  ISETP.GE.U32.AND P2, PT, R48, UR18, PT ;  /* 0x0000001230007c0c */ /* 0x000fca000bf46070 */
[----:B------:R-:W-:Y:S01]  /*5960*/  MUFU.SIN R117, R79 ;  /* 0x0000004f00757308 */ /* 0x000fe20000000400 */
[----:B------:R-:W-:Y:S01]  /*5970*/  FSEL R108, R90, RZ, !P3 ;  /* 0x000000ff5a6c7208 */ /* 0x000fe20005800000 */
[----:B------:R-:W-:-:S06]  /*5980*/  FMUL.FTZ R90, R41, R39 ;  /* 0x00000027295a7220 */ /* 0x000fcc0000410000 */
[----:B------:R-:W2:Y:S01]  /*5990*/  MUFU.COS R83, R79 ;  /* 0x0000004f00537308 */ /* 0x000ea20000000000 */
[----:B-1----:R-:W-:Y:S01]  /*59a0*/  FMUL.FTZ R96, R5, R96 ;  /* 0x0000006005607220 */ /* 0x002fe20000410000 */
[----:B------:R-:W-:-:S06]  /*59b0*/  FMUL.FTZ R45, R46, R45 ;  /* 0x0000002d2e2d7220 */ /* 0x000fcc0000410000 */
[----:B------:R-:W-:Y:S01]  /*59c0*/  MUFU.SIN R51, R98 ;  /* 0x0000006200337308 */ /* 0x000fe20000000400 */
[----:B------:R-:W-:Y:S01]  /*59d0*/  FMUL.FTZ R99, R4, R99 ;  /* 0x0000006304637220 */ /* 0x000fe20000410000 */
[----:B------:R-:W-:-:S06]  /*59e0*/  FMUL.FTZ R95, R6, R95 ;  /* 0x0000005f065f7220 */ /* 0x000fcc0000410000 */
[----:B------:R1:W2:Y:S01]  /*59f0*/  MUFU.COS R79, R98 ;  /* 0x00000062004f7308 */ /* 0x0002a20000000000 */
[----:B---3--:R-:W-:Y:S01]  /*5a00*/  FMUL.FTZ R92, R5, R92 ;  /* 0x0000005c055c7220 */ /* 0x008fe20000410000 */
[----:B------:R-:W-:Y:S01]  /*5a10*/  FMUL.FTZ R91, R6, R91 ;  /* 0x0000005b065b7220 */ /* 0x000fe20000410000 */
[----:B-1----:R-:W-:-:S05]  /*5a20*/  FMUL.FTZ R98, R41, R52 ;  /* 0x0000003429627220 */ /* 0x002fca0000410000 */
[----:B------:R-:W2:Y:S04]  /*5a30*/  MUFU.EX2 R82, R82 ;  /* 0x0000005200527308 */ /* 0x000ea80000000800 */
[----:B------:R-:W-:Y:S01]  /*5a40*/  MUFU.SIN R49, R100 ;  /* 0x0000006400317308 */ /* 0x000fe20000000400 */
[----:B------:R-:W-:Y:S01]  /*5a50*/  FSEL R102, R43, 1, !P4 ;  /* 0x3f8000002b667808 */ /* 0x000fe20006000000 */
[C---:B------:R-:W-:Y:S01]  /*5a60*/  FMUL.FTZ R88, R7.reuse, R88 ;  /* 0x0000005807587220 */ /* 0x040fe20000410000 */
[----:B0-----:R-:W-:-:S05]  /*5a70*/  FMUL.FTZ R86, R7, R86 ;  /* 0x0000005607567220 */ /* 0x001fca0000410000 */
[----:B------:R0:W1:Y:S01]  /*5a80*/  MUFU.COS R48, R100 ;  /* 0x0000006400307308 */ /* 0x0000620000000000 */
[----:B------:R-:W-:Y:S01]  /*5a90*/  IADD3 R46, PT, PT, R114, 0x6, RZ ;  /* 0x00000006722e7810 */ /* 0x000fe20007ffe0ff */
[----:B-----5:R-:W-:Y:S01]  /*5aa0*/  FMUL.FTZ R78, R87, R78 ;  /* 0x0000004e574e7220 */ /* 0x020fe20000410000 */
[----:B------:R-:W-:Y:S01]  /*5ab0*/  FSEL R106, R45, 1, !P3 ;  /* 0x3f8000002d6a7808 */ /* 0x000fe20005800000 */
[----:B0-----:R-:W-:Y:S01]  /*5ac0*/  FMUL.RZ R100, R98, 0.15915493667125701904 ;  /* 0x3e22f98362647820 */ /* 0x001fe2000040c000 */
[C---:B------:R-:W-:Y:S01]  /*5ad0*/  FMUL.FTZ R98, R101.reuse, R116 ;  /* 0x0000007465627220 */ /* 0x040fe20000410000 */
[----:B------:R-:W-:Y:S01]  /*5ae0*/  FMUL.FTZ R101, R101, R115 ;  /* 0x0000007365657220 */ /* 0x000fe20000410000 */
[----:B------:R-:W-:Y:S01]  /*5af0*/  FMUL.RZ R115, R90, 0.15915493667125701904 ;  /* 0x3e22f9835a737820 */ /* 0x000fe2000040c000 */
[----:B------:R-:W-:Y:S01]  /*5b00*/  MUFU.SIN R42, R100 ;  /* 0x00000064002a7308 */ /* 0x000fe20000000400 */
[----:B------:R-:W-:Y:S02]  /*5b10*/  IADD3 R90, PT, PT, R114, 0x9, RZ ;  /* 0x00000009725a7810 */ /* 0x000fe40007ffe0ff */
[----:B------:R-:W-:Y:S01]  /*5b20*/  FSEL R104, R99, RZ, !P4 ;  /* 0x000000ff63687208 */ /* 0x000fe20006000000 */
[----:B------:R-:W-:Y:S01]  /*5b30*/  FMUL.FTZ R85, R8, R85 ;  /* 0x0000005508557220 */ /* 0x000fe20000410000 */
[----:B------:R-:W-:-:S03]  /*5b40*/  FSEL R109, R109, RZ, !P3 ;  /* 0x000000ff6d6d7208 */ /* 0x000fc60005800000 */
[----:B------:R0:W3:Y:S01]  /*5b50*/  MUFU.COS R43, R100 ;  /* 0x00000064002b7308 */ /* 0x0000e20000000000 */
[----:B------:R-:W-:Y:S02]  /*5b60*/  IADD3 R45, PT, PT, R114, 0x7, RZ ;  /* 0x00000007722d7810 */ /* 0x000fe40007ffe0ff */
[----:B------:R-:W-:Y:S02]  /*5b70*/  FSEL R99, R92, RZ, !P5 ;  /* 0x000000ff5c637208 */ /* 0x000fe40006800000 */
[----:B------:R-:W-:Y:S02]  /*5b80*/  ISETP.GE.U32.AND P3, PT, R46, UR18, PT ;  /* 0x000000122e007c0c */ /* 0x000fe4000bf66070 */
[----:B0-----:R-:W-:Y:S02]  /*5b90*/  FSEL R100, R96, RZ, !P5 ;  /* 0x000000ff60647208 */ /* 0x001fe40006800000 */
[----:B------:R-:W-:Y:S02]  /*5ba0*/  FSEL R96, R95, RZ, !P6 ;  /* 0x000000ff5f607208 */ /* 0x000fe40007000000 */
[----:B------:R-:W-:-:S02]  /*5bb0*/  FSEL R95, R91, RZ, !P6 ;  /* 0x000000ff5b5f7208 */ /* 0x000fc40007000000 */
[----:B------:R-:W-:Y:S02]  /*5bc0*/  FSEL R97, R97, RZ, !P6 ;  /* 0x000000ff61617208 */ /* 0x000fe40007000000 */
[----:B------:R-:W-:Y:S02]  /*5bd0*/  FSEL R94, R94, 1, !P6 ;  /* 0x3f8000005e5e7808 */ /* 0x000fe40007000000 */
[----:B------:R-:W-:Y:S01]  /*5be0*/  FSEL R92, R88, RZ, !P2 ;  /* 0x000000ff585c7208 */ /* 0x000fe20005000000 */
[----:B------:R-:W-:Y:S01]  /*5bf0*/  FMUL.FTZ R88, R8, R89 ;  /* 0x0000005908587220 */ /* 0x000fe20000410000 */
[----:B------:R-:W-:Y:S01]  /*5c00*/  FSEL R91, R86, RZ, !P2 ;  /* 0x000000ff565b7208 */ /* 0x000fe20005000000 */
[----:B----4-:R-:W-:Y:S01]  /*5c10*/  FMUL.FTZ R86, R87, R118 ;  /* 0x0000007657567220 */ /* 0x010fe20000410000 */
[----:B------:R-:W-:Y:S02]  /*5c20*/  ISETP.GE.U32.AND P6, PT, R90, UR18, PT ;  /* 0x000000125a007c0c */ /* 0x000fe4000bfc6070 */
[----:B------:R-:W-:-:S02]  /*5c30*/  FSEL R105, R105, RZ, !P4 ;  /* 0x000000ff69697208 */ /* 0x000fc40006000000 */
[----:B------:R-:W-:Y:S01]  /*5c40*/  FSEL R90, R80, 1, !P2 ;  /* 0x3f800000505a7808 */ /* 0x000fe20005000000 */
[----:B------:R-:W-:Y:S01]  /*5c50*/  FMUL.FTZ R122, R41, R38 ;  /* 0x00000026297a7220 */ /* 0x000fe20000410000 */
[----:B------:R-:W-:Y:S01]  /*5c60*/  ISETP.GE.U32.AND P4, PT, R45, UR18, PT ;  /* 0x000000122d007c0c */ /* 0x000fe2000bf86070 */
[----:B------:R-:W-:Y:S01]  /*5c70*/  FMUL.FTZ R45, R40, R52 ;  /* 0x00000034282d7220 */ /* 0x000fe20000410000 */
[C---:B------:R-:W-:Y:S02]  /*5c80*/  IADD3 R46, PT, PT, R114.reuse, 0x8, RZ ;  /* 0x00000008722e7810 */ /* 0x040fe40007ffe0ff */
[----:B------:R-:W-:Y:S02]  /*5c90*/  IADD3 R80, PT, PT, R114, 0xb, RZ ;  /* 0x0000000b72507810 */ /* 0x000fe40007ffe0ff */
[----:B------:R-:W-:Y:S01]  /*5ca0*/  FSEL R89, R78, RZ, !P3 ;  /* 0x000000ff4e597208 */ /* 0x000fe20005800000 */
[C---:B--2---:R-:W-:Y:S01]  /*5cb0*/  FMUL.FTZ R78, R82.reuse, R83 ;  /* 0x00000053524e7220 */ /* 0x044fe20000410000 */
[----:B------:R-:W-:Y:S01]  /*5cc0*/  FSEL R87, R85, RZ, !P3 ;  /* 0x000000ff55577208 */ /* 0x000fe20005800000 */
[----:B------:R-:W-:Y:S01]  /*5cd0*/  FMUL.FTZ R85, R82, R117 ;  /* 0x0000007552557220 */ /* 0x000fe20000410000 */
[----:B------:R-:W-:Y:S01]  /*5ce0*/  FSEL R88, R88, RZ, !P3 ;  /* 0x000000ff58587208 */ /* 0x000fe20005800000 */
[C---:B------:R-:W-:Y:S01]  /*5cf0*/  FMUL.FTZ R120, R9.reuse, R120 ;  /* 0x0000007809787220 */ /* 0x040fe20000410000 */
[----:B------:R-:W-:Y:S01]  /*5d00*/  FSEL R86, R86, 1, !P3 ;  /* 0x3f80000056567808 */ /* 0x000fe20005800000 */
[----:B------:R-:W-:Y:S01]  /*5d10*/  FMUL.FTZ R83, R9, R84 ;  /* 0x0000005409537220 */ /* 0x000fe20000410000 */
[----:B------:R-:W-:Y:S01]  /*5d20*/  FSEL R101, R101, RZ, !P5 ;  /* 0x000000ff65657208 */ /* 0x000fe20006800000 */
[----:B------:R-:W-:Y:S01]  /*5d30*/  FMUL.FTZ R116, R40, R39 ;  /* 0x0000002728747220 */ /* 0x000fe20000410000 */
[----:B------:R-:W-:Y:S01]  /*5d40*/  FSEL R98, R98, 1, !P5 ;  /* 0x3f80000062627808 */ /* 0x000fe20006800000 */
[----:B------:R-:W-:Y:S01]  /*5d50*/  FMUL.RZ R122, R122, 0.15915493667125701904 ;  /* 0x3e22f9837a7a7820 */ /* 0x000fe2000040c000 */
[----:B------:R-:W-:-:S02]  /*5d60*/  IADD3 R121, PT, PT, R114, 0xa, RZ ;  /* 0x0000000a72797810 */ /* 0x000fc40007ffe0ff */
[----:B------:R-:W-:Y:S02]  /*5d70*/  ISETP.GE.U32.AND P3, PT, R80, UR18, PT ;  /* 0x0000001250007c0c */ /* 0x000fe4000bf66070 */
[----:B------:R-:W-:Y:S02]  /*5d80*/  ISETP.GE.U32.AND P5, PT, R46, UR18, PT ;  /* 0x000000122e007c0c */ /* 0x000fe4000bfa6070 */
[----:B------:R-:W-:Y:S01]  /*5d90*/  IADD3 R80, PT, PT, R114, 0xc, RZ ;  /* 0x0000000c72507810 */ /* 0x000fe20007ffe0ff */
[----:B------:R-:W-:Y:S01]  /*5da0*/  MUFU.SIN R46, R115 ;  /* 0x00000073002e7308 */ /* 0x000fe20000000400 */
[----:B------:R-:W-:Y:S01]  /*5db0*/  FSEL R93, R93, RZ, !P2 ;  /* 0x000000ff5d5d7208 */ /* 0x000fe20005000000 */
[----:B------:R-:W-:Y:S01]  /*5dc0*/  FMUL.FTZ R117, R40, R38 ;  /* 0x0000002628757220 */ /* 0x000fe20000410000 */
[----:B------:R-:W-:Y:S01]  /*5dd0*/  ISETP.GE.U32.AND P2, PT, R121, UR18, PT ;  /* 0x0000001279007c0c */ /* 0x000fe2000bf46070 */
[----:B------:R-:W-:Y:S01]  /*5de0*/  FMUL.FTZ R121, R41, R37 ;  /* 0x0000002529797220 */ /* 0x000fe20000410000 */
[----:B------:R-:W-:-:S02]  /*5df0*/  FSEL R85, R85, RZ, !P4 ;  /* 0x000000ff55557208 */ /* 0x000fc40006000000 */
[----:B------:R-:W-:Y:S01]  /*5e00*/  FSEL R84, R120, RZ, !P4 ;  /* 0x000000ff78547208 */ /* 0x000fe20006000000 */
[----:B------:R-:W3:Y:S01]  /*5e10*/  MUFU.EX2 R45, R45 ;  /* 0x0000002d002d7308 */ /* 0x000ee20000000800 */
[----:B------:R-:W-:Y:S02]  /*5e20*/  FSEL R83, R83, RZ, !P4 ;  /* 0x000000ff53537208 */ /* 0x000fe40006000000 */
[----:B------:R-:W-:Y:S01]  /*5e30*/  FSEL R82, R78, 1, !P4 ;  /* 0x3f8000004e527808 */ /* 0x000fe20006000000 */
[----:B------:R-:W0:Y:S01]  /*5e40*/  MUFU.COS R115, R115 ;  /* 0x0000007300737308 */ /* 0x000e220000000000 */
[----:B------:R-:W-:Y:S01]  /*5e50*/  ISETP.GE.U32.AND P4, PT, R80, UR18, PT ;  /* 0x0000001250007c0c */ /* 0x000fe2000bf86070 */
[C---:B------:R-:W-:Y:S01]  /*5e60*/  FMUL.FTZ R78, R50.reuse, R79 ;  /* 0x0000004f324e7220 */ /* 0x040fe20000410000 */
[----:B------:R-:W-:Y:S01]  /*5e70*/  FMUL.FTZ R51, R50, R51 ;  /* 0x0000003332337220 */ /* 0x000fe20000410000 */
[C---:B------:R-:W-:Y:S01]  /*5e80*/  FMUL.FTZ R80, R10.reuse, R119 ;  /* 0x000000770a507220 */ /* 0x040fe20000410000 */
[----:B------:R-:W-:-:S03]  /*5e90*/  FMUL.FTZ R79, R10, R81 ;  /* 0x000000510a4f7220 */ /* 0x000fc60000410000 */
[----:B------:R-:W-:Y:S01]  /*5ea0*/  MUFU.SIN R118, R122 ;  /* 0x0000007a00767308 */ /* 0x000fe20000000400 */
[----:B------:R-:W-:Y:S01]  /*5eb0*/  IADD3 R50, PT, PT, R114, 0xd, RZ ;  /* 0x0000000d72327810 */ /* 0x000fe20007ffe0ff */
[----:B------:R-:W-:Y:S01]  /*5ec0*/  FMUL.RZ R121, R121, 0.15915493667125701904 ;  /* 0x3e22f98379797820 */ /* 0x000fe2000040c000 */
[----:B------:R-:W-:-:S05]  /*5ed0*/  FMUL.FTZ R119, R113, R109 ;  /* 0x0000006d71777220 */ /* 0x000fca0000410000 */
[----:B------:R2:W4:Y:S01]  /*5ee0*/  MUFU.COS R133, R122 ;  /* 0x0000007a00857308 */ /* 0x0005220000000000 */
[----:B------:R-:W-:Y:S02]  /*5ef0*/  FSEL R81, R51, RZ, !P5 ;  /* 0x000000ff33517208 */ /* 0x000fe40006800000 */
[----:B------:R-:W-:-:S05]  /*5f00*/  FSEL R80, R80, RZ, !P5 ;  /* 0x000000ff50507208 */ /* 0x000fca0006800000 */
[----:B------:R-:W0:Y:S01]  /*5f10*/  MUFU.EX2 R116, R116 ;  /* 0x0000007400747308 */ /* 0x000e220000000800 */
[----:B--2---:R-:W-:Y:S01]  /*5f20*/  FMUL.FTZ R122, R110, R109 ;  /* 0x0000006d6e7a7220 */ /* 0x004fe20000410000 */
[----:B------:R-:W-:Y:S02]  /*5f30*/  FSEL R79, R79, RZ, !P5 ;  /* 0x000000ff4f4f7208 */ /* 0x000fe40006800000 */
[----:B------:R-:W4:Y:S01]  /*5f40*/  MUFU.EX2 R117, R117 ;  /* 0x0000007500757308 */ /* 0x000f220000000800 */
[----:B------:R-:W-:Y:S01]  /*5f50*/  FFMA.FTZ R122, R113, R106, R122 ;  /* 0x0000006a717a7223 */ /* 0x000fe2000001007a */
[----:B------:R-:W-:Y:S01]  /*5f60*/  FSEL R78, R78, 1, !P5 ;  /* 0x3f8000004e4e7808 */ /* 0x000fe20006800000 */
[----:B-1----:R-:W-:Y:S01]  /*5f70*/  FMUL.FTZ R48, R44, R48 ;  /* 0x000000302c307220 */ /* 0x002fe20000410000 */
[----:B------:R-:W-:Y:S01]  /*5f80*/  ISETP.GE.U32.AND P5, PT, R50, UR18, PT ;  /* 0x0000001232007c0c */ /* 0x000fe2000bfa6070 */
[----:B------:R-:W-:Y:S01]  /*5f90*/  MUFU.SIN R132, R121 ;  /* 0x0000007900847308 */ /* 0x000fe20000000400 */
[----:B------:R-:W-:Y:S01]  /*5fa0*/  FMUL.FTZ R50, R40, R37 ;  /* 0x0000002528327220 */ /* 0x000fe20000410000 */
[----:B------:R-:W-:Y:S01]  /*5fb0*/  FMUL.FTZ R49, R44, R49 ;  /* 0x000000312c317220 */ /* 0x000fe20000410000 */
[----:B------:R-:W-:Y:S01]  /*5fc0*/  FFMA.FTZ R119, R110, R106, -R119 ;  /* 0x0000006a6e777223 */ /* 0x000fe20000010877 */
[----:B------:R-:W-:-:S04]  /*5fd0*/  FMUL.FTZ R44, R105, R122 ;  /* 0x0000007a692c7220 */ /* 0x000fc80000410000 */
[----:B------:R-:W1:Y:S01]  /*5fe0*/  MUFU.COS R120, R121 ;  /* 0x0000007900787308 */ /* 0x000e620000000000 */
[C---:B---3--:R-:W-:Y:S01]  /*5ff0*/  FMUL.FTZ R43, R45.reuse, R43 ;  /* 0x0000002b2d2b7220 */ /* 0x048fe20000410000 */
[----:B------:R-:W-:Y:S01]  /*6000*/  FMUL.FTZ R42, R45, R42 ;  /* 0x0000002a2d2a7220 */ /* 0x000fe20000410000 */
[-C--:B------:R-:W-:Y:S01]  /*6010*/  FMUL.FTZ R45, R105, R119.reuse ;  /* 0x00000077692d7220 */ /* 0x080fe20000410000 */
[----:B------:R-:W-:-:S04]  /*6020*/  FFMA.FTZ R44, R102, R119, -R44 ;  /* 0x00000077662c7223 */ /* 0x000fc8000001082c */
[----:B------:R2:W1:Y:S01]  /*6030*/  MUFU.EX2 R51, R50 ;  /* 0x0000003200337308 */ /* 0x0004620000000800 */
[C---:B0-----:R-:W-:Y:S01]  /*6040*/  FMUL.FTZ R115, R116.reuse, R115 ;  /* 0x0000007374737220 */ /* 0x041fe20000410000 */
[----:B------:R-:W-:Y:S01]  /*6050*/  FMUL.FTZ R46, R116, R46 ;  /* 0x0000002e742e7220 */ /* 0x000fe20000410000 */
[----:B------:R-:W-:Y:S01]  /*6060*/  FFMA.FTZ R45, R102, R122, R45 ;  /* 0x0000007a662d7223 */ /* 0x000fe2000001002d */
[----:B------:R-:W-:Y:S01]  /*6070*/  FMUL.FTZ R116, R101, R44 ;  /* 0x0000002c65747220 */ /* 0x000fe20000410000 */
[C---:B----4-:R-:W-:Y:S01]  /*6080*/  FMUL.FTZ R133, R117.reuse, R133 ;  /* 0x0000008575857220 */ /* 0x050fe20000410000 */
[----:B------:R-:W-:Y:S01]  /*6090*/  FMUL.FTZ R136, R117, R118 ;  /* 0x0000007675887220 */ /* 0x000fe20000410000 */
[-C--:B------:R-:W-:Y:S01]  /*60a0*/  FMUL.FTZ R117, R101, R45.reuse ;  /* 0x0000002d65757220 */ /* 0x080fe20000410000 */
[----:B------:R-:W-:Y:S01]  /*60b0*/  FFMA.FTZ R116, R98, R45, R116 ;  /* 0x0000002d62747223 */ /* 0x000fe20000010074 */
[-C--:B--2---:R-:W-:Y:S01]  /*60c0*/  FMUL.FTZ R50, R112, R109.reuse ;  /* 0x0000006d70327220 */ /* 0x084fe20000410000 */
[----:B------:R-:W-:-:S03]  /*60d0*/  FMUL.FTZ R45, R111, R109 ;  /* 0x0000006d6f2d7220 */ /* 0x000fc60000410000 */
[----:B------:R-:W-:Y:S01]  /*60e0*/  FFMA.FTZ R50, R111, R106, -R50 ;  /* 0x0000006a6f327223 */ /* 0x000fe20000010832 */
[C---:B-1----:R-:W-:Y:S01]  /*60f0*/  FMUL.FTZ R129, R51.reuse, R120 ;  /* 0x0000007833817220 */ /* 0x042fe20000410000 */
[----:B------:R-:W-:Y:S01]  /*6100*/  FMUL.FTZ R132, R51, R132 ;  /* 0x0000008433847220 */ /* 0x000fe20000410000 */
[----:B------:R-:W-:Y:S01]  /*6110*/  FFMA.FTZ R45, R112, R106, R45 ;  /* 0x0000006a702d7223 */ /* 0x000fe2000001002d */
[----:B------:R-:W-:Y:S01]  /*6120*/  FFMA.FTZ R51, R98, R44, -R117 ;  /* 0x0000002c62337223 */ /* 0x000fe20000010875 */
[----:B------:R-:W-:Y:S01]  /*6130*/  FMUL.FTZ R117, R97, R116 ;  /* 0x0000007461757220 */ /* 0x000fe20000410000 */
[----:B------:R-:W-:Y:S01]  /*6140*/  FADD.FTZ R50, R107, R50 ;  /* 0x000000326b327221 */ /* 0x000fe20000010000 */
[----:B------:R-:W-:Y:S01]  /*6150*/  FADD.FTZ R45, R108, R45 ;  /* 0x0000002d6c2d7221 */ /* 0x000fe20000010000 */
[-C--:B------:R-:W-:Y:S01]  /*6160*/  FMUL.FTZ R119, R97, R51.reuse ;  /* 0x0000003361777220 */ /* 0x080fe20000410000 */
[----:B------:R-:W-:Y:S01]  /*6170*/  FFMA.FTZ R118, R94, R51, -R117 ;  /* 0x000000335e767223 */ /* 0x000fe20000010875 */
[C---:B------:R-:W-:Y:S01]  /*6180*/  FMUL.FTZ R117, R105.reuse, R50 ;  /* 0x0000003269757220 */ /* 0x040fe20000410000 */
[----:B------:R-:W-:Y:S01]  /*6190*/  FMUL.FTZ R51, R105, R45 ;  /* 0x0000002d69337220 */ /* 0x000fe20000410000 */
[----:B------:R-:W-:-:S02]  /*61a0*/  FMUL.FTZ R44, R41, R36 ;  /* 0x00000024292c7220 */ /* 0x000fc40000410000 */
[C---:B------:R-:W-:Y:S01]  /*61b0*/  FFMA.FTZ R117, R102.reuse, R45, R117 ;  /* 0x0000002d66757223 */ /* 0x040fe20000010075 */
[----:B------:R-:W-:Y:S01]  /*61c0*/  FFMA.FTZ R50, R102, R50, -R51 ;  /* 0x0000003266327223 */ /* 0x000fe20000010833 */
[----:B------:R-:W-:Y:S01]  /*61d0*/  FMUL.RZ R120, R44, 0.15915493667125701904 ;  /* 0x3e22f9832c787820 */ /* 0x000fe2000040c000 */
[----:B------:R-:W-:Y:S01]  /*61e0*/  FFMA.FTZ R119, R94, R116, R119 ;  /* 0x000000745e777223 */ /* 0x000fe20000010077 */
[----:B------:R-:W-:Y:S01]  /*61f0*/  FADD.FTZ R117, R104, R117 ;  /* 0x0000007568757221 */ /* 0x000fe20000010000 */
[----:B------:R-:W-:Y:S01]  /*6200*/  FMUL.FTZ R44, R93, R118 ;  /* 0x000000765d2c7220 */ /* 0x000fe20000410000 */
[----:B------:R-:W-:Y:S01]  /*6210*/  FADD.FTZ R50, R103, R50 ;  /* 0x0000003267327221 */ /* 0x000fe20000010000 */
[----:B------:R-:W-:Y:S01]  /*6220*/  FMUL.FTZ R51, R93, R119 ;  /* 0x000000775d337220 */ /* 0x000fe20000410000 */
[C---:B------:R-:W-:Y:S01]  /*6230*/  FMUL.FTZ R45, R101.reuse, R117 ;  /* 0x00000075652d7220 */ /* 0x040fe20000410000 */
[----:B------:R-:W-:Y:S01]  /*6240*/  FFMA.FTZ R119, R90, R119, R44 ;  /* 0x000000775a777223 */ /* 0x000fe2000001002c */
[----:B------:R-:W-:Y:S01]  /*6250*/  FMUL.FTZ R44, R101, R50 ;  /* 0x00000032652c7220 */ /* 0x000fe20000410000 */
[----:B------:R-:W-:Y:S01]  /*6260*/  FMUL.FTZ R124, R40, R36 ;  /* 0x00000024287c7220 */ /* 0x000fe20000410000 */
[----:B------:R-:W0:Y:S01]  /*6270*/  MUFU.COS R123, R120 ;  /* 0x00000078007b7308 */ /* 0x000e220000000000 */
[C---:B------:R-:W-:Y:S01]  /*6280*/  FFMA.FTZ R50, R98.reuse, R50, -R45 ;  /* 0x0000003262327223 */ /* 0x040fe2000001082d */
[----:B------:R-:W-:Y:S01]  /*6290*/  FFMA.FTZ R117, R98, R117, R44 ;  /* 0x0000007562757223 */ /* 0x000fe2000001002c */
[----:B------:R-:W-:Y:S01]  /*62a0*/  FFMA.FTZ R51, R90, R118, -R51 ;  /* 0x000000765a337223 */ /* 0x000fe20000010833 */
[----:B------:R-:W-:Y:S01]  /*62b0*/  FMUL.FTZ R121, R89, R119 ;  /* 0x0000007759797220 */ /* 0x000fe20000410000 */
[----:B------:R-:W-:-:S03]  /*62c0*/  FADD.FTZ R50, R99, R50 ;  /* 0x0000003263327221 */ /* 0x000fc60000010000 */
[----:B------:R-:W1:Y:S01]  /*62d0*/  MUFU.SIN R45, R120 ;  /* 0x00000078002d7308 */ /* 0x000e620000000400 */
[----:B------:R-:W-:Y:S01]  /*62e0*/  FADD.FTZ R117, R100, R117 ;  /* 0x0000007564757221 */ /* 0x000fe20000010000 */
[-C--:B------:R-:W-:Y:S01]  /*62f0*/  FMUL.FTZ R118, R40, R35.reuse ;  /* 0x0000002328767220 */ /* 0x080fe20000410000 */
[----:B------:R-:W-:Y:S01]  /*6300*/  FMUL.FTZ R41, R41, R35 ;  /* 0x0000002329297220 */ /* 0x000fe20000410000 */
[-C--:B------:R-:W-:Y:S01]  /*6310*/  FFMA.FTZ R121, R86, R51.reuse, -R121 ;  /* 0x0000003356797223 */ /* 0x080fe20000010879 */
[----:B------:R-:W-:-:S03]  /*6320*/  FMUL.FTZ R125, R89, R51 ;  /* 0x00000033597d7220 */ /* 0x000fc60000410000 */
[----:B------:R-:W0:Y:S01]  /*6330*/  MUFU.EX2 R124, R124 ;  /* 0x0000007c007c7308 */ /* 0x000e220000000800 */
[CC--:B------:R-:W-:Y:S01]  /*6340*/  FMUL.FTZ R51, R97.reuse, R117.reuse ;  /* 0x0000007561337220 */ /* 0x0c0fe20000410000 */
[-C--:B------:R-:W-:Y:S01]  /*6350*/  FMUL.FTZ R40, R97, R50.reuse ;  /* 0x0000003261287220 */ /* 0x080fe20000410000 */
[----:B------:R-:W-:Y:S02]  /*6360*/  FMUL.RZ R116, R41, 0.15915493667125701904 ;  /* 0x3e22f98329747820 */ /* 0x000fe4000040c000 */
[C---:B------:R-:W-:Y:S01]  /*6370*/  FFMA.FTZ R50, R94.reuse, R50, -R51 ;  /* 0x000000325e327223 */ /* 0x040fe20000010833 */
[----:B------:R-:W-:Y:S01]  /*6380*/  FFMA.FTZ R41, R94, R117, R40 ;  /* 0x000000755e297223 */ /* 0x000fe20000010028 */
[----:B------:R-:W-:Y:S01]  /*6390*/  FFMA.FTZ R125, R86, R119, R125 ;  /* 0x00000077567d7223 */ /* 0x000fe2000001007d */
[----:B------:R-:W-:Y:S01]  /*63a0*/  FMUL.FTZ R119, R85, R121 ;  /* 0x0000007955777220 */ /* 0x000fe20000410000 */
[----:B------:R-:W-:Y:S01]  /*63b0*/  FADD.FTZ R50, R95, R50 ;  /* 0x000000325f327221 */ /* 0x000fe20000010000 */
[----:B------:R-:W-:-:S02]  /*63c0*/  FADD.FTZ R41, R96, R41 ;  /* 0x0000002960297221 */ /* 0x000fc40000010000 */
[----:B------:R-:W-:Y:S01]  /*63d0*/  FFMA.FTZ R119, R82, R125, R119 ;  /* 0x0000007d52777223 */ /* 0x000fe20000010077 */
[C---:B0-----:R-:W-:Y:S01]  /*63e0*/  FMUL.FTZ R123, R124.reuse, R123 ;  /* 0x0000007b7c7b7220 */ /* 0x041fe20000410000 */
[----:B-1----:R-:W-:Y:S01]  /*63f0*/  FMUL.FTZ R124, R124, R45 ;  /* 0x0000002d7c7c7220 */ /* 0x002fe20000410000 */
[CC--:B------:R-:W-:Y:S01]  /*6400*/  FMUL.FTZ R51, R93.reuse, R50.reuse ;  /* 0x000000325d337220 */ /* 0x0c0fe20000410000 */
[----:B------:R-:W-:Y:S01]  /*6410*/  FMUL.FTZ R45, R93, R41 ;  /* 0x000000295d2d7220 */ /* 0x000fe20000410000 */
[----:B------:R-:W-:Y:S01]  /*6420*/  FMUL.FTZ R125, R85, R125 ;  /* 0x0000007d557d7220 */ /* 0x000fe20000410000 */
[----:B------:R-:W0:Y:S01]  /*6430*/  MUFU.COS R117, R116 ;  /* 0x0000007400757308 */ /* 0x000e220000000000 */
[C---:B------:R-:W-:Y:S01]  /*6440*/  FFMA.FTZ R51, R90.reuse, R41, R51 ;  /* 0x000000295a337223 */ /* 0x040fe20000010033 */
[----:B------:R-:W-:Y:S01]  /*6450*/  FFMA.FTZ R50, R90, R50, -R45 ;  /* 0x000000325a327223 */ /* 0x000fe2000001082d */
[----:B------:R-:W-:-:S05]  /*6460*/  FFMA.FTZ R125, R82, R121, -R125 ;  /* 0x00000079527d7223 */ /* 0x000fca000001087d */
[----:B------:R-:W1:Y:S01]  /*6470*/  MUFU.SIN R41, R116 ;  /* 0x0000007400297308 */ /* 0x000e620000000400 */
[----:B------:R-:W-:Y:S01]  /*6480*/  FADD.FTZ R50, R91, R50 ;  /* 0x000000325b327221 */ /* 0x000fe20000010000 */
[C---:B------:R-:W-:Y:S01]  /*6490*/  FMUL.FTZ R44, R81.reuse, R125 ;  /* 0x0000007d512c7220 */ /* 0x040fe20000410000 */
[----:B------:R-:W-:Y:S01]  /*64a0*/  FADD.FTZ R51, R92, R51 ;  /* 0x000000335c337221 */ /* 0x000fe20000010000 */
[----:B------:R-:W-:-:S04]  /*64b0*/  FMUL.FTZ R121, R81, R119 ;  /* 0x0000007751797220 */ /* 0x000fc80000410000 */
[----:B------:R-:W0:Y:S01]  /*64c0*/  MUFU.EX2 R118, R118 ;  /* 0x0000007600767308 */ /* 0x000e220000000800 */
[CC--:B------:R-:W-:Y:S01]  /*64d0*/  FMUL.FTZ R40, R89.reuse, R50.reuse ;  /* 0x0000003259287220 */ /* 0x0c0fe20000410000 */
[----:B------:R-:W-:Y:S01]  /*64e0*/  FFMA.FTZ R119, R78, R119, R44 ;  /* 0x000000774e777223 */ /* 0x000fe2000001002c */
[-C--:B------:R-:W-:Y:S01]  /*64f0*/  FMUL.FTZ R45, R89, R51.reuse ;  /* 0x00000033592d7220 */ /* 0x080fe20000410000 */
[----:B------:R-:W2:Y:S01]  /*6500*/  LDS R44, [R47+0x4c] ;  /* 0x00004c002f2c7984 */ /* 0x000ea20000000800 */
[----:B------:R-:W-:Y:S01]  /*6510*/  FFMA.FTZ R51, R86, R51, R40 ;  /* 0x0000003356337223 */ /* 0x000fe20000010028 */
[----:B------:R-:W-:Y:S02]  /*6520*/  FSEL R142, R49, RZ, !P6 ;  /* 0x000000ff318e7208 */ /* 0x000fe40007000000 */
[----:B------:R-:W-:Y:S01]  /*6530*/  FSEL R141, R48, 1, !P6 ;  /* 0x3f800000308d7808 */ /* 0x000fe20007000000 */
[----:B------:R-:W-:Y:S01]  /*6540*/  FFMA.FTZ R50, R86, R50, -R45 ;  /* 0x0000003256327223 */ /* 0x000fe2000001082d */
[----:B------:R-:W3:Y:S01]  /*6550*/  LDS R48, [R47+0x48] ;  /* 0x000048002f307984 */ /* 0x000ee20000000800 */
[----:B------:R-:W-:Y:S01]  /*6560*/  FADD.FTZ R51, R88, R51 ;  /* 0x0000003358337221 */ /* 0x000fe20000010000 */
[----:B------:R-:W-:Y:S01]  /*6570*/  FFMA.FTZ R121, R78, R125, -R121 ;  /* 0x0000007d4e797223 */ /* 0x000fe20000010879 */
[----:B------:R-:W-:Y:S01]  /*6580*/  FMUL.FTZ R40, R142, R119 ;  /* 0x000000778e287220 */ /* 0x000fe20000410000 */
[C---:B0-----:R-:W-:Y:S01]  /*6590*/  FMUL.FTZ R117, R118.reuse, R117 ;  /* 0x0000007576757220 */ /* 0x041fe20000410000 */
[----:B-1----:R-:W-:Y:S01]  /*65a0*/  FMUL.FTZ R118, R118, R41 ;  /* 0x0000002976767220 */ /* 0x002fe20000410000 */
[----:B------:R-:W-:Y:S01]  /*65b0*/  FADD.FTZ R50, R87, R50 ;  /* 0x0000003257327221 */ /* 0x000fe20000010000 */
[----:B------:R-:W-:Y:S01]  /*65c0*/  FMUL.FTZ R41, R85, R51 ;  /* 0x0000003355297220 */ /* 0x000fe20000410000 */
[-C--:B------:R-:W-:Y:S01]  /*65d0*/  FFMA.FTZ R116, R141, R121.reuse, -R40 ;  /* 0x000000798d747223 */ /* 0x080fe20000010828 */
[----:B------:R-:W-:Y:S01]  /*65e0*/  FSEL R140, R42, RZ, !P2 ;  /* 0x000000ff2a8c7208 */ /* 0x000fe20005000000 */
[-C--:B------:R-:W-:Y:S01]  /*65f0*/  FMUL.FTZ R40, R85, R50.reuse ;  /* 0x0000003255287220 */ /* 0x080fe20000410000 */
[----:B------:R-:W-:Y:S01]  /*6600*/  FFMA.FTZ R50, R82, R50, -R41 ;  /* 0x0000003252327223 */ /* 0x000fe20000010829 */
[----:B------:R-:W-:Y:S01]  /*6610*/  FMUL.FTZ R120, R142, R121 ;  /* 0x000000798e787220 */ /* 0x000fe20000410000 */
[----:B------:R-:W-:Y:S01]  /*6620*/  FSEL R139, R43, 1, !P2 ;  /* 0x3f8000002b8b7808 */ /* 0x000fe20005000000 */
[----:B------:R-:W-:Y:S01]  /*6630*/  FFMA.FTZ R51, R82, R51, R40 ;  /* 0x0000003352337223 */ /* 0x000fe20000010028 */
[----:B------:R-:W-:Y:S01]  /*6640*/  FADD.FTZ R50, R83, R50 ;  /* 0x0000003253327221 */ /* 0x000fe20000010000 */
[----:B------:R-:W-:Y:S01]  /*6650*/  FFMA.FTZ R120, R141, R119, R120 ;  /* 0x000000778d787223 */ /* 0x000fe20000010078 */
[----:B------:R-:W-:Y:S01]  /*6660*/  FMUL.FTZ R43, R140, R116 ;  /* 0x000000748c2b7220 */ /* 0x000fe20000410000 */
[----:B------:R-:W-:Y:S01]  /*6670*/  FADD.FTZ R51, R84, R51 ;  /* 0x0000003354337221 */ /* 0x000fe20000010000 */
[----:B------:R-:W-:Y:S01]  /*6680*/  FMUL.FTZ R41, R81, R50 ;  /* 0x0000003251297220 */ /* 0x000fe20000410000 */
[-C--:B------:R-:W-:Y:S01]  /*6690*/  FMUL.FTZ R40, R140, R120.reuse ;  /* 0x000000788c287220 */ /* 0x080fe20000410000 */
[----:B------:R-:W-:Y:S01]  /*66a0*/  FSEL R138, R46, RZ, !P3 ;  /* 0x000000ff2e8a7208 */ /* 0x000fe20005800000 */
[----:B------:R-:W-:Y:S01]  /*66b0*/  FFMA.FTZ R120, R139, R120, R43 ;  /* 0x000000788b787223 */ /* 0x000fe2000001002b */
[-C--:B------:R-:W-:Y:S01]  /*66c0*/  FFMA.FTZ R41, R78, R51.reuse, R41 ;  /* 0x000000334e297223 */ /* 0x080fe20000010029 */
[----:B------:R-:W-:Y:S01]  /*66d0*/  FMUL.FTZ R51, R81, R51 ;  /* 0x0000003351337220 */ /* 0x000fe20000410000 */
[----:B------:R-:W0:Y:S01]  /*66e0*/  LDS R45, [R47+0x50] ;  /* 0x000050002f2d7984 */ /* 0x000e220000000800 */
[----:B------:R-:W-:Y:S01]  /*66f0*/  FSEL R137, R115, 1, !P3 ;  /* 0x3f80000073897808 */ /* 0x000fe20005800000 */
[----:B------:R-:W-:Y:S01]  /*6700*/  FFMA.FTZ R116, R139, R116, -R40 ;  /* 0x000000748b747223 */ /* 0x000fe20000010828 */
[----:B------:R-:W-:Y:S01]  /*6710*/  FMUL.FTZ R122, R138, R120 ;  /* 0x000000788a7a7220 */ /* 0x000fe20000410000 */
[----:B------:R-:W1:Y:S01]  /*6720*/  LDS R49, [R47+0x54] ;  /* 0x000054002f317984 */ /* 0x000e620000000800 */
[----:B------:R-:W-:Y:S01]  /*6730*/  FFMA.FTZ R42, R78, R50, -R51 ;  /* 0x000000324e2a7223 */ /* 0x000fe20000010833 */
[----:B------:R-:W-:Y:S01]  /*6740*/  FADD.FTZ R51, R80, R41 ;  /* 0x0000002950337221 */ /* 0x000fe20000010000 */
[-C--:B------:R-:W-:Y:S01]  /*6750*/  FMUL.FTZ R41, R138, R116.reuse ;  /* 0x000000748a297220 */ /* 0x080fe20000410000 */
[----:B------:R-:W-:Y:S01]  /*6760*/  FFMA.FTZ R50, R137, R116, -R122 ;  /* 0x0000007489327223 */ /* 0x000fe2000001087a */
[----:B------:R-:W-:Y:S01]  /*6770*/  FADD.FTZ R43, R79, R42 ;  /* 0x0000002a4f2b7221 */ /* 0x000fe20000010000 */
[C---:B------:R-:W-:Y:S01]  /*6780*/  FMUL.FTZ R116, R142.reuse, R51 ;  /* 0x000000338e747220 */ /* 0x040fe20000410000 */
[----:B--2---:R-:W-:Y:S01]  /*6790*/  FMUL.FTZ R44, R11, R44 ;  /* 0x0000002c0b2c7220 */ /* 0x004fe20000410000 */
[----:B------:R-:W2:Y:S02]  /*67a0*/  LDS R40, [R47+0x5c] ;  /* 0x00005c002f287984 */ /* 0x000ea40000000800 */
[-C--:B------:R-:W-:Y:S01]  /*67b0*/  FFMA.FTZ R115, R141, R43.reuse, -R116 ;  /* 0x0000002b8d737223 */ /* 0x080fe20000010874 */
[----:B------:R-:W-:Y:S01]  /*67c0*/  FMUL.FTZ R116, R142, R43 ;  /* 0x0000002b8e747220 */ /* 0x000fe20000410000 */
[----:B------:R-:W4:Y:S01]  /*67d0*/  LDS R46, [R47+0x58] ;  /* 0x000058002f2e7984 */ /* 0x000f220000000800 */
[----:B---3--:R-:W-:Y:S01]  /*67e0*/  FMUL.FTZ R48, R11, R48 ;  /* 0x000000300b307220 */ /* 0x008fe20000410000 */
[----:B------:R-:W-:-:S02]  /*67f0*/  FSEL R136, R136, RZ, !P4 ;  /* 0x000000ff88887208 */ /* 0x000fc40006000000 */
[----:B------:R-:W3:Y:S01]  /*6800*/  LDS R43, [R47+0x60] ;  /* 0x000060002f2b7984 */ /* 0x000ee20000000800 */
[----:B------:R-:W-:Y:S01]  /*6810*/  FSEL R135, R44, RZ, !P6 ;  /* 0x000000ff2c877208 */ /* 0x000fe20007000000 */
[----:B------:R-:W-:Y:S01]  /*6820*/  FFMA.FTZ R116, R141, R51, R116 ;  /* 0x000000338d747223 */ /* 0x000fe20000010074 */
[----:B------:R-:W-:Y:S01]  /*6830*/  FSEL R133, R133, 1, !P4 ;  /* 0x3f80000085857808 */ /* 0x000fe20006000000 */
[----:B------:R-:W-:Y:S01]  /*6840*/  FFMA.FTZ R42, R137, R120, R41 ;  /* 0x00000078892a7223 */ /* 0x000fe20000010029 */
[----:B------:R-:W-:Y:S01]  /*6850*/  FSEL R134, R48, RZ, !P6 ;  /* 0x000000ff30867208 */ /* 0x000fe20007000000 */
[C---:B------:R-:W-:Y:S01]  /*6860*/  FMUL.FTZ R51, R136.reuse, R50 ;  /* 0x0000003288337220 */ /* 0x040fe20000410000 */
[----:B------:R-:W-:Y:S01]  /*6870*/  FADD.FTZ R116, R135, R116 ;  /* 0x0000007487747221 */ /* 0x000fe20000010000 */
[-C--:B------:R-:W-:Y:S01]  /*6880*/  FMUL.FTZ R44, R136, R42.reuse ;  /* 0x0000002a882c7220 */ /* 0x080fe20000410000 */
[----:B------:R-:W5:Y:S01]  /*6890*/  LDS R41, [R47+0x64] ;  /* 0x000064002f297984 */ /* 0x000f620000000800 */
[----:B------:R-:W-:Y:S01]  /*68a0*/  FFMA.FTZ R48, R133, R42, R51 ;  /* 0x0000002a85307223 */ /* 0x000fe20000010033 */
[----:B------:R-:W-:Y:S01]  /*68b0*/  FADD.FTZ R115, R134, R115 ;  /* 0x0000007386737221 */ /* 0x000fe20000010000 */
[----:B------:R-:W-:-:S03]  /*68c0*/  FMUL.FTZ R42, R140, R116 ;  /* 0x000000748c2a7220 */ /* 0x000fc60000410000 */
[-C--:B------:R-:W-:Y:S01]  /*68d0*/  FMUL.FTZ R51, R140, R115.reuse ;  /* 0x000000738c337220 */ /* 0x080fe20000410000 */
[----:B------:R-:W-:Y:S02]  /*68e0*/  FFMA.FTZ R115, R139, R115, -R42 ;  /* 0x000000738b737223 */ /* 0x000fe4000001082a */
[----:B------:R-:W5:Y:S01]  /*68f0*/  LDS R42, [R47+0x6c] ;  /* 0x00006c002f2a7984 */ /* 0x000f620000000800 */
[----:B------:R-:W-:Y:S01]  /*6900*/  FFMA.FTZ R50, R133, R50, -R44 ;  /* 0x0000003285327223 */ /* 0x000fe2000001082c */
[C---:B0-----:R-:W-:Y:S02]  /*6910*/  FMUL.FTZ R45, R12.reuse, R45 ;  /* 0x0000002d0c2d7220 */ /* 0x041fe40000410000 */
[----:B------:R-:W0:Y:S01]  /*6920*/  LDS R44, [R47+0x68] ;  /* 0x000068002f2c7984 */ /* 0x000e220000000800 */
[----:B-1----:R-:W-:Y:S02]  /*6930*/  FMUL.FTZ R49, R12, R49 ;  /* 0x000000310c317220 */ /* 0x002fe40000410000 */
[----:B------:R-:W-:Y:S01]  /*6940*/  FSEL R130, R45, RZ, !P2 ;  /* 0x000000ff2d827208 */ /* 0x000fe20005000000 */
[----:B------:R-:W-:-:S02]  /*6950*/  FFMA.FTZ R116, R139, R116, R51 ;  /* 0x000000748b747223 */ /* 0x000fc40000010033 */
[----:B------:R-:W-:Y:S02]  /*6960*/  FSEL R131, R49, RZ, !P2 ;  /* 0x000000ff31837208 */ /* 0x000fe40005000000 */
[----:B------:R-:W-:Y:S01]  /*6970*/  FADD.FTZ R115, R130, R115 ;  /* 0x0000007382737221 */ /* 0x000fe20000010000 */
[----:B------:R-:W1:Y:S01]  /*6980*/  LDS R49, [R47+0x70] ;  /* 0x000070002f317984 */ /* 0x000e620000000800 */
[----:B--2---:R-:W-:Y:S01]  /*6990*/  FMUL.FTZ R40, R13, R40 ;  /* 0x000000280d287220 */ /* 0x004fe20000410000 */
[----:B------:R-:W-:Y:S01]  /*69a0*/  FADD.FTZ R116, R131, R116 ;  /* 0x0000007483747221 */ /* 0x000fe20000010000 */
[----:B------:R-:W-:Y:S01]  /*69b0*/  FMUL.FTZ R45, R138, R115 ;  /* 0x000000738a2d7220 */ /* 0x000fe20000410000 */
[----:B----4-:R-:W-:Y:S01]  /*69c0*/  FMUL.FTZ R46, R13, R46 ;  /* 0x0000002e0d2e7220 */ /* 0x010fe20000410000 */
[----:B---3--:R-:W-:Y:S01]  /*69d0*/  FMUL.FTZ R43, R14, R43 ;  /* 0x0000002b0e2b7220 */ /* 0x008fe20000410000 */
[-C--:B------:R-:W-:Y:S01]  /*69e0*/  FMUL.FTZ R120, R138, R116.reuse ;  /* 0x000000748a787220 */ /* 0x080fe20000410000 */
[----:B------:R-:W-:Y:S01]  /*69f0*/  FSEL R132, R132, RZ, !P5 ;  /* 0x000000ff84847208 */ /* 0x000fe20006800000 */
[----:B------:R-:W-:Y:S01]  /*6a00*/  FFMA.FTZ R116, R137, R116, R45 ;  /* 0x0000007489747223 */ /* 0x000fe2000001002d */
[----:B------:R-:W-:-:S02]  /*6a10*/  FSEL R127, R40, RZ, !P3 ;  /* 0x000000ff287f7208 */ /* 0x000fc40005800000 */
[----:B------:R-:W-:Y:S01]  /*6a20*/  FSEL R125, R43, RZ, !P4 ;  /* 0x000000ff2b7d7208 */ /* 0x000fe20006000000 */
[----:B------:R-:W-:Y:S01]  /*6a30*/  FFMA.FTZ R115, R137, R115, -R120 ;  /* 0x0000007389737223 */ /* 0x000fe20000010878 */
[----:B------:R-:W-:Y:S01]  /*6a40*/  FSEL R128, R46, RZ, !P3 ;  /* 0x000000ff2e807208 */ /* 0x000fe20005800000 */
[----:B------:R-:W2:Y:S01]  /*6a50*/  LDS R43, [R47+0x74] ;  /* 0x000074002f2b7984 */ /* 0x000ea20000000800 */
[----:B------:R-:W-:Y:S01]  /*6a60*/  FSEL R129, R129, 1, !P5 ;  /* 0x3f80000081817808 */ /* 0x000fe20006800000 */
[----:B------:R-:W-:Y:S01]  /*6a70*/  FMUL.FTZ R46, R132, R48 ;  /* 0x00000030842e7220 */ /* 0x000fe20000410000 */
[----:B------:R-:W-:Y:S01]  /*6a80*/  FADD.FTZ R116, R127, R116 ;  /* 0x000000747f747221 */ /* 0x000fe20000010000 */
[----:B------:R-:W-:Y:S01]  /*6a90*/  FADD.FTZ R115, R128, R115 ;  /* 0x0000007380737221 */ /* 0x000fe20000010000 */
[----:B-----5:R-:W-:Y:S01]  /*6aa0*/  FMUL.FTZ R126, R14, R41 ;  /* 0x000000290e7e7220 */ /* 0x020fe20000410000 */
[----:B------:R-:W-:Y:S01]  /*6ab0*/  FFMA.FTZ R45, R129, R50, -R46 ;  /* 0x00000032812d7223 */ /* 0x000fe2000001082e */
[C---:B------:R-:W-:Y:S01]  /*6ac0*/  FMUL.FTZ R40, R136.reuse, R116 ;  /* 0x0000007488287220 */ /* 0x040fe20000410000 */
[----:B------:R-:W-:Y:S01]  /*6ad0*/  FMUL.FTZ R46, R136, R115 ;  /* 0x00000073882e7220 */ /* 0x000fe20000410000 */
[----:B------:R-:W-:-:S02]  /*6ae0*/  FMUL.FTZ R122, R15, R42 ;  /* 0x0000002a0f7a7220 */ /* 0x000fc40000410000 */
[C---:B------:R-:W-:Y:S01]  /*6af0*/  FFMA.FTZ R40, R133.reuse, R115, -R40 ;  /* 0x0000007385287223 */ /* 0x040fe20000010828 */
[----:B------:R-:W-:Y:S01]  /*6b00*/  FFMA.FTZ R51, R133, R116, R46 ;  /* 0x0000007485337223 */ /* 0x000fe2000001002e */
[----:B------:R-:W3:Y:S01]  /*6b10*/  LDS R42, [R47+0x78] ;  /* 0x000078002f2a7984 */ /* 0x000ee20000000800 */
[----:B------:R-:W-:Y:S01]  /*6b20*/  FSEL R126, R126, RZ, !P4 ;  /* 0x000000ff7e7e7208 */ /* 0x000fe20006000000 */
[----:B------:R-:W-:Y:S01]  /*6b30*/  FMUL.FTZ R50, R132, R50 ;  /* 0x0000003284327220 */ /* 0x000fe20000410000 */
[----:B------:R-:W-:Y:S01]  /*6b40*/  IADD3 R46, PT, PT, R114, 0xe, RZ ;  /* 0x0000000e722e7810 */ /* 0x000fe20007ffe0ff */
[----:B------:R-:W-:Y:S01]  /*6b50*/  FADD.FTZ R40, R125, R40 ;  /* 0x000000287d287221 */ /* 0x000fe20000010000 */
[----:B------:R-:W4:Y:S01]  /*6b60*/  S2UR UR23, SR_CTAID.Y ;  /* 0x00000000001779c3 */ /* 0x000f220000002600 */
[----:B------:R-:W-:Y:S01]  /*6b70*/  FFMA.FTZ R41, R129, R48, R50 ;  /* 0x0000003081297223 */ /* 0x000fe20000010032 */
[----:B------:R-:W-:Y:S01]  /*6b80*/  ISETP.GE.U32.AND P2, PT, R46, UR18, PT ;  /* 0x000000122e007c0c */ /* 0x000fe2000bf46070 */
[----:B------:R-:W-:Y:S01]  /*6b90*/  FADD.FTZ R51, R126, R51 ;  /* 0x000000337e337221 */ /* 0x000fe20000010000 */
[----:B------:R-:W-:Y:S01]  /*6ba0*/  FMUL.FTZ R48, R132, R40 ;  /* 0x0000002884307220 */ /* 0x000fe20000410000 */
[----:B0-----:R-:W-:Y:S01]  /*6bb0*/  FMUL.FTZ R44, R15, R44 ;  /* 0x0000002c0f2c7220 */ /* 0x001fe20000410000 */
[----:B------:R-:W-:Y:S01]  /*6bc0*/  FSEL R124, R124, RZ, !P2 ;  /* 0x000000ff7c7c7208 */ /* 0x000fe20005000000 */
[-C--:B------:R-:W-:Y:S01]  /*6bd0*/  FMUL.FTZ R46, R132, R51.reuse ;  /* 0x00000033842e7220 */ /* 0x080fe20000410000 */
[----:B------:R-:W-:Y:S01]  /*6be0*/  FSEL R122, R122, RZ, !P5 ;  /* 0x000000ff7a7a7208 */ /* 0x000fe20006800000 */
[----:B------:R-:W-:Y:S01]  /*6bf0*/  FFMA.FTZ R51, R129, R51, R48 ;  /* 0x0000003381337223 */ /* 0x000fe20000010030 */
[----:B------:R-:W-:-:S02]  /*6c00*/  FSEL R123, R123, 1, !P2 ;  /* 0x3f8000007b7b7808 */ /* 0x000fc40005000000 */
[----:B------:R-:W-:Y:S01]  /*6c10*/  FSEL R121, R44, RZ, !P5 ;  /* 0x000000ff2c797208 */ /* 0x000fe20006800000 */
[----:B------:R-:W-:Y:S01]  /*6c20*/  FMUL.FTZ R44, R124, R41 ;  /* 0x000000297c2c7220 */ /* 0x000fe20000410000 */
[----:B------:R-:W-:Y:S01]  /*6c30*/  FFMA.FTZ R46, R129, R40, -R46 ;  /* 0x00000028812e7223 */ /* 0x000fe2000001082e */
[----:B------:R-:W-:Y:S01]  /*6c40*/  FADD.FTZ R51, R122, R51 ;  /* 0x000000337a337221 */ /* 0x000fe20000010000 */
[CC--:B------:R-:W-:Y:S01]  /*6c50*/  FMUL.FTZ R48, R124.reuse, R45.reuse ;  /* 0x0000002d7c307220 */ /* 0x0c0fe20000410000 */
[----:B------:R-:W-:Y:S01]  /*6c60*/  FFMA.FTZ R45, R123, R45, -R44 ;  /* 0x0000002d7b2d7223 */ /* 0x000fe2000001082c */
[----:B------:R-:W-:Y:S01]  /*6c70*/  FADD.FTZ R46, R121, R46 ;  /* 0x0000002e792e7221 */ /* 0x000fe20000010000 */
[----:B------:R-:W-:Y:S01]  /*6c80*/  FMUL.FTZ R44, R124, R51 ;  /* 0x000000337c2c7220 */ /* 0x000fe20000410000 */
[----:B------:R0:W5:Y:S01]  /*6c90*/  LDS R40, [R47+0x7c] ;  /* 0x00007c002f287984 */ /* 0x0001620000000800 */
[C---:B-1----:R-:W-:Y:S01]  /*6ca0*/  FMUL.FTZ R49, R16.reuse, R49 ;  /* 0x0000003110317220 */ /* 0x042fe20000410000 */
[----:B--2---:R-:W-:Y:S01]  /*6cb0*/  FMUL.FTZ R43, R16, R43 ;  /* 0x0000002b102b7220 */ /* 0x004fe20000410000 */
[C---:B------:R-:W-:Y:S01]  /*6cc0*/  FFMA.FTZ R41, R123.reuse, R41, R48 ;  /* 0x000000297b297223 */ /* 0x040fe20000010030 */
[-C--:B0-----:R-:W-:Y:S01]  /*6cd0*/  FFMA.FTZ R47, R123, R46.reuse, -R44 ;  /* 0x0000002e7b2f7223 */ /* 0x081fe2000001082c */
[----:B------:R-:W-:Y:S01]  /*6ce0*/  IADD3 R44, PT, PT, R114, 0xf, RZ ;  /* 0x0000000f722c7810 */ /* 0x000fe20007ffe0ff */
[----:B------:R-:W-:Y:S01]  /*6cf0*/  FMUL.FTZ R48, R124, R46 ;  /* 0x0000002e7c307220 */ /* 0x000fe20000410000 */
[----:B------:R-:W-:-:S02]  /*6d00*/  FSEL R120, R49, RZ, !P2 ;  /* 0x000000ff31787208 */ /* 0x000fc40005000000 */
[----:B------:R-:W-:Y:S01]  /*6d10*/  ISETP.GE.U32.AND P3, PT, R44, UR18, PT ;  /* 0x000000122c007c0c */ /* 0x000fe2000bf66070 */
[----:B----4-:R-:W-:Y:S01]  /*6d20*/  UIMAD.WIDE.U32 UR18, UR23, UR30, URZ ;  /* 0x0000001e171272a5 */ /* 0x010fe2000f8e00ff */
[----:B------:R-:W-:Y:S01]  /*6d30*/  FSEL R119, R43, RZ, !P2 ;  /* 0x000000ff2b777208 */ /* 0x000fe20005000000 */
[----:B------:R-:W-:Y:S01]  /*6d40*/  FFMA.FTZ R48, R123, R51, R48 ;  /* 0x000000337b307223 */ /* 0x000fe20000010030 */
[----:B------:R-:W-:Y:S01]  /*6d50*/  FSEL R118, R118, RZ, !P3 ;  /* 0x000000ff76767208 */ /* 0x000fe20005800000 */
[----:B------:R-:W-:Y:S01]  /*6d60*/  FADD.FTZ R47, R120, R47 ;  /* 0x0000002f782f7221 */ /* 0x000fe20000010000 */
[----:B------:R-:W-:Y:S01]  /*6d70*/  UIMAD UR19, UR23, UR31, UR19 ;  /* 0x0000001f171372a4 */ /* 0x000fe2000f8e0213 */
[----:B------:R-:W-:Y:S01]  /*6d80*/  FSEL R117, R117, 1, !P3 ;  /* 0x3f80000075757808 */ /* 0x000fe20005800000 */
[----:B------:R-:W-:Y:S01]  /*6d90*/  VOTEU.ANY UP0, P0 ;  /* 0x0000000000ff7886 */ /* 0x000fe20000000100 */
[----:B------:R-:W-:Y:S01]  /*6da0*/  FADD.FTZ R48, R119, R48 ;  /* 0x0000003077307221 */ /* 0x000fe20000010000 */
[C---:B------:R-:W-:Y:S01]  /*6db0*/  FMUL.FTZ R44, R118.reuse, R47 ;  /* 0x0000002f762c7220 */ /* 0x040fe20000410000 */
[----:B------:R-:W-:Y:S01]  /*6dc0*/  UIMAD.WIDE.U32 UR18, UR7, UR32, UR18 ;  /* 0x00000020071272a5 */ /* 0x000fe2000f8e0012 */
[----:B---3--:R-:W-:Y:S01]  /*6dd0*/  FMUL.FTZ R42, R17, R42 ;  /* 0x0000002a112a7220 */ /* 0x008fe20000410000 */
[----:B------:R-:W-:Y:S01]  /*6de0*/  @UP0 ULEA UR23, UR7, UR17, 0x4 ;  /* 0x0000001107170291 */ /* 0x000fe2000f8e20ff */
[-C--:B------:R-:W-:Y:S01]  /*6df0*/  FFMA.FTZ R155, R117, R48.reuse, R44 ;  /* 0x00000030759b7223 */ /* 0x080fe2000001002c */
[----:B------:R-:W-:Y:S01]  /*6e00*/  UIMAD UR19, UR7, UR33, UR19 ;  /* 0x00000021071372a4 */ /* 0x000fe2000f8e0213 */
[----:B------:R-:W-:Y:S01]  /*6e10*/  FMUL.FTZ R48, R118, R48 ;  /* 0x0000003076307220 */ /* 0x000fe20000410000 */
[----:B------:R-:W-:Y:S01]  /*6e20*/  ULEA UR40, UP0, UR18, UR34, 0x3 ;  /* 0x0000002212287291 */ /* 0x000fe2000f8018ff */
[----:B------:R-:W-:-:S02]  /*6e30*/  FSEL R115, R42, RZ, !P3 ;  /* 0x000000ff2a737208 */ /* 0x000fc40005800000 */
[----:B------:R-:W-:Y:S01]  /*6e40*/  FFMA.FTZ R48, R117, R47, -R48 ;  /* 0x0000002f75307223 */ /* 0x000fe20000010830 */
[----:B------:R-:W-:-:S03]  /*6e50*/  ULEA.HI.X UR18, UR18, UR35, UR19, 0x3, UP0 ;  /* 0x0000002312127291 */ /* 0x000fc600080f1c13 */
[----:B------:R-:W-:Y:S01]  /*6e60*/  FADD.FTZ R154, R115, R48 ;  /* 0x00000030739a7221 */ /* 0x000fe20000010000 */
[----:B------:R-:W-:Y:S02]  /*6e70*/  MOV R48, UR40 ;  /* 0x0000002800307c02 */ /* 0x000fe40008000f00 */
[----:B------:R-:W-:-:S06]  /*6e80*/  MOV R49, UR18 ;  /* 0x0000001200317c02 */ /* 0x000fcc0008000f00 */
[----:B------:R-:W2:Y:S01]  /*6e90*/  LDG.E.64 R48, desc[UR24][R48.64] ;  /* 0x0000001830307981 */ /* 0x000ea2000c1e1b00 */
[----:B-----5:R-:W-:-:S05]  /*6ea0*/  FMUL.FTZ R40, R17, R40 ;  /* 0x0000002811287220 */ /* 0x020fca0000410000 */
[----:B------:R-:W-:Y:S01]  /*6eb0*/  FSEL R116, R40, RZ, !P3 ;  /* 0x000000ff28747208 */ /* 0x000fe20005800000 */
[----:B------:R-:W-:-:S04]  /*6ec0*/  FMUL.FTZ R40, R118, R45 ;  /* 0x0000002d76287220 */ /* 0x000fc80000410000 */
[----:B------:R-:W-:Y:S01]  /*6ed0*/  FADD.FTZ R155, R116, R155 ;  /* 0x0000009b749b7221 */ /* 0x000fe20000010000 */
[-C--:B------:R-:W-:Y:S01]  /*6ee0*/  FFMA.FTZ R153, R117, R41.reuse, R40 ;  /* 0x0000002975997223 */ /* 0x080fe20000010028 */
[----:B------:R-:W-:-:S03]  /*6ef0*/  FMUL.FTZ R152, R118, R41 ;  /* 0x0000002976987220 */ /* 0x000fc60000410000 */
[----:B------:R-:W0:Y:S01]  /*6f00*/  SHFL.UP PT, R43, R155, 0x1, RZ ;  /* 0x042000009b2b7989 */ /* 0x000e2200000e00ff */
[----:B------:R-:W-:-:S03]  /*6f10*/  FFMA.FTZ R152, R117, R45, -R152 ;  /* 0x0000002d75987223 */ /* 0x000fc60000010898 */
[----:B------:R-:W1:Y:S04]  /*6f20*/  SHFL.UP PT, R42, R154, 0x1, RZ ;  /* 0x042000009a2a7989 */ /* 0x000e6800000e00ff */
[----:B------:R-:W3:Y:S04]  /*6f30*/  SHFL.UP PT, R41, R153, 0x1, RZ ;  /* 0x0420000099297989 */ /* 0x000ee800000e00ff */
[----:B------:R-:W4:Y:S01]  /*6f40*/  SHFL.UP PT, R40, R152, 0x1, RZ ;  /* 0x0420000098287989 */ /* 0x000f2200000e00ff */
[----:B------:R-:W-:Y:S01]  /*6f50*/  ISETP.GE.AND P2, PT, R77, 0x1, PT ;  /* 0x000000014d00780c */ /* 0x000fe20003f46270 */
[-C--:B0-----:R-:W-:Y:S01]  /*6f60*/  FMUL.FTZ R44, R152, R43.reuse ;  /* 0x0000002b982c7220 */ /* 0x081fe20000410000 */
[----:B------:R-:W-:-:S03]  /*6f70*/  FMUL.FTZ R43, R153, R43 ;  /* 0x0000002b992b7220 */ /* 0x000fc60000410000 */
[CC--:B-1----:R-:W-:Y:S01]  /*6f80*/  FFMA.FTZ R44, R153.reuse, R42.reuse, R44 ;  /* 0x0000002a992c7223 */ /* 0x0c2fe2000001002c */
[----:B------:R-:W-:Y:S01]  /*6f90*/  FFMA.FTZ R45, R152, R42, -R43 ;  /* 0x0000002a982d7223 */ /* 0x000fe2000001082b */
[----:B---3--:R-:W-:-:S06]  /*6fa0*/  FMUL.FTZ R43, R153, R41 ;  /* 0x00000029992b7220 */ /* 0x008fcc0000410000 */
[----:B------:R-:W-:Y:S01]  /*6fb0*/  @P2 FADD.FTZ R155, R155, R44 ;  /* 0x0000002c9b9b2221 */ /* 0x000fe20000010000 */
[----:B------:R-:W-:Y:S01]  /*6fc0*/  FMUL.FTZ R42, R152, R41 ;  /* 0x00000029982a7220 */ /* 0x000fe20000410000 */
[----:B------:R-:W-:Y:S01]  /*6fd0*/  @P2 FADD.FTZ R154, R154, R45 ;  /* 0x0000002d9a9a2221 */ /* 0x000fe20000010000 */
[-C--:B----4-:R-:W-:Y:S02]  /*6fe0*/  @P2 FFMA.FTZ R152, R152, R40.reuse, -R43 ;  /* 0x0000002898982223 */ /* 0x090fe4000001082b */
[----:B------:R-:W0:Y:S01]  /*6ff0*/  SHFL.UP PT, R43, R155, 0x2, RZ ;  /* 0x044000009b2b7989 */ /* 0x000e2200000e00ff */
[----:B------:R-:W-:-:S03]  /*7000*/  @P2 FFMA.FTZ R153, R153, R40, R42 ;  /* 0x0000002899992223 */ /* 0x000fc6000001002a */
        /* <DEDUP_REMOVED lines=36> */
[-C--:B-1----:R-:W-:Y:S01]  /*7250*/  FFMA.FTZ R44, R153, R42.reuse, R44 ;  /* 0x0000002a992c7223 */ /* 0x082fe2000001002c */
[----:B------:R-:W-:-:S07]  /*7260*/  FFMA.FTZ R45, R152, R42, -R43 ;  /* 0x0000002a982d7223 */ /* 0x000fce000001082b */
[----:B------:R-:W-:Y:S01]  /*7270*/  @P2 FADD.FTZ R155, R155, R44 ;  /* 0x0000002c9b9b2221 */ /* 0x000fe20000010000 */
[-C--:B---3--:R-:W-:Y:S01]  /*7280*/  FMUL.FTZ R42, R152, R41.reuse ;  /* 0x00000029982a7220 */ /* 0x088fe20000410000 */
[C---:B------:R-:W-:Y:S01]  /*7290*/  FMUL.FTZ R43, R153.reuse, R41 ;  /* 0x00000029992b7220 */ /* 0x040fe20000410000 */
[----:B------:R-:W-:Y:S02]  /*72a0*/  @P2 FADD.FTZ R154, R154, R45 ;  /* 0x0000002d9a9a2221 */ /* 0x000fe40000010000 */
[-C--:B----4-:R-:W-:Y:S01]  /*72b0*/  @P2 FFMA.FTZ R153, R153, R40.reuse, R42 ;  /* 0x0000002899992223 */ /* 0x090fe2000001002a */
[----:B------:R-:W0:Y:S01]  /*72c0*/  SHFL.UP PT, R41, R155, 0x10, RZ ;  /* 0x060000009b297989 */ /* 0x000e2200000e00ff */
[----:B------:R-:W-:-:S03]  /*72d0*/  @P2 FFMA.FTZ R152, R152, R40, -R43 ;  /* 0x0000002898982223 */ /* 0x000fc6000001082b */
[----:B------:R-:W1:Y:S04]  /*72e0*/  SHFL.UP PT, R40, R154, 0x10, RZ ;  /* 0x060000009a287989 */ /* 0x000e6800000e00ff */
[----:B------:R-:W3:Y:S04]  /*72f0*/  SHFL.UP PT, R42, R153, 0x10, RZ ;  /* 0x06000000992a7989 */ /* 0x000ee800000e00ff */
[----:B------:R-:W4:Y:S01]  /*7300*/  SHFL.UP PT, R45, R152, 0x10, RZ ;  /* 0x06000000982d7989 */ /* 0x000f2200000e00ff */
[----:B------:R-:W-:Y:S01]  /*7310*/  ISETP.NE.AND P2, PT, R77, 0x1f, PT ;  /* 0x0000001f4d00780c */ /* 0x000fe20003f45270 */
[-C--:B0-----:R-:W-:Y:S01]  /*7320*/  FMUL.FTZ R43, R153, R41.reuse ;  /* 0x00000029992b7220 */ /* 0x081fe20000410000 */
[----:B------:R-:W-:-:S03]  /*7330*/  FMUL.FTZ R44, R152, R41 ;  /* 0x00000029982c7220 */ /* 0x000fc60000410000 */
[CC--:B-1----:R-:W-:Y:S01]  /*7340*/  FFMA.FTZ R41, R152.reuse, R40.reuse, -R43 ;  /* 0x0000002898297223 */ /* 0x0c2fe2000001082b */
[C---:B------:R-:W-:Y:S01]  /*7350*/  FFMA.FTZ R40, R153.reuse, R40, R44 ;  /* 0x0000002899287223 */ /* 0x040fe2000001002c */
[-C--:B---3--:R-:W-:Y:S01]  /*7360*/  FMUL.FTZ R43, R153, R42.reuse ;  /* 0x0000002a992b7220 */ /* 0x088fe20000410000 */
[----:B------:R-:W-:-:S05]  /*7370*/  FMUL.FTZ R42, R152, R42 ;  /* 0x0000002a982a7220 */ /* 0x000fca0000410000 */
[----:B------:R-:W-:Y:S01]  /*7380*/  @!P2 SHF.R.U32.HI R50, RZ, 0x1, R0 ;  /* 0x00000001ff32a819 */ /* 0x000fe20000011600 */
[----:B------:R-:W-:Y:S01]  /*7390*/  FADD.FTZ R46, R154, R41 ;  /* 0x000000299a2e7221 */ /* 0x000fe20000010000 */
[-C--:B----4-:R-:W-:Y:S01]  /*73a0*/  FFMA.FTZ R44, R152, R45.reuse, -R43 ;  /* 0x0000002d982c7223 */ /* 0x090fe2000001082b */
[----:B------:R-:W-:Y:S01]  /*73b0*/  FFMA.FTZ R45, R153, R45, R42 ;  /* 0x0000002d992d7223 */ /* 0x000fe2000001002a */
[----:B------:R-:W-:Y:S01]  /*73c0*/  FADD.FTZ R47, R155, R40 ;  /* 0x000000289b2f7221 */ /* 0x000fe20000010000 */
[----:B------:R-:W-:Y:S01]  /*73d0*/  HFMA2 R40, -RZ, RZ, 1.875, 0 ;  /* 0x3f800000ff287431 */ /* 0x000fe200000001ff */
[----:B------:R-:W-:Y:S02]  /*73e0*/  CS2R R42, SRZ ;  /* 0x00000000002a7805 */ /* 0x000fe4000001ff00 */
[----:B------:R-:W-:Y:S02]  /*73f0*/  MOV R41, RZ ;  /* 0x000000ff00297202 */ /* 0x000fe40000000f00 */
[----:B------:R-:W-:-:S04]  /*7400*/  @!P2 LOP3.LUT R50, R50, 0x1f0, RZ, 0xc0, !PT ;  /* 0x000001f03232a812 */ /* 0x000fc800078ec0ff */
[----:B------:R-:W-:Y:S04]  /*7410*/  @P0 LDS.128 R40, [UR23+0x4260] ;  /* 0x00426017ff280984 */ /* 0x000fe80008000c00 */
[----:B------:R0:W-:Y:S01]  /*7420*/  @!P2 STS.128 [R50+UR17+0x4200], R44 ;  /* 0x0042002c3200a988 */ /* 0x0001e20008000c11 */
[----:B------:R-:W-:Y:S01]  /*7430*/  BAR.SYNC.DEFER_BLOCKING 0x0 ;  /* 0x0000000000007b1d */ /* 0x000fe20000010000 */
[----:B------:R-:W-:-:S04]  /*7440*/  ISETP.GE.AND P2, PT, R77, 0x10, PT ;  /* 0x000000104d00780c */ /* 0x000fc80003f46270 */
[----:B------:R-:W-:Y:S02]  /*7450*/  FSEL R152, R152, R44, !P2 ;  /* 0x0000002c98987208 */ /* 0x000fe40005000000 */
[----:B------:R-:W-:Y:S02]  /*7460*/  FSEL R153, R153, R45, !P2 ;  /* 0x0000002d99997208 */ /* 0x000fe40005000000 */
[----:B0-----:R-:W-:Y:S02]  /*7470*/  SHF.R.U32.HI R44, RZ, 0x5, R0 ;  /* 0x00000005ff2c7819 */ /* 0x001fe40000011600 */
[----:B------:R-:W-:Y:S02]  /*7480*/  FSEL R154, R154, R46, !P2 ;  /* 0x0000002e9a9a7208 */ /* 0x000fe40005000000 */
[C---:B------:R-:W-:Y:S02]  /*7490*/  ISETP.NE.AND P3, PT, R44.reuse, 0x3, PT ;  /* 0x000000032c00780c */ /* 0x040fe40003f65270 */
[----:B------:R-:W-:-:S02]  /*74a0*/  ISETP.NE.AND P4, PT, R44, 0x2, PT ;  /* 0x000000022c00780c */ /* 0x000fc40003f85270 */
[----:B------:R-:W-:Y:S02]  /*74b0*/  ISETP.NE.AND P5, PT, R44, 0x1, PT ;  /* 0x000000012c00780c */ /* 0x000fe40003fa5270 */
[----:B------:R-:W-:Y:S02]  /*74c0*/  FSEL R155, R155, R47, !P2 ;  /* 0x0000002f9b9b7208 */ /* 0x000fe40005000000 */
[----:B------:R-:W0:Y:S01]  /*74d0*/  LDS.128 R44, [UR17+0x4200] ;  /* 0x00420011ff2c7984 */ /* 0x000e220008000c00 */
[----:B--2---:R-:W-:Y:S02]  /*74e0*/  R2UR UR42, R49 ;  /* 0x00000000312a72ca */ /* 0x004fe400000e0000 */
[----:B------:R-:W-:Y:S02]  /*74f0*/  R2UR UR23, R48 ;  /* 0x00000000301772ca */ /* 0x000fe400000e0000 */
[----:B------:R-:W1:Y:S01]  /*7500*/  LDS.128 R48, [UR17+0x4210] ;  /* 0x00421011ff307984 */ /* 0x000e620008000c00 */
[----:B0-----:R-:W-:-:S02]  /*7510*/  FSEL R145, R44, R145, !P5 ;  /* 0x000000912c917208 */ /* 0x001fc40006800000 */
[----:B------:R-:W-:Y:S02]  /*7520*/  FSEL R143, R46, R143, !P5 ;  /* 0x0000008f2e8f7208 */ /* 0x000fe40006800000 */
[----:B------:R-:W-:Y:S02]  /*7530*/  FSEL R144, R45, R144, !P5 ;  /* 0x000000902d907208 */ /* 0x000fe40006800000 */
[----:B------:R-:W-:Y:S01]  /*7540*/  FSEL R146, R47, R146, !P5 ;  /* 0x000000922f927208 */ /* 0x000fe20006800000 */
[-C--:B-1----:R-:W-:Y:S01]  /*7550*/  FMUL.FTZ R159, R45, R49.reuse ;  /* 0x000000312d9f7220 */ /* 0x082fe20000410000 */
        /* <DEDUP_REMOVED lines=26> */
[----:B------:R-:W-:Y:S02]  /*7700*/  ISETP.GE.U32.AND P2, PT, R0, 0x20, PT ;  /* 0x000000200000780c */ /* 0x000fe40003f46070 */
[----:B------:R-:W-:Y:S01]  /*7710*/  FSEL R144, R160, R144, !P3 ;  /* 0x00000090a0907208 */ /* 0x000fe20005800000 */
[----:B------:R-:W1:Y:S01]  /*7720*/  SHFL.UP PT, R152, R152, 0x1, RZ ;  /* 0x0420000098987989 */ /* 0x000e6200000e00ff */
[----:B------:R-:W-:Y:S03]  /*7730*/  BSSY.RECONVERGENT B0, `(.L_x_197) ;  /* 0x0000035000007945 */ /* 0x000fe60003800200 */
[----:B------:R-:W2:Y:S01]  /*7740*/  SHFL.UP PT, R153, R153, 0x1, RZ ;  /* 0x0420000099997989 */ /* 0x000ea200000e00ff */
[----:B------:R-:W-:-:S03]  /*7750*/  FSEL R143, R50, R143, !P3 ;  /* 0x0000008f328f7208 */ /* 0x000fc60005800000 */
[----:B------:R-:W3:Y:S01]  /*7760*/  SHFL.UP PT, R154, R154, 0x1, RZ ;  /* 0x042000009a9a7989 */ /* 0x000ee200000e00ff */
[----:B------:R-:W-:-:S03]  /*7770*/  FSEL R146, R51, R146, !P3 ;  /* 0x0000009233927208 */ /* 0x000fc60005800000 */
[----:B------:R-:W4:Y:S01]  /*7780*/  SHFL.UP PT, R155, R155, 0x1, RZ ;  /* 0x042000009b9b7989 */ /* 0x000f2200000e00ff */
        /* <DEDUP_REMOVED lines=10> */
[----:B-1234-:R-:W-:Y:S06]  /*7830*/  @!P2 BRA `(.L_x_198) ;  /* 0x000000000050a947 */ /* 0x01efec0003800000 */
[C---:B------:R-:W-:Y:S01]  /*7840*/  FMUL.FTZ R45, R153.reuse, R143 ;  /* 0x0000008f992d7220 */ /* 0x040fe20000410000 */
[----:B------:R-:W-:Y:S01]  /*7850*/  FMUL.FTZ R48, R153, R144 ;  /* 0x0000009099307220 */ /* 0x000fe20000410000 */
[----:B------:R-:W-:Y:S02]  /*7860*/  ISETP.NE.AND P2, PT, R77, RZ, PT ;  /* 0x000000ff4d00720c */ /* 0x000fe40003f45270 */
[CC--:B------:R-:W-:Y:S01]  /*7870*/  FFMA.FTZ R44, R152.reuse, R146.reuse, R45 ;  /* 0x00000092982c7223 */ /* 0x0c0fe2000001002d */
[C---:B------:R-:W-:Y:S01]  /*7880*/  FMUL.FTZ R45, R153.reuse, R146 ;  /* 0x00000092992d7220 */ /* 0x040fe20000410000 */
[-C--:B------:R-:W-:Y:S01]  /*7890*/  FMUL.FTZ R153, R153, R145.reuse ;  /* 0x0000009199997220 */ /* 0x080fe20000410000 */
[C---:B------:R-:W-:Y:S01]  /*78a0*/  FFMA.FTZ R48, R152.reuse, R145, -R48 ;  /* 0x0000009198307223 */ /* 0x040fe20000010830 */
[----:B------:R-:W-:Y:S01]  /*78b0*/  FADD.FTZ R155, R155, R44 ;  /* 0x0000002c9b9b7221 */ /* 0x000fe20000010000 */
[C---:B------:R-:W-:Y:S01]  /*78c0*/  FFMA.FTZ R45, R152.reuse, R143, -R45 ;  /* 0x0000008f982d7223 */ /* 0x040fe2000001082d */
[----:B------:R-:W-:Y:S01]  /*78d0*/  FFMA.FTZ R153, R152, R144, R153 ;  /* 0x0000009098997223 */ /* 0x000fe20000010099 */
[----:B------:R-:W-:-:S02]  /*78e0*/  MOV R47, R43 ;  /* 0x0000002b002f7202 */ /* 0x000fc40000000f00 */
[----:B------:R-:W-:Y:S01]  /*78f0*/  FADD.FTZ R154, R154, R45 ;  /* 0x0000002d9a9a7221 */ /* 0x000fe20000010000 */
[----:B------:R-:W-:Y:S02]  /*7900*/  MOV R46, R42 ;  /* 0x0000002a002e7202 */ /* 0x000fe40000000f00 */
[----:B------:R-:W-:Y:S02]  /*7910*/  MOV R45, R41 ;  /* 0x00000029002d7202 */ /* 0x000fe40000000f00 */
[----:B------:R-:W-:Y:S02]  /*7920*/  MOV R44, R40 ;  /* 0x00000028002c7202 */ /* 0x000fe40000000f00 */
[----:B------:R-:W-:Y:S02]  /*7930*/  FSEL R152, R145, R48, !P2 ;  /* 0x0000003091987208 */ /* 0x000fe40005000000 */
[----:B------:R-:W-:Y:S02]  /*7940*/  FSEL R153, R144, R153, !P2 ;  /* 0x0000009990997208 */ /* 0x000fe40005000000 */
[----:B------:R-:W-:-:S02]  /*7950*/  FSEL R154, R143, R154, !P2 ;  /* 0x0000009a8f9a7208 */ /* 0x000fc40005000000 */
[----:B------:R-:W-:Y:S01]  /*7960*/  FSEL R155, R146, R155, !P2 ;  /* 0x0000009b929b7208 */ /* 0x000fe20005000000 */
[----:B------:R-:W-:Y:S06]  /*7970*/  BRA `(.L_x_199) ;  /* 0x0000000000407947 */ /* 0x000fec0003800000 */
.L_x_198:
[----:B------:R-:W-:Y:S01]  /*7980*/  ISETP.NE.AND P2, PT, R77, RZ, PT ;  /* 0x000000ff4d00720c */ /* 0x000fe20003f45270 */
[----:B------:R-:W-:-:S04]  /*7990*/  FMUL.FTZ R44, R160, R43 ;  /* 0x0000002ba02c7220 */ /* 0x000fc80000410000 */
[----:B------:R-:W-:Y:S01]  /*79a0*/  FFMA.FTZ R45, R49, R42, -R44 ;  /* 0x0000002a312d7223 */ /* 0x000fe2000001082c */
[----:B------:R-:W-:-:S03]  /*79b0*/  FMUL.FTZ R44, R160, R41 ;  /* 0x00000029a02c7220 */ /* 0x000fc60000410000 */
[----:B------:R-:W-:Y:S01]  /*79c0*/  FADD.FTZ R46, R46, R45 ;  /* 0x0000002d2e2e7221 */ /* 0x000fe20000010000 */
[C---:B------:R-:W-:Y:S01]  /*79d0*/  FMUL.FTZ R45, R160.reuse, R40 ;  /* 0x00000028a02d7220 */ /* 0x040fe20000410000 */
[----:B------:R-:W-:Y:S01]  /*79e0*/  FMUL.FTZ R160, R160, R42 ;  /* 0x0000002aa0a07220 */ /* 0x000fe20000410000 */
[CC--:B------:R-:W-:Y:S01]  /*79f0*/  FFMA.FTZ R44, R49.reuse, R40.reuse, -R44 ;  /* 0x00000028312c7223 */ /* 0x0c0fe2000001082c */
[----:B------:R0:W-:Y:S01]  /*7a00*/  @!P2 STS.128 [UR17+0x4250], R40 ;  /* 0x00425028ff00a988 */ /* 0x0001e20008000c11 */
[C---:B------:R-:W-:Y:S01]  /*7a10*/  FFMA.FTZ R45, R49.reuse, R41, R45 ;  /* 0x00000029312d7223 */ /* 0x040fe2000001002d */
[----:B------:R-:W-:Y:S01]  /*7a20*/  FFMA.FTZ R160, R49, R43, R160 ;  /* 0x0000002b31a07223 */ /* 0x000fe200000100a0 */
[----:B------:R-:W-:Y:S02]  /*7a30*/  @!P2 MOV R152, R40 ;  /* 0x000000280098a202 */ /* 0x000fe40000000f00 */
[----:B------:R-:W-:Y:S01]  /*7a40*/  @!P2 MOV R153, R41 ;  /* 0x000000290099a202 */ /* 0x000fe20000000f00 */
[----:B------:R-:W-:Y:S01]  /*7a50*/  FADD.FTZ R47, R47, R160 ;  /* 0x000000a02f2f7221 */ /* 0x000fe20000010000 */
[----:B------:R-:W-:-:S02]  /*7a60*/  @!P2 MOV R154, R42 ;  /* 0x0000002a009aa202 */ /* 0x000fc40000000f00 */
[----:B------:R-:W-:-:S07]  /*7a70*/  @!P2 MOV R155, R43 ;  /* 0x0000002b009ba202 */ /* 0x000fce0000000f00 */
.L_x_199:
[----:B------:R-:W-:Y:S05]  /*7a80*/  BSYNC.RECONVERGENT B0 ;  /* 0x0000000000007941 */ /* 0x000fea0003800200 */
.L_x_197:
        /* <DEDUP_REMOVED lines=8> */
[----:B------:R-:W-:-:S03]  /*7b10*/  @P2 FFMA.FTZ R40, R41, R152, R40 ;  /* 0x0000009829282223 */ /* 0x000fc60000010028 */
[----:B------:R-:W-:Y:S01]  /*7b20*/  FMUL.FTZ R41, R113, R154 ;  /* 0x0000009a71297220 */ /* 0x000fe20000410000 */
[----:B------:R-:W-:Y:S01]  /*7b30*/  @P2 FADD.FTZ R155, R155, R40 ;  /* 0x000000289b9b2221 */ /* 0x000fe20000010000 */
[----:B------:R-:W-:-:S03]  /*7b40*/  ISETP.NE.AND P2, PT, R0, RZ, PT ;  /* 0x000000ff0000720c */ /* 0x000fc60003f45270 */
[-C--:B------:R-:W-:Y:S01]  /*7b50*/  FMUL.FTZ R113, R113, R155.reuse ;  /* 0x0000009b71717220 */ /* 0x080fe20000410000 */
[----:B------:R-:W-:-:S03]  /*7b60*/  FFMA.FTZ R41, R110, R155, R41 ;  /* 0x0000009b6e297223 */ /* 0x000fc60000010029 */
[----:B------:R-:W-:Y:S01]  /*7b70*/  FFMA.FTZ R110, R110, R154, -R113 ;  /* 0x0000009a6e6e7223 */ /* 0x000fe20000010871 */
[----:B------:R-:W-:-:S03]  /*7b80*/  FADD.FTZ R112, R112, R41 ;  /* 0x0000002970707221 */ /* 0x000fc60000010000 */
[----:B------:R-:W-:Y:S01]  /*7b90*/  FADD.FTZ R111, R111, R110 ;  /* 0x0000006e6f6f7221 */ /* 0x000fe20000010000 */
[----:B------:R-:W-:-:S03]  /*7ba0*/  FMUL.FTZ R41, R109, R112 ;  /* 0x000000706d297220 */ /* 0x000fc60000410000 */
[-C--:B------:R-:W-:Y:S01]  /*7bb0*/  FMUL.FTZ R109, R109, R111.reuse ;  /* 0x0000006f6d6d7220 */ /* 0x080fe20000410000 */
[----:B------:R-:W-:-:S03]  /*7bc0*/  FFMA.FTZ R40, R106, R111, -R41 ;  /* 0x0000006f6a287223 */ /* 0x000fc60000010829 */
[----:B------:R-:W-:Y:S01]  /*7bd0*/  FFMA.FTZ R109, R106, R112, R109 ;  /* 0x000000706a6d7223 */ /* 0x000fe2000001006d */
[----:B------:R-:W-:-:S03]  /*7be0*/  FADD.FTZ R107, R107, R40 ;  /* 0x000000286b6b7221 */ /* 0x000fc60000010000 */
[----:B------:R-:W-:Y:S01]  /*7bf0*/  FADD.FTZ R108, R108, R109 ;  /* 0x0000006d6c6c7221 */ /* 0x000fe20000010000 */
[----:B------:R-:W-:-:S03]  /*7c00*/  FMUL.FTZ R41, R105, R107 ;  /* 0x0000006b69297220 */ /* 0x000fc60000410000 */
        /* <DEDUP_REMOVED lines=93> */
[----:B------:R0:W-:Y:S04]  /*81e0*/  STS.128 [UR18+0x4260], R44 ;  /* 0x0042602cff007988 */ /* 0x0001e80008000c12 */
[----:B------:R0:W-:Y:S02]  /*81f0*/  STG.E.128 desc[UR24][R40.64], R44 ;  /* 0x0000002c28007986 */ /* 0x0001e4000c101d18 */
.L_x_201:
[----:B------:R-:W-:Y:S05]  /*8200*/  BSYNC.RECONVERGENT B0 ;  /* 0x0000000000007941 */ /* 0x000fea0003800200 */
.L_x_200:
[----:B------:R-:W-:Y:S01]  /*8210*/  UIADD3 UR7, UPT, UPT, UR7, 0x1, URZ ;  /* 0x0000000107077890 */ /* 0x000fe2000fffe0ff */
[----:B------:R-:W-:Y:S01]  /*8220*/  FMUL.FTZ R112, R112, UR42 ;  /* 0x0000002a70707c20 */ /* 0x000fe20008410000 */
[----:B------:R-:W-:Y:S01]  /*8230*/  FMUL.FTZ R108, R108, UR42 ;  /* 0x0000002a6c6c7c20 */ /* 0x000fe20008410000 */
[----:B------:R-:W-:Y:S01]  /*8240*/  FMUL.FTZ R104, R104, UR42 ;  /* 0x0000002a68687c20 */ /* 0x000fe20008410000 */
[----:B------:R-:W-:Y:S01]  /*8250*/  UISETP.GE.AND UP0, UPT, UR7, UR43, UPT ;  /* 0x0000002b0700728c */ /* 0x000fe2000bf06270 */
        /* <DEDUP_REMOVED lines=12> */
[----:B0-----:R-:W-:Y:S01]  /*8320*/  FMUL.FTZ R40, R117, UR42 ;  /* 0x0000002a75287c20 */ /* 0x001fe20008410000 */
        /* <DEDUP_REMOVED lines=33> */
.L_x_196:
[----:B------:R-:W2:Y:S01]  /*8540*/  LDL.LU R44, [R1+0x10] ;  /* 0x00001000012c7983 */ /* 0x000ea20000300800 */
[----:B------:R-:W0:Y:S01]  /*8550*/  S2R R0, SR_TID.X ;  /* 0x0000000000007919 */ /* 0x000e220000002100 */
[----:B------:R-:W-:Y:S01]  /*8560*/  BAR.SYNC.DEFER_BLOCKING 0x0 ;  /* 0x0000000000007b1d */ /* 0x000fe20000010000 */
[----:B------:R-:W-:-:S07]  /*8570*/  USHF.L.U32 UR8, UR6, 0xb, URZ ;  /* 0x0000000b06087899 */ /* 0x000fce00080006ff */
        /* <DEDUP_REMOVED lines=8> */
[----:B------:R-:W-:Y:S01]  /*8600*/  LOP3.LUT R5, R114, 0x3e00, RZ, 0xc0, !PT ;  /* 0x00003e0072057812 */ /* 0x000fe200078ec0ff */
[----:B------:R-:W1:Y:S01]  /*8610*/  LDCU.128 UR20, c[0x0][0x420] ;  /* 0x00008400ff1477ac */ /* 0x000e620008000c00 */
[----:B------:R0:W-:Y:S03]  /*8620*/  STS [R148], R33 ;  /* 0x0000002194007388 */ /* 0x0001e60000000800 */
[----:B------:R-:W-:Y:S01]  /*8630*/  MOV R2, UR7 ;  /* 0x0000000700027c02 */ /* 0x000fe20008000f00 */
[----:B------:R-:W-:Y:S01]  /*8640*/  STS [R147+0x4], R32 ;  /* 0x0000042093007388 */ /* 0x000fe20000000800 */
[----:B0-----:R-:W-:Y:S01]  /*8650*/  ISETP.NE.AND P0, PT, R0, RZ, PT ;  /* 0x000000ff0000720c */ /* 0x001fe20003f05270 */
[----:B------:R-:W-:Y:S01]  /*8660*/  UIADD3 UR15, UP0, UPT, UR15, 0x4000, URZ ;  /* 0x000040000f0f7890 */ /* 0x000fe2000ff1e0ff */
[----:B------:R-:W-:Y:S01]  /*8670*/  LOP3.LUT R5, R5, 0x1f, R0, 0xf8, !PT ;  /* 0x0000001f05057812 */ /* 0x000fe200078ef800 */
[----:B------:R0:W-:Y:S01]  /*8680*/  STS [R76+0x8], R31 ;  /* 0x0000081f4c007388 */ /* 0x0001e20000000800 */
[----:B------:R-:W0:Y:S01]  /*8690*/  S2UR UR7, SR_CTAID.Y ;  /* 0x00000000000779c3 */ /* 0x000e220000002600 */
[----:B------:R-:W-:Y:S01]  /*86a0*/  UIADD3 UR6, UPT, UPT, UR6, 0x1, URZ ;  /* 0x0000000106067890 */ /* 0x000fe2000fffe0ff */
[----:B------:R-:W-:Y:S01]  /*86b0*/  LOP3.LUT R33, R5, 0xc0, RZ, 0xfc, !PT ;  /* 0x000000c005217812 */ /* 0x000fe200078efcff */
[----:B------:R-:W-:Y:S01]  /*86c0*/  STS [R75+0xc], R30 ;  /* 0x00000c1e4b007388 */ /* 0x000fe20000000800 */
[----:B------:R-:W-:-:S02]  /*86d0*/  UIADD3.X UR16, UPT, UPT, URZ, UR16, URZ, UP0, !UPT ;  /* 0x00000010ff107290 */ /* 0x000fc400087fe4ff */
[----:B------:R-:W-:Y:S01]  /*86e0*/  UIADD3 UR12, UP1, UPT, UR12, 0x2000, URZ ;  /* 0x000020000c0c7890 */ /* 0x000fe2000ff3e0ff */
[----:B------:R0:W-:Y:S01]  /*86f0*/  STS [R74+0x10], R29 ;  /* 0x0000101d4a007388 */ /* 0x0001e20000000800 */
[----:B-1----:R-:W-:Y:S01]  /*8700*/  UIMAD.WIDE.U32 UR8, UR18, UR20, UR8 ;  /* 0x00000014120872a5 */ /* 0x002fe2000f8e0008 */
[C---:B0-----:R-:W-:Y:S01]  /*8710*/  LOP3.LUT R31, R5.reuse, 0xa0, RZ, 0xfc, !PT ;  /* 0x000000a0051f7812 */ /* 0x041fe200078efcff */
[----:B------:R-:W-:Y:S01]  /*8720*/  UIADD3 UR11, UP2, UPT, UR11, 0x2000, URZ ;  /* 0x000020000b0b7890 */ /* 0x000fe2000ff5e0ff */
[----:B------:R-:W-:Y:S01]  /*8730*/  STS [R73+0x14], R28 ;  /* 0x0000141c49007388 */ /* 0x000fe20000000800 */
[----:B------:R-:W-:Y:S02]  /*8740*/  UIMAD UR9, UR18, UR21, UR9 ;  /* 0x00000015120972a4 */ /* 0x000fe4000f8e0209 */
[----:B------:R-:W-:Y:S01]  /*8750*/  UIADD3.X UR14, UPT, UPT, URZ, UR14, URZ, UP1, !UPT ;  /* 0x0000000eff0e7290 */ /* 0x000fe20008ffe4ff */
[----:B------:R0:W-:Y:S01]  /*8760*/  STS [R72+0x18], R27 ;  /* 0x0000181b48007388 */ /* 0x0001e20000000800 */
[----:B------:R-:W-:Y:S01]  /*8770*/  UIADD3.X UR13, UPT, UPT, URZ, UR13, URZ, UP2, !UPT ;  /* 0x0000000dff0d7290 */ /* 0x000fe200097fe4ff */
[----:B------:R-:W-:-:S02]  /*8780*/  LOP3.LUT R29, R5, 0x40, RZ, 0xfc, !PT ;  /* 0x00000040051d7812 */ /* 0x000fc400078efcff */
[----:B------:R-:W-:Y:S04]  /*8790*/  STS [R71+0x1c], R26 ;  /* 0x00001c1a47007388 */ /* 0x000fe80000000800 */
[----:B------:R-:W-:Y:S01]  /*87a0*/  STS [R70+0x20], R25 ;  /* 0x0000201946007388 */ /* 0x000fe20000000800 */
[----:B------:R-:W-:Y:S01]  /*87b0*/  UIMAD.WIDE.U32 UR8, UR7, UR22, UR8 ;  /* 0x00000016070872a5 */ /* 0x000fe2000f8e0008 */
[----:B0-----:R-:W-:Y:S02]  /*87c0*/  LOP3.LUT R27, R5, 0x20, RZ, 0xfc, !PT ;  /* 0x00000020051b7812 */ /* 0x001fe400078efcff */
[----:B------:R-:W-:Y:S01]  /*87d0*/  STS [R69+0x24], R24 ;  /* 0x0000241845007388 */ /* 0x000fe20000000800 */
[----:B------:R-:W-:Y:S01]  /*87e0*/  UIMAD UR23, UR7, UR23, UR9 ;  /* 0x00000017071772a4 */ /* 0x000fe2000f8e0209 */
[----:B------:R-:W0:Y:S02]  /*87f0*/  LDCU UR7, c[0x0][0x394] ;  /* 0x00007280ff0777ac */ /* 0x000e240008000800 */
[----:B------:R-:W-:Y:S04]  /*8800*/  STS [R68+0x28], R23 ;  /* 0x0000281744007388 */ /* 0x000fe80000000800 */
[----:B------:R-:W-:Y:S04]  /*8810*/  STS [R67+0x2c], R22 ;  /* 0x00002c1643007388 */ /* 0x000fe80000000800 */
[----:B------:R-:W-:Y:S04]  /*8820*/  STS [R66+0x30], R21 ;  /* 0x0000301542007388 */ /* 0x000fe80000000800 */
[----:B------:R-:W-:Y:S04]  /*8830*/  STS [R65+0x34], R20 ;  /* 0x0000341441007388 */ /* 0x000fe80000000800 */
[----:B------:R-:W-:Y:S01]  /*8840*/  STS [R64+0x38], R19 ;  /* 0x0000381340007388 */ /* 0x000fe20000000800 */
[----:B0-----:R-:W-:-:S03]  /*8850*/  UISETP.GE.AND UP0, UPT, UR6, UR7, UPT ;  /* 0x000000070600728c */ /* 0x001fc6000bf06270 */
[----:B------:R-:W-:Y:S01]  /*8860*/  STS [R63+0x3c], R34 ;  /* 0x00003c223f007388 */ /* 0x000fe20000000800 */
[----:B------:R-:W-:-:S03]  /*8870*/  NOP ;  /* 0x0000000000007918 */ /* 0x000fc60000000000 */
        /* <DEDUP_REMOVED lines=11> */
[----:B--2---:R-:W-:Y:S04]  /*8930*/  LDS R7, [R44] ;  /* 0x000000002c077984 */ /* 0x004fe80000000800 */
[----:B---3--:R-:W-:Y:S04]  /*8940*/  LDS R9, [R43+0x80] ;  /* 0x000080002b097984 */ /* 0x008fe80000000800 */
[----:B-----5:R-:W-:Y:S04]  /*8950*/  LDS R11, [R42+0x100] ;  /* 0x000100002a0b7984 */ /* 0x020fe80000000800 */
[----:B----4-:R-:W-:Y:S04]  /*8960*/  LDS R13, [R41+0x180] ;  /* 0x00018000290d7984 */ /* 0x010fe80000000800 */
[----:B------:R-:W-:Y:S04]  /*8970*/  LDS R15, [R40+0x200] ;  /* 0x00020000280f7984 */ /* 0x000fe80000000800 */
[----:B------:R0:W-:Y:S01]  /*8980*/  @!P0 STS [UR17+0x2100], R2 ;  /* 0x00210002ff008988 */ /* 0x0001e20008000811 */
[----:B------:R-:W-:Y:S01]  /*8990*/  BAR.SYNC.DEFER_BLOCKING 0x0 ;  /* 0x0000000000007b1d */ /* 0x000fe20000010000 */
[----:B------:R-:W-:-:S04]  /*89a0*/  IADD3 R3, P0, PT, R5, UR8, RZ ;  /* 0x0000000805037c10 */ /* 0x000fc8000ff1e0ff */
[----:B------:R-:W-:Y:S02]  /*89b0*/  IADD3.X R6, PT, PT, RZ, UR23, RZ, P0, !PT ;  /* 0x00000017ff067c10 */ /* 0x000fe400087fe4ff */
[----:B0-----:R-:W-:-:S04]  /*89c0*/  LEA R2, P0, R3, UR26, 0x2 ;  /* 0x0000001a03027c11 */ /* 0x001fc8000f8010ff */
[----:B------:R-:W-:Y:S01]  /*89d0*/  LEA.HI.X R3, R3, UR27, R6, 0x2, P0 ;  /* 0x0000001b03037c11 */ /* 0x000fe200080f1406 */
[----:B------:R-:W0:Y:S02]  /*89e0*/  LDS R4, [UR17+0x2100] ;  /* 0x00210011ff047984 */ /* 0x000e240008000800 */
[-C--:B0-----:R-:W-:Y:S02]  /*89f0*/  ISETP.GE.AND P2, PT, R5, R4.reuse, PT ;  /* 0x000000040500720c */ /* 0x081fe40003f46270 */
[-C--:B------:R-:W-:Y:S02]  /*8a00*/  ISETP.GE.AND P1, PT, R27, R4.reuse, PT ;  /* 0x000000041b00720c */ /* 0x080fe40003f26270 */
[----:B------:R-:W-:Y:S02]  /*8a10*/  ISETP.GE.AND P0, PT, R29, R4, PT ;  /* 0x000000041d00720c */ /* 0x000fe40003f06270 */
[C---:B------:R-:W-:Y:S02]  /*8a20*/  LOP3.LUT R27, R5.reuse, 0x60, RZ, 0xfc, !PT ;  /* 0x00000060051b7812 */ /* 0x040fe400078efcff */
[----:B------:R-:W-:-:S02]  /*8a30*/  LOP3.LUT R29, R5, 0x80, RZ, 0xfc, !PT ;  /* 0x00000080051d7812 */ /* 0x000fc400078efcff */
[-C--:B------:R-:W-:Y:S02]  /*8a40*/  ISETP.GE.AND P4, PT, R27, R4.reuse, PT ;  /* 0x000000041b00720c */ /* 0x080fe40003f86270 */
[-C--:B------:R-:W-:Y:S01]  /*8a50*/  ISETP.GE.AND P6, PT, R29, R4.reuse, PT ;  /* 0x000000041d00720c */ /* 0x080fe20003fc6270 */
[----:B------:R0:W-:Y:S01]  /*8a60*/  @!P2 STG.E desc[UR24][R2.64], R7 ;  /* 0x000000070200a986 */ /* 0x0001e2000c101918 */
[-C--:B------:R-:W-:Y:S02]  /*8a70*/  ISETP.GE.AND P5, PT, R31, R4.reuse, PT ;  /* 0x000000041f00720c */ /* 0x080fe40003fa6270 */
[-C--:B------:R-:W-:Y:S01]  /*8a80*/  ISETP.GE.AND P3, PT, R33, R4.reuse, PT ;  /* 0x000000042100720c */ /* 0x080fe20003f66270 */
[----:B------:R1:W-:Y:S01]  /*8a90*/  @!P1 STG.E desc[UR24][R2.64+0x80], R9 ;  /* 0x0000800902009986 */ /* 0x0003e2000c101918 */
[C---:B------:R-:W-:Y:S02]  /*8aa0*/  LOP3.LUT R27, R5.reuse, 0xe0, RZ, 0xfc, !PT ;  /* 0x000000e0051b7812 */ /* 0x040fe400078efcff */
[----:B------:R-:W-:Y:S01]  /*8ab0*/  LOP3.LUT R29, R5, 0x100, RZ, 0xfc, !PT ;  /* 0x00000100051d7812 */ /* 0x000fe200078efcff */
[----:B------:R2:W-:Y:S01]  /*8ac0*/  @!P0 STG.E desc[UR24][R2.64+0x100], R11 ;  /* 0x0001000b02008986 */ /* 0x0005e2000c101918 */
[----:B------:R-:W-:-:S02]  /*8ad0*/  ISETP.GE.AND P2, PT, R27, R4, PT ;  /* 0x000000041b00720c */ /* 0x000fc40003f46270 */
[-C--:B------:R-:W-:Y:S01]  /*8ae0*/  ISETP.GE.AND P1, PT, R29, R4.reuse, PT ;  /* 0x000000041d00720c */ /* 0x080fe20003f26270 */
[----:B------:R2:W-:Y:S01]  /*8af0*/  @!P4 STG.E desc[UR24][R2.64+0x180], R13 ;  /* 0x0001800d0200c986 */ /* 0x0005e2000c101918 */
[C---:B------:R-:W-:Y:S02]  /*8b00*/  LOP3.LUT R27, R5.reuse, 0x120, RZ, 0xfc, !PT ;  /* 0x00000120051b7812 */ /* 0x040fe400078efcff */
[C---:B0-----:R-:W-:Y:S01]  /*8b10*/  LOP3.LUT R7, R5.reuse, 0x180, RZ, 0xfc, !PT ;  /* 0x0000018005077812 */ /* 0x041fe200078efcff */
[----:B------:R2:W-:Y:S01]  /*8b20*/  @!P5 STG.E desc[UR24][R2.64+0x280], R165 ;  /* 0x000280a50200d986 */ /* 0x0005e2000c101918 */
[----:B-1----:R-:W-:Y:S02]  /*8b30*/  LOP3.LUT R9, R5, 0x1a0, RZ, 0xfc, !PT ;  /* 0x000001a005097812 */ /* 0x002fe400078efcff */
[-C--:B------:R-:W-:Y:S01]  /*8b40*/  ISETP.GE.AND P0, PT, R27, R4.reuse, PT ;  /* 0x000000041b00720c */ /* 0x080fe20003f06270 */
[----:B------:R2:W-:Y:S01]  /*8b50*/  @!P3 STG.E desc[UR24][R2.64+0x300], R17 ;  /* 0x000300110200b986 */ /* 0x0005e2000c101918 */
[----:B------:R-:W-:-:S02]  /*8b60*/  ISETP.GE.AND P5, PT, R7, R4, PT ;  /* 0x000000040700720c */ /* 0x000fc40003fa6270 */
[-C--:B------:R-:W-:Y:S01]  /*8b70*/  ISETP.GE.AND P3, PT, R9, R4.reuse, PT ;  /* 0x000000040900720c */ /* 0x080fe20003f66270 */
[----:B------:R2:W-:Y:S01]  /*8b80*/  @!P6 STG.E desc[UR24][R2.64+0x200], R15 ;  /* 0x0002000f0200e986 */ /* 0x0005e2000c101918 */
[C---:B------:R-:W-:Y:S02]  /*8b90*/  LOP3.LUT R29, R5.reuse, 0x140, RZ, 0xfc, !PT ;  /* 0x00000140051d7812 */ /* 0x040fe400078efcff */
[C---:B------:R-:W-:Y:S01]  /*8ba0*/  LOP3.LUT R27, R5.reuse, 0x160, RZ, 0xfc, !PT ;  /* 0x00000160051b7812 */ /* 0x040fe200078efcff */
[----:B------:R2:W-:Y:S01]  /*8bb0*/  @!P2 STG.E desc[UR24][R2.64+0x380], R163 ;  /* 0x000380a30200a986 */ /* 0x0005e2000c101918 */
[C---:B------:R-:W-:Y:S02]  /*8bc0*/  LOP3.LUT R7, R5.reuse, 0x1c0, RZ, 0xfc, !PT ;  /* 0x000001c005077812 */ /* 0x040fe400078efcff */
[----:B------:R-:W-:Y:S01]  /*8bd0*/  LOP3.LUT R9, R5, 0x1e0, RZ, 0xfc, !PT ;  /* 0x000001e005097812 */ /* 0x000fe200078efcff */
[----:B------:R2:W-:Y:S01]  /*8be0*/  @!P1 STG.E desc[UR24][R2.64+0x400], R19 ;  /* 0x0004001302009986 */ /* 0x0005e2000c101918 */
[----:B------:R-:W-:-:S02]  /*8bf0*/  ISETP.GE.AND P4, PT, R29, R4, PT ;  /* 0x000000041d00720c */ /* 0x000fc40003f86270 */
[-C--:B------:R-:W-:Y:S01]  /*8c00*/  ISETP.GE.AND P6, PT, R27, R4.reuse, PT ;  /* 0x000000041b00720c */ /* 0x080fe20003fc6270 */
[----:B------:R2:W-:Y:S01]  /*8c10*/  @!P0 STG.E desc[UR24][R2.64+0x480], R161 ;  /* 0x000480a102008986 */ /* 0x0005e2000c101918 */
[-C--:B------:R-:W-:Y:S02]  /*8c20*/  ISETP.GE.AND P2, PT, R7, R4.reuse, PT ;  /* 0x000000040700720c */ /* 0x080fe40003f46270 */
[----:B------:R-:W-:Y:S01]  /*8c30*/  ISETP.GE.AND P1, PT, R9, R4, PT ;  /* 0x000000040900720c */ /* 0x000fe20003f26270 */
        /* <DEDUP_REMOVED lines=8> */
.L_x_204:
        /* <DEDUP_REMOVED lines=12> */
.L_x_4948:


//--------------------- .text._Z25selective_scan_fwd_kernelI32Selective_Scan_fwd_kernel_traitsILi128ELi16ELi1ELb0ELb1ELb0ELb1EfN3c107complexIfEEEEv13SSMParamsBase --------------------------
	.section	.text._Z25selective_scan_fwd_kernelI32Selective_Scan_fwd_kernel_traitsILi128ELi16ELi1ELb0ELb1ELb0ELb1EfN3c107complexIfEEEEv13SSMParamsBase,"ax",@progbits
	.align	128
        .global         _Z25selective_scan_fwd_kernelI32Selective_Scan_fwd_kernel_traitsILi128ELi16ELi1ELb0ELb1ELb0ELb1EfN3c107complexIfEEEEv13SSMParamsBase
        .type           _Z25selective_scan_fwd_kernelI32Selective_Scan_fwd_kernel_traitsILi128ELi16ELi1ELb0ELb1ELb0ELb1EfN3c107complexIfEEEEv13SSMParamsBase,@function
        .size           _Z25selective_scan_fwd_kernelI32Selective_Scan_fwd_kernel_traitsILi128ELi16ELi1ELb0ELb1ELb0ELb1EfN3c107complexIfEEEEv13SSMParamsBase,(.L_x_4949 - _Z25selective_scan_fwd_kernelI32Selective_Scan_fwd_kernel_traitsILi128ELi16ELi1ELb0ELb1ELb0ELb1EfN3c107complexIfEEEEv13SSMParamsBase)
        .other          _Z25selective_scan_fwd_kernelI32Selective_Scan_fwd_kernel_traitsILi128ELi16ELi1ELb0ELb1ELb0ELb1EfN3c107complexIfEEEEv13SSMParamsBase,@"STO_CUDA_ENTRY STV_DEFAULT"
_Z25selective_scan_fwd_kernelI32Selective_Scan_fwd_kernel_traitsILi128ELi16ELi1ELb0ELb1ELb0ELb1EfN3c107complexIfEEEEv13SSMParamsBase:
.text._Z25selective_scan_fwd_kernelI32Selective_Scan_fwd_kernel_traitsILi128ELi16ELi1ELb0ELb1ELb0ELb1EfN3c107complexIfEEEEv13SSMParamsBase:
        /* <DEDUP_REMOVED lines=88> */
[----:B-1----:R-:W-:Y:S02]  /*0580*/  UIMAD UR16, UR20, UR15, UR16 ;  /* 0x0000000f141072a4 */ /* 0x002fe4000f8e0210 */
[----:B------:R-:W-:Y:S02]  /*0590*/  UIMAD UR17, UR17, UR25, UR4 ;  /* 0x00000019111172a4 */ /* 0x000fe4000f8e0204 */
[----:B------:R-:W-:Y:S01]  /*05a0*/  UIMAD UR16, UR16, UR28, URZ ;  /* 0x0000001c101072a4 */ /* 0x000fe2000f8e02ff */
[----:B------:R-:W-:Y:S01]  /*05b0*/  UMOV UR4, URZ ;  /* 0x000000ff00047c82 */ /* 0x000fe20008000000 */
[----:B------:R-:W-:Y:S01]  /*05c0*/  @P0 R2UR UR4, R3 ;  /* 0x00000000030402ca */ /* 0x000fe200000e0000 */
[----:B--2---:R-:W-:Y:S01]  /*05d0*/  ULEA UR19, UP0, UR6, UR26, 0x2 ;  /* 0x0000001a06137291 */ /* 0x004fe2000f8010ff */
[----:B------:R-:W-:Y:S01]  /*05e0*/  LOP3.LUT R3, R0, 0x1f, RZ, 0xc0, !PT ;  /* 0x0000001f00037812 */ /* 0x000fe200078ec0ff */
[----:B------:R-:W-:Y:S02]  /*05f0*/  UIADD3 UR20, UPT, UPT, UR7, UR17, URZ ;  /* 0x0000001107147290 */ /* 0x000fe4000fffe0ff */
[----:B---3--:R-:W-:Y:S01]  /*0600*/  UIMAD UR18, UR16, UR18, URZ ;  /* 0x00000012101272a4 */ /* 0x008fe2000f8e02ff */
[----:B------:R-:W-:Y:S01]  /*0610*/  LOP3.LUT R6, R3, 0x3e00, R6, 0xf8, !PT ;  /* 0x00003e0003067812 */ /* 0x000fe200078ef806 */
[----:B------:R-:W-:Y:S01]  /*0620*/  ULEA.HI.X UR20, UR6, UR27, UR20, 0x2, UP0 ;  /* 0x0000001b06147291 */ /* 0x000fe200080f1414 */
[----:B------:R-:W-:Y:S01]  /*0630*/  UMOV UR17, UR13 ;  /* 0x0000000d00117c82 */ /* 0x000fe20008000000 */
[----:B------:R-:W-:Y:S01]  /*0640*/  UMOV UR16, UR9 ;  /* 0x0000000900107c82 */ /* 0x000fe20008000000 */
[----:B------:R-:W-:Y:S01]  /*0650*/  UMOV UR6, URZ ;  /* 0x000000ff00067c82 */ /* 0x000fe20008000000 */
[----:B------:R-:W-:Y:S01]  /*0660*/  UMOV UR11, UR8 ;  /* 0x00000008000b7c82 */ /* 0x000fe20008000000 */
[----:B------:R-:W-:-:S07]  /*0670*/  UMOV UR10, UR12 ;  /* 0x0000000c000a7c82 */ /* 0x000fce0008000000 */
.L_x_244:
[----:B0-----:R-:W0:Y:S01]  /*0680*/  LDCU UR15, c[0x0][0x388] ;  /* 0x00007100ff0f77ac */ /* 0x001e220008000800 */
[----:B------:R-:W-:Y:S01]  /*0690*/  SHF.L.U32 R114, R0, 0x4, RZ ;  /* 0x0000000400727819 */ /* 0x000fe200000006ff */
[----:B------:R-:W-:Y:S01]  /*06a0*/  HFMA2 R16, -RZ, RZ, 0, 0 ;  /* 0x00000000ff107431 */ /* 0x000fe200000001ff */
        /* <DEDUP_REMOVED lines=71> */
[----:B------:R-:W-:-:S02]  /*0b20*/  ISETP.GE.AND P2, PT, R21, UR7, PT ;  /* 0x0000000715007c0c */ /* 0x000fc4000bf46270 */
[----:B------:R-:W-:Y:S02]  /*0b30*/  ISETP.GE.AND P3, PT, R22, UR7, PT ;  /* 0x0000000716007c0c */ /* 0x000fe4000bf66270 */
[----:B------:R-:W-:Y:S02]  /*0b40*/  ISETP.GE.AND P4, PT, R25, UR7, PT ;  /* 0x0000000719007c0c */ /* 0x000fe4000bf86270 */
[C---:B------:R-:W-:Y:S02]  /*0b50*/  LOP3.LUT R13, R28.reuse, 0x1c0, RZ, 0xfc, !PT ;  /* 0x000001c01c0d7812 */ /* 0x040fe400078efcff */
[----:B------:R-:W-:Y:S01]  /*0b60*/  LOP3.LUT R17, R28, 0x1e0, RZ, 0xfc, !PT ;  /* 0x000001e01c117812 */ /* 0x000fe200078efcff */
[----:B------:R-:W5:Y:S01]  /*0b70*/  @!P0 LDG.E R19, desc[UR22][R6.64+0x480] ;  /* 0x0004801606138981 */ /* 0x000f62000c1e1900 */
[----:B------:R-:W-:-:S03]  /*0b80*/  ISETP.GE.AND P5, PT, R13, UR7, PT ;  /* 0x000000070d007c0c */ /* 0x000fc6000bfa6270 */
[----:B------:R-:W5:Y:S01]  /*0b90*/  @!P1 LDG.E R20, desc[UR22][R6.64+0x500] ;  /* 0x0005001606149981 */ /* 0x000f62000c1e1900 */
[----:B------:R-:W-:-:S03]  /*0ba0*/  ISETP.GE.AND P6, PT, R17, UR7, PT ;  /* 0x0000000711007c0c */ /* 0x000fc6000bfc6270 */
[----:B------:R-:W5:Y:S04]  /*0bb0*/  @!P2 LDG.E R23, desc[UR22][R6.64+0x580] ;  /* 0x000580160617a981 */ /* 0x000f68000c1e1900 */
[----:B------:R-:W5:Y:S04]  /*0bc0*/  @!P3 LDG.E R24, desc[UR22][R6.64+0x600] ;  /* 0x000600160618b981 */ /* 0x000f68000c1e1900 */
[----:B------:R-:W5:Y:S01]  /*0bd0*/  @!P4 LDG.E R27, desc[UR22][R6.64+0x680] ;  /* 0x00068016061bc981 */ /* 0x000f62000c1e1900 */
[----:B------:R-:W-:Y:S01]  /*0be0*/  HFMA2 R14, -RZ, RZ, 0, 0 ;  /* 0x00000000ff0e7431 */ /* 0x000fe200000001ff */
[----:B------:R-:W-:-:S05]  /*0bf0*/  MOV R21, RZ ;  /* 0x000000ff00157202 */ /* 0x000fca0000000f00 */
[----:B------:R-:W5:Y:S04]  /*0c00*/  @!P5 LDG.E R14, desc[UR22][R6.64+0x700] ;  /* 0x00070016060ed981 */ /* 0x000f68000c1e1900 */
[----:B------:R0:W5:Y:S01]  /*0c10*/  @!P6 LDG.E R21, desc[UR22][R6.64+0x780] ;  /* 0x000780160615e981 */ /* 0x000162000c1e1900 */
[----:B------:R-:W-:Y:S02]  /*0c20*/  P2R R30, PR, RZ, 0x1 ;  /* 0x00000001ff1e7803 */ /* 0x000fe40000000000 */
[----:B------:R-:W-:Y:S01]  /*0c30*/  LOP3.LUT P0, RZ, R29, 0x1, RZ, 0xc0, !PT ;  /* 0x000000011dff7812 */ /* 0x000fe2000780c0ff */
[----:B------:R-:W1:Y:S03]  /*0c40*/  S2R R77, SR_LANEID ;  /* 0x00000000004d7919 */ /* 0x000e660000000000 */
[----:B------:R-:W-:-:S02]  /*0c50*/  P2R R47, PR, RZ, 0x1 ;  /* 0x00000001ff2f7803 */ /* 0x000fc40000000000 */
        /* <DEDUP_REMOVED lines=11> */
[C---:B------:R-:W-:Y:S02]  /*0d10*/  LOP3.LUT P0, RZ, R29.reuse, 0x40, RZ, 0xc0, !PT ;  /* 0x000000401dff7812 */ /* 0x040fe4000780c0ff */
[----:B-1----:R-:W-:Y:S02]  /*0d20*/  IADD3 R18, PT, PT, R26, R77, RZ ;  /* 0x0000004d1a127210 */ /* 0x002fe40007ffe0ff */
[----:B------:R-:W-:Y:S02]  /*0d30*/  P2R R34, PR, RZ, 0x1 ;  /* 0x00000001ff227803 */ /* 0x000fe40000000000 */
[----:B------:R-:W-:Y:S01]  /*0d40*/  LOP3.LUT P0, RZ, R29, 0x80, RZ, 0xc0, !PT ;  /* 0x000000801dff7812 */ /* 0x000fe2000780c0ff */
[----:B------:R-:W-:Y:S01]  /*0d50*/  UMOV UR21, 0x400 ;  /* 0x0000040000157882 */ /* 0x000fe20000000000 */
[----:B------:R-:W-:Y:S01]  /*0d60*/  IADD3 R17, PT, PT, R18, 0x20, RZ ;  /* 0x0000002012117810 */ /* 0x000fe20007ffe0ff */
[----:B0-----:R-:W-:Y:S01]  /*0d70*/  ULEA UR21, UR7, UR21, 0x18 ;  /* 0x0000001507157291 */ /* 0x001fe2000f8ec0ff */
[----:B------:R-:W-:-:S02]  /*0d80*/  P2R R32, PR, RZ, 0x1 ;  /* 0x00000001ff207803 */ /* 0x000fc40000000000 */
[----:B------:R-:W-:Y:S02]  /*0d90*/  LOP3.LUT P0, RZ, R29, 0x100, RZ, 0xc0, !PT ;  /* 0x000001001dff7812 */ /* 0x000fe4000780c0ff */
[C---:B------:R-:W-:Y:S02]  /*0da0*/  IADD3 R25, PT, PT, R18.reuse, 0x40, RZ ;  /* 0x0000004012197810 */ /* 0x040fe40007ffe0ff */
[C---:B------:R-:W-:Y:S02]  /*0db0*/  IADD3 R29, PT, PT, R18.reuse, 0x60, RZ ;  /* 0x00000060121d7810 */ /* 0x040fe40007ffe0ff */
[-C--:B------:R-:W-:Y:S02]  /*0dc0*/  LEA.HI.SX32 R13, R18, R18.reuse, 0x1b ;  /* 0x00000012120d7211 */ /* 0x080fe400078fdaff */
[-C--:B------:R-:W-:Y:S02]  /*0dd0*/  LEA.HI.SX32 R17, R17, R18.reuse, 0x1b ;  /* 0x0000001211117211 */ /* 0x080fe400078fdaff */
[----:B------:R-:W-:-:S02]  /*0de0*/  LEA.HI.SX32 R25, R25, R18, 0x1b ;  /* 0x0000001219197211 */ /* 0x000fc400078fdaff */
[----:B------:R-:W-:Y:S02]  /*0df0*/  LEA.HI.SX32 R29, R29, R18, 0x1b ;  /* 0x000000121d1d7211 */ /* 0x000fe400078fdaff */
[C---:B------:R-:W-:Y:S02]  /*0e00*/  IADD3 R7, PT, PT, R18.reuse, 0xa0, RZ ;  /* 0x000000a012077810 */ /* 0x040fe40007ffe0ff */
[----:B------:R-:W-:Y:S02]  /*0e10*/  LEA R52, R13, UR21, 0x2 ;  /* 0x000000150d347c11 */ /* 0x000fe4000f8e10ff */
[C---:B------:R-:W-:Y:S02]  /*0e20*/  IADD3 R31, PT, PT, R18.reuse, 0x80, RZ ;  /* 0x00000080121f7810 */ /* 0x040fe40007ffe0ff */
[----:B------:R-:W-:Y:S02]  /*0e30*/  LEA R51, R17, UR21, 0x2 ;  /* 0x0000001511337c11 */ /* 0x000fe4000f8e10ff */
[----:B------:R-:W-:-:S02]  /*0e40*/  IADD3 R13, PT, PT, R18, 0xc0, RZ ;  /* 0x000000c0120d7810 */ /* 0x000fc40007ffe0ff */
[----:B------:R-:W-:Y:S02]  /*0e50*/  LEA R50, R25, UR21, 0x2 ;  /* 0x0000001519327c11 */ /* 0x000fe4000f8e10ff */
[----:B------:R-:W-:Y:S02]  /*0e60*/  LEA R49, R29, UR21, 0x2 ;  /* 0x000000151d317c11 */ /* 0x000fe4000f8e10ff */
[-C--:B------:R-:W-:Y:S02]  /*0e70*/  LEA.HI.SX32 R7, R7, R18.reuse, 0x1b ;  /* 0x0000001207077211 */ /* 0x080fe400078fdaff */
[C---:B------:R-:W-:Y:S02]  /*0e80*/  IADD3 R17, PT, PT, R18.reuse, 0xe0, RZ ;  /* 0x000000e012117810 */ /* 0x040fe40007ffe0ff */
[----:B------:R-:W-:Y:S02]  /*0e90*/  LEA.HI.SX32 R31, R31, R18, 0x1b ;  /* 0x000000121f1f7211 */ /* 0x000fe400078fdaff */
[----:B------:R-:W-:-:S02]  /*0ea0*/  IADD3 R25, PT, PT, R18, 0x100, RZ ;  /* 0x0000010012197810 */ /* 0x000fc40007ffe0ff */
[-C--:B------:R-:W-:Y:S02]  /*0eb0*/  LEA.HI.SX32 R13, R13, R18.reuse, 0x1b ;  /* 0x000000120d0d7211 */ /* 0x080fe400078fdaff */
[C---:B------:R-:W-:Y:S02]  /*0ec0*/  IADD3 R29, PT, PT, R18.reuse, 0x120, RZ ;  /* 0x00000120121d7810 */ /* 0x040fe40007ffe0ff */
[----:B------:R-:W-:Y:S02]  /*0ed0*/  LEA R165, R7, UR21, 0x2 ;  /* 0x0000001507a57c11 */ /* 0x000fe4000f8e10ff */
[----:B------:R-:W-:Y:S02]  /*0ee0*/  LEA.HI.SX32 R17, R17, R18, 0x1b ;  /* 0x0000001211117211 */ /* 0x000fe400078fdaff */
[----:B------:R-:W-:Y:S02]  /*0ef0*/  IADD3 R7, PT, PT, R18, 0x160, RZ ;  /* 0x0000016012077810 */ /* 0x000fe40007ffe0ff */
[----:B------:R-:W-:-:S02]  /*0f00*/  LEA R48, R31, UR21, 0x2 ;  /* 0x000000151f307c11 */ /* 0x000fc4000f8e10ff */
[-C--:B------:R-:W-:Y:S02]  /*0f10*/  LEA.HI.SX32 R25, R25, R18.reuse, 0x1b ;  /* 0x0000001219197211 */ /* 0x080fe400078fdaff */
[----:B------:R-:W-:Y:S02]  /*0f20*/  LEA R164, R13, UR21, 0x2 ;  /* 0x000000150da47c11 */ /* 0x000fe4000f8e10ff */
[-C--:B------:R-:W-:Y:S02]  /*0f30*/  LEA.HI.SX32 R29, R29, R18.reuse, 0x1b ;  /* 0x000000121d1d7211 */ /* 0x080fe400078fdaff */
[----:B------:R-:W-:Y:S02]  /*0f40*/  IADD3 R13, PT, PT, R18, 0x1a0, RZ ;  /* 0x000001a0120d7810 */ /* 0x000fe40007ffe0ff */
[----:B------:R-:W-:Y:S02]  /*0f50*/  LEA R162, R17, UR21, 0x2 ;  /* 0x0000001511a27c11 */ /* 0x000fe4000f8e10ff */
[----:B------:R-:W-:-:S02]  /*0f60*/  LEA.HI.SX32 R7, R7, R18, 0x1b ;  /* 0x0000001207077211 */ /* 0x000fc400078fdaff */
[----:B------:R-:W-:Y:S02]  /*0f70*/  LEA R161, R25, UR21, 0x2 ;  /* 0x0000001519a17c11 */ /* 0x000fe4000f8e10ff */
[----:B------:R-:W-:Y:S02]  /*0f80*/  LEA R158, R29, UR21, 0x2 ;  /* 0x000000151d9e7c11 */ /* 0x000fe4000f8e10ff */
[C---:B------:R-:W-:Y:S02]  /*0f90*/  IADD3 R17, PT, PT, R18.reuse, 0x1c0, RZ ;  /* 0x000001c012117810 */ /* 0x040fe40007ffe0ff */
[----:B------:R-:W-:Y:S02]  /*0fa0*/  IADD3 R25, PT, PT, R18, 0x1e0, RZ ;  /* 0x000001e012197810 */ /* 0x000fe40007ffe0ff */
[----:B------:R-:W-:Y:S02]  /*0fb0*/  LEA.HI.SX32 R13, R13, R18, 0x1b ;  /* 0x000000120d0d7211 */ /* 0x000fe400078fdaff */
[----:B------:R-:W-:-:S02]  /*0fc0*/  LEA R156, R7, UR21, 0x2 ;  /* 0x00000015079c7c11 */ /* 0x000fc4000f8e10ff */
[-C--:B------:R-:W-:Y:S02]  /*0fd0*/  LEA.HI.SX32 R17, R17, R18.reuse, 0x1b ;  /* 0x0000001211117211 */ /* 0x080fe400078fdaff */
[----:B------:R-:W-:Y:S02]  /*0fe0*/  LEA.HI.SX32 R25, R25, R18, 0x1b ;  /* 0x0000001219197211 */ /* 0x000fe400078fdaff */
        /* <DEDUP_REMOVED lines=8> */
[-C--:B------:R-:W-:Y:S02]  /*1070*/  LEA.HI.SX32 R5, R5, R18.reuse, 0x1b ;  /* 0x0000001205057211 */ /* 0x080fe400078fdaff */
[----:B-1----:R-:W-:Y:S01]  /*1080*/  IADD3 R9, PT, PT, R18, 0x180, RZ ;  /* 0x0000018012097810 */ /* 0x002fe20007ffe0ff */
[----:B-----5:R-:W-:Y:S01]  /*1090*/  STS [R48+0x200], R10 ;  /* 0x0002000a30007388 */ /* 0x020fe20000000800 */
[----:B------:R-:W-:Y:S02]  /*10a0*/  LEA R157, R5, UR21, 0x2 ;  /* 0x00000015059d7c11 */ /* 0x000fe4000f8e10ff */
[----:B------:R-:W-:Y:S01]  /*10b0*/  LEA.HI.SX32 R9, R9, R18, 0x1b ;  /* 0x0000001209097211 */ /* 0x000fe200078fdaff */
[----:B------:R-:W-:Y:S01]  /*10c0*/  STS [R165+0x280], R12 ;  /* 0x0002800ca5007388 */ /* 0x000fe20000000800 */
[----:B------:R-:W-:Y:S02]  /*10d0*/  IMAD R18, R77, 0xf, R18 ;  /* 0x0000000f4d127824 */ /* 0x000fe400078e0212 */
[----:B------:R-:W-:Y:S01]  /*10e0*/  LEA R151, R9, UR21, 0x2 ;  /* 0x0000001509977c11 */ /* 0x000fe2000f8e10ff */
[----:B------:R0:W-:Y:S04]  /*10f0*/  STS [R164+0x300], R11 ;  /* 0x0003000ba4007388 */ /* 0x0001e80000000800 */
[----:B------:R1:W-:Y:S04]  /*1100*/  STS [R162+0x380], R15 ;  /* 0x0003800fa2007388 */ /* 0x0003e80000000800 */
[----:B------:R-:W-:Y:S01]  /*1110*/  STS [R161+0x400], R16 ;  /* 0x00040010a1007388 */ /* 0x000fe20000000800 */
[----:B------:R-:W-:-:S02]  /*1120*/  IADD3 R5, PT, PT, R18, 0x1, RZ ;  /* 0x0000000112057810 */ /* 0x000fc40007ffe0ff */
[C---:B------:R-:W-:Y:S01]  /*1130*/  IADD3 R7, PT, PT, R18.reuse, 0x2, RZ ;  /* 0x0000000212077810 */ /* 0x040fe20007ffe0ff */
[----:B------:R2:W-:Y:S04]  /*1140*/  STS [R158+0x480], R19 ;  /* 0x000480139e007388 */ /* 0x0005e80000000800 */
[----:B------:R-:W-:Y:S01]  /*1150*/  STS [R157+0x500], R20 ;  /* 0x000500149d007388 */ /* 0x000fe20000000800 */
[----:B------:R-:W-:-:S03]  /*1160*/  IADD3 R9, PT, PT, R18, 0x3, RZ ;  /* 0x0000000312097810 */ /* 0x000fc60007ffe0ff */
[----:B------:R3:W-:Y:S01]  /*1170*/  STS [R156+0x580], R23 ;  /* 0x000580179c007388 */ /* 0x0007e20000000800 */
[----:B0-----:R-:W-:-:S03]  /*1180*/  IADD3 R11, PT, PT, R18, 0x4, RZ ;  /* 0x00000004120b7810 */ /* 0x001fc60007ffe0ff */
[----:B------:R-:W-:Y:S01]  /*1190*/  STS [R151+0x600], R24 ;  /* 0x0006001897007388 */ /* 0x000fe20000000800 */
[C---:B------:R-:W-:Y:S02]  /*11a0*/  IADD3 R13, PT, PT, R18.reuse, 0x5, RZ ;  /* 0x00000005120d7810 */ /* 0x040fe40007ffe0ff */
[C---:B-1----:R-:W-:Y:S01]  /*11b0*/  IADD3 R15, PT, PT, R18.reuse, 0x6, RZ ;  /* 0x00000006120f7810 */ /* 0x042fe20007ffe0ff */
[----:B------:R0:W-:Y:S01]  /*11c0*/  STS [R150+0x680], R27 ;  /* 0x0006801b96007388 */ /* 0x0001e20000000800 */
[C---:B--2---:R-:W-:Y:S02]  /*11d0*/  IADD3 R19, PT, PT, R18.reuse, 0x7, RZ ;  /* 0x0000000712137810 */ /* 0x044fe40007ffe0ff */
[C---:B------:R-:W-:Y:S02]  /*11e0*/  IADD3 R29, PT, PT, R18.reuse, 0x8, RZ ;  /* 0x00000008121d7810 */ /* 0x040fe40007ffe0ff */
[C---:B---3--:R-:W-:Y:S02]  /*11f0*/  IADD3 R23, PT, PT, R18.reuse, 0x9, RZ ;  /* 0x0000000912177810 */ /* 0x048fe40007ffe0ff */
[----:B------:R-:W-:-:S02]  /*1200*/  IADD3 R31, PT, PT, R18, 0xa, RZ ;  /* 0x0000000a121f7810 */ /* 0x000fc40007ffe0ff */
[C---:B------:R-:W-:Y:S02]  /*1210*/  IADD3 R33, PT, PT, R18.reuse, 0xc, RZ ;  /* 0x0000000c12217810 */ /* 0x040fe40007ffe0ff */
[C---:B0-----:R-:W-:Y:S02]  /*1220*/  IADD3 R27, PT, PT, R18.reuse, 0xb, RZ ;  /* 0x0000000b121b7810 */ /* 0x041fe40007ffe0ff */
[C---:B------:R-:W-:Y:S02]  /*1230*/  IADD3 R35, PT, PT, R18.reuse, 0xd, RZ ;  /* 0x0000000d12237810 */ /* 0x040fe40007ffe0ff */
[C---:B------:R-:W-:Y:S02]  /*1240*/  IADD3 R37, PT, PT, R18.reuse, 0xe, RZ ;  /* 0x0000000e12257810 */ /* 0x040fe40007ffe0ff */
[----:B------:R-:W-:Y:S02]  /*1250*/  IADD3 R39, PT, PT, R18, 0xf, RZ ;  /* 0x0000000f12277810 */ /* 0x000fe40007ffe0ff */
        /* <DEDUP_REMOVED lines=58> */
[----:B------:R-:W-:-:S11]  /*1600*/  MOV R19, RZ ;  /* 0x000000ff00137202 */ /* 0x000fd60000000f00 */
[----:B------:R-:W4:Y:S01]  /*1610*/  @!P0 LDG.E R18, desc[UR22][R2.64+0x100] ;  /* 0x0001001602128981 */ /* 0x000f22000c1e1900 */
[----:B------:R-:W-:Y:S02]  /*1620*/  ISETP.NE.AND P0, PT, R36, RZ, PT ;  /* 0x000000ff2400720c */ /* 0x000fe40003f05270 */
[----:B0-----:R-:W-:-:S11]  /*1630*/  CS2R R20, SRZ ;  /* 0x0000000000147805 */ /* 0x001fd6000001ff00 */
[----:B------:R-:W5:Y:S01]  /*1640*/  @!P0 LDG.E R19, desc[UR22][R2.64+0x180] ;  /* 0x0001801602138981 */ /* 0x000f62000c1e1900 */
[----:B------:R-:W-:Y:S01]  /*1650*/  ISETP.NE.AND P0, PT, R38, RZ, PT ;  /* 0x000000ff2600720c */ /* 0x000fe20003f05270 */
[----:B------:R-:W-:-:S12]  /*1660*/  HFMA2 R22, -RZ, RZ, 0, 0 ;  /* 0x00000000ff167431 */ /* 0x000fd800000001ff */
[----:B------:R-:W5:Y:S01]  /*1670*/  @!P0 LDG.E R20, desc[UR22][R2.64+0x200] ;  /* 0x0002001602148981 */ /* 0x000f62000c1e1900 */
[----:B------:R-:W-:-:S13]  /*1680*/  ISETP.NE.AND P0, PT, R44, RZ, PT ;  /* 0x000000ff2c00720c */ /* 0x000fda0003f05270 */
[----:B------:R-:W5:Y:S01]  /*1690*/  @!P0 LDG.E R22, desc[UR22][R2.64+0x280] ;  /* 0x0002801602168981 */ /* 0x000f62000c1e1900 */
[----:B------:R-:W-:Y:S02]  /*16a0*/  ISETP.NE.AND P0, PT, R45, RZ, PT ;  /* 0x000000ff2d00720c */ /* 0x000fe40003f05270 */
[----:B------:R-:W-:-:S11]  /*16b0*/  MOV R23, RZ ;  /* 0x000000ff00177202 */ /* 0x000fd60000000f00 */
[----:B------:R-:W5:Y:S01]  /*16c0*/  @!P0 LDG.E R21, desc[UR22][R2.64+0x300] ;  /* 0x0003001602158981 */ /* 0x000f62000c1e1900 */
[----:B------:R-:W-:Y:S02]  /*16d0*/  ISETP.NE.AND P0, PT, R46, RZ, PT ;  /* 0x000000ff2e00720c */ /* 0x000fe40003f05270 */
[----:B------:R-:W-:-:S11]  /*16e0*/  CS2R R24, SRZ ;  /* 0x0000000000187805 */ /* 0x000fd6000001ff00 */
[----:B------:R-:W5:Y:S01]  /*16f0*/  @!P0 LDG.E R23, desc[UR22][R2.64+0x380] ;  /* 0x0003801602178981 */ /* 0x000f62000c1e1900 */
[----:B------:R-:W-:Y:S01]  /*1700*/  ISETP.NE.AND P0, PT, R47, RZ, PT ;  /* 0x000000ff2f00720c */ /* 0x000fe20003f05270 */
[----:B------:R-:W-:Y:S01]  /*1710*/  HFMA2 R26, -RZ, RZ, 0, 0 ;  /* 0x00000000ff1a7431 */ /* 0x000fe200000001ff */
[----:B------:R-:W-:Y:S02]  /*1720*/  MOV R27, RZ ;  /* 0x000000ff001b7202 */ /* 0x000fe40000000f00 */
[----:B------:R-:W-:-:S03]  /*1730*/  CS2R R28, SRZ ;  /* 0x00000000001c7805 */ /* 0x000fc6000001ff00 */
[----:B------:R-:W5:Y:S04]  /*1740*/  @!P1 LDG.E R26, desc[UR22][R2.64+0x500] ;  /* 0x00050016021a9981 */ /* 0x000f68000c1e1900 */
[----:B------:R-:W5:Y:S04]  /*1750*/  @!P2 LDG.E R27, desc[UR22][R2.64+0x580] ;  /* 0x00058016021ba981 */ /* 0x000f68000c1e1900 */
[----:B------:R-:W5:Y:S01]  /*1760*/  @!P0 LDG.E R24, desc[UR22][R2.64+0x400] ;  /* 0x0004001602188981 */ /* 0x000f62000c1e1900 */
[----:B------:R-:W-:Y:S02]  /*1770*/  ISETP.NE.AND P0, PT, R30, RZ, PT ;  /* 0x000000ff1e00720c */ /* 0x000fe40003f05270 */
[----:B------:R-:W-:Y:S01]  /*1780*/  CS2R R30, SRZ ;  /* 0x00000000001e7805 */ /* 0x000fe2000001ff00 */
[----:B------:R-:W5:Y:S04]  /*1790*/  @!P3 LDG.E R28, desc[UR22][R2.64+0x600] ;  /* 0x00060016021cb981 */ /* 0x000f68000c1e1900 */
[----:B------:R-:W5:Y:S04]  /*17a0*/  @!P4 LDG.E R29, desc[UR22][R2.64+0x680] ;  /* 0x00068016021dc981 */ /* 0x000f68000c1e1900 */
[----:B------:R-:W5:Y:S04]  /*17b0*/  @!P5 LDG.E R30, desc[UR22][R2.64+0x700] ;  /* 0x00070016021ed981 */ /* 0x000f68000c1e1900 */
[----:B------:R-:W5:Y:S04]  /*17c0*/  @!P0 LDG.E R25, desc[UR22][R2.64+0x480] ;  /* 0x0004801602198981 */ /* 0x000f68000c1e1900 */
[----:B------:R-:W5:Y:S04]  /*17d0*/  @!P6 LDG.E R31, desc[UR22][R2.64+0x780] ;  /* 0x00078016021fe981 */ /* 0x000f68000c1e1900 */
[----:B------:R-:W-:Y:S01]  /*17e0*/  STL [R1+0x10], R52 ;  /* 0x0000103401007387 */ /* 0x000fe20000100800 */
[----:B------:R-:W0:Y:S03]  /*17f0*/  LDCU.U8 UR7, c[0x0][0x39e] ;  /* 0x000073c0ff0777ac */ /* 0x000e260008000000 */
        /* <DEDUP_REMOVED lines=84> */
.L_x_206:
[----:B------:R-:W-:Y:S05]  /*1d40*/  BSYNC.RECONVERGENT B0 ;  /* 0x0000000000007941 */ /* 0x000fea0003800200 */
.L_x_205:
        /* <DEDUP_REMOVED lines=34> */
.L_x_208:
[----:B------:R-:W-:Y:S05]  /*1f70*/  BSYNC.RECONVERGENT B0 ;  /* 0x0000000000007941 */ /* 0x000fea0003800200 */
.L_x_207:
        /* <DEDUP_REMOVED lines=36> */
.L_x_210:
[----:B------:R-:W-:Y:S05]  /*21c0*/  BSYNC.RECONVERGENT B0 ;  /* 0x0000000000007941 */ /* 0x000fea0003800200 */
.L_x_209:
        /* <DEDUP_REMOVED lines=34> */
.L_x_212:
[----:B------:R-:W-:Y:S05]  /*23f0*/  BSYNC.RECONVERGENT B0 ;  /* 0x0000000000007941 */ /* 0x000fea0003800200 */
.L_x_211:
        /* <DEDUP_REMOVED lines=36> */
.L_x_214:
[----:B------:R-:W-:Y:S05]  /*2640*/  BSYNC.RECONVERGENT B0 ;  /* 0x0000000000007941 */ /* 0x000fea0003800200 */
.L_x_213:
        /* <DEDUP_REMOVED lines=34> */
.L_x_216:
[----:B------:R-:W-:Y:S05]  /*2870*/  BSYNC.RECONVERGENT B0 ;  /* 0x0000000000007941 */ /* 0x000fea0003800200 */
.L_x_215:
        /* <DEDUP_REMOVED lines=36> */
.L_x_218:
[----:B------:R-:W-:Y:S05]  /*2ac0*/  BSYNC.RECONVERGENT B0 ;  /* 0x0000000000007941 */ /* 0x000fea0003800200 */
.L_x_217:
        /* <DEDUP_REMOVED lines=34> */
.L_x_220:
[----:B------:R-:W-:Y:S05]  /*2cf0*/  BSYNC.RECONVERGENT B0 ;  /* 0x0000000000007941 */ /* 0x000fea0003800200 */
.L_x_219:
        /* <DEDUP_REMOVED lines=37> */
.L_x_222:
[----:B------:R-:W-:Y:S05]  /*2f50*/  BSYNC.RECONVERGENT B0 ;  /* 0x0000000000007941 */ /* 0x000fea0003800200 */
.L_x_221:
        /* <DEDUP_REMOVED lines=39> */
.L_x_224:
[----:B------:R-:W-:Y:S05]  /*31d0*/  BSYNC.RECONVERGENT B0 ;  /* 0x0000000000007941 */ /* 0x000fea0003800200 */
.L_x_223:
        /* <DEDUP_REMOVED lines=45> */
.L_x_226:
[----:B------:R-:W-:Y:S05]  /*34b0*/  BSYNC.RECONVERGENT B0 ;  /* 0x0000000000007941 */ /* 0x000fea0003800200 */
.L_x_225:
        /* <DEDUP_REMOVED lines=32> */
.L_x_228:
[----:B------:R-:W-:Y:S05]  /*36c0*/  BSYNC.RECONVERGENT B0 ;  /* 0x0000000000007941 */ /* 0x000fea0003800200 */
.L_x_227:
        /* <DEDUP_REMOVED lines=32> */
.L_x_230:
[----:B------:R-:W-:Y:S05]  /*38d0*/  BSYNC.RECONVERGENT B0 ;  /* 0x0000000000007941 */ /* 0x000fea0003800200 */
.L_x_229:
        /* <DEDUP_REMOVED lines=32> */
.L_x_232:
[----:B------:R-:W-:Y:S05]  /*3ae0*/  BSYNC.RECONVERGENT B0 ;  /* 0x0000000000007941 */ /* 0x000fea0003800200 */
.L_x_231:
        /* <DEDUP_REMOVED lines=32> */
.L_x_234:
[----:B------:R-:W-:Y:S05]  /*3cf0*/  BSYNC.RECONVERGENT B0 ;  /* 0x0000000000007941 */ /* 0x000fea0003800200 */
.L_x_233:
        /* <DEDUP_REMOVED lines=32> */
.L_x_236:
[----:B------:R-:W-:Y:S05]  /*3f00*/  BSYNC.RECONVERGENT B0 ;  /* 0x0000000000007941 */ /* 0x000fea0003800200 */
.L_x_235:
        /* <DEDUP_REMOVED lines=48> */
.L_x_243:
[----:B------:R-:W-:Y:S01]  /*4210*/  LOP3.LUT R42, R17, 0x7c1f, RZ, 0xc0, !PT ;  /* 0x00007c1f112a7812 */ /* 0x000fe200078ec0ff */
[----:B------:R-:W-:Y:S01]  /*4220*/  HFMA2 R43, -RZ, RZ, 0, 0 ;  /* 0x00000000ff2b7431 */ /* 0x000fe200000001ff */
[----:B0-----:R-:W-:Y:S02]  /*4230*/  MOV R41, UR38 ;  /* 0x0000002600297c02 */ /* 0x001fe40008000f00 */
[----:B------:R-:W-:Y:S02]  /*4240*/  CS2R R86, SRZ ;  /* 0x0000000000567805 */ /* 0x000fe4000001ff00 */
[----:B------:R-:W-:Y:S01]  /*4250*/  MOV R45, UR39 ;  /* 0x00000027002d7c02 */ /* 0x000fe20008000f00 */
[----:B------:R-:W-:Y:S01]  /*4260*/  UMOV UR12, UR8 ;  /* 0x00000008000c7c82 */ /* 0x000fe20008000000 */
[C---:B------:R-:W-:Y:S01]  /*4270*/  LOP3.LUT R47, R42.reuse, 0x60, RZ, 0xfc, !PT ;  /* 0x000000602a2f7812 */ /* 0x040fe200078efcff */
[----:B------:R-:W-:Y:S01]  /*4280*/  IMAD.WIDE.U32 R40, R41, UR7, R42 ;  /* 0x0000000729287c25 */ /* 0x000fe2000f8e002a */
[C---:B------:R-:W-:Y:S01]  /*4290*/  LOP3.LUT R43, R42.reuse, 0x20, RZ, 0xfc, !PT ;  /* 0x000000202a2b7812 */ /* 0x040fe200078efcff */
[----:B------:R-:W-:Y:S01]  /*42a0*/  UMOV UR13, UR14 ;  /* 0x0000000e000d7c82 */ /* 0x000fe20008000000 */
[----:B------:R-:W-:Y:S01]  /*42b0*/  LOP3.LUT R46, R42, 0x40, RZ, 0xfc, !PT ;  /* 0x000000402a2e7812 */ /* 0x000fe200078efcff */
[----:B------:R-:W-:Y:S01]  /*42c0*/  IMAD R41, R45, UR7, R41 ;  /* 0x000000072d297c24 */ /* 0x000fe2000f8e0229 */
[----:B------:R-:W-:Y:S01]  /*42d0*/  ISETP.GE.AND P2, PT, R43, UR24, PT ;  /* 0x000000182b007c0c */ /* 0x000fe2000bf46270 */
[----:B------:R-:W-:Y:S01]  /*42e0*/  HFMA2 R114, -RZ, RZ, 0, 0 ;  /* 0x00000000ff727431 */ /* 0x000fe200000001ff */
[----:B------:R-:W-:-:S02]  /*42f0*/  LEA R44, P5, R40, UR19, 0x2 ;  /* 0x00000013282c7c11 */ /* 0x000fc4000f8a10ff */
[----:B------:R-:W-:Y:S02]  /*4300*/  CS2R R110, SRZ ;  /* 0x00000000006e7805 */ /* 0x000fe4000001ff00 */
[----:B------:R-:W-:Y:S02]  /*4310*/  ISETP.GE.AND P4, PT, R47, UR24, PT ;  /* 0x000000182f007c0c */ /* 0x000fe4000bf86270 */
[----:B------:R-:W-:Y:S02]  /*4320*/  CS2R R100, SRZ ;  /* 0x0000000000647805 */ /* 0x000fe4000001ff00 */
[----:B------:R-:W-:Y:S01]  /*4330*/  LEA.HI.X R45, R40, UR20, R41, 0x2, P5 ;  /* 0x00000014282d7c11 */ /* 0x000fe2000a8f1429 */
[----:B------:R-:W-:Y:S01]  /*4340*/  UIMAD.WIDE.U32 UR12, UR7, UR26, UR12 ;  /* 0x0000001a070c72a5 */ /* 0x000fe2000f8e000c */
[----:B------:R-:W-:Y:S01]  /*4350*/  ISETP.GE.AND P3, PT, R46, UR24, PT ;  /* 0x000000182e007c0c */ /* 0x000fe2000bf66270 */
[----:B------:R-:W-:Y:S01]  /*4360*/  HFMA2 R46, -RZ, RZ, 0, 0 ;  /* 0x00000000ff2e7431 */ /* 0x000fe200000001ff */
[----:B------:R-:W-:-:S02]  /*4370*/  LOP3.LUT R47, R42, 0x80, RZ, 0xfc, !PT ;  /* 0x000000802a2f7812 */ /* 0x000fc400078efcff */
[----:B------:R-:W-:Y:S02]  /*4380*/  CS2R R94, SRZ ;  /* 0x00000000005e7805 */ /* 0x000fe4000001ff00 */
[C---:B------:R-:W-:Y:S01]  /*4390*/  LOP3.LUT R48, R42.reuse, 0xa0, RZ, 0xfc, !PT ;  /* 0x000000a02a307812 */ /* 0x040fe200078efcff */
[----:B------:R-:W2:Y:S01]  /*43a0*/  @!P2 LDG.E R86, desc[UR22][R44.64+0x80] ;  /* 0x000080162c56a981 */ /* 0x000ea2000c1e1900 */
[----:B------:R-:W-:Y:S02]  /*43b0*/  ISETP.GE.AND P2, PT, R47, UR24, PT ;  /* 0x000000182f007c0c */ /* 0x000fe4000bf46270 */
[----:B------:R-:W-:Y:S01]  /*43c0*/  MOV R102, RZ ;  /* 0x000000ff00667202 */ /* 0x000fe20000000f00 */
[----:B------:R-:W-:Y:S01]  /*43d0*/  HFMA2 R97, -RZ, RZ, 0, 0 ;  /* 0x00000000ff617431 */ /* 0x000fe200000001ff */
[----:B------:R-:W-:Y:S01]  /*43e0*/  MOV R43, RZ ;  /* 0x000000ff002b7202 */ /* 0x000fe20000000f00 */
[----:B------:R-:W-:Y:S01]  /*43f0*/  UIMAD UR13, UR7, UR27, UR13 ;  /* 0x0000001b070d72a4 */ /* 0x000fe2000f8e020d */
[----:B------:R-:W-:Y:S01]  /*4400*/  LOP3.LUT R47, R42, 0xc0, RZ, 0xfc, !PT ;  /* 0x000000c02a2f7812 */ /* 0x000fe200078efcff */
[----:B------:R-:W5:Y:S01]  /*4410*/  @!P3 LDG.E R46, desc[UR22][R44.64+0x100] ;  /* 0x000100162c2eb981 */ /* 0x000f62000c1e1900 */
[----:B------:R-:W-:-:S02]  /*4420*/  ISETP.GE.AND P6, PT, R48, UR24, PT ;  /* 0x0000001830007c0c */ /* 0x000fc4000bfc6270 */
[C---:B------:R-:W-:Y:S01]  /*4430*/  LOP3.LUT R48, R42.reuse, 0xe0, RZ, 0xfc, !PT ;  /* 0x000000e02a307812 */ /* 0x040fe200078efcff */
[----:B------:R-:W4:Y:S01]  /*4440*/  @!P4 LDG.E R43, desc[UR22][R44.64+0x180] ;  /* 0x000180162c2bc981 */ /* 0x000f22000c1e1900 */
[----:B------:R-:W-:Y:S02]  /*4450*/  ISETP.GE.AND P5, PT, R47, UR24, PT ;  /* 0x000000182f007c0c */ /* 0x000fe4000bfa6270 */
[----:B------:R-:W-:Y:S01]  /*4460*/  LOP3.LUT R49, R42, 0x100, RZ, 0xfc, !PT ;  /* 0x000001002a317812 */ /* 0x000fe200078efcff */
[----:B------:R-:W4:Y:S01]  /*4470*/  @!P2 LDG.E R114, desc[UR22][R44.64+0x200] ;  /* 0x000200162c72a981 */ /* 0x000f22000c1e1900 */
[----:B------:R-:W-:Y:S02]  /*4480*/  ISETP.GE.AND P4, PT, R48, UR24, PT ;  /* 0x0000001830007c0c */ /* 0x000fe4000bf86270 */
[----:B------:R-:W-:Y:S01]  /*4490*/  ISETP.GE.AND P3, PT, R49, UR24, PT ;  /* 0x0000001831007c0c */ /* 0x000fe2000bf66270 */
[----:B---3--:R-:W-:Y:S01]  /*44a0*/  ULEA UR21, UP0, UR12, UR28, 0x3 ;  /* 0x0000001c0c157291 */ /* 0x008fe2000f8018ff */
[C---:B------:R-:W-:Y:S01]  /*44b0*/  LOP3.LUT R47, R42.reuse, 0x120, RZ, 0xfc, !PT ;  /* 0x000001202a2f7812 */ /* 0x040fe200078efcff */
[----:B------:R-:W3:Y:S01]  /*44c0*/  @!P6 LDG.E R111, desc[UR22][R44.64+0x280] ;  /* 0x000280162c6fe981 */ /* 0x000ee2000c1e1900 */
[----:B------:R-:W-:-:S02]  /*44d0*/  LOP3.LUT R48, R42, 0x140, RZ, 0xfc, !PT ;  /* 0x000001402a307812 */ /* 0x000fc400078efcff */
[----:B------:R-:W-:Y:S01]  /*44e0*/  ISETP.GE.AND P2, PT, R47, UR24, PT ;  /* 0x000000182f007c0c */ /* 0x000fe2000bf46270 */
[----:B------:R-:W3:Y:S01]  /*44f0*/  @!P5 LDG.E R110, desc[UR22][R44.64+0x300] ;  /* 0x000300162c6ed981 */ /* 0x000ee2000c1e1900 */
[----:B------:R-:W-:Y:S02]  /*4500*/  LOP3.LUT R47, R42, 0x160, RZ, 0xfc, !PT ;  /* 0x000001602a2f7812 */ /* 0x000fe400078efcff */
[----:B------:R-:W-:Y:S01]  /*4510*/  ISETP.GE.AND P6, PT, R48, UR24, PT ;  /* 0x0000001830007c0c */ /* 0x000fe2000bfc6270 */
[----:B------:R-:W3:Y:S01]  /*4520*/  @!P4 LDG.E R101, desc[UR22][R44.64+0x380] ;  /* 0x000380162c65c981 */ /* 0x000ee2000c1e1900 */
[C---:B------:R-:W-:Y:S02]  /*4530*/  LOP3.LUT R48, R42.reuse, 0x180, RZ, 0xfc, !PT ;  /* 0x000001802a307812 */ /* 0x040fe400078efcff */
[----:B------:R-:W-:Y:S01]  /*4540*/  ISETP.GE.AND P5, PT, R47, UR24, PT ;  /* 0x000000182f007c0c */ /* 0x000fe2000bfa6270 */
[----:B------:R-:W3:Y:S01]  /*4550*/  @!P3 LDG.E R102, desc[UR22][R44.64+0x400] ;  /* 0x000400162c66b981 */ /* 0x000ee2000c1e1900 */
[----:B------:R-:W-:-:S02]  /*4560*/  LOP3.LUT R47, R42, 0x1a0, RZ, 0xfc, !PT ;  /* 0x000001a02a2f7812 */ /* 0x000fc400078efcff */
[----:B------:R-:W-:Y:S01]  /*4570*/  ISETP.GE.AND P4, PT, R48, UR24, PT ;  /* 0x0000001830007c0c */ /* 0x000fe2000bf86270 */
[----:B------:R-:W3:Y:S01]  /*4580*/  @!P2 LDG.E R100, desc[UR22][R44.64+0x480] ;  /* 0x000480162c64a981 */ /* 0x000ee2000c1e1900 */
[C---:B------:R-:W-:Y:S02]  /*4590*/  LOP3.LUT R48, R42.reuse, 0x1c0, RZ, 0xfc, !PT ;  /* 0x000001c02a307812 */ /* 0x040fe400078efcff */
[----:B------:R-:W-:Y:S01]  /*45a0*/  ISETP.GE.AND P3, PT, R47, UR24, PT ;  /* 0x000000182f007c0c */ /* 0x000fe2000bf66270 */
[----:B------:R-:W3:Y:S01]  /*45b0*/  @!P6 LDG.E R97, desc[UR22][R44.64+0x500] ;  /* 0x000500162c61e981 */ /* 0x000ee2000c1e1900 */
[----:B------:R-:W-:Y:S02]  /*45c0*/  LOP3.LUT R47, R42, 0x1e0, RZ, 0xfc, !PT ;  /* 0x000001e02a2f7812 */ /* 0x000fe400078efcff */
[----:B------:R-:W-:Y:S02]  /*45d0*/  MOV R99, RZ ;  /* 0x000000ff00637202 */ /* 0x000fe40000000f00 */
[----:B------:R-:W-:-:S02]  /*45e0*/  CS2R R92, SRZ ;  /* 0x00000000005c7805 */ /* 0x000fc4000001ff00 */
[----:B------:R-:W-:Y:S01]  /*45f0*/  ISETP.GE.AND P2, PT, R48, UR24, PT ;  /* 0x0000001830007c0c */ /* 0x000fe2000bf46270 */
[----:B------:R-:W-:Y:S01]  /*4600*/  ULEA.HI.X UR12, UR12, UR29, UR13, 0x3, UP0 ;  /* 0x0000001d0c0c7291 */ /* 0x000fe200080f1c0d */
[C---:B------:R-:W-:Y:S01]  /*4610*/  LOP3.LUT R48, R42.reuse, 0x200, RZ, 0xfc, !PT ;  /* 0x000002002a307812 */ /* 0x040fe200078efcff */
[----:B------:R-:W3:Y:S01]  /*4620*/  @!P4 LDG.E R94, desc[UR22][R44.64+0x600] ;  /* 0x000600162c5ec981 */ /* 0x000ee2000c1e1900 */
[----:B------:R-:W-:Y:S02]  /*4630*/  ISETP.GE.AND P6, PT, R47, UR24, PT ;  /* 0x000000182f007c0c */ /* 0x000fe4000bfc6270 */
[----:B------:R-:W-:Y:S01]  /*4640*/  LOP3.LUT R47, R42, 0x220, RZ, 0xfc, !PT ;  /* 0x000002202a2f7812 */ /* 0x000fe200078efcff */
[----:B------:R-:W3:Y:S01]  /*4650*/  @!P5 LDG.E R99, desc[UR22][R44.64+0x580] ;  /* 0x000580162c63d981 */ /* 0x000ee2000c1e1900 */
[----:B------:R-:W-:Y:S01]  /*4660*/  ISETP.GE.AND P5, PT, R48, UR24, PT ;  /* 0x0000001830007c0c */ /* 0x000fe2000bfa6270 */
[----:B------:R-:W-:Y:S01]  /*4670*/  HFMA2 R84, -RZ, RZ, 0, 0 ;  /* 0x00000000ff547431 */ /* 0x000fe200000001ff */
[----:B------:R-:W-:Y:S01]  /*4680*/  LOP3.LUT R48, R42, 0x240, RZ, 0xfc, !PT ;  /* 0x000002402a307812 */ /* 0x000fe200078efcff */
[----:B------:R-:W3:Y:S01]  /*4690*/  @!P3 LDG.E R93, desc[UR22][R44.64+0x680] ;  /* 0x000680162c5db981 */ /* 0x000ee2000c1e1900 */
[----:B------:R-:W-:-:S02]  /*46a0*/  MOV R40, UR21 ;  /* 0x0000001500287c02 */ /* 0x000fc40008000f00 */
[----:B------:R-:W-:Y:S02]  /*46b0*/  CS2R R82, SRZ ;  /* 0x0000000000527805 */ /* 0x000fe4000001ff00 */
[----:B------:R-:W-:Y:S01]  /*46c0*/  MOV R41, UR12 ;  /* 0x0000000c00297c02 */ /* 0x000fe20008000f00 */
[----:B------:R-:W2:Y:S01]  /*46d0*/  @!P1 LDG.E R95, desc[UR22][R44.64] ;  /* 0x000000162c5f9981 */ /* 0x000ea2000c1e1900 */
[----:B------:R-:W-:Y:S02]  /*46e0*/  ISETP.GE.AND P4, PT, R47, UR24, PT ;  /* 0x000000182f007c0c */ /* 0x000fe4000bf86270 */
[----:B------:R-:W-:Y:S01]  /*46f0*/  ISETP.GE.AND P3, PT, R48, UR24, PT ;  /* 0x0000001830007c0c */ /* 0x000fe2000bf66270 */
[----:B------:R-:W3:Y:S01]  /*4700*/  @!P2 LDG.E R84, desc[UR22][R44.64+0x700] ;  /* 0x000700162c54a981 */ /* 0x000ee2000c1e1900 */
[C---:B------:R-:W-:Y:S02]  /*4710*/  LOP3.LUT R47, R42.reuse, 0x260, RZ, 0xfc, !PT ;  /* 0x000002602a2f7812 */ /* 0x040fe400078efcff */
[----:B------:R-:W-:Y:S01]  /*4720*/  LOP3.LUT R48, R42, 0x280, RZ, 0xfc, !PT ;  /* 0x000002802a307812 */ /* 0x000fe200078efcff */
[----:B------:R-:W5:Y:S01]  /*4730*/  LDG.E.64 R40, desc[UR22][R40.64] ;  /* 0x0000001628287981 */ /* 0x000f62000c1e1b00 */
[----:B------:R-:W-:-:S02]  /*4740*/  ISETP.GE.AND P2, PT, R47, UR24, PT ;  /* 0x000000182f007c0c */ /* 0x000fc4000bf46270 */
[----:B------:R-:W-:Y:S02]  /*4750*/  CS2R R80, SRZ ;  /* 0x0000000000507805 */ /* 0x000fe4000001ff00 */
[----:B------:R-:W-:Y:S01]  /*4760*/  LOP3.LUT R47, R42, 0x2a0, RZ, 0xfc, !PT ;  /* 0x000002a02a2f7812 */ /* 0x000fe200078efcff */
[----:B------:R-:W3:Y:S01]  /*4770*/  @!P6 LDG.E R83, desc[UR22][R44.64+0x780] ;  /* 0x000780162c53e981 */ /* 0x000ee2000c1e1900 */
[----:B------:R-:W-:Y:S02]  /*4780*/  ISETP.GE.AND P6, PT, R48, UR24, PT ;  /* 0x0000001830007c0c */ /* 0x000fe4000bfc6270 */
[C---:B------:R-:W-:Y:S01]  /*4790*/  LOP3.LUT R48, R42.reuse, 0x2c0, RZ, 0xfc, !PT ;  /* 0x000002c02a307812 */ /* 0x040fe200078efcff */
[----:B------:R-:W3:Y:S01]  /*47a0*/  @!P5 LDG.E R82, desc[UR22][R44.64+0x800] ;  /* 0x000800162c52d981 */ /* 0x000ee2000c1e1900 */
[----:B------:R-:W-:Y:S02]  /*47b0*/  ISETP.GE.AND P5, PT, R47, UR24, PT ;  /* 0x000000182f007c0c */ /* 0x000fe4000bfa6270 */
[----:B------:R-:W-:Y:S01]  /*47c0*/  LOP3.LUT R47, R42, 0x2e0, RZ, 0xfc, !PT ;  /* 0x000002e02a2f7812 */ /* 0x000fe200078efcff */
[----:B------:R-:W3:Y:S01]  /*47d0*/  @!P4 LDG.E R81, desc[UR22][R44.64+0x880] ;  /* 0x000880162c51c981 */ /* 0x000ee2000c1e1900 */
[----:B------:R-:W-:-:S02]  /*47e0*/  ISETP.GE.AND P4, PT, R48, UR24, PT ;  /* 0x0000001830007c0c */ /* 0x000fc4000bf86270 */
[----:B------:R-:W-:Y:S02]  /*47f0*/  CS2R R78, SRZ ;  /* 0x00000000004e7805 */ /* 0x000fe4000001ff00 */
[----:B------:R-:W-:Y:S01]  /*4800*/  MOV R49, RZ ;  /* 0x000000ff00317202 */ /* 0x000fe20000000f00 */
[----:B------:R-:W3:Y:S01]  /*4810*/  @!P3 LDG.E R80, desc[UR22][R44.64+0x900] ;  /* 0x000900162c50b981 */ /* 0x000ee2000c1e1900 */
[----:B------:R-:W-:Y:S02]  /*4820*/  ISETP.GE.AND P3, PT, R47, UR24, PT ;  /* 0x000000182f007c0c */ /* 0x000fe4000bf66270 */
[C---:B------:R-:W-:Y:S01]  /*4830*/  LOP3.LUT R48, R42.reuse, 0x300, RZ, 0xfc, !PT ;  /* 0x000003002a307812 */ /* 0x040fe200078efcff */
[----:B------:R-:W3:Y:S01]  /*4840*/  @!P2 LDG.E R79, desc[UR22][R44.64+0x980] ;  /* 0x000980162c4fa981 */ /* 0x000ee2000c1e1900 */
[----:B------:R-:W-:Y:S02]  /*4850*/  LOP3.LUT R47, R42, 0x320, RZ, 0xfc, !PT ;  /* 0x000003202a2f7812 */ /* 0x000fe400078efcff */
[----:B------:R-:W-:-:S02]  /*4860*/  CS2R R50, SRZ ;  /* 0x0000000000327805 */ /* 0x000fc4000001ff00 */
[----:B------:R-:W-:Y:S01]  /*4870*/  ISETP.GE.AND P2, PT, R48, UR24, PT ;  /* 0x0000001830007c0c */ /* 0x000fe2000bf46270 */
[----:B------:R-:W3:Y:S01]  /*4880*/  @!P6 LDG.E R49, desc[UR22][R44.64+0xa00] ;  /* 0x000a00162c31e981 */ /* 0x000ee2000c1e1900 */
[----:B------:R-:W-:Y:S02]  /*4890*/  ISETP.GE.AND P6, PT, R47, UR24, PT ;  /* 0x000000182f007c0c */ /* 0x000fe4000bfc6270 */
[C---:B------:R-:W-:Y:S01]  /*48a0*/  LOP3.LUT R48, R42.reuse, 0x340, RZ, 0xfc, !PT ;  /* 0x000003402a307812 */ /* 0x040fe200078efcff */
[----:B------:R-:W3:Y:S01]  /*48b0*/  @!P5 LDG.E R78, desc[UR22][R44.64+0xa80] ;  /* 0x000a80162c4ed981 */ /* 0x000ee2000c1e1900 */
[C---:B------:R-:W-:Y:S02]  /*48c0*/  LOP3.LUT R47, R42.reuse, 0x360, RZ, 0xfc, !PT ;  /* 0x000003602a2f7812 */ /* 0x040fe400078efcff */
[----:B------:R-:W-:Y:S01]  /*48d0*/  LOP3.LUT R85, R42, 0x380, RZ, 0xfc, !PT ;  /* 0x000003802a557812 */ /* 0x000fe200078efcff */
[----:B------:R-:W3:Y:S01]  /*48e0*/  @!P4 LDG.E R51, desc[UR22][R44.64+0xb00] ;  /* 0x000b00162c33c981 */ /* 0x000ee2000c1e1900 */
[----:B------:R-:W-:-:S02]  /*48f0*/  ISETP.GE.AND P5, PT, R48, UR24, PT ;  /* 0x0000001830007c0c */ /* 0x000fc4000bfa6270 */
[----:B------:R-:W-:Y:S01]  /*4900*/  ISETP.GE.AND P4, PT, R47, UR24, PT ;  /* 0x000000182f007c0c */ /* 0x000fe2000bf86270 */
[----:B------:R-:W3:Y:S01]  /*4910*/  @!P3 LDG.E R50, desc[UR22][R44.64+0xb80] ;  /* 0x000b80162c32b981 */ /* 0x000ee2000c1e1900 */
[----:B------:R-:W-:Y:S02]  /*4920*/  MOV R47, RZ ;  /* 0x000000ff002f7202 */ /* 0x000fe40000000f00 */
[----:B------:R-:W-:Y:S01]  /*4930*/  ISETP.GE.AND P3, PT, R85, UR24, PT ;  /* 0x0000001855007c0c */ /* 0x000fe2000bf66270 */
[----:B------:R-:W-:Y:S01]  /*4940*/  HFMA2 R48, -RZ, RZ, 0, 0 ;  /* 0x00000000ff307431 */ /* 0x000fe200000001ff */
[C---:B------:R-:W-:Y:S02]  /*4950*/  LOP3.LUT R85, R42.reuse, 0x3a0, RZ, 0xfc, !PT ;  /* 0x000003a02a557812 */ /* 0x040fe400078efcff */
[----:B------:R-:W-:Y:S01]  /*4960*/  LOP3.LUT R42, R42, 0x3c0, RZ, 0xfc, !PT ;  /* 0x000003c02a2a7812 */ /* 0x000fe200078efcff */
[----:B------:R-:W3:Y:S03]  /*4970*/  @!P6 LDG.E R47, desc[UR22][R44.64+0xc80] ;  /* 0x000c80162c2fe981 */ /* 0x000ee6000c1e1900 */
[----:B------:R-:W-:Y:S01]  /*4980*/  ISETP.GE.AND P6, PT, R42, UR24, PT ;  /* 0x000000182a007c0c */ /* 0x000fe2000bfc6270 */
[----:B------:R-:W3:Y:S01]  /*4990*/  @!P2 LDG.E R48, desc[UR22][R44.64+0xc00] ;  /* 0x000c00162c30a981 */ /* 0x000ee2000c1e1900 */
[----:B------:R-:W-:-:S02]  /*49a0*/  LOP3.LUT R42, R17, 0x3e0, RZ, 0xfc, !PT ;  /* 0x000003e0112a7812 */ /* 0x000fc400078efcff */
[----:B------:R-:W-:Y:S01]  /*49b0*/  ISETP.GE.AND P2, PT, R85, UR24, PT ;  /* 0x0000001855007c0c */ /* 0x000fe2000bf46270 */
[----:B------:R-:W3:Y:S01]  /*49c0*/  @!P5 LDG.E R92, desc[UR22][R44.64+0xd00] ;  /* 0x000d00162c5cd981 */ /* 0x000ee2000c1e1900 */
        /* <DEDUP_REMOVED lines=82> */
[----:B------:R0:W-:Y:S01]  /*4ef0*/  STS [R45+0x80], R86 ;  /* 0x000080562d007388 */ /* 0x0001e20000000800 */
[----:B-----5:R-:W-:-:S03]  /*4f00*/  FMUL.FTZ R40, R40, 1.4426950216293334961 ;  /* 0x3fb8aa3b28287820 */ /* 0x020fc60000410000 */
[----:B------:R1:W-:Y:S01]  /*4f10*/  STS [R103+0x100], R46 ;  /* 0x0001002e67007388 */ /* 0x0003e20000000800 */
[----:B------:R-:W-:-:S03]  /*4f20*/  FMUL.FTZ R113, R40, R60 ;  /* 0x0000003c28717220 */ /* 0x000fc60000410000 */
[----:B----4-:R2:W-:Y:S01]  /*4f30*/  STS [R106+0x180], R43 ;  /* 0x0001802b6a007388 */ /* 0x0105e20000000800 */
[----:B0-----:R-:W-:Y:S01]  /*4f40*/  FMUL.FTZ R45, R40, R61 ;  /* 0x0000003d282d7220 */ /* 0x001fe20000410000 */
[----:B-1----:R-:W-:Y:S02]  /*4f50*/  IADD3 R46, PT, PT, R85, 0x260, RZ ;  /* 0x00000260552e7810 */ /* 0x002fe40007ffe0ff */
[-C--:B--2---:R-:W-:Y:S01]  /*4f60*/  LEA.HI.SX32 R43, R44, R85.reuse, 0x1b ;  /* 0x000000552c2b7211 */ /* 0x084fe200078fdaff */
[----:B------:R-:W-:Y:S01]  /*4f70*/  FMUL.FTZ R44, R41, R60 ;  /* 0x0000003c292c7220 */ /* 0x000fe20000410000 */
[----:B------:R-:W-:Y:S02]  /*4f80*/  LEA.HI.SX32 R119, R46, R85, 0x1b ;  /* 0x000000552e777211 */ /* 0x000fe400078fdaff */
[----:B------:R0:W-:Y:S01]  /*4f90*/  MUFU.EX2 R46, R113 ;  /* 0x00000071002e7308 */ /* 0x0001e20000000800 */
[----:B------:R-:W-:Y:S01]  /*4fa0*/  FMUL.RZ R109, R44, 0.15915493667125701904 ;  /* 0x3e22f9832c6d7820 */ /* 0x000fe2000040c000 */
[----:B------:R-:W-:-:S02]  /*4fb0*/  LEA R133, R43, UR21, 0x2 ;  /* 0x000000152b857c11 */ /* 0x000fc4000f8e10ff */
[----:B------:R1:W2:Y:S01]  /*4fc0*/  MUFU.EX2 R96, R45 ;  /* 0x0000002d00607308 */ /* 0x0002a20000000800 */
[-C--:B0-----:R-:W-:Y:S02]  /*4fd0*/  LEA.HI.SX32 R113, R126, R85.reuse, 0x1b ;  /* 0x000000557e717211 */ /* 0x081fe400078fdaff */
        /* <DEDUP_REMOVED lines=9> */
[----:B---3--:R-:W-:Y:S01]  /*5070*/  STS [R134+0x280], R111 ;  /* 0x0002806f86007388 */ /* 0x008fe20000000800 */
        /* <DEDUP_REMOVED lines=9> */
[----:B------:R0:W-:Y:S01]  /*5110*/  STS [R131+0x480], R100 ;  /* 0x0004806483007388 */ /* 0x0001e20000000800 */
[----:B------:R-:W-:Y:S01]  /*5120*/  MUFU.SIN R86, R103 ;  /* 0x0000006700567308 */ /* 0x000fe20000000400 */
[----:B------:R-:W-:Y:S02]  /*5130*/  FMUL.FTZ R107, R41, R59 ;  /* 0x0000003b296b7220 */ /* 0x000fe40000410000 */
[----:B------:R-:W-:Y:S01]  /*5140*/  STS [R114+0x500], R97 ;  /* 0x0005006172007388 */ /* 0x000fe20000000800 */
[----:B------:R-:W-:-:S03]  /*5150*/  IADD3 R42, PT, PT, R85, 0x300, RZ ;  /* 0x00000300552a7810 */ /* 0x000fc60007ffe0ff */
[----:B------:R1:W-:Y:S01]  /*5160*/  STS [R124+0x580], R99 ;  /* 0x000580637c007388 */ /* 0x0003e20000000800 */
[----:B------:R3:W2:Y:S01]  /*5170*/  MUFU.COS R95, R103 ;  /* 0x00000067005f7308 */ /* 0x0006a20000000000 */
        /* <DEDUP_REMOVED lines=36> */
[----:B------:R1:W-:Y:S04]  /*53c0*/  STS [R49+0xe80], R90 ;  /* 0x000e805a31007388 */ /* 0x0003e80000000800 */
[----:B------:R-:W-:Y:S04]  /*53d0*/  STS [R132+0xf00], R89 ;  /* 0x000f005984007388 */ /* 0x000fe80000000800 */
[----:B------:R-:W-:Y:S01]  /*53e0*/  STS [R51+0xf80], R88 ;  /* 0x000f805833007388 */ /* 0x000fe20000000800 */
[----:B------:R-:W-:-:S03]  /*53f0*/  NOP ;  /* 0x0000000000007918 */ /* 0x000fc60000000000 */
[----:B------:R-:W3:Y:S01]  /*5400*/  LDS R91, [R47+0x4] ;  /* 0x000004002f5b7984 */ /* 0x000ee20000000800 */
[----:B0-----:R-:W-:-:S03]  /*5410*/  FMUL.FTZ R50, R41, R53 ;  /* 0x0000003529327220 */ /* 0x001fc60000410000 */
[----:B------:R-:W-:Y:S01]  /*5420*/  LDS R49, [R47] ;  /* 0x000000002f317984 */ /* 0x000fe20000000800 */
[----:B------:R-:W-:Y:S01]  /*5430*/  SHF.L.U32 R114, R163, 0x4, RZ ;  /* 0x00000004a3727819 */ /* 0x000fe200000006ff */
[----:B------:R-:W-:Y:S02]  /*5440*/  UIMAD UR12, UR6, -0x800, UR15 ;  /* 0xfffff800060c78a4 */ /* 0x000fe4000f8e020f */
[----:B------:R-:W0:Y:S01]  /*5450*/  LDS R89, [R47+0x8] ;  /* 0x000008002f597984 */ /* 0x000e220000000800 */
[----:B------:R-:W-:Y:S01]  /*5460*/  FMUL.RZ R92, R50, 0.15915493667125701904 ;  /* 0x3e22f983325c7820 */ /* 0x000fe2000040c000 */
[----:B------:R-:W-:Y:S01]  /*5470*/  FMUL.FTZ R110, R41, R57 ;  /* 0x00000039296e7220 */ /* 0x000fe20000410000 */
[----:B------:R-:W-:Y:S01]  /*5480*/  IADD3 R50, PT, PT, R114, 0x2, RZ ;  /* 0x0000000272327810 */ /* 0x000fe20007ffe0ff */
[----:B------:R-:W4:Y:S01]  /*5490*/  LDS R88, [R47+0x10] ;  /* 0x000010002f587984 */ /* 0x000f220000000800 */
[----:B--2---:R-:W-:Y:S01]  /*54a0*/  FMUL.FTZ R95, R96, R95 ;  /* 0x0000005f605f7220 */ /* 0x004fe20000410000 */
[----:B------:R-:W-:Y:S01]  /*54b0*/  FMUL.RZ R127, R110, 0.15915493667125701904 ;  /* 0x3e22f9836e7f7820 */ /* 0x000fe2000040c000 */
[----:B------:R-:W-:Y:S01]  /*54c0*/  ISETP.GE.U32.AND P4, PT, R50, UR12, PT ;  /* 0x0000000c32007c0c */ /* 0x000fe2000bf86070 */
[----:B------:R-:W-:Y:S01]  /*54d0*/  FMUL.FTZ R110, R40, R57 ;  /* 0x00000039286e7220 */ /* 0x000fe20000410000 */
[----:B------:R-:W-:Y:S01]  /*54e0*/  IADD3 R50, PT, PT, R114, 0x4, RZ ;  /* 0x0000000472327810 */ /* 0x000fe20007ffe0ff */
[----:B-1----:R-:W-:Y:S01]  /*54f0*/  FMUL.FTZ R90, R40, R53 ;  /* 0x00000035285a7220 */ /* 0x002fe20000410000 */
[----:B------:R-:W1:Y:S01]  /*5500*/  LDS R98, [R47+0x14] ;  /* 0x000014002f627984 */ /* 0x000e620000000800 */
[----:B------:R-:W-:Y:S01]  /*5510*/  ISETP.GE.U32.AND P2, PT, R114, UR12, PT ;  /* 0x0000000c72007c0c */ /* 0x000fe2000bf46070 */
[----:B------:R2:W-:Y:S01]  /*5520*/  MUFU.EX2 R84, R110 ;  /* 0x0000006e00547308 */ /* 0x0005e20000000800 */
[----:B------:R-:W-:Y:S01]  /*5530*/  ISETP.GE.U32.AND P6, PT, R50, UR12, PT ;  /* 0x0000000c32007c0c */ /* 0x000fe2000bfc6070 */
[----:B------:R-:W5:Y:S02]  /*5540*/  LDS R99, [R47+0xc] ;  /* 0x00000c002f637984 */ /* 0x000f640000000800 */
[----:B------:R2:W-:Y:S01]  /*5550*/  MUFU.EX2 R50, R90 ;  /* 0x0000005a00327308 */ /* 0x0005e20000000800 */
[C---:B------:R-:W-:Y:S01]  /*5560*/  FMUL.FTZ R48, R40.reuse, R55 ;  /* 0x0000003728307220 */ /* 0x040fe20000410000 */
[----:B------:R-:W-:Y:S01]  /*5570*/  LDS R119, [R47+0x1c] ;  /* 0x00001c002f777984 */ /* 0x000fe20000000800 */
[----:B--2---:R-:W-:Y:S01]  /*5580*/  FSEL R110, R95, 1, !P2 ;  /* 0x3f8000005f6e7808 */ /* 0x004fe20005000000 */
[----:B------:R-:W-:-:S02]  /*5590*/  FMUL.FTZ R111, R40, R58 ;  /* 0x0000003a286f7220 */ /* 0x000fc40000410000 */
[----:B------:R-:W2:Y:S04]  /*55a0*/  LDS R95, [R47+0x18] ;  /* 0x000018002f5f7984 */ /* 0x000ea80000000800 */
[----:B------:R-:W2:Y:S01]  /*55b0*/  LDS R90, [R47+0x20] ;  /* 0x000020002f5a7984 */ /* 0x000ea20000000800 */
[----:B------:R3:W-:Y:S01]  /*55c0*/  MUFU.EX2 R87, R48 ;  /* 0x0000003000577308 */ /* 0x0007e20000000800 */
[C---:B------:R-:W-:Y:S01]  /*55d0*/  FMUL.FTZ R93, R41.reuse, R56 ;  /* 0x00000038295d7220 */ /* 0x040fe20000410000 */
[----:B------:R-:W-:Y:S01]  /*55e0*/  FMUL.FTZ R79, R41, R55 ;  /* 0x00000037294f7220 */ /* 0x000fe20000410000 */
[----:B------:R-:W-:Y:S01]  /*55f0*/  FMUL.FTZ R135, R40, R59 ;  /* 0x0000003b28877220 */ /* 0x000fe20000410000 */
[----:B------:R-:W-:Y:S01]  /*5600*/  MUFU.SIN R42, R137 ;  /* 0x00000089002a7308 */ /* 0x000fe20000000400 */
[----:B------:R-:W-:-:S07]  /*5610*/  FMUL.FTZ R86, R96, R86 ;  /* 0x0000005660567220 */ /* 0x000fce0000410000 */
[----:B------:R-:W5:Y:S01]  /*5620*/  MUFU.COS R43, R137 ;  /* 0x00000089002b7308 */ /* 0x000f620000000000 */
[----:B---3--:R-:W-:-:S07]  /*5630*/  IADD3 R48, PT, PT, R114, 0x1, RZ ;  /* 0x0000000172307810 */ /* 0x008fce0007ffe0ff */
[----:B------:R-:W3:Y:S01]  /*5640*/  MUFU.COS R116, R138 ;  /* 0x0000008a00747308 */ /* 0x000ee20000000000 */
[----:B------:R-:W-:-:S07]  /*5650*/  ISETP.GE.U32.AND P3, PT, R48, UR12, PT ;  /* 0x0000000c30007c0c */ /* 0x000fce000bf66070 */
[----:B------:R-:W3:Y:S01]  /*5660*/  MUFU.SIN R115, R138 ;  /* 0x0000008a00737308 */ /* 0x000ee20000000400 */
[----:B------:R-:W-:Y:S01]  /*5670*/  IADD3 R48, PT, PT, R114, 0x3, RZ ;  /* 0x0000000372307810 */ /* 0x000fe20007ffe0ff */
[----:B------:R-:W-:Y:S01]  /*5680*/  FMUL.RZ R83, R79, 0.15915493667125701904 ;  /* 0x3e22f9834f537820 */ /* 0x000fe2000040c000 */
[C---:B------:R-:W-:Y:S01]  /*5690*/  FMUL.FTZ R79, R41.reuse, R54 ;  /* 0x00000036294f7220 */ /* 0x040fe20000410000 */
[----:B------:R-:W-:Y:S01]  /*56a0*/  FMUL.FTZ R109, R46, R44 ;  /* 0x0000002c2e6d7220 */ /* 0x000fe20000410000 */
[----:B------:R-:W-:Y:S01]  /*56b0*/  ISETP.GE.U32.AND P5, PT, R48, UR12, PT ;  /* 0x0000000c30007c0c */ /* 0x000fe2000bfa6070 */
[----:B------:R-:W-:Y:S01]  /*56c0*/  FMUL.FTZ R48, R41, R52 ;  /* 0x0000003429307220 */ /* 0x000fe20000410000 */
[----:B------:R-:W-:Y:S01]  /*56d0*/  LDS R120, [R47+0x44] ;  /* 0x000044002f787984 */ /* 0x000fe20000000800 */
[----:B------:R0:W-:Y:S01]  /*56e0*/  MUFU.EX2 R101, R111 ;  /* 0x0000006f00657308 */ /* 0x0001e20000000800 */
[----:B------:R-:W-:Y:S01]  /*56f0*/  FMUL.FTZ R91, R0, R91 ;  /* 0x0000005b005b7220 */ /* 0x000fe20000410000 */
[----:B------:R-:W-:Y:S01]  /*5700*/  FMUL.RZ R79, R79, 0.15915493667125701904 ;  /* 0x3e22f9834f4f7820 */ /* 0x000fe2000040c000 */
[----:B------:R-:W-:Y:S01]  /*5710*/  FMUL.RZ R96, R48, 0.15915493667125701904 ;  /* 0x3e22f98330607820 */ /* 0x000fe2000040c000 */
[----:B0-----:R-:W-:Y:S01]  /*5720*/  FMUL.RZ R111, R93, 0.15915493667125701904 ;  /* 0x3e22f9835d6f7820 */ /* 0x001fe2000040c000 */
[----:B------:R-:W-:-:S03]  /*5730*/  IADD3 R48, PT, PT, R114, 0x5, RZ ;  /* 0x0000000572307810 */ /* 0x000fc60007ffe0ff */
[----:B------:R-:W-:Y:S01]  /*5740*/  MUFU.SIN R81, R111 ;  /* 0x0000006f00517308 */ /* 0x000fe20000000400 */
[----:B------:R-:W-:Y:S01]  /*5750*/  FSEL R112, R91, RZ, !P2 ;  /* 0x000000ff5b707208 */ /* 0x000fe20005000000 */
[----:B------:R-:W-:Y:S01]  /*5760*/  FMUL.FTZ R91, R41, R39 ;  /* 0x00000027295b7220 */ /* 0x000fe20000410000 */
[----:B------:R-:W-:-:S05]  /*5770*/  FMUL.FTZ R89, R2, R89 ;  /* 0x0000005902597220 */ /* 0x000fca0000410000 */
[----:B------:R0:W3:Y:S01]  /*5780*/  MUFU.COS R80, R111 ;  /* 0x0000006f00507308 */ /* 0x0000e20000000000 */
[----:B------:R-:W-:Y:S01]  /*5790*/  FSEL R113, R86, RZ, !P2 ;  /* 0x000000ff56717208 */ /* 0x000fe20005000000 */
[----:B------:R-:W-:Y:S01]  /*57a0*/  FMUL.FTZ R93, R40, R56 ;  /* 0x00000038285d7220 */ /* 0x000fe20000410000 */
[----:B0-----:R-:W-:-:S05]  /*57b0*/  FMUL.FTZ R111, R0, R49 ;  /* 0x00000031006f7220 */ /* 0x001fca0000410000 */
[----:B------:R-:W5:Y:S04]  /*57c0*/  MUFU.EX2 R85, R135 ;  /* 0x0000008700557308 */ /* 0x000f680000000800 */
[----:B------:R-:W-:Y:S01]  /*57d0*/  MUFU.SIN R78, R83 ;  /* 0x00000053004e7308 */ /* 0x000fe20000000400 */
[----:B------:R-:W-:Y:S02]  /*57e0*/  FSEL R111, R111, RZ, !P2 ;  /* 0x000000ff6f6f7208 */ /* 0x000fe40005000000 */
[----:B------:R-:W-:-:S05]  /*57f0*/  ISETP.GE.U32.AND P2, PT, R48, UR12, PT ;  /* 0x0000000c30007c0c */ /* 0x000fca000bf46070 */
[----:B------:R-:W-:Y:S01]  /*5800*/  MUFU.COS R118, R83 ;  /* 0x0000005300767308 */ /* 0x000fe20000000000 */
[----:B------:R-:W-:Y:S01]  /*5810*/  FSEL R107, R89, RZ, !P3 ;  /* 0x000000ff596b7208 */ /* 0x000fe20005800000 */
[----:B------:R-:W-:Y:S01]  /*5820*/  FMUL.FTZ R86, R40, R52 ;  /* 0x0000003428567220 */ /* 0x000fe20000410000 */
[----:B------:R-:W-:Y:S05]  /*5830*/  LDS R89, [R47+0x28] ;  /* 0x000028002f597984 */ /* 0x000fea0000000800 */
[----:B------:R-:W-:Y:S01]  /*5840*/  MUFU.SIN R117, R79 ;  /* 0x0000004f00757308 */ /* 0x000fe20000000400 */
[----:B----4-:R-:W-:-:S07]  /*5850*/  FMUL.FTZ R88, R3, R88 ;  /* 0x0000005803587220 */ /* 0x010fce0000410000 */
[----:B------:R-:W-:Y:S08]  /*5860*/  MUFU.COS R83, R79 ;  /* 0x0000004f00537308 */ /* 0x000ff00000000000 */
[----:B------:R-:W-:Y:S08]  /*5870*/  MUFU.SIN R51, R92 ;  /* 0x0000005c00337308 */ /* 0x000ff00000000400 */
[----:B------:R0:W-:Y:S01]  /*5880*/  MUFU.COS R79, R92 ;  /* 0x0000005c004f7308 */ /* 0x0001e20000000000 */
[----:B-1----:R-:W-:-:S07]  /*5890*/  FMUL.FTZ R98, R3, R98 ;  /* 0x0000006203627220 */ /* 0x002fce0000410000 */
[----:B------:R-:W-:Y:S01]  /*58a0*/  MUFU.SIN R49, R96 ;  /* 0x0000006000317308 */ /* 0x000fe20000000400 */
[----:B0-----:R-:W0:Y:S07]  /*58b0*/  LDS R92, [R47+0x24] ;  /* 0x000024002f5c7984 */ /* 0x001e2e0000000800 */
[----:B------:R1:W-:Y:S01]  /*58c0*/  MUFU.COS R48, R96 ;  /* 0x0000006000307308 */ /* 0x0003e20000000000 */
[----:B-----5:R-:W-:Y:S01]  /*58d0*/  FMUL.FTZ R43, R85, R43 ;  /* 0x0000002b552b7220 */ /* 0x020fe20000410000 */
[----:B-1----:R-:W-:-:S02]  /*58e0*/  FMUL.RZ R96, R91, 0.15915493667125701904 ;  /* 0x3e22f9835b607820 */ /* 0x002fc4000040c000 */
[----:B------:R-:W1:Y:S04]  /*58f0*/  LDS R91, [R47+0x2c] ;  /* 0x00002c002f5b7984 */ /* 0x000e680000000800 */
[----:B------:R-:W4:Y:S01]  /*5900*/  MUFU.EX2 R93, R93 ;  /* 0x0000005d005d7308 */ /* 0x000f220000000800 */
[----:B------:R-:W-:Y:S01]  /*5910*/  FMUL.FTZ R105, R85, R42 ;  /* 0x0000002a55697220 */ /* 0x000fe20000410000 */
[----:B------:R-:W-:Y:S02]  /*5920*/  FSEL R103, R88, RZ, !P4 ;  /* 0x000000ff58677208 */ /* 0x000fe40006000000 */
[----:B------:R5:W-:Y:S01]  /*5930*/  MUFU.EX2 R44, R86 ;  /* 0x00000056002c7308 */ /* 0x000be20000000800 */
[----:B------:R-:W-:Y:S01]  /*5940*/  FMUL.FTZ R85, R41, R38 ;  /* 0x0000002629557220 */ /* 0x000fe20000410000 */
[----:B------:R-:W-:Y:S01]  /*5950*/  LDS R88, [R47+0x34] ;  /* 0x000034002f587984 */ /* 0x000fe20000000800 */
[----:B------:R-:W-:Y:S01]  /*5960*/  FMUL.FTZ R99, R2, R99 ;  /* 0x0000006302637220 */ /* 0x000fe20000410000 */
[----:B------:R-:W-:Y:S01]  /*5970*/  FSEL R104, R98, RZ, !P4 ;  /* 0x000000ff62687208 */ /* 0x000fe20006000000 */
[C---:B--2---:R-:W-:Y:S01]  /*5980*/  FMUL.FTZ R95, R4.reuse, R95 ;  /* 0x0000005f045f7220 */ /* 0x044fe20000410000 */
[----:B-----5:R-:W2:Y:S01]  /*5990*/  LDS R86, [R47+0x30] ;  /* 0x000030002f567984 */ /* 0x020ea20000000800 */
[----:B---3--:R-:W-:Y:S01]  /*59a0*/  FMUL.FTZ R98, R101, R116 ;  /* 0x0000007465627220 */ /* 0x008fe20000410000 */
[----:B------:R-:W-:Y:S01]  /*59b0*/  FMUL.FTZ R90, R5, R90 ;  /* 0x0000005a055a7220 */ /* 0x000fe20000410000 */
[----:B------:R-:W-:Y:S01]  /*59c0*/  FMUL.FTZ R101, R101, R115 ;  /* 0x0000007365657220 */ /* 0x000fe20000410000 */
[----:B------:R-:W-:Y:S01]  /*59d0*/  FMUL.RZ R115, R85, 0.15915493667125701904 ;  /* 0x3e22f98355737820 */ /* 0x000fe2000040c000 */
[----:B------:R-:W-:Y:S01]  /*59e0*/  FSEL R108, R99, RZ, !P3 ;  /* 0x000000ff636c7208 */ /* 0x000fe20005800000 */
[----:B------:R-:W-:Y:S01]  /*59f0*/  FMUL.FTZ R100, R4, R119 ;  /* 0x0000007704647220 */ /* 0x000fe20000410000 */
[----:B------:R-:W3:Y:S01]  /*5a00*/  LDS R85, [R47+0x38] ;  /* 0x000038002f557984 */ /* 0x000ee20000000800 */
[----:B------:R-:W-:-:S02]  /*5a10*/  FSEL R99, R95, RZ, !P5 ;  /* 0x000000ff5f637208 */ /* 0x000fc40006800000 */
[----:B------:R-:W-:Y:S01]  /*5a20*/  FSEL R95, R90, RZ, !P6 ;  /* 0x000000ff5a5f7208 */ /* 0x000fe20007000000 */
[----:B------:R-:W5:Y:S01]  /*5a30*/  LDS R119, [R47+0x3c] ;  /* 0x00003c002f777984 */ /* 0x000f620000000800 */
[----:B----4-:R-:W-:Y:S01]  /*5a40*/  FMUL.FTZ R90, R93, R80 ;  /* 0x000000505d5a7220 */ /* 0x010fe20000410000 */
[----:B------:R-:W4:Y:S02]  /*5a50*/  MUFU.SIN R97, R127 ;  /* 0x0000007f00617308 */ /* 0x000f240000000400 */
[----:B------:R-:W5:Y:S06]  /*5a60*/  LDS R80, [R47+0x40] ;  /* 0x000040002f507984 */ /* 0x000f6c0000000800 */
[----:B------:R-:W2:Y:S01]  /*5a70*/  MUFU.COS R94, R127 ;  /* 0x0000007f005e7308 */ /* 0x000ea20000000000 */
[----:B------:R-:W-:Y:S01]  /*5a80*/  FMUL.FTZ R82, R40, R54 ;  /* 0x0000003628527220 */ /* 0x000fe20000410000 */
[----:B------:R-:W-:Y:S01]  /*5a90*/  FMUL.FTZ R45, R46, R45 ;  /* 0x0000002d2e2d7220 */ /* 0x000fe20000410000 */
[----:B0-----:R-:W-:-:S05]  /*5aa0*/  FMUL.FTZ R92, R5, R92 ;  /* 0x0000005c055c7220 */ /* 0x001fca0000410000 */
[----:B------:R-:W0:Y:S01]  /*5ab0*/  MUFU.EX2 R82, R82 ;  /* 0x0000005200527308 */ /* 0x000e220000000800 */
[----:B----4-:R-:W-:Y:S01]  /*5ac0*/  FMUL.FTZ R97, R84, R97 ;  /* 0x0000006154617220 */ /* 0x010fe20000410000 */
[----:B------:R-:W-:Y:S01]  /*5ad0*/  IADD3 R46, PT, PT, R114, 0x6, RZ ;  /* 0x00000006722e7810 */ /* 0x000fe20007ffe0ff */
[C---:B-1----:R-:W-:Y:S01]  /*5ae0*/  FMUL.FTZ R91, R6.reuse, R91 ;  /* 0x0000005b065b7220 */ /* 0x042fe20000410000 */
[----:B------:R-:W-:Y:S01]  /*5af0*/  FSEL R102, R43, 1, !P4 ;  /* 0x3f8000002b667808 */ /* 0x000fe20006000000 */
[----:B------:R-:W-:Y:S01]  /*5b00*/  FMUL.FTZ R93, R93, R81 ;  /* 0x000000515d5d7220 */ /* 0x000fe20000410000 */
[----:B------:R-:W-:Y:S01]  /*5b10*/  FMUL.FTZ R89, R6, R89 ;  /* 0x0000005906597220 */ /* 0x000fe20000410000 */
[----:B--2---:R-:W-:Y:S01]  /*5b20*/  FMUL.FTZ R94, R84, R94 ;  /* 0x0000005e545e7220 */ /* 0x004fe20000410000 */
[----:B------:R-:W-:Y:S01]  /*5b30*/  IADD3 R84, PT, PT, R114, 0x9, RZ ;  /* 0x0000000972547810 */ /* 0x000fe20007ffe0ff */
[----:B------:R-:W-:Y:S01]  /*5b40*/  MUFU.SIN R42, R96 ;  /* 0x00000060002a7308 */ /* 0x000fe20000000400 */
[----:B------:R-:W-:Y:S01]  /*5b50*/  FSEL R106, R45, 1, !P3 ;  /* 0x3f8000002d6a7808 */ /* 0x000fe20005800000 */
[----:B------:R-:W-:Y:S01]  /*5b60*/  FMUL.FTZ R78, R87, R78 ;  /* 0x0000004e574e7220 */ /* 0x000fe20000410000 */
[----:B------:R-:W-:-:S02]  /*5b70*/  FSEL R109, R109, RZ, !P3 ;  /* 0x000000ff6d6d7208 */ /* 0x000fc40005800000 */
[----:B------:R-:W-:Y:S02]  /*5b80*/  IADD3 R45, PT, PT, R114, 0x7, RZ ;  /* 0x00000007722d7810 */ /* 0x000fe40007ffe0ff */
[----:B------:R-:W-:Y:S01]  /*5b90*/  FSEL R97, R97, RZ, !P6 ;  /* 0x000000ff61617208 */ /* 0x000fe20007000000 */
[----:B------:R1:W2:Y:S01]  /*5ba0*/  MUFU.COS R43, R96 ;  /* 0x00000060002b7308 */ /* 0x0002a20000000000 */
[----:B------:R-:W-:Y:S02]  /*5bb0*/  FSEL R94, R94, 1, !P6 ;  /* 0x3f8000005e5e7808 */ /* 0x000fe40007000000 */
[----:B------:R-:W-:Y:S02]  /*5bc0*/  IADD3 R81, PT, PT, R114, 0xa, RZ ;  /* 0x0000000a72517810 */ /* 0x000fe40007ffe0ff */
[----:B------:R-:W-:Y:S02]  /*5bd0*/  ISETP.GE.U32.AND P3, PT, R46, UR12, PT ;  /* 0x0000000c2e007c0c */ /* 0x000fe4000bf66070 */
[----:B-1----:R-:W-:-:S02]  /*5be0*/  FSEL R96, R92, RZ, !P6 ;  /* 0x000000ff5c607208 */ /* 0x002fc40007000000 */
[----:B------:R-:W-:Y:S01]  /*5bf0*/  ISETP.GE.U32.AND P6, PT, R84, UR12, PT ;  /* 0x0000000c54007c0c */ /* 0x000fe2000bfc6070 */
[----:B------:R-:W-:Y:S01]  /*5c00*/  FMUL.FTZ R84, R41, R37 ;  /* 0x0000002529547220 */ /* 0x000fe20000410000 */
[----:B------:R-:W-:Y:S01]  /*5c10*/  FSEL R92, R91, RZ, !P2 ;  /* 0x000000ff5b5c7208 */ /* 0x000fe20005000000 */
[----:B------:R-:W-:Y:S01]  /*5c20*/  FMUL.FTZ R86, R7, R86 ;  /* 0x0000005607567220 */ /* 0x000fe20000410000 */
[----:B------:R-:W-:Y:S02]  /*5c30*/  FSEL R105, R105, RZ, !P4 ;  /* 0x000000ff69697208 */ /* 0x000fe40006000000 */
[----:B------:R-:W-:Y:S02]  /*5c40*/  FSEL R93, R93, RZ, !P2 ;  /* 0x000000ff5d5d7208 */ /* 0x000fe40005000000 */
[----:B------:R-:W-:Y:S02]  /*5c50*/  FSEL R91, R89, RZ, !P2 ;  /* 0x000000ff595b7208 */ /* 0x000fe40005000000 */
[----:B------:R-:W-:Y:S01]  /*5c60*/  FSEL R90, R90, 1, !P2 ;  /* 0x3f8000005a5a7808 */ /* 0x000fe20005000000 */
[----:B------:R-:W-:Y:S01]  /*5c70*/  FMUL.FTZ R88, R7, R88 ;  /* 0x0000005807587220 */ /* 0x000fe20000410000 */
[----:B------:R-:W-:Y:S01]  /*5c80*/  ISETP.GE.U32.AND P4, PT, R45, UR12, PT ;  /* 0x0000000c2d007c0c */ /* 0x000fe2000bf86070 */
[----:B------:R-:W-:Y:S01]  /*5c90*/  FMUL.FTZ R45, R40, R39 ;  /* 0x00000027282d7220 */ /* 0x000fe20000410000 */
[----:B------:R-:W-:-:S02]  /*5ca0*/  IADD3 R46, PT, PT, R114, 0x8, RZ ;  /* 0x00000008722e7810 */ /* 0x000fc40007ffe0ff */
[----:B------:R-:W-:Y:S01]  /*5cb0*/  ISETP.GE.U32.AND P2, PT, R81, UR12, PT ;  /* 0x0000000c51007c0c */ /* 0x000fe2000bf46070 */
[----:B------:R-:W-:Y:S01]  /*5cc0*/  FMUL.FTZ R81, R87, R118 ;  /* 0x0000007657517220 */ /* 0x000fe20000410000 */
[----:B------:R-:W-:Y:S01]  /*5cd0*/  FSEL R89, R78, RZ, !P3 ;  /* 0x000000ff4e597208 */ /* 0x000fe20005800000 */
[----:B------:R-:W-:Y:S01]  /*5ce0*/  FMUL.RZ R121, R84, 0.15915493667125701904 ;  /* 0x3e22f98354797820 */ /* 0x000fe2000040c000 */
[----:B0-----:R-:W-:Y:S01]  /*5cf0*/  FMUL.FTZ R78, R82, R83 ;  /* 0x00000053524e7220 */ /* 0x001fe20000410000 */
[----:B------:R-:W-:Y:S01]  /*5d00*/  IADD3 R84, PT, PT, R114, 0xb, RZ ;  /* 0x0000000b72547810 */ /* 0x000fe20007ffe0ff */
[----:B------:R-:W-:Y:S01]  /*5d10*/  FMUL.FTZ R82, R82, R117 ;  /* 0x0000007552527220 */ /* 0x000fe20000410000 */
[----:B------:R-:W-:Y:S01]  /*5d20*/  FSEL R101, R101, RZ, !P5 ;  /* 0x000000ff65657208 */ /* 0x000fe20006800000 */
[----:B------:R-:W-:Y:S01]  /*5d30*/  FMUL.FTZ R116, R40, R38 ;  /* 0x0000002628747220 */ /* 0x000fe20000410000 */
[----:B------:R-:W-:Y:S02]  /*5d40*/  FSEL R100, R100, RZ, !P5 ;  /* 0x000000ff64647208 */ /* 0x000fe40006800000 */
[----:B------:R-:W-:-:S02]  /*5d50*/  FSEL R98, R98, 1, !P5 ;  /* 0x3f80000062627808 */ /* 0x000fc40006800000 */
[----:B------:R-:W-:Y:S02]  /*5d60*/  ISETP.GE.U32.AND P5, PT, R46, UR12, PT ;  /* 0x0000000c2e007c0c */ /* 0x000fe4000bfa6070 */
[----:B------:R-:W-:Y:S01]  /*5d70*/  FSEL R87, R86, RZ, !P3 ;  /* 0x000000ff56577208 */ /* 0x000fe20005800000 */
[----:B------:R-:W-:Y:S01]  /*5d80*/  MUFU.SIN R46, R115 ;  /* 0x00000073002e7308 */ /* 0x000fe20000000400 */
[----:B------:R-:W-:Y:S01]  /*5d90*/  FSEL R88, R88, RZ, !P3 ;  /* 0x000000ff58587208 */ /* 0x000fe20005800000 */
[----:B---3--:R-:W-:Y:S01]  /*5da0*/  FMUL.FTZ R83, R8, R85 ;  /* 0x0000005508537220 */ /* 0x008fe20000410000 */
[----:B------:R-:W-:Y:S02]  /*5db0*/  FSEL R86, R81, 1, !P3 ;  /* 0x3f80000051567808 */ /* 0x000fe40005800000 */
[----:B------:R-:W-:Y:S01]  /*5dc0*/  ISETP.GE.U32.AND P3, PT, R84, UR12, PT ;  /* 0x0000000c54007c0c */ /* 0x000fe2000bf66070 */
[----:B-----5:R-:W-:Y:S01]  /*5dd0*/  FMUL.FTZ R84, R8, R119 ;  /* 0x0000007708547220 */ /* 0x020fe20000410000 */
[----:B------:R-:W-:Y:S01]  /*5de0*/  FSEL R85, R82, RZ, !P4 ;  /* 0x000000ff52557208 */ /* 0x000fe20006000000 */
[----:B------:R-:W2:Y:S01]  /*5df0*/  MUFU.EX2 R45, R45 ;  /* 0x0000002d002d7308 */ /* 0x000ea20000000800 */
[----:B------:R-:W-:Y:S01]  /*5e00*/  FMUL.FTZ R117, R40, R37 ;  /* 0x0000002528757220 */ /* 0x000fe20000410000 */
[----:B------:R-:W-:-:S02]  /*5e10*/  FMUL.FTZ R119, R41, R36 ;  /* 0x0000002429777220 */ /* 0x000fc40000410000 */
[----:B------:R-:W0:Y:S01]  /*5e20*/  MUFU.COS R115, R115 ;  /* 0x0000007300737308 */ /* 0x000e220000000000 */
[----:B------:R-:W-:Y:S01]  /*5e30*/  FSEL R82, R78, 1, !P4 ;  /* 0x3f8000004e527808 */ /* 0x000fe20006000000 */
[----:B------:R-:W-:Y:S01]  /*5e40*/  FMUL.FTZ R78, R50, R79 ;  /* 0x0000004f324e7220 */ /* 0x000fe20000410000 */
[----:B------:R-:W-:Y:S01]  /*5e50*/  FMUL.FTZ R122, R110, R109 ;  /* 0x0000006d6e7a7220 */ /* 0x000fe20000410000 */
[----:B------:R-:W-:Y:S01]  /*5e60*/  IADD3 R81, PT, PT, R114, 0xc, RZ ;  /* 0x0000000c72517810 */ /* 0x000fe20007ffe0ff */
[----:B------:R-:W-:Y:S01]  /*5e70*/  FMUL.FTZ R51, R50, R51 ;  /* 0x0000003332337220 */ /* 0x000fe20000410000 */
[C---:B------:R-:W-:Y:S01]  /*5e80*/  FMUL.FTZ R120, R9.reuse, R120 ;  /* 0x0000007809787220 */ /* 0x040fe20000410000 */
[----:B------:R-:W-:Y:S01]  /*5e90*/  FMUL.FTZ R79, R9, R80 ;  /* 0x00000050094f7220 */ /* 0x000fe20000410000 */
[----:B------:R-:W0:Y:S01]  /*5ea0*/  MUFU.EX2 R116, R116 ;  /* 0x0000007400747308 */ /* 0x000e220000000800 */
[----:B------:R-:W-:Y:S01]  /*5eb0*/  FMUL.RZ R123, R119, 0.15915493667125701904 ;  /* 0x3e22f983777b7820 */ /* 0x000fe2000040c000 */
[----:B------:R-:W-:-:S02]  /*5ec0*/  IADD3 R50, PT, PT, R114, 0xd, RZ ;  /* 0x0000000d72327810 */ /* 0x000fc40007ffe0ff */
[----:B------:R-:W-:Y:S01]  /*5ed0*/  MUFU.SIN R118, R121 ;  /* 0x0000007900767308 */ /* 0x000fe20000000400 */
[----:B------:R-:W-:Y:S01]  /*5ee0*/  FSEL R84, R84, RZ, !P4 ;  /* 0x000000ff54547208 */ /* 0x000fe20006000000 */
[----:B------:R-:W-:Y:S01]  /*5ef0*/  FMUL.FTZ R119, R113, R109 ;  /* 0x0000006d71777220 */ /* 0x000fe20000410000 */
[----:B------:R-:W-:Y:S01]  /*5f00*/  FSEL R83, R83, RZ, !P4 ;  /* 0x000000ff53537208 */ /* 0x000fe20006000000 */
[----:B------:R-:W-:-:S04]  /*5f10*/  FFMA.FTZ R122, R113, R106, R122 ;  /* 0x0000006a717a7223 */ /* 0x000fc8000001007a */
[----:B------:R-:W1:Y:S01]  /*5f20*/  MUFU.COS R133, R121 ;  /* 0x0000007900857308 */ /* 0x000e620000000000 */
[----:B------:R-:W-:Y:S01]  /*5f30*/  ISETP.GE.U32.AND P4, PT, R81, UR12, PT ;  /* 0x0000000c51007c0c */ /* 0x000fe2000bf86070 */
[C---:B------:R-:W-:Y:S01]  /*5f40*/  FMUL.FTZ R48, R44.reuse, R48 ;  /* 0x000000302c307220 */ /* 0x040fe20000410000 */
[----:B------:R-:W-:Y:S01]  /*5f50*/  FSEL R81, R51, RZ, !P5 ;  /* 0x000000ff33517208 */ /* 0x000fe20006800000 */
[----:B------:R-:W-:Y:S01]  /*5f60*/  FMUL.FTZ R49, R44, R49 ;  /* 0x000000312c317220 */ /* 0x000fe20000410000 */
[----:B------:R-:W-:Y:S02]  /*5f70*/  FSEL R80, R120, RZ, !P5 ;  /* 0x000000ff78507208 */ /* 0x000fe40006800000 */
[----:B------:R-:W-:Y:S01]  /*5f80*/  FSEL R79, R79, RZ, !P5 ;  /* 0x000000ff4f4f7208 */ /* 0x000fe20006800000 */
[----:B------:R-:W1:Y:S01]  /*5f90*/  MUFU.EX2 R117, R117 ;  /* 0x0000007500757308 */ /* 0x000e620000000800 */
[----:B------:R-:W-:Y:S01]  /*5fa0*/  FSEL R78, R78, 1, !P5 ;  /* 0x3f8000004e4e7808 */ /* 0x000fe20006800000 */
[----:B------:R-:W-:Y:S01]  /*5fb0*/  FFMA.FTZ R119, R110, R106, -R119 ;  /* 0x0000006a6e777223 */ /* 0x000fe20000010877 */
[----:B------:R-:W-:Y:S01]  /*5fc0*/  ISETP.GE.U32.AND P5, PT, R50, UR12, PT ;  /* 0x0000000c32007c0c */ /* 0x000fe2000bfa6070 */
[----:B------:R-:W-:Y:S01]  /*5fd0*/  MUFU.SIN R132, R123 ;  /* 0x0000007b00847308 */ /* 0x000fe20000000400 */
[----:B------:R-:W-:Y:S01]  /*5fe0*/  FMUL.FTZ R50, R40, R36 ;  /* 0x0000002428327220 */ /* 0x000fe20000410000 */
[----:B------:R-:W-:Y:S01]  /*5ff0*/  FMUL.FTZ R44, R105, R122 ;  /* 0x0000007a692c7220 */ /* 0x000fe20000410000 */
[C---:B--2---:R-:W-:Y:S01]  /*6000*/  FMUL.FTZ R43, R45.reuse, R43 ;  /* 0x0000002b2d2b7220 */ /* 0x044fe20000410000 */
[----:B------:R-:W-:-:S04]  /*6010*/  FMUL.FTZ R42, R45, R42 ;  /* 0x0000002a2d2a7220 */ /* 0x000fc80000410000 */
[----:B------:R-:W2:Y:S01]  /*6020*/  MUFU.COS R120, R123 ;  /* 0x0000007b00787308 */ /* 0x000ea20000000000 */
[-C--:B------:R-:W-:Y:S01]  /*6030*/  FMUL.FTZ R45, R105, R119.reuse ;  /* 0x00000077692d7220 */ /* 0x080fe20000410000 */
[----:B------:R-:W-:Y:S01]  /*6040*/  FFMA.FTZ R44, R102, R119, -R44 ;  /* 0x00000077662c7223 */ /* 0x000fe2000001082c */
[C---:B0-----:R-:W-:Y:S01]  /*6050*/  FMUL.FTZ R115, R116.reuse, R115 ;  /* 0x0000007374737220 */ /* 0x041fe20000410000 */
[----:B------:R-:W-:-:S04]  /*6060*/  FMUL.FTZ R46, R116, R46 ;  /* 0x0000002e742e7220 */ /* 0x000fc80000410000 */
[----:B------:R0:W2:Y:S01]  /*6070*/  MUFU.EX2 R51, R50 ;  /* 0x0000003200337308 */ /* 0x0000a20000000800 */
[----:B------:R-:W-:Y:S01]  /*6080*/  FFMA.FTZ R45, R102, R122, R45 ;  /* 0x0000007a662d7223 */ /* 0x000fe2000001002d */
[----:B------:R-:W-:Y:S01]  /*6090*/  FMUL.FTZ R116, R101, R44 ;  /* 0x0000002c65747220 */ /* 0x000fe20000410000 */
[C---:B-1----:R-:W-:Y:S01]  /*60a0*/  FMUL.FTZ R133, R117.reuse, R133 ;  /* 0x0000008575857220 */ /* 0x042fe20000410000 */
[----:B------:R-:W-:Y:S01]  /*60b0*/  FMUL.FTZ R136, R117, R118 ;  /* 0x0000007675887220 */ /* 0x000fe20000410000 */
[-C--:B------:R-:W-:Y:S01]  /*60c0*/  FMUL.FTZ R117, R101, R45.reuse ;  /* 0x0000002d65757220 */ /* 0x080fe20000410000 */
[----:B------:R-:W-:Y:S01]  /*60d0*/  FFMA.FTZ R116, R98, R45, R116 ;  /* 0x0000002d62747223 */ /* 0x000fe20000010074 */
[-C--:B------:R-:W-:Y:S01]  /*60e0*/  FMUL.FTZ R45, R111, R109.reuse ;  /* 0x0000006d6f2d7220 */ /* 0x080fe20000410000 */
[----:B0-----:R-:W-:-:S03]  /*60f0*/  FMUL.FTZ R50, R112, R109 ;  /* 0x0000006d70327220 */ /* 0x001fc60000410000 */
[----:B------:R-:W-:Y:S01]  /*6100*/  FFMA.FTZ R45, R112, R106, R45 ;  /* 0x0000006a702d7223 */ /* 0x000fe2000001002d */
[C---:B--2---:R-:W-:Y:S01]  /*6110*/  FMUL.FTZ R129, R51.reuse, R120 ;  /* 0x0000007833817220 */ /* 0x044fe20000410000 */
[----:B------:R-:W-:Y:S01]  /*6120*/  FMUL.FTZ R132, R51, R132 ;  /* 0x0000008433847220 */ /* 0x000fe20000410000 */
[----:B------:R-:W-:Y:S01]  /*6130*/  FFMA.FTZ R51, R98, R44, -R117 ;  /* 0x0000002c62337223 */ /* 0x000fe20000010875 */
[----:B------:R-:W-:Y:S01]  /*6140*/  FFMA.FTZ R50, R111, R106, -R50 ;  /* 0x0000006a6f327223 */ /* 0x000fe20000010832 */
[C---:B------:R-:W-:Y:S01]  /*6150*/  FMUL.FTZ R117, R97.reuse, R116 ;  /* 0x0000007461757220 */ /* 0x040fe20000410000 */
[----:B------:R-:W-:Y:S01]  /*6160*/  FADD.FTZ R45, R108, R45 ;  /* 0x0000002d6c2d7221 */ /* 0x000fe20000010000 */
[-C--:B------:R-:W-:Y:S01]  /*6170*/  FMUL.FTZ R119, R97, R51.reuse ;  /* 0x0000003361777220 */ /* 0x080fe20000410000 */
[----:B------:R-:W-:Y:S01]  /*6180*/  FADD.FTZ R50, R107, R50 ;  /* 0x000000326b327221 */ /* 0x000fe20000010000 */
[----:B------:R-:W-:Y:S01]  /*6190*/  FFMA.FTZ R118, R94, R51, -R117 ;  /* 0x000000335e767223 */ /* 0x000fe20000010875 */
[----:B------:R-:W-:Y:S01]  /*61a0*/  FMUL.FTZ R51, R105, R45 ;  /* 0x0000002d69337220 */ /* 0x000fe20000410000 */
[----:B------:R-:W-:Y:S01]  /*61b0*/  FMUL.FTZ R44, R41, R35 ;  /* 0x00000023292c7220 */ /* 0x000fe20000410000 */
[----:B------:R-:W-:-:S02]  /*61c0*/  FMUL.FTZ R117, R105, R50 ;  /* 0x0000003269757220 */ /* 0x000fc40000410000 */
[----:B------:R-:W-:Y:S01]  /*61d0*/  FFMA.FTZ R50, R102, R50, -R51 ;  /* 0x0000003266327223 */ /* 0x000fe20000010833 */
[----:B------:R-:W-:Y:S01]  /*61e0*/  FMUL.RZ R120, R44, 0.15915493667125701904 ;  /* 0x3e22f9832c787820 */ /* 0x000fe2000040c000 */
[----:B------:R-:W-:Y:S01]  /*61f0*/  FFMA.FTZ R119, R94, R116, R119 ;  /* 0x000000745e777223 */ /* 0x000fe20000010077 */
[----:B------:R-:W-:Y:S01]  /*6200*/  FFMA.FTZ R117, R102, R45, R117 ;  /* 0x0000002d66757223 */ /* 0x000fe20000010075 */
[----:B------:R-:W-:Y:S01]  /*6210*/  FMUL.FTZ R44, R93, R118 ;  /* 0x000000765d2c7220 */ /* 0x000fe20000410000 */
[----:B------:R-:W-:Y:S01]  /*6220*/  FADD.FTZ R50, R103, R50 ;  /* 0x0000003267327221 */ /* 0x000fe20000010000 */
[-C--:B------:R-:W-:Y:S01]  /*6230*/  FMUL.FTZ R51, R93, R119.reuse ;  /* 0x000000775d337220 */ /* 0x080fe20000410000 */
[----:B------:R-:W-:Y:S01]  /*6240*/  FADD.FTZ R117, R104, R117 ;  /* 0x0000007568757221 */ /* 0x000fe20000010000 */
[----:B------:R-:W-:Y:S01]  /*6250*/  FFMA.FTZ R119, R90, R119, R44 ;  /* 0x000000775a777223 */ /* 0x000fe2000001002c */
[C---:B------:R-:W-:Y:S02]  /*6260*/  FMUL.FTZ R44, R101.reuse, R50 ;  /* 0x00000032652c7220 */ /* 0x040fe40000410000 */
[----:B------:R-:W-:-:S02]  /*6270*/  FMUL.FTZ R45, R101, R117 ;  /* 0x00000075652d7220 */ /* 0x000fc40000410000 */
[----:B------:R-:W-:Y:S01]  /*6280*/  FFMA.FTZ R117, R98, R117, R44 ;  /* 0x0000007562757223 */ /* 0x000fe2000001002c */
[----:B------:R-:W-:Y:S01]  /*6290*/  FMUL.FTZ R124, R40, R35 ;  /* 0x00000023287c7220 */ /* 0x000fe20000410000 */
[----:B------:R-:W-:Y:S01]  /*62a0*/  FFMA.FTZ R51, R90, R118, -R51 ;  /* 0x000000765a337223 */ /* 0x000fe20000010833 */
[----:B------:R-:W-:Y:S01]  /*62b0*/  FFMA.FTZ R50, R98, R50, -R45 ;  /* 0x0000003262327223 */ /* 0x000fe2000001082d */
[----:B------:R-:W-:Y:S01]  /*62c0*/  FMUL.FTZ R121, R89, R119 ;  /* 0x0000007759797220 */ /* 0x000fe20000410000 */
[----:B------:R-:W0:Y:S01]  /*62d0*/  MUFU.COS R123, R120 ;  /* 0x00000078007b7308 */ /* 0x000e220000000000 */
[----:B------:R-:W-:Y:S01]  /*62e0*/  FADD.FTZ R117, R100, R117 ;  /* 0x0000007564757221 */ /* 0x000fe20000010000 */
[----:B------:R-:W-:Y:S01]  /*62f0*/  FADD.FTZ R50, R99, R50 ;  /* 0x0000003263327221 */ /* 0x000fe20000010000 */
[-C--:B------:R-:W-:Y:S01]  /*6300*/  FFMA.FTZ R121, R86, R51.reuse, -R121 ;  /* 0x0000003356797223 */ /* 0x080fe20000010879 */
[----:B------:R-:W-:Y:S01]  /*6310*/  FMUL.FTZ R125, R89, R51 ;  /* 0x00000033597d7220 */ /* 0x000fe20000410000 */
[----:B------:R-:W-:-:S03]  /*6320*/  FMUL.FTZ R51, R97, R117 ;  /* 0x0000007561337220 */ /* 0x000fc60000410000 */
[----:B------:R-:W1:Y:S01]  /*6330*/  MUFU.SIN R45, R120 ;  /* 0x00000078002d7308 */ /* 0x000e620000000400 */
[-C--:B------:R-:W-:Y:S01]  /*6340*/  FMUL.FTZ R118, R40, R34.reuse ;  /* 0x0000002228767220 */ /* 0x080fe20000410000 */
[----:B------:R-:W-:Y:S01]  /*6350*/  FMUL.FTZ R41, R41, R34 ;  /* 0x0000002229297220 */ /* 0x000fe20000410000 */
[-C--:B------:R-:W-:Y:S01]  /*6360*/  FMUL.FTZ R40, R97, R50.reuse ;  /* 0x0000003261287220 */ /* 0x080fe20000410000 */
[----:B------:R-:W-:-:S04]  /*6370*/  FFMA.FTZ R50, R94, R50, -R51 ;  /* 0x000000325e327223 */ /* 0x000fc80000010833 */
[----:B------:R-:W0:Y:S01]  /*6380*/  MUFU.EX2 R124, R124 ;  /* 0x0000007c007c7308 */ /* 0x000e220000000800 */
[----:B------:R-:W-:Y:S01]  /*6390*/  FMUL.RZ R116, R41, 0.15915493667125701904 ;  /* 0x3e22f98329747820 */ /* 0x000fe2000040c000 */
[----:B------:R-:W-:Y:S01]  /*63a0*/  FFMA.FTZ R41, R94, R117, R40 ;  /* 0x000000755e297223 */ /* 0x000fe20000010028 */
[----:B------:R-:W-:-:S03]  /*63b0*/  FADD.FTZ R50, R95, R50 ;  /* 0x000000325f327221 */ /* 0x000fc60000010000 */
[----:B------:R-:W-:Y:S01]  /*63c0*/  FADD.FTZ R41, R96, R41 ;  /* 0x0000002960297221 */ /* 0x000fe20000010000 */
[-C--:B------:R-:W-:Y:S01]  /*63d0*/  FMUL.FTZ R51, R93, R50.reuse ;  /* 0x000000325d337220 */ /* 0x080fe20000410000 */
[----:B------:R-:W-:Y:S01]  /*63e0*/  FFMA.FTZ R125, R86, R119, R125 ;  /* 0x00000077567d7223 */ /* 0x000fe2000001007d */
[----:B------:R-:W-:Y:S02]  /*63f0*/  FMUL.FTZ R119, R85, R121 ;  /* 0x0000007955777220 */ /* 0x000fe40000410000 */
[----:B------:R-:W-:Y:S01]  /*6400*/  FFMA.FTZ R51, R90, R41, R51 ;  /* 0x000000295a337223 */ /* 0x000fe20000010033 */
[C---:B0-----:R-:W-:Y:S01]  /*6410*/  FMUL.FTZ R123, R124.reuse, R123 ;  /* 0x0000007b7c7b7220 */ /* 0x041fe20000410000 */
[----:B-1----:R-:W-:Y:S01]  /*6420*/  FMUL.FTZ R124, R124, R45 ;  /* 0x0000002d7c7c7220 */ /* 0x002fe20000410000 */
[----:B------:R-:W-:Y:S01]  /*6430*/  FMUL.FTZ R45, R93, R41 ;  /* 0x000000295d2d7220 */ /* 0x000fe20000410000 */
[----:B------:R-:W-:Y:S01]  /*6440*/  FADD.FTZ R51, R92, R51 ;  /* 0x000000335c337221 */ /* 0x000fe20000010000 */
[----:B------:R-:W0:Y:S01]  /*6450*/  MUFU.COS R117, R116 ;  /* 0x0000007400757308 */ /* 0x000e220000000000 */
[-C--:B------:R-:W-:Y:S01]  /*6460*/  FFMA.FTZ R119, R82, R125.reuse, R119 ;  /* 0x0000007d52777223 */ /* 0x080fe20000010077 */
[----:B------:R-:W-:Y:S01]  /*6470*/  FFMA.FTZ R50, R90, R50, -R45 ;  /* 0x000000325a327223 */ /* 0x000fe2000001082d */
[----:B------:R-:W-:Y:S01]  /*6480*/  FMUL.FTZ R125, R85, R125 ;  /* 0x0000007d557d7220 */ /* 0x000fe20000410000 */
[----:B------:R-:W-:-:S02]  /*6490*/  FMUL.FTZ R45, R89, R51 ;  /* 0x00000033592d7220 */ /* 0x000fc40000410000 */
[----:B------:R-:W-:Y:S02]  /*64a0*/  FADD.FTZ R50, R91, R50 ;  /* 0x000000325b327221 */ /* 0x000fe40000010000 */
[----:B------:R-:W1:Y:S01]  /*64b0*/  MUFU.SIN R41, R116 ;  /* 0x0000007400297308 */ /* 0x000e620000000400 */
[----:B------:R-:W-:Y:S01]  /*64c0*/  FFMA.FTZ R125, R82, R121, -R125 ;  /* 0x00000079527d7223 */ /* 0x000fe2000001087d */
[-C--:B------:R-:W-:Y:S01]  /*64d0*/  FMUL.FTZ R40, R89, R50.reuse ;  /* 0x0000003259287220 */ /* 0x080fe20000410000 */
[----:B------:R-:W-:-:S05]  /*64e0*/  FFMA.FTZ R50, R86, R50, -R45 ;  /* 0x0000003256327223 */ /* 0x000fca000001082d */
[----:B------:R-:W0:Y:S01]  /*64f0*/  MUFU.EX2 R118, R118 ;  /* 0x0000007600767308 */ /* 0x000e220000000800 */
[----:B------:R-:W-:Y:S01]  /*6500*/  FMUL.FTZ R44, R81, R125 ;  /* 0x0000007d512c7220 */ /* 0x000fe20000410000 */
[----:B------:R-:W2:Y:S01]  /*6510*/  LDS R45, [R47+0x4c] ;  /* 0x00004c002f2d7984 */ /* 0x000ea20000000800 */
[----:B------:R-:W-:Y:S01]  /*6520*/  FSEL R142, R49, RZ, !P6 ;  /* 0x000000ff318e7208 */ /* 0x000fe20007000000 */
[----:B------:R-:W-:Y:S01]  /*6530*/  FMUL.FTZ R121, R81, R119 ;  /* 0x0000007751797220 */ /* 0x000fe20000410000 */
[----:B------:R-:W-:Y:S01]  /*6540*/  FFMA.FTZ R49, R86, R51, R40 ;  /* 0x0000003356317223 */ /* 0x000fe20000010028 */
[C---:B------:R-:W-:Y:S01]  /*6550*/  FFMA.FTZ R44, R78.reuse, R119, R44 ;  /* 0x000000774e2c7223 */ /* 0x040fe2000001002c */
[----:B------:R-:W3:Y:S01]  /*6560*/  LDS R51, [R47+0x48] ;  /* 0x000048002f337984 */ /* 0x000ee20000000800 */
[----:B------:R-:W-:Y:S01]  /*6570*/  FFMA.FTZ R121, R78, R125, -R121 ;  /* 0x0000007d4e797223 */ /* 0x000fe20000010879 */
[----:B------:R-:W-:Y:S01]  /*6580*/  FSEL R141, R48, 1, !P6 ;  /* 0x3f800000308d7808 */ /* 0x000fe20007000000 */
[----:B------:R-:W-:Y:S01]  /*6590*/  FADD.FTZ R49, R88, R49 ;  /* 0x0000003158317221 */ /* 0x000fe20000010000 */
[C---:B------:R-:W-:Y:S01]  /*65a0*/  FMUL.FTZ R40, R142.reuse, R44 ;  /* 0x0000002c8e287220 */ /* 0x040fe20000410000 */
[----:B------:R-:W-:Y:S01]  /*65b0*/  FADD.FTZ R50, R87, R50 ;  /* 0x0000003257327221 */ /* 0x000fe20000010000 */
[----:B------:R-:W-:Y:S01]  /*65c0*/  FMUL.FTZ R48, R142, R121 ;  /* 0x000000798e307220 */ /* 0x000fe20000410000 */
[C---:B0-----:R-:W-:Y:S01]  /*65d0*/  FMUL.FTZ R117, R118.reuse, R117 ;  /* 0x0000007576757220 */ /* 0x041fe20000410000 */
[----:B-1----:R-:W-:Y:S01]  /*65e0*/  FMUL.FTZ R118, R118, R41 ;  /* 0x0000002976767220 */ /* 0x002fe20000410000 */
[----:B------:R-:W-:Y:S01]  /*65f0*/  FMUL.FTZ R41, R85, R49 ;  /* 0x0000003155297220 */ /* 0x000fe20000410000 */
[----:B------:R-:W-:Y:S01]  /*6600*/  FFMA.FTZ R116, R141, R121, -R40 ;  /* 0x000000798d747223 */ /* 0x000fe20000010828 */
[----:B------:R-:W-:Y:S01]  /*6610*/  FMUL.FTZ R40, R85, R50 ;  /* 0x0000003255287220 */ /* 0x000fe20000410000 */
[----:B------:R-:W-:Y:S01]  /*6620*/  FSEL R140, R42, RZ, !P2 ;  /* 0x000000ff2a8c7208 */ /* 0x000fe20005000000 */
[----:B------:R-:W-:Y:S01]  /*6630*/  FFMA.FTZ R42, R141, R44, R48 ;  /* 0x0000002c8d2a7223 */ /* 0x000fe20000010030 */
[C---:B------:R-:W-:Y:S01]  /*6640*/  FFMA.FTZ R50, R82.reuse, R50, -R41 ;  /* 0x0000003252327223 */ /* 0x040fe20000010829 */
[----:B------:R-:W-:Y:S01]  /*6650*/  FFMA.FTZ R49, R82, R49, R40 ;  /* 0x0000003152317223 */ /* 0x000fe20000010028 */
[----:B------:R-:W-:Y:S01]  /*6660*/  FSEL R139, R43, 1, !P2 ;  /* 0x3f8000002b8b7808 */ /* 0x000fe20005000000 */
[----:B------:R-:W0:Y:S01]  /*6670*/  LDS R44, [R47+0x50] ;  /* 0x000050002f2c7984 */ /* 0x000e220000000800 */
[----:B------:R-:W-:Y:S01]  /*6680*/  FMUL.FTZ R40, R140, R42 ;  /* 0x0000002a8c287220 */ /* 0x000fe20000410000 */
[----:B------:R-:W-:-:S02]  /*6690*/  FADD.FTZ R50, R83, R50 ;  /* 0x0000003253327221 */ /* 0x000fc40000010000 */
[----:B------:R-:W1:Y:S01]  /*66a0*/  LDS R48, [R47+0x54] ;  /* 0x000054002f307984 */ /* 0x000e620000000800 */
[-C--:B------:R-:W-:Y:S01]  /*66b0*/  FMUL.FTZ R43, R140, R116.reuse ;  /* 0x000000748c2b7220 */ /* 0x080fe20000410000 */
[----:B------:R-:W-:Y:S01]  /*66c0*/  FFMA.FTZ R116, R139, R116, -R40 ;  /* 0x000000748b747223 */ /* 0x000fe20000010828 */
[----:B------:R-:W-:Y:S01]  /*66d0*/  FADD.FTZ R40, R84, R49 ;  /* 0x0000003154287221 */ /* 0x000fe20000010000 */
[----:B------:R-:W-:Y:S01]  /*66e0*/  FMUL.FTZ R41, R81, R50 ;  /* 0x0000003251297220 */ /* 0x000fe20000410000 */
[----:B------:R-:W-:Y:S01]  /*66f0*/  FSEL R138, R46, RZ, !P3 ;  /* 0x000000ff2e8a7208 */ /* 0x000fe20005800000 */
[----:B------:R-:W-:Y:S01]  /*6700*/  FFMA.FTZ R120, R139, R42, R43 ;  /* 0x0000002a8b787223 */ /* 0x000fe2000001002b */
[-C--:B------:R-:W-:Y:S01]  /*6710*/  FMUL.FTZ R43, R81, R40.reuse ;  /* 0x00000028512b7220 */ /* 0x080fe20000410000 */
[----:B------:R-:W-:Y:S01]  /*6720*/  FFMA.FTZ R119, R78, R40, R41 ;  /* 0x000000284e777223 */ /* 0x000fe20000010029 */
[----:B------:R-:W-:Y:S01]  /*6730*/  FSEL R137, R115, 1, !P3 ;  /* 0x3f80000073897808 */ /* 0x000fe20005800000 */
[----:B------:R-:W4:Y:S01]  /*6740*/  LDS R41, [R47+0x5c] ;  /* 0x00005c002f297984 */ /* 0x000f220000000800 */
[----:B------:R-:W-:Y:S01]  /*6750*/  FMUL.FTZ R42, R138, R120 ;  /* 0x000000788a2a7220 */ /* 0x000fe20000410000 */
[----:B------:R-:W-:Y:S01]  /*6760*/  FFMA.FTZ R40, R78, R50, -R43 ;  /* 0x000000324e287223 */ /* 0x000fe2000001082b */
[----:B------:R-:W-:Y:S01]  /*6770*/  FADD.FTZ R119, R80, R119 ;  /* 0x0000007750777221 */ /* 0x000fe20000010000 */
[----:B------:R-:W5:Y:S01]  /*6780*/  LDS R49, [R47+0x58] ;  /* 0x000058002f317984 */ /* 0x000f620000000800 */
[-C--:B------:R-:W-:Y:S01]  /*6790*/  FMUL.FTZ R43, R138, R116.reuse ;  /* 0x000000748a2b7220 */ /* 0x080fe20000410000 */
[----:B------:R-:W-:Y:S01]  /*67a0*/  FFMA.FTZ R50, R137, R116, -R42 ;  /* 0x0000007489327223 */ /* 0x000fe2000001082a */
[----:B------:R-:W-:Y:S01]  /*67b0*/  FADD.FTZ R42, R79, R40 ;  /* 0x000000284f2a7221 */ /* 0x000fe20000010000 */
[----:B------:R-:W-:Y:S01]  /*67c0*/  FMUL.FTZ R116, R142, R119 ;  /* 0x000000778e747220 */ /* 0x000fe20000410000 */
[----:B------:R-:W-:Y:S01]  /*67d0*/  FFMA.FTZ R46, R137, R120, R43 ;  /* 0x00000078892e7223 */ /* 0x000fe2000001002b */
[----:B--2---:R-:W-:Y:S01]  /*67e0*/  FMUL.FTZ R45, R10, R45 ;  /* 0x0000002d0a2d7220 */ /* 0x004fe20000410000 */
[----:B------:R-:W2:Y:S01]  /*67f0*/  LDS R40, [R47+0x64] ;  /* 0x000064002f287984 */ /* 0x000ea20000000800 */
[-C--:B------:R-:W-:Y:S01]  /*6800*/  FFMA.FTZ R43, R141, R42.reuse, -R116 ;  /* 0x0000002a8d2b7223 */ /* 0x080fe20000010874 */
[----:B------:R-:W-:-:S02]  /*6810*/  FMUL.FTZ R116, R142, R42 ;  /* 0x0000002a8e747220 */ /* 0x000fc40000410000 */
[----:B------:R-:W2:Y:S01]  /*6820*/  LDS R42, [R47+0x60] ;  /* 0x000060002f2a7984 */ /* 0x000ea20000000800 */
[----:B---3--:R-:W-:Y:S01]  /*6830*/  FMUL.FTZ R51, R10, R51 ;  /* 0x000000330a337220 */ /* 0x008fe20000410000 */
[----:B------:R-:W-:Y:S01]  /*6840*/  FSEL R136, R136, RZ, !P4 ;  /* 0x000000ff88887208 */ /* 0x000fe20006000000 */
[----:B------:R-:W-:Y:S01]  /*6850*/  FFMA.FTZ R116, R141, R119, R116 ;  /* 0x000000778d747223 */ /* 0x000fe20000010074 */
[----:B------:R-:W-:Y:S02]  /*6860*/  FSEL R135, R45, RZ, !P6 ;  /* 0x000000ff2d877208 */ /* 0x000fe40007000000 */
[----:B------:R-:W-:Y:S01]  /*6870*/  FSEL R134, R51, RZ, !P6 ;  /* 0x000000ff33867208 */ /* 0x000fe20007000000 */
[C---:B------:R-:W-:Y:S01]  /*6880*/  FMUL.FTZ R120, R136.reuse, R46 ;  /* 0x0000002e88787220 */ /* 0x040fe20000410000 */
[----:B------:R-:W-:Y:S01]  /*6890*/  FSEL R133, R133, 1, !P4 ;  /* 0x3f80000085857808 */ /* 0x000fe20006000000 */
[----:B------:R-:W-:Y:S01]  /*68a0*/  FADD.FTZ R116, R135, R116 ;  /* 0x0000007487747221 */ /* 0x000fe20000010000 */
[----:B------:R-:W-:Y:S01]  /*68b0*/  FMUL.FTZ R45, R136, R50 ;  /* 0x00000032882d7220 */ /* 0x000fe20000410000 */
[----:B------:R-:W-:-:S02]  /*68c0*/  FADD.FTZ R43, R134, R43 ;  /* 0x0000002b862b7221 */ /* 0x000fc40000010000 */
[C---:B------:R-:W-:Y:S01]  /*68d0*/  FFMA.FTZ R50, R133.reuse, R50, -R120 ;  /* 0x0000003285327223 */ /* 0x040fe20000010878 */
[C---:B------:R-:W-:Y:S01]  /*68e0*/  FMUL.FTZ R120, R140.reuse, R116 ;  /* 0x000000748c787220 */ /* 0x040fe20000410000 */
[----:B------:R-:W-:Y:S01]  /*68f0*/  FFMA.FTZ R46, R133, R46, R45 ;  /* 0x0000002e852e7223 */ /* 0x000fe2000001002d */
[C---:B0-----:R-:W-:Y:S01]  /*6900*/  FMUL.FTZ R44, R11.reuse, R44 ;  /* 0x0000002c0b2c7220 */ /* 0x041fe20000410000 */
[-C--:B------:R-:W-:Y:S01]  /*6910*/  FMUL.FTZ R45, R140, R43.reuse ;  /* 0x0000002b8c2d7220 */ /* 0x080fe20000410000 */
[----:B-1----:R-:W-:Y:S01]  /*6920*/  FMUL.FTZ R48, R11, R48 ;  /* 0x000000300b307220 */ /* 0x002fe20000410000 */
[C---:B------:R-:W-:Y:S02]  /*6930*/  FFMA.FTZ R51, R139.reuse, R43, -R120 ;  /* 0x0000002b8b337223 */ /* 0x040fe40000010878 */
[----:B------:R-:W0:Y:S01]  /*6940*/  LDS R43, [R47+0x6c] ;  /* 0x00006c002f2b7984 */ /* 0x000e220000000800 */
[----:B------:R-:W-:Y:S01]  /*6950*/  FSEL R130, R44, RZ, !P2 ;  /* 0x000000ff2c827208 */ /* 0x000fe20005000000 */
[----:B------:R-:W-:Y:S01]  /*6960*/  FFMA.FTZ R116, R139, R116, R45 ;  /* 0x000000748b747223 */ /* 0x000fe2000001002d */
[----:B------:R-:W-:Y:S01]  /*6970*/  FSEL R131, R48, RZ, !P2 ;  /* 0x000000ff30837208 */ /* 0x000fe20005000000 */
[----:B------:R-:W1:Y:S01]  /*6980*/  LDS R45, [R47+0x68] ;  /* 0x000068002f2d7984 */ /* 0x000e620000000800 */
[----:B------:R-:W-:Y:S01]  /*6990*/  FSEL R132, R132, RZ, !P5 ;  /* 0x000000ff84847208 */ /* 0x000fe20006800000 */
[----:B------:R-:W-:Y:S01]  /*69a0*/  FADD.FTZ R51, R130, R51 ;  /* 0x0000003382337221 */ /* 0x000fe20000010000 */
[C---:B----4-:R-:W-:Y:S01]  /*69b0*/  FMUL.FTZ R41, R12.reuse, R41 ;  /* 0x000000290c297220 */ /* 0x050fe20000410000 */
[----:B------:R-:W-:Y:S01]  /*69c0*/  FADD.FTZ R116, R131, R116 ;  /* 0x0000007483747221 */ /* 0x000fe20000010000 */
[----:B-----5:R-:W-:Y:S01]  /*69d0*/  FMUL.FTZ R49, R12, R49 ;  /* 0x000000310c317220 */ /* 0x020fe20000410000 */
[CC--:B------:R-:W-:Y:S01]  /*69e0*/  FMUL.FTZ R115, R138.reuse, R51.reuse ;  /* 0x000000338a737220 */ /* 0x0c0fe20000410000 */
[----:B------:R-:W-:Y:S01]  /*69f0*/  FSEL R129, R129, 1, !P5 ;  /* 0x3f80000081817808 */ /* 0x000fe20006800000 */
[----:B------:R-:W-:Y:S01]  /*6a00*/  FMUL.FTZ R44, R138, R116 ;  /* 0x000000748a2c7220 */ /* 0x000fe20000410000 */
[C---:B------:R-:W-:Y:S01]  /*6a10*/  FMUL.FTZ R48, R132.reuse, R46 ;  /* 0x0000002e84307220 */ /* 0x040fe20000410000 */
[----:B------:R-:W-:Y:S01]  /*6a20*/  FSEL R127, R41, RZ, !P3 ;  /* 0x000000ff297f7208 */ /* 0x000fe20005800000 */
[C---:B------:R-:W-:Y:S01]  /*6a30*/  FFMA.FTZ R116, R137.reuse, R116, R115 ;  /* 0x0000007489747223 */ /* 0x040fe20000010073 */
[----:B------:R-:W-:Y:S01]  /*6a40*/  FFMA.FTZ R51, R137, R51, -R44 ;  /* 0x0000003389337223 */ /* 0x000fe2000001082c */
[----:B------:R-:W-:Y:S01]  /*6a50*/  FSEL R128, R49, RZ, !P3 ;  /* 0x000000ff31807208 */ /* 0x000fe20005800000 */
[-C--:B------:R-:W-:Y:S01]  /*6a60*/  FFMA.FTZ R44, R129, R50.reuse, -R48 ;  /* 0x00000032812c7223 */ /* 0x080fe20000010830 */
[----:B------:R-:W-:Y:S01]  /*6a70*/  FMUL.FTZ R50, R132, R50 ;  /* 0x0000003284327220 */ /* 0x000fe20000410000 */
[----:B------:R-:W-:Y:S01]  /*6a80*/  FADD.FTZ R116, R127, R116 ;  /* 0x000000747f747221 */ /* 0x000fe20000010000 */
[C---:B--2---:R-:W-:Y:S01]  /*6a90*/  FMUL.FTZ R126, R13.reuse, R40 ;  /* 0x000000280d7e7220 */ /* 0x044fe20000410000 */
[----:B------:R-:W-:Y:S01]  /*6aa0*/  FMUL.FTZ R42, R13, R42 ;  /* 0x0000002a0d2a7220 */ /* 0x000fe20000410000 */
[----:B------:R-:W-:Y:S01]  /*6ab0*/  FADD.FTZ R51, R128, R51 ;  /* 0x0000003380337221 */ /* 0x000fe20000010000 */
[----:B------:R-:W-:Y:S01]  /*6ac0*/  FFMA.FTZ R40, R129, R46, R50 ;  /* 0x0000002e81287223 */ /* 0x000fe20000010032 */
[----:B------:R-:W2:Y:S01]  /*6ad0*/  S2UR UR25, SR_CTAID.Y ;  /* 0x00000000001979c3 */ /* 0x000ea20000002600 */
[C---:B------:R-:W-:Y:S01]  /*6ae0*/  FMUL.FTZ R46, R136.reuse, R116 ;  /* 0x00000074882e7220 */ /* 0x040fe20000410000 */
[----:B------:R-:W-:Y:S01]  /*6af0*/  FMUL.FTZ R48, R136, R51 ;  /* 0x0000003388307220 */ /* 0x000fe20000410000 */
[----:B------:R-:W-:-:S02]  /*6b00*/  FSEL R125, R42, RZ, !P4 ;  /* 0x000000ff2a7d7208 */ /* 0x000fc40006000000 */
[C---:B------:R-:W-:Y:S01]  /*6b10*/  FFMA.FTZ R42, R133.reuse, R51, -R46 ;  /* 0x00000033852a7223 */ /* 0x040fe2000001082e */
[----:B------:R-:W-:Y:S01]  /*6b20*/  FSEL R126, R126, RZ, !P4 ;  /* 0x000000ff7e7e7208 */ /* 0x000fe20006000000 */
[----:B------:R-:W-:Y:S01]  /*6b30*/  FFMA.FTZ R41, R133, R116, R48 ;  /* 0x0000007485297223 */ /* 0x000fe20000010030 */
[----:B------:R-:W-:Y:S01]  /*6b40*/  IADD3 R49, PT, PT, R114, 0xe, RZ ;  /* 0x0000000e72317810 */ /* 0x000fe20007ffe0ff */
[----:B------:R-:W-:Y:S01]  /*6b50*/  FADD.FTZ R48, R125, R42 ;  /* 0x0000002a7d307221 */ /* 0x000fe20000010000 */
[----:B------:R-:W3:Y:S01]  /*6b60*/  LDS R46, [R47+0x70] ;  /* 0x000070002f2e7984 */ /* 0x000ee20000000800 */
[----:B------:R-:W-:Y:S02]  /*6b70*/  FADD.FTZ R41, R126, R41 ;  /* 0x000000297e297221 */ /* 0x000fe40000010000 */
[C---:B------:R-:W-:Y:S01]  /*6b80*/  FMUL.FTZ R116, R132.reuse, R48 ;  /* 0x0000003084747220 */ /* 0x040fe20000410000 */
[----:B------:R-:W-:Y:S01]  /*6b90*/  ISETP.GE.U32.AND P2, PT, R49, UR12, PT ;  /* 0x0000000c31007c0c */ /* 0x000fe2000bf46070 */
[----:B------:R-:W-:Y:S01]  /*6ba0*/  FMUL.FTZ R50, R132, R41 ;  /* 0x0000002984327220 */ /* 0x000fe20000410000 */
[----:B0-----:R-:W-:Y:S01]  /*6bb0*/  FMUL.FTZ R122, R14, R43 ;  /* 0x0000002b0e7a7220 */ /* 0x001fe20000410000 */
[----:B------:R-:W-:Y:S01]  /*6bc0*/  FFMA.FTZ R49, R129, R41, R116 ;  /* 0x0000002981317223 */ /* 0x000fe20000010074 */
[----:B------:R-:W0:Y:S04]  /*6bd0*/  LDS R42, [R47+0x74] ;  /* 0x000074002f2a7984 */ /* 0x000e280000000800 */
[----:B------:R-:W4:Y:S04]  /*6be0*/  LDS R41, [R47+0x7c] ;  /* 0x00007c002f297984 */ /* 0x000f280000000800 */
[----:B------:R5:W4:Y:S02]  /*6bf0*/  LDS R43, [R47+0x78] ;  /* 0x000078002f2b7984 */ /* 0x000b240000000800 */
[----:B-----5:R-:W-:-:S04]  /*6c00*/  IADD3 R47, PT, PT, R114, 0xf, RZ ;  /* 0x0000000f722f7810 */ /* 0x020fc80007ffe0ff */
[----:B------:R-:W-:Y:S01]  /*6c10*/  ISETP.GE.U32.AND P3, PT, R47, UR12, PT ;  /* 0x0000000c2f007c0c */ /* 0x000fe2000bf66070 */
[----:B--2---:R-:W-:Y:S01]  /*6c20*/  UIMAD.WIDE.U32 UR12, UR25, UR30, URZ ;  /* 0x0000001e190c72a5 */ /* 0x004fe2000f8e00ff */
[----:B-1----:R-:W-:Y:S01]  /*6c30*/  FMUL.FTZ R45, R14, R45 ;  /* 0x0000002d0e2d7220 */ /* 0x002fe20000410000 */
[----:B------:R-:W-:Y:S02]  /*6c40*/  VOTEU.ANY UP0, P0 ;  /* 0x0000000000ff7886 */ /* 0x000fe40000000100 */
[----:B------:R-:W-:Y:S01]  /*6c50*/  UIMAD UR13, UR25, UR31, UR13 ;  /* 0x0000001f190d72a4 */ /* 0x000fe2000f8e020d */
[----:B------:R-:W-:Y:S01]  /*6c60*/  FSEL R124, R124, RZ, !P2 ;  /* 0x000000ff7c7c7208 */ /* 0x000fe20005000000 */
[----:B------:R-:W-:Y:S01]  /*6c70*/  FFMA.FTZ R48, R129, R48, -R50 ;  /* 0x0000003081307223 */ /* 0x000fe20000010832 */
[----:B------:R-:W-:Y:S01]  /*6c80*/  FSEL R122, R122, RZ, !P5 ;  /* 0x000000ff7a7a7208 */ /* 0x000fe20006800000 */
[----:B------:R-:W-:Y:S01]  /*6c90*/  UIMAD.WIDE.U32 UR12, UR7, UR32, UR12 ;  /* 0x00000020070c72a5 */ /* 0x000fe2000f8e000c */
[----:B------:R-:W-:Y:S01]  /*6ca0*/  FSEL R121, R45, RZ, !P5 ;  /* 0x000000ff2d797208 */ /* 0x000fe20006800000 */
[----:B------:R-:W-:Y:S01]  /*6cb0*/  @UP0 ULEA UR25, UR7, UR21, 0x4 ;  /* 0x0000001507190291 */ /* 0x000fe2000f8e20ff */
[----:B------:R-:W-:Y:S01]  /*6cc0*/  FSEL R123, R123, 1, !P2 ;  /* 0x3f8000007b7b7808 */ /* 0x000fe20005000000 */
[----:B------:R-:W-:Y:S01]  /*6cd0*/  FMUL.FTZ R50, R124, R40 ;  /* 0x000000287c327220 */ /* 0x000fe20000410000 */
[----:B------:R-:W-:Y:S01]  /*6ce0*/  UIMAD UR13, UR7, UR33, UR13 ;  /* 0x00000021070d72a4 */ /* 0x000fe2000f8e020d */
[----:B------:R-:W-:Y:S01]  /*6cf0*/  FADD.FTZ R49, R122, R49 ;  /* 0x000000317a317221 */ /* 0x000fe20000010000 */
[----:B------:R-:W-:Y:S01]  /*6d00*/  ULEA UR40, UP0, UR12, UR34, 0x3 ;  /* 0x000000220c287291 */ /* 0x000fe2000f8018ff */
[----:B------:R-:W-:Y:S01]  /*6d10*/  FADD.FTZ R48, R121, R48 ;  /* 0x0000003079307221 */ /* 0x000fe20000010000 */
[CC--:B------:R-:W-:Y:S01]  /*6d20*/  FMUL.FTZ R45, R124.reuse, R44.reuse ;  /* 0x0000002c7c2d7220 */ /* 0x0c0fe20000410000 */
[C---:B------:R-:W-:Y:S01]  /*6d30*/  FFMA.FTZ R44, R123.reuse, R44, -R50 ;  /* 0x0000002c7b2c7223 */ /* 0x040fe20000010832 */
[----:B------:R-:W-:Y:S01]  /*6d40*/  ULEA.HI.X UR12, UR12, UR35, UR13, 0x3, UP0 ;  /* 0x000000230c0c7291 */ /* 0x000fe200080f1c0d */
[C---:B------:R-:W-:Y:S01]  /*6d50*/  FMUL.FTZ R50, R124.reuse, R49 ;  /* 0x000000317c327220 */ /* 0x040fe20000410000 */
[----:B------:R-:W-:Y:S01]  /*6d60*/  FMUL.FTZ R116, R124, R48 ;  /* 0x000000307c747220 */ /* 0x000fe20000410000 */
[----:B------:R-:W-:-:S02]  /*6d70*/  FFMA.FTZ R40, R123, R40, R45 ;  /* 0x000000287b287223 */ /* 0x000fc4000001002d */
[C---:B------:R-:W-:Y:S01]  /*6d80*/  FFMA.FTZ R45, R123.reuse, R48, -R50 ;  /* 0x000000307b2d7223 */ /* 0x040fe20000010832 */
[----:B------:R-:W-:Y:S01]  /*6d90*/  FFMA.FTZ R116, R123, R49, R116 ;  /* 0x000000317b747223 */ /* 0x000fe20000010074 */
[----:B------:R-:W-:Y:S02]  /*6da0*/  MOV R48, UR40 ;  /* 0x0000002800307c02 */ /* 0x000fe40008000f00 */
[----:B------:R-:W-:-:S06]  /*6db0*/  MOV R49, UR12 ;  /* 0x0000000c00317c02 */ /* 0x000fcc0008000f00 */
[----:B------:R-:W2:Y:S01]  /*6dc0*/  LDG.E.64 R48, desc[UR22][R48.64] ;  /* 0x0000001630307981 */ /* 0x000ea2000c1e1b00 */
[C---:B---3--:R-:W-:Y:S01]  /*6dd0*/  FMUL.FTZ R46, R15.reuse, R46 ;  /* 0x0000002e0f2e7220 */ /* 0x048fe20000410000 */
[----:B0-----:R-:W-:-:S04]  /*6de0*/  FMUL.FTZ R42, R15, R42 ;  /* 0x0000002a0f2a7220 */ /* 0x001fc80000410000 */
[----:B------:R-:W-:Y:S02]  /*6df0*/  FSEL R120, R46, RZ, !P2 ;  /* 0x000000ff2e787208 */ /* 0x000fe40005000000 */
[----:B------:R-:W-:Y:S02]  /*6e00*/  FSEL R119, R42, RZ, !P2 ;  /* 0x000000ff2a777208 */ /* 0x000fe40005000000 */
[----:B------:R-:W-:Y:S01]  /*6e10*/  FSEL R118, R118, RZ, !P3 ;  /* 0x000000ff76767208 */ /* 0x000fe20005800000 */
[----:B------:R-:W-:Y:S01]  /*6e20*/  FADD.FTZ R45, R120, R45 ;  /* 0x0000002d782d7221 */ /* 0x000fe20000010000 */
[----:B------:R-:W-:Y:S01]  /*6e30*/  FSEL R117, R117, 1, !P3 ;  /* 0x3f80000075757808 */ /* 0x000fe20005800000 */
[----:B------:R-:W-:Y:S01]  /*6e40*/  FADD.FTZ R116, R119, R116 ;  /* 0x0000007477747221 */ /* 0x000fe20000010000 */
[----:B----4-:R-:W-:Y:S01]  /*6e50*/  FMUL.FTZ R41, R16, R41 ;  /* 0x0000002910297220 */ /* 0x010fe20000410000 */
[----:B------:R-:W-:Y:S01]  /*6e60*/  FMUL.FTZ R42, R118, R45 ;  /* 0x0000002d762a7220 */ /* 0x000fe20000410000 */
[----:B------:R-:W-:-:S03]  /*6e70*/  FMUL.FTZ R43, R16, R43 ;  /* 0x0000002b102b7220 */ /* 0x000fc60000410000 */
[-C--:B------:R-:W-:Y:S01]  /*6e80*/  FFMA.FTZ R155, R117, R116.reuse, R42 ;  /* 0x00000074759b7223 */ /* 0x080fe2000001002a */
[----:B------:R-:W-:Y:S01]  /*6e90*/  FMUL.FTZ R42, R118, R116 ;  /* 0x00000074762a7220 */ /* 0x000fe20000410000 */
[----:B------:R-:W-:Y:S02]  /*6ea0*/  FSEL R116, R41, RZ, !P3 ;  /* 0x000000ff29747208 */ /* 0x000fe40005800000 */
[----:B------:R-:W-:Y:S01]  /*6eb0*/  FSEL R115, R43, RZ, !P3 ;  /* 0x000000ff2b737208 */ /* 0x000fe20005800000 */
[----:B------:R-:W-:Y:S02]  /*6ec0*/  FFMA.FTZ R42, R117, R45, -R42 ;  /* 0x0000002d752a7223 */ /* 0x000fe4000001082a */
[----:B------:R-:W-:Y:S01]  /*6ed0*/  FADD.FTZ R155, R116, R155 ;  /* 0x0000009b749b7221 */ /* 0x000fe20000010000 */
[----:B------:R-:W-:Y:S01]  /*6ee0*/  FMUL.FTZ R153, R118, R44 ;  /* 0x0000002c76997220 */ /* 0x000fe20000410000 */
[----:B------:R-:W-:-:S03]  /*6ef0*/  FADD.FTZ R154, R115, R42 ;  /* 0x0000002a739a7221 */ /* 0x000fc60000010000 */
[----:B------:R-:W0:Y:S01]  /*6f00*/  SHFL.UP PT, R43, R155, 0x1, RZ ;  /* 0x042000009b2b7989 */ /* 0x000e2200000e00ff */
[CC--:B------:R-:W-:Y:S01]  /*6f10*/  FFMA.FTZ R153, R117.reuse, R40.reuse, R153 ;  /* 0x0000002875997223 */ /* 0x0c0fe20000010099 */
[----:B------:R-:W-:Y:S02]  /*6f20*/  FMUL.FTZ R152, R118, R40 ;  /* 0x0000002876987220 */ /* 0x000fe40000410000 */
[----:B------:R-:W1:Y:S02]  /*6f30*/  SHFL.UP PT, R42, R154, 0x1, RZ ;  /* 0x042000009a2a7989 */ /* 0x000e6400000e00ff */
[----:B------:R-:W-:Y:S02]  /*6f40*/  FFMA.FTZ R152, R117, R44, -R152 ;  /* 0x0000002c75987223 */ /* 0x000fe40000010898 */
        /* <DEDUP_REMOVED lines=79> */
[----:B------:R-:W-:Y:S01]  /*7440*/  @!P2 STS.128 [R51+UR21+0x4200], R44 ;  /* 0x0042002c3300a988 */ /* 0x000fe20008000c15 */
[----:B------:R-:W-:Y:S01]  /*7450*/  SHF.R.U32.HI R50, RZ, 0x5, R163 ;  /* 0x00000005ff327819 */ /* 0x000fe200000116a3 */
[----:B------:R-:W-:Y:S01]  /*7460*/  BAR.SYNC.DEFER_BLOCKING 0x0 ;  /* 0x0000000000007b1d */ /* 0x000fe20000010000 */
[----:B------:R-:W-:Y:S02]  /*7470*/  ISETP.GE.AND P2, PT, R77, 0x10, PT ;  /* 0x000000104d00780c */ /* 0x000fe40003f46270 */
[----:B------:R-:W-:Y:S02]  /*7480*/  ISETP.NE.AND P3, PT, R50, 0x3, PT ;  /* 0x000000033200780c */ /* 0x000fe40003f65270 */
[----:B------:R-:W-:-:S02]  /*7490*/  FSEL R152, R152, R44, !P2 ;  /* 0x0000002c98987208 */ /* 0x000fc40005000000 */
[C---:B------:R-:W-:Y:S02]  /*74a0*/  ISETP.NE.AND P4, PT, R50.reuse, 0x2, PT ;  /* 0x000000023200780c */ /* 0x040fe40003f85270 */
[----:B------:R-:W-:Y:S02]  /*74b0*/  ISETP.NE.AND P5, PT, R50, 0x1, PT ;  /* 0x000000013200780c */ /* 0x000fe40003fa5270 */
[----:B------:R-:W-:Y:S02]  /*74c0*/  FSEL R153, R153, R45, !P2 ;  /* 0x0000002d99997208 */ /* 0x000fe40005000000 */
[----:B------:R-:W-:Y:S02]  /*74d0*/  FSEL R154, R154, R46, !P2 ;  /* 0x0000002e9a9a7208 */ /* 0x000fe40005000000 */
[----:B------:R-:W-:Y:S02]  /*74e0*/  FSEL R155, R155, R47, !P2 ;  /* 0x0000002f9b9b7208 */ /* 0x000fe40005000000 */
[----:B------:R-:W0:Y:S01]  /*74f0*/  LDS.128 R44, [UR21+0x4200] ;  /* 0x00420015ff2c7984 */ /* 0x000e220008000c00 */
[----:B--2---:R-:W-:-:S02]  /*7500*/  R2UR UR42, R49 ;  /* 0x00000000312a72ca */ /* 0x004fc400000e0000 */
[----:B------:R-:W-:Y:S02]  /*7510*/  R2UR UR25, R48 ;  /* 0x00000000301972ca */ /* 0x000fe400000e0000 */
[----:B------:R-:W1:Y:S01]  /*7520*/  LDS.128 R48, [UR21+0x4210] ;  /* 0x00421015ff307984 */ /* 0x000e620008000c00 */
[----:B0-----:R-:W-:Y:S02]  /*7530*/  FSEL R145, R44, R145, !P5 ;  /* 0x000000912c917208 */ /* 0x001fe40006800000 */
        /* <DEDUP_REMOVED lines=70> */
.L_x_239:
        /* <DEDUP_REMOVED lines=16> */
.L_x_240:
[----:B------:R-:W-:Y:S05]  /*7aa0*/  BSYNC.RECONVERGENT B0 ;  /* 0x0000000000007941 */ /* 0x000fea0003800200 */
.L_x_238:
        /* <DEDUP_REMOVED lines=119> */
.L_x_242:
[----:B------:R-:W-:Y:S05]  /*8220*/  BSYNC.RECONVERGENT B0 ;  /* 0x0000000000007941 */ /* 0x000fea0003800200 */
.L_x_241:
        /* <DEDUP_REMOVED lines=51> */
.L_x_237:
        /* <DEDUP_REMOVED lines=10> */
[----:B------:R-:W4:Y:S04]  /*8600*/  LDL.LU R85, [R1+0x4] ;  /* 0x0000040001557983 */ /* 0x000f280000300800 */
[----:B------:R-:W4:Y:S01]  /*8610*/  LDL.LU R84, [R1] ;  /* 0x0000000001547983 */ /* 0x000f220000300800 */
[----:B0-----:R-:W-:Y:S01]  /*8620*/  ISETP.NE.AND P0, PT, R0, RZ, PT ;  /* 0x000000ff0000720c */ /* 0x001fe20003f05270 */
[----:B------:R-:W-:Y:S01]  /*8630*/  UIADD3 UR7, UPT, UPT, -UR8, UR15, URZ ;  /* 0x0000000f08077290 */ /* 0x000fe2000fffe1ff */
[----:B------:R-:W-:Y:S01]  /*8640*/  LOP3.LUT R3, R114, 0x3e00, RZ, 0xc0, !PT ;  /* 0x00003e0072037812 */ /* 0x000fe200078ec0ff */
[----:B------:R-:W-:Y:S01]  /*8650*/  STS [R147], R32 ;  /* 0x0000002093007388 */ /* 0x000fe20000000800 */
[----:B------:R-:W1:Y:S02]  /*8660*/  LDCU.128 UR12, c[0x0][0x420] ;  /* 0x00008400ff0c77ac */ /* 0x000e640008000c00 */
[----:B------:R-:W-:Y:S01]  /*8670*/  LOP3.LUT R6, R3, 0x1f, R0, 0xf8, !PT ;  /* 0x0000001f03067812 */ /* 0x000fe200078ef800 */
[----:B------:R-:W-:Y:S01]  /*8680*/  STS [R76+0x4], R31 ;  /* 0x0000041f4c007388 */ /* 0x000fe20000000800 */
[----:B------:R-:W-:-:S02]  /*8690*/  MOV R10, UR7 ;  /* 0x00000007000a7c02 */ /* 0x000fc40008000f00 */
[C---:B------:R-:W-:Y:S01]  /*86a0*/  LOP3.LUT R11, R6.reuse, 0x20, RZ, 0xfc, !PT ;  /* 0x00000020060b7812 */ /* 0x040fe200078efcff */
[----:B------:R-:W-:Y:S01]  /*86b0*/  STS [R75+0x8], R30 ;  /* 0x0000081e4b007388 */ /* 0x000fe20000000800 */
[C---:B------:R-:W-:Y:S02]  /*86c0*/  LOP3.LUT R7, R6.reuse, 0x40, RZ, 0xfc, !PT ;  /* 0x0000004006077812 */ /* 0x040fe400078efcff */
[C---:B------:R-:W-:Y:S01]  /*86d0*/  LOP3.LUT R8, R6.reuse, 0x60, RZ, 0xfc, !PT ;  /* 0x0000006006087812 */ /* 0x040fe200078efcff */
[----:B------:R-:W-:Y:S01]  /*86e0*/  STS [R74+0xc], R29 ;  /* 0x00000c1d4a007388 */ /* 0x000fe20000000800 */
[C---:B------:R-:W-:Y:S02]  /*86f0*/  LOP3.LUT R9, R6.reuse, 0x80, RZ, 0xfc, !PT ;  /* 0x0000008006097812 */ /* 0x040fe400078efcff */
[C---:B------:R-:W-:Y:S01]  /*8700*/  LOP3.LUT R17, R6.reuse, 0xa0, RZ, 0xfc, !PT ;  /* 0x000000a006117812 */ /* 0x040fe200078efcff */
[----:B------:R-:W-:Y:S01]  /*8710*/  STS [R73+0x10], R28 ;  /* 0x0000101c49007388 */ /* 0x000fe20000000800 */
[----:B------:R-:W-:Y:S01]  /*8720*/  LOP3.LUT R16, R6, 0xc0, RZ, 0xfc, !PT ;  /* 0x000000c006107812 */ /* 0x000fe200078efcff */
[----:B-1----:R-:W-:-:S02]  /*8730*/  UIMAD.WIDE.U32 UR24, UR26, UR12, UR8 ;  /* 0x0000000c1a1872a5 */ /* 0x002fc4000f8e0008 */
[----:B------:R-:W-:Y:S01]  /*8740*/  STS [R72+0x14], R27 ;  /* 0x0000141b48007388 */ /* 0x000fe20000000800 */
[C---:B------:R-:W-:Y:S01]  /*8750*/  LOP3.LUT R15, R6.reuse, 0xe0, RZ, 0xfc, !PT ;  /* 0x000000e0060f7812 */ /* 0x040fe200078efcff */
[----:B------:R-:W-:Y:S02]  /*8760*/  UIMAD UR25, UR26, UR13, UR25 ;  /* 0x0000000d1a1972a4 */ /* 0x000fe4000f8e0219 */
[----:B------:R-:W-:Y:S01]  /*8770*/  STS [R71+0x18], R26 ;  /* 0x0000181a47007388 */ /* 0x000fe20000000800 */
[C---:B------:R-:W-:Y:S01]  /*8780*/  LOP3.LUT R14, R6.reuse, 0x100, RZ, 0xfc, !PT ;  /* 0x00000100060e7812 */ /* 0x040fe200078efcff */
[----:B---3--:R-:W-:Y:S02]  /*8790*/  UIMAD.WIDE.U32 UR24, UR27, UR14, UR24 ;  /* 0x0000000e1b1872a5 */ /* 0x008fe4000f8e0018 */
[----:B------:R-:W-:Y:S01]  /*87a0*/  STS [R70+0x1c], R25 ;  /* 0x00001c1946007388 */ /* 0x000fe20000000800 */
[----:B------:R-:W-:Y:S01]  /*87b0*/  LOP3.LUT R13, R6, 0x120, RZ, 0xfc, !PT ;  /* 0x00000120060d7812 */ /* 0x000fe200078efcff */
[----:B------:R-:W-:-:S02]  /*87c0*/  UIMAD UR25, UR27, UR15, UR25 ;  /* 0x0000000f1b1972a4 */ /* 0x000fc4000f8e0219 */
[----:B------:R-:W-:Y:S01]  /*87d0*/  STS [R69+0x20], R24 ;  /* 0x0000201845007388 */ /* 0x000fe20000000800 */
[C---:B------:R-:W-:Y:S01]  /*87e0*/  IADD3 R3, P1, PT, R6.reuse, UR24, RZ ;  /* 0x0000001806037c10 */ /* 0x040fe2000ff3e0ff */
[----:B------:R-:W0:Y:S01]  /*87f0*/  LDCU.128 UR12, c[0x0][0x410] ;  /* 0x00008200ff0c77ac */ /* 0x000e220008000c00 */
[C---:B------:R-:W-:Y:S01]  /*8800*/  LOP3.LUT R38, R6.reuse, 0x160, RZ, 0xfc, !PT ;  /* 0x0000016006267812 */ /* 0x040fe200078efcff */
[----:B------:R-:W-:Y:S01]  /*8810*/  STS [R68+0x24], R23 ;  /* 0x0000241744007388 */ /* 0x000fe20000000800 */
[----:B------:R-:W-:Y:S02]  /*8820*/  IADD3.X R12, PT, PT, RZ, UR25, RZ, P1, !PT ;  /* 0x00000019ff0c7c10 */ /* 0x000fe40008ffe4ff */
[C---:B-----5:R-:W-:Y:S01]  /*8830*/  LEA R2, P5, R3.reuse, UR28, 0x2 ;  /* 0x0000001c03027c11 */ /* 0x060fe2000f8a10ff */
[----:B------:R-:W-:Y:S01]  /*8840*/  STS [R67+0x28], R22 ;  /* 0x0000281643007388 */ /* 0x000fe20000000800 */
[C---:B------:R-:W-:Y:S02]  /*8850*/  LOP3.LUT R36, R6.reuse, 0x1a0, RZ, 0xfc, !PT ;  /* 0x000001a006247812 */ /* 0x040fe400078efcff */
[----:B------:R-:W-:Y:S01]  /*8860*/  LEA.HI.X R3, R3, UR29, R12, 0x2, P5 ;  /* 0x0000001d03037c11 */ /* 0x000fe2000a8f140c */
[----:B------:R-:W-:Y:S01]  /*8870*/  STS [R66+0x2c], R21 ;  /* 0x00002c1542007388 */ /* 0x000fe20000000800 */
[----:B------:R-:W-:-:S02]  /*8880*/  LOP3.LUT R12, R6, 0x140, RZ, 0xfc, !PT ;  /* 0x00000140060c7812 */ /* 0x000fc400078efcff */
[----:B------:R-:W-:Y:S01]  /*8890*/  LOP3.LUT R34, R6, 0x1e0, RZ, 0xfc, !PT ;  /* 0x000001e006227812 */ /* 0x000fe200078efcff */
[----:B------:R-:W-:Y:S04]  /*88a0*/  STS [R65+0x30], R20 ;  /* 0x0000301441007388 */ /* 0x000fe80000000800 */
[----:B------:R-:W-:Y:S01]  /*88b0*/  STS [R64+0x34], R19 ;  /* 0x0000341340007388 */ /* 0x000fe20000000800 */
[----:B0-----:R-:W-:-:S03]  /*88c0*/  UIMAD.WIDE.U32 UR24, UR26, UR12, UR8 ;  /* 0x0000000c1a1872a5 */ /* 0x001fc6000f8e0008 */
[----:B------:R-:W-:Y:S01]  /*88d0*/  STS [R63+0x38], R18 ;  /* 0x000038123f007388 */ /* 0x000fe20000000800 */
[----:B------:R-:W-:-:S03]  /*88e0*/  UIMAD UR13, UR26, UR13, UR25 ;  /* 0x0000000d1a0d72a4 */ /* 0x000fc6000f8e0219 */
[----:B------:R-:W-:Y:S01]  /*88f0*/  STS [R62+0x3c], R33 ;  /* 0x00003c213e007388 */ /* 0x000fe20000000800 */
[----:B------:R-:W-:-:S03]  /*8900*/  NOP ;  /* 0x0000000000007918 */ /* 0x000fc60000000000 */
[----:B------:R-:W-:Y:S01]  /*8910*/  LDS R43, [R165+0x280] ;  /* 0x00028000a52b7984 */ /* 0x000fe20000000800 */
[----:B------:R-:W-:Y:S01]  /*8920*/  UMOV UR12, UR24 ;  /* 0x00000018000c7c82 */ /* 0x000fe20008000000 */
[----:B------:R-:W0:Y:S02]  /*8930*/  LDCU.64 UR24, c[0x0][0x488] ;  /* 0x00009100ff1877ac */ /* 0x000e240008000a00 */
[----:B------:R-:W-:Y:S01]  /*8940*/  LDS R45, [R164+0x300] ;  /* 0x00030000a42d7984 */ /* 0x000fe20000000800 */
[----:B------:R-:W-:-:S03]  /*8950*/  UIMAD.WIDE.U32 UR12, UR27, UR14, UR12 ;  /* 0x0000000e1b0c72a5 */ /* 0x000fc6000f8e000c */
[----:B------:R-:W-:Y:S01]  /*8960*/  LDS R47, [R162+0x380] ;  /* 0x00038000a22f7984 */ /* 0x000fe20000000800 */
[----:B------:R-:W-:-:S03]  /*8970*/  UIMAD UR15, UR27, UR15, UR13 ;  /* 0x0000000f1b0f72a4 */ /* 0x000fc6000f8e020d */
        /* <DEDUP_REMOVED lines=9> */
[----:B----4-:R-:W-:Y:S04]  /*8a10*/  LDS R35, [R87+0x80] ;  /* 0x0000800057237984 */ /* 0x010fe80000000800 */
        /* <DEDUP_REMOVED lines=37> */
[----:B------:R2:W-:Y:S01]  /*8c70*/  @!P6 STG.E desc[UR22][R2.64+0x500], R53 ;  /* 0x000500350200e986 */ /* 0x0005e2000c101916 */
        /* <DEDUP_REMOVED lines=20> */
[----:B--2---:R-:W-:Y:S01]  /*8dc0*/  MOV R53, RZ ;  /* 0x000000ff00357202 */ /* 0x004fe20000000f00 */
        /* <DEDUP_REMOVED lines=246> */
.L_x_245:
        /* <DEDUP_REMOVED lines=13> */
.L_x_4949:


//--------------------- .text._Z25selective_scan_fwd_kernelI32Selective_Scan_fwd_kernel_traitsILi128ELi16ELi1ELb0ELb1ELb1ELb0EfN3c107complexIfEEEEv13SSMParamsBase --------------------------
	.section	.text._Z25selective_scan_fwd_kernelI32Selective_Scan_fwd_kernel_traitsILi128ELi16ELi1ELb0ELb1ELb1ELb0EfN3c107complexIfEEEEv13SSMParamsBase,"ax",@progbits
	.align	128
        .global         _Z25selective_scan_fwd_kernelI32Selective_Scan_fwd_kernel_traitsILi128ELi16ELi1ELb0ELb1ELb1ELb0EfN3c107complexIfEEEEv13SSMParamsBase
        .type           _Z25selective_scan_fwd_kernelI32Selective_Scan_fwd_kernel_traitsILi128ELi16ELi1ELb0ELb1ELb1ELb0EfN3c107complexIfEEEEv13SSMParamsBase,@function
        .size           _Z25selective_scan_fwd_kernelI32Selective_Scan_fwd_kernel_traitsILi128ELi16ELi1ELb0ELb1ELb1ELb0EfN3c107complexIfEEEEv13SSMParamsBase,(.L_x_4950 - _Z25selective_scan_fwd_kernelI32Selective_Scan_fwd_kernel_traitsILi128ELi16ELi1ELb0ELb1ELb1ELb0EfN3c107complexIfEEEEv13SSMParamsBase)
        .other          _Z25selective_scan_fwd_kernelI32Selective_Scan_fwd_kernel_traitsILi128ELi16ELi1ELb0ELb1ELb1ELb0EfN3c107complexIfEEEEv13SSMParamsBase,@"STO_CUDA_ENTRY STV_DEFAULT"
_Z25selective_scan_fwd_kernelI32Selective_Scan_fwd_kernel_traitsILi128ELi16ELi1ELb0ELb1ELb1ELb0EfN3c107complexIfEEEEv13SSMParamsBase:
.text._Z25selective_scan_fwd_kernelI32Selective_Scan_fwd_kernel_traitsILi128ELi16ELi1ELb0ELb1ELb1ELb0EfN3c107complexIfEEEEv13SSMParamsBase:
[----:B------:R-:W0:Y:S01]  /*0000*/  LDC R1, c[0x0][0x37c] ;  /* 0x0000df00ff017b82 */ /* 0x000e220000000800 */
[----:B------:R-:W1:Y:S07]  /*0010*/  LDCU.64 UR4, c[0x0][0x470] ;  /* 0x00008e00ff0477ac */ /* 0x000e6e0008000a00 */
[----:B------:R-:W2:Y:S01]  /*0020*/  S2UR UR20, SR_CTAID.Y ;  /* 0x00000000001479c3 */ /* 0x000ea20000002600 */
[----:B0-----:R-:W-:Y:S01]  /*0030*/  IADD3 R1, PT, PT, R1, -0x98, RZ ;  /* 0xffffff6801017810 */ /* 0x001fe20007ffe0ff */
[----:B------:R-:W0:Y:S01]  /*0040*/  LDCU.64 UR26, c[0x0][0x358] ;  /* 0x00006b00ff1a77ac */ /* 0x000e220008000a00 */
[----:B------:R-:W3:Y:S01]  /*0050*/  LDCU UR34, c[0x0][0x398] ;  /* 0x00007300ff2277ac */ /* 0x000ee20008000800 */
[----:B------:R-:W4:Y:S01]  /*0060*/  LDCU.128 UR8, c[0x0][0x450] ;  /* 0x00008a00ff0877ac */ /* 0x000f220008000c00 */
[----:B------:R-:W0:Y:S01]  /*0070*/  S2R R7, SR_CTAID.Y ;  /* 0x0000000000077919 */ /* 0x000e220000002600 */
[----:B------:R-:W0:Y:S01]  /*0080*/  LDCU.128 UR16, c[0x0][0x400] ;  /* 0x00008000ff1077ac */ /* 0x000e220008000c00 */
[----:B-1----:R-:W-:Y:S01]  /*0090*/  UISETP.NE.U32.AND UP1, UPT, UR4, URZ, UPT ;  /* 0x000000ff0400728c */ /* 0x002fe2000bf25070 */
[----:B------:R-:W1:Y:S03]  /*00a0*/  LDCU.128 UR12, c[0x0][0x3f0] ;  /* 0x00007e00ff0c77ac */ /* 0x000e660008000c00 */
[----:B------:R-:W-:Y:S01]  /*00b0*/  UISETP.NE.AND.EX UP1, UPT, UR5, URZ, UPT, UP1 ;  /* 0x000000ff0500728c */ /* 0x000fe2000bf25310 */
[----:B---3--:R-:W-:Y:S01]  /*00c0*/  MOV R0, UR34 ;  /* 0x0000002200007c02 */ /* 0x008fe20008000f00 */
[----:B------:R-:W3:Y:S04]  /*00d0*/  LDCU.64 UR30, c[0x0][0x3d0] ;  /* 0x00007a00ff1e77ac */ /* 0x000ee80008000a00 */
[----:B------:R-:W-:Y:S01]  /*00e0*/  PLOP3.LUT P1, PT, PT, PT, UP1, 0x80, 0x8 ;  /* 0x000000000008781c */ /* 0x000fe20003f2f018 */
[----:B----4-:R-:W-:-:S04]  /*00f0*/  UISETP.NE.U32.AND UP0, UPT, UR10, URZ, UPT ;  /* 0x000000ff0a00728c */ /* 0x010fc8000bf05070 */
[----:B--2---:R-:W-:Y:S01]  /*0100*/  @UP1 ULEA UR4, UP3, UR20, UR4, 0x2 ;  /* 0x0000000414041291 */ /* 0x004fe2000f8610ff */
[----:B------:R-:W-:Y:S01]  /*0110*/  IABS R0, R0 ;  /* 0x0000000000007213 */ /* 0x000fe20000000000 */
[----:B------:R-:W-:Y:S02]  /*0120*/  UISETP.NE.AND.EX UP0, UPT, UR11, URZ, UPT, UP0 ;  /* 0x000000ff0b00728c */ /* 0x000fe4000bf05300 */
[----:B------:R-:W-:Y:S02]  /*0130*/  @UP1 ULEA.HI.X UR5, UR20, UR5, URZ, 0x2, UP3 ;  /* 0x0000000514051291 */ /* 0x000fe400098f14ff */
[----:B------:R-:W-:Y:S02]  /*0140*/  MOV R4, UR4 ;  /* 0x0000000400047c02 */ /* 0x000fe40008000f00 */
[----:B------:R-:W-:Y:S02]  /*0150*/  R2UR UR32, R0 ;  /* 0x00000000002072ca */ /* 0x000fe400000e0000 */
[----:B------:R-:W-:-:S02]  /*0160*/  MOV R5, UR5 ;  /* 0x0000000500057c02 */ /* 0x000fc40008000f00 */
[----:B------:R-:W-:Y:S01]  /*0170*/  PLOP3.LUT P0, PT, PT, PT, UP0, 0x80, 0x8 ;  /* 0x000000000008781c */ /* 0x000fe20003f0f008 */
[----:B------:R-:W-:Y:S02]  /*0180*/  @UP0 ULEA UR10, UP2, UR20, UR10, 0x2 ;  /* 0x0000000a140a0291 */ /* 0x000fe4000f8410ff */
[----:B0-----:R-:W5:Y:S02]  /*0190*/  @P1 LDG.E R4, desc[UR26][R4.64] ;  /* 0x0000001a04041981 */ /* 0x001f64000c1e1900 */
[----:B------:R-:W-:Y:S02]  /*01a0*/  @UP0 ULEA.HI.X UR11, UR20, UR11, URZ, 0x2, UP2 ;  /* 0x0000000b140b0291 */ /* 0x000fe400090f14ff */
[----:B------:R-:W-:Y:S02]  /*01b0*/  MOV R2, UR10 ;  /* 0x0000000a00027c02 */ /* 0x000fe40008000f00 */
[----:B------:R-:W0:Y:S02]  /*01c0*/  I2F.RP R0, UR32 ;  /* 0x0000002000007d06 */ /* 0x000e240008209400 */
[----:B------:R-:W-:Y:S01]  /*01d0*/  MOV R3, UR11 ;  /* 0x0000000b00037c02 */ /* 0x000fe20008000f00 */
[----:B------:R-:W2:Y:S04]  /*01e0*/  S2UR UR10, SR_CTAID.X ;  /* 0x00000000000a79c3 */ /* 0x000ea80000002500 */
[----:B------:R4:W5:Y:S01]  /*01f0*/  @P0 LDG.E R2, desc[UR26][R2.64] ;  /* 0x0000001a02020981 */ /* 0x000962000c1e1900 */
[----:B------:R-:W-:Y:S01]  /*0200*/  UMOV UR4, URZ ;  /* 0x000000ff00047c82 */ /* 0x000fe20008000000 */
[----:B------:R-:W3:Y:S01]  /*0210*/  LDCU UR11, c[0x0][0x394] ;  /* 0x00007280ff0b77ac */ /* 0x000ee20008000800 */
[----:B0-----:R-:W0:Y:S02]  /*0220*/  MUFU.RCP R0, R0 ;  /* 0x0000000000007308 */ /* 0x001e240000001000 */
[----:B0-----:R-:W-:-:S06]  /*0230*/  IADD3 R6, PT, PT, R0, 0xffffffe, RZ ;  /* 0x0ffffffe00067810 */ /* 0x001fcc0007ffe0ff */
[----:B------:R-:W0:Y:S01]  /*0240*/  F2I.FTZ.U32.TRUNC.NTZ R6, R6 ;  /* 0x0000000600067305 */ /* 0x000e22000021f000 */
[----:B----4-:R-:W-:Y:S02]  /*0250*/  IABS R3, R7 ;  /* 0x0000000700037213 */ /* 0x010fe40000000000 */
[----:B0-----:R-:W-:Y:S02]  /*0260*/  R2UR UR5, R6 ;  /* 0x00000000060572ca */ /* 0x001fe400000e0000 */
[----:B------:R-:W-:-:S11]  /*0270*/  R2UR UR21, R3 ;  /* 0x00000000031572ca */ /* 0x000fd600000e0000 */
[----:B------:R-:W-:-:S04]  /*0280*/  UIADD3 UR6, UPT, UPT, URZ, -UR5, URZ ;  /* 0x80000005ff067290 */ /* 0x000fc8000fffe0ff */
[----:B------:R-:W-:-:S04]  /*0290*/  UIMAD UR6, UR6, UR32, URZ ;  /* 0x00000020060672a4 */ /* 0x000fc8000f8e02ff */
[----:B------:R-:W-:-:S04]  /*02a0*/  UIMAD.WIDE.U32 UR4, UR5, UR6, UR4 ;  /* 0x00000006050472a5 */ /* 0x000fc8000f8e0004 */
[----:B------:R-:W-:Y:S02]  /*02b0*/  UIMAD.WIDE.U32 UR28, UR5, UR21, URZ ;  /* 0x00000015051c72a5 */ /* 0x000fe4000f8e00ff */
[----:B--2---:R-:W-:-:S05]  /*02c0*/  UIMAD.WIDE.U32 UR24, UR10, UR16, URZ ;  /* 0x000000100a1872a5 */ /* 0x004fca000f8e00ff */
[----:B------:R-:W0:Y:S01]  /*02d0*/  LDCU.128 UR4, c[0x0][0x460] ;  /* 0x00008c00ff0477ac */ /* 0x000e220008000c00 */
[----:B-1----:R-:W-:Y:S02]  /*02e0*/  UIMAD.WIDE.U32 UR22, UR10, UR12, URZ ;  /* 0x0000000c0a1672a5 */ /* 0x002fe4000f8e00ff */
[----:B------:R-:W-:Y:S02]  /*02f0*/  UIADD3 UR12, UPT, UPT, -UR29, URZ, URZ ;  /* 0x000000ff1d0c7290 */ /* 0x000fe4000fffe1ff */
[----:B------:R-:W-:Y:S02]  /*0300*/  UIMAD UR17, UR10, UR17, UR25 ;  /* 0x000000110a1172a4 */ /* 0x000fe4000f8e0219 */
[----:B------:R-:W-:Y:S01]  /*0310*/  UIMAD UR21, UR32, UR12, UR21 ;  /* 0x0000000c201572a4 */ /* 0x000fe2000f8e0215 */
[----:B------:R-:W-:Y:S01]  /*0320*/  UMOV UR16, UR24 ;  /* 0x0000001800107c82 */ /* 0x000fe20008000000 */
[----:B------:R-:W-:Y:S02]  /*0330*/  UIMAD UR13, UR10, UR13, UR23 ;  /* 0x0000000d0a0d72a4 */ /* 0x000fe4000f8e0217 */
[----:B------:R-:W-:Y:S01]  /*0340*/  UIMAD.WIDE.U32 UR16, UR20, UR18, UR16 ;  /* 0x00000012141072a5 */ /* 0x000fe2000f8e0010 */
[----:B------:R-:W-:Y:S01]  /*0350*/  UMOV UR12, UR22 ;  /* 0x00000016000c7c82 */ /* 0x000fe20008000000 */
[----:B------:R-:W-:-:S02]  /*0360*/  UISETP.GT.U32.AND UP1, UPT, UR32, UR21, UPT ;  /* 0x000000152000728c */ /* 0x000fc4000bf24070 */
[----:B------:R-:W-:Y:S02]  /*0370*/  UIMAD.WIDE.U32 UR12, UR20, UR14, UR12 ;  /* 0x0000000e140c72a5 */ /* 0x000fe4000f8e000c */
[----:B------:R-:W-:Y:S02]  /*0380*/  UIMAD UR18, UR20, UR19, UR17 ;  /* 0x00000013141272a4 */ /* 0x000fe4000f8e0211 */
[----:B0-----:R-:W-:Y:S02]  /*0390*/  ULEA UR14, UP2, UR16, UR6, 0x2 ;  /* 0x00000006100e7291 */ /* 0x001fe4000f8410ff */
[----:B------:R-:W-:Y:S02]  /*03a0*/  UIMAD UR13, UR20, UR15, UR13 ;  /* 0x0000000f140d72a4 */ /* 0x000fe4000f8e020d */
[----:B------:R-:W-:Y:S02]  /*03b0*/  ULEA.HI.X UR18, UR16, UR7, UR18, 0x2, UP2 ;  /* 0x0000000710127291 */ /* 0x000fe400090f1412 */
[----:B---3--:R-:W-:-:S02]  /*03c0*/  UISETP.GE.AND UP2, UPT, UR11, 0x1, UPT ;  /* 0x000000010b00788c */ /* 0x008fc4000bf46270 */
[----:B------:R-:W-:Y:S02]  /*03d0*/  ULEA UR15, UP0, UR12, UR4, 0x2 ;  /* 0x000000040c0f7291 */ /* 0x000fe4000f8010ff */
[----:B------:R-:W-:Y:S02]  /*03e0*/  @!UP1 UIADD3 UR21, UPT, UPT, UR21, -UR32, URZ ;  /* 0x8000002015159290 */ /* 0x000fe4000fffe0ff */
[----:B------:R-:W-:Y:S01]  /*03f0*/  ULEA.HI.X UR17, UR12, UR5, UR13, 0x2, UP0 ;  /* 0x000000050c117291 */ /* 0x000fe200080f140d */
[----:B------:R-:W-:Y:S01]  /*0400*/  PLOP3.LUT P2, PT, PT, PT, UP2, 0x80, 0x8 ;  /* 0x000000000008781c */ /* 0x000fe20003f4f028 */
[----:B------:R-:W-:Y:S02]  /*0410*/  UISETP.GE.U32.AND UP0, UPT, UR21, UR32, UPT ;  /* 0x000000201500728c */ /* 0x000fe4000bf06070 */
[----:B------:R-:W-:Y:S02]  /*0420*/  UIMAD.WIDE.U32 UR6, UR10, UR30, URZ ;  /* 0x0000001e0a0672a5 */ /* 0x000fe4000f8e00ff */
[----:B------:R-:W-:-:S02]  /*0430*/  ULOP3.LUT UR4, UR20, UR34, URZ, 0x3c, !UPT ;  /* 0x0000002214047292 */ /* 0x000fc4000f8e3cff */
[----:B------:R-:W-:Y:S02]  /*0440*/  @!UP1 UIADD3 UR29, UPT, UPT, UR29, 0x1, URZ ;  /* 0x000000011d1d9890 */ /* 0x000fe4000fffe0ff */
[----:B------:R-:W-:Y:S01]  /*0450*/  UIMAD UR13, UR10, UR31, UR7 ;  /* 0x0000001f0a0d72a4 */ /* 0x000fe2000f8e0207 */
[----:B------:R-:W0:Y:S01]  /*0460*/  LDCU.64 UR22, c[0x0][0x3b0] ;  /* 0x00007600ff1677ac */ /* 0x000e220008000a00 */
[----:B------:R-:W1:Y:S01]  /*0470*/  LDCU.64 UR32, c[0x0][0x3e8] ;  /* 0x00007d00ff2077ac */ /* 0x000e620008000a00 */
[----:B------:R-:W-:Y:S02]  /*0480*/  UISETP.NE.AND UP1, UPT, UR34, URZ, UPT ;  /* 0x000000ff2200728c */ /* 0x000fe4000bf25270 */
[----:B------:R-:W-:Y:S02]  /*0490*/  UISETP.GE.AND UP2, UPT, UR4, URZ, UPT ;  /* 0x000000ff0400728c */ /* 0x000fe4000bf46270 */
[----:B------:R-:W-:Y:S01]  /*04a0*/  @UP0 UIADD3 UR29, UPT, UPT, UR29, 0x1, URZ ;  /* 0x000000011d1d0890 */ /* 0x000fe2000fffe0ff */
[----:B01----:R-:W-:Y:S11]  /*04b0*/  @!P2 EXIT ;  /* 0x000000000000a94d */ /* 0x003ff60003800000 */
[----:B------:R-:W0:Y:S01]  /*04c0*/  S2R R0, SR_TID.X ;  /* 0x0000000000007919 */ /* 0x000e220000002100 */
[----:B------:R-:W-:Y:S02]  /*04d0*/  @!UP2 UIADD3 UR29, UPT, UPT, -UR29, URZ, URZ ;  /* 0x000000ff1d1da290 */ /* 0x000fe4000fffe1ff */
[----:B------:R-:W-:Y:S01]  /*04e0*/  @!UP1 ULOP3.LUT UR29, URZ, UR34, URZ, 0x33, !UPT ;  /* 0x00000022ff1d9292 */ /* 0x000fe2000f8e33ff */
[----:B------:R-:W1:Y:S03]  /*04f0*/  LDCU.64 UR24, c[0x0][0x3c8] ;  /* 0x00007900ff1877ac */ /* 0x000e660008000a00 */
[----:B------:R-:W-:Y:S01]  /*0500*/  USHF.R.S32.HI UR12, URZ, 0x1f, UR29 ;  /* 0x0000001fff0c7899 */ /* 0x000fe2000801141d */
[----:B------:R-:W2:Y:S03]  /*0510*/  LDCU UR19, c[0x0][0x384] ;  /* 0x00007080ff1377ac */ /* 0x000ea60008000800 */
[----:B------:R-:W-:Y:S01]  /*0520*/  UIMAD UR16, UR12, UR32, URZ ;  /* 0x000000200c1072a4 */ /* 0x000fe2000f8e02ff */
[----:B------:R-:W-:Y:S01]  /*0530*/  UMOV UR7, UR13 ;  /* 0x0000000d00077c82 */ /* 0x000fe20008000000 */
[----:B------:R-:W-:Y:S01]  /*0540*/  UIMAD.WIDE.U32 UR4, UR10, UR22, URZ ;  /* 0x000000160a0472a5 */ /* 0x000fe2000f8e00ff */
[----:B------:R-:W3:Y:S01]  /*0550*/  LDCU.64 UR30, c[0x0][0x448] ;  /* 0x00008900ff1e77ac */ /* 0x000ee20008000a00 */
[----:B------:R-:W-:-:S02]  /*0560*/  UIMAD.WIDE.U32 UR6, UR29, UR32, UR6 ;  /* 0x000000201d0672a5 */ /* 0x000fc4000f8e0006 */
[----:B------:R-:W-:Y:S02]  /*0570*/  UIMAD UR16, UR29, UR33, UR16 ;  /* 0x000000211d1072a4 */ /* 0x000fe4000f8e0210 */
[----:B------:R-:W-:Y:S02]  /*0580*/  UIMAD UR5, UR10, UR23, UR5 ;  /* 0x000000170a0572a4 */ /* 0x000fe4000f8e0205 */
[----:B------:R-:W-:Y:S02]  /*0590*/  ULEA UR8, UP0, UR6, UR8, 0x2 ;  /* 0x0000000806087291 */ /* 0x000fe4000f8010ff */
[----:B------:R-:W-:Y:S01]  /*05a0*/  UIADD3 UR22, UPT, UPT, UR7, UR16, URZ ;  /* 0x0000001007167290 */ /* 0x000fe2000fffe0ff */
[C---:B0-----:R-:W-:Y:S01]  /*05b0*/  IMAD.SHL.U32 R3, R0.reuse, 0x10, RZ ;  /* 0x0000001000037824 */ /* 0x041fe200078e00ff */
[----:B------:R-:W0:Y:S01]  /*05c0*/  LDCU UR13, c[0x0][0x38c] ;  /* 0x00007180ff0d77ac */ /* 0x000e220008000800 */
[----:B------:R-:W-:Y:S01]  /*05d0*/  LOP3.LUT R6, R0, 0x1f, RZ, 0xc0, !PT ;  /* 0x0000001f00067812 */ /* 0x000fe200078ec0ff */
[----:B------:R-:W-:-:S03]  /*05e0*/  ULEA.HI.X UR22, UR6, UR9, UR22, 0x2, UP0 ;  /* 0x0000000906167291 */ /* 0x000fc600080f1416 */
[----:B------:R-:W-:Y:S01]  /*05f0*/  LOP3.LUT R5, R6, 0x3e00, R3, 0xf8, !PT ;  /* 0x00003e0006057812 */ /* 0x000fe200078ef803 */
[----:B-1----:R-:W-:Y:S02]  /*0600*/  UIMAD.WIDE.U32 UR6, UR29, UR24, UR4 ;  /* 0x000000181d0672a5 */ /* 0x002fe4000f8e0004 */
[----:B------:R-:W-:Y:S01]  /*0610*/  UIMAD UR12, UR12, UR24, URZ ;  /* 0x000000180c0c72a4 */ /* 0x000fe2000f8e02ff */
[----:B------:R-:W-:Y:S01]  /*0620*/  UMOV UR4, URZ ;  /* 0x000000ff00047c82 */ /* 0x000fe20008000000 */
[----:B------:R-:W-:Y:S01]  /*0630*/  UMOV UR5, URZ ;  /* 0x000000ff00057c82 */ /* 0x000fe20008000000 */
[----:B-----5:R-:W-:Y:S01]  /*0640*/  @P0 R2UR UR4, R2 ;  /* 0x00000000020402ca */ /* 0x020fe200000e0000 */
[----:B------:R-:W-:Y:S01]  /*0650*/  UIMAD UR12, UR29, UR25, UR12 ;  /* 0x000000191d0c72a4 */ /* 0x000fe2000f8e020c */
[----:B------:R-:W-:Y:S01]  /*0660*/  @P1 R2UR UR5, R4 ;  /* 0x00000000040512ca */ /* 0x000fe200000e0000 */
[----:B--2---:R-:W-:Y:S02]  /*0670*/  UIMAD UR10, UR10, UR19, UR20 ;  /* 0x000000130a0a72a4 */ /* 0x004fe4000f8e0214 */
[----:B---3--:R-:W-:-:S02]  /*0680*/  ULEA UR19, UP0, UR6, UR30, 0x2 ;  /* 0x0000001e06137291 */ /* 0x008fc4000f8010ff */
[----:B------:R-:W-:Y:S02]  /*0690*/  UIADD3 UR21, UPT, UPT, UR7, UR12, URZ ;  /* 0x0000000c07157290 */ /* 0x000fe4000fffe0ff */
[----:B------:R-:W-:Y:S02]  /*06a0*/  UIMAD UR10, UR10, UR11, URZ ;  /* 0x0000000b0a0a72a4 */ /* 0x000fe4000f8e02ff */
[----:B------:R-:W-:Y:S02]  /*06b0*/  ULEA.HI.X UR21, UR6, UR31, UR21, 0x2, UP0 ;  /* 0x0000001f06157291 */ /* 0x000fe400080f1415 */
[----:B0-----:R-:W-:Y:S01]  /*06c0*/  UIMAD UR10, UR10, UR13, URZ ;  /* 0x0000000d0a0a72a4 */ /* 0x001fe2000f8e02ff */
[----:B------:R-:W-:Y:S01]  /*06d0*/  UMOV UR11, UR15 ;  /* 0x0000000f000b7c82 */ /* 0x000fe20008000000 */
[----:B------:R-:W-:Y:S01]  /*06e0*/  UMOV UR16, UR14 ;  /* 0x0000000e00107c82 */ /* 0x000fe20008000000 */
[----:B------:R-:W-:Y:S01]  /*06f0*/  UMOV UR6, URZ ;  /* 0x000000ff00067c82 */ /* 0x000fe20008000000 */
[----:B------:R-:W-:-:S08]  /*0700*/  UMOV UR20, UR8 ;  /* 0x0000000800147c82 */ /* 0x000fd00008000000 */
.L_x_285:
[----:B------:R-:W0:Y:S01]  /*0710*/  LDCU UR15, c[0x0][0x388] ;  /* 0x00007100ff0f77ac */ /* 0x000e220008000800 */
[----:B------:R-:W-:Y:S01]  /*0720*/  SHF.L.U32 R128, R0, 0x4, RZ ;  /* 0x0000000400807819 */ /* 0x000fe200000006ff */
[----:B------:R-:W-:Y:S01]  /*0730*/  IMAD.MOV.U32 R16, RZ, RZ, RZ ;  /* 0x000000ffff107224 */ /* 0x000fe200078e00ff */
[----:B---3--:R-:W-:Y:S01]  /*0740*/  MOV R2, UR11 ;  /* 0x0000000b00027c02 */ /* 0x008fe20008000f00 */
[----:B------:R-:W-:Y:S01]  /*0750*/  HFMA2 R12, -RZ, RZ, 0, 0 ;  /* 0x00000000ff0c7431 */ /* 0x000fe200000001ff */
[----:B------:R-:W-:Y:S02]  /*0760*/  LOP3.LUT R27, R128, 0x3e00, RZ, 0xc0, !PT ;  /* 0x00003e00801b7812 */ /* 0x000fe400078ec0ff */
[----:B------:R-:W-:Y:S02]  /*0770*/  CS2R R10, SRZ ;  /* 0x00000000000a7805 */ /* 0x000fe4000001ff00 */
[----:B------:R-:W-:Y:S01]  /*0780*/  MOV R3, UR17 ;  /* 0x0000001100037c02 */ /* 0x000fe20008000f00 */
[----:B------:R-:W-:Y:S01]  /*0790*/  HFMA2 R18, -RZ, RZ, 0, 0 ;  /* 0x00000000ff127431 */ /* 0x000fe200000001ff */
[----:B------:R-:W-:Y:S01]  /*07a0*/  LOP3.LUT R28, R27, 0x1f, R0, 0xf8, !PT ;  /* 0x0000001f1b1c7812 */ /* 0x000fe200078ef800 */
[----:B------:R-:W-:Y:S01]  /*07b0*/  HFMA2 R22, -RZ, RZ, 0, 0 ;  /* 0x00000000ff167431 */ /* 0x000fe200000001ff */
[----:B------:R-:W-:Y:S01]  /*07c0*/  MOV R14, RZ ;  /* 0x000000ff000e7202 */ /* 0x000fe20000000f00 */
[----:B------:R-:W-:Y:S01]  /*07d0*/  HFMA2 R26, -RZ, RZ, 0, 0 ;  /* 0x00000000ff1a7431 */ /* 0x000fe200000001ff */
[----:B------:R-:W-:-:S02]  /*07e0*/  LOP3.LUT R6, R28, 0x20, RZ, 0xfc, !PT ;  /* 0x000000201c067812 */ /* 0x000fc400078efcff */
[C---:B------:R-:W-:Y:S02]  /*07f0*/  LOP3.LUT R7, R28.reuse, 0x40, RZ, 0xfc, !PT ;  /* 0x000000401c077812 */ /* 0x040fe400078efcff */
[----:B------:R-:W-:Y:S01]  /*0800*/  MOV R20, RZ ;  /* 0x000000ff00147202 */ /* 0x000fe20000000f00 */
[----:B0-----:R-:W-:Y:S01]  /*0810*/  UIMAD UR7, UR6, -0x800, UR15 ;  /* 0xfffff800060778a4 */ /* 0x001fe2000f8e020f */
[C---:B------:R-:W-:Y:S02]  /*0820*/  LOP3.LUT R13, R28.reuse, 0xe0, RZ, 0xfc, !PT ;  /* 0x000000e01c0d7812 */ /* 0x040fe400078efcff */
[C---:B------:R-:W-:Y:S02]  /*0830*/  LOP3.LUT R15, R28.reuse, 0x100, RZ, 0xfc, !PT ;  /* 0x000001001c0f7812 */ /* 0x040fe400078efcff */
[C---:B------:R-:W-:Y:S02]  /*0840*/  LOP3.LUT R8, R28.reuse, 0x60, RZ, 0xfc, !PT ;  /* 0x000000601c087812 */ /* 0x040fe400078efcff */
[C---:B------:R-:W-:Y:S01]  /*0850*/  ISETP.GE.AND P0, PT, R5.reuse, UR7, PT ;  /* 0x0000000705007c0c */ /* 0x040fe2000bf06270 */
[----:B------:R-:W-:Y:S01]  /*0860*/  IMAD.WIDE.U32 R4, R5, 0x4, R2 ;  /* 0x0000000405047825 */ /* 0x000fe200078e0002 */
[----:B------:R-:W-:-:S02]  /*0870*/  LOP3.LUT R3, R28, 0x80, RZ, 0xfc, !PT ;  /* 0x000000801c037812 */ /* 0x000fc400078efcff */
[----:B------:R-:W-:Y:S02]  /*0880*/  P2R R30, PR, RZ, 0x1 ;  /* 0x00000001ff1e7803 */ /* 0x000fe40000000000 */
[----:B------:R-:W-:Y:S02]  /*0890*/  LEA R2, P0, R28, UR16, 0x2 ;  /* 0x000000101c027c11 */ /* 0x000fe4000f8010ff */
[----:B------:R-:W-:Y:S01]  /*08a0*/  ISETP.GE.AND P3, PT, R3, UR7, PT ;  /* 0x0000000703007c0c */ /* 0x000fe2000bf66270 */
[----:B------:R-:W-:Y:S01]  /*08b0*/  BAR.SYNC.DEFER_BLOCKING 0x0 ;  /* 0x0000000000007b1d */ /* 0x000fe20000010000 */
[----:B------:R-:W-:Y:S02]  /*08c0*/  IADD3.X R3, PT, PT, RZ, UR18, RZ, P0, !PT ;  /* 0x00000012ff037c10 */ /* 0x000fe400087fe4ff */
[----:B------:R-:W-:Y:S02]  /*08d0*/  ISETP.NE.AND P0, PT, R30, RZ, PT ;  /* 0x000000ff1e00720c */ /* 0x000fe40003f05270 */
[----:B------:R-:W-:-:S02]  /*08e0*/  ISETP.GE.AND P6, PT, R6, UR7, PT ;  /* 0x0000000706007c0c */ /* 0x000fc4000bfc6270 */
[----:B------:R-:W-:Y:S02]  /*08f0*/  ISETP.GE.AND P5, PT, R7, UR7, PT ;  /* 0x0000000707007c0c */ /* 0x000fe4000bfa6270 */
[C---:B------:R-:W-:Y:S02]  /*0900*/  LOP3.LUT R6, R28.reuse, 0xa0, RZ, 0xfc, !PT ;  /* 0x000000a01c067812 */ /* 0x040fe400078efcff */
[----:B------:R-:W-:Y:S02]  /*0910*/  LOP3.LUT R7, R28, 0xc0, RZ, 0xfc, !PT ;  /* 0x000000c01c077812 */ /* 0x000fe400078efcff */
[----:B------:R-:W-:Y:S02]  /*0920*/  ISETP.GE.AND P2, PT, R6, UR7, PT ;  /* 0x0000000706007c0c */ /* 0x000fe4000bf46270 */
[----:B------:R-:W-:Y:S02]  /*0930*/  ISETP.GE.AND P1, PT, R7, UR7, PT ;  /* 0x0000000707007c0c */ /* 0x000fe4000bf26270 */
[----:B------:R-:W-:-:S02]  /*0940*/  CS2R R6, SRZ ;  /* 0x0000000000067805 */ /* 0x000fc4000001ff00 */
[----:B------:R-:W-:Y:S02]  /*0950*/  LOP3.LUT R17, R28, 0x120, RZ, 0xfc, !PT ;  /* 0x000001201c117812 */ /* 0x000fe400078efcff */
[----:B------:R-:W-:Y:S02]  /*0960*/  ISETP.GE.AND P4, PT, R8, UR7, PT ;  /* 0x0000000708007c0c */ /* 0x000fe4000bf86270 */
[----:B------:R-:W-:Y:S02]  /*0970*/  CS2R R8, SRZ ;  /* 0x0000000000087805 */ /* 0x000fe4000001ff00 */
[C---:B------:R-:W-:Y:S02]  /*0980*/  LOP3.LUT R19, R28.reuse, 0x140, RZ, 0xfc, !PT ;  /* 0x000001401c137812 */ /* 0x040fe400078efcff */
[----:B------:R-:W-:Y:S01]  /*0990*/  LOP3.LUT R21, R28, 0x160, RZ, 0xfc, !PT ;  /* 0x000001601c157812 */ /* 0x000fe200078efcff */
[----:B------:R-:W2:Y:S01]  /*09a0*/  @!P0 LDG.E R6, desc[UR26][R4.64] ;  /* 0x0000001a04068981 */ /* 0x000ea2000c1e1900 */
[----:B------:R-:W-:-:S02]  /*09b0*/  ISETP.GE.AND P0, PT, R13, UR7, PT ;  /* 0x000000070d007c0c */ /* 0x000fc4000bf06270 */
[C---:B------:R-:W-:Y:S01]  /*09c0*/  LOP3.LUT R23, R28.reuse, 0x180, RZ, 0xfc, !PT ;  /* 0x000001801c177812 */ /* 0x040fe200078efcff */
[----:B------:R-:W3:Y:S01]  /*09d0*/  @!P6 LDG.E R7, desc[UR26][R4.64+0x80] ;  /* 0x0000801a0407e981 */ /* 0x000ee2000c1e1900 */
[----:B------:R-:W-:Y:S02]  /*09e0*/  P2R R13, PR, RZ, 0x1 ;  /* 0x00000001ff0d7803 */ /* 0x000fe40000000000 */
[----:B------:R-:W-:Y:S01]  /*09f0*/  P2R R35, PR, RZ, 0x2 ;  /* 0x00000002ff237803 */ /* 0x000fe20000000000 */
[----:B------:R-:W4:Y:S01]  /*0a00*/  @!P1 LDG.E R12, desc[UR26][R4.64+0x300] ;  /* 0x0003001a040c9981 */ /* 0x000f22000c1e1900 */
[----:B------:R-:W-:Y:S02]  /*0a10*/  LOP3.LUT R25, R28, 0x1a0, RZ, 0xfc, !PT ;  /* 0x000001a01c197812 */ /* 0x000fe400078efcff */
[----:B------:R-:W-:Y:S01]  /*0a20*/  P2R R37, PR, RZ, 0x4 ;  /* 0x00000004ff257803 */ /* 0x000fe20000000000 */
[----:B------:R-:W5:Y:S01]  /*0a30*/  @!P5 LDG.E R8, desc[UR26][R4.64+0x100] ;  /* 0x0001001a0408d981 */ /* 0x000f62000c1e1900 */
[----:B------:R-:W-:-:S02]  /*0a40*/  P2R R38, PR, RZ, 0x8 ;  /* 0x00000008ff267803 */ /* 0x000fc40000000000 */
[----:B------:R-:W-:Y:S01]  /*0a50*/  P2R R36, PR, RZ, 0x10 ;  /* 0x00000010ff247803 */ /* 0x000fe20000000000 */
[----:B------:R-:W4:Y:S01]  /*0a60*/  @!P0 LDG.E R14, desc[UR26][R4.64+0x380] ;  /* 0x0003801a040e8981 */ /* 0x000f22000c1e1900 */
[----:B------:R-:W-:Y:S02]  /*0a70*/  ISETP.GE.AND P0, PT, R15, UR7, PT ;  /* 0x000000070f007c0c */ /* 0x000fe4000bf06270 */
[----:B------:R-:W-:Y:S01]  /*0a80*/  MOV R24, RZ ;  /* 0x000000ff00187202 */ /* 0x000fe20000000f00 */
[----:B------:R-:W4:Y:S01]  /*0a90*/  @!P2 LDG.E R11, desc[UR26][R4.64+0x280] ;  /* 0x0002801a040ba981 */ /* 0x000f22000c1e1900 */
[----:B------:R-:W-:Y:S02]  /*0aa0*/  P2R R15, PR, RZ, 0x1 ;  /* 0x00000001ff0f7803 */ /* 0x000fe40000000000 */
[----:B------:R-:W-:Y:S01]  /*0ab0*/  P2R R34, PR, RZ, 0x20 ;  /* 0x00000020ff227803 */ /* 0x000fe20000000000 */
[----:B------:R-:W4:Y:S01]  /*0ac0*/  @!P4 LDG.E R9, desc[UR26][R4.64+0x180] ;  /* 0x0001801a0409c981 */ /* 0x000f22000c1e1900 */
[----:B------:R-:W-:-:S03]  /*0ad0*/  P2R R32, PR, RZ, 0x40 ;  /* 0x00000040ff207803 */ /* 0x000fc60000000000 */
[----:B------:R-:W4:Y:S04]  /*0ae0*/  @!P3 LDG.E R10, desc[UR26][R4.64+0x200] ;  /* 0x0002001a040ab981 */ /* 0x000f28000c1e1900 */
[----:B------:R-:W4:Y:S01]  /*0af0*/  @!P0 LDG.E R16, desc[UR26][R4.64+0x400] ;  /* 0x0004001a04108981 */ /* 0x000f22000c1e1900 */
[----:B------:R-:W-:Y:S02]  /*0b00*/  ISETP.GE.AND P0, PT, R17, UR7, PT ;  /* 0x0000000711007c0c */ /* 0x000fe4000bf06270 */
[----:B------:R-:W-:Y:S02]  /*0b10*/  ISETP.GE.AND P1, PT, R19, UR7, PT ;  /* 0x0000000713007c0c */ /* 0x000fe4000bf26270 */
[----:B------:R-:W-:Y:S02]  /*0b20*/  ISETP.GE.AND P2, PT, R21, UR7, PT ;  /* 0x0000000715007c0c */ /* 0x000fe4000bf46270 */
[----:B------:R-:W-:-:S02]  /*0b30*/  ISETP.GE.AND P3, PT, R23, UR7, PT ;  /* 0x0000000717007c0c */ /* 0x000fc4000bf66270 */
[----:B------:R-:W-:Y:S02]  /*0b40*/  ISETP.GE.AND P4, PT, R25, UR7, PT ;  /* 0x0000000719007c0c */ /* 0x000fe4000bf86270 */
[----:B------:R-:W-:-:S03]  /*0b50*/  P2R R29, PR, RZ, 0x1 ;  /* 0x00000001ff1d7803 */ /* 0x000fc60000000000 */
[----:B------:R-:W4:Y:S01]  /*0b60*/  @!P0 LDG.E R18, desc[UR26][R4.64+0x480] ;  /* 0x0004801a04128981 */ /* 0x000f22000c1e1900 */
[----:B------:R-:W-:Y:S02]  /*0b70*/  ISETP.NE.AND P0, PT, R15, RZ, PT ;  /* 0x000000ff0f00720c */ /* 0x000fe40003f05270 */
[C---:B------:R-:W-:Y:S01]  /*0b80*/  LOP3.LUT R17, R28.reuse, 0x1e0, RZ, 0xfc, !PT ;  /* 0x000001e01c117812 */ /* 0x040fe200078efcff */
[----:B------:R-:W4:Y:S01]  /*0b90*/  @!P1 LDG.E R20, desc[UR26][R4.64+0x500] ;  /* 0x0005001a04149981 */ /* 0x000f22000c1e1900 */
[----:B------:R-:W-:Y:S02]  /*0ba0*/  P2R R31, PR, RZ, 0x1 ;  /* 0x00000001ff1f7803 */ /* 0x000fe40000000000 */
[----:B------:R-:W-:Y:S01]  /*0bb0*/  ISETP.NE.AND P0, PT, R13, RZ, PT ;  /* 0x000000ff0d00720c */ /* 0x000fe20003f05270 */
[----:B------:R-:W4:Y:S01]  /*0bc0*/  @!P2 LDG.E R22, desc[UR26][R4.64+0x580] ;  /* 0x0005801a0416a981 */ /* 0x000f22000c1e1900 */
[----:B------:R-:W-:Y:S02]  /*0bd0*/  LOP3.LUT R13, R28, 0x1c0, RZ, 0xfc, !PT ;  /* 0x000001c01c0d7812 */ /* 0x000fe400078efcff */
[----:B------:R-:W-:Y:S01]  /*0be0*/  ISETP.GE.AND P6, PT, R17, UR7, PT ;  /* 0x0000000711007c0c */ /* 0x000fe2000bfc6270 */
[----:B------:R-:W4:Y:S01]  /*0bf0*/  @!P3 LDG.E R24, desc[UR26][R4.64+0x600] ;  /* 0x0006001a0418b981 */ /* 0x000f22000c1e1900 */
[----:B------:R-:W-:-:S03]  /*0c00*/  ISETP.GE.AND P5, PT, R13, UR7, PT ;  /* 0x000000070d007c0c */ /* 0x000fc6000bfa6270 */
[----:B------:R-:W4:Y:S01]  /*0c10*/  @!P4 LDG.E R26, desc[UR26][R4.64+0x680] ;  /* 0x0006801a041ac981 */ /* 0x000f22000c1e1900 */
[----:B------:R-:W-:Y:S01]  /*0c20*/  MOV R15, RZ ;  /* 0x000000ff000f7202 */ /* 0x000fe20000000f00 */
[----:B------:R-:W-:-:S06]  /*0c30*/  IMAD.MOV.U32 R19, RZ, RZ, RZ ;  /* 0x000000ffff137224 */ /* 0x000fcc00078e00ff */
[----:B------:R-:W4:Y:S04]  /*0c40*/  @!P6 LDG.E R19, desc[UR26][R4.64+0x780] ;  /* 0x0007801a0413e981 */ /* 0x000f28000c1e1900 */
[----:B------:R0:W4:Y:S01]  /*0c50*/  @!P5 LDG.E R15, desc[UR26][R4.64+0x700] ;  /* 0x0007001a040fd981 */ /* 0x000122000c1e1900 */
[----:B------:R-:W1:Y:S01]  /*0c60*/  S2R R42, SR_LANEID ;  /* 0x00000000002a7919 */ /* 0x000e620000000000 */
[----:B------:R-:W-:Y:S02]  /*0c70*/  P2R R33, PR, RZ, 0x1 ;  /* 0x00000001ff217803 */ /* 0x000fe40000000000 */
[----:B------:R-:W-:Y:S01]  /*0c80*/  ISETP.NE.AND P0, PT, R35, RZ, PT ;  /* 0x000000ff2300720c */ /* 0x000fe20003f05270 */
[----:B------:R-:W0:Y:S03]  /*0c90*/  S2UR UR23, SR_CgaCtaId ;  /* 0x00000000001779c3 */ /* 0x000e260000008800 */
[----:B------:R-:W-:-:S02]  /*0ca0*/  P2R R35, PR, RZ, 0x1 ;  /* 0x00000001ff237803 */ /* 0x000fc40000000000 */
[----:B------:R-:W-:-:S04]  /*0cb0*/  ISETP.NE.AND P0, PT, R37, RZ, PT ;  /* 0x000000ff2500720c */ /* 0x000fc80003f05270 */
[----:B------:R-:W-:Y:S02]  /*0cc0*/  P2R R37, PR, RZ, 0x1 ;  /* 0x00000001ff257803 */ /* 0x000fe40000000000 */
[----:B------:R-:W-:-:S04]  /*0cd0*/  ISETP.NE.AND P0, PT, R38, RZ, PT ;  /* 0x000000ff2600720c */ /* 0x000fc80003f05270 */
[----:B------:R-:W-:Y:S02]  /*0ce0*/  P2R R41, PR, RZ, 0x1 ;  /* 0x00000001ff297803 */ /* 0x000fe40000000000 */
[----:B------:R-:W-:-:S04]  /*0cf0*/  ISETP.NE.AND P0, PT, R36, RZ, PT ;  /* 0x000000ff2400720c */ /* 0x000fc80003f05270 */
[----:B------:R-:W-:Y:S02]  /*0d00*/  P2R R40, PR, RZ, 0x1 ;  /* 0x00000001ff287803 */ /* 0x000fe40000000000 */
[----:B------:R-:W-:-:S04]  /*0d10*/  ISETP.NE.AND P0, PT, R34, RZ, PT ;  /* 0x000000ff2200720c */ /* 0x000fc80003f05270 */
[----:B------:R-:W-:Y:S02]  /*0d20*/  P2R R39, PR, RZ, 0x1 ;  /* 0x00000001ff277803 */ /* 0x000fe40000000000 */
[----:B------:R-:W-:Y:S02]  /*0d30*/  ISETP.NE.AND P0, PT, R32, RZ, PT ;  /* 0x000000ff2000720c */ /* 0x000fe40003f05270 */
[----:B-1----:R-:W-:Y:S01]  /*0d40*/  IADD3 R13, PT, PT, R27, R42, RZ ;  /* 0x0000002a1b0d7210 */ /* 0x002fe20007ffe0ff */
[----:B------:R-:W-:Y:S01]  /*0d50*/  UMOV UR7, 0x400 ;  /* 0x0000040000077882 */ /* 0x000fe20000000000 */
[----:B------:R-:W-:Y:S01]  /*0d60*/  P2R R38, PR, RZ, 0x1 ;  /* 0x00000001ff267803 */ /* 0x000fe20000000000 */
[----:B0-----:R-:W-:Y:S01]  /*0d70*/  ULEA UR23, UR23, UR7, 0x18 ;  /* 0x0000000717177291 */ /* 0x001fe2000f8ec0ff */
[----:B------:R-:W-:Y:S02]  /*0d80*/  ISETP.NE.AND P0, PT, R30, RZ, PT ;  /* 0x000000ff1e00720c */ /* 0x000fe40003f05270 */
[----:B------:R-:W-:-:S02]  /*0d90*/  IADD3 R28, PT, PT, R13, 0x20, RZ ;  /* 0x000000200d1c7810 */ /* 0x000fc40007ffe0ff */
[C---:B------:R-:W-:Y:S02]  /*0da0*/  IADD3 R30, PT, PT, R13.reuse, 0x40, RZ ;  /* 0x000000400d1e7810 */ /* 0x040fe40007ffe0ff */
[C---:B------:R-:W-:Y:S02]  /*0db0*/  IADD3 R32, PT, PT, R13.reuse, 0x60, RZ ;  /* 0x000000600d207810 */ /* 0x040fe40007ffe0ff */
[CC--:B------:R-:W-:Y:S02]  /*0dc0*/  LEA.HI.SX32 R17, R13.reuse, R13.reuse, 0x1b ;  /* 0x0000000d0d117211 */ /* 0x0c0fe400078fdaff */
[----:B------:R-:W-:Y:S02]  /*0dd0*/  IADD3 R34, PT, PT, R13, 0x80, RZ ;  /* 0x000000800d227810 */ /* 0x000fe40007ffe0ff */
[-C--:B------:R-:W-:Y:S02]  /*0de0*/  LEA.HI.SX32 R28, R28, R13.reuse, 0x1b ;  /* 0x0000000d1c1c7211 */ /* 0x080fe400078fdaff */
[----:B------:R-:W-:-:S02]  /*0df0*/  LEA.HI.SX32 R30, R30, R13, 0x1b ;  /* 0x0000000d1e1e7211 */ /* 0x000fc400078fdaff */
[----:B------:R-:W-:Y:S02]  /*0e00*/  IADD3 R4, PT, PT, R13, 0xa0, RZ ;  /* 0x000000a00d047810 */ /* 0x000fe40007ffe0ff */
[-C--:B------:R-:W-:Y:S02]  /*0e10*/  LEA.HI.SX32 R32, R32, R13.reuse, 0x1b ;  /* 0x0000000d20207211 */ /* 0x080fe400078fdaff */
[----:B------:R-:W-:Y:S02]  /*0e20*/  LEA R73, R17, UR23, 0x2 ;  /* 0x0000001711497c11 */ /* 0x000fe4000f8e10ff */
[-C--:B------:R-:W-:Y:S02]  /*0e30*/  LEA.HI.SX32 R34, R34, R13.reuse, 0x1b ;  /* 0x0000000d22227211 */ /* 0x080fe400078fdaff */
[----:B------:R-:W-:Y:S02]  /*0e40*/  LEA R72, R28, UR23, 0x2 ;  /* 0x000000171c487c11 */ /* 0x000fe4000f8e10ff */
[----:B------:R-:W-:Y:S01]  /*0e50*/  LEA R71, R30, UR23, 0x2 ;  /* 0x000000171e477c11 */ /* 0x000fe2000f8e10ff */
[----:B------:R-:W-:Y:S01]  /*0e60*/  VIADD R30, R13, 0xe0 ;  /* 0x000000e00d1e7836 */ /* 0x000fe20000000000 */
[----:B------:R-:W-:-:S02]  /*0e70*/  LEA.HI.SX32 R4, R4, R13, 0x1b ;  /* 0x0000000d04047211 */ /* 0x000fc400078fdaff */
[----:B------:R-:W-:Y:S02]  /*0e80*/  LEA R70, R32, UR23, 0x2 ;  /* 0x0000001720467c11 */ /* 0x000fe4000f8e10ff */
[C---:B------:R-:W-:Y:S02]  /*0e90*/  IADD3 R28, PT, PT, R13.reuse, 0xc0, RZ ;  /* 0x000000c00d1c7810 */ /* 0x040fe40007ffe0ff */
[----:B------:R-:W-:Y:S02]  /*0ea0*/  LEA R69, R34, UR23, 0x2 ;  /* 0x0000001722457c11 */ /* 0x000fe4000f8e10ff */
[C---:B------:R-:W-:Y:S02]  /*0eb0*/  IADD3 R32, PT, PT, R13.reuse, 0x100, RZ ;  /* 0x000001000d207810 */ /* 0x040fe40007ffe0ff */
[----:B------:R-:W-:Y:S02]  /*0ec0*/  IADD3 R34, PT, PT, R13, 0x120, RZ ;  /* 0x000001200d227810 */ /* 0x000fe40007ffe0ff */
[----:B------:R-:W-:-:S02]  /*0ed0*/  LEA R68, R4, UR23, 0x2 ;  /* 0x0000001704447c11 */ /* 0x000fc4000f8e10ff */
[-C--:B------:R-:W-:Y:S02]  /*0ee0*/  LEA.HI.SX32 R28, R28, R13.reuse, 0x1b ;  /* 0x0000000d1c1c7211 */ /* 0x080fe400078fdaff */
[----:B------:R-:W-:Y:S02]  /*0ef0*/  IADD3 R4, PT, PT, R13, 0x140, RZ ;  /* 0x000001400d047810 */ /* 0x000fe40007ffe0ff */
[-C--:B------:R-:W-:Y:S02]  /*0f00*/  LEA.HI.SX32 R30, R30, R13.reuse, 0x1b ;  /* 0x0000000d1e1e7211 */ /* 0x080fe400078fdaff */
[-C--:B------:R-:W-:Y:S02]  /*0f10*/  LEA.HI.SX32 R32, R32, R13.reuse, 0x1b ;  /* 0x0000000d20207211 */ /* 0x080fe400078fdaff */
[----:B------:R-:W-:Y:S02]  /*0f20*/  LEA.HI.SX32 R34, R34, R13, 0x1b ;  /* 0x0000000d22227211 */ /* 0x000fe400078fdaff */
[----:B------:R-:W-:-:S02]  /*0f30*/  LEA R67, R28, UR23, 0x2 ;  /* 0x000000171c437c11 */ /* 0x000fc4000f8e10ff */
[----:B------:R-:W-:Y:S02]  /*0f40*/  LEA.HI.SX32 R4, R4, R13, 0x1b ;  /* 0x0000000d04047211 */ /* 0x000fe400078fdaff */
[----:B------:R-:W-:Y:S01]  /*0f50*/  LEA R66, R30, UR23, 0x2 ;  /* 0x000000171e427c11 */ /* 0x000fe2000f8e10ff */
[C---:B------:R-:W-:Y:S01]  /*0f60*/  VIADD R30, R13.reuse, 0x1e0 ;  /* 0x000001e00d1e7836 */ /* 0x040fe20000000000 */
[----:B------:R-:W-:Y:S02]  /*0f70*/  LEA R65, R32, UR23, 0x2 ;  /* 0x0000001720417c11 */ /* 0x000fe4000f8e10ff */
[----:B------:R-:W-:Y:S02]  /*0f80*/  LEA R64, R34, UR23, 0x2 ;  /* 0x0000001722407c11 */ /* 0x000fe4000f8e10ff */
[----:B------:R-:W-:Y:S02]  /*0f90*/  IADD3 R28, PT, PT, R13, 0x1c0, RZ ;  /* 0x000001c00d1c7810 */ /* 0x000fe40007ffe0ff */
[----:B------:R-:W-:-:S02]  /*0fa0*/  LEA R63, R4, UR23, 0x2 ;  /* 0x00000017043f7c11 */ /* 0x000fc4000f8e10ff */
[-C--:B------:R-:W-:Y:S02]  /*0fb0*/  LEA.HI.SX32 R28, R28, R13.reuse, 0x1b ;  /* 0x0000000d1c1c7211 */ /* 0x080fe400078fdaff */
[----:B------:R-:W-:Y:S02]  /*0fc0*/  LEA.HI.SX32 R30, R30, R13, 0x1b ;  /* 0x0000000d1e1e7211 */ /* 0x000fe400078fdaff */
[----:B------:R-:W-:Y:S02]  /*0fd0*/  LEA R59, R28, UR23, 0x2 ;  /* 0x000000171c3b7c11 */ /* 0x000fe4000f8e10ff */
[----:B------:R-:W-:Y:S01]  /*0fe0*/  LEA R58, R30, UR23, 0x2 ;  /* 0x000000171e3a7c11 */ /* 0x000fe2000f8e10ff */
[----:B------:R-:W-:Y:S01]  /*0ff0*/  IMAD.MOV.U32 R21, RZ, RZ, RZ ;  /* 0x000000ffff157224 */ /* 0x000fe200078e00ff */
[----:B--2---:R0:W-:Y:S04]  /*1000*/  STS [R73], R6 ;  /* 0x0000000649007388 */ /* 0x0041e80000000800 */
[----:B---3--:R-:W-:Y:S01]  /*1010*/  STS [R72+0x80], R7 ;  /* 0x0000800748007388 */ /* 0x008fe20000000800 */
[----:B0-----:R-:W-:-:S03]  /*1020*/  IADD3 R6, PT, PT, R13, 0x160, RZ ;  /* 0x000001600d067810 */ /* 0x001fc60007ffe0ff */
[----:B-----5:R0:W-:Y:S01]  /*1030*/  STS [R71+0x100], R8 ;  /* 0x0001000847007388 */ /* 0x0201e20000000800 */
[-C--:B------:R-:W-:Y:S02]  /*1040*/  LEA.HI.SX32 R6, R6, R13.reuse, 0x1b ;  /* 0x0000000d06067211 */ /* 0x080fe400078fdaff */
[C---:B0-----:R-:W-:Y:S01]  /*1050*/  IADD3 R8, PT, PT, R13.reuse, 0x180, RZ ;  /* 0x000001800d087810 */ /* 0x041fe20007ffe0ff */
[----:B----4-:R-:W-:Y:S04]  /*1060*/  STS [R70+0x180], R9 ;  /* 0x0001800946007388 */ /* 0x010fe80000000800 */
[----:B------:R0:W-:Y:S01]  /*1070*/  STS [R69+0x200], R10 ;  /* 0x0002000a45007388 */ /* 0x0001e20000000800 */
[----:B------:R-:W-:Y:S02]  /*1080*/  LEA.HI.SX32 R8, R8, R13, 0x1b ;  /* 0x0000000d08087211 */ /* 0x000fe400078fdaff */
[----:B------:R-:W-:Y:S01]  /*1090*/  LEA R62, R6, UR23, 0x2 ;  /* 0x00000017063e7c11 */ /* 0x000fe2000f8e10ff */
[----:B------:R-:W-:Y:S01]  /*10a0*/  STS [R68+0x280], R11 ;  /* 0x0002800b44007388 */ /* 0x000fe20000000800 */
[----:B0-----:R-:W-:-:S03]  /*10b0*/  IADD3 R10, PT, PT, R13, 0x1a0, RZ ;  /* 0x000001a00d0a7810 */ /* 0x001fc60007ffe0ff */
[----:B------:R-:W-:Y:S01]  /*10c0*/  STS [R67+0x300], R12 ;  /* 0x0003000c43007388 */ /* 0x000fe20000000800 */
[----:B------:R-:W-:-:S03]  /*10d0*/  LEA.HI.SX32 R10, R10, R13, 0x1b ;  /* 0x0000000d0a0a7211 */ /* 0x000fc600078fdaff */
[----:B------:R-:W-:Y:S01]  /*10e0*/  STS [R66+0x380], R14 ;  /* 0x0003800e42007388 */ /* 0x000fe20000000800 */
[----:B------:R-:W-:Y:S01]  /*10f0*/  LEA R61, R8, UR23, 0x2 ;  /* 0x00000017083d7c11 */ /* 0x000fe2000f8e10ff */
[----:B------:R-:W-:Y:S01]  /*1100*/  IMAD R13, R42, 0xf, R13 ;  /* 0x0000000f2a0d7824 */ /* 0x000fe200078e020d */
[----:B------:R-:W-:Y:S01]  /*1110*/  LEA R60, R10, UR23, 0x2 ;  /* 0x000000170a3c7c11 */ /* 0x000fe2000f8e10ff */
[----:B------:R-:W-:Y:S04]  /*1120*/  STS [R65+0x400], R16 ;  /* 0x0004001041007388 */ /* 0x000fe80000000800 */
[----:B------:R0:W-:Y:S04]  /*1130*/  STS [R64+0x480], R18 ;  /* 0x0004801240007388 */ /* 0x0001e80000000800 */
[----:B------:R1:W-:Y:S01]  /*1140*/  STS [R63+0x500], R20 ;  /* 0x000500143f007388 */ /* 0x0003e20000000800 */
[----:B------:R-:W-:-:S03]  /*1150*/  IADD3 R4, PT, PT, R13, 0x1, RZ ;  /* 0x000000010d047810 */ /* 0x000fc60007ffe0ff */
[----:B------:R2:W-:Y:S01]  /*1160*/  STS [R62+0x580], R22 ;  /* 0x000580163e007388 */ /* 0x0005e20000000800 */
[C---:B------:R-:W-:Y:S01]  /*1170*/  IADD3 R6, PT, PT, R13.reuse, 0x2, RZ ;  /* 0x000000020d067810 */ /* 0x040fe20007ffe0ff */
[C---:B0-----:R-:W-:Y:S02]  /*1180*/  VIADD R18, R13.reuse, 0x8 ;  /* 0x000000080d127836 */ /* 0x041fe40000000000 */
[----:B------:R0:W-:Y:S01]  /*1190*/  STS [R61+0x600], R24 ;  /* 0x000600183d007388 */ /* 0x0001e20000000800 */
[C---:B------:R-:W-:Y:S02]  /*11a0*/  IADD3 R8, PT, PT, R13.reuse, 0x3, RZ ;  /* 0x000000030d087810 */ /* 0x040fe40007ffe0ff */
[C---:B------:R-:W-:Y:S01]  /*11b0*/  IADD3 R10, PT, PT, R13.reuse, 0x4, RZ ;  /* 0x000000040d0a7810 */ /* 0x040fe20007ffe0ff */
[----:B------:R3:W-:Y:S01]  /*11c0*/  STS [R60+0x680], R26 ;  /* 0x0006801a3c007388 */ /* 0x0007e20000000800 */
[C---:B------:R-:W-:Y:S02]  /*11d0*/  IADD3 R12, PT, PT, R13.reuse, 0x5, RZ ;  /* 0x000000050d0c7810 */ /* 0x040fe40007ffe0ff */
[----:B------:R-:W-:-:S02]  /*11e0*/  IADD3 R14, PT, PT, R13, 0x6, RZ ;  /* 0x000000060d0e7810 */ /* 0x000fc40007ffe0ff */
[C---:B------:R-:W-:Y:S02]  /*11f0*/  IADD3 R16, PT, PT, R13.reuse, 0x7, RZ ;  /* 0x000000070d107810 */ /* 0x040fe40007ffe0ff */
[C---:B-1----:R-:W-:Y:S02]  /*1200*/  IADD3 R20, PT, PT, R13.reuse, 0x9, RZ ;  /* 0x000000090d147810 */ /* 0x042fe40007ffe0ff */
[C---:B--2---:R-:W-:Y:S02]  /*1210*/  IADD3 R22, PT, PT, R13.reuse, 0xa, RZ ;  /* 0x0000000a0d167810 */ /* 0x044fe40007ffe0ff */
[C---:B0-----:R-:W-:Y:S02]  /*1220*/  IADD3 R24, PT, PT, R13.reuse, 0xb, RZ ;  /* 0x0000000b0d187810 */ /* 0x041fe40007ffe0ff */
[C---:B---3--:R-:W-:Y:S02]  /*1230*/  IADD3 R26, PT, PT, R13.reuse, 0xc, RZ ;  /* 0x0000000c0d1a7810 */ /* 0x048fe40007ffe0ff */
        /* <DEDUP_REMOVED lines=34> */
[----:B------:R-:W-:Y:S01]  /*1460*/  LEA R42, R36, UR23, 0x2 ;  /* 0x00000017242a7c11 */ /* 0x000fe2000f8e10ff */
        /* <DEDUP_REMOVED lines=20> */
[----:B------:R-:W-:Y:S01]  /*15b0*/  HFMA2 R20, -RZ, RZ, 0, 0 ;  /* 0x00000000ff147431 */ /* 0x000fe200000001ff */
[----:B------:R-:W-:-:S04]  /*15c0*/  CS2R R22, SRZ ;  /* 0x0000000000167805 */ /* 0x000fc8000001ff00 */
[----:B------:R-:W2:Y:S01]  /*15d0*/  @!P0 LDG.E R21, desc[UR26][R2.64] ;  /* 0x0000001a02158981 */ /* 0x000ea2000c1e1900 */
[----:B------:R-:W-:-:S13]  /*15e0*/  ISETP.NE.AND P0, PT, R38, RZ, PT ;  /* 0x000000ff2600720c */ /* 0x000fda0003f05270 */
[----:B------:R-:W3:Y:S01]  /*15f0*/  @!P0 LDG.E R20, desc[UR26][R2.64+0x80] ;  /* 0x0000801a02148981 */ /* 0x000ee2000c1e1900 */
[----:B------:R-:W-:-:S13]  /*1600*/  ISETP.NE.AND P0, PT, R39, RZ, PT ;  /* 0x000000ff2700720c */ /* 0x000fda0003f05270 */
[----:B------:R-:W4:Y:S01]  /*1610*/  @!P0 LDG.E R22, desc[UR26][R2.64+0x100] ;  /* 0x0001001a02168981 */ /* 0x000f22000c1e1900 */
        /* <DEDUP_REMOVED lines=13> */
[----:B------:R-:W-:Y:S02]  /*16f0*/  ISETP.NE.AND P0, PT, R31, RZ, PT ;  /* 0x000000ff1f00720c */ /* 0x000fe40003f05270 */
[----:B------:R-:W-:Y:S02]  /*1700*/  CS2R R30, SRZ ;  /* 0x00000000001e7805 */ /* 0x000fe4000001ff00 */
[----:B------:R-:W-:Y:S02]  /*1710*/  CS2R R32, SRZ ;  /* 0x0000000000207805 */ /* 0x000fe4000001ff00 */
[----:B------:R-:W-:Y:S02]  /*1720*/  CS2R R34, SRZ ;  /* 0x0000000000227805 */ /* 0x000fe4000001ff00 */
[----:B------:R-:W5:Y:S04]  /*1730*/  @!P1 LDG.E R30, desc[UR26][R2.64+0x500] ;  /* 0x0005001a021e9981 */ /* 0x000f68000c1e1900 */
[----:B------:R-:W5:Y:S04]  /*1740*/  @!P2 LDG.E R31, desc[UR26][R2.64+0x580] ;  /* 0x0005801a021fa981 */ /* 0x000f68000c1e1900 */
[----:B------:R-:W5:Y:S01]  /*1750*/  @!P0 LDG.E R28, desc[UR26][R2.64+0x400] ;  /* 0x0004001a021c8981 */ /* 0x000f62000c1e1900 */
[----:B------:R-:W-:Y:S01]  /*1760*/  ISETP.NE.AND P0, PT, R29, RZ, PT ;  /* 0x000000ff1d00720c */ /* 0x000fe20003f05270 */
[----:B------:R-:W-:-:S02]  /*1770*/  HFMA2 R29, -RZ, RZ, 0, 0 ;  /* 0x00000000ff1d7431 */ /* 0x000fc400000001ff */
[----:B------:R-:W5:Y:S04]  /*1780*/  @!P3 LDG.E R32, desc[UR26][R2.64+0x600] ;  /* 0x0006001a0220b981 */ /* 0x000f68000c1e1900 */
[----:B------:R-:W5:Y:S04]  /*1790*/  @!P4 LDG.E R33, desc[UR26][R2.64+0x680] ;  /* 0x0006801a0221c981 */ /* 0x000f68000c1e1900 */
[----:B------:R-:W5:Y:S04]  /*17a0*/  @!P5 LDG.E R34, desc[UR26][R2.64+0x700] ;  /* 0x0007001a0222d981 */ /* 0x000f68000c1e1900 */
[----:B------:R-:W5:Y:S04]  /*17b0*/  @!P0 LDG.E R29, desc[UR26][R2.64+0x480] ;  /* 0x0004801a021d8981 */ /* 0x000f68000c1e1900 */
[----:B------:R-:W5:Y:S04]  /*17c0*/  @!P6 LDG.E R35, desc[UR26][R2.64+0x780] ;  /* 0x0007801a0223e981 */ /* 0x000f68000c1e1900 */
        /* <DEDUP_REMOVED lines=53> */
[----:B------:R0:W0:Y:S04]  /*1b20*/  LDS R119, [R49+0x20] ;  /* 0x0000200031777984 */ /* 0x0000280000000800 */
[----:B------:R0:W0:Y:S04]  /*1b30*/  LDS R118, [R48+0x24] ;  /* 0x0000240030767984 */ /* 0x0000280000000800 */
[----:B------:R0:W0:Y:S04]  /*1b40*/  LDS R117, [R47+0x28] ;  /* 0x000028002f757984 */ /* 0x0000280000000800 */
[----:B------:R0:W4:Y:S04]  /*1b50*/  LDS R116, [R46+0x2c] ;  /* 0x00002c002e747984 */ /* 0x0001280000000800 */
[----:B------:R0:W5:Y:S04]  /*1b60*/  LDS R115, [R45+0x30] ;  /* 0x000030002d737984 */ /* 0x0001680000000800 */
[----:B------:R0:W5:Y:S04]  /*1b70*/  LDS R114, [R44+0x34] ;  /* 0x000034002c727984 */ /* 0x0001680000000800 */
[----:B------:R0:W5:Y:S04]  /*1b80*/  LDS R113, [R43+0x38] ;  /* 0x000038002b717984 */ /* 0x0001680000000800 */
[----:B------:R0:W5:Y:S01]  /*1b90*/  LDS R112, [R42+0x3c] ;  /* 0x00003c002a707984 */ /* 0x0001620000000800 */
[----:B-1----:R-:W-:-:S03]  /*1ba0*/  FADD.FTZ R127, R127, UR5 ;  /* 0x000000057f7f7e21 */ /* 0x002fc60008010000 */
[----:B------:R1:W-:Y:S04]  /*1bb0*/  STL [R1+0x24], R46 ;  /* 0x0000242e01007387 */ /* 0x0003e80000100800 */
[----:B------:R1:W-:Y:S01]  /*1bc0*/  STL [R1+0x20], R45 ;  /* 0x0000202d01007387 */ /* 0x0003e20000100800 */
[----:B------:R-:W-:-:S03]  /*1bd0*/  FSETP.GTU.FTZ.AND P0, PT, R127, 20, PT ;  /* 0x41a000007f00780b */ /* 0x000fc60003f1c000 */
[----:B------:R1:W-:Y:S04]  /*1be0*/  STL [R1+0x1c], R44 ;  /* 0x00001c2c01007387 */ /* 0x0003e80000100800 */
[----:B------:R1:W-:Y:S04]  /*1bf0*/  STL [R1+0x18], R43 ;  /* 0x0000182b01007387 */ /* 0x0003e80000100800 */
[----:B------:R1:W-:Y:S01]  /*1c00*/  STL [R1+0x14], R42 ;  /* 0x0000142a01007387 */ /* 0x0003e20000100800 */
[----:B0-----:R-:W-:Y:S01]  /*1c10*/  ISETP.EQ.OR P0, PT, RZ, UR7, P0 ;  /* 0x00000007ff007c0c */ /* 0x001fe20008702670 */
[----:B--2---:R-:W-:Y:S01]  /*1c20*/  FADD.FTZ R126, R126, UR5 ;  /* 0x000000057e7e7e21 */ /* 0x004fe20008010000 */
[----:B---3--:R-:W-:Y:S01]  /*1c30*/  FADD.FTZ R125, R125, UR5 ;  /* 0x000000057d7d7e21 */ /* 0x008fe20008010000 */
[----:B----4-:R-:W-:Y:S01]  /*1c40*/  FADD.FTZ R124, R124, UR5 ;  /* 0x000000057c7c7e21 */ /* 0x010fe20008010000 */
[----:B-----5:R-:W-:Y:S01]  /*1c50*/  FADD.FTZ R123, R123, UR5 ;  /* 0x000000057b7b7e21 */ /* 0x020fe20008010000 */
[----:B------:R-:W-:Y:S01]  /*1c60*/  FADD.FTZ R122, R122, UR5 ;  /* 0x000000057a7a7e21 */ /* 0x000fe20008010000 */
[----:B------:R-:W-:Y:S01]  /*1c70*/  FSETP.GTU.FTZ.AND P1, PT, R126, 20, PT ;  /* 0x41a000007e00780b */ /* 0x000fe20003f3c000 */
[----:B------:R-:W-:Y:S01]  /*1c80*/  BSSY.RECONVERGENT B0, `(.L_x_246) ;  /* 0x0000026000007945 */ /* 0x000fe20003800200 */
[----:B------:R-:W-:Y:S01]  /*1c90*/  FSETP.GTU.FTZ.AND P5, PT, R125, 20, PT ;  /* 0x41a000007d00780b */ /* 0x000fe20003fbc000 */
[----:B------:R-:W-:Y:S01]  /*1ca0*/  FADD.FTZ R121, R121, UR5 ;  /* 0x0000000579797e21 */ /* 0x000fe20008010000 */
[----:B------:R-:W-:-:S02]  /*1cb0*/  FSETP.GTU.FTZ.AND P4, PT, R124, 20, PT ;  /* 0x41a000007c00780b */ /* 0x000fc40003f9c000 */
[----:B------:R-:W-:Y:S02]  /*1cc0*/  FSETP.GTU.FTZ.AND P2, PT, R123, 20, PT ;  /* 0x41a000007b00780b */ /* 0x000fe40003f5c000 */
[----:B------:R-:W-:Y:S02]  /*1cd0*/  FSETP.GTU.FTZ.AND P3, PT, R122, 20, PT ;  /* 0x41a000007a00780b */ /* 0x000fe40003f7c000 */
[----:B------:R-:W-:Y:S01]  /*1ce0*/  ISETP.EQ.OR P1, PT, RZ, UR7, P1 ;  /* 0x00000007ff007c0c */ /* 0x000fe20008f22670 */
[----:B-1----:R-:W-:-:S12]  /*1cf0*/  @P0 BRA `(.L_x_247) ;  /* 0x0000000000780947 */ /* 0x002fd80003800000 */
        /* <DEDUP_REMOVED lines=25> */
[----:B------:R-:W-:-:S03]  /*1e90*/  @P0 IMAD.MOV.U32 R20, RZ, RZ, 0x7f800000 ;  /* 0x7f800000ff140424 */ /* 0x000fc600078e00ff */
[----:B------:R-:W-:Y:S01]  /*1ea0*/  FFMA.FTZ R127, R2, 0.69314718246459960938, R3 ;  /* 0x3f317218027f7823 */ /* 0x000fe20000010003 */
[C---:B------:R-:W-:Y:S01]  /*1eb0*/  @P6 FFMA.FTZ R127, R23.reuse, R20, +INF ;  /* 0x7f800000177f6423 */ /* 0x040fe20000010014 */
[----:B------:R-:W-:-:S04]  /*1ec0*/  @P0 FSETP.NEU.FTZ.AND P6, PT, R23, RZ, PT ;  /* 0x000000ff1700020b */ /* 0x000fc80003fdd000 */
[----:B------:R-:W-:-:S09]  /*1ed0*/  @P0 FSEL R127, R127, -RZ, P6 ;  /* 0x800000ff7f7f0208 */ /* 0x000fd20003000000 */
.L_x_247:
[----:B------:R-:W-:Y:S05]  /*1ee0*/  BSYNC.RECONVERGENT B0 ;  /* 0x0000000000007941 */ /* 0x000fea0003800200 */
.L_x_246:
        /* <DEDUP_REMOVED lines=34> */
.L_x_249:
[----:B------:R-:W-:Y:S05]  /*2110*/  BSYNC.RECONVERGENT B0 ;  /* 0x0000000000007941 */ /* 0x000fea0003800200 */
.L_x_248:
        /* <DEDUP_REMOVED lines=15> */
[----:B------:R-:W-:Y:S01]  /*2210*/  IADD3 R20, PT, PT, -R2, 0x40800000, RZ ;  /* 0x4080000002147810 */ /* 0x000fe20007ffe1ff */
[----:B------:R-:W-:Y:S01]  /*2220*/  IMAD.IADD R3, R21, 0x1, -R2 ;  /* 0x0000000115037824 */ /* 0x000fe200078e0a02 */
[----:B------:R-:W-:-:S03]  /*2230*/  I2FP.F32.S32 R2, R2 ;  /* 0x0000000200027245 */ /* 0x000fc60000201400 */
[----:B------:R-:W-:Y:S02]  /*2240*/  FFMA.FTZ R20, R20, R23, -1 ;  /* 0xbf80000014147423 */ /* 0x000fe40000010017 */
[----:B------:R-:W-:Y:S02]  /*2250*/  FMUL.FTZ R2, R2, 1.1920928955078125e-07 ;  /* 0x3400000002027820 */ /* 0x000fe40000410000 */
[----:B------:R-:W-:-:S04]  /*2260*/  FADD.FTZ R3, R3, R20 ;  /* 0x0000001403037221 */ /* 0x000fc80000010000 */
        /* <DEDUP_REMOVED lines=15> */
.L_x_251:
[----:B------:R-:W-:Y:S05]  /*2360*/  BSYNC.RECONVERGENT B0 ;  /* 0x0000000000007941 */ /* 0x000fea0003800200 */
.L_x_250:
        /* <DEDUP_REMOVED lines=34> */
.L_x_253:
[----:B------:R-:W-:Y:S05]  /*2590*/  BSYNC.RECONVERGENT B0 ;  /* 0x0000000000007941 */ /* 0x000fea0003800200 */
.L_x_252:
        /* <DEDUP_REMOVED lines=11> */
[----:B------:R-:W-:-:S03]  /*2650*/  ISETP.GE.U32.AND P3, PT, R21, 0x7f800000, PT ;  /* 0x7f8000001500780c */ /* 0x000fc60003f66070 */
[----:B------:R-:W-:Y:S01]  /*2660*/  VIADD R2, R2, 0xc0c00000 ;  /* 0xc0c0000002027836 */ /* 0x000fe20000000000 */
[----:B------:R-:W-:-:S04]  /*2670*/  ISETP.GT.AND P6, PT, R21, -0x40800000, P3 ;  /* 0xbf8000001500780c */ /* 0x000fc80001fc4270 */
        /* <DEDUP_REMOVED lines=22> */
.L_x_255:
[----:B------:R-:W-:Y:S05]  /*27e0*/  BSYNC.RECONVERGENT B0 ;  /* 0x0000000000007941 */ /* 0x000fea0003800200 */
.L_x_254:
[----:B------:R-:W-:Y:S01]  /*27f0*/  BSSY.RECONVERGENT B0, `(.L_x_256) ;  /* 0x0000022000007945 */ /* 0x000fe20003800200 */
[----:B------:R-:W-:Y:S01]  /*2800*/  FSETP.GTU.FTZ.AND P3, PT, R117, 20, PT ;  /* 0x41a000007500780b */ /* 0x000fe20003f7c000 */
[----:B------:R-:W-:Y:S02]  /*2810*/  FADD.FTZ R116, R116, UR5 ;  /* 0x0000000574747e21 */ /* 0x000fe40008010000 */
[----:B------:R-:W-:Y:S10]  /*2820*/  @P2 BRA `(.L_x_257) ;  /* 0x0000000000782947 */ /* 0x000ff40003800000 */
[----:B------:R-:W-:Y:S01]  /*2830*/  FMUL.FTZ R122, R122, 1.4426950216293334961 ;  /* 0x3fb8aa3b7a7a7820 */ /* 0x000fe20000410000 */
[----:B------:R-:W-:Y:S02]  /*2840*/  HFMA2 R23, -RZ, RZ, 1.625, 0 ;  /* 0x3e800000ff177431 */ /* 0x000fe400000001ff */
[----:B------:R-:W-:Y:S01]  /*2850*/  IMAD.MOV.U32 R22, RZ, RZ, 0x3d39bf78 ;  /* 0x3d39bf78ff167424 */ /* 0x000fe200078e00ff */
        /* <DEDUP_REMOVED lines=27> */
.L_x_257:
[----:B------:R-:W-:Y:S05]  /*2a10*/  BSYNC.RECONVERGENT B0 ;  /* 0x0000000000007941 */ /* 0x000fea0003800200 */
.L_x_256:
        /* <DEDUP_REMOVED lines=36> */
.L_x_259:
[----:B------:R-:W-:Y:S05]  /*2c60*/  BSYNC.RECONVERGENT B0 ;  /* 0x0000000000007941 */ /* 0x000fea0003800200 */
.L_x_258:
[----:B------:R-:W-:Y:S01]  /*2c70*/  BSSY.RECONVERGENT B0, `(.L_x_260) ;  /* 0x0000022000007945 */ /* 0x000fe20003800200 */
[----:B------:R-:W-:Y:S01]  /*2c80*/  FSETP.GTU.FTZ.AND P0, PT, R115, 20, PT ;  /* 0x41a000007300780b */ /* 0x000fe20003f1c000 */
[----:B------:R-:W-:Y:S02]  /*2c90*/  FADD.FTZ R114, R114, UR5 ;  /* 0x0000000572727e21 */ /* 0x000fe40008010000 */
[----:B------:R-:W-:Y:S10]  /*2ca0*/  @P1 BRA `(.L_x_261) ;  /* 0x0000000000781947 */ /* 0x000ff40003800000 */
[----:B------:R-:W-:Y:S01]  /*2cb0*/  FMUL.FTZ R120, R120, 1.4426950216293334961 ;  /* 0x3fb8aa3b78787820 */ /* 0x000fe20000410000 */
[----:B------:R-:W-:Y:S02]  /*2cc0*/  IMAD.MOV.U32 R23, RZ, RZ, 0x3e800000 ;  /* 0x3e800000ff177424 */ /* 0x000fe400078e00ff */
[----:B------:R-:W-:Y:S01]  /*2cd0*/  HFMA2 R22, -RZ, RZ, 1.3056640625, -1.8671875 ;  /* 0x3d39bf78ff167431 */ /* 0x000fe200000001ff */
        /* <DEDUP_REMOVED lines=27> */
.L_x_261:
[----:B------:R-:W-:Y:S05]  /*2e90*/  BSYNC.RECONVERGENT B0 ;  /* 0x0000000000007941 */ /* 0x000fea0003800200 */
.L_x_260:
        /* <DEDUP_REMOVED lines=37> */
.L_x_263:
[----:B------:R-:W-:Y:S05]  /*30f0*/  BSYNC.RECONVERGENT B0 ;  /* 0x0000000000007941 */ /* 0x000fea0003800200 */
.L_x_262:
        /* <DEDUP_REMOVED lines=39> */
.L_x_265:
[----:B------:R-:W-:Y:S05]  /*3370*/  BSYNC.RECONVERGENT B0 ;  /* 0x0000000000007941 */ /* 0x000fea0003800200 */
.L_x_264:
        /* <DEDUP_REMOVED lines=45> */
.L_x_267:
[----:B------:R-:W-:Y:S05]  /*3650*/  BSYNC.RECONVERGENT B0 ;  /* 0x0000000000007941 */ /* 0x000fea0003800200 */
.L_x_266:
        /* <DEDUP_REMOVED lines=32> */
.L_x_269:
[----:B------:R-:W-:Y:S05]  /*3860*/  BSYNC.RECONVERGENT B0 ;  /* 0x0000000000007941 */ /* 0x000fea0003800200 */
.L_x_268:
[----:B------:R-:W-:Y:S04]  /*3870*/  BSSY.RECONVERGENT B0, `(.L_x_270) ;  /* 0x0000020000007945 */ /* 0x000fe80003800200 */
        /* <DEDUP_REMOVED lines=31> */
.L_x_271:
[----:B------:R-:W-:Y:S05]  /*3a70*/  BSYNC.RECONVERGENT B0 ;  /* 0x0000000000007941 */ /* 0x000fea0003800200 */
.L_x_270:
[----:B------:R-:W-:Y:S04]  /*3a80*/  BSSY.RECONVERGENT B0, `(.L_x_272) ;  /* 0x0000020000007945 */ /* 0x000fe80003800200 */
[----:B------:R-:W-:Y:S05]  /*3a90*/  @P1 BRA `(.L_x_273) ;  /* 0x0000000000781947 */ /* 0x000fea0003800000 */
        /* <DEDUP_REMOVED lines=30> */
.L_x_273:
[----:B------:R-:W-:Y:S05]  /*3c80*/  BSYNC.RECONVERGENT B0 ;  /* 0x0000000000007941 */ /* 0x000fea0003800200 */
.L_x_272:
        /* <DEDUP_REMOVED lines=32> */
.L_x_275:
[----:B------:R-:W-:Y:S05]  /*3e90*/  BSYNC.RECONVERGENT B0 ;  /* 0x0000000000007941 */ /* 0x000fea0003800200 */
.L_x_274:
[----:B------:R-:W-:Y:S04]  /*3ea0*/  BSSY.RECONVERGENT B0, `(.L_x_276) ;  /* 0x0000020000007945 */ /* 0x000fe80003800200 */
[----:B------:R-:W-:Y:S05]  /*3eb0*/  @P5 BRA `(.L_x_277) ;  /* 0x0000000000785947 */ /* 0x000fea0003800000 */
        /* <DEDUP_REMOVED lines=30> */
.L_x_277:
[----:B------:R-:W-:Y:S05]  /*40a0*/  BSYNC.RECONVERGENT B0 ;  /* 0x0000000000007941 */ /* 0x000fea0003800200 */
.L_x_276:
        /* <DEDUP_REMOVED lines=45> */
[----:B-12---:R-:W-:-:S10]  /*4380*/  UMOV UR7, URZ ;  /* 0x000000ff00077c82 */ /* 0x006fd40008000000 */
.L_x_284:
[----:B0-----:R-:W-:Y:S01]  /*4390*/  MOV R7, UR28 ;  /* 0x0000001c00077c02 */ /* 0x001fe20008000f00 */
[----:B------:R-:W-:Y:S01]  /*43a0*/  IMAD.MOV.U32 R5, RZ, RZ, RZ ;  /* 0x000000ffff057224 */ /* 0x000fe200078e00ff */
[----:B------:R-:W-:Y:S01]  /*43b0*/  MOV R4, R77 ;  /* 0x0000004d00047202 */ /* 0x000fe20000000f00 */
[----:B------:R-:W-:Y:S01]  /*43c0*/  HFMA2 R71, -RZ, RZ, 0, 0 ;  /* 0x00000000ff477431 */ /* 0x000fe200000001ff */
[----:B------:R-:W-:Y:S01]  /*43d0*/  LOP3.LUT R28, R77, 0x20, RZ, 0xfc, !PT ;  /* 0x000000204d1c7812 */ /* 0x000fe200078efcff */
[----:B------:R-:W-:Y:S01]  /*43e0*/  HFMA2 R31, -RZ, RZ, 0, 0 ;  /* 0x00000000ff1f7431 */ /* 0x000fe200000001ff */
[----:B------:R-:W-:Y:S01]  /*43f0*/  MOV R3, UR29 ;  /* 0x0000001d00037c02 */ /* 0x000fe20008000f00 */
[----:B------:R-:W-:Y:S01]  /*4400*/  IMAD.WIDE.U32 R6, R7, UR7, R4 ;  /* 0x0000000707067c25 */ /* 0x000fe2000f8e0004 */
[----:B------:R-:W-:-:S03]  /*4410*/  ISETP.GE.AND P4, PT, R28, UR24, PT ;  /* 0x000000181c007c0c */ /* 0x000fc6000bf86270 */
[----:B------:R-:W-:Y:S01]  /*4420*/  HFMA2 R27, -RZ, RZ, 0, 0 ;  /* 0x00000000ff1b7431 */ /* 0x000fe200000001ff */
[----:B------:R-:W-:Y:S01]  /*4430*/  LOP3.LUT R32, R77, 0x40, RZ, 0xfc, !PT ;  /* 0x000000404d207812 */ /* 0x000fe200078efcff */
[----:B------:R-:W-:Y:S01]  /*4440*/  IMAD R3, R3, UR7, R7 ;  /* 0x0000000703037c24 */ /* 0x000fe2000f8e0207 */
[C---:B------:R-:W-:Y:S01]  /*4450*/  LEA R2, P2, R6.reuse, UR19, 0x2 ;  /* 0x0000001306027c11 */ /* 0x040fe2000f8410ff */
[----:B------:R-:W-:Y:S01]  /*4460*/  HFMA2 R59, -RZ, RZ, 0, 0 ;  /* 0x00000000ff3b7431 */ /* 0x000fe200000001ff */
[C---:B------:R-:W-:Y:S01]  /*4470*/  LOP3.LUT R46, R77.reuse, 0x60, RZ, 0xfc, !PT ;  /* 0x000000604d2e7812 */ /* 0x040fe200078efcff */
[----:B------:R-:W-:Y:S01]  /*4480*/  IMAD.MOV.U32 R61, RZ, RZ, RZ ;  /* 0x000000ffff3d7224 */ /* 0x000fe200078e00ff */
[----:B------:R-:W-:Y:S01]  /*4490*/  LEA.HI.X R3, R6, UR21, R3, 0x2, P2 ;  /* 0x0000001506037c11 */ /* 0x000fe200090f1403 */
[----:B------:R-:W-:Y:S01]  /*44a0*/  HFMA2 R9, -RZ, RZ, 0, 0 ;  /* 0x00000000ff097431 */ /* 0x000fe200000001ff */
[----:B------:R-:W-:Y:S02]  /*44b0*/  LOP3.LUT R36, R77, 0x80, RZ, 0xfc, !PT ;  /* 0x000000804d247812 */ /* 0x000fe400078efcff */
[----:B------:R-:W-:-:S02]  /*44c0*/  CS2R R66, SRZ ;  /* 0x0000000000427805 */ /* 0x000fc4000001ff00 */
[C---:B------:R-:W-:Y:S01]  /*44d0*/  LOP3.LUT R44, R77.reuse, 0xa0, RZ, 0xfc, !PT ;  /* 0x000000a04d2c7812 */ /* 0x040fe200078efcff */
[----:B------:R-:W2:Y:S01]  /*44e0*/  @!P4 LDG.E R71, desc[UR26][R2.64+0x80] ;  /* 0x0000801a0247c981 */ /* 0x000ea2000c1e1900 */
[----:B------:R-:W-:Y:S01]  /*44f0*/  LOP3.LUT R43, R77, 0xc0, RZ, 0xfc, !PT ;  /* 0x000000c04d2b7812 */ /* 0x000fe200078efcff */
[----:B------:R-:W-:Y:S01]  /*4500*/  HFMA2 R16, -RZ, RZ, 0, 0 ;  /* 0x00000000ff107431 */ /* 0x000fe200000001ff */
[----:B------:R-:W-:Y:S01]  /*4510*/  ISETP.GE.AND P5, PT, R32, UR24, PT ;  /* 0x0000001820007c0c */ /* 0x000fe2000bfa6270 */
[----:B------:R-:W-:Y:S01]  /*4520*/  HFMA2 R42, -RZ, RZ, 0, 0 ;  /* 0x00000000ff2a7431 */ /* 0x000fe200000001ff */
[----:B------:R-:W-:Y:S02]  /*4530*/  ISETP.GE.AND P6, PT, R46, UR24, PT ;  /* 0x000000182e007c0c */ /* 0x000fe4000bfc6270 */
[----:B------:R-:W-:Y:S02]  /*4540*/  CS2R R72, SRZ ;  /* 0x0000000000487805 */ /* 0x000fe4000001ff00 */
[----:B------:R-:W-:-:S02]  /*4550*/  ISETP.GE.AND P2, PT, R36, UR24, PT ;  /* 0x0000001824007c0c */ /* 0x000fc4000bf46270 */
[----:B------:R-:W-:Y:S02]  /*4560*/  CS2R R62, SRZ ;  /* 0x00000000003e7805 */ /* 0x000fe4000001ff00 */
[----:B------:R-:W-:Y:S02]  /*4570*/  ISETP.GE.AND P3, PT, R44, UR24, PT ;  /* 0x000000182c007c0c */ /* 0x000fe4000bf66270 */
[----:B------:R-:W-:Y:S02]  /*4580*/  ISETP.GE.AND P4, PT, R43, UR24, PT ;  /* 0x000000182b007c0c */ /* 0x000fe4000bf86270 */
[----:B------:R-:W-:Y:S02]  /*4590*/  MOV R69, RZ ;  /* 0x000000ff00457202 */ /* 0x000fe40000000f00 */
[----:B------:R-:W-:Y:S02]  /*45a0*/  MOV R22, RZ ;  /* 0x000000ff00167202 */ /* 0x000fe40000000f00 */
[----:B------:R-:W-:Y:S01]  /*45b0*/  LOP3.LUT R41, R77, 0xe0, RZ, 0xfc, !PT ;  /* 0x000000e04d297812 */ /* 0x000fe200078efcff */
[----:B------:R-:W5:Y:S01]  /*45c0*/  @!P6 LDG.E R31, desc[UR26][R2.64+0x180] ;  /* 0x0001801a021fe981 */ /* 0x000f62000c1e1900 */
[----:B------:R-:W-:-:S02]  /*45d0*/  MOV R39, RZ ;  /* 0x000000ff00277202 */ /* 0x000fc40000000f00 */
[C---:B------:R-:W-:Y:S01]  /*45e0*/  LOP3.LUT R38, R77.reuse, 0x100, RZ, 0xfc, !PT ;  /* 0x000001004d267812 */ /* 0x040fe200078efcff */
[----:B------:R-:W4:Y:S01]  /*45f0*/  @!P5 LDG.E R69, desc[UR26][R2.64+0x100] ;  /* 0x0001001a0245d981 */ /* 0x000f22000c1e1900 */
[C---:B------:R-:W-:Y:S02]  /*4600*/  LOP3.LUT R37, R77.reuse, 0x120, RZ, 0xfc, !PT ;  /* 0x000001204d257812 */ /* 0x040fe400078efcff */
[C---:B------:R-:W-:Y:S01]  /*4610*/  LOP3.LUT R35, R77.reuse, 0x140, RZ, 0xfc, !PT ;  /* 0x000001404d237812 */ /* 0x040fe200078efcff */
[----:B------:R-:W5:Y:S01]  /*4620*/  @!P2 LDG.E R22, desc[UR26][R2.64+0x200] ;  /* 0x0002001a0216a981 */ /* 0x000f62000c1e1900 */
[----:B------:R-:W-:Y:S02]  /*4630*/  LOP3.LUT R34, R77, 0x160, RZ, 0xfc, !PT ;  /* 0x000001604d227812 */ /* 0x000fe400078efcff */
[----:B------:R-:W-:Y:S01]  /*4640*/  ISETP.GE.AND P5, PT, R41, UR24, PT ;  /* 0x0000001829007c0c */ /* 0x000fe2000bfa6270 */
[----:B------:R-:W5:Y:S01]  /*4650*/  @!P3 LDG.E R27, desc[UR26][R2.64+0x280] ;  /* 0x0002801a021bb981 */ /* 0x000f62000c1e1900 */
[----:B------:R-:W-:-:S02]  /*4660*/  ISETP.GE.AND P6, PT, R38, UR24, PT ;  /* 0x0000001826007c0c */ /* 0x000fc4000bfc6270 */
[----:B------:R-:W-:Y:S01]  /*4670*/  ISETP.GE.AND P2, PT, R37, UR24, PT ;  /* 0x0000001825007c0c */ /* 0x000fe2000bf46270 */
[----:B------:R-:W5:Y:S01]  /*4680*/  @!P4 LDG.E R39, desc[UR26][R2.64+0x300] ;  /* 0x0003001a0227c981 */ /* 0x000f62000c1e1900 */
[----:B------:R-:W-:Y:S02]  /*4690*/  ISETP.GE.AND P3, PT, R35, UR24, PT ;  /* 0x0000001823007c0c */ /* 0x000fe4000bf66270 */
[----:B------:R-:W-:Y:S02]  /*46a0*/  ISETP.GE.AND P4, PT, R34, UR24, PT ;  /* 0x0000001822007c0c */ /* 0x000fe4000bf86270 */
[----:B------:R-:W-:Y:S02]  /*46b0*/  MOV R128, RZ ;  /* 0x000000ff00807202 */ /* 0x000fe40000000f00 */
[----:B------:R-:W-:Y:S01]  /*46c0*/  LOP3.LUT R33, R77, 0x180, RZ, 0xfc, !PT ;  /* 0x000001804d217812 */ /* 0x000fe200078efcff */
[----:B------:R-:W5:Y:S01]  /*46d0*/  @!P5 LDG.E R59, desc[UR26][R2.64+0x380] ;  /* 0x0003801a023bd981 */ /* 0x000f62000c1e1900 */
[----:B------:R-:W-:-:S02]  /*46e0*/  MOV R76, RZ ;  /* 0x000000ff004c7202 */ /* 0x000fc40000000f00 */
[C---:B------:R-:W-:Y:S01]  /*46f0*/  LOP3.LUT R30, R77.reuse, 0x1a0, RZ, 0xfc, !PT ;  /* 0x000001a04d1e7812 */ /* 0x040fe200078efcff */
[----:B------:R-:W5:Y:S01]  /*4700*/  @!P6 LDG.E R61, desc[UR26][R2.64+0x400] ;  /* 0x0004001a023de981 */ /* 0x000f62000c1e1900 */
        /* <DEDUP_REMOVED lines=10> */
[----:B------:R-:W-:Y:S01]  /*47b0*/  ISETP.GE.AND P4, PT, R0, UR24, PT ;  /* 0x0000001800007c0c */ /* 0x000fe2000bf86270 */
[----:B------:R-:W-:Y:S01]  /*47c0*/  IMAD.MOV.U32 R21, RZ, RZ, RZ ;  /* 0x000000ffff157224 */ /* 0x000fe200078e00ff */
[----:B------:R-:W-:Y:S02]  /*47d0*/  MOV R40, RZ ;  /* 0x000000ff00287202 */ /* 0x000fe40000000f00 */
[C---:B------:R-:W-:Y:S01]  /*47e0*/  LOP3.LUT R6, R77.reuse, 0x220, RZ, 0xfc, !PT ;  /* 0x000002204d067812 */ /* 0x040fe200078efcff */
[----:B------:R-:W5:Y:S01]  /*47f0*/  @!P5 LDG.E R66, desc[UR26][R2.64+0x600] ;  /* 0x0006001a0242d981 */ /* 0x000f62000c1e1900 */
[----:B------:R-:W-:-:S02]  /*4800*/  LOP3.LUT R25, R77, 0x240, RZ, 0xfc, !PT ;  /* 0x000002404d197812 */ /* 0x000fc400078efcff */
[C---:B------:R-:W-:Y:S01]  /*4810*/  LOP3.LUT R26, R77.reuse, 0x260, RZ, 0xfc, !PT ;  /* 0x000002604d1a7812 */ /* 0x040fe200078efcff */
[----:B------:R-:W2:Y:S01]  /*4820*/  @!P1 LDG.E R21, desc[UR26][R2.64] ;  /* 0x0000001a02159981 */ /* 0x000ea2000c1e1900 */
[C---:B------:R-:W-:Y:S02]  /*4830*/  LOP3.LUT R29, R77.reuse, 0x280, RZ, 0xfc, !PT ;  /* 0x000002804d1d7812 */ /* 0x040fe400078efcff */
[----:B------:R-:W-:Y:S01]  /*4840*/  LOP3.LUT R24, R77, 0x2a0, RZ, 0xfc, !PT ;  /* 0x000002a04d187812 */ /* 0x000fe200078efcff */
[----:B------:R-:W5:Y:S01]  /*4850*/  @!P6 LDG.E R16, desc[UR26][R2.64+0x680] ;  /* 0x0006801a0210e981 */ /* 0x000f62000c1e1900 */
[----:B------:R-:W-:Y:S02]  /*4860*/  ISETP.GE.AND P5, PT, R6, UR24, PT ;  /* 0x0000001806007c0c */ /* 0x000fe4000bfa6270 */
[----:B------:R-:W-:Y:S01]  /*4870*/  ISETP.GE.AND P6, PT, R25, UR24, PT ;  /* 0x0000001819007c0c */ /* 0x000fe2000bfc6270 */
[----:B------:R-:W5:Y:S01]  /*4880*/  @!P2 LDG.E R40, desc[UR26][R2.64+0x700] ;  /* 0x0007001a0228a981 */ /* 0x000f62000c1e1900 */
[----:B------:R-:W-:-:S03]  /*4890*/  ISETP.GE.AND P2, PT, R26, UR24, PT ;  /* 0x000000181a007c0c */ /* 0x000fc6000bf46270 */
[----:B------:R-:W5:Y:S01]  /*48a0*/  @!P3 LDG.E R42, desc[UR26][R2.64+0x780] ;  /* 0x0007801a022ab981 */ /* 0x000f62000c1e1900 */
[----:B------:R-:W-:-:S03]  /*48b0*/  ISETP.GE.AND P3, PT, R29, UR24, PT ;  /* 0x000000181d007c0c */ /* 0x000fc6000bf66270 */
[----:B------:R-:W5:Y:S01]  /*48c0*/  @!P4 LDG.E R72, desc[UR26][R2.64+0x800] ;  /* 0x0008001a0248c981 */ /* 0x000f62000c1e1900 */
[----:B------:R-:W-:Y:S02]  /*48d0*/  ISETP.GE.AND P4, PT, R24, UR24, PT ;  /* 0x0000001818007c0c */ /* 0x000fe4000bf86270 */
[----:B------:R-:W-:Y:S01]  /*48e0*/  MOV R65, RZ ;  /* 0x000000ff00417202 */ /* 0x000fe20000000f00 */
[----:B------:R-:W5:Y:S01]  /*48f0*/  @!P5 LDG.E R73, desc[UR26][R2.64+0x880] ;  /* 0x0008801a0249d981 */ /* 0x000f62000c1e1900 */
[C---:B------:R-:W-:Y:S02]  /*4900*/  LOP3.LUT R23, R77.reuse, 0x2c0, RZ, 0xfc, !PT ;  /* 0x000002c04d177812 */ /* 0x040fe400078efcff */
[C---:B------:R-:W-:Y:S01]  /*4910*/  LOP3.LUT R20, R77.reuse, 0x2e0, RZ, 0xfc, !PT ;  /* 0x000002e04d147812 */ /* 0x040fe200078efcff */
[----:B------:R-:W5:Y:S01]  /*4920*/  @!P6 LDG.E R62, desc[UR26][R2.64+0x900] ;  /* 0x0009001a023ee981 */ /* 0x000f62000c1e1900 */
[C---:B------:R-:W-:Y:S02]  /*4930*/  LOP3.LUT R18, R77.reuse, 0x300, RZ, 0xfc, !PT ;  /* 0x000003004d127812 */ /* 0x040fe400078efcff */
[C---:B------:R-:W-:Y:S01]  /*4940*/  LOP3.LUT R15, R77.reuse, 0x320, RZ, 0xfc, !PT ;  /* 0x000003204d0f7812 */ /* 0x040fe200078efcff */
[----:B------:R-:W5:Y:S01]  /*4950*/  @!P2 LDG.E R63, desc[UR26][R2.64+0x980] ;  /* 0x0009801a023fa981 */ /* 0x000f62000c1e1900 */
[----:B------:R-:W-:-:S02]  /*4960*/  LOP3.LUT R17, R77, 0x340, RZ, 0xfc, !PT ;  /* 0x000003404d117812 */ /* 0x000fc400078efcff */
[----:B------:R-:W-:Y:S01]  /*4970*/  ISETP.GE.AND P5, PT, R23, UR24, PT ;  /* 0x0000001817007c0c */ /* 0x000fe2000bfa6270 */
[----:B------:R-:W5:Y:S01]  /*4980*/  @!P3 LDG.E R65, desc[UR26][R2.64+0xa00] ;  /* 0x000a001a0241b981 */ /* 0x000f62000c1e1900 */
[----:B------:R-:W-:Y:S02]  /*4990*/  ISETP.GE.AND P6, PT, R20, UR24, PT ;  /* 0x0000001814007c0c */ /* 0x000fe4000bfc6270 */
[----:B------:R-:W-:Y:S01]  /*49a0*/  ISETP.GE.AND P2, PT, R18, UR24, PT ;  /* 0x0000001812007c0c */ /* 0x000fe2000bf46270 */
[----:B------:R-:W5:Y:S01]  /*49b0*/  @!P4 LDG.E R67, desc[UR26][R2.64+0xa80] ;  /* 0x000a801a0243c981 */ /* 0x000f62000c1e1900 */
[----:B------:R-:W-:Y:S02]  /*49c0*/  ISETP.GE.AND P3, PT, R15, UR24, PT ;  /* 0x000000180f007c0c */ /* 0x000fe4000bf66270 */
[----:B------:R-:W-:Y:S01]  /*49d0*/  ISETP.GE.AND P4, PT, R17, UR24, PT ;  /* 0x0000001811007c0c */ /* 0x000fe2000bf86270 */
[----:B------:R-:W-:Y:S01]  /*49e0*/  HFMA2 R45, -RZ, RZ, 0, 0 ;  /* 0x00000000ff2d7431 */ /* 0x000fe200000001ff */
[----:B------:R-:W-:-:S02]  /*49f0*/  MOV R47, RZ ;  /* 0x000000ff002f7202 */ /* 0x000fc40000000f00 */
[----:B------:R-:W-:Y:S02]  /*4a00*/  CS2R R48, SRZ ;  /* 0x0000000000307805 */ /* 0x000fe4000001ff00 */
[----:B------:R-:W-:Y:S02]  /*4a10*/  CS2R R50, SRZ ;  /* 0x0000000000327805 */ /* 0x000fe4000001ff00 */
[C---:B------:R-:W-:Y:S02]  /*4a20*/  LOP3.LUT R14, R77.reuse, 0x360, RZ, 0xfc, !PT ;  /* 0x000003604d0e7812 */ /* 0x040fe400078efcff */
[----:B------:R-:W-:Y:S02]  /*4a30*/  CS2R R54, SRZ ;  /* 0x0000000000367805 */ /* 0x000fe4000001ff00 */
[C---:B------:R-:W-:Y:S01]  /*4a40*/  LOP3.LUT R13, R77.reuse, 0x380, RZ, 0xfc, !PT ;  /* 0x000003804d0d7812 */ /* 0x040fe200078efcff */
[----:B------:R-:W5:Y:S01]  /*4a50*/  @!P5 LDG.E R45, desc[UR26][R2.64+0xb00] ;  /* 0x000b001a022dd981 */ /* 0x000f62000c1e1900 */
[----:B------:R-:W-:-:S02]  /*4a60*/  LOP3.LUT R11, R77, 0x3a0, RZ, 0xfc, !PT ;  /* 0x000003a04d0b7812 */ /* 0x000fc400078efcff */
[----:B------:R-:W-:Y:S01]  /*4a70*/  LOP3.LUT R12, R77, 0x3c0, RZ, 0xfc, !PT ;  /* 0x000003c04d0c7812 */ /* 0x000fe200078efcff */
[----:B------:R-:W5:Y:S01]  /*4a80*/  @!P6 LDG.E R47, desc[UR26][R2.64+0xb80] ;  /* 0x000b801a022fe981 */ /* 0x000f62000c1e1900 */
[----:B------:R-:W-:Y:S02]  /*4a90*/  LOP3.LUT R7, R78, 0x3e0, RZ, 0xfc, !PT ;  /* 0x000003e04e077812 */ /* 0x000fe400078efcff */
[----:B------:R-:W-:Y:S01]  /*4aa0*/  ISETP.GE.AND P5, PT, R14, UR24, PT ;  /* 0x000000180e007c0c */ /* 0x000fe2000bfa6270 */
[----:B------:R-:W5:Y:S01]  /*4ab0*/  @!P2 LDG.E R49, desc[UR26][R2.64+0xc00] ;  /* 0x000c001a0231a981 */ /* 0x000f62000c1e1900 */
[----:B------:R-:W-:Y:S02]  /*4ac0*/  ISETP.GE.AND P6, PT, R13, UR24, PT ;  /* 0x000000180d007c0c */ /* 0x000fe4000bfc6270 */
[----:B------:R-:W-:Y:S01]  /*4ad0*/  ISETP.GE.AND P2, PT, R11, UR24, PT ;  /* 0x000000180b007c0c */ /* 0x000fe2000bf46270 */
[----:B------:R-:W5:Y:S01]  /*4ae0*/  @!P3 LDG.E R51, desc[UR26][R2.64+0xc80] ;  /* 0x000c801a0233b981 */ /* 0x000f62000c1e1900 */
[----:B------:R-:W-:-:S03]  /*4af0*/  ISETP.GE.AND P3, PT, R12, UR24, PT ;  /* 0x000000180c007c0c */ /* 0x000fc6000bf66270 */
[----:B------:R-:W5:Y:S01]  /*4b00*/  @!P4 LDG.E R55, desc[UR26][R2.64+0xd00] ;  /* 0x000d001a0237c981 */ /* 0x000f62000c1e1900 */
[----:B------:R-:W-:Y:S02]  /*4b10*/  ISETP.GE.AND P4, PT, R7, UR24, PT ;  /* 0x0000001807007c0c */ /* 0x000fe4000bf86270 */
[----:B------:R-:W-:Y:S01]  /*4b20*/  CS2R R52, SRZ ;  /* 0x0000000000347805 */ /* 0x000fe2000001ff00 */
[----:B------:R-:W5:Y:S04]  /*4b30*/  @!P5 LDG.E R48, desc[UR26][R2.64+0xd80] ;  /* 0x000d801a0230d981 */ /* 0x000f68000c1e1900 */
[----:B------:R-:W5:Y:S04]  /*4b40*/  @!P6 LDG.E R54, desc[UR26][R2.64+0xe00] ;  /* 0x000e001a0236e981 */ /* 0x000f68000c1e1900 */
[----:B------:R-:W5:Y:S04]  /*4b50*/  @!P2 LDG.E R53, desc[UR26][R2.64+0xe80] ;  /* 0x000e801a0235a981 */ /* 0x000f68000c1e1900 */
[----:B------:R-:W5:Y:S04]  /*4b60*/  @!P3 LDG.E R52, desc[UR26][R2.64+0xf00] ;  /* 0x000f001a0234b981 */ /* 0x000f68000c1e1900 */
[----:B------:R0:W5:Y:S01]  /*4b70*/  @!P4 LDG.E R50, desc[UR26][R2.64+0xf80] ;  /* 0x000f801a0232c981 */ /* 0x000162000c1e1900 */
[----:B------:R-:W1:Y:S01]  /*4b80*/  S2R R161, SR_LANEID ;  /* 0x0000000000a17919 */ /* 0x000e620000000000 */
[----:B------:R-:W3:Y:S01]  /*4b90*/  S2UR UR12, SR_CgaCtaId ;  /* 0x00000000000c79c3 */ /* 0x000ee20000008800 */
[----:B------:R-:W-:Y:S01]  /*4ba0*/  LOP3.LUT R57, R95, 0x3e0, RZ, 0xc0, !PT ;  /* 0x000003e05f397812 */ /* 0x000fe200078ec0ff */
[----:B------:R-:W-:Y:S01]  /*4bb0*/  USHF.L.U32 UR25, UR6, 0xc, URZ ;  /* 0x0000000c06197899 */ /* 0x000fe200080006ff */
[----:B------:R-:W-:-:S03]  /*4bc0*/  UMOV UR15, UR38 ;  /* 0x00000026000f7c82 */ /* 0x000fc60008000000 */
[----:B------:R-:W-:Y:S01]  /*4bd0*/  ULEA UR25, UR15, -UR25, 0x1 ;  /* 0x800000190f197291 */ /* 0x000fe2000f8e08ff */
[----:B------:R-:W-:-:S05]  /*4be0*/  UMOV UR23, 0x400 ;  /* 0x0000040000177882 */ /* 0x000fca0000000000 */
[----:B------:R-:W-:Y:S02]  /*4bf0*/  ISETP.GE.AND P2, PT, R32, UR25, PT ;  /* 0x0000001920007c0c */ /* 0x000fe4000bf46270 */
[----:B------:R-:W-:Y:S02]  /*4c00*/  ISETP.GE.AND P4, PT, R28, UR25, PT ;  /* 0x000000191c007c0c */ /* 0x000fe4000bf86270 */
[----:B-1----:R-:W-:-:S05]  /*4c10*/  IADD3 R8, PT, PT, R57, R161, RZ ;  /* 0x000000a139087210 */ /* 0x002fca0007ffe0ff */
[----:B------:R-:W-:Y:S01]  /*4c20*/  IMAD R57, R57, 0x1f, R8 ;  /* 0x0000001f39397824 */ /* 0x000fe200078e0208 */
[----:B---3--:R-:W-:-:S03]  /*4c30*/  ULEA UR23, UR12, UR23, 0x18 ;  /* 0x000000170c177291 */ /* 0x008fc6000f8ec0ff */
[C---:B------:R-:W-:Y:S01]  /*4c40*/  VIADD R32, R57.reuse, 0x60 ;  /* 0x0000006039207836 */ /* 0x040fe20000000000 */
[C---:B------:R-:W-:Y:S02]  /*4c50*/  IADD3 R60, PT, PT, R57.reuse, 0x20, RZ ;  /* 0x00000020393c7810 */ /* 0x040fe40007ffe0ff */
[C---:B------:R-:W-:Y:S02]  /*4c60*/  IADD3 R56, PT, PT, R57.reuse, 0x40, RZ ;  /* 0x0000004039387810 */ /* 0x040fe40007ffe0ff */
[CC--:B------:R-:W-:Y:S02]  /*4c70*/  LEA.HI.SX32 R64, R57.reuse, R57.reuse, 0x1b ;  /* 0x0000003939407211 */ /* 0x0c0fe400078fdaff */
[----:B------:R-:W-:Y:S02]  /*4c80*/  IADD3 R28, PT, PT, R57, 0x80, RZ ;  /* 0x00000080391c7810 */ /* 0x000fe40007ffe0ff */
[-C--:B------:R-:W-:Y:S02]  /*4c90*/  LEA.HI.SX32 R60, R60, R57.reuse, 0x1b ;  /* 0x000000393c3c7211 */ /* 0x080fe400078fdaff */
[----:B------:R-:W-:-:S02]  /*4ca0*/  LEA.HI.SX32 R56, R56, R57, 0x1b ;  /* 0x0000003938387211 */ /* 0x000fc400078fdaff */
[-C--:B------:R-:W-:Y:S02]  /*4cb0*/  LEA.HI.SX32 R32, R32, R57.reuse, 0x1b ;  /* 0x0000003920207211 */ /* 0x080fe400078fdaff */
[----:B------:R-:W-:Y:S02]  /*4cc0*/  LEA.HI.SX32 R28, R28, R57, 0x1b ;  /* 0x000000391c1c7211 */ /* 0x000fe400078fdaff */
[----:B------:R-:W-:Y:S02]  /*4cd0*/  LEA R64, R64, UR23, 0x2 ;  /* 0x0000001740407c11 */ /* 0x000fe4000f8e10ff */
[C---:B------:R-:W-:Y:S02]  /*4ce0*/  IADD3 R145, PT, PT, R57.reuse, 0xa0, RZ ;  /* 0x000000a039917810 */ /* 0x040fe40007ffe0ff */
[----:B------:R-:W-:Y:S02]  /*4cf0*/  LEA R60, R60, UR23, 0x2 ;  /* 0x000000173c3c7c11 */ /* 0x000fe4000f8e10ff */
[----:B------:R-:W-:-:S02]  /*4d00*/  IADD3 R143, PT, PT, R57, 0xc0, RZ ;  /* 0x000000c0398f7810 */ /* 0x000fc40007ffe0ff */
[----:B------:R-:W-:Y:S02]  /*4d10*/  LEA R56, R56, UR23, 0x2 ;  /* 0x0000001738387c11 */ /* 0x000fe4000f8e10ff */
[----:B------:R-:W-:Y:S02]  /*4d20*/  MOV R75, UR36 ;  /* 0x00000024004b7c02 */ /* 0x000fe40008000f00 */
[C---:B------:R-:W-:Y:S02]  /*4d30*/  IADD3 R141, PT, PT, R57.reuse, 0xe0, RZ ;  /* 0x000000e0398d7810 */ /* 0x040fe40007ffe0ff */
[----:B------:R-:W-:Y:S02]  /*4d40*/  LEA R32, R32, UR23, 0x2 ;  /* 0x0000001720207c11 */ /* 0x000fe4000f8e10ff */
[----:B------:R-:W-:Y:S02]  /*4d50*/  IADD3 R139, PT, PT, R57, 0x100, RZ ;  /* 0x00000100398b7810 */ /* 0x000fe40007ffe0ff */
[----:B------:R-:W-:-:S02]  /*4d60*/  LEA R28, R28, UR23, 0x2 ;  /* 0x000000171c1c7c11 */ /* 0x000fc4000f8e10ff */
[-C--:B------:R-:W-:Y:S02]  /*4d70*/  LEA.HI.SX32 R145, R145, R57.reuse, 0x1b ;  /* 0x0000003991917211 */ /* 0x080fe400078fdaff */
[-C--:B------:R-:W-:Y:S01]  /*4d80*/  LEA.HI.SX32 R143, R143, R57.reuse, 0x1b ;  /* 0x000000398f8f7211 */ /* 0x080fe200078fdaff */
[----:B------:R-:W-:Y:S01]  /*4d90*/  IMAD.WIDE.U32 R4, R75, UR7, R4 ;  /* 0x000000074b047c25 */ /* 0x000fe2000f8e0004 */
[----:B------:R-:W-:Y:S02]  /*4da0*/  MOV R129, UR37 ;  /* 0x0000002500817c02 */ /* 0x000fe40008000f00 */
[-C--:B------:R-:W-:Y:S02]  /*4db0*/  LEA.HI.SX32 R141, R141, R57.reuse, 0x1b ;  /* 0x000000398d8d7211 */ /* 0x080fe400078fdaff */
[----:B------:R-:W-:Y:S01]  /*4dc0*/  LEA.HI.SX32 R139, R139, R57, 0x1b ;  /* 0x000000398b8b7211 */ /* 0x000fe200078fdaff */
[C---:B------:R-:W-:Y:S01]  /*4dd0*/  VIADD R133, R57.reuse, 0x160 ;  /* 0x0000016039857836 */ /* 0x040fe20000000000 */
[----:B------:R-:W-:-:S02]  /*4de0*/  IADD3 R137, PT, PT, R57, 0x120, RZ ;  /* 0x0000012039897810 */ /* 0x000fc40007ffe0ff */
[----:B------:R-:W-:Y:S01]  /*4df0*/  IADD3 R135, PT, PT, R57, 0x140, RZ ;  /* 0x0000014039877810 */ /* 0x000fe20007ffe0ff */
[----:B0-----:R-:W-:Y:S01]  /*4e00*/  IMAD R3, R129, UR7, R5 ;  /* 0x0000000781037c24 */ /* 0x001fe2000f8e0205 */
[C---:B------:R-:W-:Y:S02]  /*4e10*/  IADD3 R131, PT, PT, R57.reuse, 0x180, RZ ;  /* 0x0000018039837810 */ /* 0x040fe40007ffe0ff */
[----:B------:R-:W-:Y:S02]  /*4e20*/  IADD3 R129, PT, PT, R57, 0x1a0, RZ ;  /* 0x000001a039817810 */ /* 0x000fe40007ffe0ff */
[-C--:B------:R-:W-:Y:S02]  /*4e30*/  LEA.HI.SX32 R137, R137, R57.reuse, 0x1b ;  /* 0x0000003989897211 */ /* 0x080fe400078fdaff */
[-C--:B------:R-:W-:Y:S02]  /*4e40*/  LEA.HI.SX32 R135, R135, R57.reuse, 0x1b ;  /* 0x0000003987877211 */ /* 0x080fe400078fdaff */
[----:B------:R-:W-:-:S02]  /*4e50*/  LEA.HI.SX32 R133, R133, R57, 0x1b ;  /* 0x0000003985857211 */ /* 0x000fc400078fdaff */
[----:B------:R-:W-:Y:S02]  /*4e60*/  LEA R2, P5, R4, UR20, 0x2 ;  /* 0x0000001404027c11 */ /* 0x000fe4000f8a10ff */
[-C--:B------:R-:W-:Y:S02]  /*4e70*/  LEA.HI.SX32 R131, R131, R57.reuse, 0x1b ;  /* 0x0000003983837211 */ /* 0x080fe400078fdaff */
[----:B------:R-:W-:Y:S02]  /*4e80*/  ISETP.GE.AND P3, PT, R77, UR25, PT ;  /* 0x000000194d007c0c */ /* 0x000fe4000bf66270 */
[----:B------:R-:W-:Y:S02]  /*4e90*/  LEA.HI.SX32 R129, R129, R57, 0x1b ;  /* 0x0000003981817211 */ /* 0x000fe400078fdaff */
[C---:B------:R-:W-:Y:S02]  /*4ea0*/  IADD3 R77, PT, PT, R57.reuse, 0x1c0, RZ ;  /* 0x000001c0394d7810 */ /* 0x040fe40007ffe0ff */
[----:B------:R-:W-:-:S02]  /*4eb0*/  IADD3 R5, PT, PT, R57, 0x1e0, RZ ;  /* 0x000001e039057810 */ /* 0x000fc40007ffe0ff */
[----:B------:R-:W-:Y:S02]  /*4ec0*/  LEA.HI.X R3, R4, UR22, R3, 0x2, P5 ;  /* 0x0000001604037c11 */ /* 0x000fe4000a8f1403 */
[C---:B------:R-:W-:Y:S01]  /*4ed0*/  IADD3 R4, PT, PT, R57.reuse, 0x200, RZ ;  /* 0x0000020039047810 */ /* 0x040fe20007ffe0ff */
[C---:B------:R-:W-:Y:S01]  /*4ee0*/  VIADD R146, R57.reuse, 0x260 ;  /* 0x0000026039927836 */ /* 0x040fe20000000000 */
[----:B------:R-:W-:Y:S02]  /*4ef0*/  IADD3 R142, PT, PT, R57, 0x220, RZ ;  /* 0x00000220398e7810 */ /* 0x000fe40007ffe0ff */
[-C--:B------:R-:W-:Y:S02]  /*4f00*/  LEA.HI.SX32 R77, R77, R57.reuse, 0x1b ;  /* 0x000000394d4d7211 */ /* 0x080fe400078fdaff */
[----:B------:R-:W-:Y:S02]  /*4f10*/  IADD3 R144, PT, PT, R57, 0x240, RZ ;  /* 0x0000024039907810 */ /* 0x000fe40007ffe0ff */
[----:B------:R-:W-:-:S02]  /*4f20*/  LEA.HI.SX32 R5, R5, R57, 0x1b ;  /* 0x0000003905057211 */ /* 0x000fc400078fdaff */
[C---:B------:R-:W-:Y:S02]  /*4f30*/  IADD3 R75, PT, PT, R57.reuse, 0x280, RZ ;  /* 0x00000280394b7810 */ /* 0x040fe40007ffe0ff */
[-C--:B------:R-:W-:Y:S02]  /*4f40*/  LEA.HI.SX32 R4, R4, R57.reuse, 0x1b ;  /* 0x0000003904047211 */ /* 0x080fe400078fdaff */
[C---:B------:R-:W-:Y:S02]  /*4f50*/  IADD3 R74, PT, PT, R57.reuse, 0x2a0, RZ ;  /* 0x000002a0394a7810 */ /* 0x040fe40007ffe0ff */
[-C--:B------:R-:W-:Y:S02]  /*4f60*/  LEA.HI.SX32 R142, R142, R57.reuse, 0x1b ;  /* 0x000000398e8e7211 */ /* 0x080fe400078fdaff */
[----:B------:R-:W-:Y:S02]  /*4f70*/  IADD3 R140, PT, PT, R57, 0x2c0, RZ ;  /* 0x000002c0398c7810 */ /* 0x000fe40007ffe0ff */
[----:B------:R-:W-:-:S02]  /*4f80*/  LEA.HI.SX32 R144, R144, R57, 0x1b ;  /* 0x0000003990907211 */ /* 0x000fc400078fdaff */
[C---:B------:R-:W-:Y:S02]  /*4f90*/  IADD3 R138, PT, PT, R57.reuse, 0x2e0, RZ ;  /* 0x000002e0398a7810 */ /* 0x040fe40007ffe0ff */
[-C--:B------:R-:W-:Y:S01]  /*4fa0*/  LEA.HI.SX32 R146, R146, R57.reuse, 0x1b ;  /* 0x0000003992927211 */ /* 0x080fe200078fdaff */
[----:B------:R-:W-:Y:S01]  /*4fb0*/  UMOV UR12, UR8 ;  /* 0x00000008000c7c82 */ /* 0x000fe20008000000 */
[----:B------:R-:W-:Y:S01]  /*4fc0*/  IADD3 R136, PT, PT, R57, 0x300, RZ ;  /* 0x0000030039887810 */ /* 0x000fe20007ffe0ff */
[----:B------:R-:W-:Y:S01]  /*4fd0*/  UMOV UR13, UR14 ;  /* 0x0000000e000d7c82 */ /* 0x000fe20008000000 */
[-C--:B------:R-:W-:Y:S02]  /*4fe0*/  LEA.HI.SX32 R75, R75, R57.reuse, 0x1b ;  /* 0x000000394b4b7211 */ /* 0x080fe400078fdaff */
[----:B------:R-:W-:Y:S02]  /*4ff0*/  IADD3 R134, PT, PT, R57, 0x320, RZ ;  /* 0x0000032039867810 */ /* 0x000fe40007ffe0ff */
[----:B------:R-:W-:-:S02]  /*5000*/  LEA.HI.SX32 R74, R74, R57, 0x1b ;  /* 0x000000394a4a7211 */ /* 0x000fc400078fdaff */
[----:B------:R-:W-:Y:S01]  /*5010*/  LEA R142, R142, UR23, 0x2 ;  /* 0x000000178e8e7c11 */ /* 0x000fe2000f8e10ff */
[----:B------:R-:W-:Y:S01]  /*5020*/  UIMAD.WIDE.U32 UR12, UR7, UR34, UR12 ;  /* 0x00000022070c72a5 */ /* 0x000fe2000f8e000c */
[-C--:B------:R-:W-:Y:S02]  /*5030*/  LEA.HI.SX32 R140, R140, R57.reuse, 0x1b ;  /* 0x000000398c8c7211 */ /* 0x080fe400078fdaff */
[----:B------:R-:W-:Y:S02]  /*5040*/  LEA R144, R144, UR23, 0x2 ;  /* 0x0000001790907c11 */ /* 0x000fe4000f8e10ff */
[-C--:B------:R-:W-:Y:S02]  /*5050*/  LEA.HI.SX32 R138, R138, R57.reuse, 0x1b ;  /* 0x000000398a8a7211 */ /* 0x080fe400078fdaff */
[----:B------:R-:W-:Y:S01]  /*5060*/  LEA R146, R146, UR23, 0x2 ;  /* 0x0000001792927c11 */ /* 0x000fe2000f8e10ff */
[----:B------:R-:W-:Y:S01]  /*5070*/  VIADD R130, R57, 0x360 ;  /* 0x0000036039827836 */ /* 0x000fe20000000000 */
[----:B------:R-:W-:-:S02]  /*5080*/  LEA.HI.SX32 R136, R136, R57, 0x1b ;  /* 0x0000003988887211 */ /* 0x000fc400078fdaff */
[C---:B------:R-:W-:Y:S02]  /*5090*/  IADD3 R132, PT, PT, R57.reuse, 0x340, RZ ;  /* 0x0000034039847810 */ /* 0x040fe40007ffe0ff */
[----:B------:R-:W-:Y:S01]  /*50a0*/  LEA.HI.SX32 R134, R134, R57, 0x1b ;  /* 0x0000003986867211 */ /* 0x000fe200078fdaff */
[----:B------:R-:W-:Y:S01]  /*50b0*/  UIMAD UR13, UR7, UR35, UR13 ;  /* 0x00000023070d72a4 */ /* 0x000fe2000f8e020d */
[----:B------:R-:W-:Y:S01]  /*50c0*/  LEA R140, R140, UR23, 0x2 ;  /* 0x000000178c8c7c11 */ /* 0x000fe2000f8e10ff */
[----:B------:R-:W-:Y:S01]  /*50d0*/  ULEA UR39, UP0, UR12, UR32, 0x3 ;  /* 0x000000200c277291 */ /* 0x000fe2000f8018ff */
[C---:B------:R-:W-:Y:S02]  /*50e0*/  IADD3 R70, PT, PT, R57.reuse, 0x380, RZ ;  /* 0x0000038039467810 */ /* 0x040fe40007ffe0ff */
[----:B------:R-:W-:Y:S02]  /*50f0*/  LEA R138, R138, UR23, 0x2 ;  /* 0x000000178a8a7c11 */ /* 0x000fe4000f8e10ff */
[----:B------:R-:W-:-:S02]  /*5100*/  IADD3 R68, PT, PT, R57, 0x3a0, RZ ;  /* 0x000003a039447810 */ /* 0x000fc40007ffe0ff */
[----:B------:R-:W-:Y:S02]  /*5110*/  LEA R136, R136, UR23, 0x2 ;  /* 0x0000001788887c11 */ /* 0x000fe4000f8e10ff */
[----:B------:R-:W-:Y:S02]  /*5120*/  IADD3 R58, PT, PT, R57, 0x3c0, RZ ;  /* 0x000003c0393a7810 */ /* 0x000fe40007ffe0ff */
[----:B------:R-:W-:Y:S02]  /*5130*/  LEA.HI.SX32 R132, R132, R57, 0x1b ;  /* 0x0000003984847211 */ /* 0x000fe400078fdaff */
[----:B------:R-:W-:Y:S01]  /*5140*/  LEA R134, R134, UR23, 0x2 ;  /* 0x0000001786867c11 */ /* 0x000fe2000f8e10ff */
[----:B--2---:R-:W-:Y:S04]  /*5150*/  STS [R64], R21 ;  /* 0x0000001540007388 */ /* 0x004fe80000000800 */
[----:B------:R0:W-:Y:S04]  /*5160*/  STS [R60+0x80], R71 ;  /* 0x000080473c007388 */ /* 0x0001e80000000800 */
[----:B----4-:R1:W-:Y:S04]  /*5170*/  STS [R56+0x100], R69 ;  /* 0x0001004538007388 */ /* 0x0103e80000000800 */
[----:B-----5:R2:W-:Y:S01]  /*5180*/  STS [R32+0x180], R31 ;  /* 0x0001801f20007388 */ /* 0x0205e20000000800 */
[----:B0-----:R-:W-:-:S03]  /*5190*/  LEA R71, R141, UR23, 0x2 ;  /* 0x000000178d477c11 */ /* 0x001fc6000f8e10ff */
[----:B------:R0:W-:Y:S01]  /*51a0*/  STS [R28+0x200], R22 ;  /* 0x000200161c007388 */ /* 0x0001e20000000800 */
[----:B-1----:R-:W-:Y:S02]  /*51b0*/  LEA R69, R139, UR23, 0x2 ;  /* 0x000000178b457c11 */ /* 0x002fe4000f8e10ff */
[----:B--2---:R-:W-:Y:S02]  /*51c0*/  LEA R31, R145, UR23, 0x2 ;  /* 0x00000017911f7c11 */ /* 0x004fe4000f8e10ff */
[----:B0-----:R-:W-:-:S03]  /*51d0*/  LEA R22, R143, UR23, 0x2 ;  /* 0x000000178f167c11 */ /* 0x001fc6000f8e10ff */
[----:B------:R0:W-:Y:S01]  /*51e0*/  STS [R31+0x280], R27 ;  /* 0x0002801b1f007388 */ /* 0x0001e20000000800 */
[----:B------:R-:W-:-:S03]  /*51f0*/  LEA R21, R137, UR23, 0x2 ;  /* 0x0000001789157c11 */ /* 0x000fc6000f8e10ff */
[----:B------:R1:W-:Y:S04]  /*5200*/  STS [R22+0x300], R39 ;  /* 0x0003002716007388 */ /* 0x0003e80000000800 */
[----:B------:R2:W-:Y:S04]  /*5210*/  STS [R71+0x380], R59 ;  /* 0x0003803b47007388 */ /* 0x0005e80000000800 */
[----:B------:R3:W-:Y:S01]  /*5220*/  STS [R69+0x400], R61 ;  /* 0x0004003d45007388 */ /* 0x0007e20000000800 */
[----:B0-----:R-:W-:Y:S02]  /*5230*/  LEA R27, R129, UR23, 0x2 ;  /* 0x00000017811b7c11 */ /* 0x001fe4000f8e10ff */
[----:B-1----:R-:W-:-:S02]  /*5240*/  LEA R39, R131, UR23, 0x2 ;  /* 0x0000001783277c11 */ /* 0x002fc4000f8e10ff */
[----:B--2---:R-:W-:Y:S02]  /*5250*/  LEA R59, R133, UR23, 0x2 ;  /* 0x00000017853b7c11 */ /* 0x004fe4000f8e10ff */
[----:B---3--:R-:W-:Y:S01]  /*5260*/  LEA R61, R135, UR23, 0x2 ;  /* 0x00000017873d7c11 */ /* 0x008fe2000f8e10ff */
[----:B------:R-:W-:Y:S04]  /*5270*/  STS [R21+0x480], R128 ;  /* 0x0004808015007388 */ /* 0x000fe80000000800 */
[----:B------:R0:W-:Y:S04]  /*5280*/  STS [R61+0x500], R9 ;  /* 0x000500093d007388 */ /* 0x0001e80000000800 */
[----:B------:R-:W-:Y:S04]  /*5290*/  STS [R59+0x580], R76 ;  /* 0x0005804c3b007388 */ /* 0x000fe80000000800 */
[----:B------:R1:W-:Y:S04]  /*52a0*/  STS [R39+0x600], R66 ;  /* 0x0006004227007388 */ /* 0x0003e80000000800 */
[----:B------:R2:W-:Y:S01]  /*52b0*/  STS [R27+0x680], R16 ;  /* 0x000680101b007388 */ /* 0x0005e20000000800 */
[----:B0-----:R-:W-:-:S02]  /*52c0*/  LEA R9, R4, UR23, 0x2 ;  /* 0x0000001704097c11 */ /* 0x001fc4000f8e10ff */
[----:B-1----:R-:W-:Y:S02]  /*52d0*/  LEA R66, R77, UR23, 0x2 ;  /* 0x000000174d427c11 */ /* 0x002fe4000f8e10ff */
[----:B--2---:R-:W-:-:S03]  /*52e0*/  LEA R16, R5, UR23, 0x2 ;  /* 0x0000001705107c11 */ /* 0x004fc6000f8e10ff */
[----:B------:R0:W-:Y:S04]  /*52f0*/  STS [R66+0x700], R40 ;  /* 0x0007002842007388 */ /* 0x0001e80000000800 */
[----:B------:R1:W-:Y:S04]  /*5300*/  STS [R16+0x780], R42 ;  /* 0x0007802a10007388 */ /* 0x0003e80000000800 */
[----:B------:R-:W-:Y:S01]  /*5310*/  STS [R9+0x800], R72 ;  /* 0x0008004809007388 */ /* 0x000fe20000000800 */
[----:B0-----:R-:W-:-:S03]  /*5320*/  LEA R40, R74, UR23, 0x2 ;  /* 0x000000174a287c11 */ /* 0x001fc6000f8e10ff */
[----:B------:R-:W-:Y:S01]  /*5330*/  STS [R142+0x880], R73 ;  /* 0x000880498e007388 */ /* 0x000fe20000000800 */
[----:B-1----:R-:W-:-:S03]  /*5340*/  LEA R42, R75, UR23, 0x2 ;  /* 0x000000174b2a7c11 */ /* 0x002fc6000f8e10ff */
[----:B------:R-:W-:Y:S01]  /*5350*/  STS [R144+0x900], R62 ;  /* 0x0009003e90007388 */ /* 0x000fe20000000800 */
[----:B------:R-:W-:-:S03]  /*5360*/  IADD3 R147, PT, PT, R57, 0x3e0, RZ ;  /* 0x000003e039937810 */ /* 0x000fc60007ffe0ff */
[----:B------:R-:W-:Y:S01]  /*5370*/  STS [R146+0x980], R63 ;  /* 0x0009803f92007388 */ /* 0x000fe20000000800 */
[-C--:B------:R-:W-:Y:S01]  /*5380*/  LEA.HI.SX32 R130, R130, R57.reuse, 0x1b ;  /* 0x0000003982827211 */ /* 0x080fe200078fdaff */
[----:B------:R-:W-:Y:S02]  /*5390*/  ULEA.HI.X UR12, UR12, UR33, UR13, 0x3, UP0 ;  /* 0x000000210c0c7291 */ /* 0x000fe400080f1c0d */
[----:B------:R-:W-:Y:S01]  /*53a0*/  STS [R42+0xa00], R65 ;  /* 0x000a00412a007388 */ /* 0x000fe20000000800 */
[----:B------:R-:W-:-:S03]  /*53b0*/  LEA.HI.SX32 R70, R70, R57, 0x1b ;  /* 0x0000003946467211 */ /* 0x000fc600078fdaff */
[----:B------:R-:W-:Y:S01]  /*53c0*/  STS [R40+0xa80], R67 ;  /* 0x000a804328007388 */ /* 0x000fe20000000800 */
[----:B------:R-:W-:-:S03]  /*53d0*/  LEA.HI.SX32 R68, R68, R57, 0x1b ;  /* 0x0000003944447211 */ /* 0x000fc600078fdaff */
[----:B------:R-:W-:Y:S01]  /*53e0*/  STS [R140+0xb00], R45 ;  /* 0x000b002d8c007388 */ /* 0x000fe20000000800 */
[-C--:B------:R-:W-:Y:S02]  /*53f0*/  LEA.HI.SX32 R58, R58, R57.reuse, 0x1b ;  /* 0x000000393a3a7211 */ /* 0x080fe400078fdaff */
[----:B------:R-:W-:Y:S01]  /*5400*/  LEA R132, R132, UR23, 0x2 ;  /* 0x0000001784847c11 */ /* 0x000fe2000f8e10ff */
[----:B------:R0:W-:Y:S01]  /*5410*/  STS [R138+0xb80], R47 ;  /* 0x000b802f8a007388 */ /* 0x0001e20000000800 */
[----:B------:R-:W-:Y:S02]  /*5420*/  LEA.HI.SX32 R57, R147, R57, 0x1b ;  /* 0x0000003993397211 */ /* 0x000fe400078fdaff */
[----:B------:R-:W-:Y:S01]  /*5430*/  LEA R130, R130, UR23, 0x2 ;  /* 0x0000001782827c11 */ /* 0x000fe2000f8e10ff */
[----:B------:R1:W-:Y:S01]  /*5440*/  STS [R136+0xc00], R49 ;  /* 0x000c003188007388 */ /* 0x0003e20000000800 */
[----:B------:R-:W-:-:S03]  /*5450*/  MOV R4, UR39 ;  /* 0x0000002700047c02 */ /* 0x000fc60008000f00 */
[----:B------:R2:W-:Y:S01]  /*5460*/  STS [R134+0xc80], R51 ;  /* 0x000c803386007388 */ /* 0x0005e20000000800 */
[----:B------:R-:W-:Y:S02]  /*5470*/  MOV R5, UR12 ;  /* 0x0000000c00057c02 */ /* 0x000fe40008000f00 */
[----:B0-----:R-:W-:Y:S01]  /*5480*/  LEA R47, R58, UR23, 0x2 ;  /* 0x000000173a2f7c11 */ /* 0x001fe2000f8e10ff */
[----:B------:R-:W-:Y:S01]  /*5490*/  STS [R132+0xd00], R55 ;  /* 0x000d003784007388 */ /* 0x000fe20000000800 */
[----:B-1----:R-:W-:Y:S02]  /*54a0*/  LEA R49, R68, UR23, 0x2 ;  /* 0x0000001744317c11 */ /* 0x002fe4000f8e10ff */
[----:B--2---:R-:W-:Y:S01]  /*54b0*/  LEA R51, R70, UR23, 0x2 ;  /* 0x0000001746337c11 */ /* 0x004fe2000f8e10ff */
[----:B------:R-:W-:Y:S01]  /*54c0*/  STS [R130+0xd80], R48 ;  /* 0x000d803082007388 */ /* 0x000fe20000000800 */
[----:B------:R-:W-:Y:S02]  /*54d0*/  LEA R45, R57, UR23, 0x2 ;  /* 0x00000017392d7c11 */ /* 0x000fe4000f8e10ff */
[----:B------:R-:W-:Y:S01]  /*54e0*/  CS2R R72, SRZ ;  /* 0x0000000000487805 */ /* 0x000fe2000001ff00 */
[----:B------:R-:W-:Y:S04]  /*54f0*/  STS [R51+0xe00], R54 ;  /* 0x000e003633007388 */ /* 0x000fe80000000800 */
[----:B------:R-:W-:Y:S04]  /*5500*/  STS [R49+0xe80], R53 ;  /* 0x000e803531007388 */ /* 0x000fe80000000800 */
[----:B------:R0:W-:Y:S04]  /*5510*/  STS [R47+0xf00], R52 ;  /* 0x000f00342f007388 */ /* 0x0001e80000000800 */
[----:B------:R-:W2:Y:S04]  /*5520*/  LDG.E.64 R4, desc[UR26][R4.64] ;  /* 0x0000001a04047981 */ /* 0x000ea8000c1e1b00 */
[----:B------:R1:W-:Y:S01]  /*5530*/  STS [R45+0xf80], R50 ;  /* 0x000f80322d007388 */ /* 0x0003e20000000800 */
[----:B------:R-:W-:-:S03]  /*5540*/  NOP ;  /* 0x0000000000007918 */ /* 0x000fc60000000000 */
[----:B------:R-:W3:Y:S01]  /*5550*/  @!P3 LDG.E R72, desc[UR26][R2.64] ;  /* 0x0000001a0248b981 */ /* 0x000ee2000c1e1900 */
[----:B------:R-:W-:Y:S01]  /*5560*/  ISETP.GE.AND P3, PT, R46, UR25, PT ;  /* 0x000000192e007c0c */ /* 0x000fe2000bf66270 */
[----:B------:R-:W-:Y:S01]  /*5570*/  IMAD.MOV.U32 R68, RZ, RZ, RZ ;  /* 0x000000ffff447224 */ /* 0x000fe200078e00ff */
[----:B0-----:R-:W-:-:S05]  /*5580*/  CS2R R52, SRZ ;  /* 0x0000000000347805 */ /* 0x001fca000001ff00 */
[----:B------:R-:W4:Y:S01]  /*5590*/  @!P2 LDG.E R68, desc[UR26][R2.64+0x100] ;  /* 0x0001001a0244a981 */ /* 0x000f22000c1e1900 */
[----:B------:R-:W-:-:S05]  /*55a0*/  ISETP.GE.AND P2, PT, R44, UR25, PT ;  /* 0x000000192c007c0c */ /* 0x000fca000bf46270 */
[----:B------:R-:W5:Y:S01]  /*55b0*/  @!P3 LDG.E R52, desc[UR26][R2.64+0x180] ;  /* 0x0001801a0234b981 */ /* 0x000f62000c1e1900 */
[----:B------:R-:W-:Y:S01]  /*55c0*/  ISETP.GE.AND P3, PT, R43, UR25, PT ;  /* 0x000000192b007c0c */ /* 0x000fe2000bf66270 */
[----:B------:R-:W-:Y:S01]  /*55d0*/  HFMA2 R74, -RZ, RZ, 0, 0 ;  /* 0x00000000ff4a7431 */ /* 0x000fe200000001ff */
[----:B------:R-:W-:Y:S01]  /*55e0*/  MOV R154, RZ ;  /* 0x000000ff009a7202 */ /* 0x000fe20000000f00 */
[----:B------:R-:W-:-:S04]  /*55f0*/  HFMA2 R70, -RZ, RZ, 0, 0 ;  /* 0x00000000ff467431 */ /* 0x000fc800000001ff */
[----:B------:R-:W5:Y:S01]  /*5600*/  @!P2 LDG.E R74, desc[UR26][R2.64+0x280] ;  /* 0x0002801a024aa981 */ /* 0x000f62000c1e1900 */
[----:B------:R-:W-:-:S03]  /*5610*/  ISETP.GE.AND P2, PT, R41, UR25, PT ;  /* 0x0000001929007c0c */ /* 0x000fc6000bf46270 */
[----:B------:R-:W4:Y:S01]  /*5620*/  @!P4 LDG.E R70, desc[UR26][R2.64+0x80] ;  /* 0x0000801a0246c981 */ /* 0x000f22000c1e1900 */
[----:B------:R-:W-:-:S03]  /*5630*/  ISETP.GE.AND P4, PT, R36, UR25, PT ;  /* 0x0000001924007c0c */ /* 0x000fc6000bf86270 */
[----:B------:R-:W5:Y:S01]  /*5640*/  @!P3 LDG.E R154, desc[UR26][R2.64+0x300] ;  /* 0x0003001a029ab981 */ /* 0x000f62000c1e1900 */
[----:B------:R-:W-:Y:S01]  /*5650*/  ISETP.GE.AND P3, PT, R38, UR25, PT ;  /* 0x0000001926007c0c */ /* 0x000fe2000bf66270 */
[----:B------:R-:W-:Y:S01]  /*5660*/  HFMA2 R153, -RZ, RZ, 0, 0 ;  /* 0x00000000ff997431 */ /* 0x000fe200000001ff */
[----:B------:R-:W-:Y:S02]  /*5670*/  MOV R36, RZ ;  /* 0x000000ff00247202 */ /* 0x000fe40000000f00 */
[----:B------:R-:W-:-:S03]  /*5680*/  CS2R R128, SRZ ;  /* 0x0000000000807805 */ /* 0x000fc6000001ff00 */
[----:B------:R-:W5:Y:S01]  /*5690*/  @!P2 LDG.E R153, desc[UR26][R2.64+0x380] ;  /* 0x0003801a0299a981 */ /* 0x000f62000c1e1900 */
[----:B------:R-:W-:-:S03]  /*56a0*/  ISETP.GE.AND P2, PT, R37, UR25, PT ;  /* 0x0000001925007c0c */ /* 0x000fc6000bf46270 */
[----:B------:R-:W5:Y:S04]  /*56b0*/  @!P4 LDG.E R36, desc[UR26][R2.64+0x200] ;  /* 0x0002001a0224c981 */ /* 0x000f68000c1e1900 */
[----:B------:R-:W5:Y:S01]  /*56c0*/  @!P3 LDG.E R128, desc[UR26][R2.64+0x400] ;  /* 0x0004001a0280b981 */ /* 0x000f62000c1e1900 */
[----:B------:R-:W-:Y:S02]  /*56d0*/  ISETP.GE.AND P3, PT, R35, UR25, PT ;  /* 0x0000001923007c0c */ /* 0x000fe4000bf66270 */
[----:B------:R-:W-:Y:S01]  /*56e0*/  MOV R67, RZ ;  /* 0x000000ff00437202 */ /* 0x000fe20000000f00 */
[----:B------:R-:W-:-:S05]  /*56f0*/  HFMA2 R148, -RZ, RZ, 0, 0 ;  /* 0x00000000ff947431 */ /* 0x000fca00000001ff */
[----:B------:R-:W5:Y:S01]  /*5700*/  @!P2 LDG.E R67, desc[UR26][R2.64+0x480] ;  /* 0x0004801a0243a981 */ /* 0x000f62000c1e1900 */
[----:B------:R-:W-:-:S04]  /*5710*/  ISETP.GE.AND P2, PT, R34, UR25, PT ;  /* 0x0000001922007c0c */ /* 0x000fc8000bf46270 */
[----:B------:R-:W5:Y:S01]  /*5720*/  @!P3 LDG.E R148, desc[UR26][R2.64+0x500] ;  /* 0x0005001a0294b981 */ /* 0x000f62000c1e1900 */
[----:B------:R-:W-:Y:S02]  /*5730*/  ISETP.GE.AND P3, PT, R33, UR25, PT ;  /* 0x0000001921007c0c */ /* 0x000fe4000bf66270 */
[----:B------:R-:W-:Y:S02]  /*5740*/  MOV R77, RZ ;  /* 0x000000ff004d7202 */ /* 0x000fe40000000f00 */
[----:B------:R-:W-:Y:S01]  /*5750*/  ISETP.GE.AND P4, PT, R30, UR25, PT ;  /* 0x000000191e007c0c */ /* 0x000fe2000bf86270 */
[----:B------:R-:W-:-:S03]  /*5760*/  IMAD.MOV.U32 R35, RZ, RZ, RZ ;  /* 0x000000ffff237224 */ /* 0x000fc600078e00ff */
[----:B------:R-:W5:Y:S05]  /*5770*/  @!P2 LDG.E R77, desc[UR26][R2.64+0x580] ;  /* 0x0005801a024da981 */ /* 0x000f6a000c1e1900 */
[----:B------:R-:W5:Y:S04]  /*5780*/  @!P3 LDG.E R53, desc[UR26][R2.64+0x600] ;  /* 0x0006001a0235b981 */ /* 0x000f68000c1e1900 */
[----:B------:R-:W5:Y:S01]  /*5790*/  @!P4 LDG.E R35, desc[UR26][R2.64+0x680] ;  /* 0x0006801a0223c981 */ /* 0x000f62000c1e1900 */
[----:B------:R-:W0:Y:S01]  /*57a0*/  S2R R156, SR_TID.X ;  /* 0x00000000009c7919 */ /* 0x000e220000002100 */
[----:B------:R-:W-:-:S04]  /*57b0*/  USHF.L.U32 UR12, UR6, 0xc, URZ ;  /* 0x0000000c060c7899 */ /* 0x000fc800080006ff */
[----:B------:R-:W-:-:S06]  /*57c0*/  ULEA UR12, UR15, -UR12, 0x1 ;  /* 0x8000000c0f0c7291 */ /* 0x000fcc000f8e08ff */
[----:B------:R-:W-:Y:S02]  /*57d0*/  ISETP.GE.AND P2, PT, R26, UR12, PT ;  /* 0x0000000c1a007c0c */ /* 0x000fe4000bf46270 */
[----:B------:R-:W-:Y:S02]  /*57e0*/  ISETP.GE.AND P5, PT, R23, UR12, PT ;  /* 0x0000000c17007c0c */ /* 0x000fe4000bfa6270 */
[----:B------:R-:W-:Y:S01]  /*57f0*/  MOV R145, RZ ;  /* 0x000000ff00917202 */ /* 0x000fe20000000f00 */
[----:B------:R-:W-:Y:S01]  /*5800*/  HFMA2 R139, -RZ, RZ, 0, 0 ;  /* 0x00000000ff8b7431 */ /* 0x000fe200000001ff */
[----:B------:R-:W-:-:S07]  /*5810*/  ISETP.GE.AND P3, PT, R29, UR12, PT ;  /* 0x0000000c1d007c0c */ /* 0x000fce000bf66270 */
[----:B------:R-:W5:Y:S01]  /*5820*/  @!P2 LDG.E R145, desc[UR26][R2.64+0x980] ;  /* 0x0009801a0291a981 */ /* 0x000f62000c1e1900 */
[----:B------:R-:W-:-:S03]  /*5830*/  ISETP.GE.AND P2, PT, R19, UR25, PT ;  /* 0x0000001913007c0c */ /* 0x000fc6000bf46270 */
[----:B------:R-:W5:Y:S01]  /*5840*/  @!P5 LDG.E R139, desc[UR26][R2.64+0xb00] ;  /* 0x000b001a028bd981 */ /* 0x000f62000c1e1900 */
[----:B------:R-:W-:Y:S02]  /*5850*/  ISETP.GE.AND P5, PT, R17, UR12, PT ;  /* 0x0000000c11007c0c */ /* 0x000fe4000bfa6270 */
[----:B0-----:R-:W-:-:S04]  /*5860*/  @!P4 MOV R95, R156 ;  /* 0x0000009c005fc202 */ /* 0x001fc80000000f00 */
[----:B------:R-:W-:Y:S01]  /*5870*/  @!P4 SHF.L.U32 R26, R95, 0x5, RZ ;  /* 0x000000055f1ac819 */ /* 0x000fe200000006ff */
[----:B------:R-:W-:Y:S01]  /*5880*/  HFMA2 R43, -RZ, RZ, 0, 0 ;  /* 0x00000000ff2b7431 */ /* 0x000fe200000001ff */
[----:B------:R-:W-:Y:S01]  /*5890*/  MOV R131, RZ ;  /* 0x000000ff00837202 */ /* 0x000fe20000000f00 */
[----:B------:R-:W5:Y:S01]  /*58a0*/  @!P2 LDG.E R73, desc[UR26][R2.64+0x700] ;  /* 0x0007001a0249a981 */ /* 0x000f62000c1e1900 */
[----:B------:R-:W-:Y:S02]  /*58b0*/  @!P4 LOP3.LUT R78, R26, R95, RZ, 0xfc, !PT ;  /* 0x0000005f1a4ec212 */ /* 0x000fe400078efcff */
[----:B------:R-:W-:Y:S01]  /*58c0*/  ISETP.GE.AND P4, PT, R24, UR12, PT ;  /* 0x0000000c18007c0c */ /* 0x000fe2000bf86270 */
[----:B------:R-:W5:Y:S01]  /*58d0*/  @!P3 LDG.E R43, desc[UR26][R2.64+0xa00] ;  /* 0x000a001a022bb981 */ /* 0x000f62000c1e1900 */
[----:B------:R-:W-:Y:S02]  /*58e0*/  ISETP.GE.AND P3, PT, R18, UR12, PT ;  /* 0x0000000c12007c0c */ /* 0x000fe4000bf66270 */
[----:B------:R-:W-:Y:S01]  /*58f0*/  MOV R141, RZ ;  /* 0x000000ff008d7202 */ /* 0x000fe20000000f00 */
[----:B------:R-:W5:Y:S01]  /*5900*/  @!P5 LDG.E R131, desc[UR26][R2.64+0xd00] ;  /* 0x000d001a0283d981 */ /* 0x000f62000c1e1900 */
[----:B------:R-:W-:-:S02]  /*5910*/  ISETP.GE.AND P5, PT, R10, UR25, PT ;  /* 0x000000190a007c0c */ /* 0x000fc4000bfa6270 */
[----:B------:R-:W-:-:S05]  /*5920*/  MOV R135, RZ ;  /* 0x000000ff00877202 */ /* 0x000fca0000000f00 */
[----:B------:R-:W5:Y:S01]  /*5930*/  @!P4 LDG.E R141, desc[UR26][R2.64+0xa80] ;  /* 0x000a801a028dc981 */ /* 0x000f62000c1e1900 */
[----:B------:R-:W-:Y:S01]  /*5940*/  ISETP.GE.AND P4, PT, R15, UR12, PT ;  /* 0x0000000c0f007c0c */ /* 0x000fe2000bf86270 */
[----:B------:R-:W-:Y:S02]  /*5950*/  HFMA2 R15, -RZ, RZ, 0, 0 ;  /* 0x00000000ff0f7431 */ /* 0x000fe400000001ff */
[----:B------:R-:W5:Y:S01]  /*5960*/  @!P3 LDG.E R135, desc[UR26][R2.64+0xc00] ;  /* 0x000c001a0287b981 */ /* 0x000f62000c1e1900 */
[----:B------:R-:W-:-:S03]  /*5970*/  ISETP.GE.AND P3, PT, R13, UR12, PT ;  /* 0x0000000c0d007c0c */ /* 0x000fc6000bf66270 */
[----:B------:R-:W5:Y:S01]  /*5980*/  @!P5 LDG.E R15, desc[UR26][R2.64+0x780] ;  /* 0x0007801a020fd981 */ /* 0x000f62000c1e1900 */
[----:B-1----:R-:W-:-:S09]  /*5990*/  HFMA2 R50, -RZ, RZ, 0, 0 ;  /* 0x00000000ff327431 */ /* 0x002fd200000001ff */
[----:B------:R-:W5:Y:S01]  /*59a0*/  @!P3 LDG.E R50, desc[UR26][R2.64+0xe00] ;  /* 0x000e001a0232b981 */ /* 0x000f62000c1e1900 */
[----:B------:R-:W-:Y:S01]  /*59b0*/  ISETP.GE.AND P3, PT, R0, UR12, PT ;  /* 0x0000000c00007c0c */ /* 0x000fe2000bf66270 */
[----:B------:R-:W-:-:S12]  /*59c0*/  HFMA2 R58, -RZ, RZ, 0, 0 ;  /* 0x00000000ff3a7431 */ /* 0x000fd800000001ff */
[----:B------:R-:W5:Y:S01]  /*59d0*/  @!P3 LDG.E R58, desc[UR26][R2.64+0x800] ;  /* 0x0008001a023ab981 */ /* 0x000f62000c1e1900 */
[----:B------:R-:W-:Y:S01]  /*59e0*/  ISETP.GE.AND P6, PT, R25, UR12, PT ;  /* 0x0000000c19007c0c */ /* 0x000fe2000bfc6270 */
[----:B------:R-:W-:Y:S02]  /*59f0*/  HFMA2 R41, -RZ, RZ, 0, 0 ;  /* 0x00000000ff297431 */ /* 0x000fe400000001ff */
[----:B------:R-:W-:-:S10]  /*5a00*/  IMAD.MOV.U32 R137, RZ, RZ, RZ ;  /* 0x000000ffff897224 */ /* 0x000fd400078e00ff */
[----:B------:R-:W5:Y:S01]  /*5a10*/  @!P6 LDG.E R41, desc[UR26][R2.64+0x900] ;  /* 0x0009001a0229e981 */ /* 0x000f62000c1e1900 */
[----:B------:R-:W-:Y:S01]  /*5a20*/  ISETP.GE.AND P6, PT, R20, UR12, PT ;  /* 0x0000000c14007c0c */ /* 0x000fe2000bfc6270 */
[----:B------:R-:W-:-:S06]  /*5a30*/  HFMA2 R133, -RZ, RZ, 0, 0 ;  /* 0x00000000ff857431 */ /* 0x000fcc00000001ff */
[----:B------:R-:W5:Y:S06]  /*5a40*/  @!P4 LDG.E R133, desc[UR26][R2.64+0xc80] ;  /* 0x000c801a0285c981 */ /* 0x000f6c000c1e1900 */
[----:B------:R-:W5:Y:S01]  /*5a50*/  @!P6 LDG.E R137, desc[UR26][R2.64+0xb80] ;  /* 0x000b801a0289e981 */ /* 0x000f62000c1e1900 */
[----:B------:R-:W-:Y:S02]  /*5a60*/  ISETP.GE.AND P6, PT, R14, UR12, PT ;  /* 0x0000000c0e007c0c */ /* 0x000fe4000bfc6270 */
[----:B------:R-:W-:Y:S02]  /*5a70*/  ISETP.GE.AND P4, PT, R11, UR12, PT ;  /* 0x0000000c0b007c0c */ /* 0x000fe4000bf86270 */
[----:B------:R-:W-:-:S09]  /*5a80*/  MOV R48, RZ ;  /* 0x000000ff00307202 */ /* 0x000fd20000000f00 */
[----:B------:R-:W5:Y:S01]  /*5a90*/  @!P6 LDG.E R129, desc[UR26][R2.64+0xd80] ;  /* 0x000d801a0281e981 */ /* 0x000f62000c1e1900 */
[----:B------:R-:W-:Y:S02]  /*5aa0*/  ISETP.GE.AND P6, PT, R12, UR12, PT ;  /* 0x0000000c0c007c0c */ /* 0x000fe4000bfc6270 */
[----:B------:R-:W-:Y:S01]  /*5ab0*/  MOV R46, RZ ;  /* 0x000000ff002e7202 */ /* 0x000fe20000000f00 */
[----:B------:R-:W5:Y:S01]  /*5ac0*/  @!P4 LDG.E R48, desc[UR26][R2.64+0xe80] ;  /* 0x000e801a0230c981 */ /* 0x000f62000c1e1900 */
[----:B------:R-:W-:Y:S01]  /*5ad0*/  ISETP.GE.AND P4, PT, R6, UR12, PT ;  /* 0x0000000c06007c0c */ /* 0x000fe2000bf86270 */
[----:B------:R-:W-:-:S08]  /*5ae0*/  IMAD.SHL.U32 R8, R8, 0x20, RZ ;  /* 0x0000002008087824 */ /* 0x000fd000078e00ff */
[----:B------:R-:W5:Y:S01]  /*5af0*/  @!P6 LDG.E R46, desc[UR26][R2.64+0xf00] ;  /* 0x000f001a022ee981 */ /* 0x000f62000c1e1900 */
[----:B------:R-:W-:Y:S02]  /*5b00*/  ISETP.GE.AND P6, PT, R7, UR12, PT ;  /* 0x0000000c07007c0c */ /* 0x000fe4000bfc6270 */
[----:B------:R-:W-:Y:S01]  /*5b10*/  LEA.HI.SX32 R160, R8, R8, 0x1b ;  /* 0x0000000808a07211 */ /* 0x000fe200078fdaff */
[----:B------:R-:W-:Y:S01]  /*5b20*/  HFMA2 R44, -RZ, RZ, 0, 0 ;  /* 0x00000000ff2c7431 */ /* 0x000fe200000001ff */
[----:B------:R-:W-:Y:S02]  /*5b30*/  MOV R143, RZ ;  /* 0x000000ff008f7202 */ /* 0x000fe40000000f00 */
[----:B------:R-:W-:-:S04]  /*5b40*/  LEA R160, R160, UR23, 0x2 ;  /* 0x00000017a0a07c11 */ /* 0x000fc8000f8e10ff */
[----:B------:R-:W5:Y:S04]  /*5b50*/  @!P4 LDG.E R143, desc[UR26][R2.64+0x880] ;  /* 0x0008801a028fc981 */ /* 0x000f68000c1e1900 */
[----:B------:R0:W5:Y:S04]  /*5b60*/  @!P6 LDG.E R44, desc[UR26][R2.64+0xf80] ;  /* 0x000f801a022ce981 */ /* 0x000168000c1e1900 */
[----:B------:R-:W-:Y:S04]  /*5b70*/  LDS R63, [R160] ;  /* 0x00000000a03f7984 */ /* 0x000fe80000000800 */
[----:B------:R-:W1:Y:S04]  /*5b80*/  LDS R65, [R160+0x4] ;  /* 0x00000400a0417984 */ /* 0x000e680000000800 */
[----:B------:R-:W-:Y:S04]  /*5b90*/  LDS R10, [R160+0x8] ;  /* 0x00000800a00a7984 */ /* 0x000fe80000000800 */
[----:B------:R-:W1:Y:S04]  /*5ba0*/  LDS R62, [R160+0xc] ;  /* 0x00000c00a03e7984 */ /* 0x000e680000000800 */
[----:B------:R-:W-:Y:S04]  /*5bb0*/  LDS R54, [R160+0x10] ;  /* 0x00001000a0367984 */ /* 0x000fe80000000800 */
[----:B------:R-:W1:Y:S04]  /*5bc0*/  LDS R55, [R160+0x14] ;  /* 0x00001400a0377984 */ /* 0x000e680000000800 */
[----:B0-----:R-:W-:Y:S04]  /*5bd0*/  LDS R3, [R160+0x18] ;  /* 0x00001800a0037984 */ /* 0x001fe80000000800 */
[----:B------:R-:W-:Y:S04]  /*5be0*/  LDS R37, [R160+0x20] ;  /* 0x00002000a0257984 */ /* 0x000fe80000000800 */
[----:B------:R-:W-:Y:S04]  /*5bf0*/  LDS R38, [R160+0x24] ;  /* 0x00002400a0267984 */ /* 0x000fe80000000800 */
[----:B------:R-:W-:Y:S04]  /*5c00*/  LDS R33, [R160+0x28] ;  /* 0x00002800a0217984 */ /* 0x000fe80000000800 */
[----:B------:R-:W-:Y:S04]  /*5c10*/  LDS R34, [R160+0x2c] ;  /* 0x00002c00a0227984 */ /* 0x000fe80000000800 */
[----:B------:R-:W-:Y:S01]  /*5c20*/  LDS R29, [R160+0x30] ;  /* 0x00003000a01d7984 */ /* 0x000fe20000000800 */
[----:B--2---:R-:W-:Y:S01]  /*5c30*/  R2UR UR12, R5 ;  /* 0x00000000050c72ca */ /* 0x004fe200000e0000 */
[----:B------:R-:W-:-:S02]  /*5c40*/  FMUL.FTZ R57, R4, 1.4426950216293334961 ;  /* 0x3fb8aa3b04397820 */ /* 0x000fc40000410000 */
[----:B------:R-:W0:Y:S04]  /*5c50*/  LDS R4, [R160+0x1c] ;  /* 0x00001c00a0047984 */ /* 0x000e280000000800 */
[----:B------:R-:W2:Y:S04]  /*5c60*/  LDS R30, [R160+0x34] ;  /* 0x00003400a01e7984 */ /* 0x000ea80000000800 */
[----:B------:R-:W2:Y:S02]  /*5c70*/  LDS R25, [R160+0x38] ;  /* 0x00003800a0197984 */ /* 0x000ea40000000800 */
[----:B------:R-:W-:-:S02]  /*5c80*/  FMUL.FTZ R5, R127, UR12 ;  /* 0x0000000c7f057c20 */ /* 0x000fc40008410000 */
[----:B------:R-:W2:Y:S04]  /*5c90*/  LDS R26, [R160+0x3c] ;  /* 0x00003c00a01a7984 */ /* 0x000ea80000000800 */
[----:B------:R-:W-:Y:S01]  /*5ca0*/  LDS R23, [R160+0x40] ;  /* 0x00004000a0177984 */ /* 0x000fe20000000800 */
[----:B------:R-:W-:-:S03]  /*5cb0*/  FMUL.RZ R5, R5, 0.15915493667125701904 ;  /* 0x3e22f98305057820 */ /* 0x000fc6000040c000 */
[----:B------:R-:W2:Y:S04]  /*5cc0*/  LDS R24, [R160+0x44] ;  /* 0x00004400a0187984 */ /* 0x000ea80000000800 */
[----:B------:R-:W2:Y:S04]  /*5cd0*/  LDS R20, [R160+0x48] ;  /* 0x00004800a0147984 */ /* 0x000ea80000000800 */
[----:B------:R-:W2:Y:S04]  /*5ce0*/  LDS R19, [R160+0x4c] ;  /* 0x00004c00a0137984 */ /* 0x000ea80000000800 */
[----:B------:R-:W-:Y:S04]  /*5cf0*/  LDS R17, [R160+0x50] ;  /* 0x00005000a0117984 */ /* 0x000fe80000000800 */
[----:B------:R-:W2:Y:S04]  /*5d00*/  LDS R18, [R160+0x54] ;  /* 0x00005400a0127984 */ /* 0x000ea80000000800 */
        /* <DEDUP_REMOVED lines=8> */
[----:B------:R-:W-:Y:S04]  /*5d90*/  LDS R2, [R160+0x78] ;  /* 0x00007800a0027984 */ /* 0x000fe80000000800 */
[----:B------:R-:W2:Y:S04]  /*5da0*/  LDS R0, [R160+0x7c] ;  /* 0x00007c00a0007984 */ /* 0x000ea80000000800 */
[----:B---3--:R-:W-:Y:S04]  /*5db0*/  STS [R64+0x4200], R72 ;  /* 0x0042004840007388 */ /* 0x008fe80000000800 */
[----:B----4-:R-:W-:Y:S04]  /*5dc0*/  STS [R60+0x4280], R70 ;  /* 0x004280463c007388 */ /* 0x010fe80000000800 */
[----:B------:R-:W-:Y:S01]  /*5dd0*/  STS [R56+0x4300], R68 ;  /* 0x0043004438007388 */ /* 0x000fe20000000800 */
[----:B------:R-:W-:Y:S03]  /*5de0*/  MUFU.SIN R155, R5 ;  /* 0x00000005009b7308 */ /* 0x000fe60000000400 */
[----:B-----5:R-:W-:Y:S04]  /*5df0*/  STS [R32+0x4380], R52 ;  /* 0x0043803420007388 */ /* 0x020fe80000000800 */
[----:B------:R-:W-:Y:S04]  /*5e00*/  STS [R28+0x4400], R36 ;  /* 0x004400241c007388 */ /* 0x000fe80000000800 */
[----:B------:R3:W-:Y:S04]  /*5e10*/  STS [R31+0x4480], R74 ;  /* 0x0044804a1f007388 */ /* 0x0007e80000000800 */
[----:B------:R4:W-:Y:S01]  /*5e20*/  STS [R22+0x4500], R154 ;  /* 0x0045009a16007388 */ /* 0x0009e20000000800 */
[----:B---3--:R3:W-:Y:S03]  /*5e30*/  MUFU.COS R74, R5 ;  /* 0x00000005004a7308 */ /* 0x0087e60000000000 */
[----:B------:R5:W-:Y:S01]  /*5e40*/  STS [R71+0x4580], R153 ;  /* 0x0045809947007388 */ /* 0x000be20000000800 */
[----:B----4-:R-:W-:Y:S01]  /*5e50*/  FMUL.FTZ R154, R125, UR12 ;  /* 0x0000000c7d9a7c20 */ /* 0x010fe20008410000 */
[----:B---3--:R-:W-:Y:S01]  /*5e60*/  FMUL.FTZ R5, R126, UR12 ;  /* 0x0000000c7e057c20 */ /* 0x008fe20008410000 */
[----:B-----5:R-:W-:-:S03]  /*5e70*/  FMUL.FTZ R153, R124, UR12 ;  /* 0x0000000c7c997c20 */ /* 0x020fc60008410000 */
[----:B------:R-:W-:Y:S01]  /*5e80*/  FMUL.RZ R5, R5, 0.15915493667125701904 ;  /* 0x3e22f98305057820 */ /* 0x000fe2000040c000 */
[----:B------:R-:W-:Y:S01]  /*5e90*/  FMUL.RZ R154, R154, 0.15915493667125701904 ;  /* 0x3e22f9839a9a7820 */ /* 0x000fe2000040c000 */
[----:B------:R-:W-:Y:S01]  /*5ea0*/  FMUL.FTZ R75, R57, R126 ;  /* 0x0000007e394b7220 */ /* 0x000fe20000410000 */
[----:B------:R-:W-:Y:S01]  /*5eb0*/  FMUL.RZ R153, R153, 0.15915493667125701904 ;  /* 0x3e22f98399997820 */ /* 0x000fe2000040c000 */
[----:B------:R-:W-:Y:S01]  /*5ec0*/  MUFU.SIN R31, R5 ;  /* 0x00000005001f7308 */ /* 0x000fe20000000400 */
[----:B------:R3:W-:Y:S07]  /*5ed0*/  STS [R69+0x4600], R128 ;  /* 0x0046008045007388 */ /* 0x0007ee0000000800 */
[----:B------:R-:W4:Y:S01]  /*5ee0*/  MUFU.COS R5, R5 ;  /* 0x0000000500057308 */ /* 0x000f220000000000 */
[----:B------:R-:W-:-:S07]  /*5ef0*/  FMUL.FTZ R72, R57, R125 ;  /* 0x0000007d39487220 */ /* 0x000fce0000410000 */
[----:B------:R-:W-:Y:S08]  /*5f00*/  MUFU.SIN R22, R154 ;  /* 0x0000009a00167308 */ /* 0x000ff00000000400 */
[----:B------:R-:W5:Y:S08]  /*5f10*/  MUFU.COS R71, R154 ;  /* 0x0000009a00477308 */ /* 0x000f700000000000 */
[----:B------:R-:W-:Y:S08]  /*5f20*/  MUFU.SIN R154, R153 ;  /* 0x00000099009a7308 */ /* 0x000ff00000000400 */
[----:B---3--:R3:W-:Y:S01]  /*5f30*/  MUFU.COS R69, R153 ;  /* 0x0000009900457308 */ /* 0x0087e20000000000 */
[----:B------:R-:W-:Y:S07]  /*5f40*/  STS [R21+0x4680], R67 ;  /* 0x0046804315007388 */ /* 0x000fee0000000800 */
[----:B------:R-:W4:Y:S01]  /*5f50*/  MUFU.EX2 R75, R75 ;  /* 0x0000004b004b7308 */ /* 0x000f220000000800 */
[----:B---3--:R-:W-:-:S04]  /*5f60*/  FMUL.FTZ R153, R123, UR12 ;  /* 0x0000000c7b997c20 */ /* 0x008fc80008410000 */
[----:B------:R-:W-:Y:S01]  /*5f70*/  FMUL.RZ R153, R153, 0.15915493667125701904 ;  /* 0x3e22f98399997820 */ /* 0x000fe2000040c000 */
[----:B------:R3:W-:Y:S01]  /*5f80*/  STS [R61+0x4700], R148 ;  /* 0x004700943d007388 */ /* 0x0007e20000000800 */
[----:B------:R-:W5:Y:S04]  /*5f90*/  MUFU.EX2 R72, R72 ;  /* 0x0000004800487308 */ /* 0x000f680000000800 */
[----:B------:R-:W-:Y:S01]  /*5fa0*/  MUFU.SIN R128, R153 ;  /* 0x0000009900807308 */ /* 0x000fe20000000400 */
[----:B------:R1:W-:Y:S01]  /*5fb0*/  STS [R59+0x4780], R77 ;  /* 0x0047804d3b007388 */ /* 0x0003e20000000800 */
[----:B---3--:R-:W-:-:S06]  /*5fc0*/  FMUL.FTZ R148, R121, UR12 ;  /* 0x0000000c79947c20 */ /* 0x008fcc0008410000 */
[----:B------:R3:W0:Y:S01]  /*5fd0*/  MUFU.COS R67, R153 ;  /* 0x0000009900437308 */ /* 0x0006220000000000 */
[----:B------:R2:W-:Y:S01]  /*5fe0*/  STS [R39+0x4800], R53 ;  /* 0x0048003527007388 */ /* 0x0005e20000000800 */
[----:B-1----:R-:W-:Y:S01]  /*5ff0*/  FMUL.FTZ R77, R120, UR12 ;  /* 0x0000000c784d7c20 */ /* 0x002fe20008410000 */
[----:B------:R-:W-:Y:S01]  /*6000*/  FMUL.RZ R148, R148, 0.15915493667125701904 ;  /* 0x3e22f98394947820 */ /* 0x000fe2000040c000 */
[----:B---3--:R-:W-:Y:S01]  /*6010*/  FMUL.FTZ R153, R122, UR12 ;  /* 0x0000000c7a997c20 */ /* 0x008fe20008410000 */
[----:B--2---:R-:W-:-:S03]  /*6020*/  FMUL.FTZ R39, R119, UR12 ;  /* 0x0000000c77277c20 */ /* 0x004fc60008410000 */
[----:B------:R-:W-:Y:S01]  /*6030*/  FMUL.RZ R153, R153, 0.15915493667125701904 ;  /* 0x3e22f98399997820 */ /* 0x000fe2000040c000 */
[----:B------:R-:W-:Y:S01]  /*6040*/  FMUL.FTZ R68, R57, R123 ;  /* 0x0000007b39447220 */ /* 0x000fe20000410000 */
[----:B------:R-:W-:Y:S01]  /*6050*/  FMUL.RZ R77, R77, 0.15915493667125701904 ;  /* 0x3e22f9834d4d7820 */ /* 0x000fe2000040c000 */
[C---:B----4-:R-:W-:Y:S01]  /*6060*/  FMUL.FTZ R5, R75.reuse, R5 ;  /* 0x000000054b057220 */ /* 0x050fe20000410000 */
[----:B------:R-:W-:Y:S01]  /*6070*/  FMUL.FTZ R75, R75, R31 ;  /* 0x0000001f4b4b7220 */ /* 0x000fe20000410000 */
[----:B------:R-:W-:Y:S01]  /*6080*/  FMUL.FTZ R56, R57, R120 ;  /* 0x0000007839387220 */ /* 0x000fe20000410000 */
[----:B------:R-:W-:Y:S01]  /*6090*/  FMUL.RZ R39, R39, 0.15915493667125701904 ;  /* 0x3e22f98327277820 */ /* 0x000fe2000040c000 */
[----:B------:R-:W-:Y:S01]  /*60a0*/  FMUL.FTZ R31, R117, UR12 ;  /* 0x0000000c751f7c20 */ /* 0x000fe20008410000 */
[----:B------:R-:W-:Y:S01]  /*60b0*/  MUFU.SIN R21, R153 ;  /* 0x0000009900157308 */ /* 0x000fe20000000400 */
[----:B------:R1:W-:Y:S01]  /*60c0*/  STS [R27+0x4880], R35 ;  /* 0x004880231b007388 */ /* 0x0003e20000000800 */
[----:B------:R-:W-:Y:S01]  /*60d0*/  FMUL.FTZ R52, R57, R119 ;  /* 0x0000007739347220 */ /* 0x000fe20000410000 */
[----:B------:R-:W-:-:S05]  /*60e0*/  FMUL.RZ R31, R31, 0.15915493667125701904 ;  /* 0x3e22f9831f1f7820 */ /* 0x000fca000040c000 */
[----:B------:R-:W-:Y:S01]  /*60f0*/  MUFU.COS R61, R153 ;  /* 0x00000099003d7308 */ /* 0x000fe20000000000 */
[----:B-1----:R-:W-:-:S07]  /*6100*/  FMUL.FTZ R35, R118, UR12 ;  /* 0x0000000c76237c20 */ /* 0x002fce0008410000 */
[----:B------:R-:W-:Y:S01]  /*6110*/  MUFU.SIN R153, R148 ;  /* 0x0000009400997308 */ /* 0x000fe20000000400 */
[----:B------:R-:W-:Y:S01]  /*6120*/  FMUL.RZ R35, R35, 0.15915493667125701904 ;  /* 0x3e22f98323237820 */ /* 0x000fe2000040c000 */
[----:B------:R-:W-:Y:S01]  /*6130*/  FMUL.FTZ R64, R57, R122 ;  /* 0x0000007a39407220 */ /* 0x000fe20000410000 */
[----:B-----5:R-:W-:-:S05]  /*6140*/  FMUL.FTZ R71, R72, R71 ;  /* 0x0000004748477220 */ /* 0x020fca0000410000 */
[----:B------:R-:W-:Y:S01]  /*6150*/  MUFU.COS R59, R148 ;  /* 0x00000094003b7308 */ /* 0x000fe20000000000 */
[C---:B------:R-:W-:Y:S01]  /*6160*/  FMUL.FTZ R60, R57.reuse, R121 ;  /* 0x00000079393c7220 */ /* 0x040fe20000410000 */
[----:B------:R-:W-:-:S06]  /*6170*/  FMUL.FTZ R32, R57, R117 ;  /* 0x0000007539207220 */ /* 0x000fcc0000410000 */
[----:B------:R-:W1:Y:S01]  /*6180*/  MUFU.COS R53, R77 ;  /* 0x0000004d00357308 */ /* 0x000e620000000000 */
[----:B------:R-:W-:-:S07]  /*6190*/  FMUL.FTZ R72, R72, R22 ;  /* 0x0000001648487220 */ /* 0x000fce0000410000 */
[----:B------:R-:W2:Y:S01]  /*61a0*/  MUFU.SIN R148, R77 ;  /* 0x0000004d00947308 */ /* 0x000ea20000000400 */
[----:B------:R-:W-:-:S07]  /*61b0*/  FMUL.FTZ R36, R57, R118 ;  /* 0x0000007639247220 */ /* 0x000fce0000410000 */
[----:B------:R-:W0:Y:S04]  /*61c0*/  MUFU.EX2 R68, R68 ;  /* 0x0000004400447308 */ /* 0x000e280000000800 */
[----:B------:R-:W-:Y:S08]  /*61d0*/  MUFU.SIN R77, R39 ;  /* 0x00000027004d7308 */ /* 0x000ff00000000400 */
[----:B------:R-:W1:Y:S04]  /*61e0*/  MUFU.EX2 R56, R56 ;  /* 0x0000003800387308 */ /* 0x000e680000000800 */
[----:B------:R-:W3:Y:S08]  /*61f0*/  MUFU.COS R39, R39 ;  /* 0x0000002700277308 */ /* 0x000ef00000000000 */
[----:B------:R-:W-:Y:S08]  /*6200*/  MUFU.SIN R22, R31 ;  /* 0x0000001f00167308 */ /* 0x000ff00000000400 */
[----:B------:R-:W3:Y:S04]  /*6210*/  MUFU.EX2 R52, R52 ;  /* 0x0000003400347308 */ /* 0x000ee80000000800 */
[----:B------:R-:W4:Y:S01]  /*6220*/  MUFU.COS R31, R31 ;  /* 0x0000001f001f7308 */ /* 0x000f220000000000 */
[----:B0-----:R-:W-:-:S07]  /*6230*/  FMUL.FTZ R67, R68, R67 ;  /* 0x0000004344437220 */ /* 0x001fce0000410000 */
[----:B------:R-:W-:Y:S01]  /*6240*/  MUFU.SIN R27, R35 ;  /* 0x00000023001b7308 */ /* 0x000fe20000000400 */
[----:B------:R-:W-:-:S07]  /*6250*/  FMUL.FTZ R68, R68, R128 ;  /* 0x0000008044447220 */ /* 0x000fce0000410000 */
[----:B------:R-:W0:Y:S01]  /*6260*/  MUFU.COS R35, R35 ;  /* 0x0000002300237308 */ /* 0x000e220000000000 */
[----:B------:R-:W-:-:S07]  /*6270*/  FMUL.FTZ R128, R116, UR12 ;  /* 0x0000000c74807c20 */ /* 0x000fce0008410000 */
[----:B------:R-:W5:Y:S04]  /*6280*/  MUFU.EX2 R64, R64 ;  /* 0x0000004000407308 */ /* 0x000f680000000800 */
[----:B------:R-:W4:Y:S04]  /*6290*/  MUFU.EX2 R60, R60 ;  /* 0x0000003c003c7308 */ /* 0x000f280000000800 */
[----:B------:R-:W0:Y:S04]  /*62a0*/  MUFU.EX2 R32, R32 ;  /* 0x0000002000207308 */ /* 0x000e280000000800 */
[----:B------:R-:W0:Y:S01]  /*62b0*/  MUFU.EX2 R36, R36 ;  /* 0x0000002400247308 */ /* 0x000e220000000800 */
[C---:B-1----:R-:W-:Y:S01]  /*62c0*/  FMUL.FTZ R53, R56.reuse, R53 ;  /* 0x0000003538357220 */ /* 0x042fe20000410000 */
[----:B--2---:R-:W-:Y:S01]  /*62d0*/  FMUL.FTZ R56, R56, R148 ;  /* 0x0000009438387220 */ /* 0x004fe20000410000 */
[----:B------:R-:W-:Y:S01]  /*62e0*/  FMUL.FTZ R148, R115, UR12 ;  /* 0x0000000c73947c20 */ /* 0x000fe20008410000 */
[----:B------:R-:W-:Y:S01]  /*62f0*/  FMUL.RZ R128, R128, 0.15915493667125701904 ;  /* 0x3e22f98380807820 */ /* 0x000fe2000040c000 */
[C---:B---3--:R-:W-:Y:S01]  /*6300*/  FMUL.FTZ R39, R52.reuse, R39 ;  /* 0x0000002734277220 */ /* 0x048fe20000410000 */
[----:B------:R-:W-:Y:S01]  /*6310*/  FMUL.FTZ R52, R52, R77 ;  /* 0x0000004d34347220 */ /* 0x000fe20000410000 */
[----:B------:R-:W-:Y:S01]  /*6320*/  FMUL.RZ R77, R148, 0.15915493667125701904 ;  /* 0x3e22f983944d7820 */ /* 0x000fe2000040c000 */
[C---:B-----5:R-:W-:Y:S01]  /*6330*/  FMUL.FTZ R61, R64.reuse, R61 ;  /* 0x0000003d403d7220 */ /* 0x060fe20000410000 */
[----:B------:R-:W-:Y:S01]  /*6340*/  FMUL.FTZ R28, R57, R116 ;  /* 0x00000074391c7220 */ /* 0x000fe20000410000 */
[----:B------:R-:W-:Y:S01]  /*6350*/  FMUL.FTZ R64, R64, R21 ;  /* 0x0000001540407220 */ /* 0x000fe20000410000 */
[----:B----4-:R-:W-:Y:S01]  /*6360*/  FMUL.FTZ R59, R60, R59 ;  /* 0x0000003b3c3b7220 */ /* 0x010fe20000410000 */
[----:B0-----:R-:W-:Y:S01]  /*6370*/  FMUL.FTZ R31, R32, R31 ;  /* 0x0000001f201f7220 */ /* 0x001fe20000410000 */
[----:B------:R-:W-:Y:S01]  /*6380*/  MUFU.SIN R21, R128 ;  /* 0x0000008000157308 */ /* 0x000fe20000000400 */
[----:B------:R-:W-:Y:S01]  /*6390*/  FMUL.FTZ R60, R60, R153 ;  /* 0x000000993c3c7220 */ /* 0x000fe20000410000 */
[----:B------:R-:W-:Y:S01]  /*63a0*/  FMUL.FTZ R32, R32, R22 ;  /* 0x0000001620207220 */ /* 0x000fe20000410000 */
[C---:B------:R-:W-:Y:S01]  /*63b0*/  @!P2 SHF.L.U32 R153, R95.reuse, 0x5, RZ ;  /* 0x000000055f99a819 */ /* 0x040fe200000006ff */
[C---:B------:R-:W-:Y:S01]  /*63c0*/  FMUL.FTZ R35, R36.reuse, R35 ;  /* 0x0000002324237220 */ /* 0x040fe20000410000 */
[----:B------:R-:W-:Y:S01]  /*63d0*/  @!P5 SHF.L.U32 R22, R95, 0x5, RZ ;  /* 0x000000055f16d819 */ /* 0x000fe200000006ff */
[----:B------:R-:W-:-:S02]  /*63e0*/  FMUL.FTZ R36, R36, R27 ;  /* 0x0000001b24247220 */ /* 0x000fc40000410000 */
[----:B------:R-:W0:Y:S01]  /*63f0*/  MUFU.COS R128, R128 ;  /* 0x0000008000807308 */ /* 0x000e220000000000 */
[----:B------:R-:W-:Y:S01]  /*6400*/  FMUL.FTZ R27, R57, R115 ;  /* 0x00000073391b7220 */ /* 0x000fe20000410000 */
[-C--:B------:R-:W-:Y:S01]  /*6410*/  @!P2 LOP3.LUT R78, R153, R95.reuse, RZ, 0xfc, !PT ;  /* 0x0000005f994ea212 */ /* 0x080fe200078efcff */
[----:B------:R-:W-:Y:S01]  /*6420*/  FMUL.FTZ R70, R57, R124 ;  /* 0x0000007c39467220 */ /* 0x000fe20000410000 */
[----:B------:R-:W-:-:S04]  /*6430*/  @!P5 LOP3.LUT R78, R22, R95, RZ, 0xfc, !PT ;  /* 0x0000005f164ed212 */ /* 0x000fc800078efcff */
[----:B------:R-:W-:Y:S08]  /*6440*/  MUFU.SIN R148, R77 ;  /* 0x0000004d00947308 */ /* 0x000ff00000000400 */
[----:B------:R-:W1:Y:S08]  /*6450*/  MUFU.COS R77, R77 ;  /* 0x0000004d004d7308 */ /* 0x000e700000000000 */
[----:B------:R-:W0:Y:S04]  /*6460*/  MUFU.EX2 R28, R28 ;  /* 0x0000001c001c7308 */ /* 0x000e280000000800 */
[----:B------:R2:W1:Y:S04]  /*6470*/  MUFU.EX2 R22, R27 ;  /* 0x0000001b00167308 */ /* 0x0004680000000800 */
[----:B------:R-:W3:Y:S01]  /*6480*/  MUFU.EX2 R70, R70 ;  /* 0x0000004600467308 */ /* 0x000ee20000000800 */
[----:B--2---:R-:W-:-:S04]  /*6490*/  @!P3 SHF.L.U32 R27, R95, 0x5, RZ ;  /* 0x000000055f1bb819 */ /* 0x004fc800000006ff */
[----:B------:R-:W-:Y:S02]  /*64a0*/  @!P3 LOP3.LUT R78, R27, R95, RZ, 0xfc, !PT ;  /* 0x0000005f1b4eb212 */ /* 0x000fe400078efcff */
[----:B------:R-:W-:Y:S01]  /*64b0*/  @!P4 SHF.L.U32 R27, R95, 0x5, RZ ;  /* 0x000000055f1bc819 */ /* 0x000fe200000006ff */
[----:B------:R-:W-:Y:S01]  /*64c0*/  FMUL.FTZ R76, R57, R127 ;  /* 0x0000007f394c7220 */ /* 0x000fe20000410000 */
[----:B------:R-:W-:Y:S02]  /*64d0*/  IMAD.SHL.U32 R153, R95, 0x20, RZ ;  /* 0x000000205f997824 */ /* 0x000fe400078e00ff */
[----:B------:R-:W-:Y:S01]  /*64e0*/  @!P4 LOP3.LUT R78, R27, R95, RZ, 0xfc, !PT ;  /* 0x0000005f1b4ec212 */ /* 0x000fe200078efcff */
[C---:B0-----:R-:W-:Y:S01]  /*64f0*/  FMUL.FTZ R27, R28.reuse, R128 ;  /* 0x000000801c1b7220 */ /* 0x041fe20000410000 */
[----:B------:R-:W-:Y:S01]  /*6500*/  FMUL.FTZ R28, R28, R21 ;  /* 0x000000151c1c7220 */ /* 0x000fe20000410000 */
[----:B-1----:R-:W-:Y:S01]  /*6510*/  FMUL.FTZ R21, R22, R77 ;  /* 0x0000004d16157220 */ /* 0x002fe20000410000 */
[----:B------:R-:W-:Y:S01]  /*6520*/  LOP3.LUT R77, R78, 0x7c1f, RZ, 0xc0, !PT ;  /* 0x00007c1f4e4d7812 */ /* 0x000fe200078ec0ff */
[----:B------:R-:W-:Y:S01]  /*6530*/  FMUL.FTZ R128, R57, R114 ;  /* 0x0000007239807220 */ /* 0x000fe20000410000 */
[----:B------:R-:W-:Y:S01]  /*6540*/  LOP3.LUT R78, R153, R95, RZ, 0xfc, !PT ;  /* 0x0000005f994e7212 */ /* 0x000fe200078efcff */
[----:B------:R-:W0:Y:S01]  /*6550*/  MUFU.EX2 R76, R76 ;  /* 0x0000004c004c7308 */ /* 0x000e220000000800 */
[----:B------:R-:W-:Y:S01]  /*6560*/  MOV R95, R156 ;  /* 0x0000009c005f7202 */ /* 0x000fe20000000f00 */
[----:B---3--:R-:W-:Y:S01]  /*6570*/  FMUL.FTZ R69, R70, R69 ;  /* 0x0000004546457220 */ /* 0x008fe20000410000 */
[----:B------:R-:W-:Y:S01]  /*6580*/  FMUL.FTZ R22, R22, R148 ;  /* 0x0000009416167220 */ /* 0x000fe20000410000 */
[----:B------:R-:W-:Y:S01]  /*6590*/  FMUL.FTZ R70, R70, R154 ;  /* 0x0000009a46467220 */ /* 0x000fe20000410000 */
[----:B------:R1:W2:Y:S01]  /*65a0*/  MUFU.EX2 R148, R128 ;  /* 0x0000008000947308 */ /* 0x0002a20000000800 */
[----:B------:R-:W-:Y:S01]  /*65b0*/  FMUL.FTZ R154, R114, UR12 ;  /* 0x0000000c729a7c20 */ /* 0x000fe20008410000 */
[----:B------:R3:W-:Y:S01]  /*65c0*/  STS [R66+0x4900], R73 ;  /* 0x0049004942007388 */ /* 0x0007e20000000800 */
[----:B------:R-:W-:-:S02]  /*65d0*/  UIMAD UR13, UR6, -0x800, UR15 ;  /* 0xfffff800060d78a4 */ /* 0x000fc4000f8e020f */
[----:B------:R-:W-:Y:S01]  /*65e0*/  FMUL.RZ R154, R154, 0.15915493667125701904 ;  /* 0x3e22f9839a9a7820 */ /* 0x000fe2000040c000 */
[----:B-1----:R-:W-:-:S04]  /*65f0*/  SHF.L.U32 R128, R95, 0x4, RZ ;  /* 0x000000045f807819 */ /* 0x002fc800000006ff */
[----:B---3--:R-:W-:Y:S01]  /*6600*/  IADD3 R66, PT, PT, R128, 0x1, RZ ;  /* 0x0000000180427810 */ /* 0x008fe20007ffe0ff */
[----:B------:R-:W2:Y:S01]  /*6610*/  MUFU.COS R153, R154 ;  /* 0x0000009a00997308 */ /* 0x000ea20000000000 */
[----:B0-----:R-:W-:Y:S01]  /*6620*/  FMUL.FTZ R74, R76, R74 ;  /* 0x0000004a4c4a7220 */ /* 0x001fe20000410000 */
[----:B------:R-:W-:Y:S02]  /*6630*/  IADD3 R73, PT, PT, R128, 0x2, RZ ;  /* 0x0000000280497810 */ /* 0x000fe40007ffe0ff */
[----:B------:R-:W-:Y:S01]  /*6640*/  ISETP.GE.U32.AND P4, PT, R66, UR13, PT ;  /* 0x0000000d42007c0c */ /* 0x000fe2000bf86070 */
[----:B------:R-:W-:Y:S01]  /*6650*/  FMUL.FTZ R76, R76, R155 ;  /* 0x0000009b4c4c7220 */ /* 0x000fe20000410000 */
[----:B------:R-:W-:Y:S02]  /*6660*/  ISETP.GE.U32.AND P3, PT, R128, UR13, PT ;  /* 0x0000000d80007c0c */ /* 0x000fe4000bf66070 */
[----:B------:R-:W0:Y:S01]  /*6670*/  MUFU.SIN R66, R154 ;  /* 0x0000009a00427308 */ /* 0x000e220000000400 */
[----:B------:R-:W-:-:S02]  /*6680*/  ISETP.GE.U32.AND P5, PT, R73, UR13, PT ;  /* 0x0000000d49007c0c */ /* 0x000fc4000bfa6070 */
[----:B------:R-:W-:Y:S02]  /*6690*/  IADD3 R73, PT, PT, R128, 0x3, RZ ;  /* 0x0000000380497810 */ /* 0x000fe40007ffe0ff */
[----:B------:R-:W-:Y:S02]  /*66a0*/  FSEL R76, R76, RZ, !P3 ;  /* 0x000000ff4c4c7208 */ /* 0x000fe40005800000 */
[----:B------:R-:W-:Y:S02]  /*66b0*/  FSEL R75, R75, RZ, !P4 ;  /* 0x000000ff4b4b7208 */ /* 0x000fe40006000000 */
[----:B------:R-:W-:Y:S02]  /*66c0*/  FSEL R74, R74, 1, !P3 ;  /* 0x3f8000004a4a7808 */ /* 0x000fe40005800000 */
[----:B------:R-:W-:Y:S02]  /*66d0*/  ISETP.GE.U32.AND P6, PT, R73, UR13, PT ;  /* 0x0000000d49007c0c */ /* 0x000fe4000bfc6070 */
[----:B------:R-:W-:Y:S01]  /*66e0*/  FSEL R73, R5, 1, !P4 ;  /* 0x3f80000005497808 */ /* 0x000fe20006000000 */
[----:B------:R-:W-:Y:S01]  /*66f0*/  FMUL.FTZ R5, R76, R75 ;  /* 0x0000004b4c057220 */ /* 0x000fe20000410000 */
[----:B------:R1:W-:Y:S01]  /*6700*/  STS [R16+0x4980], R15 ;  /* 0x0049800f10007388 */ /* 0x0003e20000000800 */
[----:B------:R-:W-:-:S02]  /*6710*/  FSEL R72, R72, RZ, !P5 ;  /* 0x000000ff48487208 */ /* 0x000fc40006800000 */
[C---:B------:R-:W-:Y:S01]  /*6720*/  FFMA.FTZ R5, R74.reuse, R73, -R5 ;  /* 0x000000494a057223 */ /* 0x040fe20000010805 */
[----:B------:R-:W-:Y:S01]  /*6730*/  FSEL R71, R71, 1, !P5 ;  /* 0x3f80000047477808 */ /* 0x000fe20006800000 */
[----:B-1----:R-:W-:Y:S01]  /*6740*/  FMUL.FTZ R16, R74, R75 ;  /* 0x0000004b4a107220 */ /* 0x002fe20000410000 */
[----:B--2---:R-:W-:-:S03]  /*6750*/  FMUL.FTZ R15, R148, R153 ;  /* 0x00000099940f7220 */ /* 0x004fc60000410000 */
[----:B------:R-:W-:Y:S01]  /*6760*/  FFMA.FTZ R153, R76, R73, R16 ;  /* 0x000000494c997223 */ /* 0x000fe20000010010 */
[----:B0-----:R-:W-:Y:S01]  /*6770*/  FMUL.FTZ R16, R148, R66 ;  /* 0x0000004294107220 */ /* 0x001fe20000410000 */
[----:B------:R-:W-:Y:S01]  /*6780*/  FMUL.FTZ R148, R72, R5 ;  /* 0x0000000548947220 */ /* 0x000fe20000410000 */
[----:B------:R-:W-:Y:S01]  /*6790*/  FSEL R70, R70, RZ, !P6 ;  /* 0x000000ff46467208 */ /* 0x000fe20007000000 */
[-C--:B------:R-:W-:Y:S02]  /*67a0*/  FMUL.FTZ R66, R72, R153.reuse ;  /* 0x0000009948427220 */ /* 0x080fe40000410000 */
[----:B------:R-:W-:Y:S01]  /*67b0*/  FFMA.FTZ R148, R71, R153, R148 ;  /* 0x0000009947947223 */ /* 0x000fe20000010094 */
[----:B------:R-:W-:Y:S01]  /*67c0*/  FSEL R69, R69, 1, !P6 ;  /* 0x3f80000045457808 */ /* 0x000fe20007000000 */
[----:B------:R-:W-:Y:S01]  /*67d0*/  FFMA.FTZ R66, R71, R5, -R66 ;  /* 0x0000000547427223 */ /* 0x000fe20000010842 */
[----:B------:R-:W-:Y:S01]  /*67e0*/  IADD3 R5, PT, PT, R128, 0x4, RZ ;  /* 0x0000000480057810 */ /* 0x000fe20007ffe0ff */
[----:B------:R-:W-:-:S03]  /*67f0*/  FMUL.FTZ R153, R70, R148 ;  /* 0x0000009446997220 */ /* 0x000fc60000410000 */
[----:B------:R-:W-:Y:S01]  /*6800*/  ISETP.GE.U32.AND P2, PT, R5, UR13, PT ;  /* 0x0000000d05007c0c */ /* 0x000fe2000bf46070 */
[CC--:B------:R-:W-:Y:S01]  /*6810*/  FFMA.FTZ R5, R69.reuse, R66.reuse, -R153 ;  /* 0x0000004245057223 */ /* 0x0c0fe20000010899 */
[----:B------:R-:W-:Y:S02]  /*6820*/  FMUL.FTZ R153, R70, R66 ;  /* 0x0000004246997220 */ /* 0x000fe40000410000 */
[----:B------:R-:W-:Y:S02]  /*6830*/  FSEL R68, R68, RZ, !P2 ;  /* 0x000000ff44447208 */ /* 0x000fe40005000000 */
[----:B------:R-:W-:Y:S01]  /*6840*/  FFMA.FTZ R153, R69, R148, R153 ;  /* 0x0000009445997223 */ /* 0x000fe20000010099 */
[----:B------:R-:W-:Y:S01]  /*6850*/  FMUL.FTZ R66, R113, UR12 ;  /* 0x0000000c71427c20 */ /* 0x000fe20008410000 */
[----:B------:R0:W-:Y:S01]  /*6860*/  STS [R9+0x4a00], R58 ;  /* 0x004a003a09007388 */ /* 0x0001e20000000800 */
[----:B------:R-:W-:Y:S02]  /*6870*/  FSEL R67, R67, 1, !P2 ;  /* 0x3f80000043437808 */ /* 0x000fe40005000000 */
[----:B------:R-:W-:Y:S01]  /*6880*/  FMUL.RZ R66, R66, 0.15915493667125701904 ;  /* 0x3e22f98342427820 */ /* 0x000fe2000040c000 */
[C---:B0-----:R-:W-:Y:S01]  /*6890*/  FMUL.FTZ R58, R68.reuse, R5 ;  /* 0x00000005443a7220 */ /* 0x041fe20000410000 */
[----:B------:R-:W-:-:S03]  /*68a0*/  FMUL.FTZ R9, R68, R153 ;  /* 0x0000009944097220 */ /* 0x000fc60000410000 */
[----:B------:R-:W-:Y:S01]  /*68b0*/  FFMA.FTZ R58, R67, R153, R58 ;  /* 0x00000099433a7223 */ /* 0x000fe2000001003a */
[----:B------:R-:W-:Y:S01]  /*68c0*/  FMUL.FTZ R153, R57, R113 ;  /* 0x0000007139997220 */ /* 0x000fe20000410000 */
[----:B------:R-:W-:Y:S01]  /*68d0*/  FFMA.FTZ R5, R67, R5, -R9 ;  /* 0x0000000543057223 */ /* 0x000fe20000010809 */
[----:B------:R-:W-:Y:S01]  /*68e0*/  MUFU.SIN R148, R66 ;  /* 0x0000004200947308 */ /* 0x000fe20000000400 */
[C---:B------:R-:W-:Y:S01]  /*68f0*/  FMUL.FTZ R65, R79.reuse, R65 ;  /* 0x000000414f417220 */ /* 0x040fe20000410000 */
[----:B------:R-:W-:-:S06]  /*6900*/  FMUL.FTZ R63, R79, R63 ;  /* 0x0000003f4f3f7220 */ /* 0x000fcc0000410000 */
[----:B------:R0:W1:Y:S01]  /*6910*/  MUFU.COS R9, R66 ;  /* 0x0000004200097308 */ /* 0x0000620000000000 */
[----:B------:R-:W-:Y:S01]  /*6920*/  IADD3 R154, PT, PT, R128, 0x5, RZ ;  /* 0x00000005809a7810 */ /* 0x000fe20007ffe0ff */
[----:B------:R-:W-:-:S06]  /*6930*/  FMUL.FTZ R62, R80, R62 ;  /* 0x0000003e503e7220 */ /* 0x000fcc0000410000 */
[----:B------:R-:W1:Y:S01]  /*6940*/  MUFU.EX2 R153, R153 ;  /* 0x0000009900997308 */ /* 0x000e620000000800 */
[----:B0-----:R-:W-:Y:S02]  /*6950*/  FSEL R66, R65, RZ, !P3 ;  /* 0x000000ff41427208 */ /* 0x001fe40005800000 */
[----:B------:R-:W-:Y:S02]  /*6960*/  FSEL R65, R63, RZ, !P3 ;  /* 0x000000ff3f417208 */ /* 0x000fe40005800000 */
[----:B------:R-:W-:Y:S01]  /*6970*/  ISETP.GE.U32.AND P3, PT, R154, UR13, PT ;  /* 0x0000000d9a007c0c */ /* 0x000fe2000bf66070 */
[----:B------:R-:W-:Y:S01]  /*6980*/  FMUL.FTZ R154, R80, R10 ;  /* 0x0000000a509a7220 */ /* 0x000fe20000410000 */
[----:B------:R-:W-:Y:S01]  /*6990*/  VIADD R10, R128, 0x6 ;  /* 0x00000006800a7836 */ /* 0x000fe20000000000 */
[----:B------:R-:W-:Y:S02]  /*69a0*/  FSEL R63, R62, RZ, !P4 ;  /* 0x000000ff3e3f7208 */ /* 0x000fe40006000000 */
[----:B------:R-:W-:-:S02]  /*69b0*/  FSEL R64, R64, RZ, !P3 ;  /* 0x000000ff40407208 */ /* 0x000fc40005800000 */
[----:B------:R-:W-:Y:S02]  /*69c0*/  FSEL R62, R154, RZ, !P4 ;  /* 0x000000ff9a3e7208 */ /* 0x000fe40006000000 */
[----:B------:R-:W-:Y:S01]  /*69d0*/  ISETP.GE.U32.AND P4, PT, R10, UR13, PT ;  /* 0x0000000d0a007c0c */ /* 0x000fe2000bf86070 */
[C---:B-1----:R-:W-:Y:S01]  /*69e0*/  FMUL.FTZ R9, R153.reuse, R9 ;  /* 0x0000000999097220 */ /* 0x042fe20000410000 */
[----:B------:R-:W-:Y:S01]  /*69f0*/  FMUL.FTZ R10, R153, R148 ;  /* 0x00000094990a7220 */ /* 0x000fe20000410000 */
[----:B------:R-:W-:Y:S01]  /*6a00*/  FSEL R61, R61, 1, !P3 ;  /* 0x3f8000003d3d7808 */ /* 0x000fe20005800000 */
[CC--:B------:R-:W-:Y:S01]  /*6a10*/  FMUL.FTZ R153, R64.reuse, R5.reuse ;  /* 0x0000000540997220 */ /* 0x0c0fe20000410000 */
[-C--:B------:R-:W-:Y:S01]  /*6a20*/  FMUL.FTZ R148, R64, R58.reuse ;  /* 0x0000003a40947220 */ /* 0x080fe20000410000 */
[----:B------:R-:W-:Y:S01]  /*6a30*/  FSEL R60, R60, RZ, !P4 ;  /* 0x000000ff3c3c7208 */ /* 0x000fe20006000000 */
[----:B------:R-:W-:Y:S01]  /*6a40*/  FMUL.FTZ R155, R112, UR12 ;  /* 0x0000000c709b7c20 */ /* 0x000fe20008410000 */
[C---:B------:R-:W-:Y:S01]  /*6a50*/  FFMA.FTZ R58, R61.reuse, R58, R153 ;  /* 0x0000003a3d3a7223 */ /* 0x040fe20000010099 */
[----:B------:R-:W-:Y:S01]  /*6a60*/  FFMA.FTZ R148, R61, R5, -R148 ;  /* 0x000000053d947223 */ /* 0x000fe20000010894 */
[----:B------:R-:W-:Y:S01]  /*6a70*/  FSEL R59, R59, 1, !P4 ;  /* 0x3f8000003b3b7808 */ /* 0x000fe20006000000 */
[----:B------:R-:W-:Y:S01]  /*6a80*/  FMUL.RZ R155, R155, 0.15915493667125701904 ;  /* 0x3e22f9839b9b7820 */ /* 0x000fe2000040c000 */
[C---:B------:R-:W-:Y:S01]  /*6a90*/  FMUL.FTZ R154, R60.reuse, R58 ;  /* 0x0000003a3c9a7220 */ /* 0x040fe20000410000 */
[----:B------:R-:W-:Y:S01]  /*6aa0*/  FMUL.FTZ R5, R57, R112 ;  /* 0x0000007039057220 */ /* 0x000fe20000410000 */
[----:B------:R-:W-:Y:S01]  /*6ab0*/  FMUL.FTZ R153, R60, R148 ;  /* 0x000000943c997220 */ /* 0x000fe20000410000 */
[C---:B------:R-:W-:Y:S01]  /*6ac0*/  FMUL.FTZ R55, R81.reuse, R55 ;  /* 0x0000003751377220 */ /* 0x040fe20000410000 */
[----:B------:R-:W-:Y:S01]  /*6ad0*/  FMUL.FTZ R57, R81, R54 ;  /* 0x0000003651397220 */ /* 0x000fe20000410000 */
[C---:B------:R-:W-:Y:S01]  /*6ae0*/  FFMA.FTZ R154, R59.reuse, R148, -R154 ;  /* 0x000000943b9a7223 */ /* 0x040fe2000001089a */
[----:B------:R-:W-:Y:S01]  /*6af0*/  IADD3 R54, PT, PT, R128, 0x7, RZ ;  /* 0x0000000780367810 */ /* 0x000fe20007ffe0ff */
[----:B------:R-:W-:Y:S01]  /*6b00*/  MUFU.SIN R148, R155 ;  /* 0x0000009b00947308 */ /* 0x000fe20000000400 */
[----:B------:R-:W-:Y:S01]  /*6b10*/  FFMA.FTZ R153, R59, R58, R153 ;  /* 0x0000003a3b997223 */ /* 0x000fe20000010099 */
[----:B------:R-:W-:-:S02]  /*6b20*/  FSEL R58, R55, RZ, !P5 ;  /* 0x000000ff373a7208 */ /* 0x000fc40006800000 */
[----:B------:R-:W-:Y:S02]  /*6b30*/  FSEL R57, R57, RZ, !P5 ;  /* 0x000000ff39397208 */ /* 0x000fe40006800000 */
[----:B------:R-:W-:Y:S02]  /*6b40*/  ISETP.GE.U32.AND P5, PT, R54, UR13, PT ;  /* 0x0000000d36007c0c */ /* 0x000fe4000bfa6070 */
[----:B------:R-:W0:Y:S01]  /*6b50*/  MUFU.COS R155, R155 ;  /* 0x0000009b009b7308 */ /* 0x000e220000000000 */
[C---:B------:R-:W-:Y:S01]  /*6b60*/  FMUL.FTZ R4, R82.reuse, R4 ;  /* 0x0000000452047220 */ /* 0x040fe20000410000 */
[----:B------:R-:W-:Y:S01]  /*6b70*/  FMUL.FTZ R3, R82, R3 ;  /* 0x0000000352037220 */ /* 0x000fe20000410000 */
[----:B------:R-:W-:Y:S02]  /*6b80*/  FSEL R56, R56, RZ, !P5 ;  /* 0x000000ff38387208 */ /* 0x000fe40006800000 */
[----:B------:R-:W-:-:S03]  /*6b90*/  IADD3 R156, PT, PT, R128, 0x8, RZ ;  /* 0x00000008809c7810 */ /* 0x000fc60007ffe0ff */
[----:B------:R-:W0:Y:S01]  /*6ba0*/  MUFU.EX2 R5, R5 ;  /* 0x0000000500057308 */ /* 0x000e220000000800 */
[----:B------:R-:W-:Y:S02]  /*6bb0*/  FSEL R55, R4, RZ, !P6 ;  /* 0x000000ff04377208 */ /* 0x000fe40007000000 */
[----:B------:R-:W-:Y:S01]  /*6bc0*/  FSEL R54, R3, RZ, !P6 ;  /* 0x000000ff03367208 */ /* 0x000fe20007000000 */
[----:B------:R-:W-:Y:S01]  /*6bd0*/  FMUL.FTZ R4, R56, R153 ;  /* 0x0000009938047220 */ /* 0x000fe20000410000 */
[----:B------:R-:W-:Y:S02]  /*6be0*/  ISETP.GE.U32.AND P6, PT, R156, UR13, PT ;  /* 0x0000000d9c007c0c */ /* 0x000fe4000bfc6070 */
[----:B------:R-:W-:Y:S01]  /*6bf0*/  FSEL R53, R53, 1, !P5 ;  /* 0x3f80000035357808 */ /* 0x000fe20006800000 */
[----:B------:R-:W-:Y:S01]  /*6c00*/  FMUL.FTZ R3, R56, R154 ;  /* 0x0000009a38037220 */ /* 0x000fe20000410000 */
[----:B------:R-:W-:-:S03]  /*6c10*/  FSEL R52, R52, RZ, !P6 ;  /* 0x000000ff34347208 */ /* 0x000fc60007000000 */
[C---:B------:R-:W-:Y:S01]  /*6c20*/  FFMA.FTZ R154, R53.reuse, R154, -R4 ;  /* 0x0000009a359a7223 */ /* 0x040fe20000010804 */
[----:B------:R-:W-:Y:S01]  /*6c30*/  FFMA.FTZ R153, R53, R153, R3 ;  /* 0x0000009935997223 */ /* 0x000fe20000010003 */
[C---:B0-----:R-:W-:Y:S01]  /*6c40*/  FMUL.FTZ R3, R5.reuse, R155 ;  /* 0x0000009b05037220 */ /* 0x041fe20000410000 */
[----:B------:R-:W-:Y:S01]  /*6c50*/  FMUL.FTZ R4, R5, R148 ;  /* 0x0000009405047220 */ /* 0x000fe20000410000 */
[----:B------:R-:W-:Y:S01]  /*6c60*/  FSEL R39, R39, 1, !P6 ;  /* 0x3f80000027277808 */ /* 0x000fe20007000000 */
[C---:B------:R-:W-:Y:S01]  /*6c70*/  FMUL.FTZ R5, R52.reuse, R154 ;  /* 0x0000009a34057220 */ /* 0x040fe20000410000 */
[----:B------:R-:W-:-:S03]  /*6c80*/  FMUL.FTZ R148, R52, R153 ;  /* 0x0000009934947220 */ /* 0x000fc60000410000 */
[C---:B------:R-:W-:Y:S01]  /*6c90*/  FFMA.FTZ R153, R39.reuse, R153, R5 ;  /* 0x0000009927997223 */ /* 0x040fe20000010005 */
[CC--:B------:R-:W-:Y:S01]  /*6ca0*/  FMUL.FTZ R5, R66.reuse, R75.reuse ;  /* 0x0000004b42057220 */ /* 0x0c0fe20000410000 */
[----:B------:R-:W-:Y:S01]  /*6cb0*/  FFMA.FTZ R154, R39, R154, -R148 ;  /* 0x0000009a279a7223 */ /* 0x000fe20000010894 */
[C---:B------:R-:W-:Y:S02]  /*6cc0*/  FMUL.FTZ R148, R65.reuse, R75 ;  /* 0x0000004b41947220 */ /* 0x040fe40000410000 */
[-C--:B------:R-:W-:Y:S02]  /*6cd0*/  FFMA.FTZ R5, R65, R73.reuse, -R5 ;  /* 0x0000004941057223 */ /* 0x080fe40000010805 */
[----:B------:R-:W-:Y:S02]  /*6ce0*/  FFMA.FTZ R148, R66, R73, R148 ;  /* 0x0000004942947223 */ /* 0x000fe40000010094 */
[----:B------:R-:W-:Y:S02]  /*6cf0*/  FADD.FTZ R5, R62, R5 ;  /* 0x000000053e057221 */ /* 0x000fe40000010000 */
[----:B------:R-:W-:-:S02]  /*6d00*/  FADD.FTZ R148, R63, R148 ;  /* 0x000000943f947221 */ /* 0x000fc40000010000 */
[C---:B------:R-:W-:Y:S02]  /*6d10*/  FMUL.FTZ R155, R72.reuse, R5 ;  /* 0x00000005489b7220 */ /* 0x040fe40000410000 */
[----:B------:R-:W-:Y:S01]  /*6d20*/  FMUL.FTZ R156, R72, R148 ;  /* 0x00000094489c7220 */ /* 0x000fe20000410000 */
[----:B------:R-:W-:Y:S01]  /*6d30*/  FMUL.FTZ R38, R83, R38 ;  /* 0x0000002653267220 */ /* 0x000fe20000410000 */
[----:B------:R-:W-:Y:S01]  /*6d40*/  FFMA.FTZ R148, R71, R148, R155 ;  /* 0x0000009447947223 */ /* 0x000fe2000001009b */
[----:B------:R-:W-:Y:S01]  /*6d50*/  FMUL.FTZ R37, R83, R37 ;  /* 0x0000002553257220 */ /* 0x000fe20000410000 */
[----:B------:R-:W-:Y:S01]  /*6d60*/  FFMA.FTZ R5, R71, R5, -R156 ;  /* 0x0000000547057223 */ /* 0x000fe2000001089c */
[----:B------:R-:W-:Y:S01]  /*6d70*/  IADD3 R155, PT, PT, R128, 0x9, RZ ;  /* 0x00000009809b7810 */ /* 0x000fe20007ffe0ff */
[----:B------:R-:W-:Y:S01]  /*6d80*/  FADD.FTZ R148, R58, R148 ;  /* 0x000000943a947221 */ /* 0x000fe20000010000 */
[----:B------:R-:W-:Y:S01]  /*6d90*/  FSEL R38, R38, RZ, !P2 ;  /* 0x000000ff26267208 */ /* 0x000fe20005000000 */
[----:B------:R-:W-:Y:S01]  /*6da0*/  FADD.FTZ R5, R57, R5 ;  /* 0x0000000539057221 */ /* 0x000fe20000010000 */
[----:B------:R-:W-:-:S02]  /*6db0*/  FSEL R37, R37, RZ, !P2 ;  /* 0x000000ff25257208 */ /* 0x000fc40005000000 */
[----:B------:R-:W-:Y:S01]  /*6dc0*/  ISETP.GE.U32.AND P2, PT, R155, UR13, PT ;  /* 0x0000000d9b007c0c */ /* 0x000fe2000bf46070 */
[CC--:B------:R-:W-:Y:S01]  /*6dd0*/  FMUL.FTZ R156, R70.reuse, R148.reuse ;  /* 0x00000094469c7220 */ /* 0x0c0fe20000410000 */
[-C--:B------:R-:W-:Y:S02]  /*6de0*/  FMUL.FTZ R155, R70, R5.reuse ;  /* 0x00000005469b7220 */ /* 0x080fe40000410000 */
[----:B------:R-:W-:Y:S01]  /*6df0*/  FSEL R36, R36, RZ, !P2 ;  /* 0x000000ff24247208 */ /* 0x000fe20005000000 */
[C---:B------:R-:W-:Y:S01]  /*6e00*/  FFMA.FTZ R5, R69.reuse, R5, -R156 ;  /* 0x0000000545057223 */ /* 0x040fe2000001089c */
[----:B------:R-:W-:Y:S01]  /*6e10*/  FFMA.FTZ R148, R69, R148, R155 ;  /* 0x0000009445947223 */ /* 0x000fe2000001009b */
[----:B------:R-:W-:Y:S02]  /*6e20*/  FSEL R35, R35, 1, !P2 ;  /* 0x3f80000023237808 */ /* 0x000fe40005000000 */
[-C--:B------:R-:W-:Y:S01]  /*6e30*/  FMUL.FTZ R155, R36, R154.reuse ;  /* 0x0000009a249b7220 */ /* 0x080fe20000410000 */
[----:B------:R-:W-:Y:S01]  /*6e40*/  FADD.FTZ R5, R54, R5 ;  /* 0x0000000536057221 */ /* 0x000fe20000010000 */
[-C--:B------:R-:W-:Y:S01]  /*6e50*/  FMUL.FTZ R156, R36, R153.reuse ;  /* 0x00000099249c7220 */ /* 0x080fe20000410000 */
[----:B------:R-:W-:Y:S01]  /*6e60*/  FADD.FTZ R148, R55, R148 ;  /* 0x0000009437947221 */ /* 0x000fe20000010000 */
[C---:B------:R-:W-:Y:S01]  /*6e70*/  FFMA.FTZ R153, R35.reuse, R153, R155 ;  /* 0x0000009923997223 */ /* 0x040fe2000001009b */
[C---:B------:R-:W-:Y:S01]  /*6e80*/  FMUL.FTZ R155, R68.reuse, R5 ;  /* 0x00000005449b7220 */ /* 0x040fe20000410000 */
[----:B------:R-:W-:Y:S01]  /*6e90*/  FFMA.FTZ R154, R35, R154, -R156 ;  /* 0x0000009a239a7223 */ /* 0x000fe2000001089c */
[----:B------:R-:W-:Y:S01]  /*6ea0*/  FMUL.FTZ R156, R68, R148 ;  /* 0x00000094449c7220 */ /* 0x000fe20000410000 */
[C---:B------:R-:W-:Y:S01]  /*6eb0*/  FMUL.FTZ R34, R84.reuse, R34 ;  /* 0x0000002254227220 */ /* 0x040fe20000410000 */
[C---:B------:R-:W-:Y:S01]  /*6ec0*/  FFMA.FTZ R148, R67.reuse, R148, R155 ;  /* 0x0000009443947223 */ /* 0x040fe2000001009b */
        /* <DEDUP_REMOVED lines=14> */
[C---:B------:R-:W-:Y:S01]  /*6fb0*/  FMUL.FTZ R155, R32.reuse, R154 ;  /* 0x0000009a209b7220 */ /* 0x040fe20000410000 */
[----:B------:R-:W-:Y:S01]  /*6fc0*/  FADD.FTZ R5, R33, R5 ;  /* 0x0000000521057221 */ /* 0x000fe20000010000 */
[-C--:B------:R-:W-:Y:S01]  /*6fd0*/  FMUL.FTZ R156, R32, R153.reuse ;  /* 0x00000099209c7220 */ /* 0x080fe20000410000 */
[----:B------:R-:W-:Y:S01]  /*6fe0*/  FADD.FTZ R148, R34, R148 ;  /* 0x0000009422947221 */ /* 0x000fe20000010000 */
[----:B------:R-:W-:Y:S01]  /*6ff0*/  FMUL.FTZ R30, R85, R30 ;  /* 0x0000001e551e7220 */ /* 0x000fe20000410000 */
[----:B------:R-:W-:Y:S01]  /*7000*/  FFMA.FTZ R155, R31, R153, R155 ;  /* 0x000000991f9b7223 */ /* 0x000fe2000001009b */
[C---:B------:R-:W-:Y:S01]  /*7010*/  FMUL.FTZ R153, R60.reuse, R5 ;  /* 0x000000053c997220 */ /* 0x040fe20000410000 */
[----:B------:R-:W-:Y:S01]  /*7020*/  FMUL.FTZ R29, R85, R29 ;  /* 0x0000001d551d7220 */ /* 0x000fe20000410000 */
[----:B------:R-:W-:Y:S01]  /*7030*/  FFMA.FTZ R154, R31, R154, -R156 ;  /* 0x0000009a1f9a7223 */ /* 0x000fe2000001089c */
[-C--:B------:R-:W-:Y:S01]  /*7040*/  FMUL.FTZ R156, R60, R148.reuse ;  /* 0x000000943c9c7220 */ /* 0x080fe20000410000 */
[----:B------:R-:W-:Y:S01]  /*7050*/  FSEL R30, R30, RZ, !P4 ;  /* 0x000000ff1e1e7208 */ /* 0x000fe20006000000 */
[----:B------:R-:W-:Y:S01]  /*7060*/  FFMA.FTZ R153, R59, R148, R153 ;  /* 0x000000943b997223 */ /* 0x000fe20000010099 */
[----:B------:R-:W-:Y:S01]  /*7070*/  FSEL R29, R29, RZ, !P4 ;  /* 0x000000ff1d1d7208 */ /* 0x000fe20006000000 */
[----:B------:R-:W-:Y:S01]  /*7080*/  FFMA.FTZ R5, R59, R5, -R156 ;  /* 0x000000053b057223 */ /* 0x000fe2000001089c */
[----:B------:R-:W-:Y:S01]  /*7090*/  IADD3 R148, PT, PT, R128, 0xb, RZ ;  /* 0x0000000b80947810 */ /* 0x000fe20007ffe0ff */
[----:B------:R-:W-:Y:S01]  /*70a0*/  FADD.FTZ R153, R30, R153 ;  /* 0x000000991e997221 */ /* 0x000fe20000010000 */
[----:B------:R-:W-:Y:S01]  /*70b0*/  FMUL.FTZ R25, R86, R25 ;  /* 0x0000001956197220 */ /* 0x000fe20000410000 */
[----:B------:R-:W-:Y:S01]  /*70c0*/  FADD.FTZ R5, R29, R5 ;  /* 0x000000051d057221 */ /* 0x000fe20000010000 */
[----:B------:R-:W-:Y:S01]  /*70d0*/  ISETP.GE.U32.AND P4, PT, R148, UR13, PT ;  /* 0x0000000d94007c0c */ /* 0x000fe2000bf86070 */
[----:B------:R-:W-:Y:S01]  /*70e0*/  FMUL.FTZ R156, R56, R153 ;  /* 0x00000099389c7220 */ /* 0x000fe20000410000 */
[----:B------:R-:W-:Y:S01]  /*70f0*/  FMUL.FTZ R26, R86, R26 ;  /* 0x0000001a561a7220 */ /* 0x000fe20000410000 */
[-C--:B------:R-:W-:Y:S01]  /*7100*/  FMUL.FTZ R148, R56, R5.reuse ;  /* 0x0000000538947220 */ /* 0x080fe20000410000 */
[----:B------:R-:W-:Y:S01]  /*7110*/  FSEL R28, R28, RZ, !P4 ;  /* 0x000000ff1c1c7208 */ /* 0x000fe20006000000 */
[----:B------:R-:W-:Y:S01]  /*7120*/  FFMA.FTZ R5, R53, R5, -R156 ;  /* 0x0000000535057223 */ /* 0x000fe2000001089c */
[----:B------:R-:W-:Y:S01]  /*7130*/  FSEL R25, R25, RZ, !P5 ;  /* 0x000000ff19197208 */ /* 0x000fe20006800000 */
[----:B------:R-:W-:Y:S01]  /*7140*/  FFMA.FTZ R148, R53, R153, R148 ;  /* 0x0000009935947223 */ /* 0x000fe20000010094 */
[----:B------:R-:W-:Y:S01]  /*7150*/  FSEL R26, R26, RZ, !P5 ;  /* 0x000000ff1a1a7208 */ /* 0x000fe20006800000 */
[C---:B------:R-:W-:Y:S01]  /*7160*/  FMUL.FTZ R153, R28.reuse, R154 ;  /* 0x0000009a1c997220 */ /* 0x040fe20000410000 */
[----:B------:R-:W-:Y:S01]  /*7170*/  FSEL R27, R27, 1, !P4 ;  /* 0x3f8000001b1b7808 */ /* 0x000fe20006000000 */
        /* <DEDUP_REMOVED lines=22> */
[C---:B------:R-:W-:Y:S01]  /*72e0*/  FFMA.FTZ R5, R35.reuse, R5, -R156 ;  /* 0x0000000523057223 */ /* 0x040fe2000001089c */
[----:B------:R-:W-:Y:S01]  /*72f0*/  FSEL R20, R20, RZ, !P2 ;  /* 0x000000ff14147208 */ /* 0x000fe20005000000 */
[----:B------:R-:W-:Y:S01]  /*7300*/  FFMA.FTZ R148, R35, R153, R148 ;  /* 0x0000009923947223 */ /* 0x000fe20000010094 */
[----:B------:R-:W-:Y:S01]  /*7310*/  FSEL R19, R19, RZ, !P2 ;  /* 0x000000ff13137208 */ /* 0x000fe20005000000 */
[----:B------:R-:W-:Y:S01]  /*7320*/  FMUL.FTZ R153, R22, R154 ;  /* 0x0000009a16997220 */ /* 0x000fe20000410000 */
        /* <DEDUP_REMOVED lines=27> */
[-C--:B------:R-:W-:Y:S01]  /*74e0*/  FMUL.FTZ R153, R16, R154.reuse ;  /* 0x0000009a10997220 */ /* 0x080fe20000410000 */
[----:B------:R-:W-:Y:S01]  /*74f0*/  FSEL R15, R15, 1, !P2 ;  /* 0x3f8000000f0f7808 */ /* 0x000fe20005000000 */
[----:B------:R-:W-:Y:S01]  /*7500*/  FADD.FTZ R5, R14, R5 ;  /* 0x000000050e057221 */ /* 0x000fe20000010000 */
[----:B------:R-:W-:Y:S01]  /*7510*/  FMUL.FTZ R156, R16, R155 ;  /* 0x0000009b109c7220 */ /* 0x000fe20000410000 */
[----:B------:R-:W-:Y:S01]  /*7520*/  FADD.FTZ R148, R13, R148 ;  /* 0x000000940d947221 */ /* 0x000fe20000010000 */
[----:B------:R-:W-:Y:S01]  /*7530*/  FMUL.FTZ R11, R91, R11 ;  /* 0x0000000b5b0b7220 */ /* 0x000fe20000410000 */
[C---:B------:R-:W-:Y:S01]  /*7540*/  FFMA.FTZ R155, R15.reuse, R155, R153 ;  /* 0x0000009b0f9b7223 */ /* 0x040fe20000010099 */
[C---:B------:R-:W-:Y:S01]  /*7550*/  FMUL.FTZ R153, R22.reuse, R5 ;  /* 0x0000000516997220 */ /* 0x040fe20000410000 */
[----:B------:R-:W-:Y:S01]  /*7560*/  FFMA.FTZ R154, R15, R154, -R156 ;  /* 0x0000009a0f9a7223 */ /* 0x000fe2000001089c */
[----:B------:R-:W-:Y:S01]  /*7570*/  FMUL.FTZ R156, R22, R148 ;  /* 0x00000094169c7220 */ /* 0x000fe20000410000 */
[----:B------:R-:W-:Y:S01]  /*7580*/  FMUL.FTZ R12, R91, R12 ;  /* 0x0000000c5b0c7220 */ /* 0x000fe20000410000 */
[----:B------:R-:W-:Y:S01]  /*7590*/  FFMA.FTZ R153, R21, R148, R153 ;  /* 0x0000009415997223 */ /* 0x000fe20000010099 */
[----:B------:R-:W-:Y:S01]  /*75a0*/  FSEL R11, R11, RZ, !P5 ;  /* 0x000000ff0b0b7208 */ /* 0x000fe20006800000 */
[----:B------:R-:W-:-:S02]  /*75b0*/  VIADD R148, R128, 0xe ;  /* 0x0000000e80947836 */ /* 0x000fc40000000000 */
[----:B------:R-:W-:Y:S01]  /*75c0*/  FFMA.FTZ R5, R21, R5, -R156 ;  /* 0x0000000515057223 */ /* 0x000fe2000001089c */
[----:B------:R-:W-:-:S03]  /*75d0*/  FSEL R12, R12, RZ, !P5 ;  /* 0x000000ff0c0c7208 */ /* 0x000fc60006800000 */
[----:B------:R-:W-:Y:S01]  /*75e0*/  FADD.FTZ R5, R11, R5 ;  /* 0x000000050b057221 */ /* 0x000fe20000010000 */
[----:B------:R-:W-:Y:S01]  /*75f0*/  ISETP.GE.U32.AND P3, PT, R148, UR13, PT ;  /* 0x0000000d94007c0c */ /* 0x000fe2000bf66070 */
[----:B------:R-:W-:Y:S01]  /*7600*/  FADD.FTZ R153, R12, R153 ;  /* 0x000000990c997221 */ /* 0x000fe20000010000 */
[----:B------:R-:W-:Y:S01]  /*7610*/  FMUL.FTZ R8, R92, R8 ;  /* 0x000000085c087220 */ /* 0x000fe20000410000 */
[----:B------:R-:W-:Y:S01]  /*7620*/  FMUL.FTZ R148, R16, R5 ;  /* 0x0000000510947220 */ /* 0x000fe20000410000 */
[----:B------:R-:W-:Y:S01]  /*7630*/  FSEL R10, R10, RZ, !P3 ;  /* 0x000000ff0a0a7208 */ /* 0x000fe20005800000 */
[----:B------:R-:W-:Y:S01]  /*7640*/  FMUL.FTZ R156, R16, R153 ;  /* 0x00000099109c7220 */ /* 0x000fe20000410000 */
[----:B------:R-:W-:Y:S01]  /*7650*/  FMUL.FTZ R7, R92, R7 ;  /* 0x000000075c077220 */ /* 0x000fe20000410000 */
[----:B------:R-:W-:Y:S01]  /*7660*/  FFMA.FTZ R148, R15, R153, R148 ;  /* 0x000000990f947223 */ /* 0x000fe20000010094 */
[----:B------:R-:W-:Y:S01]  /*7670*/  FSEL R9, R9, 1, !P3 ;  /* 0x3f80000009097808 */ /* 0x000fe20005800000 */
[----:B------:R-:W-:Y:S01]  /*7680*/  FMUL.FTZ R153, R10, R154 ;  /* 0x0000009a0a997220 */ /* 0x000fe20000410000 */
[----:B------:R-:W-:Y:S01]  /*7690*/  FSEL R8, R8, RZ, !P2 ;  /* 0x000000ff08087208 */ /* 0x000fe20005000000 */
[----:B------:R-:W-:Y:S01]  /*76a0*/  FFMA.FTZ R5, R15, R5, -R156 ;  /* 0x000000050f057223 */ /* 0x000fe2000001089c */
[----:B------:R-:W-:Y:S01]  /*76b0*/  FSEL R7, R7, RZ, !P2 ;  /* 0x000000ff07077208 */ /* 0x000fe20005000000 */
[-C--:B------:R-:W-:Y:S01]  /*76c0*/  FMUL.FTZ R156, R10, R155.reuse ;  /* 0x0000009b0a9c7220 */ /* 0x080fe20000410000 */
[----:B------:R-:W-:Y:S01]  /*76d0*/  FFMA.FTZ R155, R9, R155, R153 ;  /* 0x0000009b099b7223 */ /* 0x000fe20000010099 */
[----:B------:R-:W-:-:S02]  /*76e0*/  FADD.FTZ R153, R8, R5 ;  /* 0x0000000508997221 */ /* 0x000fc40000010000 */
[----:B------:R-:W-:Y:S02]  /*76f0*/  FADD.FTZ R148, R7, R148 ;  /* 0x0000009407947221 */ /* 0x000fe40000010000 */
[C---:B------:R-:W-:Y:S01]  /*7700*/  FMUL.FTZ R5, R10.reuse, R153 ;  /* 0x000000990a057220 */ /* 0x040fe20000410000 */
[C---:B------:R-:W-:Y:S01]  /*7710*/  FFMA.FTZ R154, R9.reuse, R154, -R156 ;  /* 0x0000009a099a7223 */ /* 0x040fe2000001089c */
[-C--:B------:R-:W-:Y:S02]  /*7720*/  FMUL.FTZ R156, R10, R148.reuse ;  /* 0x000000940a9c7220 */ /* 0x080fe40000410000 */
[----:B------:R-:W-:Y:S01]  /*7730*/  FFMA.FTZ R148, R9, R148, R5 ;  /* 0x0000009409947223 */ /* 0x000fe20000010005 */
[----:B------:R-:W-:Y:S01]  /*7740*/  IADD3 R5, PT, PT, R128, 0xf, RZ ;  /* 0x0000000f80057810 */ /* 0x000fe20007ffe0ff */
[----:B------:R-:W-:-:S03]  /*7750*/  FMUL.FTZ R6, R93, R6 ;  /* 0x000000065d067220 */ /* 0x000fc60000410000 */
[----:B------:R-:W-:Y:S01]  /*7760*/  ISETP.GE.U32.AND P2, PT, R5, UR13, PT ;  /* 0x0000000d05007c0c */ /* 0x000fe2000bf46070 */
[----:B------:R-:W-:Y:S01]  /*7770*/  FMUL.FTZ R5, R93, R147 ;  /* 0x000000935d057220 */ /* 0x000fe20000410000 */
[----:B------:R-:W-:Y:S01]  /*7780*/  FSEL R6, R6, RZ, !P3 ;  /* 0x000000ff06067208 */ /* 0x000fe20005800000 */
[----:B------:R-:W-:Y:S01]  /*7790*/  FFMA.FTZ R153, R9, R153, -R156 ;  /* 0x0000009909997223 */ /* 0x000fe2000001089c */
[----:B------:R-:W-:Y:S02]  /*77a0*/  FSEL R4, R4, RZ, !P2 ;  /* 0x000000ff04047208 */ /* 0x000fe40005000000 */
[----:B------:R-:W-:Y:S01]  /*77b0*/  FSEL R5, R5, RZ, !P3 ;  /* 0x000000ff05057208 */ /* 0x000fe20005800000 */
[----:B------:R-:W-:Y:S01]  /*77c0*/  FADD.FTZ R153, R6, R153 ;  /* 0x0000009906997221 */ /* 0x000fe20000010000 */
[----:B------:R-:W-:Y:S01]  /*77d0*/  FSEL R3, R3, 1, !P2 ;  /* 0x3f80000003037808 */ /* 0x000fe20005000000 */
[----:B------:R-:W-:Y:S02]  /*77e0*/  FMUL.FTZ R0, R94, R0 ;  /* 0x000000005e007220 */ /* 0x000fe40000410000 */
[----:B------:R-:W-:Y:S01]  /*77f0*/  FADD.FTZ R148, R5, R148 ;  /* 0x0000009405947221 */ /* 0x000fe20000010000 */
[----:B------:R-:W-:Y:S01]  /*7800*/  FMUL.FTZ R157, R4, R153 ;  /* 0x00000099049d7220 */ /* 0x000fe20000410000 */
[----:B------:R-:W-:Y:S01]  /*7810*/  FMUL.FTZ R147, R94, R2 ;  /* 0x000000025e937220 */ /* 0x000fe20000410000 */
[----:B------:R-:W-:-:S02]  /*7820*/  FSEL R2, R0, RZ, !P2 ;  /* 0x000000ff00027208 */ /* 0x000fc40005000000 */
[-C--:B------:R-:W-:Y:S01]  /*7830*/  FFMA.FTZ R157, R3, R148.reuse, R157 ;  /* 0x00000094039d7223 */ /* 0x080fe2000001009d */
[----:B------:R-:W-:Y:S01]  /*7840*/  FMUL.FTZ R148, R4, R148 ;  /* 0x0000009404947220 */ /* 0x000fe20000410000 */
[----:B------:R-:W-:Y:S02]  /*7850*/  FSEL R0, R147, RZ, !P2 ;  /* 0x000000ff93007208 */ /* 0x000fe40005000000 */
[----:B------:R-:W-:Y:S01]  /*7860*/  FADD.FTZ R157, R2, R157 ;  /* 0x0000009d029d7221 */ /* 0x000fe20000010000 */
[----:B------:R-:W-:Y:S01]  /*7870*/  FFMA.FTZ R153, R3, R153, -R148 ;  /* 0x0000009903997223 */ /* 0x000fe20000010894 */
[----:B------:R-:W-:-:S03]  /*7880*/  FMUL.FTZ R147, R4, R154 ;  /* 0x0000009a04937220 */ /* 0x000fc60000410000 */
[----:B------:R-:W-:Y:S01]  /*7890*/  FADD.FTZ R156, R0, R153 ;  /* 0x00000099009c7221 */ /* 0x000fe20000010000 */
[----:B------:R-:W0:Y:S01]  /*78a0*/  SHFL.UP PT, R159, R157, 0x1, RZ ;  /* 0x042000009d9f7989 */ /* 0x000e2200000e00ff */
[-C--:B------:R-:W-:Y:S01]  /*78b0*/  FMUL.FTZ R148, R4, R155.reuse ;  /* 0x0000009b04947220 */ /* 0x080fe20000410000 */
[C---:B------:R-:W-:Y:S02]  /*78c0*/  FFMA.FTZ R155, R3.reuse, R155, R147 ;  /* 0x0000009b039b7223 */ /* 0x040fe40000010093 */
[----:B------:R-:W1:Y:S01]  /*78d0*/  SHFL.UP PT, R147, R156, 0x1, RZ ;  /* 0x042000009c937989 */ /* 0x000e6200000e00ff */
[----:B------:R-:W-:-:S03]  /*78e0*/  FFMA.FTZ R154, R3, R154, -R148 ;  /* 0x0000009a039a7223 */ /* 0x000fc60000010894 */
[----:B------:R-:W2:Y:S01]  /*78f0*/  SHFL.UP PT, R148, R155, 0x1, RZ ;  /* 0x042000009b947989 */ /* 0x000ea200000e00ff */
[----:B------:R-:W-:-:S03]  /*7900*/  ISETP.GE.AND P2, PT, R161, 0x1, PT ;  /* 0x00000001a100780c */ /* 0x000fc60003f46270 */
[----:B------:R-:W3:Y:S01]  /*7910*/  SHFL.UP PT, R153, R154, 0x1, RZ ;  /* 0x042000009a997989 */ /* 0x000ee200000e00ff */
[-C--:B0-----:R-:W-:Y:S01]  /*7920*/  FMUL.FTZ R158, R154, R159.reuse ;  /* 0x0000009f9a9e7220 */ /* 0x081fe20000410000 */
[----:B------:R-:W-:-:S03]  /*7930*/  FMUL.FTZ R159, R155, R159 ;  /* 0x0000009f9b9f7220 */ /* 0x000fc60000410000 */
[-C--:B-1----:R-:W-:Y:S01]  /*7940*/  FFMA.FTZ R158, R155, R147.reuse, R158 ;  /* 0x000000939b9e7223 */ /* 0x082fe2000001009e */
[----:B------:R-:W-:-:S04]  /*7950*/  FFMA.FTZ R159, R154, R147, -R159 ;  /* 0x000000939a9f7223 */ /* 0x000fc8000001089f */
[----:B------:R-:W-:Y:S01]  /*7960*/  @P2 FADD.FTZ R157, R157, R158 ;  /* 0x0000009e9d9d2221 */ /* 0x000fe20000010000 */
[CC--:B--2---:R-:W-:Y:S01]  /*7970*/  FMUL.FTZ R147, R155.reuse, R148.reuse ;  /* 0x000000949b937220 */ /* 0x0c4fe20000410000 */
[----:B------:R-:W-:Y:S01]  /*7980*/  @P2 FADD.FTZ R156, R156, R159 ;  /* 0x0000009f9c9c2221 */ /* 0x000fe20000010000 */
[C---:B------:R-:W-:Y:S02]  /*7990*/  FMUL.FTZ R148, R154.reuse, R148 ;  /* 0x000000949a947220 */ /* 0x040fe40000410000 */
[----:B------:R-:W0:Y:S01]  /*79a0*/  SHFL.UP PT, R159, R157, 0x2, RZ ;  /* 0x044000009d9f7989 */ /* 0x000e2200000e00ff */
[-C--:B---3--:R-:W-:Y:S01]  /*79b0*/  @P2 FFMA.FTZ R154, R154, R153.reuse, -R147 ;  /* 0x000000999a9a2223 */ /* 0x088fe20000010893 */
[----:B------:R-:W-:Y:S02]  /*79c0*/  @P2 FFMA.FTZ R155, R155, R153, R148 ;  /* 0x000000999b9b2223 */ /* 0x000fe40000010094 */
[----:B------:R-:W1:Y:S04]  /*79d0*/  SHFL.UP PT, R147, R156, 0x2, RZ ;  /* 0x044000009c937989 */ /* 0x000e6800000e00ff */
[----:B------:R-:W2:Y:S04]  /*79e0*/  SHFL.UP PT, R148, R155, 0x2, RZ ;  /* 0x044000009b947989 */ /* 0x000ea800000e00ff */
[----:B------:R-:W3:Y:S01]  /*79f0*/  SHFL.UP PT, R153, R154, 0x2, RZ ;  /* 0x044000009a997989 */ /* 0x000ee200000e00ff */
[----:B------:R-:W-:Y:S01]  /*7a00*/  ISETP.GE.AND P2, PT, R161, 0x2, PT ;  /* 0x00000002a100780c */ /* 0x000fe20003f46270 */
[-C--:B0-----:R-:W-:Y:S01]  /*7a10*/  FMUL.FTZ R158, R154, R159.reuse ;  /* 0x0000009f9a9e7220 */ /* 0x081fe20000410000 */
[----:B------:R-:W-:-:S03]  /*7a20*/  FMUL.FTZ R159, R155, R159 ;  /* 0x0000009f9b9f7220 */ /* 0x000fc60000410000 */
[-C--:B-1----:R-:W-:Y:S01]  /*7a30*/  FFMA.FTZ R158, R155, R147.reuse, R158 ;  /* 0x000000939b9e7223 */ /* 0x082fe2000001009e */
[----:B------:R-:W-:-:S07]  /*7a40*/  FFMA.FTZ R159, R154, R147, -R159 ;  /* 0x000000939a9f7223 */ /* 0x000fce000001089f */
[----:B------:R-:W-:Y:S01]  /*7a50*/  @P2 FADD.FTZ R157, R157, R158 ;  /* 0x0000009e9d9d2221 */ /* 0x000fe20000010000 */
[CC--:B--2---:R-:W-:Y:S01]  /*7a60*/  FMUL.FTZ R147, R155.reuse, R148.reuse ;  /* 0x000000949b937220 */ /* 0x0c4fe20000410000 */
[----:B------:R-:W-:Y:S01]  /*7a70*/  FMUL.FTZ R148, R154, R148 ;  /* 0x000000949a947220 */ /* 0x000fe20000410000 */
[----:B------:R-:W-:Y:S02]  /*7a80*/  @P2 FADD.FTZ R156, R156, R159 ;  /* 0x0000009f9c9c2221 */ /* 0x000fe40000010000 */
[----:B------:R-:W0:Y:S01]  /*7a90*/  SHFL.UP PT, R159, R157, 0x4, RZ ;  /* 0x048000009d9f7989 */ /* 0x000e2200000e00ff */
[-C--:B---3--:R-:W-:Y:S01]  /*7aa0*/  @P2 FFMA.FTZ R155, R155, R153.reuse, R148 ;  /* 0x000000999b9b2223 */ /* 0x088fe20000010094 */
[----:B------:R-:W-:Y:S02]  /*7ab0*/  @P2 FFMA.FTZ R154, R154, R153, -R147 ;  /* 0x000000999a9a2223 */ /* 0x000fe40000010893 */
[----:B------:R-:W1:Y:S04]  /*7ac0*/  SHFL.UP PT, R147, R156, 0x4, RZ ;  /* 0x048000009c937989 */ /* 0x000e6800000e00ff */
[----:B------:R-:W2:Y:S04]  /*7ad0*/  SHFL.UP PT, R148, R155, 0x4, RZ ;  /* 0x048000009b947989 */ /* 0x000ea800000e00ff */
[----:B------:R-:W3:Y:S01]  /*7ae0*/  SHFL.UP PT, R153, R154, 0x4, RZ ;  /* 0x048000009a997989 */ /* 0x000ee200000e00ff */
[----:B------:R-:W-:Y:S01]  /*7af0*/  ISETP.GE.AND P2, PT, R161, 0x4, PT ;  /* 0x00000004a100780c */ /* 0x000fe20003f46270 */
[-C--:B0-----:R-:W-:Y:S01]  /*7b00*/  FMUL.FTZ R158, R154, R159.reuse ;  /* 0x0000009f9a9e7220 */ /* 0x081fe20000410000 */
[----:B------:R-:W-:-:S03]  /*7b10*/  FMUL.FTZ R159, R155, R159 ;  /* 0x0000009f9b9f7220 */ /* 0x000fc60000410000 */
[CC--:B-1----:R-:W-:Y:S01]  /*7b20*/  FFMA.FTZ R158, R155.reuse, R147.reuse, R158 ;  /* 0x000000939b9e7223 */ /* 0x0c2fe2000001009e */
[----:B------:R-:W-:Y:S01]  /*7b30*/  FFMA.FTZ R159, R154, R147, -R159 ;  /* 0x000000939a9f7223 */ /* 0x000fe2000001089f */
[----:B--2---:R-:W-:-:S06]  /*7b40*/  FMUL.FTZ R147, R155, R148 ;  /* 0x000000949b937220 */ /* 0x004fcc0000410000 */
[----:B------:R-:W-:Y:S01]  /*7b50*/  @P2 FADD.FTZ R157, R157, R158 ;  /* 0x0000009e9d9d2221 */ /* 0x000fe20000010000 */
[----:B------:R-:W-:Y:S01]  /*7b60*/  FMUL.FTZ R148, R154, R148 ;  /* 0x000000949a947220 */ /* 0x000fe20000410000 */
[----:B------:R-:W-:Y:S01]  /*7b70*/  @P2 FADD.FTZ R156, R156, R159 ;  /* 0x0000009f9c9c2221 */ /* 0x000fe20000010000 */
[-C--:B---3--:R-:W-:Y:S01]  /*7b80*/  @P2 FFMA.FTZ R154, R154, R153.reuse, -R147 ;  /* 0x000000999a9a2223 */ /* 0x088fe20000010893 */
[----:B------:R-:W-:Y:S01]  /*7b90*/  STS [R142+0x4a80], R143 ;  /* 0x004a808f8e007388 */ /* 0x000fe20000000800 */
[----:B------:R-:W-:-:S03]  /*7ba0*/  @P2 FFMA.FTZ R155, R155, R153, R148 ;  /* 0x000000999b9b2223 */ /* 0x000fc60000010094 */
[----:B------:R-:W0:Y:S04]  /*7bb0*/  SHFL.UP PT, R147, R157, 0x8, RZ ;  /* 0x050000009d937989 */ /* 0x000e2800000e00ff */
[----:B------:R0:W-:Y:S04]  /*7bc0*/  STS [R144+0x4b00], R41 ;  /* 0x004b002990007388 */ /* 0x0001e80000000800 */
[----:B------:R-:W-:Y:S04]  /*7bd0*/  STS [R146+0x4b80], R145 ;  /* 0x004b809192007388 */ /* 0x000fe80000000800 */
[----:B------:R-:W-:Y:S04]  /*7be0*/  STS [R42+0x4c00], R43 ;  /* 0x004c002b2a007388 */ /* 0x000fe80000000800 */
[----:B------:R-:W-:Y:S04]  /*7bf0*/  SHFL.UP PT, R148, R156, 0x8, RZ ;  /* 0x050000009c947989 */ /* 0x000fe800000e00ff */
[----:B------:R-:W-:Y:S04]  /*7c00*/  STS [R40+0x4c80], R141 ;  /* 0x004c808d28007388 */ /* 0x000fe80000000800 */
[----:B------:R-:W1:Y:S04]  /*7c10*/  SHFL.UP PT, R153, R155, 0x8, RZ ;  /* 0x050000009b997989 */ /* 0x000e6800000e00ff */
[----:B------:R-:W-:Y:S04]  /*7c20*/  STS [R140+0x4d00], R139 ;  /* 0x004d008b8c007388 */ /* 0x000fe80000000800 */
[----:B------:R-:W-:Y:S04]  /*7c30*/  STS [R138+0x4d80], R137 ;  /* 0x004d80898a007388 */ /* 0x000fe80000000800 */
[----:B------:R-:W-:Y:S04]  /*7c40*/  STS [R136+0x4e00], R135 ;  /* 0x004e008788007388 */ /* 0x000fe80000000800 */
[----:B------:R-:W-:Y:S04]  /*7c50*/  STS [R134+0x4e80], R133 ;  /* 0x004e808586007388 */ /* 0x000fe80000000800 */
[----:B------:R-:W2:Y:S04]  /*7c60*/  SHFL.UP PT, R158, R154, 0x8, RZ ;  /* 0x050000009a9e7989 */ /* 0x000ea800000e00ff */
[----:B------:R-:W-:Y:S04]  /*7c70*/  STS [R132+0x4f00], R131 ;  /* 0x004f008384007388 */ /* 0x000fe80000000800 */
[----:B------:R-:W-:Y:S04]  /*7c80*/  STS [R130+0x4f80], R129 ;  /* 0x004f808182007388 */ /* 0x000fe80000000800 */
[----:B------:R-:W-:Y:S04]  /*7c90*/  STS [R51+0x5000], R50 ;  /* 0x0050003233007388 */ /* 0x000fe80000000800 */
[----:B------:R-:W-:Y:S04]  /*7ca0*/  STS [R49+0x5080], R48 ;  /* 0x0050803031007388 */ /* 0x000fe80000000800 */
[----:B------:R-:W-:Y:S04]  /*7cb0*/  STS [R47+0x5100], R46 ;  /* 0x0051002e2f007388 */ /* 0x000fe80000000800 */
[----:B------:R-:W-:Y:S01]  /*7cc0*/  STS [R45+0x5180], R44 ;  /* 0x0051802c2d007388 */ /* 0x000fe20000000800 */
[----:B------:R-:W-:-:S03]  /*7cd0*/  NOP ;  /* 0x0000000000007918 */ /* 0x000fc60000000000 */
[----:B------:R-:W3:Y:S01]  /*7ce0*/  LDS R50, [R160+0x4200] ;  /* 0x00420000a0327984 */ /* 0x000ee20000000800 */
[----:B------:R-:W-:-:S03]  /*7cf0*/  ISETP.GE.AND P2, PT, R161, 0x8, PT ;  /* 0x00000008a100780c */ /* 0x000fc60003f46270 */
[----:B------:R-:W4:Y:S01]  /*7d00*/  LDS R49, [R160+0x4204] ;  /* 0x00420400a0317984 */ /* 0x000f220000000800 */
[CC--:B0-----:R-:W-:Y:S01]  /*7d10*/  FMUL.FTZ R41, R154.reuse, R147.reuse ;  /* 0x000000939a297220 */ /* 0x0c1fe20000410000 */
[----:B------:R-:W-:Y:S01]  /*7d20*/  FMUL.FTZ R147, R155, R147 ;  /* 0x000000939b937220 */ /* 0x000fe20000410000 */
[CC--:B-1----:R-:W-:Y:S01]  /*7d30*/  FMUL.FTZ R142, R154.reuse, R153.reuse ;  /* 0x000000999a8e7220 */ /* 0x0c2fe20000410000 */
[----:B------:R-:W-:Y:S01]  /*7d40*/  ISETP.NE.AND P3, PT, R161, 0x1f, PT ;  /* 0x0000001fa100780c */ /* 0x000fe20003f65270 */
[CC--:B------:R-:W-:Y:S01]  /*7d50*/  FFMA.FTZ R41, R155.reuse, R148.reuse, R41 ;  /* 0x000000949b297223 */ /* 0x0c0fe20000010029 */
[----:B------:R-:W-:Y:S01]  /*7d60*/  FFMA.FTZ R147, R154, R148, -R147 ;  /* 0x000000949a937223 */ /* 0x000fe20000010893 */
[----:B------:R-:W-:Y:S01]  /*7d70*/  FMUL.FTZ R153, R155, R153 ;  /* 0x000000999b997220 */ /* 0x000fe20000410000 */
[----:B------:R-:W-:Y:S02]  /*7d80*/  LDS R51, [R160+0x4208] ;  /* 0x00420800a0337984 */ /* 0x000fe40000000800 */
[----:B------:R-:W-:Y:S01]  /*7d90*/  @P2 FADD.FTZ R157, R157, R41 ;  /* 0x000000299d9d2221 */ /* 0x000fe20000010000 */
[-C--:B--2---:R-:W-:Y:S01]  /*7da0*/  @P2 FFMA.FTZ R155, R155, R158.reuse, R142 ;  /* 0x0000009e9b9b2223 */ /* 0x084fe2000001008e */
[----:B------:R-:W-:Y:S01]  /*7db0*/  @P2 FADD.FTZ R156, R156, R147 ;  /* 0x000000939c9c2221 */ /* 0x000fe20000010000 */
[----:B------:R-:W-:Y:S01]  /*7dc0*/  @P2 FFMA.FTZ R154, R154, R158, -R153 ;  /* 0x0000009e9a9a2223 */ /* 0x000fe20000010899 */
[----:B------:R-:W-:Y:S01]  /*7dd0*/  VOTEU.ANY UP0, P0 ;  /* 0x0000000000ff7886 */ /* 0x000fe20000000100 */
[----:B------:R-:W0:Y:S04]  /*7de0*/  SHFL.UP PT, R142, R157, 0x10, RZ ;  /* 0x060000009d8e7989 */ /* 0x000e2800000e00ff */
[----:B------:R-:W1:Y:S04]  /*7df0*/  SHFL.UP PT, R144, R155, 0x10, RZ ;  /* 0x060000009b907989 */ /* 0x000e6800000e00ff */
[----:B------:R-:W2:Y:S04]  /*7e00*/  SHFL.UP PT, R143, R156, 0x10, RZ ;  /* 0x060000009c8f7989 */ /* 0x000ea800000e00ff */
[----:B------:R-:W5:Y:S01]  /*7e10*/  SHFL.UP PT, R41, R154, 0x10, RZ ;  /* 0x060000009a297989 */ /* 0x000f6200000e00ff */
[----:B------:R-:W-:Y:S01]  /*7e20*/  @UP0 ULEA UR12, UR7, UR23, 0x4 ;  /* 0x00000017070c0291 */ /* 0x000fe2000f8e20ff */
[----:B------:R-:W-:Y:S01]  /*7e30*/  SHF.R.U32.HI R145, RZ, 0x5, R95 ;  /* 0x00000005ff917819 */ /* 0x000fe2000001165f */
[----:B------:R-:W-:Y:S01]  /*7e40*/  HFMA2 R40, -RZ, RZ, 1.875, 0 ;  /* 0x3f800000ff287431 */ /* 0x000fe200000001ff */
[----:B------:R-:W-:Y:S01]  /*7e50*/  CS2R R42, SRZ ;  /* 0x00000000002a7805 */ /* 0x000fe2000001ff00 */
[----:B------:R-:W-:Y:S04]  /*7e60*/  LDS R165, [R160+0x4214] ;  /* 0x00421400a0a57984 */ /* 0x000fe80000000800 */
[----:B---3--:R-:W-:Y:S04]  /*7e70*/  STL [R1+0x10], R50 ;  /* 0x0000103201007387 */ /* 0x008fe80000100800 */
[----:B------:R-:W3:Y:S04]  /*7e80*/  LDS R50, [R160+0x420c] ;  /* 0x00420c00a0327984 */ /* 0x000ee80000000800 */
[----:B----4-:R-:W-:Y:S01]  /*7e90*/  STL [R1+0xc], R49 ;  /* 0x00000c3101007387 */ /* 0x010fe20000100800 */
[----:B0-----:R-:W-:-:S03]  /*7ea0*/  FMUL.FTZ R46, R155, R142 ;  /* 0x0000008e9b2e7220 */ /* 0x001fc60000410000 */
[----:B------:R-:W0:Y:S01]  /*7eb0*/  LDS R49, [R160+0x4210] ;  /* 0x00421000a0317984 */ /* 0x000e220000000800 */
[C---:B------:R-:W-:Y:S01]  /*7ec0*/  FMUL.FTZ R47, R154.reuse, R142 ;  /* 0x0000008e9a2f7220 */ /* 0x040fe20000410000 */
[CC--:B-1----:R-:W-:Y:S01]  /*7ed0*/  FMUL.FTZ R44, R155.reuse, R144.reuse ;  /* 0x000000909b2c7220 */ /* 0x0c2fe20000410000 */
[C---:B------:R-:W-:Y:S01]  /*7ee0*/  FMUL.FTZ R45, R154.reuse, R144 ;  /* 0x000000909a2d7220 */ /* 0x040fe20000410000 */
[CC--:B--2---:R-:W-:Y:S01]  /*7ef0*/  FFMA.FTZ R46, R154.reuse, R143.reuse, -R46 ;  /* 0x0000008f9a2e7223 */ /* 0x0c4fe2000001082e */
[C---:B------:R-:W-:Y:S01]  /*7f00*/  FFMA.FTZ R47, R155.reuse, R143, R47 ;  /* 0x0000008f9b2f7223 */ /* 0x040fe2000001002f */
[----:B------:R-:W-:Y:S01]  /*7f10*/  @!P3 SHF.R.U32.HI R48, RZ, 0x1, R95 ;  /* 0x00000001ff30b819 */ /* 0x000fe2000001165f */
[-C--:B-----5:R-:W-:Y:S01]  /*7f20*/  FFMA.FTZ R44, R154, R41.reuse, -R44 ;  /* 0x000000299a2c7223 */ /* 0x0a0fe2000001082c */
[----:B------:R-:W-:Y:S01]  /*7f30*/  FFMA.FTZ R45, R155, R41, R45 ;  /* 0x000000299b2d7223 */ /* 0x000fe2000001002d */
[----:B------:R-:W-:Y:S01]  /*7f40*/  MOV R41, RZ ;  /* 0x000000ff00297202 */ /* 0x000fe20000000f00 */
[----:B------:R-:W-:Y:S01]  /*7f50*/  FADD.FTZ R46, R156, R46 ;  /* 0x0000002e9c2e7221 */ /* 0x000fe20000010000 */
[----:B------:R-:W-:Y:S01]  /*7f60*/  @!P3 LOP3.LUT R48, R48, 0x1f0, RZ, 0xc0, !PT ;  /* 0x000001f03030b812 */ /* 0x000fe200078ec0ff */
[----:B------:R-:W-:Y:S01]  /*7f70*/  FADD.FTZ R47, R157, R47 ;  /* 0x0000002f9d2f7221 */ /* 0x000fe20000010000 */
[C---:B------:R-:W-:Y:S01]  /*7f80*/  ISETP.NE.AND P4, PT, R145.reuse, 0x3, PT ;  /* 0x000000039100780c */ /* 0x040fe20003f85270 */
[----:B------:R-:W-:Y:S01]  /*7f90*/  LDS R164, [R160+0x4218] ;  /* 0x00421800a0a47984 */ /* 0x000fe20000000800 */
[----:B------:R-:W-:-:S02]  /*7fa0*/  ISETP.NE.AND P5, PT, R145, 0x2, PT ;  /* 0x000000029100780c */ /* 0x000fc40003fa5270 */
[----:B------:R-:W-:Y:S01]  /*7fb0*/  ISETP.NE.AND P6, PT, R145, 0x1, PT ;  /* 0x000000019100780c */ /* 0x000fe20003fc5270 */
[----:B------:R-:W-:Y:S01]  /*7fc0*/  LDS R163, [R160+0x421c] ;  /* 0x00421c00a0a37984 */ /* 0x000fe20000000800 */
[----:B------:R-:W-:-:S03]  /*7fd0*/  ISETP.GE.AND P2, PT, R161, 0x10, PT ;  /* 0x00000010a100780c */ /* 0x000fc60003f46270 */
        /* <DEDUP_REMOVED lines=25> */
[----:B------:R-:W-:Y:S01]  /*8170*/  @!P3 STS.128 [R48+UR23+0x8400], R44 ;  /* 0x0084002c3000b988 */ /* 0x000fe20008000c17 */
[----:B------:R-:W-:-:S03]  /*8180*/  FSEL R154, R154, R44, !P2 ;  /* 0x0000002c9a9a7208 */ /* 0x000fc60005000000 */
[----:B------:R-:W-:Y:S01]  /*8190*/  STL [R1+0x8], R51 ;  /* 0x0000083301007387 */ /* 0x000fe20000100800 */
[----:B------:R-:W-:Y:S02]  /*81a0*/  FSEL R155, R155, R45, !P2 ;  /* 0x0000002d9b9b7208 */ /* 0x000fe40005000000 */
[----:B------:R-:W-:Y:S01]  /*81b0*/  FSEL R156, R156, R46, !P2 ;  /* 0x0000002e9c9c7208 */ /* 0x000fe20005000000 */
[----:B---3--:R-:W-:Y:S01]  /*81c0*/  STL [R1+0x4], R50 ;  /* 0x0000043201007387 */ /* 0x008fe20000100800 */
[----:B------:R-:W-:Y:S01]  /*81d0*/  FSEL R157, R157, R47, !P2 ;  /* 0x0000002f9d9d7208 */ /* 0x000fe20005000000 */
[----:B------:R-:W-:Y:S06]  /*81e0*/  BAR.SYNC.DEFER_BLOCKING 0x0 ;  /* 0x0000000000007b1d */ /* 0x000fec0000010000 */
[----:B0-----:R-:W-:Y:S04]  /*81f0*/  STL [R1], R49 ;  /* 0x0000003101007387 */ /* 0x001fe80000100800 */
[----:B------:R-:W0:Y:S04]  /*8200*/  LDS.128 R44, [UR23+0x8400] ;  /* 0x00840017ff2c7984 */ /* 0x000e280008000c00 */
[----:B------:R-:W1:Y:S01]  /*8210*/  LDS.128 R48, [UR23+0x8410] ;  /* 0x00841017ff307984 */ /* 0x000e620008000c00 */
[C---:B0-----:R-:W-:Y:S01]  /*8220*/  FSEL R151, R44.reuse, R151, !P6 ;  /* 0x000000972c977208 */ /* 0x041fe20007000000 */
[-C--:B-1----:R-:W-:Y:S01]  /*8230*/  FMUL.FTZ R159, R45, R49.reuse ;  /* 0x000000312d9f7220 */ /* 0x082fe20000410000 */
[----:B------:R-:W-:-:S03]  /*8240*/  FMUL.FTZ R160, R44, R49 ;  /* 0x000000312ca07220 */ /* 0x000fc60000410000 */
[----:B------:R-:W-:Y:S01]  /*8250*/  FFMA.FTZ R159, R44, R48, -R159 ;  /* 0x000000302c9f7223 */ /* 0x000fe2000001089f */
[----:B------:R-:W-:Y:S01]  /*8260*/  FMUL.FTZ R44, R47, R49 ;  /* 0x000000312f2c7220 */ /* 0x000fe20000410000 */
[----:B------:R-:W-:-:S03]  /*8270*/  FSEL R149, R46, R149, !P6 ;  /* 0x000000952e957208 */ /* 0x000fc60007000000 */
[C---:B------:R-:W-:Y:S01]  /*8280*/  FFMA.FTZ R44, R46.reuse, R48, -R44 ;  /* 0x000000302e2c7223 */ /* 0x040fe2000001082c */
[----:B------:R-:W-:-:S04]  /*8290*/  FMUL.FTZ R46, R46, R49 ;  /* 0x000000312e2e7220 */ /* 0x000fc80000410000 */
[----:B------:R-:W-:Y:S01]  /*82a0*/  FFMA.FTZ R46, R47, R48, R46 ;  /* 0x000000302f2e7223 */ /* 0x000fe2000001002e */
[C---:B------:R-:W-:Y:S01]  /*82b0*/  FSEL R150, R45.reuse, R150, !P6 ;  /* 0x000000962d967208 */ /* 0x040fe20007000000 */
[----:B------:R-:W-:Y:S01]  /*82c0*/  FFMA.FTZ R160, R45, R48, R160 ;  /* 0x000000302da07223 */ /* 0x000fe200000100a0 */
[----:B------:R-:W-:Y:S01]  /*82d0*/  FSEL R152, R47, R152, !P6 ;  /* 0x000000982f987208 */ /* 0x000fe20007000000 */
[----:B------:R-:W-:Y:S01]  /*82e0*/  FADD.FTZ R50, R50, R44 ;  /* 0x0000002c32327221 */ /* 0x000fe20000010000 */
[----:B------:R-:W-:Y:S02]  /*82f0*/  FADD.FTZ R51, R51, R46 ;  /* 0x0000002e33337221 */ /* 0x000fe40000010000 */
[----:B------:R-:W0:Y:S01]  /*8300*/  LDS.128 R44, [UR23+0x8420] ;  /* 0x00842017ff2c7984 */ /* 0x000e220008000c00 */
[----:B------:R-:W-:Y:S02]  /*8310*/  FSEL R151, R159, R151, !P5 ;  /* 0x000000979f977208 */ /* 0x000fe40006800000 */
[----:B------:R-:W-:-:S02]  /*8320*/  FSEL R152, R51, R152, !P5 ;  /* 0x0000009833987208 */ /* 0x000fc40006800000 */
[----:B------:R-:W-:Y:S02]  /*8330*/  FSEL R150, R160, R150, !P5 ;  /* 0x00000096a0967208 */ /* 0x000fe40006800000 */
        /* <DEDUP_REMOVED lines=12> */
[----:B------:R-:W1:Y:S01]  /*8400*/  S2R R159, SR_LANEID ;  /* 0x00000000009f7919 */ /* 0x000e620000000000 */
[----:B------:R-:W-:Y:S02]  /*8410*/  FSEL R151, R48, R151, !P4 ;  /* 0x0000009730977208 */ /* 0x000fe40006000000 */
[----:B------:R-:W-:-:S02]  /*8420*/  ISETP.GE.U32.AND P2, PT, R95, 0x20, PT ;  /* 0x000000205f00780c */ /* 0x000fc40003f46070 */
[----:B------:R-:W-:Y:S01]  /*8430*/  FSEL R150, R160, R150, !P4 ;  /* 0x00000096a0967208 */ /* 0x000fe20006000000 */
[----:B------:R-:W2:Y:S01]  /*8440*/  SHFL.UP PT, R154, R154, 0x1, RZ ;  /* 0x042000009a9a7989 */ /* 0x000ea200000e00ff */
[----:B------:R-:W-:Y:S03]  /*8450*/  BSSY.RECONVERGENT B0, `(.L_x_279) ;  /* 0x0000035000007945 */ /* 0x000fe60003800200 */
[----:B------:R-:W3:Y:S01]  /*8460*/  SHFL.UP PT, R155, R155, 0x1, RZ ;  /* 0x042000009b9b7989 */ /* 0x000ee200000e00ff */
[----:B------:R-:W-:-:S03]  /*8470*/  FSEL R149, R50, R149, !P4 ;  /* 0x0000009532957208 */ /* 0x000fc60006000000 */
[----:B------:R-:W4:Y:S01]  /*8480*/  SHFL.UP PT, R156, R156, 0x1, RZ ;  /* 0x042000009c9c7989 */ /* 0x000f2200000e00ff */
[----:B------:R-:W-:-:S03]  /*8490*/  FSEL R152, R51, R152, !P4 ;  /* 0x0000009833987208 */ /* 0x000fc60006000000 */
[----:B------:R-:W1:Y:S01]  /*84a0*/  SHFL.UP PT, R157, R157, 0x1, RZ ;  /* 0x042000009d9d7989 */ /* 0x000e6200000e00ff */
        /* <DEDUP_REMOVED lines=31> */
.L_x_280:
        /* <DEDUP_REMOVED lines=9> */
[C---:B------:R-:W-:Y:S01]  /*8730*/  FFMA.FTZ R44, R49.reuse, R40, -R44 ;  /* 0x00000028312c7223 */ /* 0x040fe2000001082c */
[----:B------:R-:W-:Y:S01]  /*8740*/  FFMA.FTZ R160, R49, R43, R160 ;  /* 0x0000002b31a07223 */ /* 0x000fe200000100a0 */
[----:B------:R-:W-:Y:S01]  /*8750*/  @!P2 IMAD.MOV.U32 R154, RZ, RZ, R40 ;  /* 0x000000ffff9aa224 */ /* 0x000fe200078e0028 */
[----:B------:R-:W-:Y:S02]  /*8760*/  @!P2 MOV R155, R41 ;  /* 0x00000029009ba202 */ /* 0x000fe40000000f00 */
[----:B------:R-:W-:Y:S01]  /*8770*/  FADD.FTZ R47, R47, R160 ;  /* 0x000000a02f2f7221 */ /* 0x000fe20000010000 */
[----:B------:R-:W-:-:S02]  /*8780*/  @!P2 MOV R156, R42 ;  /* 0x0000002a009ca202 */ /* 0x000fc40000000f00 */
[----:B------:R-:W-:-:S07]  /*8790*/  @!P2 MOV R157, R43 ;  /* 0x0000002b009da202 */ /* 0x000fce0000000f00 */
.L_x_281:
[----:B------:R-:W-:Y:S05]  /*87a0*/  BSYNC.RECONVERGENT B0 ;  /* 0x0000000000007941 */ /* 0x000fea0003800200 */
.L_x_279:
        /* <DEDUP_REMOVED lines=119> */
.L_x_283:
[----:B------:R-:W-:Y:S05]  /*8f20*/  BSYNC.RECONVERGENT B0 ;  /* 0x0000000000007941 */ /* 0x000fea0003800200 */
.L_x_282:
[----:B0-----:R-:W2:Y:S04]  /*8f30*/  LDL.LU R3, [R1+0xc] ;  /* 0x00000c0001037983 */ /* 0x001ea80000300800 */
[----:B------:R-:W3:Y:S04]  /*8f40*/  LDL.LU R2, [R1+0x4] ;  /* 0x0000040001027983 */ /* 0x000ee80000300800 */
[----:B------:R-:W4:Y:S04]  /*8f50*/  LDL.LU R9, [R1+0x10] ;  /* 0x0000100001097983 */ /* 0x000f280000300800 */
[----:B------:R-:W5:Y:S04]  /*8f60*/  LDL.LU R6, [R1+0x8] ;  /* 0x0000080001067983 */ /* 0x000f680000300800 */
[----:B------:R-:W5:Y:S01]  /*8f70*/  LDL.LU R4, [R1] ;  /* 0x0000000001047983 */ /* 0x000f620000300800 */
[----:B------:R-:W-:Y:S01]  /*8f80*/  UIADD3 UR7, UPT, UPT, UR7, 0x1, URZ ;  /* 0x0000000107077890 */ /* 0x000fe2000fffe0ff */
[----:B------:R-:W-:Y:S01]  /*8f90*/  FMUL.FTZ R165, R165, R42 ;  /* 0x0000002aa5a57220 */ /* 0x000fe20000410000 */
[----:B------:R-:W-:Y:S01]  /*8fa0*/  FMUL.FTZ R163, R163, R70 ;  /* 0x00000046a3a37220 */ /* 0x000fe20000410000 */
[----:B------:R-:W-:Y:S01]  /*8fb0*/  FMUL.FTZ R161, R161, R48 ;  /* 0x00000030a1a17220 */ /* 0x000fe20000410000 */
[----:B------:R-:W-:Y:S01]  /*8fc0*/  UISETP.GE.AND UP0, UPT, UR7, UR42, UPT ;  /* 0x0000002a0700728c */ /* 0x000fe2000bf06270 */
        /* <DEDUP_REMOVED lines=37> */
[----:B--2---:R-:W-:Y:S01]  /*9220*/  FMUL.FTZ R3, R3, R40 ;  /* 0x0000002803037220 */ /* 0x004fe20000410000 */
[----:B---3--:R-:W-:-:S03]  /*9230*/  FMUL.FTZ R2, R2, R75 ;  /* 0x0000004b02027220 */ /* 0x008fc60000410000 */
[----:B----4-:R-:W-:Y:S01]  /*9240*/  FFMA.FTZ R3, R9, R76, -R3 ;  /* 0x0000004c09037223 */ /* 0x010fe20000010803 */
[----:B-----5:R-:W-:-:S03]  /*9250*/  FFMA.FTZ R2, R6, R41, -R2 ;  /* 0x0000002906027223 */ /* 0x020fc60000010802 */
[----:B------:R-:W-:Y:S01]  /*9260*/  FFMA.FTZ R110, R3, 2, R110 ;  /* 0x40000000036e7823 */ /* 0x000fe2000001006e */
[----:B------:R-:W-:Y:S01]  /*9270*/  FFMA.FTZ R165, R4, R72, -R165 ;  /* 0x0000004804a57223 */ /* 0x000fe200000108a5 */
[----:B------:R-:W-:-:S03]  /*9280*/  FFMA.FTZ R109, R2, 2, R109 ;  /* 0x40000000026d7823 */ /* 0x000fc6000001006d */
[----:B------:R-:W-:Y:S01]  /*9290*/  FFMA.FTZ R108, R165, 2, R108 ;  /* 0x40000000a56c7823 */ /* 0x000fe2000001006c */
[----:B------:R-:W-:Y:S06]  /*92a0*/  BRA.U !UP0, `(.L_x_284) ;  /* 0xffffffb108387547 */ /* 0x000fec000b83ffff */
.L_x_278:
        /* <DEDUP_REMOVED lines=24> */
[----:B---3--:R-:W3:Y:S04]  /*9430*/  LDL.LU R7, [R1+0x90] ;  /* 0x0000900001077983 */ /* 0x008ee80000300800 */
[----:B------:R-:W3:Y:S04]  /*9440*/  LDL.LU R9, [R1+0x8c] ;  /* 0x00008c0001097983 */ /* 0x000ee80000300800 */
        /* <DEDUP_REMOVED lines=9> */
[----:B-----5:R5:W-:Y:S04]  /*94e0*/  STS [R6+0x8], R108 ;  /* 0x0000086c06007388 */ /* 0x020be80000000800 */
[----:B------:R-:W3:Y:S04]  /*94f0*/  LDL.LU R8, [R1+0x64] ;  /* 0x0000640001087983 */ /* 0x000ee80000300800 */
[----:B----4-:R4:W-:Y:S04]  /*9500*/  STS [R5+0xc], R107 ;  /* 0x00000c6b05007388 */ /* 0x0109e80000000800 */
[----:B-----5:R-:W5:Y:S04]  /*9510*/  LDL.LU R6, [R1+0x60] ;  /* 0x0000600001067983 */ /* 0x020f680000300800 */
[----:B------:R1:W-:Y:S04]  /*9520*/  STS [R4+0x10], R106 ;  /* 0x0000106a04007388 */ /* 0x0003e80000000800 */
[----:B----4-:R-:W4:Y:S04]  /*9530*/  LDL.LU R5, [R1+0x5c] ;  /* 0x00005c0001057983 */ /* 0x010f280000300800 */
[----:B------:R0:W-:Y:S04]  /*9540*/  STS [R3+0x14], R105 ;  /* 0x0000146903007388 */ /* 0x0001e80000000800 */
[----:B-1----:R-:W4:Y:S04]  /*9550*/  LDL.LU R4, [R1+0x58] ;  /* 0x0000580001047983 */ /* 0x002f280000300800 */
[----:B0-----:R-:W4:Y:S01]  /*9560*/  LDL.LU R3, [R1+0x54] ;  /* 0x0000540001037983 */ /* 0x001f220000300800 */
[----:B------:R-:W-:-:S03]  /*9570*/  ISETP.NE.AND P0, PT, R0, RZ, PT ;  /* 0x000000ff0000720c */ /* 0x000fc60003f05270 */
[----:B------:R-:W-:Y:S01]  /*9580*/  STS [R27+0x18], R104 ;  /* 0x000018681b007388 */ /* 0x000fe20000000800 */
[----:B------:R-:W-:Y:S01]  /*9590*/  UIADD3 UR7, UPT, UPT, -UR8, UR15, URZ ;  /* 0x0000000f08077290 */ /* 0x000fe2000fffe1ff */
        /* <DEDUP_REMOVED lines=9> */
[----:B0-----:R-:W-:-:S04]  /*9630*/  UIMAD.WIDE.U32 UR8, UR24, UR12, UR8 ;  /* 0x0000000c180872a5 */ /* 0x001fc8000f8e0008 */
[----:B------:R-:W-:Y:S02]  /*9640*/  UIMAD UR9, UR24, UR13, UR9 ;  /* 0x0000000d180972a4 */ /* 0x000fe4000f8e0209 */
[----:B------:R-:W-:Y:S02]  /*9650*/  UIADD3 UR19, UP0, UPT, UR19, 0x4000, URZ ;  /* 0x0000400013137890 */ /* 0x000fe4000ff1e0ff */
[----:B------:R-:W-:Y:S02]  /*9660*/  UIADD3 UR6, UPT, UPT, UR6, 0x1, URZ ;  /* 0x0000000106067890 */ /* 0x000fe4000fffe0ff */
[----:B------:R-:W-:Y:S02]  /*9670*/  UIADD3.X UR21, UPT, UPT, URZ, UR21, URZ, UP0, !UPT ;  /* 0x00000015ff157290 */ /* 0x000fe400087fe4ff */
[----:B------:R-:W-:Y:S02]  /*9680*/  UIADD3 UR20, UP1, UPT, UR20, 0x4000, URZ ;  /* 0x0000400014147890 */ /* 0x000fe4000ff3e0ff */
[----:B------:R-:W-:-:S02]  /*9690*/  UIADD3 UR16, UP2, UPT, UR16, 0x2000, URZ ;  /* 0x0000200010107890 */ /* 0x000fc4000ff5e0ff */
[----:B------:R-:W-:Y:S02]  /*96a0*/  UIADD3 UR11, UP3, UPT, UR11, 0x2000, URZ ;  /* 0x000020000b0b7890 */ /* 0x000fe4000ff7e0ff */
[----:B------:R-:W-:Y:S02]  /*96b0*/  UIADD3.X UR22, UPT, UPT, URZ, UR22, URZ, UP1, !UPT ;  /* 0x00000016ff167290 */ /* 0x000fe40008ffe4ff */
[----:B------:R-:W-:Y:S02]  /*96c0*/  UIADD3.X UR18, UPT, UPT, URZ, UR18, URZ, UP2, !UPT ;  /* 0x00000012ff127290 */ /* 0x000fe400097fe4ff */
[----:B------:R-:W-:Y:S01]  /*96d0*/  UIADD3.X UR17, UPT, UPT, URZ, UR17, URZ, UP3, !UPT ;  /* 0x00000011ff117290 */ /* 0x000fe20009ffe4ff */
[----:B--2---:R0:W-:Y:S01]  /*96e0*/  STS [R2+0x3c], R111 ;  /* 0x00003c6f02007388 */ /* 0x0041e20000000800 */
[----:B------:R-:W-:Y:S01]  /*96f0*/  NOP ;  /* 0x0000000000007918 */ /* 0x000fe20000000000 */
[----:B0-----:R-:W-:Y:S02]  /*9700*/  MOV R2, UR7 ;  /* 0x0000000700027c02 */ /* 0x001fe40008000f00 */
[----:B---3--:R-:W-:Y:S04]  /*9710*/  LDS R7, [R7] ;  /* 0x0000000007077984 */ /* 0x008fe80000000800 */
        /* <DEDUP_REMOVED lines=11> */
[----:B-----5:R-:W-:Y:S04]  /*97d0*/  LDS R31, [R6+0x600] ;  /* 0x00060000061f7984 */ /* 0x020fe80000000800 */
[----:B----4-:R0:W-:Y:S04]  /*97e0*/  LDS R33, [R5+0x680] ;  /* 0x0006800005217984 */ /* 0x0101e80000000800 */
[----:B------:R-:W-:Y:S04]  /*97f0*/  LDS R35, [R4+0x700] ;  /* 0x0007000004237984 */ /* 0x000fe80000000800 */
[----:B------:R1:W-:Y:S04]  /*9800*/  LDS R37, [R3+0x780] ;  /* 0x0007800003257984 */ /* 0x0003e80000000800 */
[----:B------:R2:W-:Y:S01]  /*9810*/  @!P0 STS [UR23+0x2100], R2 ;  /* 0x00210002ff008988 */ /* 0x0005e20008000817 */
[----:B------:R-:W-:Y:S08]  /*9820*/  BAR.SYNC.DEFER_BLOCKING 0x0 ;  /* 0x0000000000007b1d */ /* 0x000ff00000010000 */
[----:B------:R-:W3:Y:S01]  /*9830*/  S2UR UR7, SR_CTAID.Y ;  /* 0x00000000000779c3 */ /* 0x000ee20000002600 */
[----:B------:R-:W4:Y:S01]  /*9840*/  LDS R4, [UR23+0x2100] ;  /* 0x00210017ff047984 */ /* 0x000f220008000800 */
[----:B0-----:R-:W-:Y:S01]  /*9850*/  LOP3.LUT R5, R128, 0x3e00, RZ, 0xc0, !PT ;  /* 0x00003e0080057812 */ /* 0x001fe200078ec0ff */
[----:B---3--:R-:W-:-:S03]  /*9860*/  UIMAD.WIDE.U32 UR8, UR7, UR14, UR8 ;  /* 0x0000000e070872a5 */ /* 0x008fc6000f8e0008 */
[----:B------:R-:W-:Y:S01]  /*9870*/  LOP3.LUT R5, R5, 0x1f, R0, 0xf8, !PT ;  /* 0x0000001f05057812 */ /* 0x000fe200078ef800 */
[----:B------:R-:W-:-:S03]  /*9880*/  UIMAD UR15, UR7, UR15, UR9 ;  /* 0x0000000f070f72a4 */ /* 0x000fc6000f8e0209 */
[C---:B-1----:R-:W-:Y:S01]  /*9890*/  IADD3 R3, P0, PT, R5.reuse, UR8, RZ ;  /* 0x0000000805037c10 */ /* 0x042fe2000ff1e0ff */
[----:B------:R-:W0:Y:S01]  /*98a0*/  LDCU UR7, c[0x0][0x394] ;  /* 0x00007280ff0777ac */ /* 0x000e220008000800 */
[----:B------:R-:W-:Y:S02]  /*98b0*/  LOP3.LUT R39, R5, 0x20, RZ, 0xfc, !PT ;  /* 0x0000002005277812 */ /* 0x000fe400078efcff */
[----:B------:R-:W-:Y:S02]  /*98c0*/  IADD3.X R6, PT, PT, RZ, UR15, RZ, P0, !PT ;  /* 0x0000000fff067c10 */ /* 0x000fe400087fe4ff */
[----:B--2---:R-:W-:Y:S02]  /*98d0*/  LEA R2, P0, R3, UR28, 0x2 ;  /* 0x0000001c03027c11 */ /* 0x004fe4000f8010ff */
[----:B------:R-:W-:Y:S02]  /*98e0*/  LOP3.LUT R41, R5, 0x40, RZ, 0xfc, !PT ;  /* 0x0000004005297812 */ /* 0x000fe400078efcff */
[----:B------:R-:W-:-:S02]  /*98f0*/  LEA.HI.X R3, R3, UR29, R6, 0x2, P0 ;  /* 0x0000001d03037c11 */ /* 0x000fc400080f1406 */
[C---:B------:R-:W-:Y:S02]  /*9900*/  LOP3.LUT R43, R5.reuse, 0xa0, RZ, 0xfc, !PT ;  /* 0x000000a0052b7812 */ /* 0x040fe400078efcff */
[C---:B------:R-:W-:Y:S02]  /*9910*/  LOP3.LUT R45, R5.reuse, 0xc0, RZ, 0xfc, !PT ;  /* 0x000000c0052d7812 */ /* 0x040fe400078efcff */
[-C--:B----4-:R-:W-:Y:S02]  /*9920*/  ISETP.GE.AND P2, PT, R5, R4.reuse, PT ;  /* 0x000000040500720c */ /* 0x090fe40003f46270 */
        /* <DEDUP_REMOVED lines=16> */
[----:B-1----:R-:W-:-:S03]  /*9a30*/  LOP3.LUT R7, R5, 0x180, RZ, 0xfc, !PT ;  /* 0x0000018005077812 */ /* 0x002fc600078efcff */
[----:B------:R3:W-:Y:S01]  /*9a40*/  @!P5 STG.E desc[UR26][R2.64+0x280], R17 ;  /* 0x000280110200d986 */ /* 0x0007e2000c10191a */
[----:B--2---:R-:W-:-:S03]  /*9a50*/  LOP3.LUT R9, R5, 0x1a0, RZ, 0xfc, !PT ;  /* 0x000001a005097812 */ /* 0x004fc600078efcff */
        /* <DEDUP_REMOVED lines=23> */
[----:B0-----:R-:W-:-:S09]  /*9bd0*/  UISETP.GE.AND UP0, UPT, UR6, UR7, UPT ;  /* 0x000000070600728c */ /* 0x001fd2000bf06270 */
[----:B------:R-:W-:Y:S05]  /*9be0*/  BRA.U !UP0, `(.L_x_285) ;  /* 0xffffff6908c87547 */ /* 0x000fea000b83ffff */
[----:B------:R-:W-:Y:S05]  /*9bf0*/  EXIT ;  /* 0x000000000000794d */ /* 0x000fea0003800000 */
.L_x_286:
        /* <DEDUP_REMOVED lines=16> */
.L_x_4950:


//--------------------- .text._Z25selective_scan_fwd_kernelI32Selective_Scan_fwd_kernel_traitsILi128ELi16ELi1ELb0ELb1ELb1ELb1EfN3c107complexIfEEEEv13SSMParamsBase --------------------------
	.section	.text._Z25selective_scan_fwd_kernelI32Selective_Scan_fwd_kernel_traitsILi128ELi16ELi1ELb0ELb1ELb1ELb1EfN3c107complexIfEEEEv13SSMParamsBase,"ax",@progbits
	.align	128
        .global         _Z25selective_scan_fwd_kernelI32Selective_Scan_fwd_kernel_traitsILi128ELi16ELi1ELb0ELb1ELb1ELb1EfN3c107complexIfEEEEv13SSMParamsBase
        .type           _Z25selective_scan_fwd_kernelI32Selective_Scan_fwd_kernel_traitsILi128ELi16ELi1ELb0ELb1ELb1ELb1EfN3c107complexIfEEEEv13SSMParamsBase,@function
        .size           _Z25selective_scan_fwd_kernelI32Selective_Scan_fwd_kernel_traitsILi128ELi16ELi1ELb0ELb1ELb1ELb1EfN3c107complexIfEEEEv13SSMParamsBase,(.L_x_4951 - _Z25selective_scan_fwd_kernelI32Selective_Scan_fwd_kernel_traitsILi128ELi16ELi1ELb0ELb1ELb1ELb1EfN3c107complexIfEEEEv13SSMParamsBase)
        .other          _Z25selective_scan_fwd_kernelI32Selective_Scan_fwd_kernel_traitsILi128ELi16ELi1ELb0ELb1ELb1ELb1EfN3c107complexIfEEEEv13SSMParamsBase,@"STO_CUDA_ENTRY STV_DEFAULT"
_Z25selective_scan_fwd_kernelI32Selective_Scan_fwd_kernel_traitsILi128ELi16ELi1ELb0ELb1ELb1ELb1EfN3c107complexIfEEEEv13SSMParamsBase:
.text._Z25selective_scan_fwd_kernelI32Selective_Scan_fwd_kernel_traitsILi128ELi16ELi1ELb0ELb1ELb1ELb1EfN3c107complexIfEEEEv13SSMParamsBase:
        /* <DEDUP_REMOVED lines=91> */
[C---:B0-----:R-:W-:Y:S01]  /*05b0*/  SHF.L.U32 R6, R0.reuse, 0x4, RZ ;  /* 0x0000000400067819 */ /* 0x041fe200000006ff */
        /* <DEDUP_REMOVED lines=21> */
.L_x_326:
[----:B0-----:R-:W0:Y:S01]  /*0710*/  LDCU UR15, c[0x0][0x388] ;  /* 0x00007100ff0f77ac */ /* 0x001e220008000800 */
[----:B------:R-:W-:Y:S01]  /*0720*/  SHF.L.U32 R128, R0, 0x4, RZ ;  /* 0x0000000400807819 */ /* 0x000fe200000006ff */
[----:B------:R-:W-:Y:S01]  /*0730*/  IMAD.U32 R2, RZ, RZ, UR11 ;  /* 0x0000000bff027e24 */ /* 0x000fe2000f8e00ff */
[----:B------:R-:W-:Y:S01]  /*0740*/  MOV R3, UR17 ;  /* 0x0000001100037c02 */ /* 0x000fe20008000f00 */
[----:B------:R-:W-:Y:S01]  /*0750*/  HFMA2 R16, -RZ, RZ, 0, 0 ;  /* 0x00000000ff107431 */ /* 0x000fe200000001ff */
[----:B------:R-:W-:Y:S01]  /*0760*/  LOP3.LUT R27, R128, 0x3e00, RZ, 0xc0, !PT ;  /* 0x00003e00801b7812 */ /* 0x000fe200078ec0ff */
[----:B------:R-:W-:Y:S01]  /*0770*/  HFMA2 R12, -RZ, RZ, 0, 0 ;  /* 0x00000000ff0c7431 */ /* 0x000fe200000001ff */
[----:B------:R-:W-:Y:S02]  /*0780*/  MOV R14, RZ ;  /* 0x000000ff000e7202 */ /* 0x000fe40000000f00 */
[----:B------:R-:W-:Y:S02]  /*0790*/  CS2R R10, SRZ ;  /* 0x00000000000a7805 */ /* 0x000fe4000001ff00 */
[----:B------:R-:W-:Y:S01]  /*07a0*/  LOP3.LUT R28, R27, 0x1f, R0, 0xf8, !PT ;  /* 0x0000001f1b1c7812 */ /* 0x000fe200078ef800 */
[----:B------:R-:W-:Y:S01]  /*07b0*/  HFMA2 R20, -RZ, RZ, 0, 0 ;  /* 0x00000000ff147431 */ /* 0x000fe200000001ff */
[----:B------:R-:W-:Y:S01]  /*07c0*/  MOV R18, RZ ;  /* 0x000000ff00127202 */ /* 0x000fe20000000f00 */
[----:B------:R-:W-:Y:S01]  /*07d0*/  HFMA2 R24, -RZ, RZ, 0, 0 ;  /* 0x00000000ff187431 */ /* 0x000fe200000001ff */
[C---:B------:R-:W-:Y:S01]  /*07e0*/  LOP3.LUT R4, R28.reuse, 0x20, RZ, 0xfc, !PT ;  /* 0x000000201c047812 */ /* 0x040fe200078efcff */
[----:B------:R-:W-:Y:S01]  /*07f0*/  IMAD.MOV.U32 R26, RZ, RZ, RZ ;  /* 0x000000ffff1a7224 */ /* 0x000fe200078e00ff */
[----:B------:R-:W-:-:S02]  /*0800*/  LOP3.LUT R5, R28, 0x40, RZ, 0xfc, !PT ;  /* 0x000000401c057812 */ /* 0x000fc400078efcff */
[----:B------:R-:W-:Y:S01]  /*0810*/  MOV R22, RZ ;  /* 0x000000ff00167202 */ /* 0x000fe20000000f00 */
[----:B0-----:R-:W-:Y:S01]  /*0820*/  UIMAD UR7, UR6, -0x800, UR15 ;  /* 0xfffff800060778a4 */ /* 0x001fe2000f8e020f */
[C---:B------:R-:W-:Y:S02]  /*0830*/  LOP3.LUT R13, R28.reuse, 0xe0, RZ, 0xfc, !PT ;  /* 0x000000e01c0d7812 */ /* 0x040fe400078efcff */
[C---:B------:R-:W-:Y:S02]  /*0840*/  LOP3.LUT R15, R28.reuse, 0x100, RZ, 0xfc, !PT ;  /* 0x000001001c0f7812 */ /* 0x040fe400078efcff */
[----:B------:R-:W-:Y:S02]  /*0850*/  LOP3.LUT R8, R28, 0x60, RZ, 0xfc, !PT ;  /* 0x000000601c087812 */ /* 0x000fe400078efcff */
        /* <DEDUP_REMOVED lines=16> */
[----:B------:R-:W-:Y:S02]  /*0960*/  ISETP.GE.AND P4, PT, R8, UR7, PT ;  /* 0x0000000708007c0c */ /* 0x000fe4000bf86270 */
[----:B------:R-:W-:Y:S02]  /*0970*/  CS2R R8, SRZ ;  /* 0x0000000000087805 */ /* 0x000fe4000001ff00 */
[C---:B------:R-:W-:Y:S02]  /*0980*/  LOP3.LUT R17, R28.reuse, 0x120, RZ, 0xfc, !PT ;  /* 0x000001201c117812 */ /* 0x040fe400078efcff */
        /* <DEDUP_REMOVED lines=16> */
[----:B------:R-:W-:Y:S01]  /*0a90*/  P2R R34, PR, RZ, 0x20 ;  /* 0x00000020ff227803 */ /* 0x000fe20000000000 */
[----:B------:R-:W4:Y:S01]  /*0aa0*/  @!P2 LDG.E R11, desc[UR24][R6.64+0x280] ;  /* 0x00028018060ba981 */ /* 0x000f22000c1e1900 */
[----:B------:R-:W-:Y:S02]  /*0ab0*/  P2R R15, PR, RZ, 0x1 ;  /* 0x00000001ff0f7803 */ /* 0x000fe40000000000 */
[----:B------:R-:W-:Y:S01]  /*0ac0*/  P2R R32, PR, RZ, 0x40 ;  /* 0x00000040ff207803 */ /* 0x000fe20000000000 */
[----:B------:R-:W4:Y:S04]  /*0ad0*/  @!P4 LDG.E R9, desc[UR24][R6.64+0x180] ;  /* 0x000180180609c981 */ /* 0x000f28000c1e1900 */
[----:B------:R-:W4:Y:S04]  /*0ae0*/  @!P3 LDG.E R10, desc[UR24][R6.64+0x200] ;  /* 0x00020018060ab981 */ /* 0x000f28000c1e1900 */
[----:B------:R-:W4:Y:S01]  /*0af0*/  @!P0 LDG.E R16, desc[UR24][R6.64+0x400] ;  /* 0x0004001806108981 */ /* 0x000f22000c1e1900 */
[----:B------:R-:W-:-:S02]  /*0b00*/  ISETP.GE.AND P0, PT, R17, UR7, PT ;  /* 0x0000000711007c0c */ /* 0x000fc4000bf06270 */
[----:B------:R-:W-:Y:S02]  /*0b10*/  ISETP.GE.AND P1, PT, R19, UR7, PT ;  /* 0x0000000713007c0c */ /* 0x000fe4000bf26270 */
[----:B------:R-:W-:Y:S02]  /*0b20*/  ISETP.GE.AND P2, PT, R21, UR7, PT ;  /* 0x0000000715007c0c */ /* 0x000fe4000bf46270 */
[----:B------:R-:W-:Y:S02]  /*0b30*/  ISETP.GE.AND P3, PT, R23, UR7, PT ;  /* 0x0000000717007c0c */ /* 0x000fe4000bf66270 */
        /* <DEDUP_REMOVED lines=9> */
[----:B------:R-:W-:-:S03]  /*0bd0*/  LOP3.LUT R13, R28, 0x1c0, RZ, 0xfc, !PT ;  /* 0x000001c01c0d7812 */ /* 0x000fc600078efcff */
[----:B------:R-:W4:Y:S01]  /*0be0*/  @!P3 LDG.E R24, desc[UR24][R6.64+0x600] ;  /* 0x000600180618b981 */ /* 0x000f22000c1e1900 */
[----:B------:R-:W-:Y:S02]  /*0bf0*/  ISETP.GE.AND P5, PT, R13, UR7, PT ;  /* 0x000000070d007c0c */ /* 0x000fe4000bfa6270 */
[----:B------:R-:W-:Y:S01]  /*0c00*/  ISETP.GE.AND P6, PT, R17, UR7, PT ;  /* 0x0000000711007c0c */ /* 0x000fe2000bfc6270 */
[----:B------:R-:W4:Y:S01]  /*0c10*/  @!P4 LDG.E R26, desc[UR24][R6.64+0x680] ;  /* 0x00068018061ac981 */ /* 0x000f22000c1e1900 */
[----:B------:R-:W-:Y:S01]  /*0c20*/  MOV R15, RZ ;  /* 0x000000ff000f7202 */ /* 0x000fe20000000f00 */
[----:B------:R-:W-:-:S08]  /*0c30*/  HFMA2 R19, -RZ, RZ, 0, 0 ;  /* 0x00000000ff137431 */ /* 0x000fd000000001ff */
        /* <DEDUP_REMOVED lines=28> */
[-C--:B------:R-:W-:Y:S02]  /*0e00*/  LEA.HI.SX32 R32, R32, R13.reuse, 0x1b ;  /* 0x0000000d20207211 */ /* 0x080fe400078fdaff */
[----:B------:R-:W-:Y:S02]  /*0e10*/  IADD3 R6, PT, PT, R13, 0xa0, RZ ;  /* 0x000000a00d067810 */ /* 0x000fe40007ffe0ff */
[----:B------:R-:W-:Y:S02]  /*0e20*/  LEA R73, R17, UR23, 0x2 ;  /* 0x0000001711497c11 */ /* 0x000fe4000f8e10ff */
[----:B------:R-:W-:Y:S02]  /*0e30*/  LEA.HI.SX32 R34, R34, R13, 0x1b ;  /* 0x0000000d22227211 */ /* 0x000fe400078fdaff */
[----:B------:R-:W-:Y:S02]  /*0e40*/  LEA R72, R28, UR23, 0x2 ;  /* 0x000000171c487c11 */ /* 0x000fe4000f8e10ff */
[----:B------:R-:W-:Y:S01]  /*0e50*/  LEA R71, R30, UR23, 0x2 ;  /* 0x000000171e477c11 */ /* 0x000fe2000f8e10ff */
[----:B------:R-:W-:Y:S01]  /*0e60*/  VIADD R30, R13, 0xe0 ;  /* 0x000000e00d1e7836 */ /* 0x000fe20000000000 */
[----:B------:R-:W-:-:S02]  /*0e70*/  LEA R70, R32, UR23, 0x2 ;  /* 0x0000001720467c11 */ /* 0x000fc4000f8e10ff */
[C---:B------:R-:W-:Y:S02]  /*0e80*/  IADD3 R28, PT, PT, R13.reuse, 0xc0, RZ ;  /* 0x000000c00d1c7810 */ /* 0x040fe40007ffe0ff */
[-C--:B------:R-:W-:Y:S02]  /*0e90*/  LEA.HI.SX32 R6, R6, R13.reuse, 0x1b ;  /* 0x0000000d06067211 */ /* 0x080fe400078fdaff */
[----:B------:R-:W-:Y:S02]  /*0ea0*/  LEA R69, R34, UR23, 0x2 ;  /* 0x0000001722457c11 */ /* 0x000fe4000f8e10ff */
[C---:B------:R-:W-:Y:S02]  /*0eb0*/  IADD3 R32, PT, PT, R13.reuse, 0x100, RZ ;  /* 0x000001000d207810 */ /* 0x040fe40007ffe0ff */
[----:B------:R-:W-:Y:S02]  /*0ec0*/  IADD3 R34, PT, PT, R13, 0x120, RZ ;  /* 0x000001200d227810 */ /* 0x000fe40007ffe0ff */
[----:B------:R-:W-:-:S02]  /*0ed0*/  LEA.HI.SX32 R28, R28, R13, 0x1b ;  /* 0x0000000d1c1c7211 */ /* 0x000fc400078fdaff */
[----:B------:R-:W-:Y:S02]  /*0ee0*/  LEA R68, R6, UR23, 0x2 ;  /* 0x0000001706447c11 */ /* 0x000fe4000f8e10ff */
[-C--:B------:R-:W-:Y:S02]  /*0ef0*/  LEA.HI.SX32 R30, R30, R13.reuse, 0x1b ;  /* 0x0000000d1e1e7211 */ /* 0x080fe400078fdaff */
[----:B------:R-:W-:Y:S02]  /*0f00*/  IADD3 R6, PT, PT, R13, 0x160, RZ ;  /* 0x000001600d067810 */ /* 0x000fe40007ffe0ff */
[-C--:B------:R-:W-:Y:S02]  /*0f10*/  LEA.HI.SX32 R32, R32, R13.reuse, 0x1b ;  /* 0x0000000d20207211 */ /* 0x080fe400078fdaff */
[----:B------:R-:W-:Y:S02]  /*0f20*/  LEA.HI.SX32 R34, R34, R13, 0x1b ;  /* 0x0000000d22227211 */ /* 0x000fe400078fdaff */
[----:B------:R-:W-:-:S02]  /*0f30*/  LEA R67, R28, UR23, 0x2 ;  /* 0x000000171c437c11 */ /* 0x000fc4000f8e10ff */
[----:B------:R-:W-:Y:S02]  /*0f40*/  LEA R66, R30, UR23, 0x2 ;  /* 0x000000171e427c11 */ /* 0x000fe4000f8e10ff */
[----:B------:R-:W-:Y:S02]  /*0f50*/  LEA.HI.SX32 R6, R6, R13, 0x1b ;  /* 0x0000000d06067211 */ /* 0x000fe400078fdaff */
[----:B------:R-:W-:Y:S02]  /*0f60*/  LEA R65, R32, UR23, 0x2 ;  /* 0x0000001720417c11 */ /* 0x000fe4000f8e10ff */
[----:B------:R-:W-:Y:S02]  /*0f70*/  LEA R64, R34, UR23, 0x2 ;  /* 0x0000001722407c11 */ /* 0x000fe4000f8e10ff */
[C---:B------:R-:W-:Y:S02]  /*0f80*/  IADD3 R28, PT, PT, R13.reuse, 0x1c0, RZ ;  /* 0x000001c00d1c7810 */ /* 0x040fe40007ffe0ff */
[----:B------:R-:W-:-:S02]  /*0f90*/  IADD3 R30, PT, PT, R13, 0x1e0, RZ ;  /* 0x000001e00d1e7810 */ /* 0x000fc40007ffe0ff */
[----:B------:R-:W-:Y:S02]  /*0fa0*/  LEA R62, R6, UR23, 0x2 ;  /* 0x00000017063e7c11 */ /* 0x000fe4000f8e10ff */
[-C--:B------:R-:W-:Y:S02]  /*0fb0*/  LEA.HI.SX32 R28, R28, R13.reuse, 0x1b ;  /* 0x0000000d1c1c7211 */ /* 0x080fe400078fdaff */
[----:B------:R-:W-:Y:S02]  /*0fc0*/  LEA.HI.SX32 R30, R30, R13, 0x1b ;  /* 0x0000000d1e1e7211 */ /* 0x000fe400078fdaff */
[----:B------:R-:W-:Y:S02]  /*0fd0*/  LEA R59, R28, UR23, 0x2 ;  /* 0x000000171c3b7c11 */ /* 0x000fe4000f8e10ff */
[----:B------:R-:W-:Y:S02]  /*0fe0*/  LEA R58, R30, UR23, 0x2 ;  /* 0x000000171e3a7c11 */ /* 0x000fe4000f8e10ff */
[----:B------:R-:W-:Y:S01]  /*0ff0*/  MOV R21, RZ ;  /* 0x000000ff00157202 */ /* 0x000fe20000000f00 */
        /* <DEDUP_REMOVED lines=12> */
[----:B------:R0:W-:Y:S01]  /*10c0*/  STS [R67+0x300], R12 ;  /* 0x0003000c43007388 */ /* 0x0001e20000000800 */
[----:B------:R-:W-:-:S03]  /*10d0*/  LEA.HI.SX32 R10, R10, R13, 0x1b ;  /* 0x0000000d0a0a7211 */ /* 0x000fc600078fdaff */
[----:B------:R1:W-:Y:S01]  /*10e0*/  STS [R66+0x380], R14 ;  /* 0x0003800e42007388 */ /* 0x0003e20000000800 */
[----:B------:R-:W-:Y:S02]  /*10f0*/  LEA R61, R8, UR23, 0x2 ;  /* 0x00000017083d7c11 */ /* 0x000fe4000f8e10ff */
[----:B------:R-:W-:Y:S01]  /*1100*/  LEA R60, R10, UR23, 0x2 ;  /* 0x000000170a3c7c11 */ /* 0x000fe2000f8e10ff */
[----:B------:R2:W-:Y:S01]  /*1110*/  STS [R65+0x400], R16 ;  /* 0x0004001041007388 */ /* 0x0005e20000000800 */
[----:B------:R-:W-:-:S03]  /*1120*/  IMAD R13, R42, 0xf, R13 ;  /* 0x0000000f2a0d7824 */ /* 0x000fc600078e020d */
[----:B------:R3:W-:Y:S04]  /*1130*/  STS [R64+0x480], R18 ;  /* 0x0004801240007388 */ /* 0x0007e80000000800 */
[----:B------:R-:W-:Y:S01]  /*1140*/  STS [R63+0x500], R20 ;  /* 0x000500143f007388 */ /* 0x000fe20000000800 */
[----:B------:R-:W-:-:S03]  /*1150*/  VIADD R6, R13, 0x2 ;  /* 0x000000020d067836 */ /* 0x000fc60000000000 */
[----:B------:R-:W-:Y:S01]  /*1160*/  STS [R62+0x580], R22 ;  /* 0x000580163e007388 */ /* 0x000fe20000000800 */
[----:B------:R-:W-:-:S03]  /*1170*/  IADD3 R4, PT, PT, R13, 0x1, RZ ;  /* 0x000000010d047810 */ /* 0x000fc60007ffe0ff */
[----:B------:R-:W-:Y:S01]  /*1180*/  STS [R61+0x600], R24 ;  /* 0x000600183d007388 */ /* 0x000fe20000000800 */
[----:B------:R-:W-:-:S03]  /*1190*/  IADD3 R8, PT, PT, R13, 0x3, RZ ;  /* 0x000000030d087810 */ /* 0x000fc60007ffe0ff */
[----:B------:R4:W-:Y:S01]  /*11a0*/  STS [R60+0x680], R26 ;  /* 0x0006801a3c007388 */ /* 0x0009e20000000800 */
[C---:B------:R-:W-:Y:S02]  /*11b0*/  IADD3 R10, PT, PT, R13.reuse, 0x4, RZ ;  /* 0x000000040d0a7810 */ /* 0x040fe40007ffe0ff */
[C---:B0-----:R-:W-:Y:S02]  /*11c0*/  IADD3 R12, PT, PT, R13.reuse, 0x5, RZ ;  /* 0x000000050d0c7810 */ /* 0x041fe40007ffe0ff */
[C---:B-1----:R-:W-:Y:S02]  /*11d0*/  IADD3 R14, PT, PT, R13.reuse, 0x6, RZ ;  /* 0x000000060d0e7810 */ /* 0x042fe40007ffe0ff */
[C---:B--2---:R-:W-:Y:S02]  /*11e0*/  IADD3 R16, PT, PT, R13.reuse, 0x7, RZ ;  /* 0x000000070d107810 */ /* 0x044fe40007ffe0ff */
[C---:B---3--:R-:W-:Y:S01]  /*11f0*/  IADD3 R18, PT, PT, R13.reuse, 0x8, RZ ;  /* 0x000000080d127810 */ /* 0x048fe20007ffe0ff */
[C---:B----4-:R-:W-:Y:S01]  /*1200*/  VIADD R26, R13.reuse, 0xc ;  /* 0x0000000c0d1a7836 */ /* 0x050fe20000000000 */
[----:B------:R-:W-:-:S02]  /*1210*/  IADD3 R20, PT, PT, R13, 0x9, RZ ;  /* 0x000000090d147810 */ /* 0x000fc40007ffe0ff */
        /* <DEDUP_REMOVED lines=204> */
.L_x_288:
[----:B------:R-:W-:Y:S05]  /*1ee0*/  BSYNC.RECONVERGENT B0 ;  /* 0x0000000000007941 */ /* 0x000fea0003800200 */
.L_x_287:
        /* <DEDUP_REMOVED lines=34> */
.L_x_290:
[----:B------:R-:W-:Y:S05]  /*2110*/  BSYNC.RECONVERGENT B0 ;  /* 0x0000000000007941 */ /* 0x000fea0003800200 */
.L_x_289:
        /* <DEDUP_REMOVED lines=36> */
.L_x_292:
[----:B------:R-:W-:Y:S05]  /*2360*/  BSYNC.RECONVERGENT B0 ;  /* 0x0000000000007941 */ /* 0x000fea0003800200 */
.L_x_291:
        /* <DEDUP_REMOVED lines=34> */
.L_x_294:
[----:B------:R-:W-:Y:S05]  /*2590*/  BSYNC.RECONVERGENT B0 ;  /* 0x0000000000007941 */ /* 0x000fea0003800200 */
.L_x_293:
        /* <DEDUP_REMOVED lines=36> */
.L_x_296:
[----:B------:R-:W-:Y:S05]  /*27e0*/  BSYNC.RECONVERGENT B0 ;  /* 0x0000000000007941 */ /* 0x000fea0003800200 */
.L_x_295:
        /* <DEDUP_REMOVED lines=34> */
.L_x_298:
[----:B------:R-:W-:Y:S05]  /*2a10*/  BSYNC.RECONVERGENT B0 ;  /* 0x0000000000007941 */ /* 0x000fea0003800200 */
.L_x_297:
        /* <DEDUP_REMOVED lines=36> */
.L_x_300:
[----:B------:R-:W-:Y:S05]  /*2c60*/  BSYNC.RECONVERGENT B0 ;  /* 0x0000000000007941 */ /* 0x000fea0003800200 */
.L_x_299:
        /* <DEDUP_REMOVED lines=34> */
.L_x_302:
[----:B------:R-:W-:Y:S05]  /*2e90*/  BSYNC.RECONVERGENT B0 ;  /* 0x0000000000007941 */ /* 0x000fea0003800200 */
.L_x_301:
        /* <DEDUP_REMOVED lines=37> */
.L_x_304:
[----:B------:R-:W-:Y:S05]  /*30f0*/  BSYNC.RECONVERGENT B0 ;  /* 0x0000000000007941 */ /* 0x000fea0003800200 */
.L_x_303:
        /* <DEDUP_REMOVED lines=39> */
.L_x_306:
[----:B------:R-:W-:Y:S05]  /*3370*/  BSYNC.RECONVERGENT B0 ;  /* 0x0000000000007941 */ /* 0x000fea0003800200 */
.L_x_305:
        /* <DEDUP_REMOVED lines=45> */
.L_x_308:
[----:B------:R-:W-:Y:S05]  /*3650*/  BSYNC.RECONVERGENT B0 ;  /* 0x0000000000007941 */ /* 0x000fea0003800200 */
.L_x_307:
        /* <DEDUP_REMOVED lines=32> */
.L_x_310:
[----:B------:R-:W-:Y:S05]  /*3860*/  BSYNC.RECONVERGENT B0 ;  /* 0x0000000000007941 */ /* 0x000fea0003800200 */
.L_x_309:
        /* <DEDUP_REMOVED lines=12> */
[C---:B------:R-:W-:Y:S01]  /*3930*/  IMAD.IADD R3, R21.reuse, 0x1, -R2 ;  /* 0x0000000115037824 */ /* 0x040fe200078e0a02 */
[----:B------:R-:W-:Y:S02]  /*3940*/  I2FP.F32.S32 R2, R2 ;  /* 0x0000000200027245 */ /* 0x000fe40000201400 */
[----:B------:R-:W-:Y:S01]  /*3950*/  @P0 FSETP.NEU.FTZ.AND P2, PT, R21, RZ, PT ;  /* 0x000000ff1500020b */ /* 0x000fe20003f5d000 */
        /* <DEDUP_REMOVED lines=17> */
.L_x_312:
[----:B------:R-:W-:Y:S05]  /*3a70*/  BSYNC.RECONVERGENT B0 ;  /* 0x0000000000007941 */ /* 0x000fea0003800200 */
.L_x_311:
        /* <DEDUP_REMOVED lines=32> */
.L_x_314:
[----:B------:R-:W-:Y:S05]  /*3c80*/  BSYNC.RECONVERGENT B0 ;  /* 0x0000000000007941 */ /* 0x000fea0003800200 */
.L_x_313:
        /* <DEDUP_REMOVED lines=32> */
.L_x_316:
[----:B------:R-:W-:Y:S05]  /*3e90*/  BSYNC.RECONVERGENT B0 ;  /* 0x0000000000007941 */ /* 0x000fea0003800200 */
.L_x_315:
        /* <DEDUP_REMOVED lines=32> */
.L_x_318:
[----:B------:R-:W-:Y:S05]  /*40a0*/  BSYNC.RECONVERGENT B0 ;  /* 0x0000000000007941 */ /* 0x000fea0003800200 */
.L_x_317:
        /* <DEDUP_REMOVED lines=46> */
.L_x_325:
[----:B0-----:R-:W-:Y:S01]  /*4390*/  MOV R7, UR28 ;  /* 0x0000001c00077c02 */ /* 0x001fe20008000f00 */
[----:B------:R-:W-:Y:S01]  /*43a0*/  HFMA2 R3, -RZ, RZ, 0, 0 ;  /* 0x00000000ff037431 */ /* 0x000fe200000001ff */
[----:B------:R-:W-:Y:S01]  /*43b0*/  MOV R2, R77 ;  /* 0x0000004d00027202 */ /* 0x000fe20000000f00 */
[----:B------:R-:W-:Y:S01]  /*43c0*/  IMAD.U32 R5, RZ, RZ, UR29 ;  /* 0x0000001dff057e24 */ /* 0x000fe2000f8e00ff */
[C---:B------:R-:W-:Y:S02]  /*43d0*/  LOP3.LUT R27, R77.reuse, 0x20, RZ, 0xfc, !PT ;  /* 0x000000204d1b7812 */ /* 0x040fe400078efcff */
[----:B------:R-:W-:Y:S02]  /*43e0*/  CS2R R64, SRZ ;  /* 0x0000000000407805 */ /* 0x000fe4000001ff00 */
[----:B------:R-:W-:Y:S01]  /*43f0*/  LOP3.LUT R50, R77, 0x40, RZ, 0xfc, !PT ;  /* 0x000000404d327812 */ /* 0x000fe200078efcff */
[----:B------:R-:W-:Y:S01]  /*4400*/  IMAD.WIDE.U32 R6, R7, UR7, R2 ;  /* 0x0000000707067c25 */ /* 0x000fe2000f8e0002 */
[----:B------:R-:W-:-:S03]  /*4410*/  ISETP.GE.AND P4, PT, R27, UR26, PT ;  /* 0x0000001a1b007c0c */ /* 0x000fc6000bf86270 */
[----:B------:R-:W-:Y:S01]  /*4420*/  HFMA2 R21, -RZ, RZ, 0, 0 ;  /* 0x00000000ff157431 */ /* 0x000fe200000001ff */
[----:B------:R-:W-:Y:S01]  /*4430*/  LOP3.LUT R54, R77, 0x60, RZ, 0xfc, !PT ;  /* 0x000000604d367812 */ /* 0x000fe200078efcff */
[----:B------:R-:W-:Y:S01]  /*4440*/  IMAD R5, R5, UR7, R7 ;  /* 0x0000000705057c24 */ /* 0x000fe2000f8e0207 */
[----:B------:R-:W-:Y:S02]  /*4450*/  LEA R4, P2, R6, UR19, 0x2 ;  /* 0x0000001306047c11 */ /* 0x000fe4000f8410ff */
[----:B------:R-:W-:Y:S02]  /*4460*/  CS2R R58, SRZ ;  /* 0x00000000003a7805 */ /* 0x000fe4000001ff00 */
[----:B------:R-:W-:Y:S02]  /*4470*/  ISETP.GE.AND P5, PT, R50, UR26, PT ;  /* 0x0000001a32007c0c */ /* 0x000fe4000bfa6270 */
[----:B------:R-:W-:Y:S02]  /*4480*/  CS2R R52, SRZ ;  /* 0x0000000000347805 */ /* 0x000fe4000001ff00 */
[----:B------:R-:W-:Y:S01]  /*4490*/  ISETP.GE.AND P6, PT, R54, UR26, PT ;  /* 0x0000001a36007c0c */ /* 0x000fe2000bfc6270 */
[----:B------:R-:W-:Y:S01]  /*44a0*/  HFMA2 R15, -RZ, RZ, 0, 0 ;  /* 0x00000000ff0f7431 */ /* 0x000fe200000001ff */
[----:B------:R-:W-:Y:S01]  /*44b0*/  LEA.HI.X R5, R6, UR21, R5, 0x2, P2 ;  /* 0x0000001506057c11 */ /* 0x000fe200090f1405 */
[----:B------:R-:W-:Y:S01]  /*44c0*/  HFMA2 R31, -RZ, RZ, 0, 0 ;  /* 0x00000000ff1f7431 */ /* 0x000fe200000001ff */
[C---:B------:R-:W-:Y:S01]  /*44d0*/  LOP3.LUT R48, R77.reuse, 0x80, RZ, 0xfc, !PT ;  /* 0x000000804d307812 */ /* 0x040fe200078efcff */
[----:B------:R-:W-:Y:S01]  /*44e0*/  IMAD.MOV.U32 R9, RZ, RZ, RZ ;  /* 0x000000ffff097224 */ /* 0x000fe200078e00ff */
[C---:B------:R-:W-:Y:S01]  /*44f0*/  LOP3.LUT R44, R77.reuse, 0xa0, RZ, 0xfc, !PT ;  /* 0x000000a04d2c7812 */ /* 0x040fe200078efcff */
[----:B------:R-:W2:Y:S01]  /*4500*/  @!P4 LDG.E R65, desc[UR24][R4.64+0x80] ;  /* 0x000080180441c981 */ /* 0x000ea2000c1e1900 */
[C---:B------:R-:W-:Y:S01]  /*4510*/  LOP3.LUT R46, R77.reuse, 0xc0, RZ, 0xfc, !PT ;  /* 0x000000c04d2e7812 */ /* 0x040fe200078efcff */
[----:B------:R-:W-:Y:S01]  /*4520*/  HFMA2 R72, -RZ, RZ, 0, 0 ;  /* 0x00000000ff487431 */ /* 0x000fe200000001ff */
[----:B------:R-:W-:Y:S01]  /*4530*/  MOV R16, RZ ;  /* 0x000000ff00107202 */ /* 0x000fe20000000f00 */
[----:B------:R-:W-:Y:S01]  /*4540*/  HFMA2 R70, -RZ, RZ, 0, 0 ;  /* 0x00000000ff467431 */ /* 0x000fe200000001ff */
[----:B------:R-:W-:Y:S01]  /*4550*/  ISETP.GE.AND P2, PT, R48, UR26, PT ;  /* 0x0000001a30007c0c */ /* 0x000fe2000bf46270 */
[----:B------:R-:W5:Y:S01]  /*4560*/  @!P6 LDG.E R21, desc[UR24][R4.64+0x180] ;  /* 0x000180180415e981 */ /* 0x000f62000c1e1900 */
[----:B------:R-:W-:Y:S01]  /*4570*/  ISETP.GE.AND P3, PT, R44, UR26, PT ;  /* 0x0000001a2c007c0c */ /* 0x000fe2000bf66270 */
[----:B------:R-:W-:Y:S01]  /*4580*/  HFMA2 R40, -RZ, RZ, 0, 0 ;  /* 0x00000000ff287431 */ /* 0x000fe200000001ff */
[----:B------:R-:W-:Y:S01]  /*4590*/  ISETP.GE.AND P4, PT, R46, UR26, PT ;  /* 0x0000001a2e007c0c */ /* 0x000fe2000bf86270 */
[----:B------:R-:W3:Y:S01]  /*45a0*/  @!P5 LDG.E R16, desc[UR24][R4.64+0x100] ;  /* 0x000100180410d981 */ /* 0x000ee2000c1e1900 */
[----:B------:R-:W-:-:S02]  /*45b0*/  LOP3.LUT R43, R77, 0xe0, RZ, 0xfc, !PT ;  /* 0x000000e04d2b7812 */ /* 0x000fc400078efcff */
[----:B------:R-:W-:Y:S02]  /*45c0*/  CS2R R62, SRZ ;  /* 0x00000000003e7805 */ /* 0x000fe4000001ff00 */
[----:B------:R-:W-:Y:S02]  /*45d0*/  LOP3.LUT R39, R77, 0x100, RZ, 0xfc, !PT ;  /* 0x000001004d277812 */ /* 0x000fe400078efcff */
[----:B------:R-:W-:Y:S02]  /*45e0*/  MOV R22, RZ ;  /* 0x000000ff00167202 */ /* 0x000fe40000000f00 */
[----:B------:R-:W-:Y:S02]  /*45f0*/  ISETP.GE.AND P5, PT, R43, UR26, PT ;  /* 0x0000001a2b007c0c */ /* 0x000fe4000bfa6270 */
[----:B------:R-:W-:Y:S01]  /*4600*/  ISETP.GE.AND P6, PT, R39, UR26, PT ;  /* 0x0000001a27007c0c */ /* 0x000fe2000bfc6270 */
[----:B------:R-:W4:Y:S01]  /*4610*/  @!P3 LDG.E R59, desc[UR24][R4.64+0x280] ;  /* 0x00028018043bb981 */ /* 0x000f22000c1e1900 */
[----:B------:R-:W-:-:S02]  /*4620*/  LOP3.LUT R41, R77, 0x120, RZ, 0xfc, !PT ;  /* 0x000001204d297812 */ /* 0x000fc400078efcff */
[C---:B------:R-:W-:Y:S01]  /*4630*/  LOP3.LUT R38, R77.reuse, 0x140, RZ, 0xfc, !PT ;  /* 0x000001404d267812 */ /* 0x040fe200078efcff */
[----:B------:R-:W4:Y:S01]  /*4640*/  @!P2 LDG.E R22, desc[UR24][R4.64+0x200] ;  /* 0x000200180416a981 */ /* 0x000f22000c1e1900 */
[----:B------:R-:W-:Y:S02]  /*4650*/  LOP3.LUT R35, R77, 0x160, RZ, 0xfc, !PT ;  /* 0x000001604d237812 */ /* 0x000fe400078efcff */
[----:B------:R-:W-:Y:S01]  /*4660*/  ISETP.GE.AND P2, PT, R41, UR26, PT ;  /* 0x0000001a29007c0c */ /* 0x000fe2000bf46270 */
[----:B------:R-:W4:Y:S01]  /*4670*/  @!P4 LDG.E R52, desc[UR24][R4.64+0x300] ;  /* 0x000300180434c981 */ /* 0x000f22000c1e1900 */
[----:B------:R-:W-:Y:S02]  /*4680*/  ISETP.GE.AND P3, PT, R38, UR26, PT ;  /* 0x0000001a26007c0c */ /* 0x000fe4000bf66270 */
[----:B------:R-:W-:Y:S01]  /*4690*/  ISETP.GE.AND P4, PT, R35, UR26, PT ;  /* 0x0000001a23007c0c */ /* 0x000fe2000bf86270 */
[----:B------:R-:W4:Y:S01]  /*46a0*/  @!P5 LDG.E R15, desc[UR24][R4.64+0x380] ;  /* 0x00038018040fd981 */ /* 0x000f22000c1e1900 */
[----:B------:R-:W-:-:S02]  /*46b0*/  LOP3.LUT R37, R77, 0x180, RZ, 0xfc, !PT ;  /* 0x000001804d257812 */ /* 0x000fc400078efcff */
[----:B------:R-:W-:Y:S01]  /*46c0*/  LOP3.LUT R34, R77, 0x1a0, RZ, 0xfc, !PT ;  /* 0x000001a04d227812 */ /* 0x000fe200078efcff */
[----:B------:R-:W4:Y:S01]  /*46d0*/  @!P6 LDG.E R53, desc[UR24][R4.64+0x400] ;  /* 0x000400180435e981 */ /* 0x000f22000c1e1900 */
[----:B------:R-:W-:Y:S02]  /*46e0*/  MOV R10, RZ ;  /* 0x000000ff000a7202 */ /* 0x000fe40000000f00 */
[----:B------:R-:W-:Y:S02]  /*46f0*/  ISETP.GE.AND P5, PT, R37, UR26, PT ;  /* 0x0000001a25007c0c */ /* 0x000fe4000bfa6270 */
[----:B------:R-:W-:Y:S02]  /*4700*/  ISETP.GE.AND P6, PT, R34, UR26, PT ;  /* 0x0000001a22007c0c */ /* 0x000fe4000bfc6270 */
[----:B------:R-:W-:Y:S02]  /*4710*/  MOV R36, RZ ;  /* 0x000000ff00247202 */ /* 0x000fe40000000f00 */
[C---:B------:R-:W-:Y:S01]  /*4720*/  LOP3.LUT R33, R77.reuse, 0x1c0, RZ, 0xfc, !PT ;  /* 0x000001c04d217812 */ /* 0x040fe200078efcff */
[----:B------:R-:W-:Y:S01]  /*4730*/  HFMA2 R28, -RZ, RZ, 0, 0 ;  /* 0x00000000ff1c7431 */ /* 0x000fe200000001ff */
[C---:B------:R-:W-:Y:S01]  /*4740*/  LOP3.LUT R13, R77.reuse, 0x1e0, RZ, 0xfc, !PT ;  /* 0x000001e04d0d7812 */ /* 0x040fe200078efcff */
[----:B------:R-:W4:Y:S01]  /*4750*/  @!P2 LDG.E R10, desc[UR24][R4.64+0x480] ;  /* 0x00048018040aa981 */ /* 0x000f22000c1e1900 */
[----:B------:R-:W-:-:S02]  /*4760*/  LOP3.LUT R8, R77, 0x200, RZ, 0xfc, !PT ;  /* 0x000002004d087812 */ /* 0x000fc400078efcff */
[----:B------:R-:W-:Y:S01]  /*4770*/  ISETP.GE.AND P2, PT, R33, UR26, PT ;  /* 0x0000001a21007c0c */ /* 0x000fe2000bf46270 */
[----:B------:R-:W4:Y:S01]  /*4780*/  @!P3 LDG.E R31, desc[UR24][R4.64+0x500] ;  /* 0x00050018041fb981 */ /* 0x000f22000c1e1900 */
[----:B------:R-:W-:Y:S02]  /*4790*/  ISETP.GE.AND P3, PT, R13, UR26, PT ;  /* 0x0000001a0d007c0c */ /* 0x000fe4000bf66270 */
[C---:B------:R-:W-:Y:S01]  /*47a0*/  LOP3.LUT R0, R77.reuse, 0x220, RZ, 0xfc, !PT ;  /* 0x000002204d007812 */ /* 0x040fe200078efcff */
[----:B------:R-:W4:Y:S01]  /*47b0*/  @!P4 LDG.E R36, desc[UR24][R4.64+0x580] ;  /* 0x000580180424c981 */ /* 0x000f22000c1e1900 */
[----:B------:R-:W-:Y:S02]  /*47c0*/  ISETP.GE.AND P4, PT, R8, UR26, PT ;  /* 0x0000001a08007c0c */ /* 0x000fe4000bf86270 */
[----:B------:R-:W-:Y:S01]  /*47d0*/  LOP3.LUT R26, R77, 0x240, RZ, 0xfc, !PT ;  /* 0x000002404d1a7812 */ /* 0x000fe200078efcff */
[----:B------:R-:W2:Y:S01]  /*47e0*/  @!P1 LDG.E R28, desc[UR24][R4.64] ;  /* 0x00000018041c9981 */ /* 0x000ea2000c1e1900 */
[----:B------:R-:W-:-:S02]  /*47f0*/  MOV R42, RZ ;  /* 0x000000ff002a7202 */ /* 0x000fc40000000f00 */
[----:B------:R-:W-:Y:S01]  /*4800*/  MOV R69, RZ ;  /* 0x000000ff00457202 */ /* 0x000fe20000000f00 */
[----:B------:R-:W4:Y:S01]  /*4810*/  @!P5 LDG.E R9, desc[UR24][R4.64+0x600] ;  /* 0x000600180409d981 */ /* 0x000f22000c1e1900 */
[----:B------:R-:W-:Y:S02]  /*4820*/  ISETP.GE.AND P5, PT, R0, UR26, PT ;  /* 0x0000001a00007c0c */ /* 0x000fe4000bfa6270 */
[C---:B------:R-:W-:Y:S01]  /*4830*/  LOP3.LUT R30, R77.reuse, 0x260, RZ, 0xfc, !PT ;  /* 0x000002604d1e7812 */ /* 0x040fe200078efcff */
[----:B------:R-:W4:Y:S01]  /*4840*/  @!P6 LDG.E R72, desc[UR24][R4.64+0x680] ;  /* 0x000680180448e981 */ /* 0x000f22000c1e1900 */
[----:B------:R-:W-:Y:S02]  /*4850*/  ISETP.GE.AND P6, PT, R26, UR26, PT ;  /* 0x0000001a1a007c0c */ /* 0x000fe4000bfc6270 */
[C---:B------:R-:W-:Y:S01]  /*4860*/  LOP3.LUT R29, R77.reuse, 0x280, RZ, 0xfc, !PT ;  /* 0x000002804d1d7812 */ /* 0x040fe200078efcff */
[----:B------:R-:W4:Y:S01]  /*4870*/  @!P2 LDG.E R42, desc[UR24][R4.64+0x700] ;  /* 0x00070018042aa981 */ /* 0x000f22000c1e1900 */
[----:B------:R-:W-:-:S02]  /*4880*/  LOP3.LUT R25, R77, 0x2a0, RZ, 0xfc, !PT ;  /* 0x000002a04d197812 */ /* 0x000fc400078efcff */
[----:B------:R-:W-:Y:S01]  /*4890*/  ISETP.GE.AND P2, PT, R30, UR26, PT ;  /* 0x0000001a1e007c0c */ /* 0x000fe2000bf46270 */
[----:B------:R-:W4:Y:S01]  /*48a0*/  @!P3 LDG.E R70, desc[UR24][R4.64+0x780] ;  /* 0x000780180446b981 */ /* 0x000f22000c1e1900 */
[----:B------:R-:W-:Y:S02]  /*48b0*/  MOV R66, RZ ;  /* 0x000000ff00427202 */ /* 0x000fe40000000f00 */
[----:B------:R-:W-:Y:S01]  /*48c0*/  ISETP.GE.AND P3, PT, R29, UR26, PT ;  /* 0x0000001a1d007c0c */ /* 0x000fe2000bf66270 */
[----:B------:R-:W4:Y:S01]  /*48d0*/  @!P4 LDG.E R69, desc[UR24][R4.64+0x800] ;  /* 0x000800180445c981 */ /* 0x000f22000c1e1900 */
[----:B------:R-:W-:Y:S02]  /*48e0*/  ISETP.GE.AND P4, PT, R25, UR26, PT ;  /* 0x0000001a19007c0c */ /* 0x000fe4000bf86270 */
        /* <DEDUP_REMOVED lines=8> */
[C---:B------:R-:W-:Y:S02]  /*4970*/  LOP3.LUT R19, R77.reuse, 0x320, RZ, 0xfc, !PT ;  /* 0x000003204d137812 */ /* 0x040fe400078efcff */
[----:B------:R-:W-:Y:S02]  /*4980*/  LOP3.LUT R18, R77, 0x340, RZ, 0xfc, !PT ;  /* 0x000003404d127812 */ /* 0x000fe400078efcff */
[----:B------:R-:W-:-:S02]  /*4990*/  CS2R R60, SRZ ;  /* 0x00000000003c7805 */ /* 0x000fc4000001ff00 */
[----:B------:R-:W-:Y:S01]  /*49a0*/  ISETP.GE.AND P2, PT, R20, UR26, PT ;  /* 0x0000001a14007c0c */ /* 0x000fe2000bf46270 */
[----:B------:R-:W4:Y:S01]  /*49b0*/  @!P3 LDG.E R63, desc[UR24][R4.64+0xa00] ;  /* 0x000a0018043fb981 */ /* 0x000f22000c1e1900 */
[----:B------:R-:W-:-:S03]  /*49c0*/  ISETP.GE.AND P3, PT, R19, UR26, PT ;  /* 0x0000001a13007c0c */ /* 0x000fc6000bf66270 */
[----:B------:R-:W4:Y:S01]  /*49d0*/  @!P4 LDG.E R64, desc[UR24][R4.64+0xa80] ;  /* 0x000a80180440c981 */ /* 0x000f22000c1e1900 */
[----:B------:R-:W-:Y:S02]  /*49e0*/  ISETP.GE.AND P4, PT, R18, UR26, PT ;  /* 0x0000001a12007c0c */ /* 0x000fe4000bf86270 */
[C---:B------:R-:W-:Y:S01]  /*49f0*/  LOP3.LUT R14, R77.reuse, 0x360, RZ, 0xfc, !PT ;  /* 0x000003604d0e7812 */ /* 0x040fe200078efcff */
[----:B------:R-:W4:Y:S01]  /*4a00*/  @!P5 LDG.E R61, desc[UR24][R4.64+0xb00] ;  /* 0x000b0018043dd981 */ /* 0x000f22000c1e1900 */
[----:B------:R-:W-:Y:S02]  /*4a10*/  LOP3.LUT R17, R77, 0x380, RZ, 0xfc, !PT ;  /* 0x000003804d117812 */ /* 0x000fe400078efcff */
[----:B------:R-:W-:Y:S01]  /*4a20*/  ISETP.GE.AND P5, PT, R14, UR26, PT ;  /* 0x0000001a0e007c0c */ /* 0x000fe2000bfa6270 */
[----:B------:R-:W4:Y:S01]  /*4a30*/  @!P6 LDG.E R60, desc[UR24][R4.64+0xb80] ;  /* 0x000b8018043ce981 */ /* 0x000f22000c1e1900 */
[----:B------:R-:W-:Y:S01]  /*4a40*/  MOV R51, RZ ;  /* 0x000000ff00337202 */ /* 0x000fe20000000f00 */
[----:B------:R-:W-:Y:S01]  /*4a50*/  HFMA2 R47, -RZ, RZ, 0, 0 ;  /* 0x00000000ff2f7431 */ /* 0x000fe200000001ff */
[----:B------:R-:W-:Y:S01]  /*4a60*/  ISETP.GE.AND P6, PT, R17, UR26, PT ;  /* 0x0000001a11007c0c */ /* 0x000fe2000bfc6270 */
[----:B------:R-:W4:Y:S01]  /*4a70*/  @!P2 LDG.E R58, desc[UR24][R4.64+0xc00] ;  /* 0x000c0018043aa981 */ /* 0x000f22000c1e1900 */
[----:B------:R-:W-:-:S02]  /*4a80*/  LOP3.LUT R12, R77, 0x3a0, RZ, 0xfc, !PT ;  /* 0x000003a04d0c7812 */ /* 0x000fc400078efcff */
[----:B------:R-:W-:Y:S01]  /*4a90*/  LOP3.LUT R11, R77, 0x3c0, RZ, 0xfc, !PT ;  /* 0x000003c04d0b7812 */ /* 0x000fe200078efcff */
[----:B------:R-:W-:Y:S01]  /*4aa0*/  IMAD.MOV.U32 R49, RZ, RZ, RZ ;  /* 0x000000ffff317224 */ /* 0x000fe200078e00ff */
[----:B------:R-:W-:Y:S01]  /*4ab0*/  LOP3.LUT R6, R78, 0x3e0, RZ, 0xfc, !PT ;  /* 0x000003e04e067812 */ /* 0x000fe200078efcff */
[----:B------:R-:W4:Y:S01]  /*4ac0*/  @!P3 LDG.E R51, desc[UR24][R4.64+0xc80] ;  /* 0x000c80180433b981 */ /* 0x000f22000c1e1900 */
[----:B------:R-:W-:Y:S02]  /*4ad0*/  ISETP.GE.AND P2, PT, R12, UR26, PT ;  /* 0x0000001a0c007c0c */ /* 0x000fe4000bf46270 */
[----:B------:R-:W-:Y:S01]  /*4ae0*/  ISETP.GE.AND P3, PT, R11, UR26, PT ;  /* 0x0000001a0b007c0c */ /* 0x000fe2000bf66270 */
[----:B------:R-:W4:Y:S01]  /*4af0*/  @!P4 LDG.E R47, desc[UR24][R4.64+0xd00] ;  /* 0x000d0018042fc981 */ /* 0x000f22000c1e1900 */
[----:B------:R-:W-:Y:S02]  /*4b00*/  MOV R45, RZ ;  /* 0x000000ff002d7202 */ /* 0x000fe40000000f00 */
[----:B------:R-:W-:Y:S01]  /*4b10*/  ISETP.GE.AND P4, PT, R6, UR26, PT ;  /* 0x0000001a06007c0c */ /* 0x000fe2000bf86270 */
[----:B------:R-:W4:Y:S01]  /*4b20*/  @!P5 LDG.E R49, desc[UR24][R4.64+0xd80] ;  /* 0x000d80180431d981 */ /* 0x000f22000c1e1900 */
[----:B------:R-:W-:Y:S01]  /*4b30*/  CS2R R56, SRZ ;  /* 0x0000000000387805 */ /* 0x000fe2000001ff00 */
[----:B------:R-:W-:-:S02]  /*4b40*/  HFMA2 R55, -RZ, RZ, 0, 0 ;  /* 0x00000000ff377431 */ /* 0x000fc400000001ff */
[----:B------:R-:W4:Y:S04]  /*4b50*/  @!P6 LDG.E R45, desc[UR24][R4.64+0xe00] ;  /* 0x000e0018042de981 */ /* 0x000f28000c1e1900 */
[----:B------:R-:W4:Y:S04]  /*4b60*/  @!P2 LDG.E R57, desc[UR24][R4.64+0xe80] ;  /* 0x000e80180439a981 */ /* 0x000f28000c1e1900 */
[----:B------:R-:W4:Y:S04]  /*4b70*/  @!P3 LDG.E R55, desc[UR24][R4.64+0xf00] ;  /* 0x000f00180437b981 */ /* 0x000f28000c1e1900 */
[----:B------:R0:W4:Y:S01]  /*4b80*/  @!P4 LDG.E R56, desc[UR24][R4.64+0xf80] ;  /* 0x000f80180438c981 */ /* 0x000122000c1e1900 */
[----:B------:R-:W1:Y:S01]  /*4b90*/  S2R R161, SR_LANEID ;  /* 0x0000000000a17919 */ /* 0x000e620000000000 */
[----:B------:R-:W1:Y:S01]  /*4ba0*/  S2UR UR12, SR_CgaCtaId ;  /* 0x00000000000c79c3 */ /* 0x000e620000008800 */
[----:B------:R-:W-:-:S02]  /*4bb0*/  MOV R7, UR36 ;  /* 0x0000002400077c02 */ /* 0x000fc40008000f00 */
[----:B------:R-:W-:Y:S01]  /*4bc0*/  LOP3.LUT R32, R95, 0x3e0, RZ, 0xc0, !PT ;  /* 0x000003e05f207812 */ /* 0x000fe200078ec0ff */
[----:B------:R-:W-:Y:S02]  /*4bd0*/  USHF.L.U32 UR27, UR6, 0xc, URZ ;  /* 0x0000000c061b7899 */ /* 0x000fe400080006ff */
[----:B------:R-:W-:Y:S01]  /*4be0*/  IMAD.WIDE.U32 R2, R7, UR7, R2 ;  /* 0x0000000707027c25 */ /* 0x000fe2000f8e0002 */
[----:B------:R-:W-:Y:S02]  /*4bf0*/  UMOV UR15, UR38 ;  /* 0x00000026000f7c82 */ /* 0x000fe40008000000 */
[----:B------:R-:W-:Y:S01]  /*4c00*/  ULEA UR27, UR15, -UR27, 0x1 ;  /* 0x8000001b0f1b7291 */ /* 0x000fe2000f8e08ff */
[----:B------:R-:W-:Y:S01]  /*4c10*/  MOV R67, UR37 ;  /* 0x0000002500437c02 */ /* 0x000fe20008000f00 */
[----:B------:R-:W-:Y:S01]  /*4c20*/  UMOV UR23, 0x400 ;  /* 0x0000040000177882 */ /* 0x000fe20000000000 */
[----:B0-----:R-:W-:-:S03]  /*4c30*/  LEA R4, P4, R2, UR20, 0x2 ;  /* 0x0000001402047c11 */ /* 0x001fc6000f8810ff */
[----:B------:R-:W-:Y:S01]  /*4c40*/  ISETP.GE.AND P3, PT, R27, UR27, PT ;  /* 0x0000001b1b007c0c */ /* 0x000fe2000bf66270 */
[----:B------:R-:W-:Y:S01]  /*4c50*/  IMAD R3, R67, UR7, R3 ;  /* 0x0000000743037c24 */ /* 0x000fe2000f8e0203 */
[----:B-1----:R-:W-:-:S05]  /*4c60*/  IADD3 R7, PT, PT, R32, R161, RZ ;  /* 0x000000a120077210 */ /* 0x002fca0007ffe0ff */
[----:B------:R-:W-:Y:S01]  /*4c70*/  IMAD R71, R32, 0x1f, R7 ;  /* 0x0000001f20477824 */ /* 0x000fe200078e0207 */
[----:B------:R-:W-:-:S04]  /*4c80*/  ULEA UR23, UR12, UR23, 0x18 ;  /* 0x000000170c177291 */ /* 0x000fc8000f8ec0ff */
[C---:B------:R-:W-:Y:S02]  /*4c90*/  IADD3 R32, PT, PT, R71.reuse, 0x20, RZ ;  /* 0x0000002047207810 */ /* 0x040fe40007ffe0ff */
[C---:B------:R-:W-:Y:S02]  /*4ca0*/  IADD3 R27, PT, PT, R71.reuse, 0x40, RZ ;  /* 0x00000040471b7810 */ /* 0x040fe40007ffe0ff */
[CC--:B------:R-:W-:Y:S02]  /*4cb0*/  LEA.HI.SX32 R74, R71.reuse, R71.reuse, 0x1b ;  /* 0x00000047474a7211 */ /* 0x0c0fe400078fdaff */
[C---:B------:R-:W-:Y:S02]  /*4cc0*/  IADD3 R148, PT, PT, R71.reuse, 0x60, RZ ;  /* 0x0000006047947810 */ /* 0x040fe40007ffe0ff */
[-C--:B------:R-:W-:Y:S01]  /*4cd0*/  LEA.HI.SX32 R32, R32, R71.reuse, 0x1b ;  /* 0x0000004720207211 */ /* 0x080fe200078fdaff */
[----:B------:R-:W-:Y:S01]  /*4ce0*/  VIADD R145, R71, 0xa0 ;  /* 0x000000a047917836 */ /* 0x000fe20000000000 */
[----:B------:R-:W-:Y:S01]  /*4cf0*/  ISETP.GE.AND P2, PT, R77, UR27, PT ;  /* 0x0000001b4d007c0c */ /* 0x000fe2000bf46270 */
[----:B------:R-:W-:Y:S01]  /*4d00*/  VIADD R77, R71, 0x1e0 ;  /* 0x000001e0474d7836 */ /* 0x000fe20000000000 */
[----:B------:R-:W-:Y:S01]  /*4d10*/  LEA.HI.SX32 R27, R27, R71, 0x1b ;  /* 0x000000471b1b7211 */ /* 0x000fe200078fdaff */
[----:B------:R-:W-:Y:S01]  /*4d20*/  VIADD R132, R71, 0x340 ;  /* 0x0000034047847836 */ /* 0x000fe20000000000 */
[----:B------:R-:W-:-:S02]  /*4d30*/  LEA.HI.X R5, R2, UR22, R3, 0x2, P4 ;  /* 0x0000001602057c11 */ /* 0x000fc4000a0f1403 */
        /* <DEDUP_REMOVED lines=24> */
[----:B------:R-:W-:Y:S02]  /*4ec0*/  IADD3 R2, PT, PT, R71, 0x3e0, RZ ;  /* 0x000003e047027810 */ /* 0x000fe40007ffe0ff */
[----:B------:R-:W-:Y:S02]  /*4ed0*/  LEA R74, R74, UR23, 0x2 ;  /* 0x000000174a4a7c11 */ /* 0x000fe4000f8e10ff */
[-C--:B------:R-:W-:Y:S02]  /*4ee0*/  LEA.HI.SX32 R148, R148, R71.reuse, 0x1b ;  /* 0x0000004794947211 */ /* 0x080fe400078fdaff */
[----:B------:R-:W-:Y:S02]  /*4ef0*/  LEA R32, R32, UR23, 0x2 ;  /* 0x0000001720207c11 */ /* 0x000fe4000f8e10ff */
[----:B------:R-:W-:Y:S02]  /*4f00*/  LEA R27, R27, UR23, 0x2 ;  /* 0x000000171b1b7c11 */ /* 0x000fe4000f8e10ff */
        /* <DEDUP_REMOVED lines=31> */
[----:B------:R-:W-:Y:S01]  /*5100*/  LEA R146, R146, UR23, 0x2 ;  /* 0x0000001792927c11 */ /* 0x000fe2000f8e10ff */
[----:B------:R-:W-:Y:S01]  /*5110*/  UMOV UR12, UR8 ;  /* 0x00000008000c7c82 */ /* 0x000fe20008000000 */
[----:B------:R-:W-:Y:S01]  /*5120*/  LEA R140, R140, UR23, 0x2 ;  /* 0x000000178c8c7c11 */ /* 0x000fe2000f8e10ff */
[----:B------:R-:W-:Y:S01]  /*5130*/  UMOV UR13, UR14 ;  /* 0x0000000e000d7c82 */ /* 0x000fe20008000000 */
[----:B--2---:R0:W-:Y:S04]  /*5140*/  STS [R74], R28 ;  /* 0x0000001c4a007388 */ /* 0x0041e80000000800 */
[----:B------:R1:W-:Y:S04]  /*5150*/  STS [R32+0x80], R65 ;  /* 0x0000804120007388 */ /* 0x0003e80000000800 */
[----:B---3--:R2:W-:Y:S01]  /*5160*/  STS [R27+0x100], R16 ;  /* 0x000100101b007388 */ /* 0x0085e20000000800 */
[----:B0-----:R-:W-:-:S03]  /*5170*/  LEA R28, R143, UR23, 0x2 ;  /* 0x000000178f1c7c11 */ /* 0x001fc6000f8e10ff */
[----:B-----5:R0:W-:Y:S01]  /*5180*/  STS [R71+0x180], R21 ;  /* 0x0001801547007388 */ /* 0x0201e20000000800 */
[----:B-1----:R-:W-:Y:S02]  /*5190*/  LEA R65, R145, UR23, 0x2 ;  /* 0x0000001791417c11 */ /* 0x002fe4000f8e10ff */
[----:B--2---:R-:W-:Y:S02]  /*51a0*/  LEA R16, R147, UR23, 0x2 ;  /* 0x0000001793107c11 */ /* 0x004fe4000f8e10ff */
[----:B0-----:R-:W-:-:S03]  /*51b0*/  LEA R21, R141, UR23, 0x2 ;  /* 0x000000178d157c11 */ /* 0x001fc6000f8e10ff */
[----:B----4-:R0:W-:Y:S04]  /*51c0*/  STS [R16+0x200], R22 ;  /* 0x0002001610007388 */ /* 0x0101e80000000800 */
[----:B------:R1:W-:Y:S04]  /*51d0*/  STS [R65+0x280], R59 ;  /* 0x0002803b41007388 */ /* 0x0003e80000000800 */
[----:B------:R2:W-:Y:S01]  /*51e0*/  STS [R28+0x300], R52 ;  /* 0x000300341c007388 */ /* 0x0005e20000000800 */
[----:B0-----:R-:W-:-:S03]  /*51f0*/  LEA R22, R135, UR23, 0x2 ;  /* 0x0000001787167c11 */ /* 0x001fc6000f8e10ff */
[----:B------:R0:W-:Y:S01]  /*5200*/  STS [R21+0x380], R15 ;  /* 0x0003800f15007388 */ /* 0x0001e20000000800 */
[----:B-1----:R-:W-:Y:S02]  /*5210*/  LEA R59, R139, UR23, 0x2 ;  /* 0x000000178b3b7c11 */ /* 0x002fe4000f8e10ff */
[----:B--2---:R-:W-:Y:S02]  /*5220*/  LEA R52, R133, UR23, 0x2 ;  /* 0x0000001785347c11 */ /* 0x004fe4000f8e10ff */
[----:B0-----:R-:W-:Y:S01]  /*5230*/  LEA R15, R137, UR23, 0x2 ;  /* 0x00000017890f7c11 */ /* 0x001fe2000f8e10ff */
[----:B------:R0:W-:Y:S04]  /*5240*/  STS [R59+0x400], R53 ;  /* 0x000400353b007388 */ /* 0x0001e80000000800 */
[----:B------:R1:W-:Y:S04]  /*5250*/  STS [R15+0x480], R10 ;  /* 0x0004800a0f007388 */ /* 0x0003e80000000800 */
[----:B------:R2:W-:Y:S01]  /*5260*/  STS [R22+0x500], R31 ;  /* 0x0005001f16007388 */ /* 0x0005e20000000800 */
[----:B0-----:R-:W-:-:S03]  /*5270*/  LEA R53, R131, UR23, 0x2 ;  /* 0x0000001783357c11 */ /* 0x001fc6000f8e10ff */
[----:B------:R0:W-:Y:S01]  /*5280*/  STS [R52+0x580], R36 ;  /* 0x0005802434007388 */ /* 0x0001e20000000800 */
[----:B-1----:R-:W-:-:S03]  /*5290*/  LEA R10, R77, UR23, 0x2 ;  /* 0x000000174d0a7c11 */ /* 0x002fc6000f8e10ff */
[----:B------:R1:W-:Y:S01]  /*52a0*/  STS [R53+0x600], R9 ;  /* 0x0006000935007388 */ /* 0x0003e20000000800 */
[----:B--2---:R-:W-:Y:S02]  /*52b0*/  LEA R31, R128, UR23, 0x2 ;  /* 0x00000017801f7c11 */ /* 0x004fe4000f8e10ff */
[----:B0-----:R-:W-:Y:S02]  /*52c0*/  LEA R36, R129, UR23, 0x2 ;  /* 0x0000001781247c11 */ /* 0x001fe4000f8e10ff */
[----:B-1----:R-:W-:-:S03]  /*52d0*/  LEA R9, R76, UR23, 0x2 ;  /* 0x000000174c097c11 */ /* 0x002fc6000f8e10ff */
[----:B------:R-:W-:Y:S04]  /*52e0*/  STS [R36+0x680], R72 ;  /* 0x0006804824007388 */ /* 0x000fe80000000800 */
[----:B------:R0:W-:Y:S04]  /*52f0*/  STS [R31+0x700], R42 ;  /* 0x0007002a1f007388 */ /* 0x0001e80000000800 */
[----:B------:R-:W-:Y:S04]  /*5300*/  STS [R10+0x780], R70 ;  /* 0x000780460a007388 */ /* 0x000fe80000000800 */
[----:B------:R-:W-:Y:S01]  /*5310*/  STS [R9+0x800], R69 ;  /* 0x0008004509007388 */ /* 0x000fe20000000800 */
[----:B0-----:R-:W-:-:S03]  /*5320*/  LEA R42, R75, UR23, 0x2 ;  /* 0x000000174b2a7c11 */ /* 0x001fc6000f8e10ff */
[----:B------:R0:W-:Y:S01]  /*5330*/  STS [R142+0x880], R40 ;  /* 0x000880288e007388 */ /* 0x0001e20000000800 */
[----:B------:R-:W-:Y:S01]  /*5340*/  LEA R138, R138, UR23, 0x2 ;  /* 0x000000178a8a7c11 */ /* 0x000fe2000f8e10ff */
[----:B------:R-:W-:Y:S01]  /*5350*/  UIMAD.WIDE.U32 UR12, UR7, UR34, UR12 ;  /* 0x00000022070c72a5 */ /* 0x000fe2000f8e000c */
[----:B------:R-:W-:Y:S01]  /*5360*/  LEA R136, R136, UR23, 0x2 ;  /* 0x0000001788887c11 */ /* 0x000fe2000f8e10ff */
[----:B------:R-:W-:Y:S01]  /*5370*/  STS [R144+0x900], R66 ;  /* 0x0009004290007388 */ /* 0x000fe20000000800 */
[----:B------:R-:W-:Y:S02]  /*5380*/  LEA R134, R134, UR23, 0x2 ;  /* 0x0000001786867c11 */ /* 0x000fe4000f8e10ff */
[----:B0-----:R-:W-:Y:S01]  /*5390*/  LEA R40, R73, UR23, 0x2 ;  /* 0x0000001749287c11 */ /* 0x001fe2000f8e10ff */
[----:B------:R-:W-:Y:S01]  /*53a0*/  STS [R146+0x980], R62 ;  /* 0x0009803e92007388 */ /* 0x000fe20000000800 */
[----:B------:R-:W-:-:S03]  /*53b0*/  UIMAD UR13, UR7, UR35, UR13 ;  /* 0x00000023070d72a4 */ /* 0x000fc6000f8e020d */
[----:B------:R-:W-:Y:S01]  /*53c0*/  STS [R42+0xa00], R63 ;  /* 0x000a003f2a007388 */ /* 0x000fe20000000800 */
[----:B------:R-:W-:-:S03]  /*53d0*/  ULEA UR39, UP0, UR12, UR32, 0x3 ;  /* 0x000000200c277291 */ /* 0x000fc6000f8018ff */
[----:B------:R-:W-:Y:S01]  /*53e0*/  STS [R40+0xa80], R64 ;  /* 0x000a804028007388 */ /* 0x000fe20000000800 */
[----:B------:R-:W-:-:S03]  /*53f0*/  LEA R132, R132, UR23, 0x2 ;  /* 0x0000001784847c11 */ /* 0x000fc6000f8e10ff */
[----:B------:R-:W-:Y:S01]  /*5400*/  STS [R140+0xb00], R61 ;  /* 0x000b003d8c007388 */ /* 0x000fe20000000800 */
[----:B------:R-:W-:-:S03]  /*5410*/  LEA R130, R130, UR23, 0x2 ;  /* 0x0000001782827c11 */ /* 0x000fc6000f8e10ff */
[----:B------:R-:W-:Y:S01]  /*5420*/  STS [R138+0xb80], R60 ;  /* 0x000b803c8a007388 */ /* 0x000fe20000000800 */
[----:B------:R-:W-:-:S03]  /*5430*/  ULEA.HI.X UR12, UR12, UR33, UR13, 0x3, UP0 ;  /* 0x000000210c0c7291 */ /* 0x000fc600080f1c0d */
[----:B------:R-:W-:Y:S04]  /*5440*/  STS [R136+0xc00], R58 ;  /* 0x000c003a88007388 */ /* 0x000fe80000000800 */
[----:B------:R0:W-:Y:S04]  /*5450*/  STS [R134+0xc80], R51 ;  /* 0x000c803386007388 */ /* 0x0001e80000000800 */
[----:B------:R1:W-:Y:S01]  /*5460*/  STS [R132+0xd00], R47 ;  /* 0x000d002f84007388 */ /* 0x0003e20000000800 */
[----:B0-----:R-:W-:-:S03]  /*5470*/  LEA R51, R68, UR23, 0x2 ;  /* 0x0000001744337c11 */ /* 0x001fc6000f8e10ff */
[----:B------:R0:W-:Y:S01]  /*5480*/  STS [R130+0xd80], R49 ;  /* 0x000d803182007388 */ /* 0x0001e20000000800 */
[----:B-1----:R-:W-:-:S03]  /*5490*/  LEA R47, R3, UR23, 0x2 ;  /* 0x00000017032f7c11 */ /* 0x002fc6000f8e10ff */
[----:B------:R1:W-:Y:S01]  /*54a0*/  STS [R51+0xe00], R45 ;  /* 0x000e002d33007388 */ /* 0x0003e20000000800 */
[----:B------:R-:W-:Y:S01]  /*54b0*/  MOV R3, UR12 ;  /* 0x0000000c00037c02 */ /* 0x000fe20008000f00 */
[----:B------:R-:W-:Y:S01]  /*54c0*/  HFMA2 R148, -RZ, RZ, 0, 0 ;  /* 0x00000000ff947431 */ /* 0x000fe200000001ff */
[----:B0-----:R-:W-:Y:S02]  /*54d0*/  LEA R49, R67, UR23, 0x2 ;  /* 0x0000001743317c11 */ /* 0x001fe4000f8e10ff */
[----:B-1----:R-:W-:Y:S02]  /*54e0*/  LEA R45, R2, UR23, 0x2 ;  /* 0x00000017022d7c11 */ /* 0x002fe4000f8e10ff */
[----:B------:R-:W-:Y:S01]  /*54f0*/  MOV R2, UR39 ;  /* 0x0000002700027c02 */ /* 0x000fe20008000f00 */
[----:B------:R-:W-:Y:S04]  /*5500*/  STS [R49+0xe80], R57 ;  /* 0x000e803931007388 */ /* 0x000fe80000000800 */
[----:B------:R-:W-:Y:S04]  /*5510*/  STS [R47+0xf00], R55 ;  /* 0x000f00372f007388 */ /* 0x000fe80000000800 */
[----:B------:R0:W-:Y:S04]  /*5520*/  STS [R45+0xf80], R56 ;  /* 0x000f80382d007388 */ /* 0x0001e80000000800 */
[----:B------:R-:W2:Y:S01]  /*5530*/  LDG.E.64 R2, desc[UR24][R2.64] ;  /* 0x0000001802027981 */ /* 0x000ea2000c1e1b00 */
[----:B------:R-:W-:-:S03]  /*5540*/  NOP ;  /* 0x0000000000007918 */ /* 0x000fc60000000000 */
[----:B------:R-:W3:Y:S01]  /*5550*/  @!P3 LDG.E R148, desc[UR24][R4.64+0x80] ;  /* 0x000080180494b981 */ /* 0x000ee2000c1e1900 */
[----:B------:R-:W-:Y:S02]  /*5560*/  ISETP.GE.AND P3, PT, R54, UR27, PT ;  /* 0x0000001b36007c0c */ /* 0x000fe4000bf66270 */
[----:B------:R-:W-:Y:S02]  /*5570*/  CS2R R76, SRZ ;  /* 0x00000000004c7805 */ /* 0x000fe4000001ff00 */
[----:B------:R-:W-:Y:S02]  /*5580*/  ISETP.GE.AND P4, PT, R48, UR27, PT ;  /* 0x0000001b30007c0c */ /* 0x000fe4000bf86270 */
[----:B------:R-:W-:Y:S02]  /*5590*/  CS2R R72, SRZ ;  /* 0x0000000000487805 */ /* 0x000fe4000001ff00 */
[----:B------:R-:W-:Y:S01]  /*55a0*/  MOV R70, RZ ;  /* 0x000000ff00467202 */ /* 0x000fe20000000f00 */
[----:B------:R-:W4:Y:S01]  /*55b0*/  @!P2 LDG.E R76, desc[UR24][R4.64] ;  /* 0x00000018044ca981 */ /* 0x000f22000c1e1900 */
[----:B------:R-:W-:-:S03]  /*55c0*/  ISETP.GE.AND P2, PT, R50, UR27, PT ;  /* 0x0000001b32007c0c */ /* 0x000fc6000bf46270 */
[----:B------:R-:W5:Y:S01]  /*55d0*/  @!P3 LDG.E R73, desc[UR24][R4.64+0x180] ;  /* 0x000180180449b981 */ /* 0x000f62000c1e1900 */
[----:B------:R-:W-:-:S03]  /*55e0*/  ISETP.GE.AND P3, PT, R46, UR27, PT ;  /* 0x0000001b2e007c0c */ /* 0x000fc6000bf66270 */
[----:B------:R-:W5:Y:S01]  /*55f0*/  @!P4 LDG.E R70, desc[UR24][R4.64+0x200] ;  /* 0x000200180446c981 */ /* 0x000f62000c1e1900 */
[----:B------:R-:W-:Y:S01]  /*5600*/  ISETP.GE.AND P4, PT, R43, UR27, PT ;  /* 0x0000001b2b007c0c */ /* 0x000fe2000bf86270 */
[----:B------:R-:W-:-:S04]  /*5610*/  IMAD.MOV.U32 R69, RZ, RZ, RZ ;  /* 0x000000ffff457224 */ /* 0x000fc800078e00ff */
[----:B------:R-:W5:Y:S01]  /*5620*/  @!P2 LDG.E R72, desc[UR24][R4.64+0x100] ;  /* 0x000100180448a981 */ /* 0x000f62000c1e1900 */
[----:B------:R-:W-:Y:S02]  /*5630*/  ISETP.GE.AND P2, PT, R44, UR27, PT ;  /* 0x0000001b2c007c0c */ /* 0x000fe4000bf46270 */
[----:B------:R-:W-:Y:S01]  /*5640*/  MOV R64, RZ ;  /* 0x000000ff00407202 */ /* 0x000fe20000000f00 */
[----:B------:R-:W-:Y:S01]  /*5650*/  HFMA2 R68, -RZ, RZ, 0, 0 ;  /* 0x00000000ff447431 */ /* 0x000fe200000001ff */
[----:B------:R-:W5:Y:S01]  /*5660*/  @!P3 LDG.E R69, desc[UR24][R4.64+0x300] ;  /* 0x000300180445b981 */ /* 0x000f62000c1e1900 */
[----:B------:R-:W-:-:S03]  /*5670*/  ISETP.GE.AND P3, PT, R41, UR27, PT ;  /* 0x0000001b29007c0c */ /* 0x000fc6000bf66270 */
[----:B------:R-:W5:Y:S01]  /*5680*/  @!P4 LDG.E R64, desc[UR24][R4.64+0x380] ;  /* 0x000380180440c981 */ /* 0x000f62000c1e1900 */
[----:B------:R-:W-:Y:S02]  /*5690*/  ISETP.GE.AND P4, PT, R38, UR27, PT ;  /* 0x0000001b26007c0c */ /* 0x000fe4000bf86270 */
[----:B------:R-:W-:Y:S02]  /*56a0*/  MOV R63, RZ ;  /* 0x000000ff003f7202 */ /* 0x000fe40000000f00 */
[----:B------:R-:W5:Y:S01]  /*56b0*/  @!P2 LDG.E R68, desc[UR24][R4.64+0x280] ;  /* 0x000280180444a981 */ /* 0x000f62000c1e1900 */
[----:B------:R-:W-:Y:S01]  /*56c0*/  ISETP.GE.AND P2, PT, R39, UR27, PT ;  /* 0x0000001b27007c0c */ /* 0x000fe2000bf46270 */
[----:B0-----:R-:W-:Y:S02]  /*56d0*/  HFMA2 R56, -RZ, RZ, 0, 0 ;  /* 0x00000000ff387431 */ /* 0x001fe400000001ff */
[----:B------:R-:W-:Y:S01]  /*56e0*/  HFMA2 R60, -RZ, RZ, 0, 0 ;  /* 0x00000000ff3c7431 */ /* 0x000fe200000001ff */
[----:B------:R-:W5:Y:S01]  /*56f0*/  @!P3 LDG.E R63, desc[UR24][R4.64+0x480] ;  /* 0x00048018043fb981 */ /* 0x000f62000c1e1900 */
[----:B------:R-:W-:-:S03]  /*5700*/  ISETP.GE.AND P3, PT, R35, UR27, PT ;  /* 0x0000001b23007c0c */ /* 0x000fc6000bf66270 */
[----:B------:R-:W5:Y:S01]  /*5710*/  @!P4 LDG.E R56, desc[UR24][R4.64+0x500] ;  /* 0x000500180438c981 */ /* 0x000f62000c1e1900 */
[----:B------:R-:W-:Y:S02]  /*5720*/  ISETP.GE.AND P4, PT, R37, UR27, PT ;  /* 0x0000001b25007c0c */ /* 0x000fe4000bf86270 */
[----:B------:R-:W-:Y:S02]  /*5730*/  CS2R R128, SRZ ;  /* 0x0000000000807805 */ /* 0x000fe4000001ff00 */
[----:B------:R-:W5:Y:S01]  /*5740*/  @!P2 LDG.E R60, desc[UR24][R4.64+0x400] ;  /* 0x00040018043ca981 */ /* 0x000f62000c1e1900 */
[----:B------:R-:W-:Y:S01]  /*5750*/  ISETP.GE.AND P2, PT, R34, UR27, PT ;  /* 0x0000001b22007c0c */ /* 0x000fe2000bf46270 */
[----:B------:R-:W0:Y:S01]  /*5760*/  S2R R154, SR_TID.X ;  /* 0x00000000009a7919 */ /* 0x000e220000002100 */
[----:B------:R-:W-:Y:S02]  /*5770*/  MOV R39, RZ ;  /* 0x000000ff00277202 */ /* 0x000fe40000000f00 */
[----:B------:R-:W5:Y:S04]  /*5780*/  @!P3 LDG.E R77, desc[UR24][R4.64+0x580] ;  /* 0x00058018044db981 */ /* 0x000f68000c1e1900 */
[----:B------:R-:W5:Y:S01]  /*5790*/  @!P4 LDG.E R128, desc[UR24][R4.64+0x600] ;  /* 0x000600180480c981 */ /* 0x000f62000c1e1900 */
[----:B------:R-:W-:Y:S01]  /*57a0*/  ISETP.GE.AND P4, PT, R33, UR27, PT ;  /* 0x0000001b21007c0c */ /* 0x000fe2000bf86270 */
[----:B------:R-:W-:-:S03]  /*57b0*/  HFMA2 R35, -RZ, RZ, 0, 0 ;  /* 0x00000000ff237431 */ /* 0x000fc600000001ff */
[----:B------:R-:W5:Y:S01]  /*57c0*/  @!P2 LDG.E R39, desc[UR24][R4.64+0x680] ;  /* 0x000680180427a981 */ /* 0x000f62000c1e1900 */
[----:B------:R-:W-:-:S08]  /*57d0*/  USHF.L.U32 UR12, UR6, 0xc, URZ ;  /* 0x0000000c060c7899 */ /* 0x000fd000080006ff */
[----:B------:R-:W5:Y:S01]  /*57e0*/  @!P4 LDG.E R35, desc[UR24][R4.64+0x700] ;  /* 0x000700180423c981 */ /* 0x000f62000c1e1900 */
[----:B------:R-:W-:-:S06]  /*57f0*/  ULEA UR12, UR15, -UR12, 0x1 ;  /* 0x8000000c0f0c7291 */ /* 0x000fcc000f8e08ff */
[----:B------:R-:W-:Y:S02]  /*5800*/  ISETP.GE.AND P3, PT, R26, UR12, PT ;  /* 0x0000000c1a007c0c */ /* 0x000fe4000bf66270 */
[----:B0-----:R-:W-:-:S04]  /*5810*/  @!P2 MOV R95, R154 ;  /* 0x0000009a005fa202 */ /* 0x001fc80000000f00 */
[----:B------:R-:W-:Y:S02]  /*5820*/  @!P2 SHF.L.U32 R26, R95, 0x5, RZ ;  /* 0x000000055f1aa819 */ /* 0x000fe400000006ff */
[----:B------:R-:W-:Y:S02]  /*5830*/  ISETP.GE.AND P5, PT, R29, UR12, PT ;  /* 0x0000000c1d007c0c */ /* 0x000fe4000bfa6270 */
[----:B------:R-:W-:Y:S02]  /*5840*/  @!P2 LOP3.LUT R78, R26, R95, RZ, 0xfc, !PT ;  /* 0x0000005f1a4ea212 */ /* 0x000fe400078efcff */
[----:B------:R-:W-:Y:S01]  /*5850*/  ISETP.GE.AND P2, PT, R25, UR12, PT ;  /* 0x0000000c19007c0c */ /* 0x000fe2000bf46270 */
[----:B------:R-:W-:Y:S02]  /*5860*/  IMAD.MOV.U32 R43, RZ, RZ, RZ ;  /* 0x000000ffff2b7224 */ /* 0x000fe400078e00ff */
[----:B------:R-:W-:-:S06]  /*5870*/  HFMA2 R141, -RZ, RZ, 0, 0 ;  /* 0x00000000ff8d7431 */ /* 0x000fcc00000001ff */
[----:B------:R-:W5:Y:S01]  /*5880*/  @!P5 LDG.E R43, desc[UR24][R4.64+0xa00] ;  /* 0x000a0018042bd981 */ /* 0x000f62000c1e1900 */
[----:B------:R-:W-:-:S03]  /*5890*/  ISETP.GE.AND P5, PT, R20, UR12, PT ;  /* 0x0000000c14007c0c */ /* 0x000fc6000bfa6270 */
[----:B------:R-:W5:Y:S01]  /*58a0*/  @!P2 LDG.E R141, desc[UR24][R4.64+0xa80] ;  /* 0x000a8018048da981 */ /* 0x000f62000c1e1900 */
[----:B------:R-:W-:Y:S01]  /*58b0*/  ISETP.GE.AND P2, PT, R19, UR12, PT ;  /* 0x0000000c13007c0c */ /* 0x000fe2000bf46270 */
[----:B------:R-:W-:Y:S01]  /*58c0*/  HFMA2 R133, -RZ, RZ, 0, 0 ;  /* 0x00000000ff857431 */ /* 0x000fe200000001ff */
[----:B------:R-:W-:-:S07]  /*58d0*/  MOV R135, RZ ;  /* 0x000000ff00877202 */ /* 0x000fce0000000f00 */
        /* <DEDUP_REMOVED lines=9> */
[----:B------:R-:W-:-:S09]  /*5970*/  IMAD.MOV.U32 R58, RZ, RZ, RZ ;  /* 0x000000ffff3a7224 */ /* 0x000fd200078e00ff */
[----:B------:R-:W5:Y:S01]  /*5980*/  @!P5 LDG.E R58, desc[UR24][R4.64+0x800] ;  /* 0x00080018043ad981 */ /* 0x000f62000c1e1900 */
[----:B------:R-:W-:Y:S01]  /*5990*/  ISETP.GE.AND P6, PT, R30, UR12, PT ;  /* 0x0000000c1e007c0c */ /* 0x000fe2000bfc6270 */
[----:B------:R-:W-:Y:S01]  /*59a0*/  HFMA2 R41, -RZ, RZ, 0, 0 ;  /* 0x00000000ff297431 */ /* 0x000fe200000001ff */
[----:B------:R-:W-:-:S05]  /*59b0*/  MOV R145, RZ ;  /* 0x000000ff00917202 */ /* 0x000fca0000000f00 */
[----:B------:R-:W5:Y:S01]  /*59c0*/  @!P3 LDG.E R41, desc[UR24][R4.64+0x900] ;  /* 0x000900180429b981 */ /* 0x000f62000c1e1900 */
[----:B------:R-:W-:-:S05]  /*59d0*/  ISETP.GE.AND P3, PT, R24, UR12, PT ;  /* 0x0000000c18007c0c */ /* 0x000fca000bf66270 */
[----:B------:R-:W5:Y:S01]  /*59e0*/  @!P6 LDG.E R145, desc[UR24][R4.64+0x980] ;  /* 0x000980180491e981 */ /* 0x000f62000c1e1900 */
[----:B------:R-:W-:Y:S01]  /*59f0*/  ISETP.GE.AND P6, PT, R23, UR12, PT ;  /* 0x0000000c17007c0c */ /* 0x000fe2000bfc6270 */
[----:B------:R-:W-:Y:S01]  /*5a00*/  HFMA2 R137, -RZ, RZ, 0, 0 ;  /* 0x00000000ff897431 */ /* 0x000fe200000001ff */
[----:B------:R-:W-:-:S06]  /*5a10*/  MOV R139, RZ ;  /* 0x000000ff008b7202 */ /* 0x000fcc0000000f00 */
[----:B------:R-:W5:Y:S01]  /*5a20*/  @!P3 LDG.E R139, desc[UR24][R4.64+0xb00] ;  /* 0x000b0018048bb981 */ /* 0x000f62000c1e1900 */
[----:B------:R-:W-:-:S04]  /*5a30*/  ISETP.GE.AND P3, PT, R18, UR12, PT ;  /* 0x0000000c12007c0c */ /* 0x000fc8000bf66270 */
[----:B------:R-:W5:Y:S01]  /*5a40*/  @!P6 LDG.E R137, desc[UR24][R4.64+0xb80] ;  /* 0x000b80180489e981 */ /* 0x000f62000c1e1900 */
[----:B------:R-:W-:Y:S02]  /*5a50*/  ISETP.GE.AND P6, PT, R14, UR12, PT ;  /* 0x0000000c0e007c0c */ /* 0x000fe4000bfc6270 */
[----:B------:R-:W-:-:S06]  /*5a60*/  MOV R131, RZ ;  /* 0x000000ff00837202 */ /* 0x000fcc0000000f00 */
[----:B------:R-:W5:Y:S01]  /*5a70*/  @!P3 LDG.E R131, desc[UR24][R4.64+0xd00] ;  /* 0x000d00180483b981 */ /* 0x000f62000c1e1900 */
[----:B------:R-:W-:-:S04]  /*5a80*/  ISETP.GE.AND P3, PT, R12, UR12, PT ;  /* 0x0000000c0c007c0c */ /* 0x000fc8000bf66270 */
[----:B------:R-:W5:Y:S01]  /*5a90*/  @!P6 LDG.E R129, desc[UR24][R4.64+0xd80] ;  /* 0x000d80180481e981 */ /* 0x000f62000c1e1900 */
[----:B------:R-:W-:Y:S01]  /*5aa0*/  ISETP.GE.AND P6, PT, R11, UR12, PT ;  /* 0x0000000c0b007c0c */ /* 0x000fe2000bfc6270 */
[----:B------:R-:W-:Y:S01]  /*5ab0*/  HFMA2 R48, -RZ, RZ, 0, 0 ;  /* 0x00000000ff307431 */ /* 0x000fe200000001ff */
[----:B------:R-:W-:Y:S02]  /*5ac0*/  MOV R46, RZ ;  /* 0x000000ff002e7202 */ /* 0x000fe40000000f00 */
[----:B------:R-:W-:-:S04]  /*5ad0*/  SHF.L.U32 R7, R7, 0x5, RZ ;  /* 0x0000000507077819 */ /* 0x000fc800000006ff */
[----:B------:R-:W5:Y:S01]  /*5ae0*/  @!P3 LDG.E R48, desc[UR24][R4.64+0xe80] ;  /* 0x000e80180430b981 */ /* 0x000f62000c1e1900 */
[----:B------:R-:W-:-:S04]  /*5af0*/  ISETP.GE.AND P3, PT, R0, UR12, PT ;  /* 0x0000000c00007c0c */ /* 0x000fc8000bf66270 */
[----:B------:R-:W5:Y:S01]  /*5b00*/  @!P6 LDG.E R46, desc[UR24][R4.64+0xf00] ;  /* 0x000f0018042ee981 */ /* 0x000f62000c1e1900 */
[----:B------:R-:W-:Y:S02]  /*5b10*/  ISETP.GE.AND P6, PT, R6, UR12, PT ;  /* 0x0000000c06007c0c */ /* 0x000fe4000bfc6270 */
[----:B------:R-:W-:Y:S01]  /*5b20*/  LEA.HI.SX32 R160, R7, R7, 0x1b ;  /* 0x0000000707a07211 */ /* 0x000fe200078fdaff */
[----:B------:R-:W-:Y:S01]  /*5b30*/  HFMA2 R143, -RZ, RZ, 0, 0 ;  /* 0x00000000ff8f7431 */ /* 0x000fe200000001ff */
[----:B------:R-:W-:Y:S02]  /*5b40*/  MOV R44, RZ ;  /* 0x000000ff002c7202 */ /* 0x000fe40000000f00 */
[----:B------:R-:W-:-:S03]  /*5b50*/  LEA R160, R160, UR23, 0x2 ;  /* 0x00000017a0a07c11 */ /* 0x000fc6000f8e10ff */
        /* <DEDUP_REMOVED lines=8> */
[----:B------:R-:W-:Y:S04]  /*5be0*/  LDS R38, [R160+0x18] ;  /* 0x00001800a0267984 */ /* 0x000fe80000000800 */
[----:B------:R-:W1:Y:S04]  /*5bf0*/  LDS R54, [R160+0x1c] ;  /* 0x00001c00a0367984 */ /* 0x000e680000000800 */
[----:B------:R-:W1:Y:S04]  /*5c00*/  LDS R37, [R160+0x20] ;  /* 0x00002000a0257984 */ /* 0x000e680000000800 */
[----:B------:R-:W1:Y:S04]  /*5c10*/  LDS R34, [R160+0x24] ;  /* 0x00002400a0227984 */ /* 0x000e680000000800 */
[----:B------:R-:W1:Y:S04]  /*5c20*/  LDS R33, [R160+0x28] ;  /* 0x00002800a0217984 */ /* 0x000e680000000800 */
[----:B------:R-:W1:Y:S04]  /*5c30*/  LDS R30, [R160+0x2c] ;  /* 0x00002c00a01e7984 */ /* 0x000e680000000800 */
[----:B------:R-:W-:Y:S04]  /*5c40*/  LDS R24, [R160+0x30] ;  /* 0x00003000a0187984 */ /* 0x000fe80000000800 */
[----:B------:R-:W1:Y:S04]  /*5c50*/  LDS R29, [R160+0x34] ;  /* 0x00003400a01d7984 */ /* 0x000e680000000800 */
[----:B------:R-:W-:Y:S04]  /*5c60*/  LDS R25, [R160+0x38] ;  /* 0x00003800a0197984 */ /* 0x000fe80000000800 */
[----:B------:R-:W1:Y:S04]  /*5c70*/  LDS R26, [R160+0x3c] ;  /* 0x00003c00a01a7984 */ /* 0x000e680000000800 */
[----:B------:R-:W-:Y:S04]  /*5c80*/  LDS R18, [R160+0x40] ;  /* 0x00004000a0127984 */ /* 0x000fe80000000800 */
[----:B------:R-:W1:Y:S01]  /*5c90*/  LDS R23, [R160+0x44] ;  /* 0x00004400a0177984 */ /* 0x000e620000000800 */
[----:B--2---:R-:W-:-:S03]  /*5ca0*/  FMUL.FTZ R153, R3, R126 ;  /* 0x0000007e03997220 */ /* 0x004fc60000410000 */
[----:B------:R-:W-:Y:S01]  /*5cb0*/  LDS R20, [R160+0x48] ;  /* 0x00004800a0147984 */ /* 0x000fe20000000800 */
[----:B------:R-:W-:-:S03]  /*5cc0*/  FMUL.RZ R153, R153, 0.15915493667125701904 ;  /* 0x3e22f98399997820 */ /* 0x000fc6000040c000 */
[----:B------:R-:W2:Y:S04]  /*5cd0*/  LDS R19, [R160+0x4c] ;  /* 0x00004c00a0137984 */ /* 0x000ea80000000800 */
[----:B------:R-:W-:Y:S04]  /*5ce0*/  LDS R12, [R160+0x50] ;  /* 0x00005000a00c7984 */ /* 0x000fe80000000800 */
[----:B------:R-:W2:Y:S04]  /*5cf0*/  LDS R17, [R160+0x54] ;  /* 0x00005400a0117984 */ /* 0x000ea80000000800 */
[----:B------:R-:W-:Y:S04]  /*5d00*/  LDS R14, [R160+0x58] ;  /* 0x00005800a00e7984 */ /* 0x000fe80000000800 */
[----:B------:R-:W2:Y:S04]  /*5d10*/  LDS R13, [R160+0x5c] ;  /* 0x00005c00a00d7984 */ /* 0x000ea80000000800 */
[----:B------:R-:W-:Y:S04]  /*5d20*/  LDS R6, [R160+0x60] ;  /* 0x00006000a0067984 */ /* 0x000fe80000000800 */
[----:B------:R-:W2:Y:S04]  /*5d30*/  LDS R11, [R160+0x64] ;  /* 0x00006400a00b7984 */ /* 0x000ea80000000800 */
[----:B------:R-:W2:Y:S04]  /*5d40*/  LDS R8, [R160+0x68] ;  /* 0x00006800a0087984 */ /* 0x000ea80000000800 */
[----:B------:R-:W2:Y:S04]  /*5d50*/  LDS R7, [R160+0x6c] ;  /* 0x00006c00a0077984 */ /* 0x000ea80000000800 */
[----:B0-----:R-:W0:Y:S04]  /*5d60*/  LDS R4, [R160+0x70] ;  /* 0x00007000a0047984 */ /* 0x001e280000000800 */
[----:B------:R-:W0:Y:S04]  /*5d70*/  LDS R5, [R160+0x74] ;  /* 0x00007400a0057984 */ /* 0x000e280000000800 */
[----:B------:R-:W-:Y:S04]  /*5d80*/  LDS R147, [R160+0x78] ;  /* 0x00007800a0937984 */ /* 0x000fe80000000800 */
[----:B------:R-:W0:Y:S04]  /*5d90*/  LDS R0, [R160+0x7c] ;  /* 0x00007c00a0007984 */ /* 0x000e280000000800 */
[----:B----4-:R-:W-:Y:S04]  /*5da0*/  STS [R74+0x4200], R76 ;  /* 0x0042004c4a007388 */ /* 0x010fe80000000800 */
[----:B---3--:R3:W-:Y:S04]  /*5db0*/  STS [R32+0x4280], R148 ;  /* 0x0042809420007388 */ /* 0x0087e80000000800 */
[----:B-----5:R-:W-:Y:S04]  /*5dc0*/  STS [R27+0x4300], R72 ;  /* 0x004300481b007388 */ /* 0x020fe80000000800 */
[----:B------:R4:W-:Y:S01]  /*5dd0*/  STS [R71+0x4380], R73 ;  /* 0x0043804947007388 */ /* 0x0009e20000000800 */
[----:B---3--:R-:W-:Y:S03]  /*5de0*/  MUFU.SIN R148, R153 ;  /* 0x0000009900947308 */ /* 0x008fe60000000400 */
[----:B------:R3:W-:Y:S05]  /*5df0*/  STS [R16+0x4400], R70 ;  /* 0x0044004610007388 */ /* 0x0007ea0000000800 */
[----:B----4-:R4:W-:Y:S01]  /*5e00*/  MUFU.COS R73, R153 ;  /* 0x0000009900497308 */ /* 0x0109e20000000000 */
[----:B------:R-:W-:Y:S01]  /*5e10*/  STS [R65+0x4480], R68 ;  /* 0x0044804441007388 */ /* 0x000fe20000000800 */
[----:B----4-:R-:W-:-:S03]  /*5e20*/  FMUL.FTZ R153, R3, R124 ;  /* 0x0000007c03997220 */ /* 0x010fc60000410000 */
[----:B------:R4:W-:Y:S01]  /*5e30*/  STS [R28+0x4500], R69 ;  /* 0x004500451c007388 */ /* 0x0009e20000000800 */
[----:B------:R-:W-:-:S04]  /*5e40*/  FMUL.RZ R153, R153, 0.15915493667125701904 ;  /* 0x3e22f98399997820 */ /* 0x000fc8000040c000 */
[----:B---3--:R-:W-:Y:S01]  /*5e50*/  MUFU.SIN R70, R153 ;  /* 0x0000009900467308 */ /* 0x008fe20000000400 */
[----:B------:R3:W-:Y:S07]  /*5e60*/  STS [R21+0x4580], R64 ;  /* 0x0045804015007388 */ /* 0x0007ee0000000800 */
[----:B----4-:R4:W-:Y:S01]  /*5e70*/  MUFU.COS R69, R153 ;  /* 0x0000009900457308 */ /* 0x0109e20000000000 */
[----:B------:R-:W-:Y:S01]  /*5e80*/  STS [R59+0x4600], R60 ;  /* 0x0046003c3b007388 */ /* 0x000fe20000000800 */
[C---:B------:R-:W-:Y:S01]  /*5e90*/  FMUL.FTZ R71, R3.reuse, R125 ;  /* 0x0000007d03477220 */ /* 0x040fe20000410000 */
[----:B----4-:R-:W-:-:S02]  /*5ea0*/  FMUL.FTZ R153, R3, R122 ;  /* 0x0000007a03997220 */ /* 0x010fc40000410000 */
[----:B------:R4:W-:Y:S02]  /*5eb0*/  STS [R15+0x4680], R63 ;  /* 0x0046803f0f007388 */ /* 0x0009e40000000800 */
[----:B------:R-:W-:Y:S01]  /*5ec0*/  FMUL.RZ R153, R153, 0.15915493667125701904 ;  /* 0x3e22f98399997820 */ /* 0x000fe2000040c000 */
[C---:B------:R-:W-:Y:S01]  /*5ed0*/  FMUL.FTZ R76, R3.reuse, R127 ;  /* 0x0000007f034c7220 */ /* 0x040fe20000410000 */
[----:B------:R-:W-:Y:S02]  /*5ee0*/  FMUL.FTZ R65, R3, R123 ;  /* 0x0000007b03417220 */ /* 0x000fe40000410000 */
[----:B---3--:R-:W-:Y:S01]  /*5ef0*/  MUFU.SIN R64, R153 ;  /* 0x0000009900407308 */ /* 0x008fe20000000400 */
[----:B------:R-:W-:Y:S01]  /*5f00*/  FMUL.FTZ R2, R2, 1.4426950216293334961 ;  /* 0x3fb8aa3b02027820 */ /* 0x000fe20000410000 */
[----:B------:R-:W-:Y:S01]  /*5f10*/  STS [R22+0x4700], R56 ;  /* 0x0047003816007388 */ /* 0x000fe20000000800 */
[----:B------:R-:W-:Y:S01]  /*5f20*/  FMUL.RZ R71, R71, 0.15915493667125701904 ;  /* 0x3e22f98347477820 */ /* 0x000fe2000040c000 */
[----:B------:R-:W-:-:S04]  /*5f30*/  FMUL.RZ R76, R76, 0.15915493667125701904 ;  /* 0x3e22f9834c4c7820 */ /* 0x000fc8000040c000 */
[----:B----4-:R3:W-:Y:S01]  /*5f40*/  MUFU.COS R63, R153 ;  /* 0x00000099003f7308 */ /* 0x0107e20000000000 */
[----:B------:R4:W-:Y:S01]  /*5f50*/  STS [R52+0x4780], R77 ;  /* 0x0047804d34007388 */ /* 0x0009e20000000800 */
[----:B------:R-:W-:Y:S01]  /*5f60*/  FMUL.RZ R65, R65, 0.15915493667125701904 ;  /* 0x3e22f98341417820 */ /* 0x000fe2000040c000 */
[C---:B------:R-:W-:Y:S01]  /*5f70*/  FMUL.FTZ R16, R2.reuse, R125 ;  /* 0x0000007d02107220 */ /* 0x040fe20000410000 */
[CC--:B---3--:R-:W-:Y:S01]  /*5f80*/  FMUL.FTZ R153, R3.reuse, R120.reuse ;  /* 0x0000007803997220 */ /* 0x0c8fe20000410000 */
[----:B----4-:R-:W-:Y:S01]  /*5f90*/  FMUL.FTZ R77, R3, R119 ;  /* 0x00000077034d7220 */ /* 0x010fe20000410000 */
[C---:B------:R-:W-:Y:S02]  /*5fa0*/  FMUL.FTZ R52, R2.reuse, R120 ;  /* 0x0000007802347220 */ /* 0x040fe40000410000 */
[----:B------:R-:W-:Y:S01]  /*5fb0*/  FMUL.RZ R153, R153, 0.15915493667125701904 ;  /* 0x3e22f98399997820 */ /* 0x000fe2000040c000 */
[C---:B------:R-:W-:Y:S01]  /*5fc0*/  FMUL.FTZ R32, R2.reuse, R127 ;  /* 0x0000007f02207220 */ /* 0x040fe20000410000 */
[C---:B------:R-:W-:Y:S01]  /*5fd0*/  FMUL.FTZ R27, R2.reuse, R126 ;  /* 0x0000007e021b7220 */ /* 0x040fe20000410000 */
[----:B------:R-:W-:Y:S01]  /*5fe0*/  MUFU.SIN R72, R71 ;  /* 0x0000004700487308 */ /* 0x000fe20000000400 */
[----:B------:R-:W-:Y:S01]  /*5ff0*/  FMUL.FTZ R21, R2, R123 ;  /* 0x0000007b02157220 */ /* 0x000fe20000410000 */
[----:B------:R-:W-:Y:S01]  /*6000*/  FMUL.RZ R77, R77, 0.15915493667125701904 ;  /* 0x3e22f9834d4d7820 */ /* 0x000fe2000040c000 */
[----:B------:R-:W-:Y:S01]  /*6010*/  FMUL.FTZ R59, R3, R121 ;  /* 0x00000079033b7220 */ /* 0x000fe20000410000 */
[----:B------:R3:W-:Y:S04]  /*6020*/  STS [R53+0x4800], R128 ;  /* 0x0048008035007388 */ /* 0x0007e80000000800 */
[----:B------:R-:W-:Y:S01]  /*6030*/  MUFU.SIN R74, R76 ;  /* 0x0000004c004a7308 */ /* 0x000fe20000000400 */
[----:B------:R4:W-:Y:S01]  /*6040*/  STS [R36+0x4880], R39 ;  /* 0x0048802724007388 */ /* 0x0009e20000000800 */
[----:B------:R-:W-:-:S06]  /*6050*/  FMUL.RZ R59, R59, 0.15915493667125701904 ;  /* 0x3e22f9833b3b7820 */ /* 0x000fcc000040c000 */
[----:B------:R-:W5:Y:S01]  /*6060*/  MUFU.COS R71, R71 ;  /* 0x0000004700477308 */ /* 0x000f620000000000 */
[----:B------:R-:W-:-:S07]  /*6070*/  FMUL.FTZ R15, R2, R122 ;  /* 0x0000007a020f7220 */ /* 0x000fce0000410000 */
[----:B------:R-:W-:Y:S01]  /*6080*/  MUFU.SIN R68, R65 ;  /* 0x0000004100447308 */ /* 0x000fe20000000400 */
[----:B------:R-:W-:-:S07]  /*6090*/  FMUL.FTZ R28, R2, R124 ;  /* 0x0000007c021c7220 */ /* 0x000fce0000410000 */
[----:B------:R-:W1:Y:S01]  /*60a0*/  MUFU.COS R76, R76 ;  /* 0x0000004c004c7308 */ /* 0x000e620000000000 */
[----:B------:R-:W-:-:S07]  /*60b0*/  FMUL.FTZ R22, R2, R121 ;  /* 0x0000007902167220 */ /* 0x000fce0000410000 */
[----:B------:R-:W2:Y:S08]  /*60c0*/  MUFU.COS R65, R65 ;  /* 0x0000004100417308 */ /* 0x000eb00000000000 */
[----:B------:R-:W-:Y:S08]  /*60d0*/  MUFU.SIN R56, R153 ;  /* 0x0000009900387308 */ /* 0x000ff00000000400 */
[----:B---3--:R3:W-:Y:S01]  /*60e0*/  MUFU.COS R53, R153 ;  /* 0x0000009900357308 */ /* 0x0087e20000000000 */
[----:B------:R-:W-:-:S07]  /*60f0*/  FMUL.FTZ R128, R2, R119 ;  /* 0x0000007702807220 */ /* 0x000fce0000410000 */
[----:B----4-:R-:W-:Y:S08]  /*6100*/  MUFU.COS R39, R77 ;  /* 0x0000004d00277308 */ /* 0x010ff00000000000 */
[----:B---3--:R3:W-:Y:S04]  /*6110*/  MUFU.EX2 R153, R52 ;  /* 0x0000003400997308 */ /* 0x0087e80000000800 */
[----:B------:R-:W5:Y:S04]  /*6120*/  MUFU.EX2 R16, R16 ;  /* 0x0000001000107308 */ /* 0x000f680000000800 */
[----:B---3--:R3:W-:Y:S01]  /*6130*/  MUFU.SIN R52, R77 ;  /* 0x0000004d00347308 */ /* 0x0087e20000000400 */
[----:B------:R4:W-:Y:S07]  /*6140*/  STS [R31+0x4900], R35 ;  /* 0x004900231f007388 */ /* 0x0009ee0000000800 */
[----:B------:R-:W1:Y:S01]  /*6150*/  MUFU.EX2 R32, R32 ;  /* 0x0000002000207308 */ /* 0x000e620000000800 */
[----:B---3--:R-:W-:-:S03]  /*6160*/  FMUL.FTZ R77, R3, R118 ;  /* 0x00000076034d7220 */ /* 0x008fc60000410000 */
[----:B------:R-:W3:Y:S01]  /*6170*/  MUFU.EX2 R27, R27 ;  /* 0x0000001b001b7308 */ /* 0x000ee20000000800 */
[----:B------:R-:W-:-:S03]  /*6180*/  FMUL.RZ R77, R77, 0.15915493667125701904 ;  /* 0x3e22f9834d4d7820 */ /* 0x000fc6000040c000 */
[----:B------:R-:W2:Y:S01]  /*6190*/  MUFU.EX2 R21, R21 ;  /* 0x0000001500157308 */ /* 0x000ea20000000800 */
[----:B----4-:R-:W-:-:S03]  /*61a0*/  FMUL.FTZ R31, R3, R117 ;  /* 0x00000075031f7220 */ /* 0x010fc60000410000 */
[----:B------:R-:W-:Y:S01]  /*61b0*/  MUFU.SIN R60, R59 ;  /* 0x0000003b003c7308 */ /* 0x000fe20000000400 */
[----:B------:R-:W-:-:S07]  /*61c0*/  FMUL.RZ R31, R31, 0.15915493667125701904 ;  /* 0x3e22f9831f1f7820 */ /* 0x000fce000040c000 */
[----:B------:R-:W4:Y:S01]  /*61d0*/  MUFU.COS R59, R59 ;  /* 0x0000003b003b7308 */ /* 0x000f220000000000 */
[C---:B-----5:R-:W-:Y:S01]  /*61e0*/  FMUL.FTZ R71, R16.reuse, R71 ;  /* 0x0000004710477220 */ /* 0x060fe20000410000 */
[----:B------:R-:W-:-:S06]  /*61f0*/  FMUL.FTZ R72, R16, R72 ;  /* 0x0000004810487220 */ /* 0x000fcc0000410000 */
[----:B------:R-:W-:Y:S01]  /*6200*/  MUFU.SIN R36, R77 ;  /* 0x0000004d00247308 */ /* 0x000fe20000000400 */
[----:B-1----:R-:W-:-:S07]  /*6210*/  FMUL.FTZ R76, R32, R76 ;  /* 0x0000004c204c7220 */ /* 0x002fce0000410000 */
[----:B------:R1:W5:Y:S01]  /*6220*/  MUFU.COS R35, R77 ;  /* 0x0000004d00237308 */ /* 0x0003620000000000 */
[----:B------:R-:W-:Y:S01]  /*6230*/  FMUL.FTZ R74, R32, R74 ;  /* 0x0000004a204a7220 */ /* 0x000fe20000410000 */
[----:B---3--:R-:W-:-:S06]  /*6240*/  FMUL.FTZ R73, R27, R73 ;  /* 0x000000491b497220 */ /* 0x008fcc0000410000 */
[----:B------:R-:W3:Y:S01]  /*6250*/  MUFU.EX2 R15, R15 ;  /* 0x0000000f000f7308 */ /* 0x000ee20000000800 */
[----:B-1----:R-:W-:-:S03]  /*6260*/  FMUL.FTZ R77, R2, R118 ;  /* 0x00000076024d7220 */ /* 0x002fc60000410000 */
[----:B------:R-:W1:Y:S04]  /*6270*/  MUFU.EX2 R28, R28 ;  /* 0x0000001c001c7308 */ /* 0x000e680000000800 */
[----:B------:R-:W4:Y:S04]  /*6280*/  MUFU.EX2 R22, R22 ;  /* 0x0000001600167308 */ /* 0x000f280000000800 */
[----:B------:R-:W0:Y:S01]  /*6290*/  MUFU.EX2 R128, R128 ;  /* 0x0000008000807308 */ /* 0x000e220000000800 */
[----:B------:R-:W-:Y:S01]  /*62a0*/  FMUL.FTZ R148, R27, R148 ;  /* 0x000000941b947220 */ /* 0x000fe20000410000 */
[----:B------:R-:W-:Y:S01]  /*62b0*/  FMUL.FTZ R16, R2, R117 ;  /* 0x0000007502107220 */ /* 0x000fe20000410000 */
[C---:B--2---:R-:W-:Y:S01]  /*62c0*/  FMUL.FTZ R65, R21.reuse, R65 ;  /* 0x0000004115417220 */ /* 0x044fe20000410000 */
[----:B------:R-:W5:Y:S01]  /*62d0*/  MUFU.EX2 R77, R77 ;  /* 0x0000004d004d7308 */ /* 0x000f620000000800 */
[----:B------:R-:W-:Y:S01]  /*62e0*/  FMUL.FTZ R68, R21, R68 ;  /* 0x0000004415447220 */ /* 0x000fe20000410000 */
[C---:B------:R-:W-:Y:S01]  /*62f0*/  FMUL.FTZ R27, R3.reuse, R116 ;  /* 0x00000074031b7220 */ /* 0x040fe20000410000 */
[----:B------:R-:W-:Y:S01]  /*6300*/  FMUL.FTZ R21, R3, R115 ;  /* 0x0000007303157220 */ /* 0x000fe20000410000 */
[----:B------:R-:W-:Y:S02]  /*6310*/  MUFU.SIN R32, R31 ;  /* 0x0000001f00207308 */ /* 0x000fe40000000400 */
[----:B------:R-:W-:Y:S01]  /*6320*/  FMUL.RZ R27, R27, 0.15915493667125701904 ;  /* 0x3e22f9831b1b7820 */ /* 0x000fe2000040c000 */
[----:B------:R-:W-:-:S05]  /*6330*/  FMUL.RZ R21, R21, 0.15915493667125701904 ;  /* 0x3e22f98315157820 */ /* 0x000fca000040c000 */
[----:B------:R-:W2:Y:S01]  /*6340*/  MUFU.COS R31, R31 ;  /* 0x0000001f001f7308 */ /* 0x000ea20000000000 */
[C---:B---3--:R-:W-:Y:S01]  /*6350*/  FMUL.FTZ R63, R15.reuse, R63 ;  /* 0x0000003f0f3f7220 */ /* 0x048fe20000410000 */
[----:B------:R-:W-:Y:S01]  /*6360*/  FMUL.FTZ R64, R15, R64 ;  /* 0x000000400f407220 */ /* 0x000fe20000410000 */
[C---:B-1----:R-:W-:Y:S01]  /*6370*/  FMUL.FTZ R69, R28.reuse, R69 ;  /* 0x000000451c457220 */ /* 0x042fe20000410000 */
[----:B------:R-:W-:Y:S01]  /*6380*/  FMUL.FTZ R70, R28, R70 ;  /* 0x000000461c467220 */ /* 0x000fe20000410000 */
[----:B------:R-:W-:-:S03]  /*6390*/  FMUL.FTZ R15, R2, R116 ;  /* 0x00000074020f7220 */ /* 0x000fc60000410000 */
[----:B------:R-:W2:Y:S01]  /*63a0*/  MUFU.EX2 R16, R16 ;  /* 0x0000001000107308 */ /* 0x000ea20000000800 */
[C---:B----4-:R-:W-:Y:S01]  /*63b0*/  FMUL.FTZ R59, R22.reuse, R59 ;  /* 0x0000003b163b7220 */ /* 0x050fe20000410000 */
[----:B------:R-:W-:Y:S01]  /*63c0*/  FMUL.FTZ R60, R22, R60 ;  /* 0x0000003c163c7220 */ /* 0x000fe20000410000 */
[C---:B0-----:R-:W-:Y:S01]  /*63d0*/  FMUL.FTZ R39, R128.reuse, R39 ;  /* 0x0000002780277220 */ /* 0x041fe20000410000 */
[----:B------:R-:W-:Y:S01]  /*63e0*/  MUFU.SIN R28, R27 ;  /* 0x0000001b001c7308 */ /* 0x000fe20000000400 */
[----:B------:R-:W-:Y:S01]  /*63f0*/  FMUL.FTZ R52, R128, R52 ;  /* 0x0000003480347220 */ /* 0x000fe20000410000 */
[----:B------:R-:W-:Y:S01]  /*6400*/  FMUL.FTZ R128, R2, R115 ;  /* 0x0000007302807220 */ /* 0x000fe20000410000 */
[C---:B-----5:R-:W-:Y:S01]  /*6410*/  FMUL.FTZ R35, R77.reuse, R35 ;  /* 0x000000234d237220 */ /* 0x060fe20000410000 */
[----:B------:R-:W-:-:S04]  /*6420*/  FMUL.FTZ R36, R77, R36 ;  /* 0x000000244d247220 */ /* 0x000fc80000410000 */
[----:B------:R-:W-:Y:S08]  /*6430*/  MUFU.SIN R22, R21 ;  /* 0x0000001500167308 */ /* 0x000ff00000000400 */
[----:B------:R-:W0:Y:S08]  /*6440*/  MUFU.COS R27, R27 ;  /* 0x0000001b001b7308 */ /* 0x000e300000000000 */
[----:B------:R-:W1:Y:S01]  /*6450*/  MUFU.COS R21, R21 ;  /* 0x0000001500157308 */ /* 0x000e620000000000 */
[C---:B--2---:R-:W-:Y:S01]  /*6460*/  FMUL.FTZ R31, R16.reuse, R31 ;  /* 0x0000001f101f7220 */ /* 0x044fe20000410000 */
[----:B------:R-:W-:-:S06]  /*6470*/  FMUL.FTZ R32, R16, R32 ;  /* 0x0000002010207220 */ /* 0x000fcc0000410000 */
[----:B------:R-:W0:Y:S04]  /*6480*/  MUFU.EX2 R15, R15 ;  /* 0x0000000f000f7308 */ /* 0x000e280000000800 */
[----:B------:R2:W1:Y:S01]  /*6490*/  MUFU.EX2 R77, R128 ;  /* 0x00000080004d7308 */ /* 0x0004620000000800 */
[----:B------:R-:W-:-:S04]  /*64a0*/  @!P4 SHF.L.U32 R16, R95, 0x5, RZ ;  /* 0x000000055f10c819 */ /* 0x000fc800000006ff */
[----:B------:R-:W-:Y:S01]  /*64b0*/  @!P4 LOP3.LUT R78, R16, R95, RZ, 0xfc, !PT ;  /* 0x0000005f104ec212 */ /* 0x000fe200078efcff */
[----:B--2---:R-:W-:Y:S01]  /*64c0*/  FMUL.FTZ R128, R3, R114 ;  /* 0x0000007203807220 */ /* 0x004fe20000410000 */
[----:B------:R-:W-:-:S03]  /*64d0*/  FMUL.FTZ R53, R153, R53 ;  /* 0x0000003599357220 */ /* 0x000fc60000410000 */
[----:B------:R-:W-:Y:S01]  /*64e0*/  FMUL.RZ R16, R128, 0.15915493667125701904 ;  /* 0x3e22f98380107820 */ /* 0x000fe2000040c000 */
[----:B------:R-:W-:Y:S01]  /*64f0*/  FMUL.FTZ R56, R153, R56 ;  /* 0x0000003899387220 */ /* 0x000fe20000410000 */
[C---:B0-----:R-:W-:Y:S01]  /*6500*/  FMUL.FTZ R27, R15.reuse, R27 ;  /* 0x0000001b0f1b7220 */ /* 0x041fe20000410000 */
[----:B------:R-:W-:Y:S01]  /*6510*/  FMUL.FTZ R28, R15, R28 ;  /* 0x0000001c0f1c7220 */ /* 0x000fe20000410000 */
[C---:B-1----:R-:W-:Y:S01]  /*6520*/  FMUL.FTZ R21, R77.reuse, R21 ;  /* 0x000000154d157220 */ /* 0x042fe20000410000 */
[----:B------:R-:W-:Y:S01]  /*6530*/  FMUL.FTZ R22, R77, R22 ;  /* 0x000000164d167220 */ /* 0x000fe20000410000 */
[----:B------:R-:W-:Y:S01]  /*6540*/  @!P2 SHF.L.U32 R153, R95, 0x5, RZ ;  /* 0x000000055f99a819 */ /* 0x000fe200000006ff */
[----:B------:R-:W-:Y:S01]  /*6550*/  FMUL.FTZ R77, R2, R114 ;  /* 0x00000072024d7220 */ /* 0x000fe20000410000 */
[----:B------:R-:W0:Y:S02]  /*6560*/  MUFU.COS R15, R16 ;  /* 0x00000010000f7308 */ /* 0x000e240000000000 */
[----:B------:R-:W-:-:S02]  /*6570*/  @!P2 LOP3.LUT R78, R153, R95, RZ, 0xfc, !PT ;  /* 0x0000005f994ea212 */ /* 0x000fc400078efcff */
[----:B------:R-:W-:-:S04]  /*6580*/  @!P5 SHF.L.U32 R153, R95, 0x5, RZ ;  /* 0x000000055f99d819 */ /* 0x000fc800000006ff */
[----:B------:R1:W2:Y:S01]  /*6590*/  MUFU.SIN R128, R16 ;  /* 0x0000001000807308 */ /* 0x0002a20000000400 */
[----:B------:R-:W-:-:S07]  /*65a0*/  @!P5 LOP3.LUT R78, R153, R95, RZ, 0xfc, !PT ;  /* 0x0000005f994ed212 */ /* 0x000fce00078efcff */
[----:B-1----:R1:W0:Y:S01]  /*65b0*/  MUFU.EX2 R16, R77 ;  /* 0x0000004d00107308 */ /* 0x0022220000000800 */
[C---:B------:R-:W-:Y:S02]  /*65c0*/  SHF.L.U32 R153, R95.reuse, 0x5, RZ ;  /* 0x000000055f997819 */ /* 0x040fe400000006ff */
[----:B-1----:R-:W-:-:S04]  /*65d0*/  @!P3 SHF.L.U32 R77, R95, 0x5, RZ ;  /* 0x000000055f4db819 */ /* 0x002fc800000006ff */
[----:B------:R-:W-:-:S04]  /*65e0*/  @!P3 LOP3.LUT R78, R77, R95, RZ, 0xfc, !PT ;  /* 0x0000005f4d4eb212 */ /* 0x000fc800078efcff */
[----:B------:R-:W-:Y:S02]  /*65f0*/  LOP3.LUT R77, R78, 0x7c1f, RZ, 0xc0, !PT ;  /* 0x00007c1f4e4d7812 */ /* 0x000fe400078ec0ff */
[----:B------:R-:W-:Y:S02]  /*6600*/  LOP3.LUT R78, R153, R95, RZ, 0xfc, !PT ;  /* 0x0000005f994e7212 */ /* 0x000fe400078efcff */
[----:B------:R-:W-:Y:S01]  /*6610*/  MOV R95, R154 ;  /* 0x0000009a005f7202 */ /* 0x000fe20000000f00 */
[C---:B0-----:R-:W-:Y:S01]  /*6620*/  FMUL.FTZ R15, R16.reuse, R15 ;  /* 0x0000000f100f7220 */ /* 0x041fe20000410000 */
[----:B--2---:R-:W-:Y:S02]  /*6630*/  FMUL.FTZ R16, R16, R128 ;  /* 0x0000008010107220 */ /* 0x004fe40000410000 */
[----:B------:R-:W-:Y:S01]  /*6640*/  SHF.L.U32 R128, R95, 0x4, RZ ;  /* 0x000000045f807819 */ /* 0x000fe200000006ff */
[----:B------:R-:W-:Y:S01]  /*6650*/  UIMAD UR12, UR6, -0x800, UR15 ;  /* 0xfffff800060c78a4 */ /* 0x000fe2000f8e020f */
[----:B------:R0:W-:Y:S01]  /*6660*/  STS [R10+0x4980], R75 ;  /* 0x0049804b0a007388 */ /* 0x0001e20000000800 */
[----:B------:R-:W-:-:S02]  /*6670*/  FMUL.FTZ R153, R3, R113 ;  /* 0x0000007103997220 */ /* 0x000fc40000410000 */
[C---:B0-----:R-:W-:Y:S01]  /*6680*/  VIADD R75, R128.reuse, 0x1 ;  /* 0x00000001804b7836 */ /* 0x041fe20000000000 */
[C---:B------:R-:W-:Y:S02]  /*6690*/  IADD3 R10, PT, PT, R128.reuse, 0x2, RZ ;  /* 0x00000002800a7810 */ /* 0x040fe40007ffe0ff */
[C---:B------:R-:W-:Y:S02]  /*66a0*/  ISETP.GE.U32.AND P3, PT, R128.reuse, UR12, PT ;  /* 0x0000000c80007c0c */ /* 0x040fe4000bf66070 */
[----:B------:R-:W-:Y:S02]  /*66b0*/  ISETP.GE.U32.AND P4, PT, R75, UR12, PT ;  /* 0x0000000c4b007c0c */ /* 0x000fe4000bf86070 */
[----:B------:R-:W-:Y:S01]  /*66c0*/  IADD3 R75, PT, PT, R128, 0x3, RZ ;  /* 0x00000003804b7810 */ /* 0x000fe20007ffe0ff */
[----:B------:R-:W-:Y:S01]  /*66d0*/  FMUL.RZ R153, R153, 0.15915493667125701904 ;  /* 0x3e22f98399997820 */ /* 0x000fe2000040c000 */
[----:B------:R-:W-:Y:S02]  /*66e0*/  FSEL R76, R76, 1, !P3 ;  /* 0x3f8000004c4c7808 */ /* 0x000fe40005800000 */
[----:B------:R-:W-:Y:S01]  /*66f0*/  ISETP.GE.U32.AND P6, PT, R75, UR12, PT ;  /* 0x0000000c4b007c0c */ /* 0x000fe2000bfc6070 */
[----:B------:R0:W-:Y:S01]  /*6700*/  STS [R9+0x4a00], R58 ;  /* 0x004a003a09007388 */ /* 0x0001e20000000800 */
[----:B------:R-:W-:Y:S01]  /*6710*/  FSEL R75, R148, RZ, !P4 ;  /* 0x000000ff944b7208 */ /* 0x000fe20006000000 */
[----:B------:R-:W-:Y:S01]  /*6720*/  FMUL.FTZ R148, R2, R113 ;  /* 0x0000007102947220 */ /* 0x000fe20000410000 */
[----:B------:R-:W-:-:S02]  /*6730*/  ISETP.GE.U32.AND P5, PT, R10, UR12, PT ;  /* 0x0000000c0a007c0c */ /* 0x000fc4000bfa6070 */
[----:B------:R-:W-:Y:S01]  /*6740*/  MUFU.SIN R10, R153 ;  /* 0x00000099000a7308 */ /* 0x000fe20000000400 */
[----:B------:R-:W-:Y:S01]  /*6750*/  FSEL R74, R74, RZ, !P3 ;  /* 0x000000ff4a4a7208 */ /* 0x000fe20005800000 */
[----:B------:R-:W-:Y:S01]  /*6760*/  FMUL.FTZ R154, R76, R75 ;  /* 0x0000004b4c9a7220 */ /* 0x000fe20000410000 */
[----:B------:R-:W-:-:S05]  /*6770*/  FSEL R73, R73, 1, !P4 ;  /* 0x3f80000049497808 */ /* 0x000fca0006000000 */
[----:B0-----:R0:W1:Y:S01]  /*6780*/  MUFU.COS R9, R153 ;  /* 0x0000009900097308 */ /* 0x0010620000000000 */
[----:B------:R-:W-:Y:S01]  /*6790*/  FMUL.FTZ R58, R74, R75 ;  /* 0x0000004b4a3a7220 */ /* 0x000fe20000410000 */
[----:B------:R-:W-:-:S06]  /*67a0*/  FSEL R72, R72, RZ, !P5 ;  /* 0x000000ff48487208 */ /* 0x000fcc0006800000 */
[----:B0-----:R0:W1:Y:S01]  /*67b0*/  MUFU.EX2 R153, R148 ;  /* 0x0000009400997308 */ /* 0x0010620000000800 */
[-C--:B------:R-:W-:Y:S01]  /*67c0*/  FFMA.FTZ R58, R76, R73.reuse, -R58 ;  /* 0x000000494c3a7223 */ /* 0x080fe2000001083a */
[----:B------:R-:W-:Y:S01]  /*67d0*/  FSEL R71, R71, 1, !P5 ;  /* 0x3f80000047477808 */ /* 0x000fe20006800000 */
[----:B0-----:R-:W-:Y:S02]  /*67e0*/  FFMA.FTZ R148, R74, R73, R154 ;  /* 0x000000494a947223 */ /* 0x001fe4000001009a */
[C---:B------:R-:W-:Y:S02]  /*67f0*/  FMUL.FTZ R154, R72.reuse, R58 ;  /* 0x0000003a489a7220 */ /* 0x040fe40000410000 */
[----:B------:R-:W-:Y:S01]  /*6800*/  FMUL.FTZ R155, R72, R148 ;  /* 0x00000094489b7220 */ /* 0x000fe20000410000 */
[----:B------:R-:W-:-:S03]  /*6810*/  FSEL R70, R70, RZ, !P6 ;  /* 0x000000ff46467208 */ /* 0x000fc60007000000 */
[C---:B------:R-:W-:Y:S01]  /*6820*/  FFMA.FTZ R58, R71.reuse, R58, -R155 ;  /* 0x0000003a473a7223 */ /* 0x040fe2000001089b */
[----:B------:R-:W-:Y:S01]  /*6830*/  FFMA.FTZ R148, R71, R148, R154 ;  /* 0x0000009447947223 */ /* 0x000fe2000001009a */
[C---:B-1----:R-:W-:Y:S01]  /*6840*/  FMUL.FTZ R9, R153.reuse, R9 ;  /* 0x0000000999097220 */ /* 0x042fe20000410000 */
[----:B------:R-:W-:Y:S01]  /*6850*/  FMUL.FTZ R10, R153, R10 ;  /* 0x0000000a990a7220 */ /* 0x000fe20000410000 */
[----:B------:R-:W-:Y:S01]  /*6860*/  FSEL R69, R69, 1, !P6 ;  /* 0x3f80000045457808 */ /* 0x000fe20007000000 */
[C---:B------:R-:W-:Y:S01]  /*6870*/  FMUL.FTZ R153, R70.reuse, R58 ;  /* 0x0000003a46997220 */ /* 0x040fe20000410000 */
[----:B------:R-:W-:-:S03]  /*6880*/  FMUL.FTZ R154, R70, R148 ;  /* 0x00000094469a7220 */ /* 0x000fc60000410000 */
[----:B------:R-:W-:Y:S01]  /*6890*/  FFMA.FTZ R148, R69, R148, R153 ;  /* 0x0000009445947223 */ /* 0x000fe20000010099 */
[C---:B------:R-:W-:Y:S01]  /*68a0*/  IADD3 R153, PT, PT, R128.reuse, 0x4, RZ ;  /* 0x0000000480997810 */ /* 0x040fe20007ffe0ff */
[C---:B------:R-:W-:Y:S01]  /*68b0*/  FMUL.FTZ R67, R79.reuse, R67 ;  /* 0x000000434f437220 */ /* 0x040fe20000410000 */
[----:B------:R-:W-:Y:S02]  /*68c0*/  FMUL.FTZ R66, R79, R66 ;  /* 0x000000424f427220 */ /* 0x000fe40000410000 */
[----:B------:R-:W-:Y:S01]  /*68d0*/  ISETP.GE.U32.AND P2, PT, R153, UR12, PT ;  /* 0x0000000c99007c0c */ /* 0x000fe2000bf46070 */
[----:B------:R-:W-:Y:S01]  /*68e0*/  FFMA.FTZ R58, R69, R58, -R154 ;  /* 0x0000003a453a7223 */ /* 0x000fe2000001089a */
[----:B------:R-:W-:Y:S02]  /*68f0*/  IADD3 R153, PT, PT, R128, 0x5, RZ ;  /* 0x0000000580997810 */ /* 0x000fe40007ffe0ff */
[----:B------:R-:W-:Y:S02]  /*6900*/  FSEL R68, R68, RZ, !P2 ;  /* 0x000000ff44447208 */ /* 0x000fe40005000000 */
[----:B------:R-:W-:-:S02]  /*6910*/  FSEL R67, R67, RZ, !P3 ;  /* 0x000000ff43437208 */ /* 0x000fc40005800000 */
[----:B------:R-:W-:Y:S02]  /*6920*/  FSEL R66, R66, RZ, !P3 ;  /* 0x000000ff42427208 */ /* 0x000fe40005800000 */
[----:B------:R-:W-:Y:S01]  /*6930*/  ISETP.GE.U32.AND P3, PT, R153, UR12, PT ;  /* 0x0000000c99007c0c */ /* 0x000fe2000bf66070 */
[C---:B------:R-:W-:Y:S01]  /*6940*/  FMUL.FTZ R153, R68.reuse, R58 ;  /* 0x0000003a44997220 */ /* 0x040fe20000410000 */
[----:B------:R-:W-:Y:S01]  /*6950*/  FSEL R65, R65, 1, !P2 ;  /* 0x3f80000041417808 */ /* 0x000fe20005000000 */
[----:B------:R-:W-:Y:S01]  /*6960*/  FMUL.FTZ R154, R68, R148 ;  /* 0x00000094449a7220 */ /* 0x000fe20000410000 */
[C---:B------:R-:W-:Y:S01]  /*6970*/  FMUL.FTZ R62, R80.reuse, R62 ;  /* 0x0000003e503e7220 */ /* 0x040fe20000410000 */
[----:B------:R-:W-:Y:S01]  /*6980*/  FMUL.FTZ R61, R80, R61 ;  /* 0x0000003d503d7220 */ /* 0x000fe20000410000 */
[----:B------:R-:W-:Y:S01]  /*6990*/  FSEL R64, R64, RZ, !P3 ;  /* 0x000000ff40407208 */ /* 0x000fe20005800000 */
[C---:B------:R-:W-:Y:S01]  /*69a0*/  FFMA.FTZ R148, R65.reuse, R148, R153 ;  /* 0x0000009441947223 */ /* 0x040fe20000010099 */
[----:B------:R-:W-:Y:S01]  /*69b0*/  FFMA.FTZ R58, R65, R58, -R154 ;  /* 0x0000003a413a7223 */ /* 0x000fe2000001089a */
[----:B------:R-:W-:-:S02]  /*69c0*/  IADD3 R153, PT, PT, R128, 0x6, RZ ;  /* 0x0000000680997810 */ /* 0x000fc40007ffe0ff */
[----:B------:R-:W-:Y:S01]  /*69d0*/  FSEL R63, R63, 1, !P3 ;  /* 0x3f8000003f3f7808 */ /* 0x000fe20005800000 */
[----:B------:R-:W-:Y:S01]  /*69e0*/  FMUL.FTZ R155, R64, R58 ;  /* 0x0000003a409b7220 */ /* 0x000fe20000410000 */
[----:B------:R-:W-:Y:S02]  /*69f0*/  FSEL R62, R62, RZ, !P4 ;  /* 0x000000ff3e3e7208 */ /* 0x000fe40006000000 */
[----:B------:R-:W-:Y:S02]  /*6a00*/  FSEL R61, R61, RZ, !P4 ;  /* 0x000000ff3d3d7208 */ /* 0x000fe40006000000 */
[----:B------:R-:W-:Y:S01]  /*6a10*/  ISETP.GE.U32.AND P4, PT, R153, UR12, PT ;  /* 0x0000000c99007c0c */ /* 0x000fe2000bf86070 */
[-C--:B------:R-:W-:Y:S01]  /*6a20*/  FFMA.FTZ R155, R63, R148.reuse, R155 ;  /* 0x000000943f9b7223 */ /* 0x080fe2000001009b */
[----:B------:R-:W-:Y:S02]  /*6a30*/  FMUL.FTZ R148, R64, R148 ;  /* 0x0000009440947220 */ /* 0x000fe40000410000 */
[----:B------:R-:W-:Y:S01]  /*6a40*/  FSEL R60, R60, RZ, !P4 ;  /* 0x000000ff3c3c7208 */ /* 0x000fe20006000000 */
[----:B------:R-:W-:Y:S01]  /*6a50*/  FMUL.FTZ R3, R3, R112 ;  /* 0x0000007003037220 */ /* 0x000fe20000410000 */
[----:B------:R-:W-:Y:S01]  /*6a60*/  FSEL R59, R59, 1, !P4 ;  /* 0x3f8000003b3b7808 */ /* 0x000fe20006000000 */
[----:B------:R-:W-:-:S02]  /*6a70*/  FFMA.FTZ R58, R63, R58, -R148 ;  /* 0x0000003a3f3a7223 */ /* 0x000fc40000010894 */
[C---:B------:R-:W-:Y:S01]  /*6a80*/  FMUL.FTZ R154, R60.reuse, R155 ;  /* 0x0000009b3c9a7220 */ /* 0x040fe20000410000 */
[----:B------:R-:W-:Y:S01]  /*6a90*/  FMUL.RZ R3, R3, 0.15915493667125701904 ;  /* 0x3e22f98303037820 */ /* 0x000fe2000040c000 */
[----:B------:R-:W-:Y:S02]  /*6aa0*/  FMUL.FTZ R57, R81, R57 ;  /* 0x0000003951397220 */ /* 0x000fe40000410000 */
[-C--:B------:R-:W-:Y:S01]  /*6ab0*/  FFMA.FTZ R154, R59, R58.reuse, -R154 ;  /* 0x0000003a3b9a7223 */ /* 0x080fe2000001089a */
[----:B------:R-:W-:Y:S01]  /*6ac0*/  FMUL.FTZ R58, R60, R58 ;  /* 0x0000003a3c3a7220 */ /* 0x000fe20000410000 */
[----:B------:R-:W-:Y:S01]  /*6ad0*/  FMUL.FTZ R148, R81, R55 ;  /* 0x0000003751947220 */ /* 0x000fe20000410000 */
[----:B------:R-:W-:Y:S01]  /*6ae0*/  FMUL.FTZ R153, R2, R112 ;  /* 0x0000007002997220 */ /* 0x000fe20000410000 */
[----:B------:R-:W-:Y:S01]  /*6af0*/  IADD3 R55, PT, PT, R128, 0x7, RZ ;  /* 0x0000000780377810 */ /* 0x000fe20007ffe0ff */
[----:B------:R-:W-:Y:S01]  /*6b00*/  MUFU.SIN R2, R3 ;  /* 0x0000000300027308 */ /* 0x000fe20000000400 */
[----:B------:R-:W-:Y:S01]  /*6b10*/  FFMA.FTZ R155, R59, R155, R58 ;  /* 0x0000009b3b9b7223 */ /* 0x000fe2000001003a */
[----:B------:R-:W-:-:S02]  /*6b20*/  FSEL R58, R57, RZ, !P5 ;  /* 0x000000ff393a7208 */ /* 0x000fc40006800000 */
[----:B------:R-:W-:-:S04]  /*6b30*/  FSEL R57, R148, RZ, !P5 ;  /* 0x000000ff94397208 */ /* 0x000fc80006800000 */
[----:B------:R-:W0:Y:S01]  /*6b40*/  MUFU.COS R3, R3 ;  /* 0x0000000300037308 */ /* 0x000e220000000000 */
[----:B------:R-:W-:Y:S01]  /*6b50*/  ISETP.GE.U32.AND P5, PT, R55, UR12, PT ;  /* 0x0000000c37007c0c */ /* 0x000fe2000bfa6070 */
[C---:B------:R-:W-:Y:S01]  /*6b60*/  FMUL.FTZ R54, R82.reuse, R54 ;  /* 0x0000003652367220 */ /* 0x040fe20000410000 */
[----:B------:R-:W-:Y:S01]  /*6b70*/  FMUL.FTZ R38, R82, R38 ;  /* 0x0000002652267220 */ /* 0x000fe20000410000 */
[----:B------:R-:W-:-:S04]  /*6b80*/  IADD3 R148, PT, PT, R128, 0x8, RZ ;  /* 0x0000000880947810 */ /* 0x000fc80007ffe0ff */
[----:B------:R-:W0:Y:S01]  /*6b90*/  MUFU.EX2 R153, R153 ;  /* 0x0000009900997308 */ /* 0x000e220000000800 */
[----:B------:R-:W-:Y:S02]  /*6ba0*/  FSEL R56, R56, RZ, !P5 ;  /* 0x000000ff38387208 */ /* 0x000fe40006800000 */
[----:B------:R-:W-:Y:S02]  /*6bb0*/  FSEL R55, R54, RZ, !P6 ;  /* 0x000000ff36377208 */ /* 0x000fe40007000000 */
[----:B------:R-:W-:Y:S02]  /*6bc0*/  FSEL R54, R38, RZ, !P6 ;  /* 0x000000ff26367208 */ /* 0x000fe40007000000 */
[----:B------:R-:W-:Y:S01]  /*6bd0*/  ISETP.GE.U32.AND P6, PT, R148, UR12, PT ;  /* 0x0000000c94007c0c */ /* 0x000fe2000bfc6070 */
[C---:B------:R-:W-:Y:S01]  /*6be0*/  FMUL.FTZ R148, R56.reuse, R155 ;  /* 0x0000009b38947220 */ /* 0x040fe20000410000 */
[----:B------:R-:W-:Y:S01]  /*6bf0*/  FSEL R53, R53, 1, !P5 ;  /* 0x3f80000035357808 */ /* 0x000fe20006800000 */
[----:B------:R-:W-:Y:S01]  /*6c00*/  FMUL.FTZ R38, R56, R154 ;  /* 0x0000009a38267220 */ /* 0x000fe20000410000 */
[----:B------:R-:W-:-:S03]  /*6c10*/  FSEL R52, R52, RZ, !P6 ;  /* 0x000000ff34347208 */ /* 0x000fc60007000000 */
[----:B------:R-:W-:Y:S01]  /*6c20*/  FFMA.FTZ R154, R53, R154, -R148 ;  /* 0x0000009a359a7223 */ /* 0x000fe20000010894 */
[----:B0-----:R-:W-:Y:S01]  /*6c30*/  FMUL.FTZ R3, R153, R3 ;  /* 0x0000000399037220 */ /* 0x001fe20000410000 */
[----:B------:R-:W-:Y:S01]  /*6c40*/  FFMA.FTZ R155, R53, R155, R38 ;  /* 0x0000009b359b7223 */ /* 0x000fe20000010026 */
[----:B------:R-:W-:Y:S01]  /*6c50*/  FMUL.FTZ R153, R153, R2 ;  /* 0x0000000299997220 */ /* 0x000fe20000410000 */
[----:B------:R-:W-:Y:S01]  /*6c60*/  FSEL R39, R39, 1, !P6 ;  /* 0x3f80000027277808 */ /* 0x000fe20007000000 */
[C---:B------:R-:W-:Y:S01]  /*6c70*/  FMUL.FTZ R2, R52.reuse, R154 ;  /* 0x0000009a34027220 */ /* 0x040fe20000410000 */
[----:B------:R-:W-:-:S03]  /*6c80*/  FMUL.FTZ R38, R52, R155 ;  /* 0x0000009b34267220 */ /* 0x000fc60000410000 */
[----:B------:R-:W-:Y:S01]  /*6c90*/  FFMA.FTZ R155, R39, R155, R2 ;  /* 0x0000009b279b7223 */ /* 0x000fe20000010002 */
[-C--:B------:R-:W-:Y:S01]  /*6ca0*/  FMUL.FTZ R2, R67, R75.reuse ;  /* 0x0000004b43027220 */ /* 0x080fe20000410000 */
[----:B------:R-:W-:-:S03]  /*6cb0*/  FMUL.FTZ R148, R66, R75 ;  /* 0x0000004b42947220 */ /* 0x000fc60000410000 */
[-C--:B------:R-:W-:Y:S01]  /*6cc0*/  FFMA.FTZ R2, R66, R73.reuse, -R2 ;  /* 0x0000004942027223 */ /* 0x080fe20000010802 */
[----:B------:R-:W-:-:S03]  /*6cd0*/  FFMA.FTZ R148, R67, R73, R148 ;  /* 0x0000004943947223 */ /* 0x000fc60000010094 */
[----:B------:R-:W-:Y:S01]  /*6ce0*/  FADD.FTZ R2, R61, R2 ;  /* 0x000000023d027221 */ /* 0x000fe20000010000 */
[----:B------:R-:W-:Y:S01]  /*6cf0*/  FFMA.FTZ R154, R39, R154, -R38 ;  /* 0x0000009a279a7223 */ /* 0x000fe20000010826 */
[----:B------:R-:W-:Y:S02]  /*6d00*/  FADD.FTZ R148, R62, R148 ;  /* 0x000000943e947221 */ /* 0x000fe40000010000 */
[C---:B------:R-:W-:Y:S02]  /*6d10*/  FMUL.FTZ R38, R72.reuse, R2 ;  /* 0x0000000248267220 */ /* 0x040fe40000410000 */
[-C--:B------:R-:W-:Y:S01]  /*6d20*/  FMUL.FTZ R156, R72, R148.reuse ;  /* 0x00000094489c7220 */ /* 0x080fe20000410000 */
[----:B------:R-:W-:Y:S01]  /*6d30*/  FMUL.FTZ R37, R83, R37 ;  /* 0x0000002553257220 */ /* 0x000fe20000410000 */
[----:B------:R-:W-:Y:S01]  /*6d40*/  FFMA.FTZ R148, R71, R148, R38 ;  /* 0x0000009447947223 */ /* 0x000fe20000010026 */
[----:B------:R-:W-:Y:S01]  /*6d50*/  FMUL.FTZ R38, R83, R34 ;  /* 0x0000002253267220 */ /* 0x000fe20000410000 */
[----:B------:R-:W-:Y:S01]  /*6d60*/  IADD3 R34, PT, PT, R128, 0x9, RZ ;  /* 0x0000000980227810 */ /* 0x000fe20007ffe0ff */
[----:B------:R-:W-:Y:S01]  /*6d70*/  FFMA.FTZ R2, R71, R2, -R156 ;  /* 0x0000000247027223 */ /* 0x000fe2000001089c */
[----:B------:R-:W-:-:S02]  /*6d80*/  FSEL R37, R37, RZ, !P2 ;  /* 0x000000ff25257208 */ /* 0x000fc40005000000 */
[----:B------:R-:W-:Y:S02]  /*6d90*/  FSEL R38, R38, RZ, !P2 ;  /* 0x000000ff26267208 */ /* 0x000fe40005000000 */
[----:B------:R-:W-:Y:S01]  /*6da0*/  ISETP.GE.U32.AND P2, PT, R34, UR12, PT ;  /* 0x0000000c22007c0c */ /* 0x000fe2000bf46070 */
[----:B------:R-:W-:Y:S01]  /*6db0*/  FADD.FTZ R34, R58, R148 ;  /* 0x000000943a227221 */ /* 0x000fe20000010000 */
[----:B------:R-:W-:-:S03]  /*6dc0*/  FADD.FTZ R2, R57, R2 ;  /* 0x0000000239027221 */ /* 0x000fc60000010000 */
[----:B------:R-:W-:Y:S01]  /*6dd0*/  FMUL.FTZ R156, R70, R34 ;  /* 0x00000022469c7220 */ /* 0x000fe20000410000 */
[----:B------:R-:W-:Y:S01]  /*6de0*/  FSEL R36, R36, RZ, !P2 ;  /* 0x000000ff24247208 */ /* 0x000fe20005000000 */
[-C--:B------:R-:W-:Y:S02]  /*6df0*/  FMUL.FTZ R148, R70, R2.reuse ;  /* 0x0000000246947220 */ /* 0x080fe40000410000 */
[----:B------:R-:W-:Y:S01]  /*6e00*/  FFMA.FTZ R2, R69, R2, -R156 ;  /* 0x0000000245027223 */ /* 0x000fe2000001089c */
[----:B------:R-:W-:Y:S01]  /*6e10*/  FSEL R35, R35, 1, !P2 ;  /* 0x3f80000023237808 */ /* 0x000fe20005000000 */
[----:B------:R-:W-:Y:S01]  /*6e20*/  FFMA.FTZ R34, R69, R34, R148 ;  /* 0x0000002245227223 */ /* 0x000fe20000010094 */
[----:B------:R-:W-:Y:S01]  /*6e30*/  FMUL.FTZ R148, R36, R154 ;  /* 0x0000009a24947220 */ /* 0x000fe20000410000 */
[----:B------:R-:W-:Y:S01]  /*6e40*/  FADD.FTZ R2, R54, R2 ;  /* 0x0000000236027221 */ /* 0x000fe20000010000 */
[-C--:B------:R-:W-:Y:S01]  /*6e50*/  FMUL.FTZ R156, R36, R155.reuse ;  /* 0x0000009b249c7220 */ /* 0x080fe20000410000 */
[----:B------:R-:W-:Y:S01]  /*6e60*/  FADD.FTZ R34, R55, R34 ;  /* 0x0000002237227221 */ /* 0x000fe20000010000 */
[C---:B------:R-:W-:Y:S01]  /*6e70*/  FFMA.FTZ R155, R35.reuse, R155, R148 ;  /* 0x0000009b239b7223 */ /* 0x040fe20000010094 */
[C---:B------:R-:W-:Y:S01]  /*6e80*/  FMUL.FTZ R148, R68.reuse, R2 ;  /* 0x0000000244947220 */ /* 0x040fe20000410000 */
[----:B------:R-:W-:Y:S01]  /*6e90*/  FFMA.FTZ R154, R35, R154, -R156 ;  /* 0x0000009a239a7223 */ /* 0x000fe2000001089c */
[-C--:B------:R-:W-:Y:S01]  /*6ea0*/  FMUL.FTZ R156, R68, R34.reuse ;  /* 0x00000022449c7220 */ /* 0x080fe20000410000 */
[C---:B------:R-:W-:Y:S01]  /*6eb0*/  FMUL.FTZ R33, R84.reuse, R33 ;  /* 0x0000002154217220 */ /* 0x040fe20000410000 */
[C---:B------:R-:W-:Y:S01]  /*6ec0*/  FFMA.FTZ R148, R65.reuse, R34, R148 ;  /* 0x0000002241947223 */ /* 0x040fe20000010094 */
        /* <DEDUP_REMOVED lines=14> */
[C---:B------:R-:W-:Y:S01]  /*6fb0*/  FMUL.FTZ R148, R32.reuse, R154 ;  /* 0x0000009a20947220 */ /* 0x040fe20000410000 */
[----:B------:R-:W-:Y:S01]  /*6fc0*/  FADD.FTZ R2, R33, R2 ;  /* 0x0000000221027221 */ /* 0x000fe20000010000 */
[-C--:B------:R-:W-:Y:S01]  /*6fd0*/  FMUL.FTZ R156, R32, R155.reuse ;  /* 0x0000009b209c7220 */ /* 0x080fe20000410000 */
[----:B------:R-:W-:Y:S01]  /*6fe0*/  FADD.FTZ R30, R34, R30 ;  /* 0x0000001e221e7221 */ /* 0x000fe20000010000 */
[----:B------:R-:W-:Y:S01]  /*6ff0*/  FFMA.FTZ R155, R31, R155, R148 ;  /* 0x0000009b1f9b7223 */ /* 0x000fe20000010094 */
[C---:B------:R-:W-:Y:S01]  /*7000*/  FMUL.FTZ R148, R60.reuse, R2 ;  /* 0x000000023c947220 */ /* 0x040fe20000410000 */
[----:B------:R-:W-:Y:S01]  /*7010*/  FMUL.FTZ R29, R85, R29 ;  /* 0x0000001d551d7220 */ /* 0x000fe20000410000 */
[----:B------:R-:W-:Y:S01]  /*7020*/  FFMA.FTZ R154, R31, R154, -R156 ;  /* 0x0000009a1f9a7223 */ /* 0x000fe2000001089c */
[----:B------:R-:W-:Y:S01]  /*7030*/  FMUL.FTZ R24, R85, R24 ;  /* 0x0000001855187220 */ /* 0x000fe20000410000 */
[-C--:B------:R-:W-:Y:S01]  /*7040*/  FMUL.FTZ R156, R60, R30.reuse ;  /* 0x0000001e3c9c7220 */ /* 0x080fe20000410000 */
[----:B------:R-:W-:Y:S01]  /*7050*/  FFMA.FTZ R148, R59, R30, R148 ;  /* 0x0000001e3b947223 */ /* 0x000fe20000010094 */
[----:B------:R-:W-:-:S02]  /*7060*/  FSEL R30, R29, RZ, !P4 ;  /* 0x000000ff1d1e7208 */ /* 0x000fc40006000000 */
[----:B------:R-:W-:Y:S01]  /*7070*/  FFMA.FTZ R2, R59, R2, -R156 ;  /* 0x000000023b027223 */ /* 0x000fe2000001089c */
[----:B------:R-:W-:Y:S02]  /*7080*/  FSEL R29, R24, RZ, !P4 ;  /* 0x000000ff181d7208 */ /* 0x000fe40006000000 */
[----:B------:R-:W-:-:S03]  /*7090*/  IADD3 R156, PT, PT, R128, 0xb, RZ ;  /* 0x0000000b809c7810 */ /* 0x000fc60007ffe0ff */
[----:B------:R-:W-:Y:S01]  /*70a0*/  FADD.FTZ R24, R29, R2 ;  /* 0x000000021d187221 */ /* 0x000fe20000010000 */
[----:B------:R-:W-:Y:S01]  /*70b0*/  ISETP.GE.U32.AND P4, PT, R156, UR12, PT ;  /* 0x0000000c9c007c0c */ /* 0x000fe2000bf86070 */
[----:B------:R-:W-:Y:S01]  /*70c0*/  FADD.FTZ R148, R30, R148 ;  /* 0x000000941e947221 */ /* 0x000fe20000010000 */
[----:B------:R-:W-:Y:S01]  /*70d0*/  FMUL.FTZ R26, R86, R26 ;  /* 0x0000001a561a7220 */ /* 0x000fe20000410000 */
[----:B------:R-:W-:Y:S01]  /*70e0*/  FMUL.FTZ R2, R56, R24 ;  /* 0x0000001838027220 */ /* 0x000fe20000410000 */
[----:B------:R-:W-:Y:S01]  /*70f0*/  FSEL R28, R28, RZ, !P4 ;  /* 0x000000ff1c1c7208 */ /* 0x000fe20006000000 */
[----:B------:R-:W-:Y:S01]  /*7100*/  FMUL.FTZ R25, R86, R25 ;  /* 0x0000001956197220 */ /* 0x000fe20000410000 */
[-C--:B------:R-:W-:Y:S01]  /*7110*/  FMUL.FTZ R156, R56, R148.reuse ;  /* 0x00000094389c7220 */ /* 0x080fe20000410000 */
        /* <DEDUP_REMOVED lines=9> */
[----:B------:R-:W-:Y:S01]  /*71b0*/  FADD.FTZ R2, R25, R24 ;  /* 0x0000001819027221 */ /* 0x000fe20000010000 */
[----:B------:R-:W-:Y:S01]  /*71c0*/  FFMA.FTZ R154, R27, R154, -R156 ;  /* 0x0000009a1b9a7223 */ /* 0x000fe2000001089c */
[C---:B------:R-:W-:Y:S01]  /*71d0*/  FMUL.FTZ R23, R87.reuse, R23 ;  /* 0x0000001757177220 */ /* 0x040fe20000410000 */
[C---:B------:R-:W-:Y:S01]  /*71e0*/  FMUL.FTZ R156, R52.reuse, R148 ;  /* 0x00000094349c7220 */ /* 0x040fe20000410000 */
[----:B------:R-:W-:Y:S01]  /*71f0*/  FMUL.FTZ R24, R52, R2 ;  /* 0x0000000234187220 */ /* 0x000fe20000410000 */
[----:B------:R-:W-:Y:S02]  /*7200*/  FMUL.FTZ R18, R87, R18 ;  /* 0x0000001257127220 */ /* 0x000fe40000410000 */
[C---:B------:R-:W-:Y:S01]  /*7210*/  FFMA.FTZ R2, R39.reuse, R2, -R156 ;  /* 0x0000000227027223 */ /* 0x040fe2000001089c */
[----:B------:R-:W-:Y:S01]  /*7220*/  FFMA.FTZ R148, R39, R148, R24 ;  /* 0x0000009427947223 */ /* 0x000fe20000010018 */
[----:B------:R-:W-:Y:S01]  /*7230*/  FSEL R24, R23, RZ, !P6 ;  /* 0x000000ff17187208 */ /* 0x000fe20007000000 */
[----:B------:R-:W-:Y:S01]  /*7240*/  VIADD R156, R128, 0xc ;  /* 0x0000000c809c7836 */ /* 0x000fe20000000000 */
[----:B------:R-:W-:-:S04]  /*7250*/  FSEL R23, R18, RZ, !P6 ;  /* 0x000000ff12177208 */ /* 0x000fc80007000000 */
[----:B------:R-:W-:Y:S01]  /*7260*/  ISETP.GE.U32.AND P5, PT, R156, UR12, PT ;  /* 0x0000000c9c007c0c */ /* 0x000fe2000bfa6070 */
[----:B------:R-:W-:Y:S01]  /*7270*/  FADD.FTZ R18, R23, R2 ;  /* 0x0000000217127221 */ /* 0x000fe20000010000 */
[----:B------:R-:W-:Y:S01]  /*7280*/  FADD.FTZ R148, R24, R148 ;  /* 0x0000009418947221 */ /* 0x000fe20000010000 */
[----:B------:R-:W-:Y:S01]  /*7290*/  FMUL.FTZ R19, R88, R19 ;  /* 0x0000001358137220 */ /* 0x000fe20000410000 */
[----:B------:R-:W-:Y:S01]  /*72a0*/  FSEL R22, R22, RZ, !P5 ;  /* 0x000000ff16167208 */ /* 0x000fe20006800000 */
[----:B------:R-:W-:Y:S01]  /*72b0*/  FMUL.FTZ R2, R36, R18 ;  /* 0x0000001224027220 */ /* 0x000fe20000410000 */
[----:B------:R-:W-:Y:S01]  /*72c0*/  FMUL.FTZ R20, R88, R20 ;  /* 0x0000001458147220 */ /* 0x000fe20000410000 */
[-C--:B------:R-:W-:Y:S01]  /*72d0*/  FMUL.FTZ R156, R36, R148.reuse ;  /* 0x00000094249c7220 */ /* 0x080fe20000410000 */
[----:B------:R-:W-:Y:S01]  /*72e0*/  FSEL R21, R21, 1, !P5 ;  /* 0x3f80000015157808 */ /* 0x000fe20006800000 */
[----:B------:R-:W-:Y:S01]  /*72f0*/  FFMA.FTZ R2, R35, R148, R2 ;  /* 0x0000009423027223 */ /* 0x000fe20000010002 */
[----:B------:R-:W-:Y:S01]  /*7300*/  FSEL R19, R19, RZ, !P2 ;  /* 0x000000ff13137208 */ /* 0x000fe20005000000 */
[----:B------:R-:W-:Y:S01]  /*7310*/  FMUL.FTZ R148, R22, R154 ;  /* 0x0000009a16947220 */ /* 0x000fe20000410000 */
[----:B------:R-:W-:Y:S01]  /*7320*/  FSEL R20, R20, RZ, !P2 ;  /* 0x000000ff14147208 */ /* 0x000fe20005000000 */
[----:B------:R-:W-:Y:S01]  /*7330*/  FFMA.FTZ R18, R35, R18, -R156 ;  /* 0x0000001223127223 */ /* 0x000fe2000001089c */
[-C--:B------:R-:W-:Y:S01]  /*7340*/  FMUL.FTZ R156, R22, R155.reuse ;  /* 0x0000009b169c7220 */ /* 0x080fe20000410000 */
[----:B------:R-:W-:Y:S01]  /*7350*/  FFMA.FTZ R155, R21, R155, R148 ;  /* 0x0000009b159b7223 */ /* 0x000fe20000010094 */
[----:B------:R-:W-:Y:S01]  /*7360*/  FADD.FTZ R148, R19, R2 ;  /* 0x0000000213947221 */ /* 0x000fe20000010000 */
[----:B------:R-:W-:Y:S01]  /*7370*/  FADD.FTZ R2, R20, R18 ;  /* 0x0000001214027221 */ /* 0x000fe20000010000 */
[----:B------:R-:W-:Y:S01]  /*7380*/  FMUL.FTZ R17, R89, R17 ;  /* 0x0000001159117220 */ /* 0x000fe20000410000 */
[----:B------:R-:W-:Y:S01]  /*7390*/  FFMA.FTZ R154, R21, R154, -R156 ;  /* 0x0000009a159a7223 */ /* 0x000fe2000001089c */
[----:B------:R-:W-:Y:S01]  /*73a0*/  FMUL.FTZ R12, R89, R12 ;  /* 0x0000000c590c7220 */ /* 0x000fe20000410000 */
[C---:B------:R-:W-:Y:S01]  /*73b0*/  FMUL.FTZ R18, R32.reuse, R2 ;  /* 0x0000000220127220 */ /* 0x040fe20000410000 */
[----:B------:R-:W-:-:S03]  /*73c0*/  FMUL.FTZ R156, R32, R148 ;  /* 0x00000094209c7220 */ /* 0x000fc60000410000 */
[----:B------:R-:W-:Y:S01]  /*73d0*/  FFMA.FTZ R148, R31, R148, R18 ;  /* 0x000000941f947223 */ /* 0x000fe20000010012 */
[----:B------:R-:W-:Y:S01]  /*73e0*/  FSEL R18, R17, RZ, !P3 ;  /* 0x000000ff11127208 */ /* 0x000fe20005800000 */
        /* <DEDUP_REMOVED lines=21> */
[C---:B------:R-:W-:Y:S01]  /*7540*/  FMUL.FTZ R11, R91.reuse, R11 ;  /* 0x0000000b5b0b7220 */ /* 0x040fe20000410000 */
[----:B------:R-:W-:Y:S02]  /*7550*/  FMUL.FTZ R6, R91, R6 ;  /* 0x000000065b067220 */ /* 0x000fe40000410000 */
[C---:B------:R-:W-:Y:S01]  /*7560*/  FMUL.FTZ R12, R22.reuse, R2 ;  /* 0x00000002160c7220 */ /* 0x040fe20000410000 */
[----:B------:R-:W-:Y:S01]  /*7570*/  FFMA.FTZ R154, R15, R154, -R156 ;  /* 0x0000009a0f9a7223 */ /* 0x000fe2000001089c */
[-C--:B------:R-:W-:Y:S02]  /*7580*/  FMUL.FTZ R156, R22, R148.reuse ;  /* 0x00000094169c7220 */ /* 0x080fe40000410000 */
[----:B------:R-:W-:Y:S01]  /*7590*/  FFMA.FTZ R148, R21, R148, R12 ;  /* 0x0000009415947223 */ /* 0x000fe2000001000c */
[----:B------:R-:W-:Y:S01]  /*75a0*/  FSEL R12, R11, RZ, !P5 ;  /* 0x000000ff0b0c7208 */ /* 0x000fe20006800000 */
[----:B------:R-:W-:Y:S01]  /*75b0*/  FFMA.FTZ R2, R21, R2, -R156 ;  /* 0x0000000215027223 */ /* 0x000fe2000001089c */
[----:B------:R-:W-:-:S02]  /*75c0*/  FSEL R11, R6, RZ, !P5 ;  /* 0x000000ff060b7208 */ /* 0x000fc40006800000 */
[----:B------:R-:W-:Y:S01]  /*75d0*/  IADD3 R6, PT, PT, R128, 0xe, RZ ;  /* 0x0000000e80067810 */ /* 0x000fe20007ffe0ff */
[----:B------:R-:W-:Y:S02]  /*75e0*/  FADD.FTZ R148, R12, R148 ;  /* 0x000000940c947221 */ /* 0x000fe40000010000 */
[----:B------:R-:W-:Y:S01]  /*75f0*/  FADD.FTZ R2, R11, R2 ;  /* 0x000000020b027221 */ /* 0x000fe20000010000 */
[----:B------:R-:W-:Y:S01]  /*7600*/  ISETP.GE.U32.AND P3, PT, R6, UR12, PT ;  /* 0x0000000c06007c0c */ /* 0x000fe2000bf66070 */
[----:B------:R-:W-:Y:S02]  /*7610*/  FMUL.FTZ R8, R92, R8 ;  /* 0x000000085c087220 */ /* 0x000fe40000410000 */
[----:B------:R-:W-:Y:S01]  /*7620*/  FMUL.FTZ R6, R16, R2 ;  /* 0x0000000210067220 */ /* 0x000fe20000410000 */
[----:B------:R-:W-:Y:S01]  /*7630*/  FSEL R10, R10, RZ, !P3 ;  /* 0x000000ff0a0a7208 */ /* 0x000fe20005800000 */
[-C--:B------:R-:W-:Y:S01]  /*7640*/  FMUL.FTZ R156, R16, R148.reuse ;  /* 0x00000094109c7220 */ /* 0x080fe20000410000 */
[----:B------:R-:W-:Y:S01]  /*7650*/  FMUL.FTZ R7, R92, R7 ;  /* 0x000000075c077220 */ /* 0x000fe20000410000 */
[----:B------:R-:W-:Y:S01]  /*7660*/  FFMA.FTZ R6, R15, R148, R6 ;  /* 0x000000940f067223 */ /* 0x000fe20000010006 */
[----:B------:R-:W-:Y:S01]  /*7670*/  FSEL R9, R9, 1, !P3 ;  /* 0x3f80000009097808 */ /* 0x000fe20005800000 */
[----:B------:R-:W-:Y:S01]  /*7680*/  FMUL.FTZ R148, R10, R154 ;  /* 0x0000009a0a947220 */ /* 0x000fe20000410000 */
[----:B------:R-:W-:Y:S01]  /*7690*/  FSEL R8, R8, RZ, !P2 ;  /* 0x000000ff08087208 */ /* 0x000fe20005000000 */
[----:B------:R-:W-:Y:S01]  /*76a0*/  FFMA.FTZ R2, R15, R2, -R156 ;  /* 0x000000020f027223 */ /* 0x000fe2000001089c */
[-C--:B------:R-:W-:Y:S01]  /*76b0*/  FMUL.FTZ R156, R10, R155.reuse ;  /* 0x0000009b0a9c7220 */ /* 0x080fe20000410000 */
[----:B------:R-:W-:Y:S01]  /*76c0*/  FSEL R7, R7, RZ, !P2 ;  /* 0x000000ff07077208 */ /* 0x000fe20005000000 */
[----:B------:R-:W-:Y:S01]  /*76d0*/  FFMA.FTZ R155, R9, R155, R148 ;  /* 0x0000009b099b7223 */ /* 0x000fe20000010094 */
[----:B------:R-:W-:-:S03]  /*76e0*/  FADD.FTZ R148, R8, R2 ;  /* 0x0000000208947221 */ /* 0x000fc60000010000 */
[----:B------:R-:W-:Y:S01]  /*76f0*/  FADD.FTZ R6, R7, R6 ;  /* 0x0000000607067221 */ /* 0x000fe20000010000 */
[C---:B------:R-:W-:Y:S01]  /*7700*/  FMUL.FTZ R2, R10.reuse, R148 ;  /* 0x000000940a027220 */ /* 0x040fe20000410000 */
[----:B------:R-:W-:Y:S01]  /*7710*/  FFMA.FTZ R154, R9, R154, -R156 ;  /* 0x0000009a099a7223 */ /* 0x000fe2000001089c */
[----:B------:R-:W-:Y:S01]  /*7720*/  FMUL.FTZ R4, R93, R4 ;  /* 0x000000045d047220 */ /* 0x000fe20000410000 */
[-C--:B------:R-:W-:Y:S01]  /*7730*/  FMUL.FTZ R156, R10, R6.reuse ;  /* 0x000000060a9c7220 */ /* 0x080fe20000410000 */
[----:B------:R-:W-:Y:S01]  /*7740*/  FFMA.FTZ R2, R9, R6, R2 ;  /* 0x0000000609027223 */ /* 0x000fe20000010002 */
[----:B------:R-:W-:Y:S01]  /*7750*/  IADD3 R6, PT, PT, R128, 0xf, RZ ;  /* 0x0000000f80067810 */ /* 0x000fe20007ffe0ff */
[----:B------:R-:W-:Y:S01]  /*7760*/  FMUL.FTZ R5, R93, R5 ;  /* 0x000000055d057220 */ /* 0x000fe20000410000 */
[----:B------:R-:W-:Y:S02]  /*7770*/  FFMA.FTZ R148, R9, R148, -R156 ;  /* 0x0000009409947223 */ /* 0x000fe4000001089c */
[----:B------:R-:W-:-:S02]  /*7780*/  ISETP.GE.U32.AND P2, PT, R6, UR12, PT ;  /* 0x0000000c06007c0c */ /* 0x000fc4000bf46070 */
[----:B------:R-:W-:Y:S02]  /*7790*/  FSEL R6, R4, RZ, !P3 ;  /* 0x000000ff04067208 */ /* 0x000fe40005800000 */
[----:B------:R-:W-:Y:S02]  /*77a0*/  FSEL R5, R5, RZ, !P3 ;  /* 0x000000ff05057208 */ /* 0x000fe40005800000 */
[----:B------:R-:W-:Y:S01]  /*77b0*/  FSEL R4, R153, RZ, !P2 ;  /* 0x000000ff99047208 */ /* 0x000fe20005000000 */
[----:B------:R-:W-:Y:S01]  /*77c0*/  FADD.FTZ R148, R6, R148 ;  /* 0x0000009406947221 */ /* 0x000fe20000010000 */
[----:B------:R-:W-:Y:S01]  /*77d0*/  FSEL R3, R3, 1, !P2 ;  /* 0x3f80000003037808 */ /* 0x000fe20005000000 */
[----:B------:R-:W-:Y:S01]  /*77e0*/  FMUL.FTZ R0, R94, R0 ;  /* 0x000000005e007220 */ /* 0x000fe20000410000 */
[----:B------:R-:W-:Y:S01]  /*77f0*/  FADD.FTZ R2, R5, R2 ;  /* 0x0000000205027221 */ /* 0x000fe20000010000 */
[----:B------:R-:W-:Y:S01]  /*7800*/  FMUL.FTZ R157, R4, R148 ;  /* 0x00000094049d7220 */ /* 0x000fe20000410000 */
[----:B------:R-:W-:-:S02]  /*7810*/  FMUL.FTZ R147, R94, R147 ;  /* 0x000000935e937220 */ /* 0x000fc40000410000 */
[-C--:B------:R-:W-:Y:S01]  /*7820*/  FMUL.FTZ R153, R4, R2.reuse ;  /* 0x0000000204997220 */ /* 0x080fe20000410000 */
[----:B------:R-:W-:Y:S01]  /*7830*/  FFMA.FTZ R157, R3, R2, R157 ;  /* 0x00000002039d7223 */ /* 0x000fe2000001009d */
[----:B------:R-:W-:Y:S02]  /*7840*/  FSEL R2, R0, RZ, !P2 ;  /* 0x000000ff00027208 */ /* 0x000fe40005000000 */
[----:B------:R-:W-:Y:S01]  /*7850*/  FSEL R0, R147, RZ, !P2 ;  /* 0x000000ff93007208 */ /* 0x000fe20005000000 */
[----:B------:R-:W-:Y:S02]  /*7860*/  FFMA.FTZ R148, R3, R148, -R153 ;  /* 0x0000009403947223 */ /* 0x000fe40000010899 */
[----:B------:R-:W-:Y:S01]  /*7870*/  FADD.FTZ R157, R2, R157 ;  /* 0x0000009d029d7221 */ /* 0x000fe20000010000 */
[----:B------:R-:W-:Y:S01]  /*7880*/  FMUL.FTZ R147, R4, R154 ;  /* 0x0000009a04937220 */ /* 0x000fe20000410000 */
[----:B------:R-:W-:Y:S01]  /*7890*/  FADD.FTZ R156, R0, R148 ;  /* 0x00000094009c7221 */ /* 0x000fe20000010000 */
[----:B------:R-:W-:-:S02]  /*78a0*/  FMUL.FTZ R153, R4, R155 ;  /* 0x0000009b04997220 */ /* 0x000fc40000410000 */
[----:B------:R-:W0:Y:S01]  /*78b0*/  SHFL.UP PT, R159, R157, 0x1, RZ ;  /* 0x042000009d9f7989 */ /* 0x000e2200000e00ff */
[----:B------:R-:W-:-:S03]  /*78c0*/  FFMA.FTZ R155, R3, R155, R147 ;  /* 0x0000009b039b7223 */ /* 0x000fc60000010093 */
        /* <DEDUP_REMOVED lines=221> */
.L_x_321:
        /* <DEDUP_REMOVED lines=10> */
[-C--:B------:R-:W-:Y:S01]  /*8740*/  FFMA.FTZ R160, R49, R43.reuse, R160 ;  /* 0x0000002b31a07223 */ /* 0x080fe200000100a0 */
[----:B------:R-:W-:Y:S01]  /*8750*/  @!P2 MOV R154, R40 ;  /* 0x00000028009aa202 */ /* 0x000fe20000000f00 */
[----:B------:R-:W-:Y:S01]  /*8760*/  @!P2 IMAD.MOV.U32 R155, RZ, RZ, R41 ;  /* 0x000000ffff9ba224 */ /* 0x000fe200078e0029 */
[----:B------:R-:W-:Y:S01]  /*8770*/  @!P2 MOV R156, R42 ;  /* 0x0000002a009ca202 */ /* 0x000fe20000000f00 */
[----:B------:R-:W-:Y:S01]  /*8780*/  FADD.FTZ R47, R47, R160 ;  /* 0x000000a02f2f7221 */ /* 0x000fe20000010000 */
[----:B------:R-:W-:-:S07]  /*8790*/  @!P2 MOV R157, R43 ;  /* 0x0000002b009da202 */ /* 0x000fce0000000f00 */
.L_x_322:
[----:B------:R-:W-:Y:S05]  /*87a0*/  BSYNC.RECONVERGENT B0 ;  /* 0x0000000000007941 */ /* 0x000fea0003800200 */
.L_x_320:
        /* <DEDUP_REMOVED lines=119> */
.L_x_324:
[----:B------:R-:W-:Y:S05]  /*8f20*/  BSYNC.RECONVERGENT B0 ;  /* 0x0000000000007941 */ /* 0x000fea0003800200 */
.L_x_323:
        /* <DEDUP_REMOVED lines=56> */
.L_x_319:
        /* <DEDUP_REMOVED lines=202> */
[----:B------:R-:W-:Y:S02]  /*9f50*/  UIADD3 UR11, UP3, UPT, UR11, 0x2000, URZ ;  /* 0x000020000b0b7890 */ /* 0x000fe4000ff7e0ff */
[----:B------:R-:W-:Y:S02]  /*9f60*/  UIADD3.X UR22, UPT, UPT, URZ, UR22, URZ, UP1, !UPT ;  /* 0x00000016ff167290 */ /* 0x000fe40008ffe4ff */
        /* <DEDUP_REMOVED lines=145> */
[----:B------:R0:W-:Y:S01]  /*a880*/  STS [R75+0x38], R3 ;  /* 0x000038034b007388 */ /* 0x0001e20000000800 */
        /* <DEDUP_REMOVED lines=21> */
[----:B0-----:R-:W-:-:S04]  /*a9e0*/  IADD3 R3, P0, PT, R6, UR8, RZ ;  /* 0x0000000806037c10 */ /* 0x001fc8000ff1e0ff */
[----:B-1----:R-:W-:Y:S02]  /*a9f0*/  IADD3.X R10, PT, PT, RZ, UR15, RZ, P0, !PT ;  /* 0x0000000fff0a7c10 */ /* 0x002fe400087fe4ff */
        /* <DEDUP_REMOVED lines=37> */
.L_x_327:
        /* <DEDUP_REMOVED lines=11> */
.L_x_4951:


//--------------------- .text._Z25selective_scan_fwd_kernelI32Selective_Scan_fwd_kernel_traitsILi128ELi16ELi1ELb1ELb0ELb0ELb0EfN3c107complexIfEEEEv13SSMParamsBase --------------------------
	.section	.text._Z25selective_scan_fwd_kernelI32Selective_Scan_fwd_kernel_traitsILi128ELi16ELi1ELb1ELb0ELb0ELb0EfN3c107complexIfEEEEv13SSMParamsBase,"ax",@progbits
	.align	128
        .global         _Z25selective_scan_fwd_kernelI32Selective_Scan_fwd_kernel_traitsILi128ELi16ELi1ELb1ELb0ELb0ELb0EfN3c107complexIfEEEEv13SSMParamsBase
        .type           _Z25selective_scan_fwd_kernelI32Selective_Scan_fwd_kernel_traitsILi128ELi16ELi1ELb1ELb0ELb0ELb0EfN3c107complexIfEEEEv13SSMParamsBase,@function
        .size           _Z25selective_scan_fwd_kernelI32Selective_Scan_fwd_kernel_traitsILi128ELi16ELi1ELb1ELb0ELb0ELb0EfN3c107complexIfEEEEv13SSMParamsBase,(.L_x_4952 - _Z25selective_scan_fwd_kernelI32Selective_Scan_fwd_kernel_traitsILi128ELi16ELi1ELb1ELb0ELb0ELb0EfN3c107complexIfEEEEv13SSMParamsBase)
        .other          _Z25selective_scan_fwd_kernelI32Selective_Scan_fwd_kernel_traitsILi128ELi16ELi1ELb1ELb0ELb0ELb0EfN3c107complexIfEEEEv13SSMParamsBase,@"STO_CUDA_ENTRY STV_DEFAULT"
_Z25selective_scan_fwd_kernelI32Selective_Scan_fwd_kernel_traitsILi128ELi16ELi1ELb1ELb0ELb0ELb0EfN3c107complexIfEEEEv13SSMParamsBase:
.text._Z25selective_scan_fwd_kernelI32Selective_Scan_fwd_kernel_traitsILi128ELi16ELi1ELb1ELb0ELb0ELb0EfN3c107complexIfEEEEv13SSMParamsBase:
[----:B------:R-:W-:Y:S08]  /*0000*/  LDC R1, c[0x0][0x37c] ;  /* 0x0000df00ff017b82 */ /* 0x000ff00000000800 */
[----:B------:R-:W0:Y:S01]  /*0010*/  LDC.64 R2, c[0x0][0x458] ;  /* 0x00011600ff027b82 */ /* 0x000e220000000a00 */
[----:B------:R-:W1:Y:S01]  /*0020*/  S2R R74, SR_CTAID.Y ;  /* 0x00000000004a7919 */ /* 0x000e620000002600 */
[----:B------:R-:W2:Y:S01]  /*0030*/  LDCU.64 UR16, c[0x0][0x358] ;  /* 0x00006b00ff1077ac */ /* 0x000ea20008000a00 */
[----:B------:R-:W-:Y:S01]  /*0040*/  HFMA2 R73, -RZ, RZ, 0, 0 ;  /* 0x00000000ff497431 */ /* 0x000fe200000001ff */
[----:B------:R-:W-:Y:S01]  /*0050*/  MOV R71, RZ ;  /* 0x000000ff00477202 */ /* 0x000fe20000000f00 */
[----:B------:R-:W3:Y:S03]  /*0060*/  LDCU.128 UR8, c[0x0][0x3f0] ;  /* 0x00007e00ff0877ac */ /* 0x000ee60008000c00 */
[----:B------:R-:W4:Y:S01]  /*0070*/  LDC.64 R4, c[0x0][0x470] ;  /* 0x00011c00ff047b82 */ /* 0x000f220000000a00 */
[----:B------:R-:W3:Y:S07]  /*0080*/  LDCU.128 UR12, c[0x0][0x400] ;  /* 0x00008000ff0c77ac */ /* 0x000eee0008000c00 */
[----:B------:R-:W3:Y:S01]  /*0090*/  LDC R11, c[0x0][0x394] ;  /* 0x0000e500ff0b7b82 */ /* 0x000ee20000000800 */
[----:B0-----:R-:W-:-:S07]  /*00a0*/  ISETP.NE.U32.AND P0, PT, R2, RZ, PT ;  /* 0x000000ff0200720c */ /* 0x001fce0003f05070 */
[----:B------:R-:W0:Y:S01]  /*00b0*/  S2UR UR18, SR_CTAID.X ;  /* 0x00000000001279c3 */ /* 0x000e220000002500 */
[----:B------:R-:W-:Y:S02]  /*00c0*/  ISETP.NE.AND.EX P0, PT, R3, RZ, PT, P0 ;  /* 0x000000ff0300720c */ /* 0x000fe40003f05300 */
[----:B----4-:R-:W-:-:S05]  /*00d0*/  ISETP.NE.U32.AND P1, PT, R4, RZ, PT ;  /* 0x000000ff0400720c */ /* 0x010fca0003f25070 */
[----:B------:R-:W4:Y:S01]  /*00e0*/  LDC R9, c[0x0][0x384] ;  /* 0x0000e100ff097b82 */ /* 0x000f220000000800 */
[----:B------:R-:W-:-:S05]  /*00f0*/  ISETP.NE.AND.EX P1, PT, R5, RZ, PT, P1 ;  /* 0x000000ff0500720c */ /* 0x000fca0003f25310 */
[C---:B-1----:R-:W-:Y:S02]  /*0100*/  @P0 LEA R2, P2, R74.reuse, R2, 0x2 ;  /* 0x000000024a020211 */ /* 0x042fe400078410ff */
[----:B------:R-:W1:Y:S02]  /*0110*/  LDC.64 R60, c[0x0][0x460] ;  /* 0x00011800ff3c7b82 */ /* 0x000e640000000a00 */
[----:B------:R-:W-:-:S04]  /*0120*/  @P0 LEA.HI.X R3, R74, R3, RZ, 0x2, P2 ;  /* 0x000000034a030211 */ /* 0x000fc800010f14ff */
[C---:B------:R-:W-:Y:S02]  /*0130*/  @P1 LEA R4, P3, R74.reuse, R4, 0x2 ;  /* 0x000000044a041211 */ /* 0x040fe400078610ff */
[----:B------:R-:W1:Y:S01]  /*0140*/  LDC.64 R6, c[0x0][0x468] ;  /* 0x00011a00ff067b82 */ /* 0x000e620000000a00 */
[----:B--2---:R2:W5:Y:S01]  /*0150*/  @P0 LDG.E R73, desc[UR16][R2.64] ;  /* 0x0000001002490981 */ /* 0x004562000c1e1900 */
[----:B---3--:R-:W-:Y:S01]  /*0160*/  ISETP.GE.AND P0, PT, R11, 0x1, PT ;  /* 0x000000010b00780c */ /* 0x008fe20003f06270 */
[----:B0-----:R-:W-:Y:S01]  /*0170*/  UIMAD.WIDE.U32 UR4, UR18, UR8, URZ ;  /* 0x00000008120472a5 */ /* 0x001fe2000f8e00ff */
[----:B------:R-:W-:Y:S01]  /*0180*/  @P1 LEA.HI.X R5, R74, R5, RZ, 0x2, P3 ;  /* 0x000000054a051211 */ /* 0x000fe200018f14ff */
[----:B------:R-:W-:Y:S02]  /*0190*/  UIMAD.WIDE.U32 UR6, UR18, UR12, URZ ;  /* 0x0000000c120672a5 */ /* 0x000fe4000f8e00ff */
[----:B------:R-:W-:Y:S02]  /*01a0*/  UIMAD UR9, UR18, UR9, UR5 ;  /* 0x00000009120972a4 */ /* 0x000fe4000f8e0205 */
[----:B------:R0:W5:Y:S01]  /*01b0*/  @P1 LDG.E R71, desc[UR16][R4.64] ;  /* 0x0000001004471981 */ /* 0x000162000c1e1900 */
[----:B------:R-:W-:-:S03]  /*01c0*/  UIMAD UR8, UR18, UR13, UR7 ;  /* 0x0000000d120872a4 */ /* 0x000fc6000f8e0207 */
[----:B--2---:R-:W-:Y:S02]  /*01d0*/  MOV R3, UR9 ;  /* 0x0000000900037c02 */ /* 0x004fe40008000f00 */
[----:B0-----:R-:W-:Y:S02]  /*01e0*/  MOV R4, UR4 ;  /* 0x0000000400047c02 */ /* 0x001fe40008000f00 */
[----:B------:R-:W-:Y:S01]  /*01f0*/  MOV R5, UR5 ;  /* 0x0000000500057c02 */ /* 0x000fe20008000f00 */
[----:B------:R-:W-:Y:S06]  /*0200*/  @!P0 EXIT ;  /* 0x000000000000894d */ /* 0x000fec0003800000 */
[----:B------:R-:W0:Y:S01]  /*0210*/  S2R R72, SR_TID.X ;  /* 0x0000000000487919 */ /* 0x000e220000002100 */
[----:B------:R-:W2:Y:S01]  /*0220*/  S2UR UR5, SR_CgaCtaId ;  /* 0x00000000000579c3 */ /* 0x000ea20000008800 */
[----:B------:R-:W-:Y:S01]  /*0230*/  MOV R5, UR7 ;  /* 0x0000000700057c02 */ /* 0x000fe20008000f00 */
[----:B------:R-:W3:Y:S01]  /*0240*/  LDCU.64 UR12, c[0x0][0x3d8] ;  /* 0x00007b00ff0c77ac */ /* 0x000ee20008000a00 */
[----:B------:R-:W-:Y:S01]  /*0250*/  MOV R5, UR8 ;  /* 0x0000000800057c02 */ /* 0x000fe20008000f00 */
[----:B----4-:R-:W-:Y:S01]  /*0260*/  IMAD R0, R9, UR18, R74 ;  /* 0x0000001209007c24 */ /* 0x010fe2000f8e024a */
[----:B------:R-:W-:Y:S01]  /*0270*/  MOV R2, R4 ;  /* 0x0000000400027202 */ /* 0x000fe20000000f00 */
[----:B------:R-:W4:Y:S01]  /*0280*/  LDCU.64 UR20, c[0x0][0x3b8] ;  /* 0x00007700ff1477ac */ /* 0x000f220008000a00 */
[----:B------:R-:W-:Y:S01]  /*0290*/  MOV R4, UR6 ;  /* 0x0000000600047c02 */ /* 0x000fe20008000f00 */
[----:B------:R-:W0:Y:S01]  /*02a0*/  LDC.64 R12, c[0x0][0x450] ;  /* 0x00011400ff0c7b82 */ /* 0x000e220000000a00 */
[----:B------:R-:W-:Y:S01]  /*02b0*/  IMAD R0, R0, R11, RZ ;  /* 0x0000000b00007224 */ /* 0x000fe200078e02ff */
[----:B------:R-:W0:Y:S01]  /*02c0*/  LDCU.64 UR8, c[0x0][0x3a0] ;  /* 0x00007400ff0877ac */ /* 0x000e220008000a00 */
[C---:B------:R-:W-:Y:S01]  /*02d0*/  IMAD.WIDE.U32 R2, R74.reuse, UR10, R2 ;  /* 0x0000000a4a027c25 */ /* 0x040fe2000f8e0002 */
[----:B------:R-:W-:Y:S01]  /*02e0*/  MOV R62, RZ ;  /* 0x000000ff003e7202 */ /* 0x000fe20000000f00 */
[----:B------:R-:W0:Y:S02]  /*02f0*/  LDCU UR6, c[0x0][0x38c] ;  /* 0x00007180ff0677ac */ /* 0x000e240008000800 */
[----:B------:R-:W-:Y:S01]  /*0300*/  IMAD.WIDE.U32 R4, R74, UR14, R4 ;  /* 0x0000000e4a047c25 */ /* 0x000fe2000f8e0004 */
[----:B------:R-:W0:Y:S01]  /*0310*/  LDC.64 R14, c[0x0][0x448] ;  /* 0x00011200ff0e7b82 */ /* 0x000e220000000a00 */
[----:B-1----:R-:W-:Y:S01]  /*0320*/  LEA R60, P0, R2, R60, 0x2 ;  /* 0x0000003c023c7211 */ /* 0x002fe200078010ff */
[----:B------:R-:W-:Y:S01]  /*0330*/  UMOV UR4, 0x400 ;  /* 0x0000040000047882 */ /* 0x000fe20000000000 */
[----:B------:R-:W-:Y:S01]  /*0340*/  IMAD R59, R74, UR11, R3 ;  /* 0x0000000b4a3b7c24 */ /* 0x000fe2000f8e0203 */
[----:B------:R-:W-:Y:S01]  /*0350*/  LEA R58, P1, R4, R6, 0x2 ;  /* 0x00000006043a7211 */ /* 0x000fe200078210ff */
[----:B------:R-:W-:Y:S01]  /*0360*/  IMAD R57, R74, UR15, R5 ;  /* 0x0000000f4a397c24 */ /* 0x000fe2000f8e0205 */
[----:B------:R-:W1:Y:S02]  /*0370*/  LDCU.U8 UR7, c[0x0][0x39e] ;  /* 0x000073c0ff0777ac */ /* 0x000e640008000000 */
[----:B------:R-:W1:Y:S01]  /*0380*/  LDC.64 R16, c[0x0][0x440] ;  /* 0x00011000ff107b82 */ /* 0x000e620000000a00 */
[----:B------:R-:W-:Y:S01]  /*0390*/  LEA.HI.X R59, R2, R61, R59, 0x2, P0 ;  /* 0x0000003d023b7211 */ /* 0x000fe200000f143b */
[----:B---3--:R-:W-:Y:S01]  /*03a0*/  IMAD.WIDE.U32 R2, R74, UR12, RZ ;  /* 0x0000000c4a027c25 */ /* 0x008fe2000f8e00ff */
[----:B------:R-:W-:Y:S01]  /*03b0*/  LEA.HI.X R57, R4, R7, R57, 0x2, P1 ;  /* 0x0000000704397211 */ /* 0x000fe200008f1439 */
[----:B--2---:R-:W-:-:S02]  /*03c0*/  ULEA UR4, UR5, UR4, 0x18 ;  /* 0x0000000405047291 */ /* 0x004fc4000f8ec0ff */
[----:B----4-:R-:W-:Y:S01]  /*03d0*/  IMAD.WIDE.U32 R66, R74, UR20, RZ ;  /* 0x000000144a427c25 */ /* 0x010fe2000f8e00ff */
[----:B0-----:R-:W-:Y:S02]  /*03e0*/  SHF.L.U32 R61, R72, 0x2, RZ ;  /* 0x00000002483d7819 */ /* 0x001fe400000006ff */
[----:B------:R-:W-:Y:S01]  /*03f0*/  LEA R70, P0, R2, R12, 0x3 ;  /* 0x0000000c02467211 */ /* 0x000fe200078018ff */
[C---:B------:R-:W-:Y:S01]  /*0400*/  IMAD.WIDE.U32 R4, R74.reuse, UR8, RZ ;  /* 0x000000084a047c25 */ /* 0x040fe2000f8e00ff */
[----:B------:R-:W-:Y:S02]  /*0410*/  SHF.R.U32.HI R114, RZ, 0x5, R72 ;  /* 0x00000005ff727819 */ /* 0x000fe40000011648 */
[----:B------:R-:W-:Y:S01]  /*0420*/  LOP3.LUT R61, R61, 0xf80, RZ, 0xc0, !PT ;  /* 0x00000f803d3d7812 */ /* 0x000fe200078ec0ff */
[----:B------:R-:W-:Y:S01]  /*0430*/  IMAD R6, R74, UR13, R3 ;  /* 0x0000000d4a067c24 */ /* 0x000fe2000f8e0203 */
[----:B------:R-:W-:Y:S01]  /*0440*/  LOP3.LUT R115, R72, 0x1f, RZ, 0xc0, !PT ;  /* 0x0000001f48737812 */ /* 0x000fe200078ec0ff */
[----:B------:R-:W-:Y:S01]  /*0450*/  IMAD R3, R74, UR21, R67 ;  /* 0x000000154a037c24 */ /* 0x000fe2000f8e0243 */
[----:B------:R-:W-:Y:S01]  /*0460*/  LEA R69, P1, R66, R14, 0x3 ;  /* 0x0000000e42457211 */ /* 0x000fe200078218ff */
[----:B------:R-:W-:Y:S01]  /*0470*/  IMAD R65, R74, UR9, R5 ;  /* 0x000000094a417c24 */ /* 0x000fe2000f8e0205 */
[----:B------:R-:W-:Y:S01]  /*0480*/  LEA.HI.X R67, R2, R13, R6, 0x3, P0 ;  /* 0x0000000d02437211 */ /* 0x000fe200000f1c06 */
[----:B------:R-:W-:Y:S01]  /*0490*/  IMAD R64, R0, UR6, RZ ;  /* 0x0000000600407c24 */ /* 0x000fe2000f8e02ff */
[----:B------:R-:W-:-:S02]  /*04a0*/  LEA.HI.X R66, R66, R15, R3, 0x3, P1 ;  /* 0x0000000f42427211 */ /* 0x000fc400008f1c03 */
[----:B------:R-:W-:Y:S02]  /*04b0*/  LOP3.LUT R63, R72, 0x3e0, RZ, 0xc0, !PT ;  /* 0x000003e0483f7812 */ /* 0x000fe400078ec0ff */
[----:B-1----:R-:W-:Y:S02]  /*04c0*/  LEA R68, P2, R4, R16, 0x3 ;  /* 0x0000001004447211 */ /* 0x002fe400078418ff */
[----:B------:R-:W-:Y:S02]  /*04d0*/  LEA R56, R114, UR4, 0x4 ;  /* 0x0000000472387c11 */ /* 0x000fe4000f8e20ff */
[----:B------:R-:W-:Y:S02]  /*04e0*/  LEA.HI.X R65, R4, R17, R65, 0x3, P2 ;  /* 0x0000001104417211 */ /* 0x000fe400010f1c41 */
[----:B------:R-:W-:-:S07]  /*04f0*/  LOP3.LUT R55, R61, 0x1f, R72, 0xf8, !PT ;  /* 0x0000001f3d377812 */ /* 0x000fce00078ef848 */
.L_x_367:
[----:B------:R-:W-:Y:S01]  /*0500*/  BAR.SYNC.DEFER_BLOCKING 0x0 ;  /* 0x0000000000007b1d */ /* 0x000fe20000010000 */
[----:B0-----:R-:W-:Y:S02]  /*0510*/  MOV R2, R60 ;  /* 0x0000003c00027202 */ /* 0x001fe40000000f00 */
[----:B------:R-:W-:-:S05]  /*0520*/  MOV R3, R59 ;  /* 0x0000003b00037202 */ /* 0x000fca0000000f00 */
[----:B------:R-:W0:Y:S01]  /*0530*/  LDC R37, c[0x0][0x38c] ;  /* 0x0000e300ff257b82 */ /* 0x000e220000000800 */
[----:B------:R-:W-:-:S05]  /*0540*/  IMAD.WIDE.U32 R2, R55, 0x10, R2 ;  /* 0x0000001037027825 */ /* 0x000fca00078e0002 */
[----:B------:R-:W2:Y:S04]  /*0550*/  LDG.E.128 R4, desc[UR16][R2.64] ;  /* 0x0000001002047981 */ /* 0x000ea8000c1e1d00 */
[----:B------:R-:W3:Y:S04]  /*0560*/  LDG.E.128 R20, desc[UR16][R2.64+0x200] ;  /* 0x0002001002147981 */ /* 0x000ee8000c1e1d00 */
[----:B------:R-:W4:Y:S04]  /*0570*/  LDG.E.128 R24, desc[UR16][R2.64+0x400] ;  /* 0x0004001002187981 */ /* 0x000f28000c1e1d00 */
[----:B------:R1:W4:Y:S01]  /*0580*/  LDG.E.128 R28, desc[UR16][R2.64+0x600] ;  /* 0x00060010021c7981 */ /* 0x000322000c1e1d00 */
[----:B------:R-:W0:Y:S01]  /*0590*/  S2R R54, SR_LANEID ;  /* 0x0000000000367919 */ /* 0x000e220000000000 */
[----:B-1----:R-:W-:-:S02]  /*05a0*/  MOV R2, R58 ;  /* 0x0000003a00027202 */ /* 0x002fc40000000f00 */
[----:B------:R-:W-:-:S03]  /*05b0*/  MOV R3, R57 ;  /* 0x0000003900037202 */ /* 0x000fc60000000f00 */
[----:B------:R-:W-:Y:S01]  /*05c0*/  IMAD.WIDE.U32 R38, R55, 0x10, R2 ;  /* 0x0000001037267825 */ /* 0x000fe200078e0002 */
[-C--:B0-----:R-:W-:Y:S02]  /*05d0*/  IADD3 R53, PT, PT, R61, R54.reuse, RZ ;  /* 0x000000363d357210 */ /* 0x081fe40007ffe0ff */
[----:B------:R-:W-:Y:S02]  /*05e0*/  IADD3 R52, PT, PT, R63, R54, RZ ;  /* 0x000000363f347210 */ /* 0x000fe40007ffe0ff */
[----:B------:R-:W-:Y:S02]  /*05f0*/  LEA R53, R53, UR4, 0x4 ;  /* 0x0000000435357c11 */ /* 0x000fe4000f8e20ff */
[----:B------:R-:W-:-:S03]  /*0600*/  LEA R52, R52, UR4, 0x6 ;  /* 0x0000000434347c11 */ /* 0x000fc6000f8e30ff */
[----:B--2---:R-:W-:Y:S04]  /*0610*/  STS.128 [R53], R4 ;  /* 0x0000000435007388 */ /* 0x004fe80000000c00 */
[----:B---3--:R-:W-:Y:S04]  /*0620*/  STS.128 [R53+0x200], R20 ;  /* 0x0002001435007388 */ /* 0x008fe80000000c00 */
[----:B----4-:R-:W-:Y:S04]  /*0630*/  STS.128 [R53+0x400], R24 ;  /* 0x0004001835007388 */ /* 0x010fe80000000c00 */
[----:B------:R-:W-:Y:S01]  /*0640*/  STS.128 [R53+0x600], R28 ;  /* 0x0006001c35007388 */ /* 0x000fe20000000c00 */
[----:B------:R-:W-:-:S03]  /*0650*/  NOP ;  /* 0x0000000000007918 */ /* 0x000fc60000000000 */
[----:B------:R-:W-:Y:S04]  /*0660*/  LDS.128 R8, [R52] ;  /* 0x0000000034087984 */ /* 0x000fe80000000c00 */
[----:B------:R-:W-:Y:S04]  /*0670*/  LDS.128 R12, [R52+0x10] ;  /* 0x00001000340c7984 */ /* 0x000fe80000000c00 */
[----:B------:R-:W-:Y:S04]  /*0680*/  LDS.128 R16, [R52+0x20] ;  /* 0x0000200034107984 */ /* 0x000fe80000000c00 */
[----:B------:R-:W-:Y:S01]  /*0690*/  LDS.128 R20, [R52+0x30] ;  /* 0x0000300034147984 */ /* 0x000fe20000000c00 */
[----:B------:R-:W-:Y:S06]  /*06a0*/  BAR.SYNC.DEFER_BLOCKING 0x0 ;  /* 0x0000000000007b1d */ /* 0x000fec0000010000 */
[----:B------:R-:W2:Y:S04]  /*06b0*/  LDG.E.128 R40, desc[UR16][R38.64] ;  /* 0x0000001026287981 */ /* 0x000ea8000c1e1d00 */
[----:B------:R-:W3:Y:S04]  /*06c0*/  LDG.E.128 R44, desc[UR16][R38.64+0x200] ;  /* 0x00020010262c7981 */ /* 0x000ee8000c1e1d00 */
[----:B------:R-:W4:Y:S04]  /*06d0*/  LDG.E.128 R80, desc[UR16][R38.64+0x400] ;  /* 0x0004001026507981 */ /* 0x000f28000c1e1d00 */
[----:B------:R-:W4:Y:S01]  /*06e0*/  LDG.E.128 R84, desc[UR16][R38.64+0x600] ;  /* 0x0006001026547981 */ /* 0x000f22000c1e1d00 */
[----:B------:R-:W-:Y:S01]  /*06f0*/  BSSY.RECONVERGENT B0, `(.L_x_328) ;  /* 0x0000036000007945 */ /* 0x000fe20003800200 */
[----:B------:R-:W-:-:S02]  /*0700*/  ISETP.GE.AND P5, PT, R37, 0x1, PT ;  /* 0x000000012500780c */ /* 0x000fc40003fa6270 */
[----:B--2---:R-:W-:Y:S04]  /*0710*/  STS.128 [R53], R40 ;  /* 0x0000002835007388 */ /* 0x004fe80000000c00 */
[----:B---3--:R-:W-:Y:S04]  /*0720*/  STS.128 [R53+0x200], R44 ;  /* 0x0002002c35007388 */ /* 0x008fe80000000c00 */
[----:B----4-:R-:W-:Y:S04]  /*0730*/  STS.128 [R53+0x400], R80 ;  /* 0x0004005035007388 */ /* 0x010fe80000000c00 */
[----:B------:R-:W-:Y:S01]  /*0740*/  STS.128 [R53+0x600], R84 ;  /* 0x0006005435007388 */ /* 0x000fe20000000c00 */
[----:B------:R-:W-:-:S03]  /*0750*/  NOP ;  /* 0x0000000000007918 */ /* 0x000fc60000000000 */
[----:B------:R-:W0:Y:S04]  /*0760*/  LDS.128 R32, [R52] ;  /* 0x0000000034207984 */ /* 0x000e280000000c00 */
[----:B------:R-:W1:Y:S04]  /*0770*/  LDS.128 R28, [R52+0x10] ;  /* 0x00001000341c7984 */ /* 0x000e680000000c00 */
[----:B------:R2:W3:Y:S04]  /*0780*/  LDS.128 R24, [R52+0x20] ;  /* 0x0000200034187984 */ /* 0x0004e80000000c00 */
[----:B------:R2:W4:Y:S01]  /*0790*/  LDS.128 R4, [R52+0x30] ;  /* 0x0000300034047984 */ /* 0x0005220000000c00 */
[--C-:B0----5:R-:W-:Y:S01]  /*07a0*/  FADD.FTZ R51, R32, R71.reuse ;  /* 0x0000004720337221 */ /* 0x121fe20000010000 */
[--C-:B------:R-:W-:Y:S01]  /*07b0*/  FADD.FTZ R50, R33, R71.reuse ;  /* 0x0000004721327221 */ /* 0x100fe20000010000 */
[--C-:B------:R-:W-:Y:S01]  /*07c0*/  FADD.FTZ R49, R34, R71.reuse ;  /* 0x0000004722317221 */ /* 0x100fe20000010000 */
[--C-:B------:R-:W-:Y:S01]  /*07d0*/  FADD.FTZ R48, R35, R71.reuse ;  /* 0x0000004723307221 */ /* 0x100fe20000010000 */
[--C-:B-1----:R-:W-:Y:S01]  /*07e0*/  FADD.FTZ R79, R28, R71.reuse ;  /* 0x000000471c4f7221 */ /* 0x102fe20000010000 */
[----:B------:R-:W-:Y:S01]  /*07f0*/  FSETP.GTU.FTZ.AND P0, PT, R51, 20, PT ;  /* 0x41a000003300780b */ /* 0x000fe20003f1c000 */
[----:B------:R-:W-:Y:S01]  /*0800*/  FADD.FTZ R80, R29, R71 ;  /* 0x000000471d507221 */ /* 0x000fe20000010000 */
[----:B------:R-:W-:-:S02]  /*0810*/  FSETP.GTU.FTZ.AND P1, PT, R50, 20, PT ;  /* 0x41a000003200780b */ /* 0x000fc40003f3c000 */
[----:B------:R-:W-:Y:S02]  /*0820*/  ISETP.EQ.OR P0, PT, RZ, UR7, P0 ;  /* 0x00000007ff007c0c */ /* 0x000fe40008702670 */
[----:B------:R-:W-:Y:S02]  /*0830*/  FSETP.GTU.FTZ.AND P3, PT, R49, 20, PT ;  /* 0x41a000003100780b */ /* 0x000fe40003f7c000 */
[----:B------:R-:W-:Y:S02]  /*0840*/  FSETP.GTU.FTZ.AND P2, PT, R48, 20, PT ;  /* 0x41a000003000780b */ /* 0x000fe40003f5c000 */
[----:B------:R-:W-:-:S07]  /*0850*/  FSETP.GTU.FTZ.AND P4, PT, R79, 20, PT ;  /* 0x41a000004f00780b */ /* 0x000fce0003f9c000 */
[----:B--234-:R-:W-:Y:S06]  /*0860*/  @P0 BRA `(.L_x_329) ;  /* 0x0000000000780947 */ /* 0x01cfec0003800000 */
        /* <DEDUP_REMOVED lines=30> */
.L_x_329:
[----:B------:R-:W-:Y:S05]  /*0a50*/  BSYNC.RECONVERGENT B0 ;  /* 0x0000000000007941 */ /* 0x000fea0003800200 */
.L_x_328:
[----:B------:R-:W-:Y:S01]  /*0a60*/  ISETP.EQ.OR P1, PT, RZ, UR7, P1 ;  /* 0x00000007ff007c0c */ /* 0x000fe20008f22670 */
[----:B------:R-:W-:Y:S01]  /*0a70*/  BSSY.RECONVERGENT B0, `(.L_x_330) ;  /* 0x0000023000007945 */ /* 0x000fe20003800200 */
[----:B------:R-:W-:Y:S01]  /*0a80*/  FSETP.GTU.FTZ.AND P0, PT, R80, 20, PT ;  /* 0x41a000005000780b */ /* 0x000fe20003f1c000 */
[----:B------:R-:W-:Y:S01]  /*0a90*/  FADD.FTZ R81, R30, R71 ;  /* 0x000000471e517221 */ /* 0x000fe20000010000 */
        /* <DEDUP_REMOVED lines=32> */
.L_x_331:
[----:B------:R-:W-:Y:S05]  /*0ca0*/  BSYNC.RECONVERGENT B0 ;  /* 0x0000000000007941 */ /* 0x000fea0003800200 */
.L_x_330:
[----:B------:R-:W-:Y:S01]  /*0cb0*/  BSSY.RECONVERGENT B0, `(.L_x_332) ;  /* 0x0000022000007945 */ /* 0x000fe20003800200 */
[----:B------:R-:W-:Y:S01]  /*0cc0*/  FSETP.GTU.FTZ.AND P1, PT, R81, 20, PT ;  /* 0x41a000005100780b */ /* 0x000fe20003f3c000 */
[----:B------:R-:W-:Y:S02]  /*0cd0*/  FADD.FTZ R82, R31, R71 ;  /* 0x000000471f527221 */ /* 0x000fe40000010000 */
        /* <DEDUP_REMOVED lines=31> */
.L_x_333:
[----:B------:R-:W-:Y:S05]  /*0ed0*/  BSYNC.RECONVERGENT B0 ;  /* 0x0000000000007941 */ /* 0x000fea0003800200 */
.L_x_332:
        /* <DEDUP_REMOVED lines=36> */
.L_x_335:
[----:B------:R-:W-:Y:S05]  /*1120*/  BSYNC.RECONVERGENT B0 ;  /* 0x0000000000007941 */ /* 0x000fea0003800200 */
.L_x_334:
        /* <DEDUP_REMOVED lines=34> */
.L_x_337:
[----:B------:R-:W-:Y:S05]  /*1350*/  BSYNC.RECONVERGENT B0 ;  /* 0x0000000000007941 */ /* 0x000fea0003800200 */
.L_x_336:
        /* <DEDUP_REMOVED lines=36> */
.L_x_339:
[----:B------:R-:W-:Y:S05]  /*15a0*/  BSYNC.RECONVERGENT B0 ;  /* 0x0000000000007941 */ /* 0x000fea0003800200 */
.L_x_338:
        /* <DEDUP_REMOVED lines=34> */
.L_x_341:
[----:B------:R-:W-:Y:S05]  /*17d0*/  BSYNC.RECONVERGENT B0 ;  /* 0x0000000000007941 */ /* 0x000fea0003800200 */
.L_x_340:
        /* <DEDUP_REMOVED lines=36> */
.L_x_343:
[----:B------:R-:W-:Y:S05]  /*1a20*/  BSYNC.RECONVERGENT B0 ;  /* 0x0000000000007941 */ /* 0x000fea0003800200 */
.L_x_342:
        /* <DEDUP_REMOVED lines=34> */
.L_x_345:
[----:B------:R-:W-:Y:S05]  /*1c50*/  BSYNC.RECONVERGENT B0 ;  /* 0x0000000000007941 */ /* 0x000fea0003800200 */
.L_x_344:
[----:B------:R-:W-:Y:S01]  /*1c60*/  ISETP.EQ.OR P6, PT, RZ, UR7, P2 ;  /* 0x00000007ff007c0c */ /* 0x000fe200097c2670 */
[----:B------:R-:W-:Y:S01]  /*1c70*/  BSSY.RECONVERGENT B0, `(.L_x_346) ;  /* 0x0000026000007945 */ /* 0x000fe20003800200 */
[----:B------:R-:W-:Y:S01]  /*1c80*/  FSETP.GTU.FTZ.AND P3, PT, R88, 20, PT ;  /* 0x41a000005800780b */ /* 0x000fe20003f7c000 */
[--C-:B------:R-:W-:Y:S01]  /*1c90*/  FADD.FTZ R89, R6, R71.reuse ;  /* 0x0000004706597221 */ /* 0x100fe20000010000 */
[----:B------:R-:W-:Y:S01]  /*1ca0*/  ISETP.EQ.OR P2, PT, RZ, UR7, P1 ;  /* 0x00000007ff007c0c */ /* 0x000fe20008f42670 */
[----:B------:R-:W-:Y:S01]  /*1cb0*/  FADD.FTZ R90, R7, R71 ;  /* 0x00000047075a7221 */ /* 0x000fe20000010000 */
[-C--:B------:R-:W-:Y:S01]  /*1cc0*/  FMUL.FTZ R4, R8, R73.reuse ;  /* 0x0000004908047220 */ /* 0x080fe20000410000 */
[----:B------:R-:W-:-:S06]  /*1cd0*/  FMUL.FTZ R5, R9, R73 ;  /* 0x0000004909057220 */ /* 0x000fcc0000410000 */
        /* <DEDUP_REMOVED lines=31> */
.L_x_347:
[----:B------:R-:W-:Y:S05]  /*1ed0*/  BSYNC.RECONVERGENT B0 ;  /* 0x0000000000007941 */ /* 0x000fea0003800200 */
.L_x_346:
[----:B------:R-:W-:Y:S01]  /*1ee0*/  BSSY.RECONVERGENT B0, `(.L_x_348) ;  /* 0x0000027000007945 */ /* 0x000fe20003800200 */
[----:B------:R-:W-:Y:S01]  /*1ef0*/  FSETP.GTU.FTZ.AND P1, PT, R89, 20, PT ;  /* 0x41a000005900780b */ /* 0x000fe20003f3c000 */
[----:B------:R-:W-:Y:S01]  /*1f00*/  FMUL.FTZ R6, R10, R73 ;  /* 0x000000490a067220 */ /* 0x000fe20000410000 */
[----:B------:R-:W-:Y:S01]  /*1f10*/  FMUL.FTZ R91, R8, R51 ;  /* 0x00000033085b7220 */ /* 0x000fe20000410000 */
[----:B------:R-:W-:Y:S01]  /*1f20*/  FMUL.FTZ R92, R9, R50 ;  /* 0x00000032095c7220 */ /* 0x000fe20000410000 */
[----:B------:R-:W-:Y:S01]  /*1f30*/  FMUL.FTZ R94, R10, R49 ;  /* 0x000000310a5e7220 */ /* 0x000fe20000410000 */
[C---:B------:R-:W-:Y:S01]  /*1f40*/  FMUL.FTZ R93, R11.reuse, R48 ;  /* 0x000000300b5d7220 */ /* 0x040fe20000410000 */
[----:B------:R-:W-:Y:S01]  /*1f50*/  FMUL.FTZ R7, R11, R73 ;  /* 0x000000490b077220 */ /* 0x000fe20000410000 */
        /* <DEDUP_REMOVED lines=31> */
.L_x_349:
[----:B------:R-:W-:Y:S05]  /*2150*/  BSYNC.RECONVERGENT B0 ;  /* 0x0000000000007941 */ /* 0x000fea0003800200 */
.L_x_348:
[----:B------:R-:W-:Y:S01]  /*2160*/  ISETP.EQ.OR P0, PT, RZ, UR7, P0 ;  /* 0x00000007ff007c0c */ /* 0x000fe20008702670 */
[----:B------:R-:W-:Y:S01]  /*2170*/  BSSY.RECONVERGENT B0, `(.L_x_350) ;  /* 0x000002b000007945 */ /* 0x000fe20003800200 */
[----:B------:R-:W-:Y:S01]  /*2180*/  FSETP.GTU.FTZ.AND P2, PT, R90, 20, PT ;  /* 0x41a000005a00780b */ /* 0x000fe20003f5c000 */
[-C--:B------:R-:W-:Y:S01]  /*2190*/  FMUL.FTZ R8, R12, R73.reuse ;  /* 0x000000490c087220 */ /* 0x080fe20000410000 */
[----:B------:R-:W-:Y:S01]  /*21a0*/  ISETP.EQ.OR P4, PT, RZ, UR7, P4 ;  /* 0x00000007ff007c0c */ /* 0x000fe2000a782670 */
[CC--:B------:R-:W-:Y:S01]  /*21b0*/  FMUL.FTZ R9, R13.reuse, R73.reuse ;  /* 0x000000490d097220 */ /* 0x0c0fe20000410000 */
[----:B------:R-:W-:Y:S01]  /*21c0*/  ISETP.EQ.OR P3, PT, RZ, UR7, P3 ;  /* 0x00000007ff007c0c */ /* 0x000fe20009f62670 */
[----:B------:R-:W-:Y:S01]  /*21d0*/  FMUL.FTZ R10, R14, R73 ;  /* 0x000000490e0a7220 */ /* 0x000fe20000410000 */
[----:B------:R-:W-:Y:S01]  /*21e0*/  ISETP.EQ.OR P1, PT, RZ, UR7, P1 ;  /* 0x00000007ff007c0c */ /* 0x000fe20008f22670 */
[----:B------:R-:W-:Y:S01]  /*21f0*/  FMUL.FTZ R95, R12, R79 ;  /* 0x0000004f0c5f7220 */ /* 0x000fe20000410000 */
[----:B------:R-:W-:Y:S01]  /*2200*/  ISETP.EQ.OR P2, PT, RZ, UR7, P2 ;  /* 0x00000007ff007c0c */ /* 0x000fe20009742670 */
[----:B------:R-:W-:Y:S01]  /*2210*/  FMUL.FTZ R96, R13, R80 ;  /* 0x000000500d607220 */ /* 0x000fe20000410000 */
[----:B------:R-:W-:Y:S01]  /*2220*/  FMUL.FTZ R98, R14, R81 ;  /* 0x000000510e627220 */ /* 0x000fe20000410000 */
        /* <DEDUP_REMOVED lines=31> */
.L_x_351:
[----:B------:R-:W-:Y:S05]  /*2420*/  BSYNC.RECONVERGENT B0 ;  /* 0x0000000000007941 */ /* 0x000fea0003800200 */
.L_x_350:
        /* <DEDUP_REMOVED lines=32> */
.L_x_353:
[----:B------:R-:W-:Y:S05]  /*2630*/  BSYNC.RECONVERGENT B0 ;  /* 0x0000000000007941 */ /* 0x000fea0003800200 */
.L_x_352:
        /* <DEDUP_REMOVED lines=32> */
.L_x_355:
[----:B------:R-:W-:Y:S05]  /*2840*/  BSYNC.RECONVERGENT B0 ;  /* 0x0000000000007941 */ /* 0x000fea0003800200 */
.L_x_354:
        /* <DEDUP_REMOVED lines=32> */
.L_x_357:
[----:B------:R-:W-:Y:S05]  /*2a50*/  BSYNC.RECONVERGENT B0 ;  /* 0x0000000000007941 */ /* 0x000fea0003800200 */
.L_x_356:
        /* <DEDUP_REMOVED lines=32> */
.L_x_359:
[----:B------:R-:W-:Y:S05]  /*2c60*/  BSYNC.RECONVERGENT B0 ;  /* 0x0000000000007941 */ /* 0x000fea0003800200 */
.L_x_358:
[----:B------:R-:W-:Y:S01]  /*2c70*/  BAR.SYNC.DEFER_BLOCKING 0x0 ;  /* 0x0000000000007b1d */ /* 0x000fe20000010000 */
[C---:B------:R-:W-:Y:S01]  /*2c80*/  FMUL.FTZ R97, R15.reuse, R82 ;  /* 0x000000520f617220 */ /* 0x040fe20000410000 */
[-C--:B------:R-:W-:Y:S01]  /*2c90*/  FMUL.FTZ R11, R15, R73.reuse ;  /* 0x000000490f0b7220 */ /* 0x080fe20000410000 */
[-C--:B------:R-:W-:Y:S01]  /*2ca0*/  FMUL.FTZ R12, R16, R73.reuse ;  /* 0x00000049100c7220 */ /* 0x080fe20000410000 */
[CC--:B------:R-:W-:Y:S01]  /*2cb0*/  FMUL.FTZ R13, R17.reuse, R73.reuse ;  /* 0x00000049110d7220 */ /* 0x0c0fe20000410000 */
[----:B------:R-:W-:Y:S01]  /*2cc0*/  FMUL.FTZ R14, R18, R73 ;  /* 0x00000049120e7220 */ /* 0x000fe20000410000 */
[----:B------:R-:W-:Y:S01]  /*2cd0*/  FMUL.FTZ R99, R16, R83 ;  /* 0x0000005310637220 */ /* 0x000fe20000410000 */
[----:B------:R-:W-:Y:S01]  /*2ce0*/  FMUL.FTZ R100, R17, R84 ;  /* 0x0000005411647220 */ /* 0x000fe20000410000 */
[----:B------:R-:W-:Y:S01]  /*2cf0*/  FMUL.FTZ R102, R18, R85 ;  /* 0x0000005512667220 */ /* 0x000fe20000410000 */
[C---:B------:R-:W-:Y:S01]  /*2d00*/  FMUL.FTZ R101, R19.reuse, R86 ;  /* 0x0000005613657220 */ /* 0x040fe20000410000 */
[-C--:B------:R-:W-:Y:S01]  /*2d10*/  FMUL.FTZ R15, R19, R73.reuse ;  /* 0x00000049130f7220 */ /* 0x080fe20000410000 */
[-C--:B------:R-:W-:Y:S01]  /*2d20*/  FMUL.FTZ R16, R20, R73.reuse ;  /* 0x0000004914107220 */ /* 0x080fe20000410000 */
[-C--:B------:R-:W-:Y:S01]  /*2d30*/  FMUL.FTZ R17, R21, R73.reuse ;  /* 0x0000004915117220 */ /* 0x080fe20000410000 */
[-C--:B------:R-:W-:Y:S01]  /*2d40*/  FMUL.FTZ R18, R22, R73.reuse ;  /* 0x0000004916127220 */ /* 0x080fe20000410000 */
[----:B------:R-:W-:Y:S01]  /*2d50*/  FMUL.FTZ R19, R23, R73 ;  /* 0x0000004917137220 */ /* 0x000fe20000410000 */
[----:B------:R-:W-:Y:S01]  /*2d60*/  FMUL.FTZ R103, R20, R87 ;  /* 0x0000005714677220 */ /* 0x000fe20000410000 */
[----:B------:R-:W-:Y:S01]  /*2d70*/  FMUL.FTZ R104, R21, R88 ;  /* 0x0000005815687220 */ /* 0x000fe20000410000 */
[----:B------:R-:W-:Y:S01]  /*2d80*/  FMUL.FTZ R105, R22, R89 ;  /* 0x0000005916697220 */ /* 0x000fe20000410000 */
[----:B------:R-:W-:Y:S06]  /*2d90*/  @!P5 BRA `(.L_x_360) ;  /* 0x000000280060d947 */ /* 0x000fec0003800000 */
[----:B------:R-:W0:Y:S01]  /*2da0*/  LDC.64 R2, c[0x0][0x3e0] ;  /* 0x0000f800ff027b82 */ /* 0x000e220000000a00 */
[C---:B------:R-:W-:Y:S01]  /*2db0*/  ISETP.NE.AND P0, PT, R62.reuse, RZ, PT ;  /* 0x000000ff3e00720c */ /* 0x040fe20003f05270 */
[----:B------:R-:W-:Y:S01]  /*2dc0*/  FMUL.FTZ R116, R23, R90 ;  /* 0x0000005a17747220 */ /* 0x000fe20000410000 */
[----:B------:R-:W-:Y:S01]  /*2dd0*/  IMAD R113, R62, R37, RZ ;  /* 0x000000253e717224 */ /* 0x000fe200078e02ff */
[----:B------:R-:W-:Y:S01]  /*2de0*/  IADD3 R112, PT, PT, -R37, RZ, RZ ;  /* 0x000000ff25707210 */ /* 0x000fe20007ffe1ff */
[----:B------:R-:W-:Y:S01]  /*2df0*/  UIADD3 UR5, UPT, UPT, UR4, 0x2170, URZ ;  /* 0x0000217004057890 */ /* 0x000fe2000fffe0ff */
[----:B------:R-:W-:Y:S02]  /*2e00*/  MOV R111, R68 ;  /* 0x00000044006f7202 */ /* 0x000fe40000000f00 */
[----:B------:R-:W1:Y:S01]  /*2e10*/  LDC.64 R44, c[0x0][0x3c0] ;  /* 0x0000f000ff2c7b82 */ /* 0x000e620000000a00 */
[----:B------:R-:W-:Y:S02]  /*2e20*/  MOV R110, R65 ;  /* 0x00000041006e7202 */ /* 0x000fe40000000f00 */
[----:B------:R-:W-:-:S02]  /*2e30*/  MOV R109, R69 ;  /* 0x00000045006d7202 */ /* 0x000fc40000000f00 */
[----:B------:R-:W-:Y:S02]  /*2e40*/  ISETP.EQ.AND P0, PT, R115, RZ, P0 ;  /* 0x000000ff7300720c */ /* 0x000fe40000702270 */
[----:B------:R-:W-:Y:S01]  /*2e50*/  MOV R108, R66 ;  /* 0x00000042006c7202 */ /* 0x000fe20000000f00 */
[----:B------:R-:W2:Y:S01]  /*2e60*/  LDC.64 R46, c[0x0][0x3a8] ;  /* 0x0000ea00ff2e7b82 */ /* 0x000ea20000000a00 */
[----:B------:R-:W-:Y:S02]  /*2e70*/  MOV R107, R70 ;  /* 0x00000046006b7202 */ /* 0x000fe40000000f00 */
[----:B------:R-:W-:Y:S02]  /*2e80*/  MOV R106, R67 ;  /* 0x00000043006a7202 */ /* 0x000fe40000000f00 */
[----:B0-----:R-:W-:Y:S02]  /*2e90*/  SHF.L.U64.HI R3, R2, 0x3, R3 ;  /* 0x0000000302037819 */ /* 0x001fe40000010203 */
[----:B-1----:R-:W-:-:S02]  /*2ea0*/  SHF.L.U64.HI R45, R44, 0x3, R45 ;  /* 0x000000032c2d7819 */ /* 0x002fc4000001022d */
[----:B--2---:R-:W-:-:S07]  /*2eb0*/  SHF.L.U64.HI R47, R46, 0x3, R47 ;  /* 0x000000032e2f7819 */ /* 0x004fce000001022f */
.L_x_366:
[----:B------:R-:W-:Y:S02]  /*2ec0*/  MOV R20, R111 ;  /* 0x0000006f00147202 */ /* 0x000fe40000000f00 */
[----:B------:R-:W-:-:S06]  /*2ed0*/  MOV R21, R110 ;  /* 0x0000006e00157202 */ /* 0x000fcc0000000f00 */
[----:B------:R-:W2:Y:S01]  /*2ee0*/  LDG.E.64 R20, desc[UR16][R20.64] ;  /* 0x0000001014147981 */ /* 0x000ea2000c1e1b00 */
[----:B------:R-:W-:Y:S01]  /*2ef0*/  ISETP.GE.AND P1, PT, R54, 0x1, PT ;  /* 0x000000013600780c */ /* 0x000fe20003f26270 */
[C---:B--2---:R-:W-:Y:S01]  /*2f00*/  FMUL.FTZ R0, R21.reuse, R51 ;  /* 0x0000003315007220 */ /* 0x044fe20000410000 */
[----:B------:R-:W-:Y:S01]  /*2f10*/  FMUL.FTZ R22, R20, 1.4426950216293334961 ;  /* 0x3fb8aa3b14167820 */ /* 0x000fe20000410000 */
[CC--:B------:R-:W-:Y:S02]  /*2f20*/  FMUL.FTZ R20, R21.reuse, R49.reuse ;  /* 0x0000003115147220 */ /* 0x0c0fe40000410000 */
[----:B------:R-:W-:Y:S01]  /*2f30*/  FMUL.RZ R23, R0, 0.15915493667125701904 ;  /* 0x3e22f98300177820 */ /* 0x000fe2000040c000 */
[C---:B------:R-:W-:Y:S01]  /*2f40*/  FMUL.FTZ R0, R21.reuse, R50 ;  /* 0x0000003215007220 */ /* 0x040fe20000410000 */
[----:B------:R-:W-:Y:S01]  /*2f50*/  FMUL.RZ R25, R20, 0.15915493667125701904 ;  /* 0x3e22f98314197820 */ /* 0x000fe2000040c000 */
[----:B------:R-:W-:Y:S01]  /*2f60*/  FMUL.FTZ R20, R21, R48 ;  /* 0x0000003015147220 */ /* 0x000fe20000410000 */
[----:B------:R-:W-:Y:S01]  /*2f70*/  FMUL.FTZ R32, R22, R49 ;  /* 0x0000003116207220 */ /* 0x000fe20000410000 */
[----:B------:R-:W-:Y:S01]  /*2f80*/  FMUL.RZ R24, R0, 0.15915493667125701904 ;  /* 0x3e22f98300187820 */ /* 0x000fe2000040c000 */
[----:B------:R-:W-:Y:S01]  /*2f90*/  FMUL.FTZ R0, R22, R50 ;  /* 0x0000003216007220 */ /* 0x000fe20000410000 */
[----:B------:R-:W-:Y:S01]  /*2fa0*/  FMUL.RZ R26, R20, 0.15915493667125701904 ;  /* 0x3e22f983141a7820 */ /* 0x000fe2000040c000 */
[C---:B------:R-:W-:Y:S01]  /*2fb0*/  FMUL.FTZ R20, R22.reuse, R48 ;  /* 0x0000003016147220 */ /* 0x040fe20000410000 */
[----:B------:R-:W0:Y:S01]  /*2fc0*/  MUFU.SIN R128, R24 ;  /* 0x0000001800807308 */ /* 0x000e220000000400 */
[C---:B------:R-:W-:Y:S01]  /*2fd0*/  FMUL.FTZ R30, R22.reuse, R81 ;  /* 0x00000051161e7220 */ /* 0x040fe20000410000 */
[C---:B------:R-:W-:Y:S01]  /*2fe0*/  FMUL.FTZ R35, R22.reuse, R51 ;  /* 0x0000003316237220 */ /* 0x040fe20000410000 */
[C---:B------:R-:W-:Y:S01]  /*2ff0*/  FMUL.FTZ R34, R22.reuse, R79 ;  /* 0x0000004f16227220 */ /* 0x040fe20000410000 */
[C---:B------:R-:W-:Y:S01]  /*3000*/  FMUL.FTZ R36, R22.reuse, R80 ;  /* 0x0000005016247220 */ /* 0x040fe20000410000 */
[C---:B------:R-:W-:Y:S01]  /*3010*/  FMUL.FTZ R28, R22.reuse, R82 ;  /* 0x00000052161c7220 */ /* 0x040fe20000410000 */
[----:B------:R-:W-:-:S02]  /*3020*/  FMUL.FTZ R147, R22, R89 ;  /* 0x0000005916937220 */ /* 0x000fc40000410000 */
[----:B------:R-:W0:Y:S04]  /*3030*/  MUFU.EX2 R37, R0 ;  /* 0x0000000000257308 */ /* 0x000e280000000800 */
[----:B------:R-:W-:Y:S08]  /*3040*/  MUFU.SIN R125, R25 ;  /* 0x00000019007d7308 */ /* 0x000ff00000000400 */
[----:B------:R1:W-:Y:S01]  /*3050*/  MUFU.COS R29, R25 ;  /* 0x00000019001d7308 */ /* 0x0003e20000000000 */
[----:B0-----:R-:W-:-:S07]  /*3060*/  FMUL.FTZ R128, R37, R128 ;  /* 0x0000008025807220 */ /* 0x001fce0000410000 */
[----:B------:R0:W2:Y:S04]  /*3070*/  MUFU.EX2 R0, R20 ;  /* 0x0000001400007308 */ /* 0x0000a80000000800 */
[----:B------:R-:W2:Y:S01]  /*3080*/  MUFU.SIN R123, R26 ;  /* 0x0000001a007b7308 */ /* 0x000ea20000000400 */
[----:B0-----:R-:W-:-:S07]  /*3090*/  FMUL.FTZ R20, R21, R81 ;  /* 0x0000005115147220 */ /* 0x001fce0000410000 */
[----:B------:R-:W0:Y:S01]  /*30a0*/  MUFU.COS R31, R26 ;  /* 0x0000001a001f7308 */ /* 0x000e220000000000 */
[----:B-1----:R-:W-:Y:S01]  /*30b0*/  FMUL.RZ R25, R20, 0.15915493667125701904 ;  /* 0x3e22f98314197820 */ /* 0x002fe2000040c000 */
[----:B------:R-:W-:-:S06]  /*30c0*/  FMUL.FTZ R20, R21, R82 ;  /* 0x0000005215147220 */ /* 0x000fcc0000410000 */
[----:B------:R-:W1:Y:S01]  /*30d0*/  MUFU.COS R38, R24 ;  /* 0x0000001800267308 */ /* 0x000e620000000000 */
[----:B--2---:R-:W-:-:S07]  /*30e0*/  FMUL.FTZ R123, R0, R123 ;  /* 0x0000007b007b7220 */ /* 0x004fce0000410000 */
[----:B------:R-:W2:Y:S01]  /*30f0*/  MUFU.EX2 R32, R32 ;  /* 0x0000002000207308 */ /* 0x000ea20000000800 */
[----:B0-----:R-:W-:Y:S01]  /*3100*/  FMUL.FTZ R124, R0, R31 ;  /* 0x0000001f007c7220 */ /* 0x001fe20000410000 */
[----:B------:R-:W-:Y:S02]  /*3110*/  FMUL.FTZ R0, R91, R128 ;  /* 0x000000805b007220 */ /* 0x000fe40000410000 */
[----:B------:R-:W0:Y:S01]  /*3120*/  MUFU.COS R33, R25 ;  /* 0x0000001900217308 */ /* 0x000e220000000000 */
[----:B------:R-:W-:Y:S01]  /*3130*/  FMUL.FTZ R31, R22, R88 ;  /* 0x00000058161f7220 */ /* 0x000fe20000410000 */
[----:B-1----:R-:W-:-:S06]  /*3140*/  FMUL.FTZ R127, R37, R38 ;  /* 0x00000026257f7220 */ /* 0x002fcc0000410000 */
[----:B------:R1:W3:Y:S01]  /*3150*/  MUFU.SIN R117, R25 ;  /* 0x0000001900757308 */ /* 0x0002e20000000400 */
[C---:B--2---:R-:W-:Y:S01]  /*3160*/  FMUL.FTZ R126, R32.reuse, R29 ;  /* 0x0000001d207e7220 */ /* 0x044fe20000410000 */
[----:B------:R-:W-:Y:S01]  /*3170*/  FMUL.FTZ R125, R32, R125 ;  /* 0x0000007d207d7220 */ /* 0x000fe20000410000 */
[----:B------:R-:W-:Y:S01]  /*3180*/  FMUL.FTZ R32, R21, R88 ;  /* 0x0000005815207220 */ /* 0x000fe20000410000 */
[----:B------:R-:W-:-:S04]  /*3190*/  FFMA.FTZ R0, RZ, R127, R0 ;  /* 0x0000007fff007223 */ /* 0x000fc80000010000 */
[----:B------:R-:W-:Y:S01]  /*31a0*/  MUFU.SIN R129, R23 ;  /* 0x0000001700817308 */ /* 0x000fe20000000400 */
[----:B------:R-:W-:Y:S01]  /*31b0*/  FMUL.RZ R37, R32, 0.15915493667125701904 ;  /* 0x3e22f98320257820 */ /* 0x000fe2000040c000 */
[----:B------:R-:W-:Y:S01]  /*31c0*/  FMUL.FTZ R32, RZ, R128 ;  /* 0x00000080ff207220 */ /* 0x000fe20000410000 */
[----:B-1----:R-:W-:-:S05]  /*31d0*/  FMUL.FTZ R25, R22, R84 ;  /* 0x0000005416197220 */ /* 0x002fca0000410000 */
[----:B------:R1:W2:Y:S08]  /*31e0*/  MUFU.COS R130, R23 ;  /* 0x0000001700827308 */ /* 0x0002b00000000000 */
[----:B------:R-:W0:Y:S01]  /*31f0*/  MUFU.EX2 R30, R30 ;  /* 0x0000001e001e7308 */ /* 0x000e220000000800 */
[----:B-1----:R-:W-:-:S03]  /*3200*/  FMUL.FTZ R23, R21, R79 ;  /* 0x0000004f15177220 */ /* 0x002fc60000410000 */
[----:B------:R-:W2:Y:S01]  /*3210*/  MUFU.EX2 R35, R35 ;  /* 0x0000002300237308 */ /* 0x000ea20000000800 */
[----:B------:R-:W-:Y:S01]  /*3220*/  FMUL.RZ R24, R23, 0.15915493667125701904 ;  /* 0x3e22f98317187820 */ /* 0x000fe2000040c000 */
[----:B------:R-:W-:Y:S02]  /*3230*/  FMUL.FTZ R23, R21, R80 ;  /* 0x0000005015177220 */ /* 0x000fe40000410000 */
[----:B------:R-:W1:Y:S02]  /*3240*/  MUFU.EX2 R34, R34 ;  /* 0x0000002200227308 */ /* 0x000e640000000800 */
[----:B------:R-:W-:Y:S02]  /*3250*/  FMUL.RZ R23, R23, 0.15915493667125701904 ;  /* 0x3e22f98317177820 */ /* 0x000fe4000040c000 */
[----:B------:R-:W1:Y:S01]  /*3260*/  MUFU.SIN R121, R24 ;  /* 0x0000001800797308 */ /* 0x000e620000000400 */
[C---:B0-----:R-:W-:Y:S01]  /*3270*/  FMUL.FTZ R118, R30.reuse, R33 ;  /* 0x000000211e767220 */ /* 0x041fe20000410000 */
[----:B---3--:R-:W-:Y:S01]  /*3280*/  FMUL.FTZ R117, R30, R117 ;  /* 0x000000751e757220 */ /* 0x008fe20000410000 */
[----:B------:R-:W-:Y:S01]  /*3290*/  FFMA.FTZ R33, R91, R127, -R32 ;  /* 0x0000007f5b217223 */ /* 0x000fe20000010820 */
[----:B------:R-:W-:Y:S01]  /*32a0*/  FADD.FTZ R30, RZ, R0 ;  /* 0x00000000ff1e7221 */ /* 0x000fe20000010000 */
[C---:B--2---:R-:W-:Y:S01]  /*32b0*/  FMUL.FTZ R130, R35.reuse, R130 ;  /* 0x0000008223827220 */ /* 0x044fe20000410000 */
[----:B------:R-:W-:-:S02]  /*32c0*/  FMUL.FTZ R129, R35, R129 ;  /* 0x0000008123817220 */ /* 0x000fc40000410000 */
[----:B------:R0:W2:Y:S01]  /*32d0*/  MUFU.COS R122, R24 ;  /* 0x00000018007a7308 */ /* 0x0000a20000000000 */
[----:B------:R-:W-:Y:S01]  /*32e0*/  FMUL.FTZ R35, R22, R87 ;  /* 0x0000005716237220 */ /* 0x000fe20000410000 */
[----:B------:R-:W-:Y:S01]  /*32f0*/  FADD.FTZ R33, R92, R33 ;  /* 0x000000215c217221 */ /* 0x000fe20000010000 */
[----:B------:R-:W-:Y:S01]  /*3300*/  FMUL.FTZ R32, R125, R30 ;  /* 0x0000001e7d207220 */ /* 0x000fe20000410000 */
[----:B------:R-:W-:-:S04]  /*3310*/  FMUL.FTZ R0, R21, R89 ;  /* 0x0000005915007220 */ /* 0x000fc80000410000 */
[----:B------:R3:W-:Y:S01]  /*3320*/  MUFU.EX2 R29, R35 ;  /* 0x00000023001d7308 */ /* 0x0007e20000000800 */
[----:B0-----:R-:W-:Y:S01]  /*3330*/  FMUL.RZ R24, R20, 0.15915493667125701904 ;  /* 0x3e22f98314187820 */ /* 0x001fe2000040c000 */
[----:B------:R-:W-:Y:S01]  /*3340*/  FMUL.FTZ R20, R21, R83 ;  /* 0x0000005315147220 */ /* 0x000fe20000410000 */
[----:B-1----:R-:W-:Y:S01]  /*3350*/  FMUL.FTZ R121, R34, R121 ;  /* 0x0000007922797220 */ /* 0x002fe20000410000 */
[----:B------:R-:W-:Y:S02]  /*3360*/  MUFU.SIN R119, R23 ;  /* 0x0000001700777308 */ /* 0x000fe40000000400 */
[----:B------:R-:W-:Y:S01]  /*3370*/  FMUL.RZ R26, R20, 0.15915493667125701904 ;  /* 0x3e22f983141a7820 */ /* 0x000fe2000040c000 */
[----:B------:R-:W-:Y:S01]  /*3380*/  FMUL.FTZ R20, R22, R83 ;  /* 0x0000005316147220 */ /* 0x000fe20000410000 */
[-C--:B---3--:R-:W-:Y:S01]  /*3390*/  FMUL.FTZ R35, R125, R33.reuse ;  /* 0x000000217d237220 */ /* 0x088fe20000410000 */
[----:B------:R-:W-:Y:S01]  /*33a0*/  FFMA.FTZ R33, R126, R33, -R32 ;  /* 0x000000217e217223 */ /* 0x000fe20000010820 */
[----:B--2---:R-:W-:-:S02]  /*33b0*/  FMUL.FTZ R122, R34, R122 ;  /* 0x0000007a227a7220 */ /* 0x004fc40000410000 */
[----:B------:R0:W-:Y:S01]  /*33c0*/  MUFU.COS R120, R23 ;  /* 0x0000001700787308 */ /* 0x0001e20000000000 */
[----:B------:R-:W-:Y:S01]  /*33d0*/  FFMA.FTZ R35, R126, R30, R35 ;  /* 0x0000001e7e237223 */ /* 0x000fe20000010023 */
[----:B------:R-:W-:Y:S01]  /*33e0*/  FADD.FTZ R33, R94, R33 ;  /* 0x000000215e217221 */ /* 0x000fe20000010000 */
[----:B------:R-:W-:Y:S02]  /*33f0*/  FMUL.RZ R34, R0, 0.15915493667125701904 ;  /* 0x3e22f98300227820 */ /* 0x000fe4000040c000 */
[----:B------:R-:W-:Y:S01]  /*3400*/  FADD.FTZ R35, RZ, R35 ;  /* 0x00000023ff237221 */ /* 0x000fe20000010000 */
[----:B------:R-:W-:Y:S02]  /*3410*/  FMUL.FTZ R32, R123, R33 ;  /* 0x000000217b207220 */ /* 0x000fe40000410000 */
[----:B------:R-:W1:Y:S01]  /*3420*/  MUFU.COS R27, R26 ;  /* 0x0000001a001b7308 */ /* 0x000e620000000000 */
[----:B0-----:R-:W-:Y:S01]  /*3430*/  FMUL.FTZ R23, R21, R84 ;  /* 0x0000005415177220 */ /* 0x001fe20000410000 */
[----:B------:R-:W-:-:S03]  /*3440*/  FFMA.FTZ R32, R124, R35, R32 ;  /* 0x000000237c207223 */ /* 0x000fc60000010020 */
[----:B------:R-:W-:Y:S01]  /*3450*/  FMUL.RZ R39, R23, 0.15915493667125701904 ;  /* 0x3e22f98317277820 */ /* 0x000fe2000040c000 */
[----:B------:R-:W-:Y:S01]  /*3460*/  FMUL.FTZ R23, R21, R85 ;  /* 0x0000005515177220 */ /* 0x000fe20000410000 */
[----:B------:R-:W-:Y:S01]  /*3470*/  FADD.FTZ R32, RZ, R32 ;  /* 0x00000020ff207221 */ /* 0x000fe20000010000 */
[----:B------:R-:W1:Y:S02]  /*3480*/  MUFU.EX2 R20, R20 ;  /* 0x0000001400147308 */ /* 0x000e640000000800 */
[----:B------:R-:W-:Y:S01]  /*3490*/  FMUL.RZ R40, R23, 0.15915493667125701904 ;  /* 0x3e22f98317287820 */ /* 0x000fe2000040c000 */
[----:B------:R-:W-:Y:S01]  /*34a0*/  FMUL.FTZ R23, R21, R86 ;  /* 0x0000005615177220 */ /* 0x000fe20000410000 */
[----:B------:R0:W2:Y:S03]  /*34b0*/  MUFU.SIN R133, R26 ;  /* 0x0000001a00857308 */ /* 0x0000a60000000400 */
[----:B------:R-:W-:-:S05]  /*34c0*/  FMUL.RZ R41, R23, 0.15915493667125701904 ;  /* 0x3e22f98317297820 */ /* 0x000fca000040c000 */
[----:B------:R-:W-:Y:S01]  /*34d0*/  MUFU.SIN R144, R37 ;  /* 0x0000002500907308 */ /* 0x000fe20000000400 */
[----:B0-----:R-:W-:Y:S01]  /*34e0*/  FMUL.FTZ R26, R22, R85 ;  /* 0x00000055161a7220 */ /* 0x001fe20000410000 */
[----:B-1----:R-:W-:-:S06]  /*34f0*/  FMUL.FTZ R0, R20, R27 ;  /* 0x0000001b14007220 */ /* 0x002fcc0000410000 */
[----:B------:R0:W-:Y:S01]  /*3500*/  MUFU.COS R142, R37 ;  /* 0x00000025008e7308 */ /* 0x0001e20000000000 */
[----:B--2---:R-:W-:-:S07]  /*3510*/  FMUL.FTZ R133, R20, R133 ;  /* 0x0000008514857220 */ /* 0x004fce0000410000 */
[----:B------:R-:W-:Y:S01]  /*3520*/  MUFU.SIN R136, R39 ;  /* 0x0000002700887308 */ /* 0x000fe20000000400 */
[----:B0-----:R-:W-:-:S04]  /*3530*/  FMUL.FTZ R37, R123, R35 ;  /* 0x000000237b257220 */ /* 0x001fc80000410000 */
[----:B------:R-:W-:-:S03]  /*3540*/  FFMA.FTZ R30, R124, R33, -R37 ;  /* 0x000000217c1e7223 */ /* 0x000fc60000010825 */
[----:B------:R0:W-:Y:S01]  /*3550*/  MUFU.COS R134, R39 ;  /* 0x0000002700867308 */ /* 0x0001e20000000000 */
[----:B------:R-:W-:-:S04]  /*3560*/  FADD.FTZ R30, R93, R30 ;  /* 0x0000001e5d1e7221 */ /* 0x000fc80000010000 */
[----:B------:R-:W-:-:S03]  /*3570*/  FMUL.FTZ R27, R121, R30 ;  /* 0x0000001e791b7220 */ /* 0x000fc60000410000 */
[----:B------:R-:W-:Y:S01]  /*3580*/  MUFU.SIN R137, R40 ;  /* 0x0000002800897308 */ /* 0x000fe20000000400 */
[C---:B0-----:R-:W-:Y:S01]  /*3590*/  FMUL.FTZ R39, R21.reuse, R87 ;  /* 0x0000005715277220 */ /* 0x041fe20000410000 */
[----:B------:R-:W-:Y:S01]  /*35a0*/  FMUL.FTZ R21, R21, R90 ;  /* 0x0000005a15157220 */ /* 0x000fe20000410000 */
[CC--:B------:R-:W-:Y:S02]  /*35b0*/  FFMA.FTZ R27, R122.reuse, R32.reuse, R27 ;  /* 0x000000207a1b7223 */ /* 0x0c0fe4000001001b */
[----:B------:R-:W-:Y:S01]  /*35c0*/  FMUL.RZ R39, R39, 0.15915493667125701904 ;  /* 0x3e22f98327277820 */ /* 0x000fe2000040c000 */
[----:B------:R-:W-:Y:S01]  /*35d0*/  FMUL.RZ R33, R21, 0.15915493667125701904 ;  /* 0x3e22f98315217820 */ /* 0x000fe2000040c000 */
[----:B------:R-:W-:Y:S01]  /*35e0*/  FMUL.FTZ R21, R121, R32 ;  /* 0x0000002079157220 */ /* 0x000fe20000410000 */
[----:B------:R-:W0:Y:S01]  /*35f0*/  MUFU.COS R135, R40 ;  /* 0x0000002800877308 */ /* 0x000e220000000000 */
[----:B------:R-:W-:Y:S02]  /*3600*/  FADD.FTZ R27, RZ, R27 ;  /* 0x0000001bff1b7221 */ /* 0x000fe40000010000 */
[----:B------:R-:W-:-:S04]  /*3610*/  FFMA.FTZ R30, R122, R30, -R21 ;  /* 0x0000001e7a1e7223 */ /* 0x000fc80000010815 */
[----:B------:R-:W-:Y:S01]  /*3620*/  FADD.FTZ R30, R95, R30 ;  /* 0x0000001e5f1e7221 */ /* 0x000fe20000010000 */
[----:B------:R-:W1:Y:S04]  /*3630*/  MUFU.EX2 R36, R36 ;  /* 0x0000002400247308 */ /* 0x000e680000000800 */
[----:B------:R-:W0:Y:S04]  /*3640*/  MUFU.EX2 R26, R26 ;  /* 0x0000001a001a7308 */ /* 0x000e280000000800 */
[----:B------:R-:W2:Y:S04]  /*3650*/  MUFU.EX2 R25, R25 ;  /* 0x0000001900197308 */ /* 0x000ea80000000800 */
[----:B------:R-:W-:Y:S01]  /*3660*/  MUFU.SIN R131, R24 ;  /* 0x0000001800837308 */ /* 0x000fe20000000400 */
[C---:B-1----:R-:W-:Y:S01]  /*3670*/  FMUL.FTZ R119, R36.reuse, R119 ;  /* 0x0000007724777220 */ /* 0x042fe20000410000 */
[----:B------:R-:W-:Y:S01]  /*3680*/  FMUL.FTZ R120, R36, R120 ;  /* 0x0000007824787220 */ /* 0x000fe20000410000 */
[C---:B0-----:R-:W-:Y:S01]  /*3690*/  FMUL.FTZ R135, R26.reuse, R135 ;  /* 0x000000871a877220 */ /* 0x041fe20000410000 */
[----:B------:R-:W-:-:S04]  /*36a0*/  FMUL.FTZ R137, R26, R137 ;  /* 0x000000891a897220 */ /* 0x000fc80000410000 */
[----:B------:R0:W-:Y:S01]  /*36b0*/  MUFU.COS R132, R24 ;  /* 0x0000001800847308 */ /* 0x0001e20000000000 */
[----:B------:R-:W-:Y:S01]  /*36c0*/  FMUL.FTZ R26, R119, R30 ;  /* 0x0000001e771a7220 */ /* 0x000fe20000410000 */
[C---:B--2---:R-:W-:Y:S01]  /*36d0*/  FMUL.FTZ R134, R25.reuse, R134 ;  /* 0x0000008619867220 */ /* 0x044fe20000410000 */
[----:B------:R-:W-:Y:S01]  /*36e0*/  FMUL.FTZ R136, R25, R136 ;  /* 0x0000008819887220 */ /* 0x000fe20000410000 */
[-C--:B------:R-:W-:Y:S01]  /*36f0*/  FMUL.FTZ R25, R119, R27.reuse ;  /* 0x0000001b77197220 */ /* 0x080fe20000410000 */
[----:B------:R-:W-:-:S03]  /*3700*/  FFMA.FTZ R26, R120, R27, R26 ;  /* 0x0000001b781a7223 */ /* 0x000fc6000001001a */
[----:B------:R-:W-:Y:S01]  /*3710*/  MUFU.SIN R139, R41 ;  /* 0x00000029008b7308 */ /* 0x000fe20000000400 */
[C---:B0-----:R-:W-:Y:S01]  /*3720*/  FMUL.FTZ R24, R22.reuse, R86 ;  /* 0x0000005616187220 */ /* 0x041fe20000410000 */
[----:B------:R-:W-:Y:S01]  /*3730*/  FMUL.FTZ R22, R22, R90 ;  /* 0x0000005a16167220 */ /* 0x000fe20000410000 */
[----:B------:R-:W-:Y:S01]  /*3740*/  FFMA.FTZ R25, R120, R30, -R25 ;  /* 0x0000001e78197223 */ /* 0x000fe20000010819 */
[----:B------:R-:W-:-:S03]  /*3750*/  FADD.FTZ R26, RZ, R26 ;  /* 0x0000001aff1a7221 */ /* 0x000fc60000010000 */
[----:B------:R-:W-:Y:S01]  /*3760*/  FADD.FTZ R25, R96, R25 ;  /* 0x0000001960197221 */ /* 0x000fe20000010000 */
[----:B------:R-:W0:Y:S08]  /*3770*/  MUFU.COS R23, R41 ;  /* 0x0000002900177308 */ /* 0x000e300000000000 */
[----:B------:R-:W0:Y:S04]  /*3780*/  MUFU.EX2 R24, R24 ;  /* 0x0000001800187308 */ /* 0x000e280000000800 */
[----:B------:R-:W1:Y:S04]  /*3790*/  MUFU.EX2 R28, R28 ;  /* 0x0000001c001c7308 */ /* 0x000e680000000800 */
[----:B------:R-:W2:Y:S01]  /*37a0*/  MUFU.COS R20, R34 ;  /* 0x0000002200147308 */ /* 0x000ea20000000000 */
[C---:B0-----:R-:W-:Y:S01]  /*37b0*/  FMUL.FTZ R138, R24.reuse, R23 ;  /* 0x00000017188a7220 */ /* 0x041fe20000410000 */
[----:B------:R-:W-:-:S06]  /*37c0*/  FMUL.FTZ R139, R24, R139 ;  /* 0x0000008b188b7220 */ /* 0x000fcc0000410000 */
[----:B------:R-:W0:Y:S01]  /*37d0*/  MUFU.COS R21, R33 ;  /* 0x0000002100157308 */ /* 0x000e220000000000 */
[C---:B------:R-:W-:Y:S01]  /*37e0*/  FMUL.FTZ R24, R117.reuse, R26 ;  /* 0x0000001a75187220 */ /* 0x040fe20000410000 */
[----:B------:R-:W-:Y:S01]  /*37f0*/  FMUL.FTZ R23, R117, R25 ;  /* 0x0000001975177220 */ /* 0x000fe20000410000 */
[C---:B-1----:R-:W-:Y:S01]  /*3800*/  FMUL.FTZ R131, R28.reuse, R131 ;  /* 0x000000831c837220 */ /* 0x042fe20000410000 */
[----:B------:R-:W-:Y:S01]  /*3810*/  FMUL.FTZ R132, R28, R132 ;  /* 0x000000841c847220 */ /* 0x000fe20000410000 */
[C---:B------:R-:W-:Y:S01]  /*3820*/  FFMA.FTZ R25, R118.reuse, R25, -R24 ;  /* 0x0000001976197223 */ /* 0x040fe20000010818 */
[----:B------:R-:W-:Y:S02]  /*3830*/  FFMA.FTZ R23, R118, R26, R23 ;  /* 0x0000001a76177223 */ /* 0x000fe40000010017 */
[----:B------:R-:W2:Y:S01]  /*3840*/  MUFU.EX2 R147, R147 ;  /* 0x0000009300937308 */ /* 0x000ea20000000800 */
[----:B------:R-:W-:Y:S01]  /*3850*/  FADD.FTZ R25, R98, R25 ;  /* 0x0000001962197221 */ /* 0x000fe20000010000 */
[----:B------:R-:W-:-:S02]  /*3860*/  FADD.FTZ R23, RZ, R23 ;  /* 0x00000017ff177221 */ /* 0x000fc40000010000 */
[----:B------:R-:W1:Y:S01]  /*3870*/  MUFU.SIN R145, R33 ;  /* 0x0000002100917308 */ /* 0x000e620000000400 */
[C---:B------:R-:W-:Y:S01]  /*3880*/  FMUL.FTZ R24, R131.reuse, R25 ;  /* 0x0000001983187220 */ /* 0x040fe20000410000 */
[----:B------:R-:W-:-:S03]  /*3890*/  FMUL.FTZ R27, R131, R23 ;  /* 0x00000017831b7220 */ /* 0x000fc60000410000 */
[----:B------:R-:W-:-:S03]  /*38a0*/  FFMA.FTZ R24, R132, R23, R24 ;  /* 0x0000001784187223 */ /* 0x000fc60000010018 */
[----:B------:R-:W0:Y:S01]  /*38b0*/  MUFU.EX2 R22, R22 ;  /* 0x0000001600167308 */ /* 0x000e220000000800 */
[----:B------:R-:W-:Y:S01]  /*38c0*/  FADD.FTZ R24, RZ, R24 ;  /* 0x00000018ff187221 */ /* 0x000fe20000010000 */
[----:B--2---:R-:W-:Y:S01]  /*38d0*/  FMUL.FTZ R143, R147, R20 ;  /* 0x00000014938f7220 */ /* 0x004fe20000410000 */
[----:B------:R-:W-:Y:S01]  /*38e0*/  FMUL.FTZ R20, R130, R128 ;  /* 0x0000008082147220 */ /* 0x000fe20000410000 */
[----:B------:R-:W2:Y:S03]  /*38f0*/  MUFU.SIN R141, R39 ;  /* 0x00000027008d7308 */ /* 0x000ea60000000400 */
[----:B------:R-:W-:-:S04]  /*3900*/  FFMA.FTZ R20, R129, R127, R20 ;  /* 0x0000007f81147223 */ /* 0x000fc80000010014 */
[----:B------:R-:W-:Y:S01]  /*3910*/  FMUL.FTZ R23, R125, R20 ;  /* 0x000000147d177220 */ /* 0x000fe20000410000 */
[----:B------:R-:W3:Y:S01]  /*3920*/  MUFU.COS R140, R39 ;  /* 0x00000027008c7308 */ /* 0x000ee20000000000 */
[C---:B0-----:R-:W-:Y:S01]  /*3930*/  FMUL.FTZ R146, R22.reuse, R21 ;  /* 0x0000001516927220 */ /* 0x041fe20000410000 */
[----:B------:R-:W-:Y:S01]  /*3940*/  FMUL.FTZ R21, R129, R128 ;  /* 0x0000008081157220 */ /* 0x000fe20000410000 */
[----:B-1----:R-:W-:Y:S01]  /*3950*/  FMUL.FTZ R145, R22, R145 ;  /* 0x0000009116917220 */ /* 0x002fe20000410000 */
[----:B------:R-:W-:Y:S01]  /*3960*/  FFMA.FTZ R22, R132, R25, -R27 ;  /* 0x0000001984167223 */ /* 0x000fe2000001081b */
[----:B------:R-:W-:Y:S01]  /*3970*/  FMUL.FTZ R27, R133, R24 ;  /* 0x00000018851b7220 */ /* 0x000fe20000410000 */
[----:B------:R-:W-:Y:S02]  /*3980*/  FFMA.FTZ R21, R130, R127, -R21 ;  /* 0x0000007f82157223 */ /* 0x000fe40000010815 */
[----:B------:R-:W0:Y:S01]  /*3990*/  MUFU.EX2 R31, R31 ;  /* 0x0000001f001f7308 */ /* 0x000e220000000800 */
[----:B------:R-:W-:Y:S01]  /*39a0*/  FADD.FTZ R22, R97, R22 ;  /* 0x0000001661167221 */ /* 0x000fe20000010000 */
[----:B--2---:R-:W-:Y:S01]  /*39b0*/  FMUL.FTZ R141, R29, R141 ;  /* 0x0000008d1d8d7220 */ /* 0x004fe20000410000 */
[-C--:B------:R-:W-:Y:S01]  /*39c0*/  FMUL.FTZ R25, R125, R21.reuse ;  /* 0x000000157d197220 */ /* 0x080fe20000410000 */
[----:B------:R-:W1:Y:S01]  /*39d0*/  MUFU.SIN R28, R34 ;  /* 0x00000022001c7308 */ /* 0x000e620000000400 */
[----:B------:R-:W-:-:S02]  /*39e0*/  FFMA.FTZ R23, R126, R21, -R23 ;  /* 0x000000157e177223 */ /* 0x000fc40000010817 */
[----:B------:R-:W-:Y:S02]  /*39f0*/  FFMA.FTZ R25, R126, R20, R25 ;  /* 0x000000147e197223 */ /* 0x000fe40000010019 */
[----:B------:R-:W-:Y:S01]  /*3a00*/  FMUL.FTZ R21, R123, R23 ;  /* 0x000000177b157220 */ /* 0x000fe20000410000 */
[----:B---3--:R-:W-:Y:S01]  /*3a10*/  FMUL.FTZ R140, R29, R140 ;  /* 0x0000008c1d8c7220 */ /* 0x008fe20000410000 */
[-C--:B------:R-:W-:Y:S01]  /*3a20*/  FMUL.FTZ R29, R133, R22.reuse ;  /* 0x00000016851d7220 */ /* 0x080fe20000410000 */
[----:B------:R-:W-:Y:S01]  /*3a30*/  FFMA.FTZ R22, R0, R22, -R27 ;  /* 0x0000001600167223 */ /* 0x000fe2000001081b */
[-C--:B------:R-:W-:Y:S01]  /*3a40*/  FMUL.FTZ R20, R123, R25.reuse ;  /* 0x000000197b147220 */ /* 0x080fe20000410000 */
[----:B------:R-:W-:Y:S01]  /*3a50*/  FFMA.FTZ R21, R124, R25, R21 ;  /* 0x000000197c157223 */ /* 0x000fe20000010015 */
[----:B------:R-:W-:Y:S01]  /*3a60*/  FFMA.FTZ R29, R0, R24, R29 ;  /* 0x00000018001d7223 */ /* 0x000fe2000001001d */
[----:B------:R-:W-:Y:S01]  /*3a70*/  FADD.FTZ R27, R99, R22 ;  /* 0x00000016631b7221 */ /* 0x000fe20000010000 */
[----:B------:R-:W-:Y:S01]  /*3a80*/  FFMA.FTZ R20, R124, R23, -R20 ;  /* 0x000000177c147223 */ /* 0x000fe20000010814 */
[C---:B0-----:R-:W-:Y:S01]  /*3a90*/  FMUL.FTZ R142, R31.reuse, R142 ;  /* 0x0000008e1f8e7220 */ /* 0x041fe20000410000 */
[----:B------:R-:W-:Y:S01]  /*3aa0*/  FADD.FTZ R29, RZ, R29 ;  /* 0x0000001dff1d7221 */ /* 0x000fe20000010000 */
[C---:B------:R-:W-:Y:S01]  /*3ab0*/  FMUL.FTZ R26, R136.reuse, R27 ;  /* 0x0000001b881a7220 */ /* 0x040fe20000410000 */
[----:B------:R-:W-:Y:S01]  /*3ac0*/  FMUL.FTZ R144, R31, R144 ;  /* 0x000000901f907220 */ /* 0x000fe20000410000 */
[C---:B------:R-:W-:Y:S01]  /*3ad0*/  FMUL.FTZ R23, R121.reuse, R21 ;  /* 0x0000001579177220 */ /* 0x040fe20000410000 */
[-C--:B------:R-:W-:Y:S01]  /*3ae0*/  FMUL.FTZ R22, R121, R20.reuse ;  /* 0x0000001479167220 */ /* 0x080fe20000410000 */
[-C--:B------:R-:W-:Y:S01]  /*3af0*/  FMUL.FTZ R31, R136, R29.reuse ;  /* 0x0000001d881f7220 */ /* 0x080fe20000410000 */
[----:B------:R-:W-:Y:S01]  /*3b00*/  FFMA.FTZ R26, R134, R29, R26 ;  /* 0x0000001d861a7223 */ /* 0x000fe2000001001a */
[C---:B------:R-:W-:Y:S01]  /*3b10*/  FFMA.FTZ R24, R122.reuse, R20, -R23 ;  /* 0x000000147a187223 */ /* 0x040fe20000010817 */
[----:B-1----:R-:W-:Y:S01]  /*3b20*/  FMUL.FTZ R147, R147, R28 ;  /* 0x0000001c93937220 */ /* 0x002fe20000410000 */
[----:B------:R-:W-:Y:S01]  /*3b30*/  FFMA.FTZ R25, R122, R21, R22 ;  /* 0x000000157a197223 */ /* 0x000fe20000010016 */
[----:B------:R-:W-:Y:S01]  /*3b40*/  FFMA.FTZ R31, R134, R27, -R31 ;  /* 0x0000001b861f7223 */ /* 0x000fe2000001081f */
[----:B------:R-:W-:Y:S01]  /*3b50*/  FADD.FTZ R28, RZ, R26 ;  /* 0x0000001aff1c7221 */ /* 0x000fe20000010000 */
[C---:B------:R-:W-:Y:S01]  /*3b60*/  FMUL.FTZ R29, R119.reuse, R24 ;  /* 0x00000018771d7220 */ /* 0x040fe20000410000 */
[----:B------:R-:W-:Y:S01]  /*3b70*/  FMUL.FTZ R27, R119, R25 ;  /* 0x00000019771b7220 */ /* 0x000fe20000410000 */
[----:B------:R-:W-:Y:S01]  /*3b80*/  FADD.FTZ R26, R100, R31 ;  /* 0x0000001f641a7221 */ /* 0x000fe20000010000 */
[----:B------:R-:W-:Y:S01]  /*3b90*/  MOV R22, R109 ;  /* 0x0000006d00167202 */ /* 0x000fe20000000f00 */
[----:B------:R-:W-:Y:S01]  /*3ba0*/  FMUL.FTZ R30, R137, R28 ;  /* 0x0000001c891e7220 */ /* 0x000fe20000410000 */
[----:B------:R-:W-:Y:S01]  /*3bb0*/  MOV R23, R108 ;  /* 0x0000006c00177202 */ /* 0x000fe20000000f00 */
[----:B------:R-:W-:Y:S01]  /*3bc0*/  FFMA.FTZ R29, R120, R25, R29 ;  /* 0x00000019781d7223 */ /* 0x000fe2000001001d */
[----:B------:R-:W-:-:S02]  /*3bd0*/  MOV R20, R107 ;  /* 0x0000006b00147202 */ /* 0x000fc40000000f00 */
[----:B------:R-:W-:Y:S01]  /*3be0*/  MOV R21, R106 ;  /* 0x0000006a00157202 */ /* 0x000fe20000000f00 */
[----:B------:R-:W-:Y:S01]  /*3bf0*/  FFMA.FTZ R27, R120, R24, -R27 ;  /* 0x00000018781b7223 */ /* 0x000fe2000001081b */
[-C--:B------:R-:W-:Y:S01]  /*3c00*/  FMUL.FTZ R31, R137, R26.reuse ;  /* 0x0000001a891f7220 */ /* 0x080fe20000410000 */
[C---:B------:R-:W-:Y:S01]  /*3c10*/  FFMA.FTZ R25, R135.reuse, R26, -R30 ;  /* 0x0000001a87197223 */ /* 0x040fe2000001081e */
[----:B------:R0:W2:Y:S02]  /*3c20*/  LDG.E.64 R40, desc[UR16][R22.64] ;  /* 0x0000001016287981 */ /* 0x0000a4000c1e1b00 */
[----:B------:R-:W-:Y:S02]  /*3c30*/  FFMA.FTZ R31, R135, R28, R31 ;  /* 0x0000001c871f7223 */ /* 0x000fe4000001001f */
[----:B------:R1:W2:Y:S01]  /*3c40*/  LDG.E.64 R42, desc[UR16][R20.64] ;  /* 0x00000010142a7981 */ /* 0x0002a2000c1e1b00 */
[----:B------:R-:W-:Y:S01]  /*3c50*/  FADD.FTZ R25, R102, R25 ;  /* 0x0000001966197221 */ /* 0x000fe20000010000 */
[----:B------:R-:W-:Y:S01]  /*3c60*/  FADD.FTZ R31, RZ, R31 ;  /* 0x0000001fff1f7221 */ /* 0x000fe20000010000 */
[----:B------:R-:W3:Y:S01]  /*3c70*/  S2UR UR6, SR_CgaCtaId ;  /* 0x00000000000679c3 */ /* 0x000ee20000008800 */
[----:B------:R-:W-:Y:S01]  /*3c80*/  UMOV UR4, 0x400 ;  /* 0x0000040000047882 */ /* 0x000fe20000000000 */
[----:B------:R-:W-:Y:S01]  /*3c90*/  ISETP.NE.AND P2, PT, R114, 0x1, PT ;  /* 0x000000017200780c */ /* 0x000fe20003f45270 */
[----:B0-----:R-:W-:Y:S01]  /*3ca0*/  FMUL.FTZ R23, R117, R29 ;  /* 0x0000001d75177220 */ /* 0x001fe20000410000 */
[----:B------:R-:W-:Y:S01]  /*3cb0*/  FMUL.FTZ R24, R139, R31 ;  /* 0x0000001f8b187220 */ /* 0x000fe20000410000 */
[----:B------:R-:W-:Y:S01]  /*3cc0*/  BSSY.RECONVERGENT B0, `(.L_x_361) ;  /* 0x00000f5000007945 */ /* 0x000fe20003800200 */
[-C--:B-1----:R-:W-:Y:S01]  /*3cd0*/  FMUL.FTZ R20, R117, R27.reuse ;  /* 0x0000001b75147220 */ /* 0x082fe20000410000 */
[----:B------:R-:W-:Y:S01]  /*3ce0*/  FFMA.FTZ R23, R118, R27, -R23 ;  /* 0x0000001b76177223 */ /* 0x000fe20000010817 */
[-C--:B------:R-:W-:Y:S01]  /*3cf0*/  FMUL.FTZ R27, R139, R25.reuse ;  /* 0x000000198b1b7220 */ /* 0x080fe20000410000 */
[----:B------:R-:W-:Y:S01]  /*3d00*/  FFMA.FTZ R24, R138, R25, -R24 ;  /* 0x000000198a187223 */ /* 0x000fe20000010818 */
[----:B------:R-:W-:Y:S01]  /*3d10*/  FFMA.FTZ R20, R118, R29, R20 ;  /* 0x0000001d76147223 */ /* 0x000fe20000010014 */
[----:B------:R-:W-:Y:S01]  /*3d20*/  FMUL.FTZ R21, R131, R23 ;  /* 0x0000001783157220 */ /* 0x000fe20000410000 */
[----:B------:R-:W-:Y:S01]  /*3d30*/  FFMA.FTZ R27, R138, R31, R27 ;  /* 0x0000001f8a1b7223 */ /* 0x000fe2000001001b */
[----:B------:R-:W-:Y:S01]  /*3d40*/  FADD.FTZ R24, R101, R24 ;  /* 0x0000001865187221 */ /* 0x000fe20000010000 */
[-C--:B------:R-:W-:Y:S01]  /*3d50*/  FMUL.FTZ R22, R131, R20.reuse ;  /* 0x0000001483167220 */ /* 0x080fe20000410000 */
[----:B------:R-:W-:Y:S01]  /*3d60*/  FFMA.FTZ R21, R132, R20, R21 ;  /* 0x0000001484157223 */ /* 0x000fe20000010015 */
[----:B------:R-:W-:-:S02]  /*3d70*/  FADD.FTZ R27, RZ, R27 ;  /* 0x0000001bff1b7221 */ /* 0x000fc40000010000 */
[----:B------:R-:W-:Y:S01]  /*3d80*/  FFMA.FTZ R22, R132, R23, -R22 ;  /* 0x0000001784167223 */ /* 0x000fe20000010816 */
[----:B------:R-:W-:Y:S01]  /*3d90*/  FMUL.FTZ R23, R133, R21 ;  /* 0x0000001585177220 */ /* 0x000fe20000410000 */
[----:B------:R-:W-:Y:S02]  /*3da0*/  FMUL.FTZ R25, R141, R27 ;  /* 0x0000001b8d197220 */ /* 0x000fe40000410000 */
[-C--:B------:R-:W-:Y:S01]  /*3db0*/  FMUL.FTZ R20, R133, R22.reuse ;  /* 0x0000001685147220 */ /* 0x080fe20000410000 */
        /* <DEDUP_REMOVED lines=8> */
[C---:B------:R-:W-:Y:S01]  /*3e40*/  FFMA.FTZ R22, R134.reuse, R21, R25 ;  /* 0x0000001586167223 */ /* 0x040fe20000010019 */
[----:B------:R-:W-:Y:S01]  /*3e50*/  FADD.FTZ R27, RZ, R27 ;  /* 0x0000001bff1b7221 */ /* 0x000fe20000010000 */
[----:B---3--:R-:W-:Y:S01]  /*3e60*/  ULEA UR4, UR6, UR4, 0x18 ;  /* 0x0000000406047291 */ /* 0x008fe2000f8ec0ff */
[----:B------:R-:W-:Y:S01]  /*3e70*/  FFMA.FTZ R20, R134, R23, -R20 ;  /* 0x0000001786147223 */ /* 0x000fe20000010814 */
[C---:B------:R-:W-:Y:S01]  /*3e80*/  FMUL.FTZ R23, R144.reuse, R29 ;  /* 0x0000001d90177220 */ /* 0x040fe20000410000 */
[C---:B------:R-:W-:Y:S01]  /*3e90*/  FMUL.FTZ R24, R137.reuse, R22 ;  /* 0x0000001689187220 */ /* 0x040fe20000410000 */
[-C--:B------:R-:W-:Y:S01]  /*3ea0*/  FMUL.FTZ R26, R144, R27.reuse ;  /* 0x0000001b901a7220 */ /* 0x080fe20000410000 */
[-C--:B------:R-:W-:Y:S01]  /*3eb0*/  FMUL.FTZ R21, R137, R20.reuse ;  /* 0x0000001489157220 */ /* 0x080fe20000410000 */
[C---:B------:R-:W-:Y:S01]  /*3ec0*/  FFMA.FTZ R23, R142.reuse, R27, R23 ;  /* 0x0000001b8e177223 */ /* 0x040fe20000010017 */
[C---:B------:R-:W-:Y:S01]  /*3ed0*/  FFMA.FTZ R24, R135.reuse, R20, -R24 ;  /* 0x0000001487187223 */ /* 0x040fe20000010818 */
[----:B------:R-:W-:Y:S01]  /*3ee0*/  FFMA.FTZ R29, R142, R29, -R26 ;  /* 0x0000001d8e1d7223 */ /* 0x000fe2000001081a */
[----:B------:R-:W-:Y:S01]  /*3ef0*/  FFMA.FTZ R21, R135, R22, R21 ;  /* 0x0000001687157223 */ /* 0x000fe20000010015 */
[----:B------:R-:W-:Y:S01]  /*3f00*/  FADD.FTZ R22, RZ, R23 ;  /* 0x00000017ff167221 */ /* 0x000fe20000010000 */
[C---:B------:R-:W-:Y:S01]  /*3f10*/  FMUL.FTZ R25, R139.reuse, R24 ;  /* 0x000000188b197220 */ /* 0x040fe20000410000 */
[----:B------:R-:W-:Y:S01]  /*3f20*/  FADD.FTZ R20, R104, R29 ;  /* 0x0000001d68147221 */ /* 0x000fe20000010000 */
[-C--:B------:R-:W-:Y:S01]  /*3f30*/  FMUL.FTZ R23, R139, R21.reuse ;  /* 0x000000158b177220 */ /* 0x080fe20000410000 */
[C---:B------:R-:W-:Y:S01]  /*3f40*/  FMUL.FTZ R26, R147.reuse, R22 ;  /* 0x00000016931a7220 */ /* 0x040fe20000410000 */
[C---:B------:R-:W-:Y:S01]  /*3f50*/  FFMA.FTZ R25, R138.reuse, R21, R25 ;  /* 0x000000158a197223 */ /* 0x040fe20000010019 */
[----:B------:R-:W-:Y:S01]  /*3f60*/  FMUL.FTZ R27, R147, R20 ;  /* 0x00000014931b7220 */ /* 0x000fe20000410000 */
[----:B------:R-:W-:Y:S01]  /*3f70*/  FFMA.FTZ R23, R138, R24, -R23 ;  /* 0x000000188a177223 */ /* 0x000fe20000010817 */
[----:B------:R-:W-:Y:S01]  /*3f80*/  FFMA.FTZ R26, R143, R20, -R26 ;  /* 0x000000148f1a7223 */ /* 0x000fe2000001081a */
[----:B------:R-:W-:Y:S01]  /*3f90*/  FMUL.FTZ R21, R141, R25 ;  /* 0x000000198d157220 */ /* 0x000fe20000410000 */
[----:B------:R-:W-:Y:S01]  /*3fa0*/  FFMA.FTZ R27, R143, R22, R27 ;  /* 0x000000168f1b7223 */ /* 0x000fe2000001001b */
[-C--:B------:R-:W-:Y:S01]  /*3fb0*/  FMUL.FTZ R20, R141, R23.reuse ;  /* 0x000000178d147220 */ /* 0x080fe20000410000 */
[----:B------:R-:W-:Y:S01]  /*3fc0*/  FADD.FTZ R26, R105, R26 ;  /* 0x0000001a691a7221 */ /* 0x000fe20000010000 */
[C---:B------:R-:W-:Y:S01]  /*3fd0*/  FFMA.FTZ R21, R140.reuse, R23, -R21 ;  /* 0x000000178c157223 */ /* 0x040fe20000010815 */
[----:B------:R-:W-:Y:S01]  /*3fe0*/  FADD.FTZ R27, RZ, R27 ;  /* 0x0000001bff1b7221 */ /* 0x000fe20000010000 */
[----:B------:R-:W-:Y:S01]  /*3ff0*/  FFMA.FTZ R25, R140, R25, R20 ;  /* 0x000000198c197223 */ /* 0x000fe20000010014 */
[C---:B------:R-:W-:Y:S01]  /*4000*/  FMUL.FTZ R31, R145.reuse, R26 ;  /* 0x0000001a911f7220 */ /* 0x040fe20000410000 */
[----:B------:R-:W-:Y:S01]  /*4010*/  FMUL.FTZ R23, R144, R21 ;  /* 0x0000001590177220 */ /* 0x000fe20000410000 */
[----:B------:R-:W-:-:S02]  /*4020*/  FMUL.FTZ R29, R145, R27 ;  /* 0x0000001b911d7220 */ /* 0x000fc40000410000 */
[----:B------:R-:W-:Y:S01]  /*4030*/  FFMA.FTZ R31, R146, R27, R31 ;  /* 0x0000001b921f7223 */ /* 0x000fe2000001001f */
[-C--:B------:R-:W-:Y:S01]  /*4040*/  FFMA.FTZ R22, R142, R25.reuse, R23 ;  /* 0x000000198e167223 */ /* 0x080fe20000010017 */
[----:B------:R-:W-:Y:S01]  /*4050*/  FMUL.FTZ R25, R144, R25 ;  /* 0x0000001990197220 */ /* 0x000fe20000410000 */
[----:B------:R-:W-:Y:S01]  /*4060*/  FFMA.FTZ R29, R146, R26, -R29 ;  /* 0x0000001a921d7223 */ /* 0x000fe2000001081d */
[----:B------:R-:W-:Y:S01]  /*4070*/  FADD.FTZ R150, RZ, R31 ;  /* 0x0000001fff967221 */ /* 0x000fe20000010000 */
[----:B------:R-:W-:Y:S01]  /*4080*/  FMUL.FTZ R24, R147, R22 ;  /* 0x0000001693187220 */ /* 0x000fe20000410000 */
[----:B------:R-:W-:Y:S01]  /*4090*/  FFMA.FTZ R20, R142, R21, -R25 ;  /* 0x000000158e147223 */ /* 0x000fe20000010819 */
[----:B------:R-:W-:Y:S02]  /*40a0*/  FADD.FTZ R151, R116, R29 ;  /* 0x0000001d74977221 */ /* 0x000fe40000010000 */
[----:B------:R-:W0:Y:S01]  /*40b0*/  SHFL.UP PT, R26, R150, 0x1, RZ ;  /* 0x04200000961a7989 */ /* 0x000e2200000e00ff */
[-C--:B------:R-:W-:Y:S01]  /*40c0*/  FFMA.FTZ R24, R143, R20.reuse, -R24 ;  /* 0x000000148f187223 */ /* 0x080fe20000010818 */
[----:B------:R-:W-:-:S02]  /*40d0*/  FMUL.FTZ R21, R147, R20 ;  /* 0x0000001493157220 */ /* 0x000fc40000410000 */
[----:B------:R-:W1:Y:S01]  /*40e0*/  SHFL.UP PT, R25, R151, 0x1, RZ ;  /* 0x0420000097197989 */ /* 0x000e6200000e00ff */
[----:B------:R-:W-:Y:S01]  /*40f0*/  FMUL.FTZ R23, R145, R24 ;  /* 0x0000001891177220 */ /* 0x000fe20000410000 */
[----:B------:R-:W-:-:S04]  /*4100*/  FFMA.FTZ R21, R143, R22, R21 ;  /* 0x000000168f157223 */ /* 0x000fc80000010015 */
[-C--:B------:R-:W-:Y:S01]  /*4110*/  FFMA.FTZ R152, R146, R21.reuse, R23 ;  /* 0x0000001592987223 */ /* 0x080fe20000010017 */
[----:B------:R-:W-:-:S04]  /*4120*/  FMUL.FTZ R21, R145, R21 ;  /* 0x0000001591157220 */ /* 0x000fc80000410000 */
[----:B------:R-:W-:Y:S02]  /*4130*/  FFMA.FTZ R149, R146, R24, -R21 ;  /* 0x0000001892957223 */ /* 0x000fe40000010815 */
[----:B------:R-:W3:Y:S04]  /*4140*/  SHFL.UP PT, R21, R152, 0x1, RZ ;  /* 0x0420000098157989 */ /* 0x000ee800000e00ff */
[----:B------:R-:W4:Y:S01]  /*4150*/  SHFL.UP PT, R20, R149, 0x1, RZ ;  /* 0x0420000095147989 */ /* 0x000f2200000e00ff */
[-C--:B0-----:R-:W-:Y:S01]  /*4160*/  FMUL.FTZ R23, R149, R26.reuse ;  /* 0x0000001a95177220 */ /* 0x081fe20000410000 */
[----:B------:R-:W-:-:S03]  /*4170*/  FMUL.FTZ R26, R152, R26 ;  /* 0x0000001a981a7220 */ /* 0x000fc60000410000 */
[-C--:B-1----:R-:W-:Y:S01]  /*4180*/  FFMA.FTZ R23, R152, R25.reuse, R23 ;  /* 0x0000001998177223 */ /* 0x082fe20000010017 */
[----:B------:R-:W-:-:S03]  /*4190*/  FFMA.FTZ R26, R149, R25, -R26 ;  /* 0x00000019951a7223 */ /* 0x000fc6000001081a */
[----:B------:R-:W-:Y:S01]  /*41a0*/  @P1 FADD.FTZ R150, R150, R23 ;  /* 0x0000001796961221 */ /* 0x000fe20000010000 */
[----:B------:R-:W-:-:S04]  /*41b0*/  @P1 FADD.FTZ R151, R151, R26 ;  /* 0x0000001a97971221 */ /* 0x000fc80000010000 */
[----:B------:R-:W0:Y:S04]  /*41c0*/  SHFL.UP PT, R25, R150, 0x2, RZ ;  /* 0x0440000096197989 */ /* 0x000e2800000e00ff */
[----:B------:R-:W1:Y:S01]  /*41d0*/  SHFL.UP PT, R24, R151, 0x2, RZ ;  /* 0x0440000097187989 */ /* 0x000e6200000e00ff */
[-C--:B---3--:R-:W-:Y:S01]  /*41e0*/  FMUL.FTZ R23, R149, R21.reuse ;  /* 0x0000001595177220 */ /* 0x088fe20000410000 */
[----:B------:R-:W-:-:S03]  /*41f0*/  FMUL.FTZ R22, R152, R21 ;  /* 0x0000001598167220 */ /* 0x000fc60000410000 */
[-C--:B----4-:R-:W-:Y:S01]  /*4200*/  @P1 FFMA.FTZ R152, R152, R20.reuse, R23 ;  /* 0x0000001498981223 */ /* 0x090fe20000010017 */
[----:B------:R-:W-:Y:S01]  /*4210*/  @P1 FFMA.FTZ R149, R149, R20, -R22 ;  /* 0x0000001495951223 */ /* 0x000fe20000010816 */
[----:B------:R-:W-:-:S03]  /*4220*/  ISETP.GE.AND P1, PT, R54, 0x2, PT ;  /* 0x000000023600780c */ /* 0x000fc60003f26270 */
        /* <DEDUP_REMOVED lines=8> */
[----:B------:R-:W0:Y:S01]  /*42b0*/  SHFL.UP PT, R25, R150, 0x4, RZ ;  /* 0x0480000096197989 */ /* 0x000e2200000e00ff */
[CC--:B---3--:R-:W-:Y:S01]  /*42c0*/  FMUL.FTZ R23, R149.reuse, R21.reuse ;  /* 0x0000001595177220 */ /* 0x0c8fe20000410000 */
[C---:B------:R-:W-:Y:S02]  /*42d0*/  FMUL.FTZ R22, R152.reuse, R21 ;  /* 0x0000001598167220 */ /* 0x040fe40000410000 */
[----:B------:R-:W1:Y:S01]  /*42e0*/  SHFL.UP PT, R24, R151, 0x4, RZ ;  /* 0x0480000097187989 */ /* 0x000e6200000e00ff */
        /* <DEDUP_REMOVED lines=10> */
[----:B------:R-:W-:Y:S01]  /*4390*/  @P1 FADD.FTZ R151, R151, R22 ;  /* 0x0000001697971221 */ /* 0x000fe20000010000 */
[CC--:B---3--:R-:W-:Y:S01]  /*43a0*/  FMUL.FTZ R23, R149.reuse, R21.reuse ;  /* 0x0000001595177220 */ /* 0x0c8fe20000410000 */
[C---:B------:R-:W-:Y:S02]  /*43b0*/  FMUL.FTZ R22, R152.reuse, R21 ;  /* 0x0000001598167220 */ /* 0x040fe40000410000 */
[----:B------:R-:W0:Y:S01]  /*43c0*/  SHFL.UP PT, R24, R150, 0x8, RZ ;  /* 0x0500000096187989 */ /* 0x000e2200000e00ff */
[-C--:B----4-:R-:W-:Y:S01]  /*43d0*/  @P1 FFMA.FTZ R152, R152, R20.reuse, R23 ;  /* 0x0000001498981223 */ /* 0x090fe20000010017 */
[----:B------:R-:W-:Y:S01]  /*43e0*/  @P1 FFMA.FTZ R149, R149, R20, -R22 ;  /* 0x0000001495951223 */ /* 0x000fe20000010816 */
[----:B------:R-:W-:Y:S01]  /*43f0*/  ISETP.GE.AND P1, PT, R54, 0x8, PT ;  /* 0x000000083600780c */ /* 0x000fe20003f26270 */
[----:B------:R-:W1:Y:S04]  /*4400*/  SHFL.UP PT, R23, R151, 0x8, RZ ;  /* 0x0500000097177989 */ /* 0x000e6800000e00ff */
[----:B------:R-:W3:Y:S04]  /*4410*/  SHFL.UP PT, R21, R152, 0x8, RZ ;  /* 0x0500000098157989 */ /* 0x000ee800000e00ff */
[----:B------:R-:W4:Y:S01]  /*4420*/  SHFL.UP PT, R20, R149, 0x8, RZ ;  /* 0x0500000095147989 */ /* 0x000f2200000e00ff */
[-C--:B0-----:R-:W-:Y:S01]  /*4430*/  FMUL.FTZ R25, R149, R24.reuse ;  /* 0x0000001895197220 */ /* 0x081fe20000410000 */
[----:B------:R-:W-:-:S03]  /*4440*/  FMUL.FTZ R24, R152, R24 ;  /* 0x0000001898187220 */ /* 0x000fc60000410000 */
[-C--:B-1----:R-:W-:Y:S01]  /*4450*/  FFMA.FTZ R27, R152, R23.reuse, R25 ;  /* 0x00000017981b7223 */ /* 0x082fe20000010019 */
[C---:B------:R-:W-:Y:S01]  /*4460*/  FFMA.FTZ R24, R149.reuse, R23, -R24 ;  /* 0x0000001795187223 */ /* 0x040fe20000010818 */
[-C--:B---3--:R-:W-:Y:S02]  /*4470*/  FMUL.FTZ R25, R149, R21.reuse ;  /* 0x0000001595197220 */ /* 0x088fe40000410000 */
[----:B------:R-:W-:Y:S01]  /*4480*/  @P1 FADD.FTZ R150, R150, R27 ;  /* 0x0000001b96961221 */ /* 0x000fe20000010000 */
[C---:B------:R-:W-:Y:S01]  /*4490*/  FMUL.FTZ R22, R152.reuse, R21 ;  /* 0x0000001598167220 */ /* 0x040fe20000410000 */
[----:B------:R-:W-:Y:S01]  /*44a0*/  @P1 FADD.FTZ R151, R151, R24 ;  /* 0x0000001897971221 */ /* 0x000fe20000010000 */
[-C--:B----4-:R-:W-:Y:S02]  /*44b0*/  @P1 FFMA.FTZ R152, R152, R20.reuse, R25 ;  /* 0x0000001498981223 */ /* 0x090fe40000010019 */
[----:B------:R-:W0:Y:S01]  /*44c0*/  SHFL.UP PT, R23, R150, 0x10, RZ ;  /* 0x0600000096177989 */ /* 0x000e2200000e00ff */
[----:B------:R-:W-:Y:S01]  /*44d0*/  @P1 FFMA.FTZ R149, R149, R20, -R22 ;  /* 0x0000001495951223 */ /* 0x000fe20000010816 */
[----:B------:R-:W-:-:S02]  /*44e0*/  ISETP.NE.AND P1, PT, R54, 0x1f, PT ;  /* 0x0000001f3600780c */ /* 0x000fc40003f25270 */
[----:B------:R-:W1:Y:S04]  /*44f0*/  SHFL.UP PT, R20, R152, 0x10, RZ ;  /* 0x0600000098147989 */ /* 0x000e6800000e00ff */
[----:B------:R-:W3:Y:S04]  /*4500*/  SHFL.UP PT, R21, R151, 0x10, RZ ;  /* 0x0600000097157989 */ /* 0x000ee800000e00ff */
[----:B------:R-:W4:Y:S01]  /*4510*/  SHFL.UP PT, R25, R149, 0x10, RZ ;  /* 0x0600000095197989 */ /* 0x000f2200000e00ff */
[CC--:B0-----:R-:W-:Y:S01]  /*4520*/  FMUL.FTZ R22, R152.reuse, R23.reuse ;  /* 0x0000001798167220 */ /* 0x0c1fe20000410000 */
[C---:B------:R-:W-:Y:S01]  /*4530*/  FMUL.FTZ R23, R149.reuse, R23 ;  /* 0x0000001795177220 */ /* 0x040fe20000410000 */
[CC--:B-1----:R-:W-:Y:S01]  /*4540*/  FMUL.FTZ R24, R152.reuse, R20.reuse ;  /* 0x0000001498187220 */ /* 0x0c2fe20000410000 */
[C---:B------:R-:W-:Y:S01]  /*4550*/  FMUL.FTZ R20, R149.reuse, R20 ;  /* 0x0000001495147220 */ /* 0x040fe20000410000 */
[-C--:B---3--:R-:W-:Y:S01]  /*4560*/  FFMA.FTZ R26, R149, R21.reuse, -R22 ;  /* 0x00000015951a7223 */ /* 0x088fe20000010816 */
        /* <DEDUP_REMOVED lines=8> */
[----:B------:R-:W-:Y:S04]  /*45f0*/  @P0 LDS.128 R20, [UR5] ;  /* 0x00000005ff140984 */ /* 0x000fe80008000c00 */
[----:B------:R0:W-:Y:S01]  /*4600*/  @!P1 STS.128 [R56+0x2110], R24 ;  /* 0x0021101838009388 */ /* 0x0001e20000000c00 */
[----:B------:R-:W-:Y:S01]  /*4610*/  BAR.SYNC.DEFER_BLOCKING 0x0 ;  /* 0x0000000000007b1d */ /* 0x000fe20000010000 */
[----:B------:R-:W-:-:S04]  /*4620*/  ISETP.GE.AND P1, PT, R54, 0x10, PT ;  /* 0x000000103600780c */ /* 0x000fc80003f26270 */
[----:B------:R-:W-:-:S06]  /*4630*/  FSEL R153, R149, R24, !P1 ;  /* 0x0000001895997208 */ /* 0x000fcc0004800000 */
[----:B------:R-:W-:Y:S01]  /*4640*/  SHFL.UP PT, R153, R153, 0x1, RZ ;  /* 0x0420000099997989 */ /* 0x000fe200000e00ff */
[----:B0-----:R-:W-:Y:S02]  /*4650*/  FSEL R26, R151, R26, !P1 ;  /* 0x0000001a971a7208 */ /* 0x001fe40004800000 */
[----:B------:R-:W-:Y:S02]  /*4660*/  FSEL R25, R152, R25, !P1 ;  /* 0x0000001998197208 */ /* 0x000fe40004800000 */
[----:B------:R-:W-:Y:S02]  /*4670*/  FSEL R27, R150, R27, !P1 ;  /* 0x0000001b961b7208 */ /* 0x000fe40004800000 */
[----:B------:R-:W-:Y:S01]  /*4680*/  ISETP.NE.AND P1, PT, R114, 0x2, PT ;  /* 0x000000027200780c */ /* 0x000fe20003f25270 */
[----:B------:R-:W-:Y:S01]  /*4690*/  SHFL.UP PT, R26, R26, 0x1, RZ ;  /* 0x042000001a1a7989 */ /* 0x000fe200000e00ff */
[----:B--2---:R-:W-:-:S03]  /*46a0*/  FMUL.FTZ R155, R41, R43 ;  /* 0x0000002b299b7220 */ /* 0x004fc60000410000 */
[----:B------:R-:W0:Y:S01]  /*46b0*/  LDS.128 R28, [UR4+0x2110] ;  /* 0x00211004ff1c7984 */ /* 0x000e220008000c00 */
[C---:B------:R-:W-:Y:S01]  /*46c0*/  FMUL.FTZ R154, R40.reuse, R43 ;  /* 0x0000002b289a7220 */ /* 0x040fe20000410000 */
[-C--:B------:R-:W-:Y:S02]  /*46d0*/  FFMA.FTZ R148, R40, R42.reuse, -R155 ;  /* 0x0000002a28947223 */ /* 0x080fe4000001089b */
[----:B------:R-:W1:Y:S01]  /*46e0*/  LDS.128 R32, [UR4+0x2120] ;  /* 0x00212004ff207984 */ /* 0x000e620008000c00 */
[----:B------:R-:W-:-:S03]  /*46f0*/  FFMA.FTZ R149, R41, R42, R154 ;  /* 0x0000002a29957223 */ /* 0x000fc6000001009a */
[----:B------:R-:W2:Y:S04]  /*4700*/  LDS.128 R36, [UR4+0x2130] ;  /* 0x00213004ff247984 */ /* 0x000ea80008000c00 */
[----:B------:R-:W3:Y:S04]  /*4710*/  LDS.128 R40, [UR4+0x2140] ;  /* 0x00214004ff287984 */ /* 0x000ee80008000c00 */
[----:B------:R-:W4:Y:S01]  /*4720*/  SHFL.UP PT, R27, R27, 0x1, RZ ;  /* 0x042000001b1b7989 */ /* 0x000f2200000e00ff */
[C---:B0-----:R-:W-:Y:S02]  /*4730*/  FSEL R76, R29.reuse, R76, !P2 ;  /* 0x0000004c1d4c7208 */ /* 0x041fe40005000000 */
[C---:B------:R-:W-:Y:S01]  /*4740*/  FSEL R75, R28.reuse, R75, !P2 ;  /* 0x0000004b1c4b7208 */ /* 0x040fe20005000000 */
[-C--:B-1----:R-:W-:Y:S01]  /*4750*/  FMUL.FTZ R24, R28, R33.reuse ;  /* 0x000000211c187220 */ /* 0x082fe20000410000 */
[----:B------:R-:W-:Y:S01]  /*4760*/  FMUL.FTZ R151, R29, R33 ;  /* 0x000000211d977220 */ /* 0x000fe20000410000 */
[----:B------:R-:W-:-:S02]  /*4770*/  FSEL R78, R31, R78, !P2 ;  /* 0x0000004e1f4e7208 */ /* 0x000fc40005000000 */
[-C--:B------:R-:W-:Y:S01]  /*4780*/  FFMA.FTZ R29, R29, R32.reuse, R24 ;  /* 0x000000201d1d7223 */ /* 0x080fe20000010018 */
[-C--:B------:R-:W-:Y:S01]  /*4790*/  FFMA.FTZ R28, R28, R32.reuse, -R151 ;  /* 0x000000201c1c7223 */ /* 0x080fe20000010897 */
[CC--:B------:R-:W-:Y:S01]  /*47a0*/  FMUL.FTZ R24, R30.reuse, R33.reuse ;  /* 0x000000211e187220 */ /* 0x0c0fe20000410000 */
[C---:B------:R-:W-:Y:S01]  /*47b0*/  FMUL.FTZ R151, R31.reuse, R33 ;  /* 0x000000211f977220 */ /* 0x040fe20000410000 */
[C---:B------:R-:W-:Y:S02]  /*47c0*/  FSEL R77, R30.reuse, R77, !P2 ;  /* 0x0000004d1e4d7208 */ /* 0x040fe40005000000 */
[-C--:B------:R-:W-:Y:S01]  /*47d0*/  FFMA.FTZ R24, R31, R32.reuse, R24 ;  /* 0x000000201f187223 */ /* 0x080fe20000010018 */
[----:B------:R-:W-:Y:S01]  /*47e0*/  FFMA.FTZ R151, R30, R32, -R151 ;  /* 0x000000201e977223 */ /* 0x000fe20000010897 */
[----:B--2---:R-:W-:Y:S01]  /*47f0*/  FMUL.FTZ R31, R29, R37 ;  /* 0x000000251d1f7220 */ /* 0x004fe20000410000 */
[----:B------:R-:W-:Y:S01]  /*4800*/  FSEL R75, R28, R75, !P1 ;  /* 0x0000004b1c4b7208 */ /* 0x000fe20004800000 */
[----:B------:R-:W-:Y:S01]  /*4810*/  FADD.FTZ R35, R35, R24 ;  /* 0x0000001823237221 */ /* 0x000fe20000010000 */
[----:B------:R-:W-:Y:S01]  /*4820*/  FADD.FTZ R34, R34, R151 ;  /* 0x0000009722227221 */ /* 0x000fe20000010000 */
[C---:B------:R-:W-:Y:S01]  /*4830*/  FFMA.FTZ R24, R28.reuse, R36, -R31 ;  /* 0x000000241c187223 */ /* 0x040fe2000001081f */
[-C--:B------:R-:W-:Y:S01]  /*4840*/  FMUL.FTZ R30, R28, R37.reuse ;  /* 0x000000251c1e7220 */ /* 0x080fe20000410000 */
[-C--:B------:R-:W-:Y:S01]  /*4850*/  FMUL.FTZ R31, R35, R37.reuse ;  /* 0x00000025231f7220 */ /* 0x080fe20000410000 */
[C---:B------:R-:W-:Y:S01]  /*4860*/  FMUL.FTZ R28, R34.reuse, R37 ;  /* 0x00000025221c7220 */ /* 0x040fe20000410000 */
[C---:B------:R-:W-:Y:S01]  /*4870*/  FSEL R76, R29.reuse, R76, !P1 ;  /* 0x0000004c1d4c7208 */ /* 0x040fe20004800000 */
[-C--:B------:R-:W-:Y:S01]  /*4880*/  FFMA.FTZ R29, R29, R36.reuse, R30 ;  /* 0x000000241d1d7223 */ /* 0x080fe2000001001e */
[-C--:B------:R-:W-:Y:S01]  /*4890*/  FFMA.FTZ R31, R34, R36.reuse, -R31 ;  /* 0x00000024221f7223 */ /* 0x080fe2000001081f */
[----:B------:R-:W-:Y:S01]  /*48a0*/  FFMA.FTZ R36, R35, R36, R28 ;  /* 0x0000002423247223 */ /* 0x000fe2000001001c */
[----:B------:R-:W-:Y:S01]  /*48b0*/  ISETP.GE.U32.AND P2, PT, R72, 0x20, PT ;  /* 0x000000204800780c */ /* 0x000fe20003f46070 */
[----:B---3--:R-:W-:Y:S01]  /*48c0*/  FMUL.FTZ R33, R29, R41 ;  /* 0x000000291d217220 */ /* 0x008fe20000410000 */
[----:B------:R-:W-:Y:S01]  /*48d0*/  FADD.FTZ R38, R38, R31 ;  /* 0x0000001f26267221 */ /* 0x000fe20000010000 */
[----:B------:R-:W-:Y:S01]  /*48e0*/  FADD.FTZ R39, R39, R36 ;  /* 0x0000002427277221 */ /* 0x000fe20000010000 */
[----:B------:R-:W-:Y:S01]  /*48f0*/  FSEL R77, R34, R77, !P1 ;  /* 0x0000004d224d7208 */ /* 0x000fe20004800000 */
[----:B------:R-:W-:Y:S01]  /*4900*/  FFMA.FTZ R33, R24, R40, -R33 ;  /* 0x0000002818217223 */ /* 0x000fe20000010821 */
[----:B------:R-:W-:Y:S01]  /*4910*/  FSEL R78, R35, R78, !P1 ;  /* 0x0000004e234e7208 */ /* 0x000fe20004800000 */
[CC--:B------:R-:W-:Y:S01]  /*4920*/  FMUL.FTZ R31, R39.reuse, R41.reuse ;  /* 0x00000029271f7220 */ /* 0x0c0fe20000410000 */
[----:B------:R-:W-:Y:S01]  /*4930*/  ISETP.NE.AND P1, PT, R114, 0x3, PT ;  /* 0x000000037200780c */ /* 0x000fe20003f25270 */
[C---:B------:R-:W-:Y:S01]  /*4940*/  FMUL.FTZ R30, R38.reuse, R41 ;  /* 0x00000029261e7220 */ /* 0x040fe20000410000 */
[----:B------:R0:W1:Y:S01]  /*4950*/  SHFL.UP PT, R28, R25, 0x1, RZ ;  /* 0x04200000191c7989 */ /* 0x00006200000e00ff */
[-C--:B------:R-:W-:Y:S01]  /*4960*/  FFMA.FTZ R31, R38, R40.reuse, -R31 ;  /* 0x00000028261f7223 */ /* 0x080fe2000001081f */
[C---:B------:R-:W-:Y:S01]  /*4970*/  FSEL R75, R24.reuse, R75, !P1 ;  /* 0x0000004b184b7208 */ /* 0x040fe20004800000 */
[----:B------:R-:W-:Y:S01]  /*4980*/  FMUL.FTZ R24, R24, R41 ;  /* 0x0000002918187220 */ /* 0x000fe20000410000 */
[C---:B------:R-:W-:Y:S01]  /*4990*/  FFMA.FTZ R30, R39.reuse, R40, R30 ;  /* 0x00000028271e7223 */ /* 0x040fe2000001001e */
[----:B------:R-:W-:Y:S01]  /*49a0*/  FSEL R77, R38, R77, !P1 ;  /* 0x0000004d264d7208 */ /* 0x000fe20004800000 */
[----:B------:R-:W-:Y:S01]  /*49b0*/  FADD.FTZ R31, R42, R31 ;  /* 0x0000001f2a1f7221 */ /* 0x000fe20000010000 */
[----:B------:R-:W-:Y:S01]  /*49c0*/  FSEL R78, R39, R78, !P1 ;  /* 0x0000004e274e7208 */ /* 0x000fe20004800000 */
[C---:B------:R-:W-:Y:S01]  /*49d0*/  FFMA.FTZ R24, R29.reuse, R40, R24 ;  /* 0x000000281d187223 */ /* 0x040fe20000010018 */
[----:B------:R-:W-:Y:S01]  /*49e0*/  FSEL R76, R29, R76, !P1 ;  /* 0x0000004c1d4c7208 */ /* 0x000fe20004800000 */
[----:B------:R-:W-:Y:S01]  /*49f0*/  FADD.FTZ R30, R43, R30 ;  /* 0x0000001e2b1e7221 */ /* 0x000fe20000010000 */
[----:B0---4-:R-:W-:Y:S06]  /*4a00*/  @!P2 BRA `(.L_x_362) ;  /* 0x000000000040a947 */ /* 0x011fec0003800000 */
[C---:B-1----:R-:W-:Y:S01]  /*4a10*/  FMUL.FTZ R32, R28.reuse, R77 ;  /* 0x0000004d1c207220 */ /* 0x042fe20000410000 */
        /* <DEDUP_REMOVED lines=15> */
.L_x_362:
[----:B------:R-:W-:Y:S01]  /*4b10*/  ISETP.NE.AND P1, PT, R54, RZ, PT ;  /* 0x000000ff3600720c */ /* 0x000fe20003f25270 */
[C---:B------:R-:W-:Y:S01]  /*4b20*/  FMUL.FTZ R34, R24.reuse, R23 ;  /* 0x0000001718227220 */ /* 0x040fe20000410000 */
[C---:B------:R-:W-:Y:S01]  /*4b30*/  FMUL.FTZ R36, R24.reuse, R22 ;  /* 0x0000001618247220 */ /* 0x040fe20000410000 */
[C---:B------:R-:W-:Y:S01]  /*4b40*/  FMUL.FTZ R32, R24.reuse, R21 ;  /* 0x0000001518207220 */ /* 0x040fe20000410000 */
[----:B------:R-:W-:Y:S01]  /*4b50*/  FMUL.FTZ R24, R24, R20 ;  /* 0x0000001418187220 */ /* 0x000fe20000410000 */
[C---:B------:R-:W-:Y:S01]  /*4b60*/  FFMA.FTZ R34, R33.reuse, R22, -R34 ;  /* 0x0000001621227223 */ /* 0x040fe20000010822 */
[----:B------:R-:W-:-:S07]  /*4b70*/  FFMA.FTZ R25, R33, R23, R36 ;  /* 0x0000001721197223 */ /* 0x000fce0000010024 */
[----:B------:R0:W-:Y:S01]  /*4b80*/  @!P1 STS.128 [UR4+0x2160], R20 ;  /* 0x00216014ff009988 */ /* 0x0001e20008000c04 */
[----:B------:R-:W-:Y:S02]  /*4b90*/  @!P1 MOV R26, R22 ;  /* 0x00000016001a9202 */ /* 0x000fe40000000f00 */
[-C--:B------:R-:W-:Y:S02]  /*4ba0*/  @!P1 MOV R153, R20.reuse ;  /* 0x0000001400999202 */ /* 0x080fe40000000f00 */
[----:B-1----:R-:W-:Y:S02]  /*4bb0*/  @!P1 MOV R28, R21 ;  /* 0x00000015001c9202 */ /* 0x002fe40000000f00 */
[----:B------:R-:W-:Y:S01]  /*4bc0*/  @!P1 MOV R27, R23 ;  /* 0x00000017001b9202 */ /* 0x000fe20000000f00 */
[C---:B0-----:R-:W-:Y:S01]  /*4bd0*/  FFMA.FTZ R20, R33.reuse, R20, -R32 ;  /* 0x0000001421147223 */ /* 0x041fe20000010820 */
[----:B------:R-:W-:Y:S01]  /*4be0*/  FFMA.FTZ R21, R33, R21, R24 ;  /* 0x0000001521157223 */ /* 0x000fe20000010018 */
[----:B------:R-:W-:Y:S01]  /*4bf0*/  FADD.FTZ R22, R31, R34 ;  /* 0x000000221f167221 */ /* 0x000fe20000010000 */
[----:B------:R-:W-:-:S07]  /*4c00*/  FADD.FTZ R23, R30, R25 ;  /* 0x000000191e177221 */ /* 0x000fce0000010000 */
.L_x_363:
[----:B------:R-:W-:Y:S05]  /*4c10*/  BSYNC.RECONVERGENT B0 ;  /* 0x0000000000007941 */ /* 0x000fea0003800200 */
.L_x_361:
        /* <DEDUP_REMOVED lines=107> */
[----:B------:R-:W0:Y:S01]  /*52d0*/  LDC.64 R24, c[0x0][0x480] ;  /* 0x00012000ff187b82 */ /* 0x000e220000000a00 */
[----:B------:R-:W-:Y:S01]  /*52e0*/  SHF.R.S32.HI R131, RZ, 0x1f, R113 ;  /* 0x0000001fff837819 */ /* 0x000fe20000011471 */
[----:B------:R1:W-:Y:S01]  /*52f0*/  STS.128 [UR5], R20 ;  /* 0x00000014ff007988 */ /* 0x0003e20008000c05 */
[----:B------:R-:W-:-:S04]  /*5300*/  IADD3 R128, P1, PT, R64, R113, RZ ;  /* 0x0000007140807210 */ /* 0x000fc80007f3e0ff */
[----:B------:R-:W-:Y:S02]  /*5310*/  LEA.HI.X.SX32 R131, R64, R131, 0x1, P1 ;  /* 0x0000008340837211 */ /* 0x000fe400008f0eff */
[----:B0-----:R-:W-:-:S04]  /*5320*/  LEA R24, P1, R128, R24, 0x4 ;  /* 0x0000001880187211 */ /* 0x001fc800078220ff */
[----:B------:R-:W-:-:S05]  /*5330*/  LEA.HI.X R25, R128, R25, R131, 0x4, P1 ;  /* 0x0000001980197211 */ /* 0x000fca00008f2483 */
[----:B------:R1:W-:Y:S04]  /*5340*/  STG.E.128 desc[UR16][R24.64], R20 ;  /* 0x0000001418007986 */ /* 0x0003e8000c101d10 */
.L_x_365:
[----:B------:R-:W-:Y:S05]  /*5350*/  BSYNC.RECONVERGENT B0 ;  /* 0x0000000000007941 */ /* 0x000fea0003800200 */
.L_x_364:
[----:B------:R-:W-:Y:S01]  /*5360*/  IADD3 R112, PT, PT, R112, 0x1, RZ ;  /* 0x0000000170707810 */ /* 0x000fe20007ffe0ff */
[C---:B-1----:R-:W-:Y:S01]  /*5370*/  FMUL.FTZ R25, R149.reuse, R42 ;  /* 0x0000002a95197220 */ /* 0x042fe20000410000 */
[----:B------:R-:W-:Y:S01]  /*5380*/  FADD.FTZ R20, RZ, R145 ;  /* 0x00000091ff147221 */ /* 0x000fe20000010000 */
[C---:B------:R-:W-:Y:S01]  /*5390*/  FMUL.FTZ R21, R149.reuse, R26 ;  /* 0x0000001a95157220 */ /* 0x040fe20000410000 */
[----:B------:R-:W-:Y:S01]  /*53a0*/  ISETP.NE.AND P1, PT, R112, RZ, PT ;  /* 0x000000ff7000720c */ /* 0x000fe20003f25270 */
[C---:B------:R-:W-:Y:S01]  /*53b0*/  FFMA.FTZ R0, R148.reuse, R0, -R25 ;  /* 0x0000000094007223 */ /* 0x040fe20000010819 */
[C---:B------:R-:W-:Y:S01]  /*53c0*/  FMUL.FTZ R28, R149.reuse, R28 ;  /* 0x0000001c951c7220 */ /* 0x040fe20000410000 */
        /* <DEDUP_REMOVED lines=12> */
[----:B------:R-:W-:Y:S01]  /*5490*/  FMUL.FTZ R20, R149, R20 ;  /* 0x0000001495147220 */ /* 0x000fe20000410000 */
[C---:B------:R-:W-:Y:S01]  /*54a0*/  FFMA.FTZ R21, R148.reuse, R27, -R21 ;  /* 0x0000001b94157223 */ /* 0x040fe20000010815 */
        /* <DEDUP_REMOVED lines=13> */
[----:B------:R-:W-:Y:S01]  /*5580*/  FFMA.FTZ R20, R148, R129, -R20 ;  /* 0x0000008194147223 */ /* 0x000fe20000010814 */
[----:B------:R-:W-:Y:S01]  /*5590*/  LEA R107, P2, R2, R107, 0x3 ;  /* 0x0000006b026b7211 */ /* 0x000fe200078418ff */
[----:B------:R-:W-:Y:S01]  /*55a0*/  UIADD3 UR5, UPT, UPT, UR5, 0x10, URZ ;  /* 0x0000001005057890 */ /* 0x000fe2000fffe0ff */
[----:B------:R-:W-:Y:S01]  /*55b0*/  LEA R109, P3, R44, R109, 0x3 ;  /* 0x0000006d2c6d7211 */ /* 0x000fe200078618ff */
[----:B------:R-:W-:Y:S01]  /*55c0*/  FFMA.FTZ R4, R21, 2, R4 ;  /* 0x4000000015047823 */ /* 0x000fe20000010004 */
[----:B------:R-:W-:Y:S01]  /*55d0*/  LEA R111, P4, R46, R111, 0x3 ;  /* 0x0000006f2e6f7211 */ /* 0x000fe200078818ff */
        /* <DEDUP_REMOVED lines=15> */
[----:B------:R-:W-:-:S02]  /*56d0*/  IADD3 R113, PT, PT, R113, 0x1, RZ ;  /* 0x0000000171717810 */ /* 0x000fc40007ffe0ff */
[----:B------:R-:W-:Y:S02]  /*56e0*/  IADD3.X R106, PT, PT, R106, R3, RZ, P2, !PT ;  /* 0x000000036a6a7210 */ /* 0x000fe400017fe4ff */
[----:B------:R-:W-:Y:S02]  /*56f0*/  IADD3.X R108, PT, PT, R108, R45, RZ, P3, !PT ;  /* 0x0000002d6c6c7210 */ /* 0x000fe40001ffe4ff */
[----:B------:R-:W-:Y:S01]  /*5700*/  IADD3.X R110, PT, PT, R110, R47, RZ, P4, !PT ;  /* 0x0000002f6e6e7210 */ /* 0x000fe200027fe4ff */
[----:B------:R-:W-:Y:S06]  /*5710*/  @P1 BRA `(.L_x_366) ;  /* 0xffffffd400e81947 */ /* 0x000fec000383ffff */
.L_x_360:
[----:B------:R-:W-:Y:S01]  /*5720*/  BAR.SYNC.DEFER_BLOCKING 0x0 ;  /* 0x0000000000007b1d */ /* 0x000fe20000010000 */
[C---:B------:R-:W-:Y:S01]  /*5730*/  SHF.L.U32 R2, R62.reuse, 0xb, RZ ;  /* 0x0000000b3e027819 */ /* 0x040fe200000006ff */
[----:B------:R-:W-:Y:S01]  /*5740*/  HFMA2 R3, -RZ, RZ, 0, 0 ;  /* 0x00000000ff037431 */ /* 0x000fe200000001ff */
[----:B------:R-:W-:Y:S02]  /*5750*/  IADD3 R62, PT, PT, R62, 0x1, RZ ;  /* 0x000000013e3e7810 */ /* 0x000fe40007ffe0ff */
[----:B------:R-:W-:-:S03]  /*5760*/  IADD3 R58, P1, PT, R58, 0x2000, RZ ;  /* 0x000020003a3a7810 */ /* 0x000fc60007f3e0ff */
[----:B------:R-:W0:Y:S01]  /*5770*/  LDC.64 R36, c[0x0][0x420] ;  /* 0x00010800ff247b82 */ /* 0x000e220000000a00 */
[----:B------:R-:W1:Y:S01]  /*5780*/  LDCU UR5, c[0x0][0x394] ;  /* 0x00007280ff0577ac */ /* 0x000e620008000800 */
[----:B------:R-:W-:Y:S02]  /*5790*/  IADD3 R60, P2, PT, R60, 0x2000, RZ ;  /* 0x000020003c3c7810 */ /* 0x000fe40007f5e0ff */
[----:B------:R-:W-:Y:S02]  /*57a0*/  IADD3.X R57, PT, PT, RZ, R57, RZ, P1, !PT ;  /* 0x00000039ff397210 */ /* 0x000fe40000ffe4ff */
[----:B------:R-:W-:Y:S02]  /*57b0*/  IADD3.X R59, PT, PT, RZ, R59, RZ, P2, !PT ;  /* 0x0000003bff3b7210 */ /* 0x000fe400017fe4ff */
[----:B------:R-:W2:Y:S08]  /*57c0*/  LDC.64 R38, c[0x0][0x428] ;  /* 0x00010a00ff267b82 */ /* 0x000eb00000000a00 */
[----:B------:R-:W3:Y:S01]  /*57d0*/  LDC.64 R40, c[0x0][0x478] ;  /* 0x00011e00ff287b82 */ /* 0x000ee20000000a00 */
[----:B------:R3:W-:Y:S04]  /*57e0*/  STS.128 [R52], R4 ;  /* 0x0000000434007388 */ /* 0x0007e80000000c00 */
[----:B------:R-:W-:Y:S01]  /*57f0*/  STS.128 [R52+0x10], R8 ;  /* 0x0000100834007388 */ /* 0x000fe20000000c00 */
[----:B0-----:R-:W-:-:S03]  /*5800*/  IMAD.WIDE.U32 R2, R36, UR18, R2 ;  /* 0x0000001224027c25 */ /* 0x001fc6000f8e0002 */
[----:B------:R-:W-:Y:S01]  /*5810*/  STS.128 [R52+0x20], R12 ;  /* 0x0000200c34007388 */ /* 0x000fe20000000c00 */
[----:B------:R-:W-:-:S03]  /*5820*/  IMAD R3, R37, UR18, R3 ;  /* 0x0000001225037c24 */ /* 0x000fc6000f8e0203 */
[----:B------:R-:W-:Y:S01]  /*5830*/  STS.128 [R52+0x30], R16 ;  /* 0x0000301034007388 */ /* 0x000fe20000000c00 */
[----:B------:R-:W-:-:S03]  /*5840*/  NOP ;  /* 0x0000000000007918 */ /* 0x000fc60000000000 */
[----:B------:R-:W0:Y:S01]  /*5850*/  LDS.128 R20, [R53] ;  /* 0x0000000035147984 */ /* 0x000e220000000c00 */
[----:B--2---:R-:W-:-:S03]  /*5860*/  IMAD.WIDE.U32 R2, R74, R38, R2 ;  /* 0x000000264a027225 */ /* 0x004fc600078e0002 */
[----:B------:R-:W2:Y:S01]  /*5870*/  LDS.128 R24, [R53+0x200] ;  /* 0x0002000035187984 */ /* 0x000ea20000000c00 */
[----:B------:R-:W-:Y:S01]  /*5880*/  IMAD R0, R74, R39, R3 ;  /* 0x000000274a007224 */ /* 0x000fe200078e0203 */
[C---:B---3--:R-:W-:Y:S02]  /*5890*/  LEA R4, P0, R2.reuse, R40, 0x2 ;  /* 0x0000002802047211 */ /* 0x048fe400078010ff */
[----:B------:R-:W3:Y:S02]  /*58a0*/  LDS.128 R28, [R53+0x400] ;  /* 0x00040000351c7984 */ /* 0x000ee40000000c00 */
[----:B------:R-:W-:Y:S02]  /*58b0*/  LEA.HI.X R5, R2, R41, R0, 0x2, P0 ;  /* 0x0000002902057211 */ /* 0x000fe400000f1400 */
[----:B------:R-:W4:Y:S01]  /*58c0*/  LDS.128 R32, [R53+0x600] ;  /* 0x0006000035207984 */ /* 0x000f220000000c00 */
[----:B-1----:R-:W-:Y:S01]  /*58d0*/  ISETP.GE.AND P0, PT, R62, UR5, PT ;  /* 0x000000053e007c0c */ /* 0x002fe2000bf06270 */
[----:B------:R-:W-:-:S05]  /*58e0*/  IMAD.WIDE.U32 R2, R55, 0x10, R4 ;  /* 0x0000001037027825 */ /* 0x000fca00078e0004 */
[----:B0-----:R0:W-:Y:S04]  /*58f0*/  STG.E.128 desc[UR16][R2.64], R20 ;  /* 0x0000001402007986 */ /* 0x0011e8000c101d10 */
[----:B--2---:R0:W-:Y:S04]  /*5900*/  STG.E.128 desc[UR16][R2.64+0x200], R24 ;  /* 0x0002001802007986 */ /* 0x0041e8000c101d10 */
[----:B---3--:R0:W-:Y:S04]  /*5910*/  STG.E.128 desc[UR16][R2.64+0x400], R28 ;  /* 0x0004001c02007986 */ /* 0x0081e8000c101d10 */
[----:B----4-:R0:W-:Y:S01]  /*5920*/  STG.E.128 desc[UR16][R2.64+0x600], R32 ;  /* 0x0006002002007986 */ /* 0x0101e2000c101d10 */
[----:B------:R-:W-:Y:S05]  /*5930*/  @!P0 BRA `(.L_x_367) ;  /* 0xffffffa800f08947 */ /* 0x000fea000383ffff */
[----:B------:R-:W-:Y:S05]  /*5940*/  EXIT ;  /* 0x000000000000794d */ /* 0x000fea0003800000 */
.L_x_368:
        /* <DEDUP_REMOVED lines=11> */
.L_x_4952:


//--------------------- .text._Z25selective_scan_fwd_kernelI32Selective_Scan_fwd_kernel_traitsILi128ELi16ELi1ELb1ELb0ELb0ELb1EfN3c107complexIfEEEEv13SSMParamsBase --------------------------
	.section	.text._Z25selective_scan_fwd_kernelI32Selective_Scan_fwd_kernel_traitsILi128ELi16ELi1ELb1ELb0ELb0ELb1EfN3c107complexIfEEEEv13SSMParamsBase,"ax",@progbits
	.align	128
        .global         _Z25selective_scan_fwd_kernelI32Selective_Scan_fwd_kernel_traitsILi128ELi16ELi1ELb1ELb0ELb0ELb1EfN3c107complexIfEEEEv13SSMParamsBase
        .type           _Z25selective_scan_fwd_kernelI32Selective_Scan_fwd_kernel_traitsILi128ELi16ELi1ELb1ELb0ELb0ELb1EfN3c107complexIfEEEEv13SSMParamsBase,@function
        .size           _Z25selective_scan_fwd_kernelI32Selective_Scan_fwd_kernel_traitsILi128ELi16ELi1ELb1ELb0ELb0ELb1EfN3c107complexIfEEEEv13SSMParamsBase,(.L_x_4953 - _Z25selective_scan_fwd_kernelI32Selective_Scan_fwd_kernel_traitsILi128ELi16ELi1ELb1ELb0ELb0ELb1EfN3c107complexIfEEEEv13SSMParamsBase)
        .other          _Z25selective_scan_fwd_kernelI32Selective_Scan_fwd_kernel_traitsILi128ELi16ELi1ELb1ELb0ELb0ELb1EfN3c107complexIfEEEEv13SSMParamsBase,@"STO_CUDA_ENTRY STV_DEFAULT"
_Z25selective_scan_fwd_kernelI32Selective_Scan_fwd_kernel_traitsILi128ELi16ELi1ELb1ELb0ELb0ELb1EfN3c107complexIfEEEEv13SSMParamsBase:
.text._Z25selective_scan_fwd_kernelI32Selective_Scan_fwd_kernel_traitsILi128ELi16ELi1ELb1ELb0ELb0ELb1EfN3c107complexIfEEEEv13SSMParamsBase:
        /* <DEDUP_REMOVED lines=80> */
.L_x_408:
[----:B------:R-:W-:Y:S01]  /*0500*/  BAR.SYNC.DEFER_BLOCKING 0x0 ;  /* 0x0000000000007b1d */ /* 0x000fe20000010000 */
[----:B0-----:R-:W-:Y:S02]  /*0510*/  MOV R2, R60 ;  /* 0x0000003c00027202 */ /* 0x001fe40000000f00 */
[----:B------:R-:W-:-:S03]  /*0520*/  MOV R3, R59 ;  /* 0x0000003b00037202 */ /* 0x000fc60000000f00 */
[----:B------:R-:W0:Y:S01]  /*0530*/  S2R R54, SR_LANEID ;  /* 0x0000000000367919 */ /* 0x000e220000000000 */
[----:B------:R-:W-:Y:S01]  /*0540*/  IMAD.WIDE.U32 R2, R55, 0x10, R2 ;  /* 0x0000001037027825 */ /* 0x000fe200078e0002 */
[----:B------:R-:W1:Y:S01]  /*0550*/  S2UR UR5, SR_CgaCtaId ;  /* 0x00000000000579c3 */ /* 0x000e620000008800 */
[----:B------:R-:W-:-:S07]  /*0560*/  UMOV UR4, 0x400 ;  /* 0x0000040000047882 */ /* 0x000fce0000000000 */
[----:B------:R-:W2:Y:S01]  /*0570*/  LDC R37, c[0x0][0x38c] ;  /* 0x0000e300ff257b82 */ /* 0x000ea20000000800 */
[----:B------:R-:W3:Y:S04]  /*0580*/  LDG.E.128 R4, desc[UR16][R2.64] ;  /* 0x0000001002047981 */ /* 0x000ee8000c1e1d00 */
[----:B------:R-:W4:Y:S04]  /*0590*/  LDG.E.128 R20, desc[UR16][R2.64+0x200] ;  /* 0x0002001002147981 */ /* 0x000f28000c1e1d00 */
[----:B------:R-:W2:Y:S04]  /*05a0*/  LDG.E.128 R24, desc[UR16][R2.64+0x400] ;  /* 0x0004001002187981 */ /* 0x000ea8000c1e1d00 */
[----:B------:R0:W2:Y:S01]  /*05b0*/  LDG.E.128 R28, desc[UR16][R2.64+0x600] ;  /* 0x00060010021c7981 */ /* 0x0000a2000c1e1d00 */
[----:B-1----:R-:W-:Y:S01]  /*05c0*/  ULEA UR4, UR5, UR4, 0x18 ;  /* 0x0000000405047291 */ /* 0x002fe2000f8ec0ff */
[----:B0-----:R-:W-:-:S02]  /*05d0*/  IADD3 R53, PT, PT, R61, R54, RZ ;  /* 0x000000363d357210 */ /* 0x001fc40007ffe0ff */
[----:B------:R-:W-:-:S03]  /*05e0*/  IADD3 R52, PT, PT, R63, R54, RZ ;  /* 0x000000363f347210 */ /* 0x000fc60007ffe0ff */
[----:B------:R-:W-:Y:S02]  /*05f0*/  LEA R53, R53, UR4, 0x4 ;  /* 0x0000000435357c11 */ /* 0x000fe4000f8e20ff */
[----:B------:R-:W-:Y:S02]  /*0600*/  LEA R52, R52, UR4, 0x6 ;  /* 0x0000000434347c11 */ /* 0x000fe4000f8e30ff */
[----:B------:R-:W-:Y:S02]  /*0610*/  MOV R2, R58 ;  /* 0x0000003a00027202 */ /* 0x000fe40000000f00 */
[----:B------:R-:W-:-:S03]  /*0620*/  MOV R3, R57 ;  /* 0x0000003900037202 */ /* 0x000fc60000000f00 */
[----:B------:R-:W-:Y:S01]  /*0630*/  IMAD.WIDE.U32 R2, R55, 0x10, R2 ;  /* 0x0000001037027825 */ /* 0x000fe200078e0002 */
[----:B---3--:R-:W-:Y:S04]  /*0640*/  STS.128 [R53], R4 ;  /* 0x0000000435007388 */ /* 0x008fe80000000c00 */
[----:B----4-:R-:W-:Y:S04]  /*0650*/  STS.128 [R53+0x200], R20 ;  /* 0x0002001435007388 */ /* 0x010fe80000000c00 */
[----:B--2---:R-:W-:Y:S04]  /*0660*/  STS.128 [R53+0x400], R24 ;  /* 0x0004001835007388 */ /* 0x004fe80000000c00 */
        /* <DEDUP_REMOVED lines=65> */
.L_x_370:
[----:B------:R-:W-:Y:S05]  /*0a80*/  BSYNC.RECONVERGENT B0 ;  /* 0x0000000000007941 */ /* 0x000fea0003800200 */
.L_x_369:
        /* <DEDUP_REMOVED lines=36> */
.L_x_372:
[----:B------:R-:W-:Y:S05]  /*0cd0*/  BSYNC.RECONVERGENT B0 ;  /* 0x0000000000007941 */ /* 0x000fea0003800200 */
.L_x_371:
        /* <DEDUP_REMOVED lines=34> */
.L_x_374:
[----:B------:R-:W-:Y:S05]  /*0f00*/  BSYNC.RECONVERGENT B0 ;  /* 0x0000000000007941 */ /* 0x000fea0003800200 */
.L_x_373:
        /* <DEDUP_REMOVED lines=36> */
.L_x_376:
[----:B------:R-:W-:Y:S05]  /*1150*/  BSYNC.RECONVERGENT B0 ;  /* 0x0000000000007941 */ /* 0x000fea0003800200 */
.L_x_375:
        /* <DEDUP_REMOVED lines=34> */
.L_x_378:
[----:B------:R-:W-:Y:S05]  /*1380*/  BSYNC.RECONVERGENT B0 ;  /* 0x0000000000007941 */ /* 0x000fea0003800200 */
.L_x_377:
        /* <DEDUP_REMOVED lines=36> */
.L_x_380:
[----:B------:R-:W-:Y:S05]  /*15d0*/  BSYNC.RECONVERGENT B0 ;  /* 0x0000000000007941 */ /* 0x000fea0003800200 */
.L_x_379:
        /* <DEDUP_REMOVED lines=34> */
.L_x_382:
[----:B------:R-:W-:Y:S05]  /*1800*/  BSYNC.RECONVERGENT B0 ;  /* 0x0000000000007941 */ /* 0x000fea0003800200 */
.L_x_381:
        /* <DEDUP_REMOVED lines=36> */
.L_x_384:
[----:B------:R-:W-:Y:S05]  /*1a50*/  BSYNC.RECONVERGENT B0 ;  /* 0x0000000000007941 */ /* 0x000fea0003800200 */
.L_x_383:
        /* <DEDUP_REMOVED lines=34> */
.L_x_386:
[----:B------:R-:W-:Y:S05]  /*1c80*/  BSYNC.RECONVERGENT B0 ;  /* 0x0000000000007941 */ /* 0x000fea0003800200 */
.L_x_385:
        /* <DEDUP_REMOVED lines=39> */
.L_x_388:
[----:B------:R-:W-:Y:S05]  /*1f00*/  BSYNC.RECONVERGENT B0 ;  /* 0x0000000000007941 */ /* 0x000fea0003800200 */
.L_x_387:
        /* <DEDUP_REMOVED lines=39> */
.L_x_390:
[----:B------:R-:W-:Y:S05]  /*2180*/  BSYNC.RECONVERGENT B0 ;  /* 0x0000000000007941 */ /* 0x000fea0003800200 */
.L_x_389:
        /* <DEDUP_REMOVED lines=44> */
.L_x_392:
[----:B------:R-:W-:Y:S05]  /*2450*/  BSYNC.RECONVERGENT B0 ;  /* 0x0000000000007941 */ /* 0x000fea0003800200 */
.L_x_391:
        /* <DEDUP_REMOVED lines=32> */
.L_x_394:
[----:B------:R-:W-:Y:S05]  /*2660*/  BSYNC.RECONVERGENT B0 ;  /* 0x0000000000007941 */ /* 0x000fea0003800200 */
.L_x_393:
        /* <DEDUP_REMOVED lines=32> */
.L_x_396:
[----:B------:R-:W-:Y:S05]  /*2870*/  BSYNC.RECONVERGENT B0 ;  /* 0x0000000000007941 */ /* 0x000fea0003800200 */
.L_x_395:
        /* <DEDUP_REMOVED lines=32> */
.L_x_398:
[----:B------:R-:W-:Y:S05]  /*2a80*/  BSYNC.RECONVERGENT B0 ;  /* 0x0000000000007941 */ /* 0x000fea0003800200 */
.L_x_397:
        /* <DEDUP_REMOVED lines=32> */
.L_x_400:
[----:B------:R-:W-:Y:S05]  /*2c90*/  BSYNC.RECONVERGENT B0 ;  /* 0x0000000000007941 */ /* 0x000fea0003800200 */
.L_x_399:
        /* <DEDUP_REMOVED lines=37> */
.L_x_407:
        /* <DEDUP_REMOVED lines=453> */
.L_x_403:
        /* <DEDUP_REMOVED lines=16> */
.L_x_404:
[----:B------:R-:W-:Y:S05]  /*4c40*/  BSYNC.RECONVERGENT B0 ;  /* 0x0000000000007941 */ /* 0x000fea0003800200 */
.L_x_402:
        /* <DEDUP_REMOVED lines=115> */
.L_x_406:
[----:B------:R-:W-:Y:S05]  /*5380*/  BSYNC.RECONVERGENT B0 ;  /* 0x0000000000007941 */ /* 0x000fea0003800200 */
.L_x_405:
        /* <DEDUP_REMOVED lines=60> */
.L_x_401:
[----:B------:R-:W-:Y:S01]  /*5750*/  BAR.SYNC.DEFER_BLOCKING 0x0 ;  /* 0x0000000000007b1d */ /* 0x000fe20000010000 */
[----:B------:R-:W-:Y:S01]  /*5760*/  SHF.L.U32 R2, R62, 0xb, RZ ;  /* 0x0000000b3e027819 */ /* 0x000fe200000006ff */
[----:B------:R-:W-:-:S06]  /*5770*/  HFMA2 R3, -RZ, RZ, 0, 0 ;  /* 0x00000000ff037431 */ /* 0x000fcc00000001ff */
[----:B------:R-:W0:Y:S01]  /*5780*/  LDC.64 R38, c[0x0][0x420] ;  /* 0x00010800ff267b82 */ /* 0x000e220000000a00 */
[----:B------:R-:W1:Y:S07]  /*5790*/  LDCU UR4, c[0x0][0x394] ;  /* 0x00007280ff0477ac */ /* 0x000e6e0008000800 */
[----:B------:R-:W2:Y:S08]  /*57a0*/  LDC.64 R42, c[0x0][0x428] ;  /* 0x00010a00ff2a7b82 */ /* 0x000eb00000000a00 */
[----:B------:R-:W3:Y:S01]  /*57b0*/  LDC.64 R44, c[0x0][0x478] ;  /* 0x00011e00ff2c7b82 */ /* 0x000ee20000000a00 */
[----:B------:R-:W-:Y:S04]  /*57c0*/  STS.128 [R52], R4 ;  /* 0x0000000434007388 */ /* 0x000fe80000000c00 */
[----:B------:R-:W-:Y:S01]  /*57d0*/  STS.128 [R52+0x10], R8 ;  /* 0x0000100834007388 */ /* 0x000fe20000000c00 */
[----:B0-----:R-:W-:-:S02]  /*57e0*/  IMAD.WIDE.U32 R36, R38, UR18, R2 ;  /* 0x0000001226247c25 */ /* 0x001fc4000f8e0002 */
[----:B------:R-:W0:Y:S01]  /*57f0*/  LDC.64 R46, c[0x0][0x410] ;  /* 0x00010400ff2e7b82 */ /* 0x000e220000000a00 */
[----:B------:R-:W-:Y:S01]  /*5800*/  STS.128 [R52+0x20], R12 ;  /* 0x0000200c34007388 */ /* 0x000fe20000000c00 */
[----:B------:R-:W-:-:S03]  /*5810*/  IMAD R37, R39, UR18, R37 ;  /* 0x0000001227257c24 */ /* 0x000fc6000f8e0225 */
[----:B------:R-:W-:Y:S01]  /*5820*/  STS.128 [R52+0x30], R16 ;  /* 0x0000301034007388 */ /* 0x000fe20000000c00 */
[----:B------:R-:W-:-:S03]  /*5830*/  NOP ;  /* 0x0000000000007918 */ /* 0x000fc60000000000 */
[----:B------:R-:W4:Y:S01]  /*5840*/  LDS.128 R32, [R53] ;  /* 0x0000000035207984 */ /* 0x000f220000000c00 */
[C---:B--2---:R-:W-:Y:S01]  /*5850*/  IMAD.WIDE.U32 R36, R74.reuse, R42, R36 ;  /* 0x0000002a4a247225 */ /* 0x044fe200078e0024 */
[----:B------:R-:W2:Y:S02]  /*5860*/  LDC.64 R48, c[0x0][0x418] ;  /* 0x00010600ff307b82 */ /* 0x000ea40000000a00 */
[----:B------:R-:W5:Y:S01]  /*5870*/  LDS.128 R28, [R53+0x200] ;  /* 0x00020000351c7984 */ /* 0x000f620000000c00 */
[----:B------:R-:W-:Y:S01]  /*5880*/  IMAD R0, R74, R43, R37 ;  /* 0x0000002b4a007224 */ /* 0x000fe200078e0225 */
[C---:B---3--:R-:W-:Y:S02]  /*5890*/  LEA R38, P0, R36.reuse, R44, 0x2 ;  /* 0x0000002c24267211 */ /* 0x048fe400078010ff */
[----:B------:R-:W3:Y:S02]  /*58a0*/  LDS.128 R24, [R53+0x400] ;  /* 0x0004000035187984 */ /* 0x000ee40000000c00 */
[----:B------:R-:W1:Y:S01]  /*58b0*/  LDC.64 R50, c[0x0][0x488] ;  /* 0x00012200ff327b82 */ /* 0x000e620000000a00 */
[----:B------:R-:W-:Y:S01]  /*58c0*/  LEA.HI.X R39, R36, R45, R0, 0x2, P0 ;  /* 0x0000002d24277211 */ /* 0x000fe200000f1400 */
[----:B------:R-:W3:Y:S01]  /*58d0*/  LDS.128 R20, [R53+0x600] ;  /* 0x0006000035147984 */ /* 0x000ee20000000c00 */
[----:B0-----:R-:W-:-:S04]  /*58e0*/  IMAD.WIDE.U32 R40, R46, UR18, R2 ;  /* 0x000000122e287c25 */ /* 0x001fc8000f8e0002 */
[----:B------:R-:W-:-:S04]  /*58f0*/  IMAD.WIDE.U32 R36, R55, 0x10, R38 ;  /* 0x0000001037247825 */ /* 0x000fc800078e0026 */
[----:B------:R-:W-:Y:S02]  /*5900*/  IMAD R41, R47, UR18, R41 ;  /* 0x000000122f297c24 */ /* 0x000fe4000f8e0229 */
[----:B--2---:R-:W-:-:S04]  /*5910*/  IMAD.WIDE.U32 R40, R74, R48, R40 ;  /* 0x000000304a287225 */ /* 0x004fc800078e0028 */
[----:B------:R-:W-:Y:S01]  /*5920*/  IMAD R0, R74, R49, R41 ;  /* 0x000000314a007224 */ /* 0x000fe200078e0229 */
[----:B-1----:R-:W-:-:S04]  /*5930*/  LEA R42, P0, R40, R50, 0x2 ;  /* 0x00000032282a7211 */ /* 0x002fc800078010ff */
[----:B------:R-:W-:Y:S01]  /*5940*/  LEA.HI.X R43, R40, R51, R0, 0x2, P0 ;  /* 0x00000033282b7211 */ /* 0x000fe200000f1400 */
[----:B----4-:R-:W-:Y:S02]  /*5950*/  STG.E.128 desc[UR16][R36.64], R32 ;  /* 0x0000002024007986 */ /* 0x010fe4000c101d10 */
[----:B------:R-:W-:Y:S02]  /*5960*/  IMAD.WIDE.U32 R38, R55, 0x10, R42 ;  /* 0x0000001037267825 */ /* 0x000fe400078e002a */
[----:B-----5:R-:W-:Y:S04]  /*5970*/  STG.E.128 desc[UR16][R36.64+0x200], R28 ;  /* 0x0002001c24007986 */ /* 0x020fe8000c101d10 */
[----:B---3--:R-:W-:Y:S04]  /*5980*/  STG.E.128 desc[UR16][R36.64+0x400], R24 ;  /* 0x0004001824007986 */ /* 0x008fe8000c101d10 */
[----:B------:R-:W-:Y:S01]  /*5990*/  STG.E.128 desc[UR16][R36.64+0x600], R20 ;  /* 0x0006001424007986 */ /* 0x000fe2000c101d10 */
[----:B------:R-:W-:Y:S06]  /*59a0*/  BAR.SYNC.DEFER_BLOCKING 0x0 ;  /* 0x0000000000007b1d */ /* 0x000fec0000010000 */
[----:B------:R-:W2:Y:S04]  /*59b0*/  LDG.E.128 R40, desc[UR16][R38.64] ;  /* 0x0000001026287981 */ /* 0x000ea8000c1e1d00 */
[----:B------:R-:W3:Y:S04]  /*59c0*/  LDG.E.128 R44, desc[UR16][R38.64+0x200] ;  /* 0x00020010262c7981 */ /* 0x000ee8000c1e1d00 */
[----:B------:R-:W4:Y:S04]  /*59d0*/  LDG.E.128 R48, desc[UR16][R38.64+0x400] ;  /* 0x0004001026307981 */ /* 0x000f28000c1e1d00 */
[----:B------:R-:W5:Y:S01]  /*59e0*/  LDG.E.128 R80, desc[UR16][R38.64+0x600] ;  /* 0x0006001026507981 */ /* 0x000f62000c1e1d00 */
[----:B------:R-:W-:-:S02]  /*59f0*/  IADD3 R62, PT, PT, R62, 0x1, RZ ;  /* 0x000000013e3e7810 */ /* 0x000fc40007ffe0ff */
[----:B------:R-:W-:Y:S02]  /*5a00*/  IADD3 R58, P1, PT, R58, 0x2000, RZ ;  /* 0x000020003a3a7810 */ /* 0x000fe40007f3e0ff */
[----:B------:R-:W-:Y:S02]  /*5a10*/  IADD3 R60, P2, PT, R60, 0x2000, RZ ;  /* 0x000020003c3c7810 */ /* 0x000fe40007f5e0ff */
[----:B------:R-:W-:Y:S02]  /*5a20*/  IADD3.X R57, PT, PT, RZ, R57, RZ, P1, !PT ;  /* 0x00000039ff397210 */ /* 0x000fe40000ffe4ff */
[----:B------:R-:W-:Y:S01]  /*5a30*/  IADD3.X R59, PT, PT, RZ, R59, RZ, P2, !PT ;  /* 0x0000003bff3b7210 */ /* 0x000fe200017fe4ff */
[----:B--2---:R-:W-:Y:S04]  /*5a40*/  STS.128 [R53], R40 ;  /* 0x0000002835007388 */ /* 0x004fe80000000c00 */
[----:B---3--:R-:W-:Y:S04]  /*5a50*/  STS.128 [R53+0x200], R44 ;  /* 0x0002002c35007388 */ /* 0x008fe80000000c00 */
[----:B----4-:R-:W-:Y:S04]  /*5a60*/  STS.128 [R53+0x400], R48 ;  /* 0x0004003035007388 */ /* 0x010fe80000000c00 */
[----:B-----5:R-:W-:Y:S01]  /*5a70*/  STS.128 [R53+0x600], R80 ;  /* 0x0006005035007388 */ /* 0x020fe20000000c00 */
[----:B------:R-:W-:-:S03]  /*5a80*/  NOP ;  /* 0x0000000000007918 */ /* 0x000fc60000000000 */
[----:B------:R-:W0:Y:S04]  /*5a90*/  LDS.128 R32, [R52] ;  /* 0x0000000034207984 */ /* 0x000e280000000c00 */
[----:B------:R-:W1:Y:S04]  /*5aa0*/  LDS.128 R28, [R52+0x10] ;  /* 0x00001000341c7984 */ /* 0x000e680000000c00 */
[----:B------:R-:W2:Y:S04]  /*5ab0*/  LDS.128 R24, [R52+0x20] ;  /* 0x0000200034187984 */ /* 0x000ea80000000c00 */
[----:B------:R-:W3:Y:S01]  /*5ac0*/  LDS.128 R20, [R52+0x30] ;  /* 0x0000300034147984 */ /* 0x000ee20000000c00 */
[----:B0-----:R-:W-:Y:S01]  /*5ad0*/  FMUL.FTZ R36, R33, -1.4426950216293334961 ;  /* 0xbfb8aa3b21247820 */ /* 0x001fe20000410000 */
[----:B------:R-:W-:Y:S01]  /*5ae0*/  FMUL.FTZ R37, R34, -1.4426950216293334961 ;  /* 0xbfb8aa3b22257820 */ /* 0x000fe20000410000 */
[----:B------:R-:W-:Y:S01]  /*5af0*/  FMUL.FTZ R0, R32, -1.4426950216293334961 ;  /* 0xbfb8aa3b20007820 */ /* 0x000fe20000410000 */
[----:B------:R-:W-:Y:S01]  /*5b00*/  FMUL.FTZ R38, R35, -1.4426950216293334961 ;  /* 0xbfb8aa3b23267820 */ /* 0x000fe20000410000 */
[----:B-1----:R-:W-:Y:S01]  /*5b10*/  FMUL.FTZ R40, R29, -1.4426950216293334961 ;  /* 0xbfb8aa3b1d287820 */ /* 0x002fe20000410000 */
[----:B------:R-:W-:Y:S01]  /*5b20*/  FMUL.FTZ R41, R30, -1.4426950216293334961 ;  /* 0xbfb8aa3b1e297820 */ /* 0x000fe20000410000 */
[----:B------:R-:W0:Y:S01]  /*5b30*/  MUFU.EX2 R36, R36 ;  /* 0x0000002400247308 */ /* 0x000e220000000800 */
[----:B------:R-:W-:Y:S01]  /*5b40*/  FMUL.FTZ R39, R28, -1.4426950216293334961 ;  /* 0xbfb8aa3b1c277820 */ /* 0x000fe20000410000 */
[----:B--2---:R-:W-:Y:S01]  /*5b50*/  FMUL.FTZ R44, R25, -1.4426950216293334961 ;  /* 0xbfb8aa3b192c7820 */ /* 0x004fe20000410000 */
[----:B------:R-:W-:Y:S01]  /*5b60*/  FMUL.FTZ R45, R26, -1.4426950216293334961 ;  /* 0xbfb8aa3b1a2d7820 */ /* 0x000fe20000410000 */
[----:B------:R-:W1:Y:S01]  /*5b70*/  MUFU.EX2 R40, R40 ;  /* 0x0000002800287308 */ /* 0x000e620000000800 */
[----:B------:R-:W-:Y:S01]  /*5b80*/  FMUL.FTZ R42, R31, -1.4426950216293334961 ;  /* 0xbfb8aa3b1f2a7820 */ /* 0x000fe20000410000 */
[----:B------:R-:W-:Y:S01]  /*5b90*/  FMUL.FTZ R43, R24, -1.4426950216293334961 ;  /* 0xbfb8aa3b182b7820 */ /* 0x000fe20000410000 */
[----:B---3--:R-:W-:Y:S01]  /*5ba0*/  FMUL.FTZ R47, R20, -1.4426950216293334961 ;  /* 0xbfb8aa3b142f7820 */ /* 0x008fe20000410000 */
[----:B------:R-:W2:Y:S01]  /*5bb0*/  MUFU.EX2 R44, R44 ;  /* 0x0000002c002c7308 */ /* 0x000ea20000000800 */
[----:B------:R-:W-:Y:S01]  /*5bc0*/  FMUL.FTZ R48, R21, -1.4426950216293334961 ;  /* 0xbfb8aa3b15307820 */ /* 0x000fe20000410000 */
[----:B------:R-:W-:Y:S01]  /*5bd0*/  FMUL.FTZ R46, R27, -1.4426950216293334961 ;  /* 0xbfb8aa3b1b2e7820 */ /* 0x000fe20000410000 */
[----:B------:R-:W-:Y:S01]  /*5be0*/  FMUL.FTZ R49, R22, -1.4426950216293334961 ;  /* 0xbfb8aa3b16317820 */ /* 0x000fe20000410000 */
[----:B------:R-:W3:Y:S01]  /*5bf0*/  MUFU.EX2 R41, R41 ;  /* 0x0000002900297308 */ /* 0x000ee20000000800 */
[----:B------:R-:W-:Y:S01]  /*5c00*/  FMUL.FTZ R50, R23, -1.4426950216293334961 ;  /* 0xbfb8aa3b17327820 */ /* 0x000fe20000410000 */
[----:B0-----:R-:W-:-:S02]  /*5c10*/  FADD.FTZ R36, R36, 1 ;  /* 0x3f80000024247421 */ /* 0x001fc40000010000 */
[----:B------:R-:W0:Y:S01]  /*5c20*/  MUFU.EX2 R45, R45 ;  /* 0x0000002d002d7308 */ /* 0x000e220000000800 */
[----:B-1----:R-:W-:-:S03]  /*5c30*/  FADD.FTZ R40, R40, 1 ;  /* 0x3f80000028287421 */ /* 0x002fc60000010000 */
[----:B------:R-:W1:Y:S01]  /*5c40*/  MUFU.EX2 R37, R37 ;  /* 0x0000002500257308 */ /* 0x000e620000000800 */
[----:B--2---:R-:W-:-:S03]  /*5c50*/  FADD.FTZ R44, R44, 1 ;  /* 0x3f8000002c2c7421 */ /* 0x004fc60000010000 */
[----:B------:R-:W2:Y:S01]  /*5c60*/  MUFU.EX2 R0, R0 ;  /* 0x0000000000007308 */ /* 0x000ea20000000800 */
[----:B---3--:R-:W-:-:S03]  /*5c70*/  FADD.FTZ R41, R41, 1 ;  /* 0x3f80000029297421 */ /* 0x008fc60000010000 */
[----:B------:R-:W3:Y:S01]  /*5c80*/  MUFU.EX2 R39, R39 ;  /* 0x0000002700277308 */ /* 0x000ee20000000800 */
[----:B0-----:R-:W-:-:S03]  /*5c90*/  FADD.FTZ R45, R45, 1 ;  /* 0x3f8000002d2d7421 */ /* 0x001fc60000010000 */
        /* <DEDUP_REMOVED lines=16> */
[----:B------:R-:W0:Y:S01]  /*5da0*/  MUFU.RCP R36, R36 ;  /* 0x0000002400247308 */ /* 0x000e220000001000 */
[----:B-1----:R-:W-:Y:S01]  /*5db0*/  FADD.FTZ R46, R46, 1 ;  /* 0x3f8000002e2e7421 */ /* 0x002fe20000010000 */
[----:B--2---:R-:W-:-:S06]  /*5dc0*/  FADD.FTZ R49, R49, 1 ;  /* 0x3f80000031317421 */ /* 0x004fcc0000010000 */
[----:B------:R-:W-:Y:S01]  /*5dd0*/  MUFU.RCP R40, R40 ;  /* 0x0000002800287308 */ /* 0x000fe20000001000 */
[----:B---3--:R-:W-:-:S07]  /*5de0*/  FADD.FTZ R50, R50, 1 ;  /* 0x3f80000032327421 */ /* 0x008fce0000010000 */
[----:B------:R-:W1:Y:S08]  /*5df0*/  MUFU.RCP R79, R37 ;  /* 0x00000025004f7308 */ /* 0x000e700000001000 */
[----:B------:R-:W2:Y:S08]  /*5e00*/  MUFU.RCP R44, R44 ;  /* 0x0000002c002c7308 */ /* 0x000eb00000001000 */
[----:B------:R0:W3:Y:S08]  /*5e10*/  MUFU.RCP R51, R0 ;  /* 0x0000000000337308 */ /* 0x0000f00000001000 */
[----:B------:R-:W4:Y:S01]  /*5e20*/  MUFU.RCP R41, R41 ;  /* 0x0000002900297308 */ /* 0x000f220000001000 */
[----:B0-----:R-:W-:Y:S01]  /*5e30*/  FMUL.FTZ R0, R33, R36 ;  /* 0x0000002421007220 */ /* 0x001fe20000410000 */
[----:B-1----:R-:W-:-:S03]  /*5e40*/  FMUL.FTZ R33, R34, R79 ;  /* 0x0000004f22217220 */ /* 0x002fc60000410000 */
[----:B------:R-:W-:Y:S01]  /*5e50*/  FMUL.FTZ R5, R0, R5 ;  /* 0x0000000500057220 */ /* 0x000fe20000410000 */
[----:B------:R-:W-:Y:S01]  /*5e60*/  FMUL.FTZ R0, R29, R40 ;  /* 0x000000281d007220 */ /* 0x000fe20000410000 */
[----:B------:R-:W-:Y:S01]  /*5e70*/  FMUL.FTZ R6, R33, R6 ;  /* 0x0000000621067220 */ /* 0x000fe20000410000 */
[----:B------:R-:W0:Y:S02]  /*5e80*/  MUFU.RCP R45, R45 ;  /* 0x0000002d002d7308 */ /* 0x000e240000001000 */
[----:B------:R-:W-:Y:S01]  /*5e90*/  FMUL.FTZ R9, R0, R9 ;  /* 0x0000000900097220 */ /* 0x000fe20000410000 */
[----:B--2---:R-:W-:Y:S01]  /*5ea0*/  FMUL.FTZ R0, R25, R44 ;  /* 0x0000002c19007220 */ /* 0x004fe20000410000 */
[----:B---3--:R-:W-:-:S03]  /*5eb0*/  FMUL.FTZ R37, R32, R51 ;  /* 0x0000003320257220 */ /* 0x008fc60000410000 */
[----:B------:R-:W-:Y:S01]  /*5ec0*/  FMUL.FTZ R13, R0, R13 ;  /* 0x0000000d000d7220 */ /* 0x000fe20000410000 */
[----:B------:R-:W1:Y:S01]  /*5ed0*/  MUFU.RCP R39, R39 ;  /* 0x0000002700277308 */ /* 0x000e620000001000 */
[----:B------:R-:W-:Y:S01]  /*5ee0*/  FMUL.FTZ R4, R37, R4 ;  /* 0x0000000425047220 */ /* 0x000fe20000410000 */
[----:B----4-:R-:W-:Y:S01]  /*5ef0*/  FMUL.FTZ R29, R30, R41 ;  /* 0x000000291e1d7220 */ /* 0x010fe20000410000 */
[----:B------:R-:W2:Y:S03]  /*5f00*/  LDC.64 R36, c[0x0][0x430] ;  /* 0x00010c00ff247b82 */ /* 0x000ea60000000a00 */
[----:B------:R-:W-:Y:S02]  /*5f10*/  FMUL.FTZ R10, R29, R10 ;  /* 0x0000000a1d0a7220 */ /* 0x000fe40000410000 */
[----:B------:R-:W3:Y:S01]  /*5f20*/  MUFU.RCP R42, R42 ;  /* 0x0000002a002a7308 */ /* 0x000ee20000001000 */
[----:B0-----:R-:W-:-:S02]  /*5f30*/  FMUL.FTZ R25, R26, R45 ;  /* 0x0000002d1a197220 */ /* 0x001fc40000410000 */
[----:B------:R-:W0:Y:S02]  /*5f40*/  LDC.64 R40, c[0x0][0x490] ;  /* 0x00012400ff287b82 */ /* 0x000e240000000a00 */
[----:B------:R-:W-:-:S03]  /*5f50*/  FMUL.FTZ R14, R25, R14 ;  /* 0x0000000e190e7220 */ /* 0x000fc60000410000 */
[----:B------:R-:W4:Y:S01]  /*5f60*/  MUFU.RCP R43, R43 ;  /* 0x0000002b002b7308 */ /* 0x000f220000001000 */
[----:B-1----:R-:W-:-:S04]  /*5f70*/  FMUL.FTZ R33, R28, R39 ;  /* 0x000000271c217220 */ /* 0x002fc80000410000 */
[----:B------:R-:W-:-:S03]  /*5f80*/  FMUL.FTZ R8, R33, R8 ;  /* 0x0000000821087220 */ /* 0x000fc60000410000 */
[----:B------:R-:W1:Y:S01]  /*5f90*/  MUFU.RCP R47, R47 ;  /* 0x0000002f002f7308 */ /* 0x000e620000001000 */
[----:B---3--:R-:W-:Y:S01]  /*5fa0*/  FMUL.FTZ R28, R31, R42 ;  /* 0x0000002a1f1c7220 */ /* 0x008fe20000410000 */
[----:B--2---:R-:W-:-:S04]  /*5fb0*/  IMAD.WIDE.U32 R2, R36, UR18, R2 ;  /* 0x0000001224027c25 */ /* 0x004fc8000f8e0002 */
[----:B------:R-:W-:Y:S01]  /*5fc0*/  FMUL.FTZ R11, R28, R11 ;  /* 0x0000000b1c0b7220 */ /* 0x000fe20000410000 */
[----:B------:R-:W-:Y:S01]  /*5fd0*/  BAR.SYNC.DEFER_BLOCKING 0x0 ;  /* 0x0000000000007b1d */ /* 0x000fe20000010000 */
[----:B------:R-:W-:Y:S02]  /*5fe0*/  IMAD R3, R37, UR18, R3 ;  /* 0x0000001225037c24 */ /* 0x000fe4000f8e0203 */
[----:B----4-:R-:W-:-:S03]  /*5ff0*/  FMUL.FTZ R29, R24, R43 ;  /* 0x0000002b181d7220 */ /* 0x010fc60000410000 */
[----:B------:R-:W2:Y:S01]  /*6000*/  MUFU.RCP R48, R48 ;  /* 0x0000003000307308 */ /* 0x000ea20000001000 */
[----:B------:R-:W-:Y:S01]  /*6010*/  FMUL.FTZ R12, R29, R12 ;  /* 0x0000000c1d0c7220 */ /* 0x000fe20000410000 */
[----:B-1----:R-:W-:-:S06]  /*6020*/  FMUL.FTZ R25, R20, R47 ;  /* 0x0000002f14197220 */ /* 0x002fcc0000410000 */
[----:B------:R-:W1:Y:S01]  /*6030*/  MUFU.RCP R38, R38 ;  /* 0x0000002600267308 */ /* 0x000e620000001000 */
[----:B------:R-:W-:-:S07]  /*6040*/  FMUL.FTZ R28, R25, R16 ;  /* 0x00000010191c7220 */ /* 0x000fce0000410000 */
[----:B------:R-:W3:Y:S01]  /*6050*/  MUFU.RCP R46, R46 ;  /* 0x0000002e002e7308 */ /* 0x000ee20000001000 */
[----:B--2---:R-:W-:Y:S01]  /*6060*/  FMUL.FTZ R0, R21, R48 ;  /* 0x0000003015007220 */ /* 0x004fe20000410000 */
[----:B------:R-:W-:Y:S03]  /*6070*/  STS.128 [R52+0x10], R8 ;  /* 0x0000100834007388 */ /* 0x000fe60000000c00 */
[----:B------:R-:W-:-:S03]  /*6080*/  FMUL.FTZ R29, R0, R17 ;  /* 0x00000011001d7220 */ /* 0x000fc60000410000 */
[----:B------:R-:W2:Y:S01]  /*6090*/  MUFU.RCP R49, R49 ;  /* 0x0000003100317308 */ /* 0x000ea20000001000 */
[----:B-1----:R-:W-:Y:S02]  /*60a0*/  FMUL.FTZ R32, R35, R38 ;  /* 0x0000002623207220 */ /* 0x002fe40000410000 */
[----:B------:R-:W1:Y:S02]  /*60b0*/  LDC.64 R38, c[0x0][0x438] ;  /* 0x00010e00ff267b82 */ /* 0x000e640000000a00 */
[----:B------:R-:W-:-:S03]  /*60c0*/  FMUL.FTZ R7, R32, R7 ;  /* 0x0000000720077220 */ /* 0x000fc60000410000 */
[----:B------:R-:W4:Y:S01]  /*60d0*/  MUFU.RCP R50, R50 ;  /* 0x0000003200327308 */ /* 0x000f220000001000 */
[----:B---3--:R-:W-:Y:S01]  /*60e0*/  FMUL.FTZ R24, R27, R46 ;  /* 0x0000002e1b187220 */ /* 0x008fe20000410000 */
[----:B------:R0:W-:Y:S03]  /*60f0*/  STS.128 [R52], R4 ;  /* 0x0000000434007388 */ /* 0x0001e60000000c00 */
[----:B------:R-:W-:Y:S01]  /*6100*/  FMUL.FTZ R15, R24, R15 ;  /* 0x0000000f180f7220 */ /* 0x000fe20000410000 */
[----:B--2---:R-:W-:-:S04]  /*6110*/  FMUL.FTZ R21, R22, R49 ;  /* 0x0000003116157220 */ /* 0x004fc80000410000 */
[----:B------:R-:W-:Y:S01]  /*6120*/  STS.128 [R52+0x20], R12 ;  /* 0x0000200c34007388 */ /* 0x000fe20000000c00 */
[----:B------:R-:W-:Y:S01]  /*6130*/  FMUL.FTZ R30, R21, R18 ;  /* 0x00000012151e7220 */ /* 0x000fe20000410000 */
[----:B----4-:R-:W-:Y:S01]  /*6140*/  FMUL.FTZ R20, R23, R50 ;  /* 0x0000003217147220 */ /* 0x010fe20000410000 */
[----:B-1----:R-:W-:-:S04]  /*6150*/  IMAD.WIDE.U32 R2, R74, R38, R2 ;  /* 0x000000264a027225 */ /* 0x002fc800078e0002 */
[----:B------:R-:W-:Y:S01]  /*6160*/  FMUL.FTZ R31, R20, R19 ;  /* 0x00000013141f7220 */ /* 0x000fe20000410000 */
[----:B------:R-:W-:Y:S01]  /*6170*/  IMAD R0, R74, R39, R3 ;  /* 0x000000274a007224 */ /* 0x000fe200078e0203 */
[----:B0-----:R-:W-:-:S03]  /*6180*/  LEA R4, P0, R2, R40, 0x2 ;  /* 0x0000002802047211 */ /* 0x001fc600078010ff */
[----:B------:R-:W-:Y:S01]  /*6190*/  STS.128 [R52+0x30], R28 ;  /* 0x0000301c34007388 */ /* 0x000fe20000000c00 */
[----:B------:R-:W-:-:S03]  /*61a0*/  NOP ;  /* 0x0000000000007918 */ /* 0x000fc60000000000 */
[----:B------:R-:W0:Y:S01]  /*61b0*/  LDS.128 R16, [R53] ;  /* 0x0000000035107984 */ /* 0x000e220000000c00 */
[----:B------:R-:W-:Y:S02]  /*61c0*/  LEA.HI.X R5, R2, R41, R0, 0x2, P0 ;  /* 0x0000002902057211 */ /* 0x000fe400000f1400 */
[----:B------:R-:W-:Y:S01]  /*61d0*/  ISETP.GE.AND P0, PT, R62, UR4, PT ;  /* 0x000000043e007c0c */ /* 0x000fe2000bf06270 */
[----:B------:R-:W1:Y:S01]  /*61e0*/  LDS.128 R20, [R53+0x200] ;  /* 0x0002000035147984 */ /* 0x000e620000000c00 */
[----:B------:R-:W-:-:S03]  /*61f0*/  IMAD.WIDE.U32 R2, R55, 0x10, R4 ;  /* 0x0000001037027825 */ /* 0x000fc600078e0004 */
[----:B------:R-:W2:Y:S04]  /*6200*/  LDS.128 R24, [R53+0x400] ;  /* 0x0004000035187984 */ /* 0x000ea80000000c00 */
[----:B------:R-:W3:Y:S04]  /*6210*/  LDS.128 R32, [R53+0x600] ;  /* 0x0006000035207984 */ /* 0x000ee80000000c00 */
[----:B0-----:R0:W-:Y:S04]  /*6220*/  STG.E.128 desc[UR16][R2.64], R16 ;  /* 0x0000001002007986 */ /* 0x0011e8000c101d10 */
[----:B-1----:R0:W-:Y:S04]  /*6230*/  STG.E.128 desc[UR16][R2.64+0x200], R20 ;  /* 0x0002001402007986 */ /* 0x0021e8000c101d10 */
[----:B--2---:R0:W-:Y:S04]  /*6240*/  STG.E.128 desc[UR16][R2.64+0x400], R24 ;  /* 0x0004001802007986 */ /* 0x0041e8000c101d10 */
[----:B---3--:R0:W-:Y:S01]  /*6250*/  STG.E.128 desc[UR16][R2.64+0x600], R32 ;  /* 0x0006002002007986 */ /* 0x0081e2000c101d10 */
[----:B------:R-:W-:Y:S05]  /*6260*/  @!P0 BRA `(.L_x_408) ;  /* 0xffffffa000a48947 */ /* 0x000fea000383ffff */
[----:B------:R-:W-:Y:S05]  /*6270*/  EXIT ;  /* 0x000000000000794d */ /* 0x000fea0003800000 */
.L_x_409:
        /* <DEDUP_REMOVED lines=16> */
.L_x_4953:


//--------------------- .text._Z25selective_scan_fwd_kernelI32Selective_Scan_fwd_kernel_traitsILi128ELi16ELi1ELb1ELb0ELb1ELb0EfN3c107complexIfEEEEv13SSMParamsBase --------------------------
	.section	.text._Z25selective_scan_fwd_kernelI32Selective_Scan_fwd_kernel_traitsILi128ELi16ELi1ELb1ELb0ELb1ELb0EfN3c107complexIfEEEEv13SSMParamsBase,"ax",@progbits
	.align	128
        .global         _Z25selective_scan_fwd_kernelI32Selective_Scan_fwd_kernel_traitsILi128ELi16ELi1ELb1ELb0ELb1ELb0EfN3c107complexIfEEEEv13SSMParamsBase
        .type           _Z25selective_scan_fwd_kernelI32Selective_Scan_fwd_kernel_traitsILi128ELi16ELi1ELb1ELb0ELb1ELb0EfN3c107complexIfEEEEv13SSMParamsBase,@function
        .size           _Z25selective_scan_fwd_kernelI32Selective_Scan_fwd_kernel_traitsILi128ELi16ELi1ELb1ELb0ELb1ELb0EfN3c107complexIfEEEEv13SSMParamsBase,(.L_x_4954 - _Z25selective_scan_fwd_kernelI32Selective_Scan_fwd_kernel_traitsILi128ELi16ELi1ELb1ELb0ELb1ELb0EfN3c107complexIfEEEEv13SSMParamsBase)
        .other          _Z25selective_scan_fwd_kernelI32Selective_Scan_fwd_kernel_traitsILi128ELi16ELi1ELb1ELb0ELb1ELb0EfN3c107complexIfEEEEv13SSMParamsBase,@"STO_CUDA_ENTRY STV_DEFAULT"
_Z25selective_scan_fwd_kernelI32Selective_Scan_fwd_kernel_traitsILi128ELi16ELi1ELb1ELb0ELb1ELb0EfN3c107complexIfEEEEv13SSMParamsBase:
.text._Z25selective_scan_fwd_kernelI32Selective_Scan_fwd_kernel_traitsILi128ELi16ELi1ELb1ELb0ELb1ELb0EfN3c107complexIfEEEEv13SSMParamsBase:
[----:B------:R-:W-:Y:S01]  /*0000*/  LDC R1, c[0x0][0x37c] ;  /* 0x0000df00ff017b82 */ /* 0x000fe20000000800 */
[----:B------:R-:W0:Y:S07]  /*0010*/  LDCU UR25, c[0x0][0x398] ;  /* 0x00007300ff1977ac */ /* 0x000e2e0008000800 */
[----:B------:R-:W1:Y:S01]  /*0020*/  S2UR UR23, SR_CTAID.Y ;  /* 0x00000000001779c3 */ /* 0x000e620000002600 */
[----:B------:R-:W2:Y:S01]  /*0030*/  LDCU.128 UR4, c[0x0][0x450] ;  /* 0x00008a00ff0477ac */ /* 0x000ea20008000c00 */
[----:B------:R-:W3:Y:S01]  /*0040*/  LDCU.64 UR8, c[0x0][0x470] ;  /* 0x00008e00ff0877ac */ /* 0x000ee20008000a00 */
[----:B------:R-:W4:Y:S05]  /*0050*/  LDCU.64 UR20, c[0x0][0x358] ;  /* 0x00006b00ff1477ac */ /* 0x000f2a0008000a00 */
[----:B------:R-:W4:Y:S01]  /*0060*/  S2UR UR24, SR_CTAID.X ;  /* 0x00000000001879c3 */ /* 0x000f220000002500 */
[----:B------:R-:W4:Y:S01]  /*0070*/  LDCU.128 UR36, c[0x0][0x400] ;  /* 0x00008000ff2477ac */ /* 0x000f220008000c00 */
[----:B0-----:R-:W-:Y:S01]  /*0080*/  MOV R0, UR25 ;  /* 0x0000001900007c02 */ /* 0x001fe20008000f00 */
[----:B------:R-:W0:Y:S03]  /*0090*/  LDCU UR22, c[0x0][0x394] ;  /* 0x00007280ff1677ac */ /* 0x000e260008000800 */
[----:B------:R-:W-:Y:S01]  /*00a0*/  IABS R9, R0 ;  /* 0x0000000000097213 */ /* 0x000fe20000000000 */
[----:B--2---:R-:W-:-:S03]  /*00b0*/  UISETP.NE.U32.AND UP0, UPT, UR6, URZ, UPT ;  /* 0x000000ff0600728c */ /* 0x004fc6000bf05070 */
[----:B------:R-:W2:Y:S01]  /*00c0*/  I2F.RP R0, R9 ;  /* 0x0000000900007306 */ /* 0x000ea20000209400 */
[----:B---3--:R-:W-:Y:S02]  /*00d0*/  UISETP.NE.U32.AND UP1, UPT, UR8, URZ, UPT ;  /* 0x000000ff0800728c */ /* 0x008fe4000bf25070 */
[----:B------:R-:W-:Y:S02]  /*00e0*/  UISETP.NE.AND.EX UP0, UPT, UR7, URZ, UPT, UP0 ;  /* 0x000000ff0700728c */ /* 0x000fe4000bf05300 */
[----:B------:R-:W-:Y:S01]  /*00f0*/  UISETP.NE.AND.EX UP1, UPT, UR9, URZ, UPT, UP1 ;  /* 0x000000ff0900728c */ /* 0x000fe2000bf25310 */
[----:B------:R-:W3:Y:S03]  /*0100*/  LDCU.128 UR16, c[0x0][0x3f0] ;  /* 0x00007e00ff1077ac */ /* 0x000ee60008000c00 */
[----:B------:R-:W-:Y:S02]  /*0110*/  PLOP3.LUT P1, PT, PT, PT, UP0, 0x80, 0x8 ;  /* 0x000000000008781c */ /* 0x000fe40003f2f008 */
[----:B------:R-:W-:Y:S01]  /*0120*/  PLOP3.LUT P2, PT, PT, PT, UP1, 0x80, 0x8 ;  /* 0x000000000008781c */ /* 0x000fe20003f4f018 */
[----:B------:R-:W3:Y:S01]  /*0130*/  LDCU.64 UR26, c[0x0][0x3d0] ;  /* 0x00007a00ff1a77ac */ /* 0x000ee20008000a00 */
[----:B--2---:R-:W2:Y:S01]  /*0140*/  MUFU.RCP R0, R0 ;  /* 0x0000000000007308 */ /* 0x004ea20000001000 */
[----:B-1----:R-:W-:-:S02]  /*0150*/  @UP0 ULEA UR6, UP2, UR23, UR6, 0x2 ;  /* 0x0000000617060291 */ /* 0x002fc4000f8410ff */
[----:B------:R-:W-:Y:S02]  /*0160*/  @UP1 ULEA UR8, UP3, UR23, UR8, 0x2 ;  /* 0x0000000817081291 */ /* 0x000fe4000f8610ff */
[----:B------:R-:W-:Y:S02]  /*0170*/  @UP0 ULEA.HI.X UR7, UR23, UR7, URZ, 0x2, UP2 ;  /* 0x0000000717070291 */ /* 0x000fe400090f14ff */
[----:B------:R-:W-:Y:S01]  /*0180*/  MOV R2, UR6 ;  /* 0x0000000600027c02 */ /* 0x000fe20008000f00 */
[----:B------:R-:W-:Y:S01]  /*0190*/  @UP1 ULEA.HI.X UR9, UR23, UR9, URZ, 0x2, UP3 ;  /* 0x0000000917091291 */ /* 0x000fe200098f14ff */
[----:B------:R-:W-:Y:S01]  /*01a0*/  MOV R4, UR8 ;  /* 0x0000000800047c02 */ /* 0x000fe20008000f00 */
[----:B------:R-:W1:Y:S01]  /*01b0*/  LDCU.64 UR30, c[0x0][0x3e8] ;  /* 0x00007d00ff1e77ac */ /* 0x000e620008000a00 */
[----:B------:R-:W-:-:S03]  /*01c0*/  MOV R3, UR7 ;  /* 0x0000000700037c02 */ /* 0x000fc60008000f00 */
[----:B------:R-:W-:Y:S02]  /*01d0*/  MOV R5, UR9 ;  /* 0x0000000900057c02 */ /* 0x000fe40008000f00 */
[----:B----4-:R-:W5:Y:S01]  /*01e0*/  @P1 LDG.E R2, desc[UR20][R2.64] ;  /* 0x0000001402021981 */ /* 0x010f62000c1e1900 */
[----:B--2---:R-:W-:-:S03]  /*01f0*/  IADD3 R6, PT, PT, R0, 0xffffffe, RZ ;  /* 0x0ffffffe00067810 */ /* 0x004fc60007ffe0ff */
[----:B------:R2:W5:Y:S01]  /*0200*/  @P2 LDG.E R4, desc[UR20][R4.64] ;  /* 0x0000001404042981 */ /* 0x000562000c1e1900 */
[----:B0-----:R-:W-:Y:S01]  /*0210*/  UISETP.GE.AND UP0, UPT, UR22, 0x1, UPT ;  /* 0x000000011600788c */ /* 0x001fe2000bf06270 */
[----:B------:R0:W4:Y:S01]  /*0220*/  F2I.FTZ.U32.TRUNC.NTZ R7, R6 ;  /* 0x0000000600077305 */ /* 0x000122000021f000 */
[----:B---3--:R-:W-:Y:S01]  /*0230*/  UIMAD.WIDE.U32 UR14, UR24, UR26, URZ ;  /* 0x0000001a180e72a5 */ /* 0x008fe2000f8e00ff */
[----:B--2---:R-:W-:Y:S01]  /*0240*/  IABS R5, UR23 ;  /* 0x0000001700057c13 */ /* 0x004fe20008000000 */
[----:B0-----:R-:W-:-:S03]  /*0250*/  HFMA2 R6, -RZ, RZ, 0, 0 ;  /* 0x00000000ff067431 */ /* 0x001fc600000001ff */
[----:B------:R-:W-:Y:S02]  /*0260*/  R2UR UR8, R5 ;  /* 0x00000000050872ca */ /* 0x000fe400000e0000 */
[----:B------:R-:W-:Y:S02]  /*0270*/  R2UR UR6, R6 ;  /* 0x00000000060672ca */ /* 0x000fe400000e0000 */
[----:B----4-:R-:W-:Y:S02]  /*0280*/  R2UR UR7, R7 ;  /* 0x00000000070772ca */ /* 0x010fe400000e0000 */
[----:B------:R-:W-:-:S05]  /*0290*/  IADD3 R8, PT, PT, RZ, -R7, RZ ;  /* 0x80000007ff087210 */ /* 0x000fca0007ffe0ff */
[----:B------:R-:W-:-:S06]  /*02a0*/  IMAD R3, R8, R9, RZ ;  /* 0x0000000908037224 */ /* 0x000fcc00078e02ff */
[----:B------:R-:W-:-:S05]  /*02b0*/  IMAD.HI.U32 R3, R7, R3, UR6 ;  /* 0x0000000607037e27 */ /* 0x000fca000f8e0003 */
[----:B------:R-:W-:-:S13]  /*02c0*/  R2UR UR6, R3 ;  /* 0x00000000030672ca */ /* 0x000fda00000e0000 */
[----:B------:R-:W-:-:S07]  /*02d0*/  UIMAD.WIDE.U32 UR6, UR6, UR8, URZ ;  /* 0x00000008060672a5 */ /* 0x000fce000f8e00ff */
[----:B------:R-:W-:Y:S01]  /*02e0*/  UMOV UR10, UR7 ;  /* 0x00000007000a7c82 */ /* 0x000fe20008000000 */
[----:B------:R-:W-:Y:S01]  /*02f0*/  UIMAD.WIDE.U32 UR6, UR24, UR16, URZ ;  /* 0x00000010180672a5 */ /* 0x000fe2000f8e00ff */
[----:B------:R-:W-:-:S03]  /*0300*/  IADD3 R0, PT, PT, RZ, -UR10, RZ ;  /* 0x8000000aff007c10 */ /* 0x000fc6000fffe0ff */
[----:B------:R-:W-:Y:S02]  /*0310*/  UIMAD UR7, UR24, UR17, UR7 ;  /* 0x00000011180772a4 */ /* 0x000fe4000f8e0207 */
[C---:B------:R-:W-:Y:S01]  /*0320*/  IMAD R0, R9.reuse, R0, UR8 ;  /* 0x0000000809007e24 */ /* 0x040fe2000f8e0200 */
[----:B------:R-:W-:Y:S02]  /*0330*/  UIMAD.WIDE.U32 UR8, UR24, UR36, URZ ;  /* 0x00000024180872a5 */ /* 0x000fe4000f8e00ff */
[----:B------:R-:W-:Y:S02]  /*0340*/  UIMAD.WIDE.U32 UR6, UR23, UR18, UR6 ;  /* 0x00000012170672a5 */ /* 0x000fe4000f8e0006 */
[----:B------:R-:W-:Y:S01]  /*0350*/  ISETP.GT.U32.AND P0, PT, R9, R0, PT ;  /* 0x000000000900720c */ /* 0x000fe20003f04070 */
[----:B------:R-:W-:Y:S02]  /*0360*/  UIMAD UR9, UR24, UR37, UR9 ;  /* 0x00000025180972a4 */ /* 0x000fe4000f8e0209 */
[----:B------:R-:W-:-:S02]  /*0370*/  UIMAD UR18, UR23, UR19, UR7 ;  /* 0x00000013171272a4 */ /* 0x000fc4000f8e0207 */
[----:B------:R-:W-:Y:S02]  /*0380*/  UIMAD.WIDE.U32 UR12, UR23, UR38, UR8 ;  /* 0x00000026170c72a5 */ /* 0x000fe4000f8e0008 */
[----:B------:R-:W-:Y:S02]  /*0390*/  ULOP3.LUT UR8, UR23, UR25, URZ, 0x3c, !UPT ;  /* 0x0000001917087292 */ /* 0x000fe4000f8e3cff */
[----:B------:R-:W-:Y:S02]  /*03a0*/  UIMAD UR39, UR23, UR39, UR13 ;  /* 0x00000027172772a4 */ /* 0x000fe4000f8e020d */
[----:B------:R-:W-:Y:S02]  /*03b0*/  UIMAD UR17, UR24, UR27, UR15 ;  /* 0x0000001b181172a4 */ /* 0x000fe4000f8e020f */
[----:B------:R-:W-:Y:S01]  /*03c0*/  VOTEU.ANY UP2, P0 ;  /* 0x0000000000ff7886 */ /* 0x000fe20000040100 */
[----:B------:R-:W-:-:S04]  /*03d0*/  PLOP3.LUT P0, PT, PT, PT, UP2, 0x80, 0x8 ;  /* 0x000000000008781c */ /* 0x000fc80003f0f028 */
[----:B------:R-:W-:Y:S02]  /*03e0*/  @!UP2 UIADD3 UR10, UPT, UPT, UR10, 0x1, URZ ;  /* 0x000000010a0aa890 */ /* 0x000fe4000fffe0ff */
[----:B------:R-:W-:-:S07]  /*03f0*/  UISETP.GE.AND UP2, UPT, UR8, URZ, UPT ;  /* 0x000000ff0800728c */ /* 0x000fce000bf46270 */
[----:B------:R-:W-:-:S04]  /*0400*/  @!P0 IADD3 R0, PT, PT, R0, -R9, RZ ;  /* 0x8000000900008210 */ /* 0x000fc80007ffe0ff */
[----:B------:R-:W-:-:S13]  /*0410*/  ISETP.GE.U32.AND P0, PT, R0, R9, PT ;  /* 0x000000090000720c */ /* 0x000fda0003f06070 */
[----:B------:R-:W-:Y:S01]  /*0420*/  VOTEU.ANY UP1, P0 ;  /* 0x0000000000ff7886 */ /* 0x000fe20000020100 */
[----:B------:R-:W-:-:S04]  /*0430*/  PLOP3.LUT P0, PT, PT, PT, UP0, 0x80, 0x8 ;  /* 0x000000000008781c */ /* 0x000fc80003f0f008 */
[----:B------:R-:W-:Y:S02]  /*0440*/  @UP1 UIADD3 UR10, UPT, UPT, UR10, 0x1, URZ ;  /* 0x000000010a0a1890 */ /* 0x000fe4000fffe0ff */
[----:B------:R-:W-:-:S05]  /*0450*/  UISETP.NE.AND UP1, UPT, UR25, URZ, UPT ;  /* 0x000000ff1900728c */ /* 0x000fca000bf25270 */
[----:B------:R-:W-:Y:S02]  /*0460*/  UMOV UR16, UR10 ;  /* 0x0000000a00107c82 */ /* 0x000fe40008000000 */
[----:B------:R-:W-:Y:S02]  /*0470*/  @!UP2 UIADD3 UR16, UPT, UPT, -UR16, URZ, URZ ;  /* 0x000000ff1010a290 */ /* 0x000fe4000fffe1ff */
[----:B------:R-:W0:Y:S02]  /*0480*/  LDCU.128 UR8, c[0x0][0x460] ;  /* 0x00008c00ff0877ac */ /* 0x000e240008000c00 */
[----:B------:R-:W-:Y:S01]  /*0490*/  @!UP1 ULOP3.LUT UR16, URZ, UR25, URZ, 0x33, !UPT ;  /* 0x00000019ff109292 */ /* 0x000fe2000f8e33ff */
[----:B01----:R-:W-:Y:S11]  /*04a0*/  @!P0 EXIT ;  /* 0x000000000000894d */ /* 0x003ff60003800000 */
[----:B------:R-:W-:Y:S01]  /*04b0*/  USHF.R.S32.HI UR7, URZ, 0x1f, UR16 ;  /* 0x0000001fff077899 */ /* 0x000fe20008011410 */
[----:B------:R-:W0:Y:S01]  /*04c0*/  S2R R97, SR_TID.X ;  /* 0x0000000000617919 */ /* 0x000e220000002100 */
[----:B------:R-:W1:Y:S02]  /*04d0*/  LDCU UR19, c[0x0][0x384] ;  /* 0x00007080ff1377ac */ /* 0x000e640008000800 */
[----:B------:R-:W-:Y:S01]  /*04e0*/  UIMAD UR7, UR7, UR30, URZ ;  /* 0x0000001e070772a4 */ /* 0x000fe2000f8e02ff */
[----:B------:R-:W-:Y:S01]  /*04f0*/  UMOV UR15, UR17 ;  /* 0x00000011000f7c82 */ /* 0x000fe20008000000 */
[----:B------:R-:W2:Y:S02]  /*0500*/  LDCU.64 UR26, c[0x0][0x3a0] ;  /* 0x00007400ff1a77ac */ /* 0x000ea40008000a00 */
[----:B------:R-:W-:Y:S02]  /*0510*/  UIMAD UR38, UR16, UR31, UR7 ;  /* 0x0000001f102672a4 */ /* 0x000fe4000f8e0207 */
[----:B------:R-:W-:-:S02]  /*0520*/  ULEA UR7, UP0, UR6, UR8, 0x2 ;  /* 0x0000000806077291 */ /* 0x000fc4000f8010ff */
[----:B------:R-:W-:Y:S02]  /*0530*/  UIMAD.WIDE.U32 UR14, UR16, UR30, UR14 ;  /* 0x0000001e100e72a5 */ /* 0x000fe4000f8e000e */
[----:B------:R-:W-:Y:S02]  /*0540*/  ULEA.HI.X UR17, UR6, UR9, UR18, 0x2, UP0 ;  /* 0x0000000906117291 */ /* 0x000fe400080f1412 */
[----:B------:R-:W-:Y:S02]  /*0550*/  ULEA UR25, UP0, UR14, UR4, 0x2 ;  /* 0x000000040e197291 */ /* 0x000fe4000f8010ff */
[----:B------:R-:W-:Y:S01]  /*0560*/  UIADD3 UR38, UPT, UPT, UR15, UR38, URZ ;  /* 0x000000260f267290 */ /* 0x000fe2000fffe0ff */
[----:B------:R-:W3:Y:S03]  /*0570*/  LDCU.64 UR28, c[0x0][0x3b8] ;  /* 0x00007700ff1c77ac */ /* 0x000ee60008000a00 */
[----:B------:R-:W-:-:S02]  /*0580*/  ULEA.HI.X UR38, UR14, UR5, UR38, 0x2, UP0 ;  /* 0x000000050e267291 */ /* 0x000fc400080f1426 */
[----:B-1----:R-:W-:Y:S02]  /*0590*/  UIMAD UR5, UR24, UR19, UR23 ;  /* 0x00000013180572a4 */ /* 0x002fe4000f8e0217 */
[----:B------:R-:W-:Y:S01]  /*05a0*/  ULEA UR16, UP1, UR12, UR10, 0x2 ;  /* 0x0000000a0c107291 */ /* 0x000fe2000f8210ff */
[C---:B0-----:R-:W-:Y:S01]  /*05b0*/  SHF.L.U32 R0, R97.reuse, 0x2, RZ ;  /* 0x0000000261007819 */ /* 0x041fe200000006ff */
[----:B------:R-:W0:Y:S01]  /*05c0*/  LDCU UR30, c[0x0][0x38c] ;  /* 0x00007180ff1e77ac */ /* 0x000e220008000800 */
[C---:B------:R-:W-:Y:S02]  /*05d0*/  LOP3.LUT R96, R97.reuse, 0x3e0, RZ, 0xc0, !PT ;  /* 0x000003e061607812 */ /* 0x040fe400078ec0ff */
[----:B------:R-:W-:Y:S01]  /*05e0*/  LOP3.LUT R48, R97, 0x1f, RZ, 0xc0, !PT ;  /* 0x0000001f61307812 */ /* 0x000fe200078ec0ff */
[----:B------:R-:W-:Y:S01]  /*05f0*/  ULEA.HI.X UR39, UR12, UR11, UR39, 0x2, UP1 ;  /* 0x0000000b0c277291 */ /* 0x000fe200088f1427 */
[----:B------:R-:W-:Y:S01]  /*0600*/  LOP3.LUT R7, R0, 0xf80, RZ, 0xc0, !PT ;  /* 0x00000f8000077812 */ /* 0x000fe200078ec0ff */
[----:B------:R-:W-:Y:S01]  /*0610*/  UIMAD UR12, UR5, UR22, URZ ;  /* 0x00000016050c72a4 */ /* 0x000fe2000f8e02ff */
[----:B------:R-:W-:-:S02]  /*0620*/  UMOV UR4, URZ ;  /* 0x000000ff00047c82 */ /* 0x000fc40008000000 */
[----:B------:R-:W-:Y:S01]  /*0630*/  UMOV UR5, URZ ;  /* 0x000000ff00057c82 */ /* 0x000fe20008000000 */
[----:B-----5:R-:W-:Y:S01]  /*0640*/  @P1 R2UR UR4, R2 ;  /* 0x00000000020412ca */ /* 0x020fe200000e0000 */
[----:B--2---:R-:W-:Y:S01]  /*0650*/  UIMAD.WIDE.U32 UR8, UR23, UR26, URZ ;  /* 0x0000001a170872a5 */ /* 0x004fe2000f8e00ff */
[----:B------:R-:W-:Y:S01]  /*0660*/  @P2 R2UR UR5, R4 ;  /* 0x00000000040522ca */ /* 0x000fe200000e0000 */
[----:B---3--:R-:W-:Y:S02]  /*0670*/  UIMAD.WIDE.U32 UR10, UR23, UR28, URZ ;  /* 0x0000001c170a72a5 */ /* 0x008fe4000f8e00ff */
[----:B------:R-:W-:Y:S02]  /*0680*/  UIMAD UR13, UR23, UR27, UR9 ;  /* 0x0000001b170d72a4 */ /* 0x000fe4000f8e0209 */
[----:B------:R-:W-:Y:S02]  /*0690*/  UIMAD UR15, UR23, UR29, UR11 ;  /* 0x0000001d170f72a4 */ /* 0x000fe4000f8e020b */
[----:B0-----:R-:W-:Y:S01]  /*06a0*/  UIMAD UR12, UR12, UR30, URZ ;  /* 0x0000001e0c0c72a4 */ /* 0x001fe2000f8e02ff */
[----:B------:R-:W-:Y:S01]  /*06b0*/  UMOV UR14, UR7 ;  /* 0x00000007000e7c82 */ /* 0x000fe20008000000 */
[----:B------:R-:W-:-:S10]  /*06c0*/  UMOV UR6, URZ ;  /* 0x000000ff00067c82 */ /* 0x000fd40008000000 */
.L_x_449:
[----:B------:R-:W-:Y:S01]  /*06d0*/  BAR.SYNC.DEFER_BLOCKING 0x0 ;  /* 0x0000000000007b1d */ /* 0x000fe20000010000 */
[----:B0-----:R-:W-:Y:S02]  /*06e0*/  MOV R2, UR14 ;  /* 0x0000000e00027c02 */ /* 0x001fe40008000f00 */
[----:B------:R-:W-:Y:S02]  /*06f0*/  MOV R3, UR17 ;  /* 0x0000001100037c02 */ /* 0x000fe40008000f00 */
[----:B------:R-:W-:-:S05]  /*0700*/  LOP3.LUT R5, R7, R48, RZ, 0xfc, !PT ;  /* 0x0000003007057212 */ /* 0x000fca00078efcff */
[----:B------:R-:W-:-:S05]  /*0710*/  IMAD.WIDE.U32 R2, R5, 0x10, R2 ;  /* 0x0000001005027825 */ /* 0x000fca00078e0002 */
[----:B------:R-:W2:Y:S04]  /*0720*/  LDG.E.128 R8, desc[UR20][R2.64] ;  /* 0x0000001402087981 */ /* 0x000ea8000c1e1d00 */
[----:B------:R-:W3:Y:S04]  /*0730*/  LDG.E.128 R12, desc[UR20][R2.64+0x200] ;  /* 0x00020014020c7981 */ /* 0x000ee8000c1e1d00 */
[----:B------:R-:W4:Y:S04]  /*0740*/  LDG.E.128 R20, desc[UR20][R2.64+0x400] ;  /* 0x0004001402147981 */ /* 0x000f28000c1e1d00 */
[----:B------:R-:W5:Y:S01]  /*0750*/  LDG.E.128 R32, desc[UR20][R2.64+0x600] ;  /* 0x0006001402207981 */ /* 0x000f62000c1e1d00 */
[----:B------:R-:W0:Y:S01]  /*0760*/  S2UR UR22, SR_CgaCtaId ;  /* 0x00000000001679c3 */ /* 0x000e220000008800 */
[----:B------:R-:W-:Y:S01]  /*0770*/  UMOV UR7, 0x400 ;  /* 0x0000040000077882 */ /* 0x000fe20000000000 */
[----:B------:R-:W-:Y:S01]  /*0780*/  MOV R16, UR16 ;  /* 0x0000001000107c02 */ /* 0x000fe20008000f00 */
[----:B------:R-:W1:Y:S01]  /*0790*/  S2R R27, SR_LANEID ;  /* 0x00000000001b7919 */ /* 0x000e620000000000 */
[----:B------:R-:W-:-:S03]  /*07a0*/  MOV R17, UR39 ;  /* 0x0000002700117c02 */ /* 0x000fc60008000f00 */
[----:B------:R-:W-:Y:S01]  /*07b0*/  IMAD.WIDE.U32 R16, R5, 0x10, R16 ;  /* 0x0000001005107825 */ /* 0x000fe200078e0010 */
[----:B0-----:R-:W-:Y:S01]  /*07c0*/  ULEA UR22, UR22, UR7, 0x18 ;  /* 0x0000000716167291 */ /* 0x001fe2000f8ec0ff */
[-C--:B-1----:R-:W-:Y:S02]  /*07d0*/  IADD3 R26, PT, PT, R7, R27.reuse, RZ ;  /* 0x0000001b071a7210 */ /* 0x082fe40007ffe0ff */
[----:B------:R-:W-:-:S03]  /*07e0*/  IADD3 R49, PT, PT, R96, R27, RZ ;  /* 0x0000001b60317210 */ /* 0x000fc60007ffe0ff */
[----:B------:R-:W-:Y:S02]  /*07f0*/  LEA R26, R26, UR22, 0x4 ;  /* 0x000000161a1a7c11 */ /* 0x000fe4000f8e20ff */
[----:B------:R-:W-:-:S03]  /*0800*/  LEA R25, R49, UR22, 0x6 ;  /* 0x0000001631197c11 */ /* 0x000fc6000f8e30ff */
[----:B--2---:R-:W-:Y:S04]  /*0810*/  STS.128 [R26], R8 ;  /* 0x000000081a007388 */ /* 0x004fe80000000c00 */
[----:B---3--:R-:W-:Y:S04]  /*0820*/  STS.128 [R26+0x200], R12 ;  /* 0x0002000c1a007388 */ /* 0x008fe80000000c00 */
[----:B----4-:R-:W-:Y:S04]  /*0830*/  STS.128 [R26+0x400], R20 ;  /* 0x000400141a007388 */ /* 0x010fe80000000c00 */
[----:B-----5:R0:W-:Y:S01]  /*0840*/  STS.128 [R26+0x600], R32 ;  /* 0x000600201a007388 */ /* 0x0201e20000000c00 */
        /* <DEDUP_REMOVED lines=9> */
[----:B0-----:R-:W5:Y:S01]  /*08e0*/  LDG.E.128 R32, desc[UR20][R16.64+0x600] ;  /* 0x0006001410207981 */ /* 0x001f62000c1e1d00 */
[----:B------:R-:W0:Y:S01]  /*08f0*/  LDCU.U8 UR7, c[0x0][0x39e] ;  /* 0x000073c0ff0777ac */ /* 0x000e220008000000 */
[----:B------:R-:W-:Y:S02]  /*0900*/  BSSY.RECONVERGENT B0, `(.L_x_410) ;  /* 0x0000038000007945 */ /* 0x000fe40003800200 */
[----:B--2---:R-:W-:Y:S04]  /*0910*/  STS.128 [R26], R52 ;  /* 0x000000341a007388 */ /* 0x004fe80000000c00 */
[----:B---3--:R-:W-:Y:S04]  /*0920*/  STS.128 [R26+0x200], R56 ;  /* 0x000200381a007388 */ /* 0x008fe80000000c00 */
[----:B----4-:R-:W-:Y:S04]  /*0930*/  STS.128 [R26+0x400], R60 ;  /* 0x0004003c1a007388 */ /* 0x010fe80000000c00 */
[----:B-----5:R-:W-:Y:S01]  /*0940*/  STS.128 [R26+0x600], R32 ;  /* 0x000600201a007388 */ /* 0x020fe20000000c00 */
[----:B------:R-:W-:-:S03]  /*0950*/  NOP ;  /* 0x0000000000007918 */ /* 0x000fc60000000000 */
[----:B------:R-:W1:Y:S04]  /*0960*/  LDS.128 R64, [R25] ;  /* 0x0000000019407984 */ /* 0x000e680000000c00 */
[----:B------:R-:W2:Y:S04]  /*0970*/  LDS.128 R12, [R25+0x10] ;  /* 0x00001000190c7984 */ /* 0x000ea80000000c00 */
[----:B------:R3:W4:Y:S04]  /*0980*/  LDS.128 R8, [R25+0x20] ;  /* 0x0000200019087984 */ /* 0x0007280000000c00 */
[----:B------:R3:W3:Y:S01]  /*0990*/  LDS.128 R4, [R25+0x30] ;  /* 0x0000300019047984 */ /* 0x0006e20000000c00 */
[----:B-1----:R-:W-:Y:S01]  /*09a0*/  FADD.FTZ R23, R64, UR5 ;  /* 0x0000000540177e21 */ /* 0x002fe20008010000 */
[----:B------:R-:W-:Y:S01]  /*09b0*/  FADD.FTZ R24, R65, UR5 ;  /* 0x0000000541187e21 */ /* 0x000fe20008010000 */
[----:B------:R-:W-:Y:S01]  /*09c0*/  FADD.FTZ R21, R66, UR5 ;  /* 0x0000000542157e21 */ /* 0x000fe20008010000 */
[----:B------:R-:W-:Y:S01]  /*09d0*/  FADD.FTZ R22, R67, UR5 ;  /* 0x0000000543167e21 */ /* 0x000fe20008010000 */
[----:B--2---:R-:W-:Y:S01]  /*09e0*/  FADD.FTZ R19, R12, UR5 ;  /* 0x000000050c137e21 */ /* 0x004fe20008010000 */
[----:B------:R-:W-:Y:S01]  /*09f0*/  FSETP.GTU.FTZ.AND P0, PT, R23, 20, PT ;  /* 0x41a000001700780b */ /* 0x000fe20003f1c000 */
[----:B------:R-:W-:Y:S01]  /*0a00*/  FADD.FTZ R20, R13, UR5 ;  /* 0x000000050d147e21 */ /* 0x000fe20008010000 */
[----:B------:R-:W-:Y:S01]  /*0a10*/  FSETP.GTU.FTZ.AND P1, PT, R24, 20, PT ;  /* 0x41a000001800780b */ /* 0x000fe20003f3c000 */
[----:B------:R-:W-:Y:S01]  /*0a20*/  FADD.FTZ R17, R14, UR5 ;  /* 0x000000050e117e21 */ /* 0x000fe20008010000 */
[----:B0-----:R-:W-:-:S02]  /*0a30*/  ISETP.EQ.OR P0, PT, RZ, UR7, P0 ;  /* 0x00000007ff007c0c */ /* 0x001fc40008702670 */
[----:B------:R-:W-:Y:S02]  /*0a40*/  FSETP.GTU.FTZ.AND P5, PT, R21, 20, PT ;  /* 0x41a000001500780b */ /* 0x000fe40003fbc000 */
[----:B------:R-:W-:Y:S02]  /*0a50*/  FSETP.GTU.FTZ.AND P4, PT, R22, 20, PT ;  /* 0x41a000001600780b */ /* 0x000fe40003f9c000 */
[----:B------:R-:W-:Y:S02]  /*0a60*/  FSETP.GTU.FTZ.AND P2, PT, R19, 20, PT ;  /* 0x41a000001300780b */ /* 0x000fe40003f5c000 */
[----:B------:R-:W-:Y:S02]  /*0a70*/  FSETP.GTU.FTZ.AND P3, PT, R20, 20, PT ;  /* 0x41a000001400780b */ /* 0x000fe40003f7c000 */
[----:B------:R-:W-:-:S03]  /*0a80*/  ISETP.EQ.OR P1, PT, RZ, UR7, P1 ;  /* 0x00000007ff007c0c */ /* 0x000fc60008f22670 */
[----:B---34-:R-:W-:Y:S10]  /*0a90*/  @P0 BRA `(.L_x_411) ;  /* 0x0000000000780947 */ /* 0x018ff40003800000 */
        /* <DEDUP_REMOVED lines=30> */
.L_x_411:
[----:B------:R-:W-:Y:S05]  /*0c80*/  BSYNC.RECONVERGENT B0 ;  /* 0x0000000000007941 */ /* 0x000fea0003800200 */
.L_x_410:
        /* <DEDUP_REMOVED lines=34> */
.L_x_413:
[----:B------:R-:W-:Y:S05]  /*0eb0*/  BSYNC.RECONVERGENT B0 ;  /* 0x0000000000007941 */ /* 0x000fea0003800200 */
.L_x_412:
        /* <DEDUP_REMOVED lines=36> */
.L_x_415:
[----:B------:R-:W-:Y:S05]  /*1100*/  BSYNC.RECONVERGENT B0 ;  /* 0x0000000000007941 */ /* 0x000fea0003800200 */
.L_x_414:
        /* <DEDUP_REMOVED lines=34> */
.L_x_417:
[----:B------:R-:W-:Y:S05]  /*1330*/  BSYNC.RECONVERGENT B0 ;  /* 0x0000000000007941 */ /* 0x000fea0003800200 */
.L_x_416:
        /* <DEDUP_REMOVED lines=36> */
.L_x_419:
[----:B------:R-:W-:Y:S05]  /*1580*/  BSYNC.RECONVERGENT B0 ;  /* 0x0000000000007941 */ /* 0x000fea0003800200 */
.L_x_418:
        /* <DEDUP_REMOVED lines=34> */
.L_x_421:
[----:B------:R-:W-:Y:S05]  /*17b0*/  BSYNC.RECONVERGENT B0 ;  /* 0x0000000000007941 */ /* 0x000fea0003800200 */
.L_x_420:
        /* <DEDUP_REMOVED lines=36> */
.L_x_423:
[----:B------:R-:W-:Y:S05]  /*1a00*/  BSYNC.RECONVERGENT B0 ;  /* 0x0000000000007941 */ /* 0x000fea0003800200 */
.L_x_422:
        /* <DEDUP_REMOVED lines=34> */
.L_x_425:
[----:B------:R-:W-:Y:S05]  /*1c30*/  BSYNC.RECONVERGENT B0 ;  /* 0x0000000000007941 */ /* 0x000fea0003800200 */
.L_x_424:
        /* <DEDUP_REMOVED lines=36> */
.L_x_427:
[----:B------:R-:W-:Y:S05]  /*1e80*/  BSYNC.RECONVERGENT B0 ;  /* 0x0000000000007941 */ /* 0x000fea0003800200 */
.L_x_426:
[----:B------:R-:W-:Y:S01]  /*1e90*/  BSSY.RECONVERGENT B0, `(.L_x_428) ;  /* 0x0000025000007945 */ /* 0x000fe20003800200 */
[----:B------:R-:W-:Y:S01]  /*1ea0*/  FSETP.GTU.FTZ.AND P4, PT, R9, 20, PT ;  /* 0x41a000000900780b */ /* 0x000fe20003f9c000 */
[----:B------:R-:W-:Y:S01]  /*1eb0*/  FADD.FTZ R10, R7, UR5 ;  /* 0x00000005070a7e21 */ /* 0x000fe20008010000 */
[----:B------:R-:W-:Y:S01]  /*1ec0*/  FMUL.FTZ R32, R36, UR4 ;  /* 0x0000000424207c20 */ /* 0x000fe20008410000 */
[----:B------:R-:W-:Y:S01]  /*1ed0*/  FMUL.FTZ R33, R37, UR4 ;  /* 0x0000000425217c20 */ /* 0x000fe20008410000 */
[----:B------:R-:W-:Y:S01]  /*1ee0*/  FMUL.FTZ R34, R38, UR4 ;  /* 0x0000000426227c20 */ /* 0x000fe20008410000 */
[----:B------:R-:W-:Y:S08]  /*1ef0*/  @P5 BRA `(.L_x_429) ;  /* 0x0000000000785947 */ /* 0x000ff00003800000 */
        /* <DEDUP_REMOVED lines=30> */
.L_x_429:
[----:B------:R-:W-:Y:S05]  /*20e0*/  BSYNC.RECONVERGENT B0 ;  /* 0x0000000000007941 */ /* 0x000fea0003800200 */
.L_x_428:
[----:B------:R-:W-:Y:S01]  /*20f0*/  ISETP.EQ.OR P3, PT, RZ, UR7, P3 ;  /* 0x00000007ff007c0c */ /* 0x000fe20009f62670 */
[----:B------:R-:W-:Y:S01]  /*2100*/  BSSY.RECONVERGENT B0, `(.L_x_430) ;  /* 0x000002e000007945 */ /* 0x000fe20003800200 */
[----:B------:R-:W-:Y:S01]  /*2110*/  FSETP.GTU.FTZ.AND P5, PT, R10, 20, PT ;  /* 0x41a000000a00780b */ /* 0x000fe20003fbc000 */
[----:B------:R-:W-:Y:S01]  /*2120*/  FMUL.FTZ R8, R36, R23 ;  /* 0x0000001724087220 */ /* 0x000fe20000410000 */
[----:B------:R-:W-:Y:S01]  /*2130*/  FMUL.FTZ R7, R37, R24 ;  /* 0x0000001825077220 */ /* 0x000fe20000410000 */
[----:B------:R-:W-:Y:S01]  /*2140*/  FMUL.FTZ R6, R38, R21 ;  /* 0x0000001526067220 */ /* 0x000fe20000410000 */
[----:B------:R-:W-:Y:S01]  /*2150*/  ISETP.EQ.OR P2, PT, RZ, UR7, P2 ;  /* 0x00000007ff007c0c */ /* 0x000fe20009742670 */
[C---:B------:R-:W-:Y:S01]  /*2160*/  FMUL.FTZ R5, R39.reuse, R22 ;  /* 0x0000001627057220 */ /* 0x040fe20000410000 */
        /* <DEDUP_REMOVED lines=39> */
.L_x_431:
[----:B------:R-:W-:Y:S05]  /*23e0*/  BSYNC.RECONVERGENT B0 ;  /* 0x0000000000007941 */ /* 0x000fea0003800200 */
.L_x_430:
        /* <DEDUP_REMOVED lines=32> */
.L_x_433:
[----:B------:R-:W-:Y:S05]  /*25f0*/  BSYNC.RECONVERGENT B0 ;  /* 0x0000000000007941 */ /* 0x000fea0003800200 */
.L_x_432:
        /* <DEDUP_REMOVED lines=32> */
.L_x_435:
[----:B------:R-:W-:Y:S05]  /*2800*/  BSYNC.RECONVERGENT B0 ;  /* 0x0000000000007941 */ /* 0x000fea0003800200 */
.L_x_434:
        /* <DEDUP_REMOVED lines=32> */
.L_x_437:
[----:B------:R-:W-:Y:S05]  /*2a10*/  BSYNC.RECONVERGENT B0 ;  /* 0x0000000000007941 */ /* 0x000fea0003800200 */
.L_x_436:
        /* <DEDUP_REMOVED lines=32> */
.L_x_439:
[----:B------:R-:W-:Y:S05]  /*2c20*/  BSYNC.RECONVERGENT B0 ;  /* 0x0000000000007941 */ /* 0x000fea0003800200 */
.L_x_438:
        /* <DEDUP_REMOVED lines=32> */
.L_x_441:
[----:B------:R-:W-:Y:S05]  /*2e30*/  BSYNC.RECONVERGENT B0 ;  /* 0x0000000000007941 */ /* 0x000fea0003800200 */
.L_x_440:
[----:B------:R-:W0:Y:S01]  /*2e40*/  LDCU UR7, c[0x0][0x38c] ;  /* 0x00007180ff0777ac */ /* 0x000e220008000800 */
[----:B------:R-:W-:Y:S01]  /*2e50*/  FMUL.FTZ R4, R40, R19 ;  /* 0x0000001328047220 */ /* 0x000fe20000410000 */
[----:B------:R-:W-:Y:S01]  /*2e60*/  FMUL.FTZ R3, R41, R20 ;  /* 0x0000001429037220 */ /* 0x000fe20000410000 */
[----:B------:R-:W-:Y:S01]  /*2e70*/  FMUL.FTZ R2, R42, R17 ;  /* 0x000000112a027220 */ /* 0x000fe20000410000 */
[C---:B------:R-:W-:Y:S01]  /*2e80*/  FMUL.FTZ R0, R43.reuse, R18 ;  /* 0x000000122b007220 */ /* 0x040fe20000410000 */
[----:B------:R-:W-:Y:S01]  /*2e90*/  FMUL.FTZ R39, R43, UR4 ;  /* 0x000000042b277c20 */ /* 0x000fe20008410000 */
[----:B------:R-:W-:Y:S01]  /*2ea0*/  FMUL.FTZ R40, R44, UR4 ;  /* 0x000000042c287c20 */ /* 0x000fe20008410000 */
[C---:B------:R-:W-:Y:S01]  /*2eb0*/  FMUL.FTZ R41, R45.reuse, UR4 ;  /* 0x000000042d297c20 */ /* 0x040fe20008410000 */
[----:B------:R-:W-:Y:S01]  /*2ec0*/  FMUL.FTZ R42, R46, UR4 ;  /* 0x000000042e2a7c20 */ /* 0x000fe20008410000 */
[----:B------:R-:W-:Y:S01]  /*2ed0*/  FMUL.FTZ R102, R44, R15 ;  /* 0x0000000f2c667220 */ /* 0x000fe20000410000 */
[----:B------:R-:W-:Y:S01]  /*2ee0*/  FMUL.FTZ R103, R45, R16 ;  /* 0x000000102d677220 */ /* 0x000fe20000410000 */
[----:B------:R-:W-:Y:S01]  /*2ef0*/  FMUL.FTZ R105, R46, R13 ;  /* 0x0000000d2e697220 */ /* 0x000fe20000410000 */
[C---:B------:R-:W-:Y:S01]  /*2f00*/  FMUL.FTZ R104, R47.reuse, R14 ;  /* 0x0000000e2f687220 */ /* 0x040fe20000410000 */
[----:B------:R-:W-:Y:S01]  /*2f10*/  FMUL.FTZ R43, R47, UR4 ;  /* 0x000000042f2b7c20 */ /* 0x000fe20008410000 */
[----:B------:R-:W-:Y:S01]  /*2f20*/  FMUL.FTZ R44, R28, UR4 ;  /* 0x000000041c2c7c20 */ /* 0x000fe20008410000 */
[----:B------:R-:W-:Y:S01]  /*2f30*/  FMUL.FTZ R45, R29, UR4 ;  /* 0x000000041d2d7c20 */ /* 0x000fe20008410000 */
[----:B------:R-:W-:Y:S01]  /*2f40*/  FMUL.FTZ R46, R30, UR4 ;  /* 0x000000041e2e7c20 */ /* 0x000fe20008410000 */
[----:B------:R-:W-:Y:S01]  /*2f50*/  FMUL.FTZ R47, R31, UR4 ;  /* 0x000000041f2f7c20 */ /* 0x000fe20008410000 */
[----:B0-----:R-:W-:Y:S01]  /*2f60*/  UISETP.GE.AND UP0, UPT, UR7, 0x1, UPT ;  /* 0x000000010700788c */ /* 0x001fe2000bf06270 */
[----:B------:R-:W-:Y:S01]  /*2f70*/  FMUL.FTZ R106, R28, R11 ;  /* 0x0000000b1c6a7220 */ /* 0x000fe20000410000 */
[----:B------:R-:W-:Y:S01]  /*2f80*/  FMUL.FTZ R107, R29, R12 ;  /* 0x0000000c1d6b7220 */ /* 0x000fe20000410000 */
[----:B------:R-:W-:Y:S01]  /*2f90*/  FMUL.FTZ R108, R30, R9 ;  /* 0x000000091e6c7220 */ /* 0x000fe20000410000 */
[----:B------:R-:W-:Y:S06]  /*2fa0*/  BAR.SYNC.DEFER_BLOCKING 0x0 ;  /* 0x0000000000007b1d */ /* 0x000fec0000010000 */
[----:B------:R-:W-:Y:S05]  /*2fb0*/  BRA.U !UP0, `(.L_x_442) ;  /* 0x0000003108607547 */ /* 0x000fea000b800000 */
[----:B------:R-:W-:Y:S01]  /*2fc0*/  SHF.L.U32 R28, R97, 0x2, RZ ;  /* 0x00000002611c7819 */ /* 0x000fe200000006ff */
[----:B------:R-:W-:Y:S01]  /*2fd0*/  FMUL.FTZ R109, R31, R10 ;  /* 0x0000000a1f6d7220 */ /* 0x000fe20000410000 */
[----:B------:R-:W-:Y:S01]  /*2fe0*/  ISETP.NE.AND P0, PT, RZ, UR6, PT ;  /* 0x00000006ff007c0c */ /* 0x000fe2000bf05270 */
[----:B------:R-:W0:Y:S01]  /*2ff0*/  LDCU UR44, c[0x0][0x38c] ;  /* 0x00007180ff2c77ac */ /* 0x000e220008000800 */
[----:B------:R-:W-:Y:S02]  /*3000*/  LOP3.LUT R30, R28, 0xf80, RZ, 0xc0, !PT ;  /* 0x00000f801c1e7812 */ /* 0x000fe400078ec0ff */
[----:B------:R-:W-:Y:S01]  /*3010*/  ISETP.EQ.AND P0, PT, R48, RZ, P0 ;  /* 0x000000ff3000720c */ /* 0x000fe20000702270 */
[----:B------:R-:W1:Y:S01]  /*3020*/  LDCU.64 UR26, c[0x0][0x3e0] ;  /* 0x00007c00ff1a77ac */ /* 0x000e620008000a00 */
[----:B------:R-:W-:Y:S02]  /*3030*/  IADD3 R29, PT, PT, R30, R27, R30 ;  /* 0x0000001b1e1d7210 */ /* 0x000fe40007ffe01e */
[----:B------:R-:W-:Y:S01]  /*3040*/  SHF.L.U32 R49, R49, 0x3, RZ ;  /* 0x0000000331317819 */ /* 0x000fe200000006ff */
[----:B------:R-:W2:Y:S01]  /*3050*/  LDCU.64 UR28, c[0x0][0x440] ;  /* 0x00008800ff1c77ac */ /* 0x000ea20008000a00 */
[----:B------:R-:W-:-:S02]  /*3060*/  SHF.L.U32 R28, R97, 0x3, RZ ;  /* 0x00000003611c7819 */ /* 0x000fc400000006ff */
[C---:B------:R-:W-:Y:S01]  /*3070*/  IADD3 R30, PT, PT, R29.reuse, 0x20, RZ ;  /* 0x000000201d1e7810 */ /* 0x040fe20007ffe0ff */
[----:B------:R-:W3:Y:S01]  /*3080*/  LDCU.64 UR30, c[0x0][0x3a8] ;  /* 0x00007500ff1e77ac */ /* 0x000ee20008000a00 */
[C---:B------:R-:W-:Y:S02]  /*3090*/  IADD3 R48, PT, PT, R29.reuse, 0x40, RZ ;  /* 0x000000401d307810 */ /* 0x040fe40007ffe0ff */
[C---:B------:R-:W-:Y:S01]  /*30a0*/  IADD3 R50, PT, PT, R29.reuse, 0x60, RZ ;  /* 0x000000601d327810 */ /* 0x040fe20007ffe0ff */
[----:B------:R-:W4:Y:S01]  /*30b0*/  LDCU.64 UR32, c[0x0][0x3c0] ;  /* 0x00007800ff2077ac */ /* 0x000f220008000a00 */
[C---:B------:R-:W-:Y:S02]  /*30c0*/  IADD3 R52, PT, PT, R29.reuse, 0x80, RZ ;  /* 0x000000801d347810 */ /* 0x040fe40007ffe0ff */
[C---:B------:R-:W-:Y:S01]  /*30d0*/  IADD3 R54, PT, PT, R29.reuse, 0xa0, RZ ;  /* 0x000000a01d367810 */ /* 0x040fe20007ffe0ff */
[----:B------:R-:W0:Y:S01]  /*30e0*/  LDCU.64 UR34, c[0x0][0x448] ;  /* 0x00008900ff2277ac */ /* 0x000e220008000a00 */
[----:B------:R-:W-:-:S02]  /*30f0*/  IADD3 R56, PT, PT, R29, 0xc0, RZ ;  /* 0x000000c01d387810 */ /* 0x000fc40007ffe0ff */
[----:B------:R-:W-:Y:S01]  /*3100*/  IADD3 R58, PT, PT, R29, 0xe0, RZ ;  /* 0x000000e01d3a7810 */ /* 0x000fe20007ffe0ff */
[----:B------:R-:W0:Y:S01]  /*3110*/  LDCU.64 UR36, c[0x0][0x480] ;  /* 0x00009000ff2477ac */ /* 0x000e220008000a00 */
[----:B------:R-:W-:Y:S02]  /*3120*/  LEA.HI.SX32 R110, R49, R49, 0x1b ;  /* 0x00000031316e7211 */ /* 0x000fe400078fdaff */
[----:B------:R-:W-:Y:S01]  /*3130*/  LOP3.LUT R28, R28, 0x1f00, RZ, 0xc0, !PT ;  /* 0x00001f001c1c7812 */ /* 0x000fe200078ec0ff */
[----:B------:R-:W-:Y:S01]  /*3140*/  UMOV UR7, URZ ;  /* 0x000000ff00077c82 */ /* 0x000fe20008000000 */
[-C--:B------:R-:W-:Y:S02]  /*3150*/  LEA.HI.SX32 R30, R30, R29.reuse, 0x1b ;  /* 0x0000001d1e1e7211 */ /* 0x080fe400078fdaff */
[-C--:B------:R-:W-:Y:S02]  /*3160*/  LEA.HI.SX32 R48, R48, R29.reuse, 0x1b ;  /* 0x0000001d30307211 */ /* 0x080fe400078fdaff */
[----:B------:R-:W-:-:S02]  /*3170*/  LEA.HI.SX32 R50, R50, R29, 0x1b ;  /* 0x0000001d32327211 */ /* 0x000fc400078fdaff */
[-C--:B------:R-:W-:Y:S02]  /*3180*/  LEA.HI.SX32 R52, R52, R29.reuse, 0x1b ;  /* 0x0000001d34347211 */ /* 0x080fe400078fdaff */
[-C--:B------:R-:W-:Y:S02]  /*3190*/  LEA.HI.SX32 R54, R54, R29.reuse, 0x1b ;  /* 0x0000001d36367211 */ /* 0x080fe400078fdaff */
[-C--:B------:R-:W-:Y:S02]  /*31a0*/  LEA.HI.SX32 R56, R56, R29.reuse, 0x1b ;  /* 0x0000001d38387211 */ /* 0x080fe400078fdaff */
[-C--:B------:R-:W-:Y:S02]  /*31b0*/  LEA.HI.SX32 R58, R58, R29.reuse, 0x1b ;  /* 0x0000001d3a3a7211 */ /* 0x080fe400078fdaff */
[----:B------:R-:W-:Y:S02]  /*31c0*/  LEA.HI.SX32 R126, R29, R29, 0x1b ;  /* 0x0000001d1d7e7211 */ /* 0x000fe400078fdaff */
[----:B------:R-:W-:-:S02]  /*31d0*/  LOP3.LUT R96, R97, 0x3e0, RZ, 0xc0, !PT ;  /* 0x000003e061607812 */ /* 0x000fc400078ec0ff */
[----:B------:R-:W-:Y:S02]  /*31e0*/  LEA R110, R110, UR22, 0x4 ;  /* 0x000000166e6e7c11 */ /* 0x000fe4000f8e20ff */
[----:B------:R-:W-:Y:S02]  /*31f0*/  LOP3.LUT R127, R28, 0x1f, R97, 0xf8, !PT ;  /* 0x0000001f1c7f7812 */ /* 0x000fe400078ef861 */
[----:B------:R-:W-:Y:S02]  /*3200*/  LEA R126, R126, UR22, 0x4 ;  /* 0x000000167e7e7c11 */ /* 0x000fe4000f8e20ff */
[----:B------:R-:W-:Y:S02]  /*3210*/  LEA R111, R30, UR22, 0x4 ;  /* 0x000000161e6f7c11 */ /* 0x000fe4000f8e20ff */
[----:B------:R-:W-:Y:S02]  /*3220*/  LEA R112, R48, UR22, 0x4 ;  /* 0x0000001630707c11 */ /* 0x000fe4000f8e20ff */
[----:B------:R-:W-:-:S02]  /*3230*/  LEA R113, R50, UR22, 0x4 ;  /* 0x0000001632717c11 */ /* 0x000fc4000f8e20ff */
[----:B------:R-:W-:Y:S02]  /*3240*/  LEA R114, R52, UR22, 0x4 ;  /* 0x0000001634727c11 */ /* 0x000fe4000f8e20ff */
[----:B------:R-:W-:Y:S02]  /*3250*/  LEA R115, R54, UR22, 0x4 ;  /* 0x0000001636737c11 */ /* 0x000fe4000f8e20ff */
[----:B------:R-:W-:Y:S02]  /*3260*/  LEA R118, R56, UR22, 0x4 ;  /* 0x0000001638767c11 */ /* 0x000fe4000f8e20ff */
[----:B01234-:R-:W-:-:S07]  /*3270*/  LEA R119, R58, UR22, 0x4 ;  /* 0x000000163a777c11 */ /* 0x01ffce000f8e20ff */
.L_x_448:
[----:B------:R-:W-:Y:S01]  /*3280*/  UMOV UR18, UR8 ;  /* 0x0000000800127c82 */ /* 0x000fe20008000000 */
[----:B------:R-:W-:Y:S02]  /*3290*/  UMOV UR19, UR13 ;  /* 0x0000000d00137c82 */ /* 0x000fe40008000000 */
[----:B------:R-:W-:-:S04]  /*32a0*/  UIMAD.WIDE.U32 UR18, UR7, UR30, UR18 ;  /* 0x0000001e071272a5 */ /* 0x000fc8000f8e0012 */
[----:B------:R-:W-:Y:S02]  /*32b0*/  UIMAD UR19, UR7, UR31, UR19 ;  /* 0x0000001f071372a4 */ /* 0x000fe4000f8e0213 */
[----:B------:R-:W-:-:S04]  /*32c0*/  ULEA UR40, UP0, UR18, UR28, 0x3 ;  /* 0x0000001c12287291 */ /* 0x000fc8000f8018ff */
[----:B------:R-:W-:Y:S02]  /*32d0*/  ULEA.HI.X UR18, UR18, UR29, UR19, 0x3, UP0 ;  /* 0x0000001d12127291 */ /* 0x000fe400080f1c13 */
[----:B------:R-:W-:-:S04]  /*32e0*/  MOV R76, UR40 ;  /* 0x00000028004c7c02 */ /* 0x000fc80008000f00 */
[----:B------:R-:W-:-:S06]  /*32f0*/  MOV R77, UR18 ;  /* 0x00000012004d7c02 */ /* 0x000fcc0008000f00 */
[----:B------:R-:W2:Y:S01]  /*3300*/  LDG.E.64 R76, desc[UR20][R76.64] ;  /* 0x000000144c4c7981 */ /* 0x000ea2000c1e1b00 */
[----:B------:R-:W-:-:S04]  /*3310*/  UIMAD.WIDE.U32 UR18, UR7, UR26, URZ ;  /* 0x0000001a071272a5 */ /* 0x000fc8000f8e00ff */
[----:B------:R-:W-:Y:S02]  /*3320*/  UIMAD UR19, UR7, UR27, UR19 ;  /* 0x0000001b071372a4 */ /* 0x000fe4000f8e0213 */
[----:B------:R-:W-:-:S04]  /*3330*/  ULEA UR40, UP0, UR18, UR25, 0x2 ;  /* 0x0000001912287291 */ /* 0x000fc8000f8010ff */
[----:B------:R-:W-:Y:S02]  /*3340*/  ULEA.HI.X UR18, UR18, UR38, UR19, 0x2, UP0 ;  /* 0x0000002612127291 */ /* 0x000fe400080f1413 */
[----:B------:R-:W-:-:S04]  /*3350*/  MOV R78, UR40 ;  /* 0x00000028004e7c02 */ /* 0x000fc80008000f00 */
[----:B------:R-:W-:-:S03]  /*3360*/  MOV R79, UR18 ;  /* 0x00000012004f7c02 */ /* 0x000fc60008000f00 */
[----:B------:R-:W-:-:S05]  /*3370*/  IMAD.WIDE.U32 R78, R127, 0x10, R78 ;  /* 0x000000107f4e7825 */ /* 0x000fca00078e004e */
[----:B------:R-:W3:Y:S04]  /*3380*/  LDG.E.128 R28, desc[UR20][R78.64] ;  /* 0x000000144e1c7981 */ /* 0x000ee8000c1e1d00 */
[----:B------:R-:W4:Y:S04]  /*3390*/  LDG.E.128 R48, desc[UR20][R78.64+0x200] ;  /* 0x000200144e307981 */ /* 0x000f28000c1e1d00 */
[----:B------:R-:W5:Y:S04]  /*33a0*/  LDG.E.128 R52, desc[UR20][R78.64+0x400] ;  /* 0x000400144e347981 */ /* 0x000f68000c1e1d00 */
[----:B------:R-:W5:Y:S04]  /*33b0*/  LDG.E.128 R56, desc[UR20][R78.64+0x600] ;  /* 0x000600144e387981 */ /* 0x000f68000c1e1d00 */
[----:B------:R-:W5:Y:S04]  /*33c0*/  LDG.E.128 R60, desc[UR20][R78.64+0x800] ;  /* 0x000800144e3c7981 */ /* 0x000f68000c1e1d00 */
[----:B------:R-:W5:Y:S04]  /*33d0*/  LDG.E.128 R64, desc[UR20][R78.64+0xa00] ;  /* 0x000a00144e407981 */ /* 0x000f68000c1e1d00 */
[----:B------:R-:W5:Y:S04]  /*33e0*/  LDG.E.128 R68, desc[UR20][R78.64+0xc00] ;  /* 0x000c00144e447981 */ /* 0x000f68000c1e1d00 */
[----:B------:R0:W5:Y:S01]  /*33f0*/  LDG.E.128 R72, desc[UR20][R78.64+0xe00] ;  /* 0x000e00144e487981 */ /* 0x000162000c1e1d00 */
[----:B------:R-:W-:Y:S01]  /*3400*/  UMOV UR18, UR10 ;  /* 0x0000000a00127c82 */ /* 0x000fe20008000000 */
[----:B------:R-:W-:-:S02]  /*3410*/  UMOV UR19, UR15 ;  /* 0x0000000f00137c82 */ /* 0x000fc40008000000 */
[----:B------:R-:W-:-:S04]  /*3420*/  UIMAD.WIDE.U32 UR18, UR7, UR32, UR18 ;  /* 0x00000020071272a5 */ /* 0x000fc8000f8e0012 */
[----:B------:R-:W-:Y:S02]  /*3430*/  UIMAD UR19, UR7, UR33, UR19 ;  /* 0x00000021071372a4 */ /* 0x000fe4000f8e0213 */
[----:B------:R-:W-:-:S04]  /*3440*/  ULEA UR40, UP0, UR18, UR34, 0x3 ;  /* 0x0000002212287291 */ /* 0x000fc8000f8018ff */
[----:B------:R-:W-:Y:S01]  /*3450*/  ULEA.HI.X UR18, UR18, UR35, UR19, 0x3, UP0 ;  /* 0x0000002312127291 */ /* 0x000fe200080f1c13 */
[----:B--2---:R-:W-:-:S04]  /*3460*/  FMUL.FTZ R80, R77, R23 ;  /* 0x000000174d507220 */ /* 0x004fc80000410000 */
[----:B------:R-:W-:Y:S01]  /*3470*/  FMUL.RZ R81, R80, 0.15915493667125701904 ;  /* 0x3e22f98350517820 */ /* 0x000fe2000040c000 */
[----:B------:R-:W-:Y:S01]  /*3480*/  FMUL.FTZ R80, R76, 1.4426950216293334961 ;  /* 0x3fb8aa3b4c507820 */ /* 0x000fe20000410000 */
[CC--:B------:R-:W-:Y:S02]  /*3490*/  FMUL.FTZ R76, R77.reuse, R24.reuse ;  /* 0x000000184d4c7220 */ /* 0x0c0fe40000410000 */
[----:B------:R-:W-:Y:S01]  /*34a0*/  MUFU.SIN R136, R81 ;  /* 0x0000005100887308 */ /* 0x000fe20000000400 */
[----:B------:R-:W-:Y:S01]  /*34b0*/  FMUL.FTZ R116, R80, R24 ;  /* 0x0000001850747220 */ /* 0x000fe20000410000 */
[----:B------:R-:W-:Y:S01]  /*34c0*/  FMUL.RZ R82, R76, 0.15915493667125701904 ;  /* 0x3e22f9834c527820 */ /* 0x000fe2000040c000 */
[C---:B------:R-:W-:Y:S01]  /*34d0*/  FMUL.FTZ R76, R77.reuse, R21 ;  /* 0x000000154d4c7220 */ /* 0x040fe20000410000 */
[C---:B------:R-:W-:Y:S01]  /*34e0*/  FMUL.FTZ R117, R80.reuse, R23 ;  /* 0x0000001750757220 */ /* 0x040fe20000410000 */
[C---:B------:R-:W-:Y:S01]  /*34f0*/  FMUL.FTZ R93, R80.reuse, R22 ;  /* 0x00000016505d7220 */ /* 0x040fe20000410000 */
[----:B------:R-:W-:Y:S01]  /*3500*/  FMUL.FTZ R92, R80, R20 ;  /* 0x00000014505c7220 */ /* 0x000fe20000410000 */
[----:B0-----:R-:W-:Y:S01]  /*3510*/  FMUL.RZ R78, R76, 0.15915493667125701904 ;  /* 0x3e22f9834c4e7820 */ /* 0x001fe2000040c000 */
[C---:B------:R-:W-:Y:S01]  /*3520*/  FMUL.FTZ R76, R77.reuse, R22 ;  /* 0x000000164d4c7220 */ /* 0x040fe20000410000 */
[----:B------:R0:W-:Y:S01]  /*3530*/  MUFU.COS R138, R81 ;  /* 0x00000051008a7308 */ /* 0x0001e20000000000 */
[C---:B------:R-:W-:Y:S01]  /*3540*/  FMUL.FTZ R95, R80.reuse, R21 ;  /* 0x00000015505f7220 */ /* 0x040fe20000410000 */
[----:B------:R-:W-:Y:S01]  /*3550*/  FMUL.FTZ R88, R80, R18 ;  /* 0x0000001250587220 */ /* 0x000fe20000410000 */
[----:B------:R-:W-:Y:S01]  /*3560*/  FMUL.RZ R79, R76, 0.15915493667125701904 ;  /* 0x3e22f9834c4f7820 */ /* 0x000fe2000040c000 */
[C---:B------:R-:W-:Y:S01]  /*3570*/  FMUL.FTZ R76, R77.reuse, R19 ;  /* 0x000000134d4c7220 */ /* 0x040fe20000410000 */
[C---:B------:R-:W-:Y:S01]  /*3580*/  FMUL.FTZ R86, R80.reuse, R15 ;  /* 0x0000000f50567220 */ /* 0x040fe20000410000 */
[C---:B------:R-:W-:Y:S01]  /*3590*/  FMUL.FTZ R85, R80.reuse, R16 ;  /* 0x0000001050557220 */ /* 0x040fe20000410000 */
[----:B------:R-:W-:Y:S01]  /*35a0*/  FMUL.FTZ R94, R80, R19 ;  /* 0x00000013505e7220 */ /* 0x000fe20000410000 */
[----:B------:R-:W-:Y:S01]  /*35b0*/  MUFU.SIN R134, R78 ;  /* 0x0000004e00867308 */ /* 0x000fe20000000400 */
[----:B0-----:R-:W-:Y:S01]  /*35c0*/  FMUL.RZ R81, R76, 0.15915493667125701904 ;  /* 0x3e22f9834c517820 */ /* 0x001fe2000040c000 */
[C---:B------:R-:W-:Y:S01]  /*35d0*/  FMUL.FTZ R76, R77.reuse, R20 ;  /* 0x000000144d4c7220 */ /* 0x040fe20000410000 */
[C---:B------:R-:W-:Y:S01]  /*35e0*/  FMUL.FTZ R83, R80.reuse, R13 ;  /* 0x0000000d50537220 */ /* 0x040fe20000410000 */
[C---:B------:R-:W-:Y:S01]  /*35f0*/  FMUL.FTZ R148, R80.reuse, R14 ;  /* 0x0000000e50947220 */ /* 0x040fe20000410000 */
[----:B------:R-:W-:Y:S01]  /*3600*/  FMUL.FTZ R142, R80, R9 ;  /* 0x00000009508e7220 */ /* 0x000fe20000410000 */
[----:B---3--:R0:W-:Y:S02]  /*3610*/  STS.128 [R126], R28 ;  /* 0x0000001c7e007388 */ /* 0x0081e40000000c00 */
[----:B------:R1:W-:Y:S02]  /*3620*/  MUFU.COS R135, R78 ;  /* 0x0000004e00877308 */ /* 0x0003e40000000000 */
[----:B----4-:R2:W-:Y:S04]  /*3630*/  STS.128 [R111+0x200], R48 ;  /* 0x000200306f007388 */ /* 0x0105e80000000c00 */
[----:B-----5:R3:W-:Y:S02]  /*3640*/  STS.128 [R112+0x400], R52 ;  /* 0x0004003470007388 */ /* 0x0207e40000000c00 */
[----:B------:R-:W4:Y:S01]  /*3650*/  MUFU.SIN R137, R82 ;  /* 0x0000005200897308 */ /* 0x000f220000000400 */
[C---:B-1----:R-:W-:Y:S01]  /*3660*/  FMUL.FTZ R78, R77.reuse, R18 ;  /* 0x000000124d4e7220 */ /* 0x042fe20000410000 */
[----:B------:R-:W-:Y:S04]  /*3670*/  STS.128 [R113+0x600], R56 ;  /* 0x0006003871007388 */ /* 0x000fe80000000c00 */
[----:B------:R-:W-:Y:S02]  /*3680*/  STS.128 [R114+0x800], R60 ;  /* 0x0008003c72007388 */ /* 0x000fe40000000c00 */
[----:B------:R1:W5:Y:S02]  /*3690*/  MUFU.COS R139, R82 ;  /* 0x00000052008b7308 */ /* 0x0003640000000000 */
[----:B------:R-:W-:Y:S04]  /*36a0*/  STS.128 [R115+0xa00], R64 ;  /* 0x000a004073007388 */ /* 0x000fe80000000c00 */
[----:B------:R-:W-:Y:S02]  /*36b0*/  STS.128 [R118+0xc00], R68 ;  /* 0x000c004476007388 */ /* 0x000fe40000000c00 */
[----:B------:R-:W-:Y:S01]  /*36c0*/  MUFU.SIN R130, R81 ;  /* 0x0000005100827308 */ /* 0x000fe20000000400 */
[----:B-1----:R-:W-:Y:S01]  /*36d0*/  FMUL.RZ R82, R76, 0.15915493667125701904 ;  /* 0x3e22f9834c527820 */ /* 0x002fe2000040c000 */
[----:B------:R-:W-:Y:S01]  /*36e0*/  FMUL.FTZ R76, R77, R17 ;  /* 0x000000114d4c7220 */ /* 0x000fe20000410000 */
[----:B------:R-:W-:Y:S01]  /*36f0*/  STS.128 [R119+0xe00], R72 ;  /* 0x000e004877007388 */ /* 0x000fe20000000c00 */
[----:B------:R-:W-:-:S04]  /*3700*/  NOP ;  /* 0x0000000000007918 */ /* 0x000fc80000000000 */
[----:B------:R1:W-:Y:S01]  /*3710*/  MUFU.COS R131, R81 ;  /* 0x0000005100837308 */ /* 0x0003e20000000000 */
[----:B------:R-:W-:Y:S01]  /*3720*/  ISETP.GE.AND P1, PT, R27, 0x1, PT ;  /* 0x000000011b00780c */ /* 0x000fe20003f26270 */
[----:B------:R-:W-:Y:S01]  /*3730*/  VOTEU.ANY UP0, P0 ;  /* 0x0000000000ff7886 */ /* 0x000fe20000000100 */
[----:B------:R-:W-:Y:S01]  /*3740*/  UMOV UR19, 0x400 ;  /* 0x0000040000137882 */ /* 0x000fe20000000000 */
[----:B------:R-:W-:Y:S04]  /*3750*/  LDS.128 R56, [R110+0x10] ;  /* 0x000010006e387984 */ /* 0x000fe80000000c00 */
[----:B------:R-:W-:Y:S01]  /*3760*/  MUFU.SIN R132, R79 ;  /* 0x0000004f00847308 */ /* 0x000fe20000000400 */
[----:B-1----:R-:W-:Y:S01]  /*3770*/  FMUL.RZ R81, R78, 0.15915493667125701904 ;  /* 0x3e22f9834e517820 */ /* 0x002fe2000040c000 */
[----:B------:R-:W-:Y:S01]  /*3780*/  FMUL.FTZ R78, R77, R15 ;  /* 0x0000000f4d4e7220 */ /* 0x000fe20000410000 */
[----:B------:R-:W-:Y:S04]  /*3790*/  LDS.128 R60, [R110+0x20] ;  /* 0x000020006e3c7984 */ /* 0x000fe80000000c00 */
[----:B------:R-:W-:Y:S01]  /*37a0*/  LDS.128 R64, [R110+0x30] ;  /* 0x000030006e407984 */ /* 0x000fe20000000c00 */
[----:B------:R1:W-:Y:S03]  /*37b0*/  MUFU.COS R90, R79 ;  /* 0x0000004f005a7308 */ /* 0x0003e60000000000 */
[----:B------:R-:W-:Y:S04]  /*37c0*/  LDS.128 R68, [R110+0x40] ;  /* 0x000040006e447984 */ /* 0x000fe80000000c00 */
[----:B------:R-:W-:Y:S01]  /*37d0*/  LDS.128 R72, [R110+0x50] ;  /* 0x000050006e487984 */ /* 0x000fe20000000c00 */
[----:B------:R-:W-:Y:S01]  /*37e0*/  MUFU.SIN R128, R82 ;  /* 0x0000005200807308 */ /* 0x000fe20000000400 */
[----:B-1----:R-:W-:Y:S01]  /*37f0*/  FMUL.RZ R79, R76, 0.15915493667125701904 ;  /* 0x3e22f9834c4f7820 */ /* 0x002fe2000040c000 */
[----:B------:R-:W-:-:S06]  /*3800*/  FMUL.FTZ R76, R80, R17 ;  /* 0x00000011504c7220 */ /* 0x000fcc0000410000 */
[----:B------:R1:W-:Y:S08]  /*3810*/  MUFU.COS R129, R82 ;  /* 0x0000005200817308 */ /* 0x0003f00000000000 */
[----:B------:R-:W0:Y:S01]  /*3820*/  MUFU.SIN R121, R79 ;  /* 0x0000004f00797308 */ /* 0x000e220000000400 */
[----:B-1----:R-:W-:Y:S01]  /*3830*/  FMUL.RZ R82, R78, 0.15915493667125701904 ;  /* 0x3e22f9834e527820 */ /* 0x002fe2000040c000 */
[----:B------:R-:W-:-:S06]  /*3840*/  FMUL.FTZ R78, R77, R16 ;  /* 0x000000104d4e7220 */ /* 0x000fcc0000410000 */
[----:B------:R1:W2:Y:S08]  /*3850*/  MUFU.COS R91, R79 ;  /* 0x0000004f005b7308 */ /* 0x0002b00000000000 */
[----:B------:R-:W4:Y:S01]  /*3860*/  MUFU.EX2 R116, R116 ;  /* 0x0000007400747308 */ /* 0x000f220000000800 */
[----:B-1----:R-:W-:Y:S01]  /*3870*/  FMUL.RZ R79, R78, 0.15915493667125701904 ;  /* 0x3e22f9834e4f7820 */ /* 0x002fe2000040c000 */
[----:B------:R-:W-:-:S02]  /*3880*/  FMUL.FTZ R78, R77, R13 ;  /* 0x0000000d4d4e7220 */ /* 0x000fc40000410000 */
[----:B------:R-:W1:Y:S02]  /*3890*/  MUFU.EX2 R117, R117 ;  /* 0x0000007500757308 */ /* 0x000e640000000800 */
[----:B------:R-:W-:Y:S01]  /*38a0*/  FMUL.RZ R120, R78, 0.15915493667125701904 ;  /* 0x3e22f9834e787820 */ /* 0x000fe2000040c000 */
[C---:B------:R-:W-:Y:S01]  /*38b0*/  FMUL.FTZ R78, R77.reuse, R14 ;  /* 0x0000000e4d4e7220 */ /* 0x040fe20000410000 */
[----:B------:R-:W0:Y:S03]  /*38c0*/  MUFU.EX2 R76, R76 ;  /* 0x0000004c004c7308 */ /* 0x000e260000000800 */
[----:B------:R-:W-:Y:S01]  /*38d0*/  FMUL.RZ R122, R78, 0.15915493667125701904 ;  /* 0x3e22f9834e7a7820 */ /* 0x000fe2000040c000 */
[----:B------:R-:W3:Y:S01]  /*38e0*/  MUFU.EX2 R93, R93 ;  /* 0x0000005d005d7308 */ /* 0x000ee20000000800 */
[----:B------:R-:W-:Y:S01]  /*38f0*/  FMUL.FTZ R78, R77, R11 ;  /* 0x0000000b4d4e7220 */ /* 0x000fe20000410000 */
[C---:B----4-:R-:W-:Y:S01]  /*3900*/  FMUL.FTZ R137, R116.reuse, R137 ;  /* 0x0000008974897220 */ /* 0x050fe20000410000 */
[----:B-----5:R-:W-:Y:S01]  /*3910*/  FMUL.FTZ R139, R116, R139 ;  /* 0x0000008b748b7220 */ /* 0x020fe20000410000 */
[----:B------:R-:W4:Y:S01]  /*3920*/  MUFU.EX2 R92, R92 ;  /* 0x0000005c005c7308 */ /* 0x000f220000000800 */
[----:B------:R-:W-:Y:S01]  /*3930*/  FMUL.RZ R124, R78, 0.15915493667125701904 ;  /* 0x3e22f9834e7c7820 */ /* 0x000fe2000040c000 */
[C---:B-1----:R-:W-:Y:S01]  /*3940*/  FMUL.FTZ R138, R117.reuse, R138 ;  /* 0x0000008a758a7220 */ /* 0x042fe20000410000 */
[----:B------:R-:W-:Y:S01]  /*3950*/  FMUL.FTZ R136, R117, R136 ;  /* 0x0000008875887220 */ /* 0x000fe20000410000 */
[----:B------:R-:W-:Y:S01]  /*3960*/  MUFU.SIN R125, R82 ;  /* 0x00000052007d7308 */ /* 0x000fe20000000400 */
[----:B------:R-:W-:Y:S01]  /*3970*/  MOV R116, UR40 ;  /* 0x0000002800747c02 */ /* 0x000fe20008000f00 */
[----:B0-----:R-:W-:Y:S01]  /*3980*/  FMUL.FTZ R121, R76, R121 ;  /* 0x000000794c797220 */ /* 0x001fe20000410000 */
[C---:B---3--:R-:W-:Y:S01]  /*3990*/  FMUL.FTZ R133, R93.reuse, R90 ;  /* 0x0000005a5d857220 */ /* 0x048fe20000410000 */
[----:B------:R-:W-:-:S04]  /*39a0*/  FMUL.FTZ R132, R93, R132 ;  /* 0x000000845d847220 */ /* 0x000fc80000410000 */
[----:B------:R-:W-:Y:S01]  /*39b0*/  MUFU.COS R87, R82 ;  /* 0x0000005200577308 */ /* 0x000fe20000000000 */
[----:B------:R-:W-:Y:S01]  /*39c0*/  FMUL.FTZ R93, RZ, R137 ;  /* 0x00000089ff5d7220 */ /* 0x000fe20000410000 */
[C---:B----4-:R-:W-:Y:S01]  /*39d0*/  FMUL.FTZ R129, R92.reuse, R129 ;  /* 0x000000815c817220 */ /* 0x050fe20000410000 */
[----:B------:R-:W-:Y:S01]  /*39e0*/  FMUL.FTZ R128, R92, R128 ;  /* 0x000000805c807220 */ /* 0x000fe20000410000 */
[----:B------:R-:W-:-:S04]  /*39f0*/  FMUL.FTZ R90, R80, R12 ;  /* 0x0000000c505a7220 */ /* 0x000fc80000410000 */
[----:B------:R-:W0:Y:S08]  /*3a00*/  MUFU.SIN R123, R81 ;  /* 0x00000051007b7308 */ /* 0x000e300000000400 */
[----:B------:R-:W-:Y:S08]  /*3a10*/  MUFU.COS R89, R81 ;  /* 0x0000005100597308 */ /* 0x000ff00000000000 */
[----:B------:R-:W-:Y:S08]  /*3a20*/  MUFU.SIN R150, R120 ;  /* 0x0000007800967308 */ /* 0x000ff00000000400 */
[----:B------:R1:W-:Y:S08]  /*3a30*/  MUFU.COS R82, R120 ;  /* 0x0000007800527308 */ /* 0x0003f00000000000 */
[----:B------:R-:W3:Y:S01]  /*3a40*/  MUFU.EX2 R95, R95 ;  /* 0x0000005f005f7308 */ /* 0x000ee20000000800 */
[----:B-1----:R-:W-:-:S03]  /*3a50*/  FMUL.FTZ R120, R77, R12 ;  /* 0x0000000c4d787220 */ /* 0x002fc60000410000 */
[----:B------:R-:W0:Y:S01]  /*3a60*/  MUFU.EX2 R88, R88 ;  /* 0x0000005800587308 */ /* 0x000e220000000800 */
[----:B------:R-:W-:Y:S01]  /*3a70*/  FMUL.RZ R117, R120, 0.15915493667125701904 ;  /* 0x3e22f98378757820 */ /* 0x000fe2000040c000 */
[----:B--2---:R-:W-:Y:S01]  /*3a80*/  FMUL.FTZ R120, R76, R91 ;  /* 0x0000005b4c787220 */ /* 0x004fe20000410000 */
[C---:B------:R-:W-:Y:S01]  /*3a90*/  FMUL.FTZ R76, R8.reuse, R137 ;  /* 0x00000089084c7220 */ /* 0x040fe20000410000 */
[----:B------:R-:W1:Y:S01]  /*3aa0*/  MUFU.EX2 R86, R86 ;  /* 0x0000005600567308 */ /* 0x000e620000000800 */
[C---:B------:R-:W-:Y:S01]  /*3ab0*/  FMUL.FTZ R91, R77.reuse, R9 ;  /* 0x000000094d5b7220 */ /* 0x040fe20000410000 */
[----:B------:R-:W-:Y:S01]  /*3ac0*/  FMUL.FTZ R77, R77, R10 ;  /* 0x0000000a4d4d7220 */ /* 0x000fe20000410000 */
[-C--:B------:R-:W-:Y:S01]  /*3ad0*/  FFMA.FTZ R92, RZ, R139.reuse, R76 ;  /* 0x0000008bff5c7223 */ /* 0x080fe2000001004c */
[----:B------:R-:W2:Y:S01]  /*3ae0*/  MUFU.COS R84, R79 ;  /* 0x0000004f00547308 */ /* 0x000ea20000000000 */
[----:B------:R-:W-:Y:S01]  /*3af0*/  FFMA.FTZ R76, R8, R139, -R93 ;  /* 0x0000008b084c7223 */ /* 0x000fe2000001085d */
[C---:B---3--:R-:W-:Y:S01]  /*3b00*/  FMUL.FTZ R134, R95.reuse, R134 ;  /* 0x000000865f867220 */ /* 0x048fe20000410000 */
[----:B------:R-:W-:Y:S01]  /*3b10*/  FADD.FTZ R92, RZ, R92 ;  /* 0x0000005cff5c7221 */ /* 0x000fe20000010000 */
[----:B------:R-:W-:Y:S01]  /*3b20*/  FMUL.FTZ R135, R95, R135 ;  /* 0x000000875f877220 */ /* 0x000fe20000410000 */
[----:B------:R-:W-:Y:S01]  /*3b30*/  FADD.FTZ R76, R7, R76 ;  /* 0x0000004c074c7221 */ /* 0x000fe20000010000 */
[----:B0-----:R-:W-:Y:S01]  /*3b40*/  FMUL.FTZ R123, R88, R123 ;  /* 0x0000007b587b7220 */ /* 0x001fe20000410000 */
[----:B------:R-:W-:Y:S01]  /*3b50*/  FMUL.RZ R93, R91, 0.15915493667125701904 ;  /* 0x3e22f9835b5d7820 */ /* 0x000fe2000040c000 */
[----:B------:R-:W2:Y:S01]  /*3b60*/  MUFU.EX2 R85, R85 ;  /* 0x0000005500557308 */ /* 0x000ea20000000800 */
[----:B------:R-:W-:Y:S01]  /*3b70*/  FMUL.FTZ R91, R134, R76 ;  /* 0x0000004c865b7220 */ /* 0x000fe20000410000 */
[----:B-1----:R-:W-:-:S02]  /*3b80*/  FMUL.FTZ R125, R86, R125 ;  /* 0x0000007d567d7220 */ /* 0x002fc40000410000 */
[----:B------:R-:W-:Y:S01]  /*3b90*/  MUFU.SIN R81, R122 ;  /* 0x0000007a00517308 */ /* 0x000fe20000000400 */
[----:B------:R-:W-:-:S04]  /*3ba0*/  FFMA.FTZ R91, R135, R92, R91 ;  /* 0x0000005c875b7223 */ /* 0x000fc8000001005b */
[----:B------:R-:W-:-:S03]  /*3bb0*/  FADD.FTZ R91, RZ, R91 ;  /* 0x0000005bff5b7221 */ /* 0x000fc60000010000 */
[----:B------:R0:W1:Y:S01]  /*3bc0*/  MUFU.COS R149, R122 ;  /* 0x0000007a00957308 */ /* 0x0000620000000000 */
[----:B--2---:R-:W-:-:S07]  /*3bd0*/  FMUL.FTZ R153, R85, R84 ;  /* 0x0000005455997220 */ /* 0x004fce0000410000 */
[----:B------:R-:W-:Y:S01]  /*3be0*/  MUFU.SIN R146, R124 ;  /* 0x0000007c00927308 */ /* 0x000fe20000000400 */
[----:B0-----:R-:W-:Y:S01]  /*3bf0*/  FMUL.FTZ R122, R88, R89 ;  /* 0x00000059587a7220 */ /* 0x001fe20000410000 */
[----:B------:R-:W-:-:S06]  /*3c00*/  FMUL.FTZ R88, R134, R92 ;  /* 0x0000005c86587220 */ /* 0x000fcc0000410000 */
[----:B------:R0:W-:Y:S08]  /*3c10*/  MUFU.COS R78, R124 ;  /* 0x0000007c004e7308 */ /* 0x0001f00000000000 */
[----:B------:R-:W2:Y:S01]  /*3c20*/  MUFU.EX2 R94, R94 ;  /* 0x0000005e005e7308 */ /* 0x000ea20000000800 */
[----:B0-----:R-:W-:Y:S01]  /*3c30*/  FMUL.FTZ R124, R86, R87 ;  /* 0x00000057567c7220 */ /* 0x001fe20000410000 */
[----:B------:R-:W-:Y:S01]  /*3c40*/  FFMA.FTZ R87, R135, R76, -R88 ;  /* 0x0000004c87577223 */ /* 0x000fe20000010858 */
[----:B------:R-:W-:Y:S01]  /*3c50*/  FMUL.FTZ R76, R132, R91 ;  /* 0x0000005b844c7220 */ /* 0x000fe20000410000 */
[----:B------:R-:W0:Y:S01]  /*3c60*/  MUFU.EX2 R83, R83 ;  /* 0x0000005300537308 */ /* 0x000e220000000800 */
[----:B------:R-:W-:Y:S01]  /*3c70*/  FMUL.RZ R86, R77, 0.15915493667125701904 ;  /* 0x3e22f9834d567820 */ /* 0x000fe2000040c000 */
[----:B------:R-:W-:-:S02]  /*3c80*/  FADD.FTZ R87, R6, R87 ;  /* 0x0000005706577221 */ /* 0x000fc40000010000 */
[----:B------:R-:W1:Y:S02]  /*3c90*/  MUFU.EX2 R148, R148 ;  /* 0x0000009400947308 */ /* 0x000e640000000800 */
[-C--:B------:R-:W-:Y:S01]  /*3ca0*/  FMUL.FTZ R84, R132, R87.reuse ;  /* 0x0000005784547220 */ /* 0x080fe20000410000 */
[C---:B------:R-:W-:Y:S01]  /*3cb0*/  FFMA.FTZ R76, R133.reuse, R87, -R76 ;  /* 0x00000057854c7223 */ /* 0x040fe2000001084c */
[----:B------:R3:W4:Y:S02]  /*3cc0*/  MUFU.SIN R152, R79 ;  /* 0x0000004f00987308 */ /* 0x0007240000000400 */
[----:B------:R-:W-:Y:S01]  /*3cd0*/  FFMA.FTZ R84, R133, R91, R84 ;  /* 0x0000005b85547223 */ /* 0x000fe20000010054 */
[C---:B--2---:R-:W-:Y:S01]  /*3ce0*/  FMUL.FTZ R130, R94.reuse, R130 ;  /* 0x000000825e827220 */ /* 0x044fe20000410000 */
[----:B------:R-:W-:Y:S01]  /*3cf0*/  FADD.FTZ R77, R5, R76 ;  /* 0x0000004c054d7221 */ /* 0x000fe20000010000 */
[----:B------:R-:W-:Y:S01]  /*3d00*/  FMUL.FTZ R131, R94, R131 ;  /* 0x000000835e837220 */ /* 0x000fe20000410000 */
[----:B------:R-:W-:Y:S01]  /*3d10*/  FADD.FTZ R84, RZ, R84 ;  /* 0x00000054ff547221 */ /* 0x000fe20000010000 */
[C---:B0-----:R-:W-:Y:S01]  /*3d20*/  FMUL.FTZ R151, R83.reuse, R82 ;  /* 0x0000005253977220 */ /* 0x041fe20000410000 */
[----:B------:R-:W-:Y:S01]  /*3d30*/  FMUL.FTZ R150, R83, R150 ;  /* 0x0000009653967220 */ /* 0x000fe20000410000 */
[----:B---3--:R-:W-:Y:S01]  /*3d40*/  FMUL.FTZ R79, R80, R11 ;  /* 0x0000000b504f7220 */ /* 0x008fe20000410000 */
[----:B------:R-:W-:Y:S01]  /*3d50*/  FMUL.FTZ R82, R130, R84 ;  /* 0x0000005482527220 */ /* 0x000fe20000410000 */
[----:B-1----:R-:W-:Y:S01]  /*3d60*/  FMUL.FTZ R149, R148, R149 ;  /* 0x0000009594957220 */ /* 0x002fe20000410000 */
[----:B------:R-:W-:Y:S01]  /*3d70*/  FMUL.FTZ R83, R130, R77 ;  /* 0x0000004d82537220 */ /* 0x000fe20000410000 */
[----:B------:R-:W-:Y:S01]  /*3d80*/  FMUL.FTZ R148, R148, R81 ;  /* 0x0000005194947220 */ /* 0x000fe20000410000 */
[----:B------:R-:W-:Y:S01]  /*3d90*/  MUFU.SIN R140, R86 ;  /* 0x00000056008c7308 */ /* 0x000fe20000000400 */
[----:B------:R-:W-:Y:S01]  /*3da0*/  FMUL.FTZ R80, R80, R10 ;  /* 0x0000000a50507220 */ /* 0x000fe20000410000 */
[C---:B------:R-:W-:Y:S01]  /*3db0*/  FFMA.FTZ R81, R131.reuse, R77, -R82 ;  /* 0x0000004d83517223 */ /* 0x040fe20000010852 */
[----:B------:R-:W-:Y:S01]  /*3dc0*/  FFMA.FTZ R83, R131, R84, R83 ;  /* 0x0000005483537223 */ /* 0x000fe20000010053 */
[----:B----4-:R-:W-:-:S02]  /*3dd0*/  FMUL.FTZ R152, R85, R152 ;  /* 0x0000009855987220 */ /* 0x010fc40000410000 */
[----:B------:R-:W-:Y:S01]  /*3de0*/  FADD.FTZ R81, R4, R81 ;  /* 0x0000005104517221 */ /* 0x000fe20000010000 */
[----:B------:R-:W-:Y:S01]  /*3df0*/  FADD.FTZ R83, RZ, R83 ;  /* 0x00000053ff537221 */ /* 0x000fe20000010000 */
[----:B------:R-:W0:Y:S02]  /*3e00*/  MUFU.EX2 R79, R79 ;  /* 0x0000004f004f7308 */ /* 0x000e240000000800 */
[----:B------:R-:W-:Y:S02]  /*3e10*/  FMUL.FTZ R82, R128, R81 ;  /* 0x0000005180527220 */ /* 0x000fe40000410000 */
[----:B------:R-:W1:Y:S02]  /*3e20*/  MUFU.COS R76, R86 ;  /* 0x00000056004c7308 */ /* 0x000e640000000000 */
[----:B------:R-:W-:-:S04]  /*3e30*/  FFMA.FTZ R82, R129, R83, R82 ;  /* 0x0000005381527223 */ /* 0x000fc80000010052 */
[----:B------:R-:W-:Y:S02]  /*3e40*/  FADD.FTZ R82, RZ, R82 ;  /* 0x00000052ff527221 */ /* 0x000fe40000010000 */
[----:B------:R-:W1:Y:S01]  /*3e50*/  MUFU.EX2 R77, R80 ;  /* 0x00000050004d7308 */ /* 0x000e620000000800 */
[C---:B0-----:R-:W-:Y:S01]  /*3e60*/  FMUL.FTZ R147, R79.reuse, R78 ;  /* 0x0000004e4f937220 */ /* 0x041fe20000410000 */
[----:B------:R-:W-:Y:S01]  /*3e70*/  FMUL.FTZ R78, R128, R83 ;  /* 0x00000053804e7220 */ /* 0x000fe20000410000 */
[----:B------:R-:W-:Y:S01]  /*3e80*/  FMUL.FTZ R146, R79, R146 ;  /* 0x000000924f927220 */ /* 0x000fe20000410000 */
[----:B------:R-:W-:Y:S01]  /*3e90*/  FMUL.FTZ R79, R138, R137 ;  /* 0x000000898a4f7220 */ /* 0x000fe20000410000 */
[----:B------:R-:W0:Y:S01]  /*3ea0*/  MUFU.SIN R144, R117 ;  /* 0x0000007500907308 */ /* 0x000e220000000400 */
[----:B------:R-:W-:Y:S01]  /*3eb0*/  FFMA.FTZ R78, R129, R81, -R78 ;  /* 0x00000051814e7223 */ /* 0x000fe2000001084e */
[----:B------:R-:W-:Y:S01]  /*3ec0*/  FMUL.FTZ R81, R121, R82 ;  /* 0x0000005279517220 */ /* 0x000fe20000410000 */
[----:B------:R-:W-:-:S02]  /*3ed0*/  FFMA.FTZ R79, R136, R139, R79 ;  /* 0x0000008b884f7223 */ /* 0x000fc4000001004f */
[----:B------:R-:W-:Y:S01]  /*3ee0*/  FADD.FTZ R78, R3, R78 ;  /* 0x0000004e034e7221 */ /* 0x000fe20000010000 */
[C---:B-1----:R-:W-:Y:S01]  /*3ef0*/  FMUL.FTZ R141, R77.reuse, R76 ;  /* 0x0000004c4d8d7220 */ /* 0x042fe20000410000 */
[----:B------:R-:W-:Y:S01]  /*3f00*/  FMUL.FTZ R140, R77, R140 ;  /* 0x0000008c4d8c7220 */ /* 0x000fe20000410000 */
[----:B------:R-:W-:Y:S01]  /*3f10*/  FMUL.FTZ R77, R136, R137 ;  /* 0x00000089884d7220 */ /* 0x000fe20000410000 */
[-C--:B------:R-:W-:Y:S01]  /*3f20*/  FMUL.FTZ R83, R121, R78.reuse ;  /* 0x0000004e79537220 */ /* 0x080fe20000410000 */
[----:B------:R-:W-:Y:S01]  /*3f30*/  FFMA.FTZ R81, R120, R78, -R81 ;  /* 0x0000004e78517223 */ /* 0x000fe20000010851 */
[----:B------:R-:W-:Y:S01]  /*3f40*/  FMUL.FTZ R76, R134, R79 ;  /* 0x0000004f864c7220 */ /* 0x000fe20000410000 */
[----:B------:R-:W-:Y:S01]  /*3f50*/  FFMA.FTZ R77, R138, R139, -R77 ;  /* 0x0000008b8a4d7223 */ /* 0x000fe2000001084d */
[----:B------:R-:W-:Y:S01]  /*3f60*/  FFMA.FTZ R83, R120, R82, R83 ;  /* 0x0000005278537223 */ /* 0x000fe20000010053 */
[----:B------:R-:W-:Y:S01]  /*3f70*/  FADD.FTZ R81, R2, R81 ;  /* 0x0000005102517221 */ /* 0x000fe20000010000 */
[----:B------:R1:W2:Y:S01]  /*3f80*/  MUFU.COS R145, R117 ;  /* 0x0000007500917308 */ /* 0x0002a20000000000 */
[-C--:B------:R-:W-:Y:S01]  /*3f90*/  FMUL.FTZ R78, R134, R77.reuse ;  /* 0x0000004d864e7220 */ /* 0x080fe20000410000 */
[----:B------:R-:W-:Y:S01]  /*3fa0*/  FADD.FTZ R83, RZ, R83 ;  /* 0x00000053ff537221 */ /* 0x000fe20000010000 */
[----:B------:R-:W-:-:S02]  /*3fb0*/  FFMA.FTZ R76, R135, R77, -R76 ;  /* 0x0000004d874c7223 */ /* 0x000fc4000001084c */
[----:B------:R-:W-:Y:S01]  /*3fc0*/  FFMA.FTZ R78, R135, R79, R78 ;  /* 0x0000004f874e7223 */ /* 0x000fe2000001004e */
[C---:B------:R-:W-:Y:S01]  /*3fd0*/  FMUL.FTZ R79, R123.reuse, R81 ;  /* 0x000000517b4f7220 */ /* 0x040fe20000410000 */
[-C--:B------:R-:W-:Y:S01]  /*3fe0*/  FMUL.FTZ R82, R123, R83.reuse ;  /* 0x000000537b527220 */ /* 0x080fe20000410000 */
[C---:B------:R-:W-:Y:S01]  /*3ff0*/  FMUL.FTZ R77, R132.reuse, R76 ;  /* 0x0000004c844d7220 */ /* 0x040fe20000410000 */
[-C--:B------:R-:W-:Y:S01]  /*4000*/  FMUL.FTZ R80, R132, R78.reuse ;  /* 0x0000004e84507220 */ /* 0x080fe20000410000 */
[C---:B------:R-:W-:Y:S01]  /*4010*/  FFMA.FTZ R79, R122.reuse, R83, R79 ;  /* 0x000000537a4f7223 */ /* 0x040fe2000001004f */
[----:B------:R-:W-:Y:S01]  /*4020*/  FFMA.FTZ R81, R122, R81, -R82 ;  /* 0x000000517a517223 */ /* 0x000fe20000010852 */
[C---:B------:R-:W-:Y:S01]  /*4030*/  FFMA.FTZ R77, R133.reuse, R78, R77 ;  /* 0x0000004e854d7223 */ /* 0x040fe2000001004d */
[----:B------:R-:W-:Y:S01]  /*4040*/  FFMA.FTZ R80, R133, R76, -R80 ;  /* 0x0000004c85507223 */ /* 0x000fe20000010850 */
[----:B------:R-:W-:Y:S01]  /*4050*/  FADD.FTZ R82, RZ, R79 ;  /* 0x0000004fff527221 */ /* 0x000fe20000010000 */
[----:B------:R-:W-:Y:S01]  /*4060*/  FADD.FTZ R81, R0, R81 ;  /* 0x0000005100517221 */ /* 0x000fe20000010000 */
[CC--:B------:R-:W-:Y:S01]  /*4070*/  FMUL.FTZ R79, R130.reuse, R77.reuse ;  /* 0x0000004d824f7220 */ /* 0x0c0fe20000410000 */
[----:B------:R-:W-:Y:S01]  /*4080*/  FMUL.FTZ R76, R130, R80 ;  /* 0x00000050824c7220 */ /* 0x000fe20000410000 */
[----:B------:R-:W-:Y:S01]  /*4090*/  FMUL.FTZ R83, R125, R82 ;  /* 0x000000527d537220 */ /* 0x000fe20000410000 */
[----:B------:R-:W0:Y:S01]  /*40a0*/  MUFU.EX2 R90, R90 ;  /* 0x0000005a005a7308 */ /* 0x000e220000000800 */
[C---:B------:R-:W-:Y:S01]  /*40b0*/  FFMA.FTZ R79, R131.reuse, R80, -R79 ;  /* 0x00000050834f7223 */ /* 0x040fe2000001084f */
[----:B------:R-:W-:Y:S01]  /*40c0*/  FFMA.FTZ R76, R131, R77, R76 ;  /* 0x0000004d834c7223 */ /* 0x000fe2000001004c */
[-C--:B------:R-:W-:Y:S01]  /*40d0*/  FMUL.FTZ R77, R125, R81.reuse ;  /* 0x000000517d4d7220 */ /* 0x080fe20000410000 */
[----:B------:R-:W-:Y:S01]  /*40e0*/  FFMA.FTZ R83, R124, R81, -R83 ;  /* 0x000000517c537223 */ /* 0x000fe20000010853 */
[CC--:B------:R-:W-:Y:S01]  /*40f0*/  FMUL.FTZ R80, R128.reuse, R79.reuse ;  /* 0x0000004f80507220 */ /* 0x0c0fe20000410000 */
[----:B------:R-:W-:Y:S01]  /*4100*/  FMUL.FTZ R78, R128, R76 ;  /* 0x0000004c804e7220 */ /* 0x000fe20000410000 */
[----:B------:R-:W-:Y:S01]  /*4110*/  FFMA.FTZ R77, R124, R82, R77 ;  /* 0x000000527c4d7223 */ /* 0x000fe2000001004d */
[----:B------:R-:W-:Y:S01]  /*4120*/  FADD.FTZ R83, R102, R83 ;  /* 0x0000005366537221 */ /* 0x000fe20000010000 */
[C---:B------:R-:W-:Y:S01]  /*4130*/  FFMA.FTZ R80, R129.reuse, R76, R80 ;  /* 0x0000004c81507223 */ /* 0x040fe20000010050 */
[----:B------:R-:W-:Y:S01]  /*4140*/  FFMA.FTZ R78, R129, R79, -R78 ;  /* 0x0000004f814e7223 */ /* 0x000fe2000001084e */
[----:B------:R-:W-:Y:S01]  /*4150*/  FADD.FTZ R77, RZ, R77 ;  /* 0x0000004dff4d7221 */ /* 0x000fe20000010000 */
[C---:B------:R-:W-:Y:S01]  /*4160*/  FMUL.FTZ R84, R152.reuse, R83 ;  /* 0x0000005398547220 */ /* 0x040fe20000410000 */
[----:B-1----:R-:W-:Y:S01]  /*4170*/  MOV R117, UR18 ;  /* 0x0000001200757c02 */ /* 0x002fe20008000f00 */
[----:B------:R-:W1:Y:S01]  /*4180*/  MUFU.COS R143, R93 ;  /* 0x0000005d008f7308 */ /* 0x000e620000000000 */
[-C--:B------:R-:W-:Y:S01]  /*4190*/  FMUL.FTZ R82, R152, R77.reuse ;  /* 0x0000004d98527220 */ /* 0x080fe20000410000 */
[C---:B------:R-:W-:Y:S01]  /*41a0*/  FFMA.FTZ R84, R153.reuse, R77, R84 ;  /* 0x0000004d99547223 */ /* 0x040fe20000010054 */
[C---:B0-----:R-:W-:Y:S01]  /*41b0*/  FMUL.FTZ R144, R90.reuse, R144 ;  /* 0x000000905a907220 */ /* 0x041fe20000410000 */
[----:B--2---:R-:W-:Y:S01]  /*41c0*/  FMUL.FTZ R145, R90, R145 ;  /* 0x000000915a917220 */ /* 0x004fe20000410000 */
[----:B------:R-:W-:Y:S01]  /*41d0*/  FFMA.FTZ R82, R153, R83, -R82 ;  /* 0x0000005399527223 */ /* 0x000fe20000010852 */
[----:B------:R-:W-:Y:S01]  /*41e0*/  FADD.FTZ R84, RZ, R84 ;  /* 0x00000054ff547221 */ /* 0x000fe20000010000 */
[C---:B------:R-:W-:Y:S01]  /*41f0*/  FMUL.FTZ R29, R121.reuse, R80 ;  /* 0x00000050791d7220 */ /* 0x040fe20000410000 */
[----:B------:R-:W-:Y:S01]  /*4200*/  FMUL.FTZ R31, R121, R78 ;  /* 0x0000004e791f7220 */ /* 0x000fe20000410000 */
[----:B------:R-:W-:Y:S01]  /*4210*/  FADD.FTZ R82, R103, R82 ;  /* 0x0000005267527221 */ /* 0x000fe20000010000 */
[C---:B------:R-:W-:Y:S01]  /*4220*/  FMUL.FTZ R28, R150.reuse, R84 ;  /* 0x00000054961c7220 */ /* 0x040fe20000410000 */
[----:B------:R-:W0:Y:S01]  /*4230*/  MUFU.SIN R89, R93 ;  /* 0x0000005d00597308 */ /* 0x000e220000000400 */
[----:B------:R-:W2:Y:S02]  /*4240*/  LDG.E.64 R116, desc[UR20][R116.64] ;  /* 0x0000001474747981 */ /* 0x000ea4000c1e1b00 */
[-C--:B------:R-:W-:Y:S01]  /*4250*/  FFMA.FTZ R28, R151, R82.reuse, -R28 ;  /* 0x00000052971c7223 */ /* 0x080fe2000001081c */
[----:B------:R-:W-:-:S03]  /*4260*/  FMUL.FTZ R82, R150, R82 ;  /* 0x0000005296527220 */ /* 0x000fc60000410000 */
[----:B------:R-:W-:Y:S01]  /*4270*/  FADD.FTZ R30, R105, R28 ;  /* 0x0000001c691e7221 */ /* 0x000fe20000010000 */
[----:B------:R-:W-:Y:S01]  /*4280*/  FFMA.FTZ R82, R151, R84, R82 ;  /* 0x0000005497527223 */ /* 0x000fe20000010052 */
[----:B------:R-:W-:Y:S01]  /*4290*/  FFMA.FTZ R29, R120, R78, -R29 ;  /* 0x0000004e781d7223 */ /* 0x000fe2000001081d */
[----:B------:R-:W1:Y:S01]  /*42a0*/  MUFU.EX2 R142, R142 ;  /* 0x0000008e008e7308 */ /* 0x000e620000000800 */
[----:B------:R-:W-:Y:S01]  /*42b0*/  FMUL.FTZ R48, R148, R30 ;  /* 0x0000001e94307220 */ /* 0x000fe20000410000 */
[----:B------:R-:W-:Y:S01]  /*42c0*/  FADD.FTZ R82, RZ, R82 ;  /* 0x00000052ff527221 */ /* 0x000fe20000010000 */
[----:B------:R-:W-:Y:S01]  /*42d0*/  FFMA.FTZ R31, R120, R80, R31 ;  /* 0x00000050781f7223 */ /* 0x000fe2000001001f */
[----:B------:R-:W-:Y:S01]  /*42e0*/  FMUL.FTZ R49, R123, R29 ;  /* 0x0000001d7b317220 */ /* 0x000fe20000410000 */
[----:B------:R-:W3:Y:S01]  /*42f0*/  S2UR UR40, SR_CgaCtaId ;  /* 0x00000000002879c3 */ /* 0x000ee20000008800 */
[-C--:B------:R-:W-:Y:S01]  /*4300*/  FMUL.FTZ R51, R148, R82.reuse ;  /* 0x0000005294337220 */ /* 0x080fe20000410000 */
[----:B------:R-:W-:Y:S01]  /*4310*/  FFMA.FTZ R48, R149, R82, R48 ;  /* 0x0000005295307223 */ /* 0x000fe20000010030 */
[-C--:B------:R-:W-:Y:S01]  /*4320*/  FMUL.FTZ R28, R123, R31.reuse ;  /* 0x0000001f7b1c7220 */ /* 0x080fe20000410000 */
[C---:B------:R-:W-:Y:S01]  /*4330*/  FFMA.FTZ R49, R122.reuse, R31, R49 ;  /* 0x0000001f7a317223 */ /* 0x040fe20000010031 */
[----:B------:R-:W-:Y:S01]  /*4340*/  FFMA.FTZ R51, R149, R30, -R51 ;  /* 0x0000001e95337223 */ /* 0x000fe20000010833 */
[----:B------:R-:W-:Y:S01]  /*4350*/  FADD.FTZ R31, RZ, R48 ;  /* 0x00000030ff1f7221 */ /* 0x000fe20000010000 */
[----:B------:R-:W-:Y:S01]  /*4360*/  FFMA.FTZ R28, R122, R29, -R28 ;  /* 0x0000001d7a1c7223 */ /* 0x000fe2000001081c */
[C---:B------:R-:W-:Y:S01]  /*4370*/  FMUL.FTZ R29, R125.reuse, R49 ;  /* 0x000000317d1d7220 */ /* 0x040fe20000410000 */
[----:B------:R-:W-:Y:S01]  /*4380*/  FADD.FTZ R51, R104, R51 ;  /* 0x0000003368337221 */ /* 0x000fe20000010000 */
[----:B------:R-:W-:Y:S01]  /*4390*/  FMUL.FTZ R48, R146, R31 ;  /* 0x0000001f92307220 */ /* 0x000fe20000410000 */
[-C--:B------:R-:W-:Y:S01]  /*43a0*/  FMUL.FTZ R30, R125, R28.reuse ;  /* 0x0000001c7d1e7220 */ /* 0x080fe20000410000 */
[----:B------:R-:W-:Y:S01]  /*43b0*/  FFMA.FTZ R29, R124, R28, -R29 ;  /* 0x0000001c7c1d7223 */ /* 0x000fe2000001081d */
[-C--:B------:R-:W-:Y:S01]  /*43c0*/  FMUL.FTZ R50, R146, R51.reuse ;  /* 0x0000003392327220 */ /* 0x080fe20000410000 */
[C---:B------:R-:W-:Y:S01]  /*43d0*/  FFMA.FTZ R51, R147.reuse, R51, -R48 ;  /* 0x0000003393337223 */ /* 0x040fe20000010830 */
[----:B------:R-:W-:Y:S01]  /*43e0*/  FFMA.FTZ R30, R124, R49, R30 ;  /* 0x000000317c1e7223 */ /* 0x000fe2000001001e */
[----:B------:R-:W-:Y:S01]  /*43f0*/  FMUL.FTZ R48, R152, R29 ;  /* 0x0000001d98307220 */ /* 0x000fe20000410000 */
[----:B------:R-:W-:Y:S01]  /*4400*/  FFMA.FTZ R50, R147, R31, R50 ;  /* 0x0000001f93327223 */ /* 0x000fe20000010032 */
[----:B------:R-:W-:Y:S01]  /*4410*/  FADD.FTZ R51, R106, R51 ;  /* 0x000000336a337221 */ /* 0x000fe20000010000 */
[-C--:B------:R-:W-:Y:S01]  /*4420*/  FMUL.FTZ R28, R152, R30.reuse ;  /* 0x0000001e981c7220 */ /* 0x080fe20000410000 */
[C---:B------:R-:W-:Y:S01]  /*4430*/  FFMA.FTZ R48, R153.reuse, R30, R48 ;  /* 0x0000001e99307223 */ /* 0x040fe20000010030 */
[----:B------:R-:W-:Y:S01]  /*4440*/  FADD.FTZ R50, RZ, R50 ;  /* 0x00000032ff327221 */ /* 0x000fe20000010000 */
[----:B------:R-:W-:Y:S01]  /*4450*/  FMUL.FTZ R54, R144, R51 ;  /* 0x0000003390367220 */ /* 0x000fe20000410000 */
[----:B------:R-:W-:Y:S01]  /*4460*/  FFMA.FTZ R28, R153, R29, -R28 ;  /* 0x0000001d991c7223 */ /* 0x000fe2000001081c */
[----:B------:R-:W-:Y:S01]  /*4470*/  FMUL.FTZ R30, R150, R48 ;  /* 0x00000030961e7220 */ /* 0x000fe20000410000 */
[-C--:B------:R-:W-:Y:S01]  /*4480*/  FMUL.FTZ R52, R144, R50.reuse ;  /* 0x0000003290347220 */ /* 0x080fe20000410000 */
[----:B------:R-:W-:Y:S01]  /*4490*/  FFMA.FTZ R54, R145, R50, R54 ;  /* 0x0000003291367223 */ /* 0x000fe20000010036 */
[----:B-1----:R-:W-:Y:S01]  /*44a0*/  FMUL.FTZ R143, R142, R143 ;  /* 0x0000008f8e8f7220 */ /* 0x002fe20000410000 */
[-C--:B------:R-:W-:Y:S01]  /*44b0*/  FMUL.FTZ R29, R150, R28.reuse ;  /* 0x0000001c961d7220 */ /* 0x080fe20000410000 */
[----:B0-----:R-:W-:Y:S01]  /*44c0*/  FMUL.FTZ R142, R142, R89 ;  /* 0x000000598e8e7220 */ /* 0x001fe20000410000 */
[----:B------:R-:W-:Y:S01]  /*44d0*/  FFMA.FTZ R30, R151, R28, -R30 ;  /* 0x0000001c971e7223 */ /* 0x000fe2000001081e */
[----:B------:R-:W-:Y:S01]  /*44e0*/  FFMA.FTZ R52, R145, R51, -R52 ;  /* 0x0000003391347223 */ /* 0x000fe20000010834 */
[----:B------:R-:W-:Y:S01]  /*44f0*/  FADD.FTZ R54, RZ, R54 ;  /* 0x00000036ff367221 */ /* 0x000fe20000010000 */
[----:B------:R-:W-:Y:S01]  /*4500*/  FFMA.FTZ R29, R151, R48, R29 ;  /* 0x00000030971d7223 */ /* 0x000fe2000001001d */
[----:B------:R-:W-:Y:S01]  /*4510*/  FMUL.FTZ R28, R148, R30 ;  /* 0x0000001e941c7220 */ /* 0x000fe20000410000 */
[----:B------:R-:W-:Y:S01]  /*4520*/  FADD.FTZ R52, R107, R52 ;  /* 0x000000346b347221 */ /* 0x000fe20000010000 */
[----:B------:R-:W-:Y:S01]  /*4530*/  FMUL.FTZ R48, R142, R54 ;  /* 0x000000368e307220 */ /* 0x000fe20000410000 */
[-C--:B------:R-:W-:Y:S01]  /*4540*/  FMUL.FTZ R31, R148, R29.reuse ;  /* 0x0000001d941f7220 */ /* 0x080fe20000410000 */
[----:B------:R-:W-:Y:S01]  /*4550*/  FFMA.FTZ R28, R149, R29, R28 ;  /* 0x0000001d951c7223 */ /* 0x000fe2000001001c */
[-C--:B------:R-:W-:Y:S01]  /*4560*/  FMUL.FTZ R51, R142, R52.reuse ;  /* 0x000000348e337220 */ /* 0x080fe20000410000 */
[----:B------:R-:W-:Y:S01]  /*4570*/  FFMA.FTZ R49, R143, R52, -R48 ;  /* 0x000000348f317223 */ /* 0x000fe20000010830 */
[----:B------:R-:W-:Y:S01]  /*4580*/  FFMA.FTZ R31, R149, R30, -R31 ;  /* 0x0000001e951f7223 */ /* 0x000fe2000001081f */
[----:B------:R-:W-:Y:S01]  /*4590*/  FMUL.FTZ R30, R146, R28 ;  /* 0x0000001c921e7220 */ /* 0x000fe20000410000 */
[----:B------:R-:W-:Y:S01]  /*45a0*/  FFMA.FTZ R51, R143, R54, R51 ;  /* 0x000000368f337223 */ /* 0x000fe20000010033 */
[----:B------:R-:W-:Y:S01]  /*45b0*/  FADD.FTZ R49, R108, R49 ;  /* 0x000000316c317221 */ /* 0x000fe20000010000 */
[-C--:B------:R-:W-:Y:S01]  /*45c0*/  FMUL.FTZ R29, R146, R31.reuse ;  /* 0x0000001f921d7220 */ /* 0x080fe20000410000 */
[C---:B------:R-:W-:Y:S01]  /*45d0*/  FFMA.FTZ R30, R147.reuse, R31, -R30 ;  /* 0x0000001f931e7223 */ /* 0x040fe2000001081e */
[----:B------:R-:W-:Y:S01]  /*45e0*/  FADD.FTZ R51, RZ, R51 ;  /* 0x00000033ff337221 */ /* 0x000fe20000010000 */
[----:B------:R-:W-:Y:S01]  /*45f0*/  FMUL.FTZ R50, R140, R49 ;  /* 0x000000318c327220 */ /* 0x000fe20000410000 */
[----:B------:R-:W-:Y:S01]  /*4600*/  FFMA.FTZ R29, R147, R28, R29 ;  /* 0x0000001c931d7223 */ /* 0x000fe2000001001d */
[-C--:B------:R-:W-:Y:S01]  /*4610*/  FMUL.FTZ R28, R144, R30.reuse ;  /* 0x0000001e901c7220 */ /* 0x080fe20000410000 */
[-C--:B------:R-:W-:Y:S01]  /*4620*/  FMUL.FTZ R48, R140, R51.reuse ;  /* 0x000000338c307220 */ /* 0x080fe20000410000 */
[----:B------:R-:W-:Y:S01]  /*4630*/  FFMA.FTZ R50, R141, R51, R50 ;  /* 0x000000338d327223 */ /* 0x000fe20000010032 */
[----:B------:R-:W-:Y:S01]  /*4640*/  @UP0 ULEA UR18, UR7, UR22, 0x4 ;  /* 0x0000001607120291 */ /* 0x000fe2000f8e20ff */
[----:B------:R-:W-:Y:S01]  /*4650*/  FFMA.FTZ R31, R145, R29, R28 ;  /* 0x0000001d911f7223 */ /* 0x000fe2000001001c */
[----:B------:R-:W-:Y:S01]  /*4660*/  FFMA.FTZ R48, R141, R49, -R48 ;  /* 0x000000318d307223 */ /* 0x000fe20000010830 */
[----:B------:R-:W-:Y:S01]  /*4670*/  FADD.FTZ R158, RZ, R50 ;  /* 0x00000032ff9e7221 */ /* 0x000fe20000010000 */
[----:B------:R-:W-:Y:S01]  /*4680*/  FMUL.FTZ R28, R144, R29 ;  /* 0x0000001d901c7220 */ /* 0x000fe20000410000 */
[----:B------:R-:W-:Y:S01]  /*4690*/  SHF.R.U32.HI R90, RZ, 0x5, R97 ;  /* 0x00000005ff5a7819 */ /* 0x000fe20000011661 */
[----:B------:R-:W-:Y:S01]  /*46a0*/  FADD.FTZ R157, R109, R48 ;  /* 0x000000306d9d7221 */ /* 0x000fe20000010000 */
[----:B------:R-:W-:Y:S01]  /*46b0*/  LDS.128 R52, [R110] ;  /* 0x000000006e347984 */ /* 0x000fe20000000c00 */
[----:B------:R-:W-:Y:S01]  /*46c0*/  FFMA.FTZ R28, R145, R30, -R28 ;  /* 0x0000001e911c7223 */ /* 0x000fe2000001081c */
[----:B------:R-:W-:-:S02]  /*46d0*/  FMUL.FTZ R30, R142, R31 ;  /* 0x0000001f8e1e7220 */ /* 0x000fc40000410000 */
[----:B------:R-:W0:Y:S02]  /*46e0*/  SHFL.UP PT, R49, R158, 0x1, RZ ;  /* 0x042000009e317989 */ /* 0x000e2400000e00ff */
[CC--:B------:R-:W-:Y:S02]  /*46f0*/  FFMA.FTZ R30, R143.reuse, R28.reuse, -R30 ;  /* 0x0000001c8f1e7223 */ /* 0x0c0fe4000001081e */
[----:B------:R-:W1:Y:S01]  /*4700*/  SHFL.UP PT, R48, R157, 0x1, RZ ;  /* 0x042000009d307989 */ /* 0x000e6200000e00ff */
[----:B------:R-:W-:Y:S01]  /*4710*/  FMUL.FTZ R28, R142, R28 ;  /* 0x0000001c8e1c7220 */ /* 0x000fe20000410000 */
[----:B------:R-:W-:Y:S02]  /*4720*/  FMUL.FTZ R88, R140, R30 ;  /* 0x0000001e8c587220 */ /* 0x000fe40000410000 */
[----:B------:R-:W-:Y:S01]  /*4730*/  LDS.128 R76, [R110+0x60] ;  /* 0x000060006e4c7984 */ /* 0x000fe20000000c00 */
[----:B------:R-:W-:-:S03]  /*4740*/  FFMA.FTZ R28, R143, R31, R28 ;  /* 0x0000001f8f1c7223 */ /* 0x000fc6000001001c */
[----:B------:R-:W-:Y:S01]  /*4750*/  LDS.128 R80, [R110+0x70] ;  /* 0x000070006e507984 */ /* 0x000fe20000000c00 */
[-C--:B------:R-:W-:Y:S01]  /*4760*/  FFMA.FTZ R88, R141, R28.reuse, R88 ;  /* 0x0000001c8d587223 */ /* 0x080fe20000010058 */
[----:B------:R-:W-:-:S04]  /*4770*/  FMUL.FTZ R89, R140, R28 ;  /* 0x0000001c8c597220 */ /* 0x000fc80000410000 */
[----:B------:R-:W-:Y:S01]  /*4780*/  FFMA.FTZ R89, R141, R30, -R89 ;  /* 0x0000001e8d597223 */ /* 0x000fe20000010859 */
[----:B------:R-:W4:Y:S04]  /*4790*/  SHFL.UP PT, R29, R88, 0x1, RZ ;  /* 0x04200000581d7989 */ /* 0x000f2800000e00ff */
[----:B------:R-:W5:Y:S01]  /*47a0*/  SHFL.UP PT, R28, R89, 0x1, RZ ;  /* 0x04200000591c7989 */ /* 0x000f6200000e00ff */
        /* <DEDUP_REMOVED lines=8> */
[-C--:B----4-:R-:W-:Y:S01]  /*4830*/  FMUL.FTZ R31, R89, R29.reuse ;  /* 0x0000001d591f7220 */ /* 0x090fe20000410000 */
[----:B------:R-:W-:-:S03]  /*4840*/  FMUL.FTZ R30, R88, R29 ;  /* 0x0000001d581e7220 */ /* 0x000fc60000410000 */
[-C--:B-----5:R-:W-:Y:S01]  /*4850*/  @P1 FFMA.FTZ R88, R88, R28.reuse, R31 ;  /* 0x0000001c58581223 */ /* 0x0a0fe2000001001f */
[----:B------:R-:W-:-:S04]  /*4860*/  @P1 FFMA.FTZ R89, R89, R28, -R30 ;  /* 0x0000001c59591223 */ /* 0x000fc8000001081e */
[----:B------:R-:W4:Y:S01]  /*4870*/  SHFL.UP PT, R29, R88, 0x2, RZ ;  /* 0x04400000581d7989 */ /* 0x000f2200000e00ff */
[----:B------:R-:W-:-:S03]  /*4880*/  ISETP.GE.AND P1, PT, R27, 0x2, PT ;  /* 0x000000021b00780c */ /* 0x000fc60003f26270 */
[----:B------:R-:W5:Y:S01]  /*4890*/  SHFL.UP PT, R28, R89, 0x2, RZ ;  /* 0x04400000591c7989 */ /* 0x000f6200000e00ff */
[-C--:B0-----:R-:W-:Y:S01]  /*48a0*/  FMUL.FTZ R31, R89, R49.reuse ;  /* 0x00000031591f7220 */ /* 0x081fe20000410000 */
[----:B------:R-:W-:-:S03]  /*48b0*/  FMUL.FTZ R30, R88, R49 ;  /* 0x00000031581e7220 */ /* 0x000fc60000410000 */
[-C--:B-1----:R-:W-:Y:S01]  /*48c0*/  FFMA.FTZ R31, R88, R48.reuse, R31 ;  /* 0x00000030581f7223 */ /* 0x082fe2000001001f */
[----:B------:R-:W-:-:S04]  /*48d0*/  FFMA.FTZ R30, R89, R48, -R30 ;  /* 0x00000030591e7223 */ /* 0x000fc8000001081e */
[----:B------:R-:W-:Y:S01]  /*48e0*/  @P1 FADD.FTZ R158, R158, R31 ;  /* 0x0000001f9e9e1221 */ /* 0x000fe20000010000 */
[----:B------:R-:W-:-:S04]  /*48f0*/  @P1 FADD.FTZ R157, R157, R30 ;  /* 0x0000001e9d9d1221 */ /* 0x000fc80000010000 */
[----:B------:R-:W0:Y:S01]  /*4900*/  SHFL.UP PT, R49, R158, 0x4, RZ ;  /* 0x048000009e317989 */ /* 0x000e2200000e00ff */
[CC--:B----4-:R-:W-:Y:S01]  /*4910*/  FMUL.FTZ R31, R89.reuse, R29.reuse ;  /* 0x0000001d591f7220 */ /* 0x0d0fe20000410000 */
[C---:B------:R-:W-:Y:S02]  /*4920*/  FMUL.FTZ R30, R88.reuse, R29 ;  /* 0x0000001d581e7220 */ /* 0x040fe40000410000 */
[----:B------:R-:W1:Y:S01]  /*4930*/  SHFL.UP PT, R48, R157, 0x4, RZ ;  /* 0x048000009d307989 */ /* 0x000e6200000e00ff */
        /* <DEDUP_REMOVED lines=10> */
[----:B------:R-:W-:Y:S01]  /*49e0*/  @P1 FADD.FTZ R157, R157, R30 ;  /* 0x0000001e9d9d1221 */ /* 0x000fe20000010000 */
[----:B----4-:R-:W-:-:S03]  /*49f0*/  FMUL.FTZ R31, R89, R29 ;  /* 0x0000001d591f7220 */ /* 0x010fc60000410000 */
[----:B------:R-:W0:Y:S01]  /*4a00*/  SHFL.UP PT, R48, R158, 0x8, RZ ;  /* 0x050000009e307989 */ /* 0x000e2200000e00ff */
[C---:B------:R-:W-:Y:S01]  /*4a10*/  FMUL.FTZ R30, R88.reuse, R29 ;  /* 0x0000001d581e7220 */ /* 0x040fe20000410000 */
[-C--:B-----5:R-:W-:Y:S02]  /*4a20*/  @P1 FFMA.FTZ R88, R88, R28.reuse, R31 ;  /* 0x0000001c58581223 */ /* 0x0a0fe4000001001f */
[----:B------:R-:W1:Y:S01]  /*4a30*/  SHFL.UP PT, R31, R157, 0x8, RZ ;  /* 0x050000009d1f7989 */ /* 0x000e6200000e00ff */
[----:B------:R-:W-:-:S03]  /*4a40*/  @P1 FFMA.FTZ R89, R89, R28, -R30 ;  /* 0x0000001c59591223 */ /* 0x000fc6000001081e */
[----:B------:R-:W4:Y:S04]  /*4a50*/  SHFL.UP PT, R29, R88, 0x8, RZ ;  /* 0x05000000581d7989 */ /* 0x000f2800000e00ff */
[----:B------:R-:W5:Y:S01]  /*4a60*/  SHFL.UP PT, R28, R89, 0x8, RZ ;  /* 0x05000000591c7989 */ /* 0x000f6200000e00ff */
[----:B------:R-:W-:Y:S01]  /*4a70*/  ISETP.GE.AND P1, PT, R27, 0x8, PT ;  /* 0x000000081b00780c */ /* 0x000fe20003f26270 */
[-C--:B0-----:R-:W-:Y:S01]  /*4a80*/  FMUL.FTZ R49, R89, R48.reuse ;  /* 0x0000003059317220 */ /* 0x081fe20000410000 */
[----:B------:R-:W-:-:S03]  /*4a90*/  FMUL.FTZ R48, R88, R48 ;  /* 0x0000003058307220 */ /* 0x000fc60000410000 */
[-C--:B-1----:R-:W-:Y:S01]  /*4aa0*/  FFMA.FTZ R51, R88, R31.reuse, R49 ;  /* 0x0000001f58337223 */ /* 0x082fe20000010031 */
[C---:B------:R-:W-:Y:S01]  /*4ab0*/  FFMA.FTZ R48, R89.reuse, R31, -R48 ;  /* 0x0000001f59307223 */ /* 0x040fe20000010830 */
[----:B----4-:R-:W-:-:S06]  /*4ac0*/  FMUL.FTZ R49, R89, R29 ;  /* 0x0000001d59317220 */ /* 0x010fcc0000410000 */
[----:B------:R-:W-:Y:S01]  /*4ad0*/  @P1 FADD.FTZ R158, R158, R51 ;  /* 0x000000339e9e1221 */ /* 0x000fe20000010000 */
[C---:B------:R-:W-:Y:S01]  /*4ae0*/  FMUL.FTZ R30, R88.reuse, R29 ;  /* 0x0000001d581e7220 */ /* 0x040fe20000410000 */
[----:B------:R-:W-:Y:S01]  /*4af0*/  @P1 FADD.FTZ R157, R157, R48 ;  /* 0x000000309d9d1221 */ /* 0x000fe20000010000 */
[-C--:B-----5:R-:W-:Y:S02]  /*4b00*/  @P1 FFMA.FTZ R88, R88, R28.reuse, R49 ;  /* 0x0000001c58581223 */ /* 0x0a0fe40000010031 */
[----:B------:R-:W0:Y:S01]  /*4b10*/  SHFL.UP PT, R31, R158, 0x10, RZ ;  /* 0x060000009e1f7989 */ /* 0x000e2200000e00ff */
[----:B------:R-:W-:-:S03]  /*4b20*/  @P1 FFMA.FTZ R89, R89, R28, -R30 ;  /* 0x0000001c59591223 */ /* 0x000fc6000001081e */
[----:B------:R-:W1:Y:S04]  /*4b30*/  SHFL.UP PT, R28, R88, 0x10, RZ ;  /* 0x06000000581c7989 */ /* 0x000e6800000e00ff */
[----:B------:R-:W4:Y:S04]  /*4b40*/  SHFL.UP PT, R29, R157, 0x10, RZ ;  /* 0x060000009d1d7989 */ /* 0x000f2800000e00ff */
[----:B------:R-:W5:Y:S01]  /*4b50*/  SHFL.UP PT, R93, R89, 0x10, RZ ;  /* 0x06000000595d7989 */ /* 0x000f6200000e00ff */
[----:B------:R-:W-:Y:S01]  /*4b60*/  ISETP.NE.AND P1, PT, R27, 0x1f, PT ;  /* 0x0000001f1b00780c */ /* 0x000fe20003f25270 */
[----:B---3--:R-:W-:Y:S01]  /*4b70*/  ULEA UR22, UR40, UR19, 0x18 ;  /* 0x0000001328167291 */ /* 0x008fe2000f8ec0ff */
[----:B------:R-:W-:Y:S01]  /*4b80*/  HFMA2 R48, -RZ, RZ, 1.875, 0 ;  /* 0x3f800000ff307431 */ /* 0x000fe200000001ff */
[----:B------:R-:W-:-:S02]  /*4b90*/  CS2R R50, SRZ ;  /* 0x0000000000327805 */ /* 0x000fc4000001ff00 */
[----:B------:R-:W-:-:S06]  /*4ba0*/  MOV R49, RZ ;  /* 0x000000ff00317202 */ /* 0x000fcc0000000f00 */
[----:B------:R-:W-:Y:S01]  /*4bb0*/  @P0 LDS.128 R48, [UR18+0x4260] ;  /* 0x00426012ff300984 */ /* 0x000fe20008000c00 */
[CC--:B0-----:R-:W-:Y:S01]  /*4bc0*/  FMUL.FTZ R30, R88.reuse, R31.reuse ;  /* 0x0000001f581e7220 */ /* 0x0c1fe20000410000 */
[C---:B------:R-:W-:Y:S01]  /*4bd0*/  FMUL.FTZ R31, R89.reuse, R31 ;  /* 0x0000001f591f7220 */ /* 0x040fe20000410000 */
[CC--:B-1----:R-:W-:Y:S01]  /*4be0*/  FMUL.FTZ R92, R88.reuse, R28.reuse ;  /* 0x0000001c585c7220 */ /* 0x0c2fe20000410000 */
[C---:B------:R-:W-:Y:S01]  /*4bf0*/  FMUL.FTZ R28, R89.reuse, R28 ;  /* 0x0000001c591c7220 */ /* 0x040fe20000410000 */
[CC--:B----4-:R-:W-:Y:S01]  /*4c00*/  FFMA.FTZ R30, R89.reuse, R29.reuse, -R30 ;  /* 0x0000001d591e7223 */ /* 0x0d0fe2000001081e */
[----:B------:R-:W-:Y:S01]  /*4c10*/  FFMA.FTZ R31, R88, R29, R31 ;  /* 0x0000001d581f7223 */ /* 0x000fe2000001001f */
[----:B------:R-:W-:Y:S01]  /*4c20*/  @!P1 LEA R156, R90, UR22, 0x4 ;  /* 0x000000165a9c9c11 */ /* 0x000fe2000f8e20ff */
[-C--:B-----5:R-:W-:Y:S01]  /*4c30*/  FFMA.FTZ R92, R89, R93.reuse, -R92 ;  /* 0x0000005d595c7223 */ /* 0x0a0fe2000001085c */
[----:B------:R-:W-:Y:S01]  /*4c40*/  FFMA.FTZ R93, R88, R93, R28 ;  /* 0x0000005d585d7223 */ /* 0x000fe2000001001c */
[----:B------:R-:W-:Y:S01]  /*4c50*/  FADD.FTZ R94, R157, R30 ;  /* 0x0000001e9d5e7221 */ /* 0x000fe20000010000 */
[----:B------:R-:W-:-:S05]  /*4c60*/  FADD.FTZ R95, R158, R31 ;  /* 0x0000001f9e5f7221 */ /* 0x000fca0000010000 */
[----:B------:R0:W-:Y:S01]  /*4c70*/  @!P1 STS.128 [R156+0x4200], R92 ;  /* 0x0042005c9c009388 */ /* 0x0001e20000000c00 */
[----:B------:R-:W-:Y:S06]  /*4c80*/  BAR.SYNC.DEFER_BLOCKING 0x0 ;  /* 0x0000000000007b1d */ /* 0x000fec0000010000 */
[----:B------:R-:W1:Y:S04]  /*4c90*/  LDS.128 R28, [UR22+0x4200] ;  /* 0x00420016ff1c7984 */ /* 0x000e680008000c00 */
[----:B------:R-:W3:Y:S01]  /*4ca0*/  LDS.128 R84, [UR22+0x4210] ;  /* 0x00421016ff547984 */ /* 0x000ee20008000c00 */
[----:B------:R-:W-:-:S02]  /*4cb0*/  ISETP.GE.AND P1, PT, R27, 0x10, PT ;  /* 0x000000101b00780c */ /* 0x000fc40003f26270 */
[C---:B------:R-:W-:Y:S02]  /*4cc0*/  ISETP.NE.AND P2, PT, R90.reuse, 0x3, PT ;  /* 0x000000035a00780c */ /* 0x040fe40003f45270 */
[C---:B------:R-:W-:Y:S02]  /*4cd0*/  ISETP.NE.AND P3, PT, R90.reuse, 0x2, PT ;  /* 0x000000025a00780c */ /* 0x040fe40003f65270 */
[----:B------:R-:W-:Y:S02]  /*4ce0*/  ISETP.NE.AND P4, PT, R90, 0x1, PT ;  /* 0x000000015a00780c */ /* 0x000fe40003f85270 */
[----:B------:R-:W-:Y:S02]  /*4cf0*/  FSEL R154, R89, R92, !P1 ;  /* 0x0000005c599a7208 */ /* 0x000fe40004800000 */
[----:B------:R-:W-:Y:S02]  /*4d00*/  FSEL R155, R88, R93, !P1 ;  /* 0x0000005d589b7208 */ /* 0x000fe40004800000 */
[----:B------:R-:W4:Y:S01]  /*4d10*/  LDS.128 R88, [UR22+0x4220] ;  /* 0x00422016ff587984 */ /* 0x000f220008000c00 */
[----:B--2---:R-:W-:-:S02]  /*4d20*/  R2UR UR42, R116 ;  /* 0x00000000742a72ca */ /* 0x004fc400000e0000 */
[----:B0-----:R-:W-:Y:S02]  /*4d30*/  FSEL R156, R157, R94, !P1 ;  /* 0x0000005e9d9c7208 */ /* 0x001fe40004800000 */
[----:B------:R-:W-:Y:S02]  /*4d40*/  FSEL R157, R158, R95, !P1 ;  /* 0x0000005f9e9d7208 */ /* 0x000fe40004800000 */
[----:B-1----:R-:W-:Y:S01]  /*4d50*/  FSEL R116, R28, R99, !P4 ;  /* 0x000000631c747208 */ /* 0x002fe20006000000 */
[----:B---3--:R-:W-:-:S04]  /*4d60*/  FMUL.FTZ R93, R29, R85 ;  /* 0x000000551d5d7220 */ /* 0x008fc80000410000 */
[C---:B------:R-:W-:Y:S02]  /*4d70*/  FFMA.FTZ R99, R28.reuse, R84, -R93 ;  /* 0x000000541c637223 */ /* 0x040fe4000001085d */
[----:B------:R-:W0:Y:S01]  /*4d80*/  LDS.128 R92, [UR22+0x4230] ;  /* 0x00423016ff5c7984 */ /* 0x000e220008000c00 */
[-C--:B------:R-:W-:Y:S01]  /*4d90*/  FMUL.FTZ R28, R28, R85.reuse ;  /* 0x000000551c1c7220 */ /* 0x080fe20000410000 */
[----:B------:R-:W-:Y:S02]  /*4da0*/  FSEL R98, R29, R98, !P4 ;  /* 0x000000621d627208 */ /* 0x000fe40006000000 */
[----:B------:R-:W-:Y:S01]  /*4db0*/  R2UR UR43, R117 ;  /* 0x00000000752b72ca */ /* 0x000fe200000e0000 */
[----:B------:R-:W-:Y:S01]  /*4dc0*/  FFMA.FTZ R29, R29, R84, R28 ;  /* 0x000000541d1d7223 */ /* 0x000fe2000001001c */
[-C--:B------:R-:W-:Y:S01]  /*4dd0*/  FMUL.FTZ R117, R31, R85.reuse ;  /* 0x000000551f757220 */ /* 0x080fe20000410000 */
[C---:B------:R-:W-:Y:S01]  /*4de0*/  FMUL.FTZ R28, R30.reuse, R85 ;  /* 0x000000551e1c7220 */ /* 0x040fe20000410000 */
[----:B------:R-:W-:-:S02]  /*4df0*/  FSEL R101, R30, R101, !P4 ;  /* 0x000000651e657208 */ /* 0x000fc40006000000 */
[-C--:B------:R-:W-:Y:S01]  /*4e00*/  FFMA.FTZ R117, R30, R84.reuse, -R117 ;  /* 0x000000541e757223 */ /* 0x080fe20000010875 */
[----:B------:R-:W-:Y:S01]  /*4e10*/  FFMA.FTZ R28, R31, R84, R28 ;  /* 0x000000541f1c7223 */ /* 0x000fe2000001001c */
[-C--:B----4-:R-:W-:Y:S02]  /*4e20*/  FMUL.FTZ R30, R99, R89.reuse ;  /* 0x00000059631e7220 */ /* 0x090fe40000410000 */
[----:B------:R-:W-:Y:S01]  /*4e30*/  FADD.FTZ R86, R86, R117 ;  /* 0x0000007556567221 */ /* 0x000fe20000010000 */
[----:B------:R-:W-:Y:S01]  /*4e40*/  FADD.FTZ R87, R87, R28 ;  /* 0x0000001c57577221 */ /* 0x000fe20000010000 */
[CC--:B------:R-:W-:Y:S01]  /*4e50*/  FMUL.FTZ R28, R29.reuse, R89.reuse ;  /* 0x000000591d1c7220 */ /* 0x0c0fe20000410000 */
[C---:B------:R-:W-:Y:S01]  /*4e60*/  FSEL R98, R29.reuse, R98, !P3 ;  /* 0x000000621d627208 */ /* 0x040fe20005800000 */
[----:B------:R-:W-:Y:S01]  /*4e70*/  FFMA.FTZ R29, R29, R88, R30 ;  /* 0x000000581d1d7223 */ /* 0x000fe2000001001e */
[-C--:B------:R-:W-:Y:S01]  /*4e80*/  FMUL.FTZ R85, R87, R89.reuse ;  /* 0x0000005957557220 */ /* 0x080fe20000410000 */
[----:B------:R-:W-:Y:S01]  /*4e90*/  FMUL.FTZ R30, R86, R89 ;  /* 0x00000059561e7220 */ /* 0x000fe20000410000 */
[----:B------:R-:W-:-:S02]  /*4ea0*/  ISETP.GE.U32.AND P1, PT, R97, 0x20, PT ;  /* 0x000000206100780c */ /* 0x000fc40003f26070 */
[-C--:B------:R-:W-:Y:S01]  /*4eb0*/  FFMA.FTZ R89, R86, R88.reuse, -R85 ;  /* 0x0000005856597223 */ /* 0x080fe20000010855 */
[----:B------:R-:W-:Y:S01]  /*4ec0*/  FFMA.FTZ R30, R87, R88, R30 ;  /* 0x00000058571e7223 */ /* 0x000fe2000001001e */
[----:B------:R-:W-:Y:S01]  /*4ed0*/  FSEL R100, R31, R100, !P4 ;  /* 0x000000641f647208 */ /* 0x000fe20006000000 */
[C---:B------:R-:W-:Y:S01]  /*4ee0*/  FFMA.FTZ R28, R99.reuse, R88, -R28 ;  /* 0x00000058631c7223 */ /* 0x040fe2000001081c */
[----:B------:R-:W-:Y:S01]  /*4ef0*/  FSEL R31, R99, R116, !P3 ;  /* 0x00000074631f7208 */ /* 0x000fe20005800000 */
[----:B------:R-:W-:Y:S01]  /*4f00*/  FADD.FTZ R91, R91, R30 ;  /* 0x0000001e5b5b7221 */ /* 0x000fe20000010000 */
[----:B------:R-:W-:Y:S01]  /*4f10*/  FADD.FTZ R90, R90, R89 ;  /* 0x000000595a5a7221 */ /* 0x000fe20000010000 */
[----:B------:R-:W-:Y:S02]  /*4f20*/  FSEL R100, R87, R100, !P3 ;  /* 0x0000006457647208 */ /* 0x000fe40005800000 */
[----:B------:R-:W-:Y:S01]  /*4f30*/  FSEL R99, R28, R31, !P2 ;  /* 0x0000001f1c637208 */ /* 0x000fe20005000000 */
[----:B------:R-:W1:Y:S01]  /*4f40*/  SHFL.UP PT, R154, R154, 0x1, RZ ;  /* 0x042000009a9a7989 */ /* 0x000e6200000e00ff */
[----:B------:R-:W-:Y:S01]  /*4f50*/  FSEL R101, R86, R101, !P3 ;  /* 0x0000006556657208 */ /* 0x000fe20005800000 */
[-C--:B0-----:R-:W-:Y:S01]  /*4f60*/  FMUL.FTZ R87, R29, R93.reuse ;  /* 0x0000005d1d577220 */ /* 0x081fe20000410000 */
[-C--:B------:R-:W-:Y:S01]  /*4f70*/  FMUL.FTZ R31, R91, R93.reuse ;  /* 0x0000005d5b1f7220 */ /* 0x080fe20000410000 */
[----:B------:R-:W-:-:S02]  /*4f80*/  FMUL.FTZ R84, R90, R93 ;  /* 0x0000005d5a547220 */ /* 0x000fc40000410000 */
[CC--:B------:R-:W-:Y:S01]  /*4f90*/  FFMA.FTZ R30, R28.reuse, R92.reuse, -R87 ;  /* 0x0000005c1c1e7223 */ /* 0x0c0fe20000010857 */
[----:B------:R-:W-:Y:S01]  /*4fa0*/  FMUL.FTZ R28, R28, R93 ;  /* 0x0000005d1c1c7220 */ /* 0x000fe20000410000 */
[CC--:B------:R-:W-:Y:S01]  /*4fb0*/  FFMA.FTZ R31, R90.reuse, R92.reuse, -R31 ;  /* 0x0000005c5a1f7223 */ /* 0x0c0fe2000001081f */
[----:B------:R-:W-:Y:S01]  /*4fc0*/  FFMA.FTZ R84, R91, R92, R84 ;  /* 0x0000005c5b547223 */ /* 0x000fe20000010054 */
[----:B------:R-:W0:Y:S01]  /*4fd0*/  SHFL.UP PT, R155, R155, 0x1, RZ ;  /* 0x042000009b9b7989 */ /* 0x000e2200000e00ff */
[----:B------:R-:W-:Y:S03]  /*4fe0*/  BSSY.RECONVERGENT B0, `(.L_x_443) ;  /* 0x000002a000007945 */ /* 0x000fe60003800200 */
[----:B------:R2:W3:Y:S01]  /*4ff0*/  SHFL.UP PT, R85, R156, 0x1, RZ ;  /* 0x042000009c557989 */ /* 0x0004e200000e00ff */
[----:B------:R-:W-:-:S03]  /*5000*/  FSEL R101, R90, R101, !P2 ;  /* 0x000000655a657208 */ /* 0x000fc60005000000 */
[----:B------:R-:W4:Y:S01]  /*5010*/  SHFL.UP PT, R157, R157, 0x1, RZ ;  /* 0x042000009d9d7989 */ /* 0x000f2200000e00ff */
[----:B------:R-:W-:Y:S01]  /*5020*/  FSEL R100, R91, R100, !P2 ;  /* 0x000000645b647208 */ /* 0x000fe20005000000 */
[C---:B------:R-:W-:Y:S01]  /*5030*/  FFMA.FTZ R28, R29.reuse, R92, R28 ;  /* 0x0000005c1d1c7223 */ /* 0x040fe2000001001c */
[----:B------:R-:W-:Y:S01]  /*5040*/  FSEL R98, R29, R98, !P2 ;  /* 0x000000621d627208 */ /* 0x000fe20005000000 */
[----:B------:R-:W-:Y:S01]  /*5050*/  FADD.FTZ R31, R94, R31 ;  /* 0x0000001f5e1f7221 */ /* 0x000fe20000010000 */
[----:B------:R-:W-:Y:S01]  /*5060*/  FADD.FTZ R84, R95, R84 ;  /* 0x000000545f547221 */ /* 0x000fe20000010000 */
[----:B-12---:R-:W-:Y:S06]  /*5070*/  @!P1 BRA `(.L_x_444) ;  /* 0x0000000000409947 */ /* 0x006fec0003800000 */
[C---:B0-----:R-:W-:Y:S01]  /*5080*/  FMUL.FTZ R29, R155.reuse, R101 ;  /* 0x000000659b1d7220 */ /* 0x041fe20000410000 */
[C---:B------:R-:W-:Y:S01]  /*5090*/  FMUL.FTZ R30, R155.reuse, R100 ;  /* 0x000000649b1e7220 */ /* 0x040fe20000410000 */
[C---:B------:R-:W-:Y:S01]  /*50a0*/  FMUL.FTZ R28, R155.reuse, R98 ;  /* 0x000000629b1c7220 */ /* 0x040fe20000410000 */
[----:B------:R-:W-:Y:S01]  /*50b0*/  FMUL.FTZ R155, R155, R99 ;  /* 0x000000639b9b7220 */ /* 0x000fe20000410000 */
[C---:B------:R-:W-:Y:S01]  /*50c0*/  FFMA.FTZ R84, R154.reuse, R100, R29 ;  /* 0x000000649a547223 */ /* 0x040fe2000001001d */
[C---:B------:R-:W-:Y:S01]  /*50d0*/  FFMA.FTZ R30, R154.reuse, R101, -R30 ;  /* 0x000000659a1e7223 */ /* 0x040fe2000001081e */
[C---:B------:R-:W-:Y:S01]  /*50e0*/  FFMA.FTZ R28, R154.reuse, R99, -R28 ;  /* 0x000000639a1c7223 */ /* 0x040fe2000001081c */
[----:B------:R-:W-:Y:S01]  /*50f0*/  FFMA.FTZ R155, R154, R98, R155 ;  /* 0x000000629a9b7223 */ /* 0x000fe2000001009b */
[----:B----4-:R-:W-:Y:S01]  /*5100*/  FADD.FTZ R157, R157, R84 ;  /* 0x000000549d9d7221 */ /* 0x010fe20000010000 */
[----:B---3--:R-:W-:Y:S01]  /*5110*/  FADD.FTZ R30, R85, R30 ;  /* 0x0000001e551e7221 */ /* 0x008fe20000010000 */
[----:B------:R-:W-:-:S04]  /*5120*/  ISETP.NE.AND P1, PT, R27, RZ, PT ;  /* 0x000000ff1b00720c */ /* 0x000fc80003f25270 */
[----:B------:R-:W-:Y:S02]  /*5130*/  FSEL R154, R99, R28, !P1 ;  /* 0x0000001c639a7208 */ /* 0x000fe40004800000 */
[----:B------:R-:W-:Y:S02]  /*5140*/  FSEL R155, R98, R155, !P1 ;  /* 0x0000009b629b7208 */ /* 0x000fe40004800000 */
[----:B------:R-:W-:Y:S02]  /*5150*/  FSEL R85, R101, R30, !P1 ;  /* 0x0000001e65557208 */ /* 0x000fe40004800000 */
[----:B------:R-:W-:Y:S01]  /*5160*/  FSEL R157, R100, R157, !P1 ;  /* 0x0000009d649d7208 */ /* 0x000fe20004800000 */
[----:B------:R-:W-:Y:S06]  /*5170*/  BRA `(.L_x_445) ;  /* 0x0000000000407947 */ /* 0x000fec0003800000 */
.L_x_444:
[----:B------:R-:W-:Y:S01]  /*5180*/  ISETP.NE.AND P1, PT, R27, RZ, PT ;  /* 0x000000ff1b00720c */ /* 0x000fe20003f25270 */
[C---:B------:R-:W-:Y:S01]  /*5190*/  FMUL.FTZ R29, R28.reuse, R49 ;  /* 0x000000311c1d7220 */ /* 0x040fe20000410000 */
[C---:B------:R-:W-:Y:S01]  /*51a0*/  FMUL.FTZ R87, R28.reuse, R51 ;  /* 0x000000331c577220 */ /* 0x040fe20000410000 */
[C---:B------:R-:W-:Y:S01]  /*51b0*/  FMUL.FTZ R88, R28.reuse, R50 ;  /* 0x000000321c587220 */ /* 0x040fe20000410000 */
[----:B------:R-:W-:Y:S02]  /*51c0*/  FMUL.FTZ R28, R28, R48 ;  /* 0x000000301c1c7220 */ /* 0x000fe40000410000 */
[----:B------:R-:W-:-:S07]  /*51d0*/  FFMA.FTZ R86, R30, R50, -R87 ;  /* 0x000000321e567223 */ /* 0x000fce0000010857 */
[----:B------:R1:W-:Y:S01]  /*51e0*/  @!P1 STS.128 [UR22+0x4250], R48 ;  /* 0x00425030ff009988 */ /* 0x0003e20008000c16 */
[----:B------:R-:W-:Y:S02]  /*51f0*/  @!P1 MOV R154, R48 ;  /* 0x00000030009a9202 */ /* 0x000fe40000000f00 */
[----:B---3--:R-:W-:Y:S02]  /*5200*/  @!P1 MOV R85, R50 ;  /* 0x0000003200559202 */ /* 0x008fe40000000f00 */
[----:B0-----:R-:W-:Y:S02]  /*5210*/  @!P1 MOV R155, R49 ;  /* 0x00000031009b9202 */ /* 0x001fe40000000f00 */
[-C--:B----4-:R-:W-:Y:S01]  /*5220*/  @!P1 MOV R157, R51.reuse ;  /* 0x00000033009d9202 */ /* 0x090fe20000000f00 */
[C---:B-1----:R-:W-:Y:S01]  /*5230*/  FFMA.FTZ R48, R30.reuse, R48, -R29 ;  /* 0x000000301e307223 */ /* 0x042fe2000001081d */
[C---:B------:R-:W-:Y:S01]  /*5240*/  FFMA.FTZ R29, R30.reuse, R51, R88 ;  /* 0x000000331e1d7223 */ /* 0x040fe20000010058 */
[----:B------:R-:W-:Y:S01]  /*5250*/  FFMA.FTZ R49, R30, R49, R28 ;  /* 0x000000311e317223 */ /* 0x000fe2000001001c */
[----:B------:R-:W-:-:S02]  /*5260*/  FADD.FTZ R50, R31, R86 ;  /* 0x000000561f327221 */ /* 0x000fc40000010000 */
[----:B------:R-:W-:-:S07]  /*5270*/  FADD.FTZ R51, R84, R29 ;  /* 0x0000001d54337221 */ /* 0x000fce0000010000 */
.L_x_445:
[----:B------:R-:W-:Y:S05]  /*5280*/  BSYNC.RECONVERGENT B0 ;  /* 0x0000000000007941 */ /* 0x000fea0003800200 */
.L_x_443:
        /* <DEDUP_REMOVED lines=118> */
.L_x_447:
[----:B------:R-:W-:Y:S05]  /*59f0*/  BSYNC.RECONVERGENT B0 ;  /* 0x0000000000007941 */ /* 0x000fea0003800200 */
.L_x_446:
[----:B0-----:R-:W-:Y:S01]  /*5a00*/  FMUL.FTZ R49, R55, UR43 ;  /* 0x0000002b37317c20 */ /* 0x001fe20008410000 */
[----:B------:R-:W-:Y:S01]  /*5a10*/  FMUL.FTZ R51, R59, UR43 ;  /* 0x0000002b3b337c20 */ /* 0x000fe20008410000 */
[----:B------:R-:W-:Y:S01]  /*5a20*/  FMUL.FTZ R55, R55, UR42 ;  /* 0x0000002a37377c20 */ /* 0x000fe20008410000 */
[----:B------:R-:W-:Y:S01]  /*5a30*/  FMUL.FTZ R59, R59, UR42 ;  /* 0x0000002a3b3b7c20 */ /* 0x000fe20008410000 */
[----:B------:R-:W-:Y:S01]  /*5a40*/  FFMA.FTZ R28, R54, UR42, -R49 ;  /* 0x0000002a361c7c23 */ /* 0x000fe20008010831 */
[C---:B------:R-:W-:Y:S01]  /*5a50*/  FMUL.FTZ R49, R57.reuse, UR43 ;  /* 0x0000002b39317c20 */ /* 0x040fe20008410000 */
[----:B------:R-:W-:Y:S01]  /*5a60*/  FMUL.FTZ R57, R57, UR42 ;  /* 0x0000002a39397c20 */ /* 0x000fe20008410000 */
[----:B------:R-:W-:Y:S01]  /*5a70*/  FFMA.FTZ R51, R58, UR42, -R51 ;  /* 0x0000002a3a337c23 */ /* 0x000fe20008010833 */
[----:B------:R-:W-:Y:S01]  /*5a80*/  FFMA.FTZ R54, R54, UR43, R55 ;  /* 0x0000002b36367c23 */ /* 0x000fe20008010037 */
[C---:B------:R-:W-:Y:S01]  /*5a90*/  FFMA.FTZ R49, R56.reuse, UR42, -R49 ;  /* 0x0000002a38317c23 */ /* 0x040fe20008010831 */
[----:B------:R-:W-:Y:S01]  /*5aa0*/  FFMA.FTZ R56, R56, UR43, R57 ;  /* 0x0000002b38387c23 */ /* 0x000fe20008010039 */
[----:B------:R-:W-:Y:S01]  /*5ab0*/  FFMA.FTZ R58, R58, UR43, R59 ;  /* 0x0000002b3a3a7c23 */ /* 0x000fe2000801003b */
        /* <DEDUP_REMOVED lines=9> */
[----:B------:R-:W-:Y:S01]  /*5b50*/  FFMA.FTZ R60, R60, UR43, R61 ;  /* 0x0000002b3c3c7c23 */ /* 0x000fe2000801003d */
        /* <DEDUP_REMOVED lines=34> */
[----:B------:R-:W-:Y:S01]  /*5d80*/  UIADD3 UR7, UPT, UPT, UR7, 0x1, URZ ;  /* 0x0000000107077890 */ /* 0x000fe2000fffe0ff */
[----:B------:R-:W-:Y:S01]  /*5d90*/  FFMA.FTZ R73, R78, UR42, -R73 ;  /* 0x0000002a4e497c23 */ /* 0x000fe20008010849 */
[----:B------:R-:W-:Y:S01]  /*5da0*/  FFMA.FTZ R53, R52, UR43, R53 ;  /* 0x0000002b34357c23 */ /* 0x000fe20008010035 */
[----:B------:R-:W-:Y:S01]  /*5db0*/  FFMA.FTZ R78, R78, UR43, R79 ;  /* 0x0000002b4e4e7c23 */ /* 0x000fe2000801004f */
[----:B------:R-:W-:Y:S01]  /*5dc0*/  FFMA.FTZ R81, R80, UR43, R81 ;  /* 0x0000002b50517c23 */ /* 0x000fe20008010051 */
[----:B------:R-:W-:Y:S01]  /*5dd0*/  FFMA.FTZ R83, R82, UR43, R83 ;  /* 0x0000002b52537c23 */ /* 0x000fe20008010053 */
[----:B------:R-:W-:Y:S01]  /*5de0*/  FADD.FTZ R50, RZ, R141 ;  /* 0x0000008dff327221 */ /* 0x000fe20000010000 */
[----:B------:R-:W-:Y:S01]  /*5df0*/  UISETP.GE.AND UP0, UPT, UR7, UR44, UPT ;  /* 0x0000002c0700728c */ /* 0x000fe2000bf06270 */
[----:B------:R-:W-:Y:S01]  /*5e00*/  FFMA.FTZ R29, R52, UR42, -R29 ;  /* 0x0000002a341d7c23 */ /* 0x000fe2000801081d */
[----:B------:R-:W-:Y:S01]  /*5e10*/  FFMA.FTZ R48, R80, UR42, -R75 ;  /* 0x0000002a50307c23 */ /* 0x000fe2000801084b */
[----:B------:R-:W-:Y:S01]  /*5e20*/  FFMA.FTZ R77, R82, UR42, -R77 ;  /* 0x0000002a524d7c23 */ /* 0x000fe2000801084d */
        /* <DEDUP_REMOVED lines=49> */
.L_x_442:
[----:B------:R-:W-:Y:S01]  /*6140*/  BAR.SYNC.DEFER_BLOCKING 0x0 ;  /* 0x0000000000007b1d */ /* 0x000fe20000010000 */
[----:B------:R-:W-:Y:S01]  /*6150*/  USHF.L.U32 UR7, UR6, 0xb, URZ ;  /* 0x0000000b06077899 */ /* 0x000fe200080006ff */
[----:B------:R-:W-:Y:S01]  /*6160*/  HFMA2 R3, -RZ, RZ, 0, 0 ;  /* 0x00000000ff037431 */ /* 0x000fe200000001ff */
[----:B------:R-:W-:Y:S01]  /*6170*/  LOP3.LUT R48, R97, 0x1f, RZ, 0xc0, !PT ;  /* 0x0000001f61307812 */ /* 0x000fe200078ec0ff */
[----:B------:R-:W-:-:S04]  /*6180*/  UIADD3 UR25, UP0, UPT, UR25, 0x4000, URZ ;  /* 0x0000400019197890 */ /* 0x000fc8000ff1e0ff */
[----:B------:R-:W0:Y:S01]  /*6190*/  LDC.64 R4, c[0x0][0x420] ;  /* 0x00010800ff047b82 */ /* 0x000e220000000a00 */
[----:B------:R-:W-:Y:S01]  /*61a0*/  MOV R2, UR7 ;  /* 0x0000000700027c02 */ /* 0x000fe20008000f00 */
[----:B------:R-:W-:Y:S02]  /*61b0*/  UIADD3 UR6, UPT, UPT, UR6, 0x1, URZ ;  /* 0x0000000106067890 */ /* 0x000fe4000fffe0ff */
[----:B------:R-:W-:Y:S01]  /*61c0*/  UIADD3.X UR38, UPT, UPT, URZ, UR38, URZ, UP0, !UPT ;  /* 0x00000026ff267290 */ /* 0x000fe200087fe4ff */
[----:B------:R-:W1:Y:S03]  /*61d0*/  LDCU UR7, c[0x0][0x394] ;  /* 0x00007280ff0777ac */ /* 0x000e660008000800 */
[----:B------:R-:W2:Y:S01]  /*61e0*/  LDC.64 R6, c[0x0][0x428] ;  /* 0x00010a00ff067b82 */ /* 0x000ea20000000a00 */
[----:B------:R-:W-:Y:S02]  /*61f0*/  UIADD3 UR16, UP1, UPT, UR16, 0x2000, URZ ;  /* 0x0000200010107890 */ /* 0x000fe4000ff3e0ff */
[----:B------:R-:W-:-:S02]  /*6200*/  UIADD3 UR14, UP2, UPT, UR14, 0x2000, URZ ;  /* 0x000020000e0e7890 */ /* 0x000fc4000ff5e0ff */
[----:B------:R-:W-:-:S03]  /*6210*/  UIADD3.X UR39, UPT, UPT, URZ, UR39, URZ, UP1, !UPT ;  /* 0x00000027ff277290 */ /* 0x000fc60008ffe4ff */
[----:B------:R-:W3:Y:S01]  /*6220*/  LDC.64 R28, c[0x0][0x478] ;  /* 0x00011e00ff1c7b82 */ /* 0x000ee20000000a00 */
[----:B------:R-:W-:Y:S01]  /*6230*/  UIADD3.X UR17, UPT, UPT, URZ, UR17, URZ, UP2, !UPT ;  /* 0x00000011ff117290 */ /* 0x000fe200097fe4ff */
[----:B------:R-:W-:Y:S04]  /*6240*/  STS.128 [R25], R32 ;  /* 0x0000002019007388 */ /* 0x000fe80000000c00 */
[----:B------:R-:W-:Y:S01]  /*6250*/  STS.128 [R25+0x10], R36 ;  /* 0x0000102419007388 */ /* 0x000fe20000000c00 */
[----:B0-----:R-:W-:Y:S01]  /*6260*/  IMAD.WIDE.U32 R2, R4, UR24, R2 ;  /* 0x0000001804027c25 */ /* 0x001fe2000f8e0002 */
[----:B-1----:R-:W-:Y:S02]  /*6270*/  UISETP.GE.AND UP0, UPT, UR6, UR7, UPT ;  /* 0x000000070600728c */ /* 0x002fe4000bf06270 */
[----:B------:R-:W-:Y:S01]  /*6280*/  STS.128 [R25+0x20], R40 ;  /* 0x0000202819007388 */ /* 0x000fe20000000c00 */
[----:B------:R-:W-:Y:S01]  /*6290*/  IMAD R3, R5, UR24, R3 ;  /* 0x0000001805037c24 */ /* 0x000fe2000f8e0203 */
[----:B------:R-:W-:-:S02]  /*62a0*/  SHF.L.U32 R5, R97, 0x2, RZ ;  /* 0x0000000261057819 */ /* 0x000fc400000006ff */
[----:B------:R-:W-:Y:S01]  /*62b0*/  STS.128 [R25+0x30], R44 ;  /* 0x0000302c19007388 */ /* 0x000fe20000000c00 */
[----:B------:R-:W-:-:S03]  /*62c0*/  NOP ;  /* 0x0000000000007918 */ /* 0x000fc60000000000 */
[----:B------:R-:W0:Y:S01]  /*62d0*/  LDS.128 R8, [R26] ;  /* 0x000000001a087984 */ /* 0x000e220000000c00 */
[----:B--2---:R-:W-:-:S03]  /*62e0*/  IMAD.WIDE.U32 R2, R6, UR23, R2 ;  /* 0x0000001706027c25 */ /* 0x004fc6000f8e0002 */
[----:B------:R-:W1:Y:S01]  /*62f0*/  LDS.128 R12, [R26+0x200] ;  /* 0x000200001a0c7984 */ /* 0x000e620000000c00 */
[----:B------:R-:W-:Y:S01]  /*6300*/  IMAD R0, R7, UR23, R3 ;  /* 0x0000001707007c24 */ /* 0x000fe2000f8e0203 */
[C---:B---3--:R-:W-:Y:S02]  /*6310*/  LEA R4, P0, R2.reuse, R28, 0x2 ;  /* 0x0000001c02047211 */ /* 0x048fe400078010ff */
[----:B------:R-:W2:Y:S01]  /*6320*/  LDS.128 R16, [R26+0x400] ;  /* 0x000400001a107984 */ /* 0x000ea20000000c00 */
[----:B------:R-:W-:Y:S02]  /*6330*/  LOP3.LUT R7, R5, 0xf80, RZ, 0xc0, !PT ;  /* 0x00000f8005077812 */ /* 0x000fe400078ec0ff */
[----:B------:R-:W-:Y:S01]  /*6340*/  LEA.HI.X R5, R2, R29, R0, 0x2, P0 ;  /* 0x0000001d02057211 */ /* 0x000fe200000f1400 */
[----:B------:R-:W3:Y:S01]  /*6350*/  LDS.128 R20, [R26+0x600] ;  /* 0x000600001a147984 */ /* 0x000ee20000000c00 */
[----:B------:R-:W-:-:S05]  /*6360*/  LOP3.LUT R3, R7, R48, RZ, 0xfc, !PT ;  /* 0x0000003007037212 */ /* 0x000fca00078efcff */
[----:B------:R-:W-:-:S05]  /*6370*/  IMAD.WIDE.U32 R2, R3, 0x10, R4 ;  /* 0x0000001003027825 */ /* 0x000fca00078e0004 */
[----:B0-----:R0:W-:Y:S04]  /*6380*/  STG.E.128 desc[UR20][R2.64], R8 ;  /* 0x0000000802007986 */ /* 0x0011e8000c101d14 */
[----:B-1----:R0:W-:Y:S04]  /*6390*/  STG.E.128 desc[UR20][R2.64+0x200], R12 ;  /* 0x0002000c02007986 */ /* 0x0021e8000c101d14 */
[----:B--2---:R0:W-:Y:S04]  /*63a0*/  STG.E.128 desc[UR20][R2.64+0x400], R16 ;  /* 0x0004001002007986 */ /* 0x0041e8000c101d14 */
[----:B---3--:R0:W-:Y:S01]  /*63b0*/  STG.E.128 desc[UR20][R2.64+0x600], R20 ;  /* 0x0006001402007986 */ /* 0x0081e2000c101d14 */
[----:B------:R-:W-:Y:S05]  /*63c0*/  BRA.U !UP0, `(.L_x_449) ;  /* 0xffffffa108c07547 */ /* 0x000fea000b83ffff */
[----:B------:R-:W-:Y:S05]  /*63d0*/  EXIT ;  /* 0x000000000000794d */ /* 0x000fea0003800000 */
.L_x_450:
        /* <DEDUP_REMOVED lines=10> */
.L_x_4954:


//--------------------- .text._Z25selective_scan_fwd_kernelI32Selective_Scan_fwd_kernel_traitsILi128ELi16ELi1ELb1ELb0ELb1ELb1EfN3c107complexIfEEEEv13SSMParamsBase --------------------------
	.section	.text._Z25selective_scan_fwd_kernelI32Selective_Scan_fwd_kernel_traitsILi128ELi16ELi1ELb1ELb0ELb1ELb1EfN3c107complexIfEEEEv13SSMParamsBase,"ax",@progbits
	.align	128
        .global         _Z25selective_scan_fwd_kernelI32Selective_Scan_fwd_kernel_traitsILi128ELi16ELi1ELb1ELb0ELb1ELb1EfN3c107complexIfEEEEv13SSMParamsBase
        .type           _Z25selective_scan_fwd_kernelI32Selective_Scan_fwd_kernel_traitsILi128ELi16ELi1ELb1ELb0ELb1ELb1EfN3c107complexIfEEEEv13SSMParamsBase,@function
        .size           _Z25selective_scan_fwd_kernelI32Selective_Scan_fwd_kernel_traitsILi128ELi16ELi1ELb1ELb0ELb1ELb1EfN3c107complexIfEEEEv13SSMParamsBase,(.L_x_4955 - _Z25selective_scan_fwd_kernelI32Selective_Scan_fwd_kernel_traitsILi128ELi16ELi1ELb1ELb0ELb1ELb1EfN3c107complexIfEEEEv13SSMParamsBase)
        .other          _Z25selective_scan_fwd_kernelI32Selective_Scan_fwd_kernel_traitsILi128ELi16ELi1ELb1ELb0ELb1ELb1EfN3c107complexIfEEEEv13SSMParamsBase,@"STO_CUDA_ENTRY STV_DEFAULT"
_Z25selective_scan_fwd_kernelI32Selective_Scan_fwd_kernel_traitsILi128ELi16ELi1ELb1ELb0ELb1ELb1EfN3c107complexIfEEEEv13SSMParamsBase:
.text._Z25selective_scan_fwd_kernelI32Selective_Scan_fwd_kernel_traitsILi128ELi16ELi1ELb1ELb0ELb1ELb1EfN3c107complexIfEEEEv13SSMParamsBase:
        /* <DEDUP_REMOVED lines=109> */
.L_x_490:
        /* <DEDUP_REMOVED lines=22> */
[----:B----4-:R0:W-:Y:S04]  /*0830*/  STS.128 [R26+0x400], R32 ;  /* 0x000400201a007388 */ /* 0x0101e80000000c00 */
        /* <DEDUP_REMOVED lines=9> */
[----:B0-----:R-:W4:Y:S04]  /*08d0*/  LDG.E.128 R32, desc[UR22][R16.64+0x400] ;  /* 0x0004001610207981 */ /* 0x001f28000c1e1d00 */
[----:B-1----:R-:W5:Y:S01]  /*08e0*/  LDG.E.128 R52, desc[UR22][R16.64+0x600] ;  /* 0x0006001610347981 */ /* 0x002f62000c1e1d00 */
        /* <DEDUP_REMOVED lines=57> */
.L_x_452:
[----:B------:R-:W-:Y:S05]  /*0c80*/  BSYNC.RECONVERGENT B0 ;  /* 0x0000000000007941 */ /* 0x000fea0003800200 */
.L_x_451:
        /* <DEDUP_REMOVED lines=34> */
.L_x_454:
[----:B------:R-:W-:Y:S05]  /*0eb0*/  BSYNC.RECONVERGENT B0 ;  /* 0x0000000000007941 */ /* 0x000fea0003800200 */
.L_x_453:
        /* <DEDUP_REMOVED lines=36> */
.L_x_456:
[----:B------:R-:W-:Y:S05]  /*1100*/  BSYNC.RECONVERGENT B0 ;  /* 0x0000000000007941 */ /* 0x000fea0003800200 */
.L_x_455:
        /* <DEDUP_REMOVED lines=34> */
.L_x_458:
[----:B------:R-:W-:Y:S05]  /*1330*/  BSYNC.RECONVERGENT B0 ;  /* 0x0000000000007941 */ /* 0x000fea0003800200 */
.L_x_457:
        /* <DEDUP_REMOVED lines=36> */
.L_x_460:
[----:B------:R-:W-:Y:S05]  /*1580*/  BSYNC.RECONVERGENT B0 ;  /* 0x0000000000007941 */ /* 0x000fea0003800200 */
.L_x_459:
        /* <DEDUP_REMOVED lines=34> */
.L_x_462:
[----:B------:R-:W-:Y:S05]  /*17b0*/  BSYNC.RECONVERGENT B0 ;  /* 0x0000000000007941 */ /* 0x000fea0003800200 */
.L_x_461:
        /* <DEDUP_REMOVED lines=36> */
.L_x_464:
[----:B------:R-:W-:Y:S05]  /*1a00*/  BSYNC.RECONVERGENT B0 ;  /* 0x0000000000007941 */ /* 0x000fea0003800200 */
.L_x_463:
        /* <DEDUP_REMOVED lines=34> */
.L_x_466:
[----:B------:R-:W-:Y:S05]  /*1c30*/  BSYNC.RECONVERGENT B0 ;  /* 0x0000000000007941 */ /* 0x000fea0003800200 */
.L_x_465:
        /* <DEDUP_REMOVED lines=36> */
.L_x_468:
[----:B------:R-:W-:Y:S05]  /*1e80*/  BSYNC.RECONVERGENT B0 ;  /* 0x0000000000007941 */ /* 0x000fea0003800200 */
.L_x_467:
        /* <DEDUP_REMOVED lines=37> */
.L_x_470:
[----:B------:R-:W-:Y:S05]  /*20e0*/  BSYNC.RECONVERGENT B0 ;  /* 0x0000000000007941 */ /* 0x000fea0003800200 */
.L_x_469:
        /* <DEDUP_REMOVED lines=47> */
.L_x_472:
[----:B------:R-:W-:Y:S05]  /*23e0*/  BSYNC.RECONVERGENT B0 ;  /* 0x0000000000007941 */ /* 0x000fea0003800200 */
.L_x_471:
        /* <DEDUP_REMOVED lines=32> */
.L_x_474:
[----:B------:R-:W-:Y:S05]  /*25f0*/  BSYNC.RECONVERGENT B0 ;  /* 0x0000000000007941 */ /* 0x000fea0003800200 */
.L_x_473:
        /* <DEDUP_REMOVED lines=32> */
.L_x_476:
[----:B------:R-:W-:Y:S05]  /*2800*/  BSYNC.RECONVERGENT B0 ;  /* 0x0000000000007941 */ /* 0x000fea0003800200 */
.L_x_475:
        /* <DEDUP_REMOVED lines=32> */
.L_x_478:
[----:B------:R-:W-:Y:S05]  /*2a10*/  BSYNC.RECONVERGENT B0 ;  /* 0x0000000000007941 */ /* 0x000fea0003800200 */
.L_x_477:
        /* <DEDUP_REMOVED lines=32> */
.L_x_480:
[----:B------:R-:W-:Y:S05]  /*2c20*/  BSYNC.RECONVERGENT B0 ;  /* 0x0000000000007941 */ /* 0x000fea0003800200 */
.L_x_479:
        /* <DEDUP_REMOVED lines=32> */
.L_x_482:
[----:B------:R-:W-:Y:S05]  /*2e30*/  BSYNC.RECONVERGENT B0 ;  /* 0x0000000000007941 */ /* 0x000fea0003800200 */
.L_x_481:
        /* <DEDUP_REMOVED lines=29> */
[----:B------:R-:W-:Y:S01]  /*3010*/  SHF.L.U32 R28, R97, 0x3, RZ ;  /* 0x00000003611c7819 */ /* 0x000fe200000006ff */
[----:B------:R-:W1:Y:S01]  /*3020*/  LDCU.64 UR26, c[0x0][0x3e0] ;  /* 0x00007c00ff1a77ac */ /* 0x000e620008000a00 */
[----:B------:R-:W-:Y:S02]  /*3030*/  IADD3 R29, PT, PT, R30, R27, R30 ;  /* 0x0000001b1e1d7210 */ /* 0x000fe40007ffe01e */
[----:B------:R-:W-:Y:S01]  /*3040*/  ISETP.EQ.AND P0, PT, R48, RZ, P0 ;  /* 0x000000ff3000720c */ /* 0x000fe20000702270 */
        /* <DEDUP_REMOVED lines=13> */
[----:B------:R-:W-:Y:S02]  /*3120*/  LOP3.LUT R28, R28, 0x1f00, RZ, 0xc0, !PT ;  /* 0x00001f001c1c7812 */ /* 0x000fe400078ec0ff */
[----:B------:R-:W-:Y:S02]  /*3130*/  LEA.HI.SX32 R110, R49, R49, 0x1b ;  /* 0x00000031316e7211 */ /* 0x000fe400078fdaff */
        /* <DEDUP_REMOVED lines=9> */
[----:B------:R-:W-:Y:S02]  /*31d0*/  LOP3.LUT R127, R28, 0x1f, R97, 0xf8, !PT ;  /* 0x0000001f1c7f7812 */ /* 0x000fe400078ef861 */
        /* <DEDUP_REMOVED lines=9> */
[----:B01234-:R-:W-:-:S06]  /*3270*/  UMOV UR7, URZ ;  /* 0x000000ff00077c82 */ /* 0x01ffcc0008000000 */
.L_x_489:
        /* <DEDUP_REMOVED lines=38> */
[CC--:B------:R-:W-:Y:S01]  /*34e0*/  FMUL.FTZ R117, R78.reuse, R22.reuse ;  /* 0x000000164e757220 */ /* 0x0c0fe20000410000 */
[C---:B------:R-:W-:Y:S01]  /*34f0*/  FMUL.FTZ R93, R78.reuse, R19 ;  /* 0x000000134e5d7220 */ /* 0x040fe20000410000 */
[----:B------:R-:W-:Y:S01]  /*3500*/  FMUL.FTZ R116, R78, R21 ;  /* 0x000000154e747220 */ /* 0x000fe20000410000 */
[----:B0-----:R-:W-:Y:S01]  /*3510*/  FMUL.RZ R80, R76, 0.15915493667125701904 ;  /* 0x3e22f9834c507820 */ /* 0x001fe2000040c000 */
[----:B------:R0:W-:Y:S01]  /*3520*/  MUFU.COS R138, R79 ;  /* 0x0000004f008a7308 */ /* 0x0001e20000000000 */
[C---:B------:R-:W-:Y:S01]  /*3530*/  FMUL.FTZ R76, R77.reuse, R22 ;  /* 0x000000164d4c7220 */ /* 0x040fe20000410000 */
[C---:B------:R-:W-:Y:S01]  /*3540*/  FMUL.FTZ R91, R78.reuse, R20 ;  /* 0x000000144e5b7220 */ /* 0x040fe20000410000 */
[C---:B------:R-:W-:Y:S01]  /*3550*/  FMUL.FTZ R88, R78.reuse, R17 ;  /* 0x000000114e587220 */ /* 0x040fe20000410000 */
[----:B------:R-:W-:Y:S01]  /*3560*/  FMUL.FTZ R86, R78, R15 ;  /* 0x0000000f4e567220 */ /* 0x000fe20000410000 */
[----:B------:R-:W-:Y:S01]  /*3570*/  FMUL.RZ R81, R76, 0.15915493667125701904 ;  /* 0x3e22f9834c517820 */ /* 0x000fe2000040c000 */
[C---:B------:R-:W-:Y:S01]  /*3580*/  FMUL.FTZ R95, R78.reuse, R23 ;  /* 0x000000174e5f7220 */ /* 0x040fe20000410000 */
[C---:B------:R-:W-:Y:S01]  /*3590*/  FMUL.FTZ R83, R78.reuse, R16 ;  /* 0x000000104e537220 */ /* 0x040fe20000410000 */
[----:B------:R-:W1:Y:S01]  /*35a0*/  MUFU.SIN R137, R82 ;  /* 0x0000005200897308 */ /* 0x000e620000000400 */
[----:B0-----:R-:W-:Y:S01]  /*35b0*/  FMUL.FTZ R79, R77, R19 ;  /* 0x000000134d4f7220 */ /* 0x001fe20000410000 */
[C---:B------:R-:W-:Y:S01]  /*35c0*/  FMUL.FTZ R89, R78.reuse, R18 ;  /* 0x000000124e597220 */ /* 0x040fe20000410000 */
[----:B------:R-:W-:Y:S01]  /*35d0*/  FMUL.FTZ R142, R78, R9 ;  /* 0x000000094e8e7220 */ /* 0x000fe20000410000 */
[----:B---3--:R0:W-:Y:S04]  /*35e0*/  STS.128 [R126], R28 ;  /* 0x0000001c7e007388 */ /* 0x0081e80000000c00 */
[----:B------:R2:W3:Y:S01]  /*35f0*/  MUFU.COS R139, R82 ;  /* 0x00000052008b7308 */ /* 0x0004e20000000000 */
[----:B----4-:R4:W-:Y:S04]  /*3600*/  STS.128 [R111+0x200], R48 ;  /* 0x000200306f007388 */ /* 0x0109e80000000c00 */
[----:B-----5:R5:W-:Y:S03]  /*3610*/  STS.128 [R112+0x400], R52 ;  /* 0x0004003470007388 */ /* 0x020be60000000c00 */
[----:B------:R-:W-:Y:S01]  /*3620*/  MUFU.SIN R134, R80 ;  /* 0x0000005000867308 */ /* 0x000fe20000000400 */
[----:B--2---:R-:W-:Y:S01]  /*3630*/  FMUL.RZ R82, R79, 0.15915493667125701904 ;  /* 0x3e22f9834f527820 */ /* 0x004fe2000040c000 */
[----:B------:R-:W-:Y:S01]  /*3640*/  FMUL.FTZ R79, R77, R20 ;  /* 0x000000144d4f7220 */ /* 0x000fe20000410000 */
[----:B------:R-:W-:Y:S04]  /*3650*/  STS.128 [R113+0x600], R56 ;  /* 0x0006003871007388 */ /* 0x000fe80000000c00 */
[----:B------:R-:W-:Y:S01]  /*3660*/  STS.128 [R114+0x800], R60 ;  /* 0x0008003c72007388 */ /* 0x000fe20000000c00 */
[----:B------:R2:W-:Y:S03]  /*3670*/  MUFU.COS R135, R80 ;  /* 0x0000005000877308 */ /* 0x0005e60000000000 */
[----:B------:R-:W-:Y:S04]  /*3680*/  STS.128 [R115+0xa00], R64 ;  /* 0x000a004073007388 */ /* 0x000fe80000000c00 */
[----:B------:R-:W-:Y:S01]  /*3690*/  STS.128 [R118+0xc00], R68 ;  /* 0x000c004476007388 */ /* 0x000fe20000000c00 */
[----:B------:R-:W-:Y:S01]  /*36a0*/  MUFU.SIN R132, R81 ;  /* 0x0000005100847308 */ /* 0x000fe20000000400 */
[----:B--2---:R-:W-:Y:S01]  /*36b0*/  FMUL.RZ R80, R79, 0.15915493667125701904 ;  /* 0x3e22f9834f507820 */ /* 0x004fe2000040c000 */
[----:B------:R-:W-:Y:S01]  /*36c0*/  FMUL.FTZ R79, R77, R17 ;  /* 0x000000114d4f7220 */ /* 0x000fe20000410000 */
[----:B------:R-:W-:Y:S01]  /*36d0*/  STS.128 [R119+0xe00], R72 ;  /* 0x000e004877007388 */ /* 0x000fe20000000c00 */
[----:B------:R-:W-:-:S04]  /*36e0*/  NOP ;  /* 0x0000000000007918 */ /* 0x000fc80000000000 */
[----:B------:R2:W0:Y:S01]  /*36f0*/  MUFU.COS R76, R81 ;  /* 0x00000051004c7308 */ /* 0x0004220000000000 */
[C---:B------:R-:W-:Y:S02]  /*3700*/  ISETP.GE.AND P1, PT, R27.reuse, 0x1, PT ;  /* 0x000000011b00780c */ /* 0x040fe40003f26270 */
[----:B------:R-:W-:Y:S01]  /*3710*/  ISETP.NE.AND P2, PT, R27, 0x1f, PT ;  /* 0x0000001f1b00780c */ /* 0x000fe20003f45270 */
[----:B------:R-:W-:Y:S01]  /*3720*/  UMOV UR19, 0x400 ;  /* 0x0000040000137882 */ /* 0x000fe20000000000 */
[----:B------:R-:W-:Y:S01]  /*3730*/  VOTEU.ANY UP0, P0 ;  /* 0x0000000000ff7886 */ /* 0x000fe20000000100 */
[----:B------:R-:W-:Y:S02]  /*3740*/  LDS.128 R56, [R110+0x10] ;  /* 0x000010006e387984 */ /* 0x000fe40000000c00 */
[----:B------:R-:W1:Y:S01]  /*3750*/  MUFU.EX2 R94, R94 ;  /* 0x0000005e005e7308 */ /* 0x000e620000000800 */
[----:B--2---:R-:W-:Y:S01]  /*3760*/  FMUL.RZ R81, R79, 0.15915493667125701904 ;  /* 0x3e22f9834f517820 */ /* 0x004fe2000040c000 */
[----:B------:R-:W-:Y:S01]  /*3770*/  FMUL.FTZ R79, R77, R18 ;  /* 0x000000124d4f7220 */ /* 0x000fe20000410000 */
[----:B------:R-:W-:Y:S01]  /*3780*/  LDS.128 R60, [R110+0x20] ;  /* 0x000020006e3c7984 */ /* 0x000fe20000000c00 */
[----:B------:R-:W0:Y:S03]  /*3790*/  MUFU.EX2 R117, R117 ;  /* 0x0000007500757308 */ /* 0x000e260000000800 */
[----:B------:R-:W-:Y:S01]  /*37a0*/  LDS.128 R64, [R110+0x30] ;  /* 0x000030006e407984 */ /* 0x000fe20000000c00 */
[----:B------:R-:W-:Y:S03]  /*37b0*/  MUFU.SIN R130, R82 ;  /* 0x0000005200827308 */ /* 0x000fe60000000400 */
[----:B------:R-:W-:Y:S01]  /*37c0*/  LDS.128 R68, [R110+0x40] ;  /* 0x000040006e447984 */ /* 0x000fe20000000c00 */
[C---:B-1----:R-:W-:Y:S01]  /*37d0*/  FMUL.FTZ R137, R94.reuse, R137 ;  /* 0x000000895e897220 */ /* 0x042fe20000410000 */
[----:B---3--:R-:W-:-:S03]  /*37e0*/  FMUL.FTZ R139, R94, R139 ;  /* 0x0000008b5e8b7220 */ /* 0x008fc60000410000 */
[----:B------:R1:W2:Y:S01]  /*37f0*/  MUFU.COS R92, R82 ;  /* 0x00000052005c7308 */ /* 0x0002a20000000000 */
[----:B------:R-:W-:Y:S01]  /*3800*/  FMUL.FTZ R94, R78, R11 ;  /* 0x0000000b4e5e7220 */ /* 0x000fe20000410000 */
[C---:B0-----:R-:W-:Y:S01]  /*3810*/  FMUL.FTZ R133, R117.reuse, R76 ;  /* 0x0000004c75857220 */ /* 0x041fe20000410000 */
[----:B------:R-:W-:Y:S01]  /*3820*/  FMUL.FTZ R132, R117, R132 ;  /* 0x0000008475847220 */ /* 0x000fe20000410000 */
[-C--:B------:R-:W-:Y:S01]  /*3830*/  FMUL.FTZ R117, RZ, R137.reuse ;  /* 0x00000089ff757220 */ /* 0x080fe20000410000 */
[C---:B------:R-:W-:Y:S01]  /*3840*/  FMUL.FTZ R76, R8.reuse, R137 ;  /* 0x00000089084c7220 */ /* 0x040fe20000410000 */
[----:B------:R-:W-:Y:S02]  /*3850*/  LDS.128 R72, [R110+0x50] ;  /* 0x000050006e487984 */ /* 0x000fe40000000c00 */
[----:B------:R-:W2:Y:S01]  /*3860*/  MUFU.EX2 R93, R93 ;  /* 0x0000005d005d7308 */ /* 0x000ea20000000800 */
[----:B-1----:R-:W-:Y:S01]  /*3870*/  FMUL.RZ R82, R79, 0.15915493667125701904 ;  /* 0x3e22f9834f527820 */ /* 0x002fe2000040c000 */
[----:B------:R-:W-:Y:S01]  /*3880*/  FMUL.FTZ R79, R77, R15 ;  /* 0x0000000f4d4f7220 */ /* 0x000fe20000410000 */
[-C--:B------:R-:W-:Y:S01]  /*3890*/  FFMA.FTZ R76, RZ, R139.reuse, R76 ;  /* 0x0000008bff4c7223 */ /* 0x080fe2000001004c */
[----:B------:R-:W0:Y:S08]  /*38a0*/  MUFU.SIN R128, R80 ;  /* 0x0000005000807308 */ /* 0x000e300000000400 */
[----:B------:R1:W3:Y:S01]  /*38b0*/  MUFU.COS R90, R80 ;  /* 0x00000050005a7308 */ /* 0x0002e20000000000 */
[C---:B--2---:R-:W-:Y:S01]  /*38c0*/  FMUL.FTZ R131, R93.reuse, R92 ;  /* 0x0000005c5d837220 */ /* 0x044fe20000410000 */
[----:B------:R-:W-:Y:S01]  /*38d0*/  FFMA.FTZ R92, R8, R139, -R117 ;  /* 0x0000008b085c7223 */ /* 0x000fe20000010875 */
[----:B------:R-:W-:Y:S01]  /*38e0*/  FMUL.FTZ R130, R93, R130 ;  /* 0x000000825d827220 */ /* 0x000fe20000410000 */
[----:B------:R-:W-:Y:S01]  /*38f0*/  FADD.FTZ R93, RZ, R76 ;  /* 0x0000004cff5d7221 */ /* 0x000fe20000010000 */
[----:B------:R-:W-:Y:S01]  /*3900*/  FMUL.FTZ R76, R78, R12 ;  /* 0x0000000c4e4c7220 */ /* 0x000fe20000410000 */
[----:B------:R-:W-:-:S02]  /*3910*/  FADD.FTZ R92, R7, R92 ;  /* 0x0000005c075c7221 */ /* 0x000fc40000010000 */
[----:B------:R-:W2:Y:S01]  /*3920*/  MUFU.EX2 R116, R116 ;  /* 0x0000007400747308 */ /* 0x000ea20000000800 */
[----:B-1----:R-:W-:Y:S01]  /*3930*/  FMUL.RZ R80, R79, 0.15915493667125701904 ;  /* 0x3e22f9834f507820 */ /* 0x002fe2000040c000 */
[----:B------:R-:W-:Y:S01]  /*3940*/  FMUL.FTZ R79, R77, R16 ;  /* 0x000000104d4f7220 */ /* 0x000fe20000410000 */
[----:B------:R-:W-:Y:S01]  /*3950*/  MOV R117, UR20 ;  /* 0x0000001400757c02 */ /* 0x000fe20008000f00 */
[----:B------:R-:W0:Y:S02]  /*3960*/  MUFU.EX2 R91, R91 ;  /* 0x0000005b005b7308 */ /* 0x000e240000000800 */
[----:B------:R-:W-:Y:S01]  /*3970*/  FMUL.RZ R120, R79, 0.15915493667125701904 ;  /* 0x3e22f9834f787820 */ /* 0x000fe2000040c000 */
[----:B------:R-:W-:Y:S01]  /*3980*/  FMUL.FTZ R79, R77, R13 ;  /* 0x0000000d4d4f7220 */ /* 0x000fe20000410000 */
[----:B------:R-:W-:Y:S03]  /*3990*/  MUFU.COS R87, R81 ;  /* 0x0000005100577308 */ /* 0x000fe60000000000 */
[----:B------:R-:W-:Y:S01]  /*39a0*/  FMUL.RZ R124, R79, 0.15915493667125701904 ;  /* 0x3e22f9834f7c7820 */ /* 0x000fe2000040c000 */
[----:B------:R-:W-:Y:S01]  /*39b0*/  FMUL.FTZ R79, R77, R14 ;  /* 0x0000000e4d4f7220 */ /* 0x000fe20000410000 */
[C---:B--2---:R-:W-:Y:S01]  /*39c0*/  FMUL.FTZ R134, R116.reuse, R134 ;  /* 0x0000008674867220 */ /* 0x044fe20000410000 */
[----:B------:R-:W-:-:S02]  /*39d0*/  FMUL.FTZ R135, R116, R135 ;  /* 0x0000008774877220 */ /* 0x000fc40000410000 */
[----:B------:R-:W-:Y:S01]  /*39e0*/  FMUL.RZ R129, R79, 0.15915493667125701904 ;  /* 0x3e22f9834f817820 */ /* 0x000fe2000040c000 */
[----:B------:R-:W1:Y:S01]  /*39f0*/  MUFU.SIN R125, R80 ;  /* 0x00000050007d7308 */ /* 0x000e620000000400 */
[----:B0-----:R-:W-:Y:S01]  /*3a00*/  FMUL.FTZ R128, R91, R128 ;  /* 0x000000805b807220 */ /* 0x001fe20000410000 */
[----:B------:R-:W-:-:S06]  /*3a10*/  FMUL.FTZ R79, R78, R14 ;  /* 0x0000000e4e4f7220 */ /* 0x000fcc0000410000 */
[----:B------:R-:W-:Y:S08]  /*3a20*/  MUFU.COS R85, R80 ;  /* 0x0000005000557308 */ /* 0x000ff00000000000 */
[----:B------:R-:W-:Y:S08]  /*3a30*/  MUFU.SIN R148, R129 ;  /* 0x0000008100947308 */ /* 0x000ff00000000400 */
[----:B------:R3:W-:Y:S08]  /*3a40*/  MUFU.COS R80, R129 ;  /* 0x0000008100507308 */ /* 0x0007f00000000000 */
[----:B------:R-:W-:Y:S01]  /*3a50*/  MUFU.EX2 R88, R88 ;  /* 0x0000005800587308 */ /* 0x000fe20000000800 */
[----:B---3--:R-:W-:Y:S01]  /*3a60*/  FMUL.FTZ R129, R91, R90 ;  /* 0x0000005a5b817220 */ /* 0x008fe20000410000 */
[CC--:B------:R-:W-:Y:S01]  /*3a70*/  FMUL.FTZ R90, R134.reuse, R92.reuse ;  /* 0x0000005c865a7220 */ /* 0x0c0fe20000410000 */
[-C--:B------:R-:W-:Y:S01]  /*3a80*/  FMUL.FTZ R91, R134, R93.reuse ;  /* 0x0000005d865b7220 */ /* 0x080fe20000410000 */
[----:B------:R-:W-:Y:S02]  /*3a90*/  MUFU.SIN R152, R120 ;  /* 0x0000007800987308 */ /* 0x000fe40000000400 */
[C---:B------:R-:W-:Y:S01]  /*3aa0*/  FFMA.FTZ R90, R135.reuse, R93, R90 ;  /* 0x0000005d875a7223 */ /* 0x040fe2000001005a */
[----:B------:R-:W-:-:S03]  /*3ab0*/  FFMA.FTZ R91, R135, R92, -R91 ;  /* 0x0000005c875b7223 */ /* 0x000fc6000001085b */
[----:B------:R-:W-:Y:S01]  /*3ac0*/  FADD.FTZ R92, RZ, R90 ;  /* 0x0000005aff5c7221 */ /* 0x000fe20000010000 */
[----:B------:R-:W-:Y:S01]  /*3ad0*/  FADD.FTZ R91, R6, R91 ;  /* 0x0000005b065b7221 */ /* 0x000fe20000010000 */
[----:B------:R0:W-:Y:S01]  /*3ae0*/  MUFU.COS R84, R120 ;  /* 0x0000007800547308 */ /* 0x0001e20000000000 */
[----:B------:R-:W-:Y:S01]  /*3af0*/  FMUL.FTZ R90, R77, R9 ;  /* 0x000000094d5a7220 */ /* 0x000fe20000410000 */
[----:B------:R-:W-:-:S03]  /*3b00*/  FMUL.FTZ R116, R132, R92 ;  /* 0x0000005c84747220 */ /* 0x000fc60000410000 */
[----:B------:R-:W-:Y:S01]  /*3b10*/  FMUL.RZ R90, R90, 0.15915493667125701904 ;  /* 0x3e22f9835a5a7820 */ /* 0x000fe2000040c000 */
[----:B------:R-:W-:Y:S02]  /*3b20*/  FFMA.FTZ R116, R133, R91, -R116 ;  /* 0x0000005b85747223 */ /* 0x000fe40000010874 */
[----:B------:R-:W1:Y:S01]  /*3b30*/  MUFU.EX2 R86, R86 ;  /* 0x0000005600567308 */ /* 0x000e620000000800 */
[----:B0-----:R-:W-:Y:S01]  /*3b40*/  FMUL.FTZ R120, R77, R11 ;  /* 0x0000000b4d787220 */ /* 0x001fe20000410000 */
[----:B------:R-:W-:Y:S02]  /*3b50*/  FADD.FTZ R116, R5, R116 ;  /* 0x0000007405747221 */ /* 0x000fe40000010000 */
[----:B------:R-:W0:Y:S01]  /*3b60*/  MUFU.EX2 R95, R95 ;  /* 0x0000005f005f7308 */ /* 0x000e220000000800 */
[----:B------:R-:W-:-:S03]  /*3b70*/  FMUL.RZ R120, R120, 0.15915493667125701904 ;  /* 0x3e22f98378787820 */ /* 0x000fc6000040c000 */
[----:B------:R2:W3:Y:S01]  /*3b80*/  MUFU.SIN R121, R81 ;  /* 0x0000005100797308 */ /* 0x0004e20000000400 */
[----:B-1----:R-:W-:-:S07]  /*3b90*/  FMUL.FTZ R125, R86, R125 ;  /* 0x0000007d567d7220 */ /* 0x002fce0000410000 */
[----:B------:R-:W-:Y:S01]  /*3ba0*/  MUFU.SIN R146, R120 ;  /* 0x0000007800927308 */ /* 0x000fe20000000400 */
[C---:B--2---:R-:W-:Y:S01]  /*3bb0*/  FMUL.FTZ R81, R78.reuse, R13 ;  /* 0x0000000d4e517220 */ /* 0x044fe20000410000 */
[C---:B0-----:R-:W-:Y:S01]  /*3bc0*/  FMUL.FTZ R138, R95.reuse, R138 ;  /* 0x0000008a5f8a7220 */ /* 0x041fe20000410000 */
[----:B------:R-:W-:Y:S01]  /*3bd0*/  FMUL.FTZ R136, R95, R136 ;  /* 0x000000885f887220 */ /* 0x000fe20000410000 */
[C---:B------:R-:W-:Y:S01]  /*3be0*/  FMUL.FTZ R95, R77.reuse, R12 ;  /* 0x0000000c4d5f7220 */ /* 0x040fe20000410000 */
[-C--:B------:R-:W-:Y:S01]  /*3bf0*/  FMUL.FTZ R77, R77, R10.reuse ;  /* 0x0000000a4d4d7220 */ /* 0x080fe20000410000 */
[----:B------:R-:W-:Y:S02]  /*3c00*/  FMUL.FTZ R78, R78, R10 ;  /* 0x0000000a4e4e7220 */ /* 0x000fe40000410000 */
[----:B------:R0:W-:Y:S01]  /*3c10*/  MUFU.COS R147, R120 ;  /* 0x0000007800937308 */ /* 0x0001e20000000000 */
[----:B------:R-:W-:Y:S01]  /*3c20*/  FMUL.RZ R95, R95, 0.15915493667125701904 ;  /* 0x3e22f9835f5f7820 */ /* 0x000fe2000040c000 */
[----:B---3--:R-:W-:-:S06]  /*3c30*/  FMUL.FTZ R121, R88, R121 ;  /* 0x0000007958797220 */ /* 0x008fcc0000410000 */
[----:B------:R-:W-:Y:S01]  /*3c40*/  MUFU.SIN R123, R82 ;  /* 0x00000052007b7308 */ /* 0x000fe20000000400 */
[----:B0-----:R-:W-:Y:S01]  /*3c50*/  FMUL.FTZ R120, R88, R87 ;  /* 0x0000005758787220 */ /* 0x001fe20000410000 */
[----:B------:R-:W-:Y:S01]  /*3c60*/  FMUL.FTZ R87, R132, R91 ;  /* 0x0000005b84577220 */ /* 0x000fe20000410000 */
[----:B------:R-:W-:-:S03]  /*3c70*/  FMUL.RZ R88, R77, 0.15915493667125701904 ;  /* 0x3e22f9834d587820 */ /* 0x000fc6000040c000 */
[----:B------:R-:W-:Y:S02]  /*3c80*/  FFMA.FTZ R92, R133, R92, R87 ;  /* 0x0000005c855c7223 */ /* 0x000fe40000010057 */
[----:B------:R-:W-:Y:S02]  /*3c90*/  MUFU.COS R122, R82 ;  /* 0x00000052007a7308 */ /* 0x000fe40000000000 */
[----:B------:R-:W-:-:S06]  /*3ca0*/  FADD.FTZ R92, RZ, R92 ;  /* 0x0000005cff5c7221 */ /* 0x000fcc0000010000 */
[----:B------:R-:W0:Y:S04]  /*3cb0*/  MUFU.EX2 R83, R83 ;  /* 0x0000005300537308 */ /* 0x000e280000000800 */
[----:B------:R-:W-:Y:S08]  /*3cc0*/  MUFU.SIN R150, R124 ;  /* 0x0000007c00967308 */ /* 0x000ff00000000400 */
[----:B------:R1:W2:Y:S01]  /*3cd0*/  MUFU.COS R82, R124 ;  /* 0x0000007c00527308 */ /* 0x0002a20000000000 */
[C---:B0-----:R-:W-:Y:S01]  /*3ce0*/  FMUL.FTZ R153, R83.reuse, R84 ;  /* 0x0000005453997220 */ /* 0x041fe20000410000 */
[----:B------:R-:W-:-:S06]  /*3cf0*/  FMUL.FTZ R152, R83, R152 ;  /* 0x0000009853987220 */ /* 0x000fcc0000410000 */
[----:B------:R-:W0:Y:S01]  /*3d00*/  MUFU.EX2 R79, R79 ;  /* 0x0000004f004f7308 */ /* 0x000e220000000800 */
[----:B-1----:R-:W-:Y:S01]  /*3d10*/  FMUL.FTZ R124, R86, R85 ;  /* 0x00000055567c7220 */ /* 0x002fe20000410000 */
[C---:B------:R-:W-:Y:S01]  /*3d20*/  FMUL.FTZ R86, R130.reuse, R116 ;  /* 0x0000007482567220 */ /* 0x040fe20000410000 */
[-C--:B------:R-:W-:Y:S01]  /*3d30*/  FMUL.FTZ R85, R130, R92.reuse ;  /* 0x0000005c82557220 */ /* 0x080fe20000410000 */
[----:B------:R-:W2:Y:S02]  /*3d40*/  MUFU.EX2 R81, R81 ;  /* 0x0000005100517308 */ /* 0x000ea40000000800 */
[C---:B------:R-:W-:Y:S01]  /*3d50*/  FFMA.FTZ R86, R131.reuse, R92, R86 ;  /* 0x0000005c83567223 */ /* 0x040fe20000010056 */
[----:B------:R-:W-:Y:S01]  /*3d60*/  FFMA.FTZ R85, R131, R116, -R85 ;  /* 0x0000007483557223 */ /* 0x000fe20000010855 */
[----:B------:R-:W1:Y:S01]  /*3d70*/  MUFU.EX2 R89, R89 ;  /* 0x0000005900597308 */ /* 0x000e620000000800 */
[----:B------:R-:W-:Y:S01]  /*3d80*/  MOV R116, UR21 ;  /* 0x0000001500747c02 */ /* 0x000fe20008000f00 */
[----:B------:R-:W-:Y:S01]  /*3d90*/  FADD.FTZ R86, RZ, R86 ;  /* 0x00000056ff567221 */ /* 0x000fe20000010000 */
[----:B------:R-:W-:Y:S01]  /*3da0*/  FADD.FTZ R85, R4, R85 ;  /* 0x0000005504557221 */ /* 0x000fe20000010000 */
[----:B------:R-:W-:Y:S02]  /*3db0*/  MUFU.SIN R144, R95 ;  /* 0x0000005f00907308 */ /* 0x000fe40000000400 */
[C---:B------:R-:W-:Y:S01]  /*3dc0*/  FMUL.FTZ R84, R128.reuse, R86 ;  /* 0x0000005680547220 */ /* 0x040fe20000410000 */
[-C--:B------:R-:W-:Y:S01]  /*3dd0*/  FMUL.FTZ R77, R128, R85.reuse ;  /* 0x00000055804d7220 */ /* 0x080fe20000410000 */
[C---:B0-----:R-:W-:Y:S01]  /*3de0*/  FMUL.FTZ R149, R79.reuse, R80 ;  /* 0x000000504f957220 */ /* 0x041fe20000410000 */
[----:B------:R-:W-:Y:S01]  /*3df0*/  FMUL.FTZ R148, R79, R148 ;  /* 0x000000944f947220 */ /* 0x000fe20000410000 */
[C---:B------:R-:W-:Y:S01]  /*3e00*/  FFMA.FTZ R84, R129.reuse, R85, -R84 ;  /* 0x0000005581547223 */ /* 0x040fe20000010854 */
[----:B------:R-:W-:Y:S01]  /*3e10*/  FFMA.FTZ R77, R129, R86, R77 ;  /* 0x00000056814d7223 */ /* 0x000fe2000001004d */
[----:B------:R-:W0:Y:S01]  /*3e20*/  MUFU.COS R145, R95 ;  /* 0x0000005f00917308 */ /* 0x000e220000000000 */
[----:B--2---:R-:W-:Y:S01]  /*3e30*/  FMUL.FTZ R151, R81, R82 ;  /* 0x0000005251977220 */ /* 0x004fe20000410000 */
[----:B------:R-:W-:Y:S01]  /*3e40*/  FADD.FTZ R84, R3, R84 ;  /* 0x0000005403547221 */ /* 0x000fe20000010000 */
[----:B------:R-:W-:Y:S01]  /*3e50*/  FADD.FTZ R80, RZ, R77 ;  /* 0x0000004dff507221 */ /* 0x000fe20000010000 */
[----:B------:R-:W-:Y:S01]  /*3e60*/  FMUL.FTZ R150, R81, R150 ;  /* 0x0000009651967220 */ /* 0x000fe20000410000 */
[----:B-1----:R-:W-:Y:S01]  /*3e70*/  FMUL.FTZ R123, R89, R123 ;  /* 0x0000007b597b7220 */ /* 0x002fe20000410000 */
[C---:B------:R-:W-:Y:S01]  /*3e80*/  FMUL.FTZ R81, R121.reuse, R84 ;  /* 0x0000005479517220 */ /* 0x040fe20000410000 */
[----:B------:R-:W-:Y:S01]  /*3e90*/  FMUL.FTZ R79, R121, R80 ;  /* 0x00000050794f7220 */ /* 0x000fe20000410000 */
[----:B------:R-:W0:Y:S01]  /*3ea0*/  MUFU.EX2 R76, R76 ;  /* 0x0000004c004c7308 */ /* 0x000e220000000800 */
[----:B------:R-:W-:Y:S01]  /*3eb0*/  FMUL.FTZ R122, R89, R122 ;  /* 0x0000007a597a7220 */ /* 0x000fe20000410000 */
[C---:B------:R-:W-:Y:S01]  /*3ec0*/  FFMA.FTZ R81, R120.reuse, R80, R81 ;  /* 0x0000005078517223 */ /* 0x040fe20000010051 */
[----:B------:R-:W-:Y:S01]  /*3ed0*/  FFMA.FTZ R79, R120, R84, -R79 ;  /* 0x00000054784f7223 */ /* 0x000fe2000001084f */
[----:B------:R-:W-:Y:S01]  /*3ee0*/  MUFU.SIN R140, R88 ;  /* 0x00000058008c7308 */ /* 0x000fe20000000400 */
[----:B------:R-:W2:Y:S01]  /*3ef0*/  LDG.E.64 R116, desc[UR22][R116.64] ;  /* 0x0000001674747981 */ /* 0x000ea2000c1e1b00 */
[----:B------:R-:W-:Y:S01]  /*3f00*/  FADD.FTZ R81, RZ, R81 ;  /* 0x00000051ff517221 */ /* 0x000fe20000010000 */
[----:B------:R-:W-:-:S03]  /*3f10*/  FADD.FTZ R79, R2, R79 ;  /* 0x0000004f024f7221 */ /* 0x000fc60000010000 */
[C---:B------:R-:W-:Y:S02]  /*3f20*/  FMUL.FTZ R83, R123.reuse, R81 ;  /* 0x000000517b537220 */ /* 0x040fe40000410000 */
[----:B------:R-:W1:Y:S01]  /*3f30*/  MUFU.COS R82, R88 ;  /* 0x0000005800527308 */ /* 0x000e620000000000 */
[C---:B0-----:R-:W-:Y:S01]  /*3f40*/  FMUL.FTZ R145, R76.reuse, R145 ;  /* 0x000000914c917220 */ /* 0x041fe20000410000 */
[----:B------:R-:W-:Y:S01]  /*3f50*/  FMUL.FTZ R144, R76, R144 ;  /* 0x000000904c907220 */ /* 0x000fe20000410000 */
[-C--:B------:R-:W-:Y:S01]  /*3f60*/  FMUL.FTZ R76, R123, R79.reuse ;  /* 0x0000004f7b4c7220 */ /* 0x080fe20000410000 */
[----:B------:R-:W-:Y:S01]  /*3f70*/  FFMA.FTZ R83, R122, R79, -R83 ;  /* 0x0000004f7a537223 */ /* 0x000fe20000010853 */
[----:B------:R-:W-:-:S03]  /*3f80*/  FMUL.FTZ R79, R138, R137 ;  /* 0x000000898a4f7220 */ /* 0x000fc60000410000 */
[----:B------:R-:W1:Y:S01]  /*3f90*/  MUFU.EX2 R77, R78 ;  /* 0x0000004e004d7308 */ /* 0x000e620000000800 */
[----:B------:R-:W-:Y:S01]  /*3fa0*/  FFMA.FTZ R76, R122, R81, R76 ;  /* 0x000000517a4c7223 */ /* 0x000fe2000001004c */
[----:B------:R-:W-:Y:S01]  /*3fb0*/  FFMA.FTZ R79, R136, R139, R79 ;  /* 0x0000008b884f7223 */ /* 0x000fe2000001004f */
[----:B------:R-:W-:Y:S01]  /*3fc0*/  FADD.FTZ R83, R0, R83 ;  /* 0x0000005300537221 */ /* 0x000fe20000010000 */
[----:B------:R-:W0:Y:S01]  /*3fd0*/  MUFU.EX2 R94, R94 ;  /* 0x0000005e005e7308 */ /* 0x000e220000000800 */
[----:B------:R-:W-:Y:S01]  /*3fe0*/  FADD.FTZ R80, RZ, R76 ;  /* 0x0000004cff507221 */ /* 0x000fe20000010000 */
[----:B------:R-:W-:Y:S01]  /*3ff0*/  FMUL.FTZ R76, R134, R79 ;  /* 0x0000004f864c7220 */ /* 0x000fe20000410000 */
[----:B------:R-:W-:Y:S01]  /*4000*/  FMUL.FTZ R81, R125, R83 ;  /* 0x000000537d517220 */ /* 0x000fe20000410000 */
[----:B------:R-:W3:Y:S03]  /*4010*/  MUFU.COS R143, R90 ;  /* 0x0000005a008f7308 */ /* 0x000ee60000000000 */
[----:B------:R-:W-:Y:S01]  /*4020*/  FFMA.FTZ R81, R124, R80, R81 ;  /* 0x000000507c517223 */ /* 0x000fe20000010051 */
[C---:B-1----:R-:W-:Y:S01]  /*4030*/  FMUL.FTZ R141, R77.reuse, R82 ;  /* 0x000000524d8d7220 */ /* 0x042fe20000410000 */
[----:B------:R-:W-:Y:S01]  /*4040*/  FMUL.FTZ R140, R77, R140 ;  /* 0x0000008c4d8c7220 */ /* 0x000fe20000410000 */
[----:B------:R-:W-:Y:S01]  /*4050*/  FMUL.FTZ R77, R136, R137 ;  /* 0x00000089884d7220 */ /* 0x000fe20000410000 */
[----:B------:R-:W-:Y:S01]  /*4060*/  FMUL.FTZ R82, R125, R80 ;  /* 0x000000507d527220 */ /* 0x000fe20000410000 */
[----:B------:R-:W-:Y:S01]  /*4070*/  FADD.FTZ R81, RZ, R81 ;  /* 0x00000051ff517221 */ /* 0x000fe20000010000 */
[----:B0-----:R-:W-:Y:S01]  /*4080*/  FMUL.FTZ R146, R94, R146 ;  /* 0x000000925e927220 */ /* 0x001fe20000410000 */
[----:B------:R-:W-:Y:S01]  /*4090*/  FFMA.FTZ R77, R138, R139, -R77 ;  /* 0x0000008b8a4d7223 */ /* 0x000fe2000001084d */
[----:B------:R-:W-:Y:S01]  /*40a0*/  FFMA.FTZ R83, R124, R83, -R82 ;  /* 0x000000537c537223 */ /* 0x000fe20000010852 */
[----:B------:R-:W-:Y:S01]  /*40b0*/  FMUL.FTZ R82, R152, R81 ;  /* 0x0000005198527220 */ /* 0x000fe20000410000 */
[----:B------:R-:W-:Y:S01]  /*40c0*/  FMUL.FTZ R147, R94, R147 ;  /* 0x000000935e937220 */ /* 0x000fe20000410000 */
[-C--:B------:R-:W-:Y:S01]  /*40d0*/  FMUL.FTZ R78, R134, R77.reuse ;  /* 0x0000004d864e7220 */ /* 0x080fe20000410000 */
[C---:B------:R-:W-:Y:S01]  /*40e0*/  FFMA.FTZ R76, R135.reuse, R77, -R76 ;  /* 0x0000004d874c7223 */ /* 0x040fe2000001084c */
[----:B------:R-:W-:Y:S01]  /*40f0*/  FADD.FTZ R83, R102, R83 ;  /* 0x0000005366537221 */ /* 0x000fe20000010000 */
[----:B------:R-:W0:Y:S01]  /*4100*/  MUFU.SIN R87, R90 ;  /* 0x0000005a00577308 */ /* 0x000e220000000400 */
[----:B------:R-:W-:Y:S01]  /*4110*/  FFMA.FTZ R78, R135, R79, R78 ;  /* 0x0000004f874e7223 */ /* 0x000fe2000001004e */
[----:B------:R-:W-:Y:S01]  /*4120*/  FMUL.FTZ R80, R132, R76 ;  /* 0x0000004c84507220 */ /* 0x000fe20000410000 */
[----:B------:R-:W-:-:S02]  /*4130*/  FFMA.FTZ R82, R153, R83, -R82 ;  /* 0x0000005399527223 */ /* 0x000fc40000010852 */
[-C--:B------:R-:W-:Y:S01]  /*4140*/  FMUL.FTZ R77, R132, R78.reuse ;  /* 0x0000004e844d7220 */ /* 0x080fe20000410000 */
[----:B------:R-:W-:Y:S01]  /*4150*/  FFMA.FTZ R80, R133, R78, R80 ;  /* 0x0000004e85507223 */ /* 0x000fe20000010050 */
[----:B------:R-:W-:Y:S01]  /*4160*/  FMUL.FTZ R78, R152, R83 ;  /* 0x00000053984e7220 */ /* 0x000fe20000410000 */
[----:B------:R-:W-:Y:S01]  /*4170*/  FADD.FTZ R82, R103, R82 ;  /* 0x0000005267527221 */ /* 0x000fe20000010000 */
[----:B------:R-:W-:Y:S01]  /*4180*/  FFMA.FTZ R77, R133, R76, -R77 ;  /* 0x0000004c854d7223 */ /* 0x000fe2000001084d */
[----:B------:R-:W-:Y:S01]  /*4190*/  FMUL.FTZ R76, R130, R80 ;  /* 0x00000050824c7220 */ /* 0x000fe20000410000 */
[----:B------:R-:W-:Y:S01]  /*41a0*/  FFMA.FTZ R78, R153, R81, R78 ;  /* 0x00000051994e7223 */ /* 0x000fe2000001004e */
[----:B------:R-:W-:Y:S01]  /*41b0*/  FMUL.FTZ R86, R150, R82 ;  /* 0x0000005296567220 */ /* 0x000fe20000410000 */
[----:B------:R-:W3:Y:S01]  /*41c0*/  MUFU.EX2 R142, R142 ;  /* 0x0000008e008e7308 */ /* 0x000ee20000000800 */
[-C--:B------:R-:W-:Y:S01]  /*41d0*/  FFMA.FTZ R76, R131, R77.reuse, -R76 ;  /* 0x0000004d834c7223 */ /* 0x080fe2000001084c */
[----:B------:R-:W-:Y:S01]  /*41e0*/  FADD.FTZ R79, RZ, R78 ;  /* 0x0000004eff4f7221 */ /* 0x000fe20000010000 */
[----:B------:R-:W-:-:S03]  /*41f0*/  FMUL.FTZ R78, R130, R77 ;  /* 0x0000004d824e7220 */ /* 0x000fc60000410000 */
[-C--:B------:R-:W-:Y:S01]  /*4200*/  FMUL.FTZ R84, R150, R79.reuse ;  /* 0x0000004f96547220 */ /* 0x080fe20000410000 */
[----:B------:R-:W-:Y:S01]  /*4210*/  FFMA.FTZ R78, R131, R80, R78 ;  /* 0x00000050834e7223 */ /* 0x000fe2000001004e */
[C---:B------:R-:W-:Y:S01]  /*4220*/  FMUL.FTZ R80, R128.reuse, R76 ;  /* 0x0000004c80507220 */ /* 0x040fe20000410000 */
[C---:B------:R-:W-:Y:S01]  /*4230*/  FFMA.FTZ R86, R151.reuse, R79, R86 ;  /* 0x0000004f97567223 */ /* 0x040fe20000010056 */
[----:B------:R-:W-:Y:S02]  /*4240*/  FFMA.FTZ R84, R151, R82, -R84 ;  /* 0x0000005297547223 */ /* 0x000fe40000010854 */
[-C--:B------:R-:W-:Y:S01]  /*4250*/  FFMA.FTZ R80, R129, R78.reuse, R80 ;  /* 0x0000004e81507223 */ /* 0x080fe20000010050 */
[----:B------:R-:W-:Y:S01]  /*4260*/  FMUL.FTZ R78, R128, R78 ;  /* 0x0000004e804e7220 */ /* 0x000fe20000410000 */
[----:B------:R-:W-:Y:S01]  /*4270*/  FADD.FTZ R84, R105, R84 ;  /* 0x0000005469547221 */ /* 0x000fe20000010000 */
[----:B------:R-:W-:Y:S01]  /*4280*/  FADD.FTZ R86, RZ, R86 ;  /* 0x00000056ff567221 */ /* 0x000fe20000010000 */
[----:B------:R-:W-:Y:S01]  /*4290*/  FMUL.FTZ R29, R121, R80 ;  /* 0x00000050791d7220 */ /* 0x000fe20000410000 */
[----:B------:R-:W-:Y:S01]  /*42a0*/  FFMA.FTZ R78, R129, R76, -R78 ;  /* 0x0000004c814e7223 */ /* 0x000fe2000001084e */
[C---:B------:R-:W-:Y:S01]  /*42b0*/  FMUL.FTZ R28, R148.reuse, R84 ;  /* 0x00000054941c7220 */ /* 0x040fe20000410000 */
[----:B----4-:R-:W-:Y:S01]  /*42c0*/  FMUL.FTZ R49, R148, R86 ;  /* 0x0000005694317220 */ /* 0x010fe20000410000 */
[----:B---3--:R-:W-:Y:S01]  /*42d0*/  FMUL.FTZ R143, R142, R143 ;  /* 0x0000008f8e8f7220 */ /* 0x008fe20000410000 */
[-C--:B------:R-:W-:Y:S01]  /*42e0*/  FMUL.FTZ R31, R121, R78.reuse ;  /* 0x0000004e791f7220 */ /* 0x080fe20000410000 */
[C---:B------:R-:W-:Y:S01]  /*42f0*/  FFMA.FTZ R29, R120.reuse, R78, -R29 ;  /* 0x0000004e781d7223 */ /* 0x040fe2000001081d */
[C---:B------:R-:W-:Y:S01]  /*4300*/  FFMA.FTZ R28, R149.reuse, R86, R28 ;  /* 0x00000056951c7223 */ /* 0x040fe2000001001c */
[----:B------:R-:W-:Y:S01]  /*4310*/  FFMA.FTZ R51, R149, R84, -R49 ;  /* 0x0000005495337223 */ /* 0x000fe20000010831 */
[----:B------:R-:W-:Y:S01]  /*4320*/  FFMA.FTZ R31, R120, R80, R31 ;  /* 0x00000050781f7223 */ /* 0x000fe2000001001f */
[C---:B------:R-:W-:Y:S01]  /*4330*/  FMUL.FTZ R49, R123.reuse, R29 ;  /* 0x0000001d7b317220 */ /* 0x040fe20000410000 */
[----:B------:R-:W-:Y:S01]  /*4340*/  FADD.FTZ R48, RZ, R28 ;  /* 0x0000001cff307221 */ /* 0x000fe20000010000 */
[----:B------:R-:W-:Y:S01]  /*4350*/  FADD.FTZ R51, R104, R51 ;  /* 0x0000003368337221 */ /* 0x000fe20000010000 */
[-C--:B------:R-:W-:Y:S01]  /*4360*/  FMUL.FTZ R28, R123, R31.reuse ;  /* 0x0000001f7b1c7220 */ /* 0x080fe20000410000 */
[----:B------:R-:W-:Y:S01]  /*4370*/  FFMA.FTZ R49, R122, R31, R49 ;  /* 0x0000001f7a317223 */ /* 0x000fe20000010031 */
[C---:B------:R-:W-:Y:S01]  /*4380*/  FMUL.FTZ R30, R146.reuse, R48 ;  /* 0x00000030921e7220 */ /* 0x040fe20000410000 */
[----:B------:R-:W-:Y:S01]  /*4390*/  FMUL.FTZ R31, R146, R51 ;  /* 0x00000033921f7220 */ /* 0x000fe20000410000 */
[----:B------:R-:W-:Y:S01]  /*43a0*/  FFMA.FTZ R28, R122, R29, -R28 ;  /* 0x0000001d7a1c7223 */ /* 0x000fe2000001081c */
[----:B------:R-:W-:Y:S01]  /*43b0*/  FMUL.FTZ R29, R125, R49 ;  /* 0x000000317d1d7220 */ /* 0x000fe20000410000 */
[----:B------:R-:W-:Y:S01]  /*43c0*/  FFMA.FTZ R51, R147, R51, -R30 ;  /* 0x0000003393337223 */ /* 0x000fe2000001081e */
[----:B0-----:R-:W-:Y:S01]  /*43d0*/  FMUL.FTZ R142, R142, R87 ;  /* 0x000000578e8e7220 */ /* 0x001fe20000410000 */
[-C--:B------:R-:W-:Y:S01]  /*43e0*/  FMUL.FTZ R30, R125, R28.reuse ;  /* 0x0000001c7d1e7220 */ /* 0x080fe20000410000 */
[----:B------:R-:W-:Y:S01]  /*43f0*/  FFMA.FTZ R29, R124, R28, -R29 ;  /* 0x0000001c7c1d7223 */ /* 0x000fe2000001081d */
[----:B------:R-:W-:Y:S01]  /*4400*/  FFMA.FTZ R31, R147, R48, R31 ;  /* 0x00000030931f7223 */ /* 0x000fe2000001001f */
[----:B------:R-:W-:Y:S01]  /*4410*/  FADD.FTZ R51, R106, R51 ;  /* 0x000000336a337221 */ /* 0x000fe20000010000 */
[----:B------:R-:W-:Y:S01]  /*4420*/  FFMA.FTZ R30, R124, R49, R30 ;  /* 0x000000317c1e7223 */ /* 0x000fe2000001001e */
[----:B------:R-:W-:Y:S01]  /*4430*/  FMUL.FTZ R48, R152, R29 ;  /* 0x0000001d98307220 */ /* 0x000fe20000410000 */
[----:B------:R-:W-:Y:S01]  /*4440*/  FADD.FTZ R31, RZ, R31 ;  /* 0x0000001fff1f7221 */ /* 0x000fe20000010000 */
[----:B-----5:R-:W-:Y:S01]  /*4450*/  FMUL.FTZ R52, R144, R51 ;  /* 0x0000003390347220 */ /* 0x020fe20000410000 */
[-C--:B------:R-:W-:Y:S01]  /*4460*/  FMUL.FTZ R28, R152, R30.reuse ;  /* 0x0000001e981c7220 */ /* 0x080fe20000410000 */
[----:B------:R-:W-:Y:S01]  /*4470*/  FFMA.FTZ R48, R153, R30, R48 ;  /* 0x0000001e99307223 */ /* 0x000fe20000010030 */
[-C--:B------:R-:W-:Y:S01]  /*4480*/  FMUL.FTZ R50, R144, R31.reuse ;  /* 0x0000001f90327220 */ /* 0x080fe20000410000 */
[----:B------:R-:W-:Y:S01]  /*4490*/  FFMA.FTZ R52, R145, R31, R52 ;  /* 0x0000001f91347223 */ /* 0x000fe20000010034 */
[----:B------:R-:W-:Y:S01]  /*44a0*/  FFMA.FTZ R28, R153, R29, -R28 ;  /* 0x0000001d991c7223 */ /* 0x000fe2000001081c */
[C---:B------:R-:W-:Y:S01]  /*44b0*/  FMUL.FTZ R30, R150.reuse, R48 ;  /* 0x00000030961e7220 */ /* 0x040fe20000410000 */
[----:B------:R-:W-:Y:S01]  /*44c0*/  FFMA.FTZ R50, R145, R51, -R50 ;  /* 0x0000003391327223 */ /* 0x000fe20000010832 */
[----:B------:R-:W-:Y:S01]  /*44d0*/  FADD.FTZ R52, RZ, R52 ;  /* 0x00000034ff347221 */ /* 0x000fe20000010000 */
[-C--:B------:R-:W-:Y:S01]  /*44e0*/  FMUL.FTZ R29, R150, R28.reuse ;  /* 0x0000001c961d7220 */ /* 0x080fe20000410000 */
[----:B------:R-:W-:Y:S01]  /*44f0*/  FFMA.FTZ R30, R151, R28, -R30 ;  /* 0x0000001c971e7223 */ /* 0x000fe2000001081e */
[----:B------:R-:W-:Y:S01]  /*4500*/  FADD.FTZ R50, R107, R50 ;  /* 0x000000326b327221 */ /* 0x000fe20000010000 */
[----:B------:R-:W-:Y:S01]  /*4510*/  FMUL.FTZ R54, R142, R52 ;  /* 0x000000348e367220 */ /* 0x000fe20000410000 */
[----:B------:R-:W-:Y:S01]  /*4520*/  FFMA.FTZ R29, R151, R48, R29 ;  /* 0x00000030971d7223 */ /* 0x000fe2000001001d */
[----:B------:R-:W-:Y:S01]  /*4530*/  FMUL.FTZ R28, R148, R30 ;  /* 0x0000001e941c7220 */ /* 0x000fe20000410000 */
[-C--:B------:R-:W-:Y:S01]  /*4540*/  FMUL.FTZ R51, R142, R50.reuse ;  /* 0x000000328e337220 */ /* 0x080fe20000410000 */
[----:B------:R-:W-:Y:S01]  /*4550*/  FFMA.FTZ R49, R143, R50, -R54 ;  /* 0x000000328f317223 */ /* 0x000fe20000010836 */
[-C--:B------:R-:W-:Y:S01]  /*4560*/  FMUL.FTZ R31, R148, R29.reuse ;  /* 0x0000001d941f7220 */ /* 0x080fe20000410000 */
[----:B------:R-:W-:Y:S01]  /*4570*/  FFMA.FTZ R28, R149, R29, R28 ;  /* 0x0000001d951c7223 */ /* 0x000fe2000001001c */
[----:B------:R-:W-:Y:S01]  /*4580*/  FFMA.FTZ R51, R143, R52, R51 ;  /* 0x000000348f337223 */ /* 0x000fe20000010033 */
[----:B------:R-:W-:Y:S01]  /*4590*/  FADD.FTZ R49, R108, R49 ;  /* 0x000000316c317221 */ /* 0x000fe20000010000 */
[----:B------:R-:W-:Y:S01]  /*45a0*/  FFMA.FTZ R31, R149, R30, -R31 ;  /* 0x0000001e951f7223 */ /* 0x000fe2000001081f */
[-C--:B------:R-:W-:Y:S01]  /*45b0*/  FMUL.FTZ R30, R146, R28.reuse ;  /* 0x0000001c921e7220 */ /* 0x080fe20000410000 */
[----:B------:R-:W-:Y:S01]  /*45c0*/  FADD.FTZ R51, RZ, R51 ;  /* 0x00000033ff337221 */ /* 0x000fe20000010000 */
[----:B------:R-:W-:Y:S01]  /*45d0*/  FMUL.FTZ R50, R140, R49 ;  /* 0x000000318c327220 */ /* 0x000fe20000410000 */
[-C--:B------:R-:W-:Y:S01]  /*45e0*/  FMUL.FTZ R29, R146, R31.reuse ;  /* 0x0000001f921d7220 */ /* 0x080fe20000410000 */
[----:B------:R-:W-:Y:S01]  /*45f0*/  FFMA.FTZ R30, R147, R31, -R30 ;  /* 0x0000001f931e7223 */ /* 0x000fe2000001081e */
[-C--:B------:R-:W-:Y:S01]  /*4600*/  FMUL.FTZ R48, R140, R51.reuse ;  /* 0x000000338c307220 */ /* 0x080fe20000410000 */
[----:B------:R-:W-:Y:S01]  /*4610*/  FFMA.FTZ R50, R141, R51, R50 ;  /* 0x000000338d327223 */ /* 0x000fe20000010032 */
[----:B------:R-:W-:Y:S01]  /*4620*/  FFMA.FTZ R29, R147, R28, R29 ;  /* 0x0000001c931d7223 */ /* 0x000fe2000001001d */
[CC--:B------:R-:W-:Y:S01]  /*4630*/  FMUL.FTZ R28, R144.reuse, R30.reuse ;  /* 0x0000001e901c7220 */ /* 0x0c0fe20000410000 */
[----:B------:R-:W-:Y:S01]  /*4640*/  FFMA.FTZ R48, R141, R49, -R48 ;  /* 0x000000318d307223 */ /* 0x000fe20000010830 */
[----:B------:R-:W-:Y:S01]  /*4650*/  FADD.FTZ R158, RZ, R50 ;  /* 0x00000032ff9e7221 */ /* 0x000fe20000010000 */
[-C--:B------:R-:W-:Y:S01]  /*4660*/  FMUL.FTZ R31, R144, R29.reuse ;  /* 0x0000001d901f7220 */ /* 0x080fe20000410000 */
[----:B------:R-:W-:Y:S01]  /*4670*/  FFMA.FTZ R28, R145, R29, R28 ;  /* 0x0000001d911c7223 */ /* 0x000fe2000001001c */
[----:B------:R-:W-:Y:S01]  /*4680*/  FADD.FTZ R157, R109, R48 ;  /* 0x000000306d9d7221 */ /* 0x000fe20000010000 */
[----:B------:R-:W0:Y:S01]  /*4690*/  S2UR UR20, SR_CgaCtaId ;  /* 0x00000000001479c3 */ /* 0x000e220000008800 */
[----:B------:R-:W1:Y:S01]  /*46a0*/  SHFL.UP PT, R49, R158, 0x1, RZ ;  /* 0x042000009e317989 */ /* 0x000e6200000e00ff */
[----:B------:R-:W-:Y:S01]  /*46b0*/  FFMA.FTZ R31, R145, R30, -R31 ;  /* 0x0000001e911f7223 */ /* 0x000fe2000001081f */
[----:B------:R-:W-:-:S02]  /*46c0*/  FMUL.FTZ R30, R142, R28 ;  /* 0x0000001c8e1e7220 */ /* 0x000fc40000410000 */
[----:B------:R-:W3:Y:S01]  /*46d0*/  SHFL.UP PT, R48, R157, 0x1, RZ ;  /* 0x042000009d307989 */ /* 0x000ee200000e00ff */
[-C--:B------:R-:W-:Y:S01]  /*46e0*/  FMUL.FTZ R29, R142, R31.reuse ;  /* 0x0000001f8e1d7220 */ /* 0x080fe20000410000 */
[C---:B------:R-:W-:Y:S01]  /*46f0*/  FFMA.FTZ R30, R143.reuse, R31, -R30 ;  /* 0x0000001f8f1e7223 */ /* 0x040fe2000001081e */
[----:B------:R-:W-:Y:S01]  /*4700*/  SHF.R.U32.HI R90, RZ, 0x5, R97 ;  /* 0x00000005ff5a7819 */ /* 0x000fe20000011661 */
[----:B------:R-:W-:Y:S01]  /*4710*/  LDS.128 R76, [R110+0x60] ;  /* 0x000060006e4c7984 */ /* 0x000fe20000000c00 */
[----:B------:R-:W-:Y:S01]  /*4720*/  FFMA.FTZ R29, R143, R28, R29 ;  /* 0x0000001c8f1d7223 */ /* 0x000fe2000001001d */
[C---:B------:R-:W-:Y:S02]  /*4730*/  FMUL.FTZ R88, R140.reuse, R30 ;  /* 0x0000001e8c587220 */ /* 0x040fe40000410000 */
[----:B------:R-:W-:Y:S01]  /*4740*/  LDS.128 R80, [R110+0x70] ;  /* 0x000070006e507984 */ /* 0x000fe20000000c00 */
[-C--:B------:R-:W-:Y:S01]  /*4750*/  FMUL.FTZ R89, R140, R29.reuse ;  /* 0x0000001d8c597220 */ /* 0x080fe20000410000 */
[----:B------:R-:W-:-:S03]  /*4760*/  FFMA.FTZ R88, R141, R29, R88 ;  /* 0x0000001d8d587223 */ /* 0x000fc60000010058 */
[----:B------:R-:W-:Y:S02]  /*4770*/  FFMA.FTZ R89, R141, R30, -R89 ;  /* 0x0000001e8d597223 */ /* 0x000fe40000010859 */
[----:B------:R-:W4:Y:S04]  /*4780*/  SHFL.UP PT, R29, R88, 0x1, RZ ;  /* 0x04200000581d7989 */ /* 0x000f2800000e00ff */
[----:B------:R-:W5:Y:S01]  /*4790*/  SHFL.UP PT, R28, R89, 0x1, RZ ;  /* 0x04200000591c7989 */ /* 0x000f6200000e00ff */
[-C--:B-1----:R-:W-:Y:S01]  /*47a0*/  FMUL.FTZ R31, R89, R49.reuse ;  /* 0x00000031591f7220 */ /* 0x082fe20000410000 */
[----:B------:R-:W-:-:S03]  /*47b0*/  FMUL.FTZ R30, R88, R49 ;  /* 0x00000031581e7220 */ /* 0x000fc60000410000 */
[-C--:B---3--:R-:W-:Y:S01]  /*47c0*/  FFMA.FTZ R31, R88, R48.reuse, R31 ;  /* 0x00000030581f7223 */ /* 0x088fe2000001001f */
[----:B------:R-:W-:-:S03]  /*47d0*/  FFMA.FTZ R30, R89, R48, -R30 ;  /* 0x00000030591e7223 */ /* 0x000fc6000001081e */
[----:B------:R-:W-:Y:S01]  /*47e0*/  @P1 FADD.FTZ R158, R158, R31 ;  /* 0x0000001f9e9e1221 */ /* 0x000fe20000010000 */
[----:B------:R-:W-:-:S04]  /*47f0*/  @P1 FADD.FTZ R157, R157, R30 ;  /* 0x0000001e9d9d1221 */ /* 0x000fc80000010000 */
[----:B------:R-:W1:Y:S04]  /*4800*/  SHFL.UP PT, R49, R158, 0x2, RZ ;  /* 0x044000009e317989 */ /* 0x000e6800000e00ff */
[----:B------:R-:W3:Y:S01]  /*4810*/  SHFL.UP PT, R48, R157, 0x2, RZ ;  /* 0x044000009d307989 */ /* 0x000ee200000e00ff */
[-C--:B----4-:R-:W-:Y:S01]  /*4820*/  FMUL.FTZ R31, R89, R29.reuse ;  /* 0x0000001d591f7220 */ /* 0x090fe20000410000 */
[----:B------:R-:W-:-:S03]  /*4830*/  FMUL.FTZ R30, R88, R29 ;  /* 0x0000001d581e7220 */ /* 0x000fc60000410000 */
[-C--:B-----5:R-:W-:Y:S01]  /*4840*/  @P1 FFMA.FTZ R88, R88, R28.reuse, R31 ;  /* 0x0000001c58581223 */ /* 0x0a0fe2000001001f */
[----:B------:R-:W-:-:S04]  /*4850*/  @P1 FFMA.FTZ R89, R89, R28, -R30 ;  /* 0x0000001c59591223 */ /* 0x000fc8000001081e */
[----:B------:R-:W4:Y:S01]  /*4860*/  SHFL.UP PT, R29, R88, 0x2, RZ ;  /* 0x04400000581d7989 */ /* 0x000f2200000e00ff */
[----:B------:R-:W-:-:S03]  /*4870*/  ISETP.GE.AND P1, PT, R27, 0x2, PT ;  /* 0x000000021b00780c */ /* 0x000fc60003f26270 */
[----:B------:R-:W5:Y:S01]  /*4880*/  SHFL.UP PT, R28, R89, 0x2, RZ ;  /* 0x04400000591c7989 */ /* 0x000f6200000e00ff */
[-C--:B-1----:R-:W-:Y:S01]  /*4890*/  FMUL.FTZ R31, R89, R49.reuse ;  /* 0x00000031591f7220 */ /* 0x082fe20000410000 */
[----:B------:R-:W-:-:S03]  /*48a0*/  FMUL.FTZ R30, R88, R49 ;  /* 0x00000031581e7220 */ /* 0x000fc60000410000 */
[-C--:B---3--:R-:W-:Y:S01]  /*48b0*/  FFMA.FTZ R31, R88, R48.reuse, R31 ;  /* 0x00000030581f7223 */ /* 0x088fe2000001001f */
[----:B------:R-:W-:-:S04]  /*48c0*/  FFMA.FTZ R30, R89, R48, -R30 ;  /* 0x00000030591e7223 */ /* 0x000fc8000001081e */
[----:B------:R-:W-:Y:S01]  /*48d0*/  @P1 FADD.FTZ R158, R158, R31 ;  /* 0x0000001f9e9e1221 */ /* 0x000fe20000010000 */
[----:B------:R-:W-:-:S04]  /*48e0*/  @P1 FADD.FTZ R157, R157, R30 ;  /* 0x0000001e9d9d1221 */ /* 0x000fc80000010000 */
[----:B------:R-:W1:Y:S01]  /*48f0*/  SHFL.UP PT, R49, R158, 0x4, RZ ;  /* 0x048000009e317989 */ /* 0x000e6200000e00ff */
[CC--:B----4-:R-:W-:Y:S01]  /*4900*/  FMUL.FTZ R31, R89.reuse, R29.reuse ;  /* 0x0000001d591f7220 */ /* 0x0d0fe20000410000 */
[C---:B------:R-:W-:Y:S02]  /*4910*/  FMUL.FTZ R30, R88.reuse, R29 ;  /* 0x0000001d581e7220 */ /* 0x040fe40000410000 */
[----:B------:R-:W3:Y:S01]  /*4920*/  SHFL.UP PT, R48, R157, 0x4, RZ ;  /* 0x048000009d307989 */ /* 0x000ee200000e00ff */
[-C--:B-----5:R-:W-:Y:S01]  /*4930*/  @P1 FFMA.FTZ R88, R88, R28.reuse, R31 ;  /* 0x0000001c58581223 */ /* 0x0a0fe2000001001f */
[----:B------:R-:W-:-:S04]  /*4940*/  @P1 FFMA.FTZ R89, R89, R28, -R30 ;  /* 0x0000001c59591223 */ /* 0x000fc8000001081e */
[----:B------:R-:W4:Y:S04]  /*4950*/  SHFL.UP PT, R29, R88, 0x4, RZ ;  /* 0x04800000581d7989 */ /* 0x000f2800000e00ff */
[----:B------:R-:W5:Y:S01]  /*4960*/  SHFL.UP PT, R28, R89, 0x4, RZ ;  /* 0x04800000591c7989 */ /* 0x000f6200000e00ff */
[----:B------:R-:W-:Y:S01]  /*4970*/  ISETP.GE.AND P1, PT, R27, 0x4, PT ;  /* 0x000000041b00780c */ /* 0x000fe20003f26270 */
[-C--:B-1----:R-:W-:Y:S01]  /*4980*/  FMUL.FTZ R31, R89, R49.reuse ;  /* 0x00000031591f7220 */ /* 0x082fe20000410000 */
[----:B------:R-:W-:-:S03]  /*4990*/  FMUL.FTZ R30, R88, R49 ;  /* 0x00000031581e7220 */ /* 0x000fc60000410000 */
[-C--:B---3--:R-:W-:Y:S01]  /*49a0*/  FFMA.FTZ R31, R88, R48.reuse, R31 ;  /* 0x00000030581f7223 */ /* 0x088fe2000001001f */
[----:B------:R-:W-:-:S07]  /*49b0*/  FFMA.FTZ R30, R89, R48, -R30 ;  /* 0x00000030591e7223 */ /* 0x000fce000001081e */
[----:B------:R-:W-:Y:S01]  /*49c0*/  @P1 FADD.FTZ R158, R158, R31 ;  /* 0x0000001f9e9e1221 */ /* 0x000fe20000010000 */
[----:B------:R-:W-:Y:S01]  /*49d0*/  @P1 FADD.FTZ R157, R157, R30 ;  /* 0x0000001e9d9d1221 */ /* 0x000fe20000010000 */
[-C--:B----4-:R-:W-:Y:S01]  /*49e0*/  FMUL.FTZ R31, R89, R29.reuse ;  /* 0x0000001d591f7220 */ /* 0x090fe20000410000 */
[C---:B------:R-:W-:Y:S02]  /*49f0*/  FMUL.FTZ R30, R88.reuse, R29 ;  /* 0x0000001d581e7220 */ /* 0x040fe40000410000 */
[----:B------:R-:W1:Y:S01]  /*4a00*/  SHFL.UP PT, R48, R158, 0x8, RZ ;  /* 0x050000009e307989 */ /* 0x000e6200000e00ff */
[----:B-----5:R-:W-:-:S03]  /*4a10*/  @P1 FFMA.FTZ R88, R88, R28, R31 ;  /* 0x0000001c58581223 */ /* 0x020fc6000001001f */
[----:B------:R-:W3:Y:S01]  /*4a20*/  SHFL.UP PT, R31, R157, 0x8, RZ ;  /* 0x050000009d1f7989 */ /* 0x000ee200000e00ff */
[----:B------:R-:W-:-:S03]  /*4a30*/  @P1 FFMA.FTZ R89, R89, R28, -R30 ;  /* 0x0000001c59591223 */ /* 0x000fc6000001081e */
[----:B------:R-:W4:Y:S04]  /*4a40*/  SHFL.UP PT, R29, R88, 0x8, RZ ;  /* 0x05000000581d7989 */ /* 0x000f2800000e00ff */
[----:B------:R-:W5:Y:S01]  /*4a50*/  SHFL.UP PT, R28, R89, 0x8, RZ ;  /* 0x05000000591c7989 */ /* 0x000f6200000e00ff */
[----:B------:R-:W-:Y:S01]  /*4a60*/  ISETP.GE.AND P1, PT, R27, 0x8, PT ;  /* 0x000000081b00780c */ /* 0x000fe20003f26270 */
[----:B------:R-:W0:Y:S01]  /*4a70*/  @!P2 S2R R51, SR_CgaCtaId ;  /* 0x000000000033a919 */ /* 0x000e220000008800 */
[-C--:B-1----:R-:W-:Y:S01]  /*4a80*/  FMUL.FTZ R49, R89, R48.reuse ;  /* 0x0000003059317220 */ /* 0x082fe20000410000 */
[----:B------:R-:W-:-:S03]  /*4a90*/  FMUL.FTZ R48, R88, R48 ;  /* 0x0000003058307220 */ /* 0x000fc60000410000 */
[-C--:B---3--:R-:W-:Y:S01]  /*4aa0*/  FFMA.FTZ R49, R88, R31.reuse, R49 ;  /* 0x0000001f58317223 */ /* 0x088fe20000010031 */
[C---:B------:R-:W-:Y:S01]  /*4ab0*/  FFMA.FTZ R48, R89.reuse, R31, -R48 ;  /* 0x0000001f59307223 */ /* 0x040fe20000010830 */
[----:B----4-:R-:W-:-:S05]  /*4ac0*/  FMUL.FTZ R31, R89, R29 ;  /* 0x0000001d591f7220 */ /* 0x010fca0000410000 */
[----:B------:R-:W-:Y:S01]  /*4ad0*/  @P1 FADD.FTZ R158, R158, R49 ;  /* 0x000000319e9e1221 */ /* 0x000fe20000010000 */
[C---:B------:R-:W-:Y:S01]  /*4ae0*/  FMUL.FTZ R30, R88.reuse, R29 ;  /* 0x0000001d581e7220 */ /* 0x040fe20000410000 */
[----:B------:R-:W-:Y:S01]  /*4af0*/  @P1 FADD.FTZ R157, R157, R48 ;  /* 0x000000309d9d1221 */ /* 0x000fe20000010000 */
[-C--:B-----5:R-:W-:Y:S02]  /*4b00*/  @P1 FFMA.FTZ R88, R88, R28.reuse, R31 ;  /* 0x0000001c58581223 */ /* 0x0a0fe4000001001f */
[----:B------:R-:W1:Y:S01]  /*4b10*/  SHFL.UP PT, R31, R158, 0x10, RZ ;  /* 0x060000009e1f7989 */ /* 0x000e6200000e00ff */
[----:B------:R-:W-:-:S03]  /*4b20*/  @P1 FFMA.FTZ R89, R89, R28, -R30 ;  /* 0x0000001c59591223 */ /* 0x000fc6000001081e */
[----:B------:R-:W3:Y:S04]  /*4b30*/  SHFL.UP PT, R28, R88, 0x10, RZ ;  /* 0x06000000581c7989 */ /* 0x000ee800000e00ff */
[----:B------:R-:W4:Y:S04]  /*4b40*/  SHFL.UP PT, R29, R157, 0x10, RZ ;  /* 0x060000009d1d7989 */ /* 0x000f2800000e00ff */
[----:B------:R-:W5:Y:S01]  /*4b50*/  SHFL.UP PT, R93, R89, 0x10, RZ ;  /* 0x06000000595d7989 */ /* 0x000f6200000e00ff */
[----:B------:R-:W-:Y:S01]  /*4b60*/  @!P2 MOV R30, 0x400 ;  /* 0x00000400001ea802 */ /* 0x000fe20000000f00 */
[----:B0-----:R-:W-:-:S03]  /*4b70*/  ULEA UR21, UR20, UR19, 0x18 ;  /* 0x0000001314157291 */ /* 0x001fc6000f8ec0ff */
[----:B------:R-:W-:Y:S01]  /*4b80*/  @!P2 LEA R53, R51, R30, 0x18 ;  /* 0x0000001e3335a211 */ /* 0x000fe200078ec0ff */
[----:B------:R-:W-:Y:S01]  /*4b90*/  @UP0 ULEA UR19, UR7, UR21, 0x4 ;  /* 0x0000001507130291 */ /* 0x000fe2000f8e20ff */
[CC--:B-1----:R-:W-:Y:S01]  /*4ba0*/  FMUL.FTZ R30, R88.reuse, R31.reuse ;  /* 0x0000001f581e7220 */ /* 0x0c2fe20000410000 */
[C---:B------:R-:W-:Y:S01]  /*4bb0*/  FMUL.FTZ R31, R89.reuse, R31 ;  /* 0x0000001f591f7220 */ /* 0x040fe20000410000 */
[CC--:B---3--:R-:W-:Y:S01]  /*4bc0*/  FMUL.FTZ R92, R88.reuse, R28.reuse ;  /* 0x0000001c585c7220 */ /* 0x0c8fe20000410000 */
[C---:B------:R-:W-:Y:S01]  /*4bd0*/  FMUL.FTZ R28, R89.reuse, R28 ;  /* 0x0000001c591c7220 */ /* 0x040fe20000410000 */
[----:B------:R-:W-:Y:S02]  /*4be0*/  HFMA2 R48, -RZ, RZ, 1.875, 0 ;  /* 0x3f800000ff307431 */ /* 0x000fe400000001ff */
[-C--:B----4-:R-:W-:Y:S01]  /*4bf0*/  FFMA.FTZ R30, R89, R29.reuse, -R30 ;  /* 0x0000001d591e7223 */ /* 0x090fe2000001081e */
[----:B------:R-:W-:Y:S01]  /*4c00*/  FFMA.FTZ R31, R88, R29, R31 ;  /* 0x0000001d581f7223 */ /* 0x000fe2000001001f */
[----:B------:R-:W-:-:S02]  /*4c10*/  CS2R R50, SRZ ;  /* 0x0000000000327805 */ /* 0x000fc4000001ff00 */
[----:B------:R-:W-:Y:S01]  /*4c20*/  MOV R49, RZ ;  /* 0x000000ff00317202 */ /* 0x000fe20000000f00 */
[-C--:B-----5:R-:W-:Y:S01]  /*4c30*/  FFMA.FTZ R92, R89, R93.reuse, -R92 ;  /* 0x0000005d595c7223 */ /* 0x0a0fe2000001085c */
[----:B------:R-:W-:Y:S01]  /*4c40*/  FFMA.FTZ R93, R88, R93, R28 ;  /* 0x0000005d585d7223 */ /* 0x000fe2000001001c */
[----:B------:R-:W-:Y:S01]  /*4c50*/  @!P2 LEA R156, R90, R53, 0x4 ;  /* 0x000000355a9ca211 */ /* 0x000fe200078e20ff */
[----:B------:R-:W-:Y:S01]  /*4c60*/  FADD.FTZ R94, R157, R30 ;  /* 0x0000001e9d5e7221 */ /* 0x000fe20000010000 */
[----:B------:R-:W-:Y:S01]  /*4c70*/  FADD.FTZ R95, R158, R31 ;  /* 0x0000001f9e5f7221 */ /* 0x000fe20000010000 */
[----:B------:R-:W-:Y:S04]  /*4c80*/  @P0 LDS.128 R48, [UR19+0x4260] ;  /* 0x00426013ff300984 */ /* 0x000fe80008000c00 */
[----:B------:R-:W-:Y:S04]  /*4c90*/  LDS.128 R52, [R110] ;  /* 0x000000006e347984 */ /* 0x000fe80000000c00 */
        /* <DEDUP_REMOVED lines=81> */
.L_x_485:
        /* <DEDUP_REMOVED lines=16> */
.L_x_486:
[----:B------:R-:W-:Y:S05]  /*52b0*/  BSYNC.RECONVERGENT B0 ;  /* 0x0000000000007941 */ /* 0x000fea0003800200 */
.L_x_484:
        /* <DEDUP_REMOVED lines=118> */
.L_x_488:
[----:B------:R-:W-:Y:S05]  /*5a20*/  BSYNC.RECONVERGENT B0 ;  /* 0x0000000000007941 */ /* 0x000fea0003800200 */
.L_x_487:
        /* <DEDUP_REMOVED lines=116> */
.L_x_483:
[----:B------:R-:W-:Y:S01]  /*6170*/  BAR.SYNC.DEFER_BLOCKING 0x0 ;  /* 0x0000000000007b1d */ /* 0x000fe20000010000 */
[----:B------:R-:W-:Y:S01]  /*6180*/  USHF.L.U32 UR7, UR6, 0xb, URZ ;  /* 0x0000000b06077899 */ /* 0x000fe200080006ff */
[----:B------:R-:W-:Y:S01]  /*6190*/  HFMA2 R3, -RZ, RZ, 0, 0 ;  /* 0x00000000ff037431 */ /* 0x000fe200000001ff */
[----:B------:R-:W-:-:S05]  /*61a0*/  LOP3.LUT R48, R97, 0x1f, RZ, 0xc0, !PT ;  /* 0x0000001f61307812 */ /* 0x000fca00078ec0ff */
[----:B------:R-:W0:Y:S01]  /*61b0*/  LDC.64 R8, c[0x0][0x420] ;  /* 0x00010800ff087b82 */ /* 0x000e220000000a00 */
[----:B------:R-:W-:-:S03]  /*61c0*/  MOV R2, UR7 ;  /* 0x0000000700027c02 */ /* 0x000fc60008000f00 */
[----:B------:R-:W1:Y:S04]  /*61d0*/  LDCU UR7, c[0x0][0x394] ;  /* 0x00007280ff0777ac */ /* 0x000e680008000800 */
[----:B------:R-:W2:Y:S08]  /*61e0*/  LDC.64 R20, c[0x0][0x410] ;  /* 0x00010400ff147b82 */ /* 0x000eb00000000a00 */
[----:B------:R-:W3:Y:S01]  /*61f0*/  LDC.64 R10, c[0x0][0x428] ;  /* 0x00010a00ff0a7b82 */ /* 0x000ee20000000a00 */
[----:B------:R-:W-:Y:S04]  /*6200*/  STS.128 [R25], R32 ;  /* 0x0000002019007388 */ /* 0x000fe80000000c00 */
[----:B------:R-:W-:Y:S03]  /*6210*/  STS.128 [R25+0x10], R36 ;  /* 0x0000102419007388 */ /* 0x000fe60000000c00 */
[----:B------:R-:W4:Y:S01]  /*6220*/  LDC.64 R22, c[0x0][0x478] ;  /* 0x00011e00ff167b82 */ /* 0x000f220000000a00 */
[----:B0-----:R-:W-:Y:S01]  /*6230*/  IMAD.WIDE.U32 R4, R8, UR25, R2 ;  /* 0x0000001908047c25 */ /* 0x001fe2000f8e0002 */
[----:B------:R-:W-:Y:S03]  /*6240*/  STS.128 [R25+0x20], R40 ;  /* 0x0000202819007388 */ /* 0x000fe60000000c00 */
[----:B------:R-:W-:Y:S01]  /*6250*/  IMAD R5, R9, UR25, R5 ;  /* 0x0000001909057c24 */ /* 0x000fe2000f8e0205 */
[----:B------:R-:W-:Y:S01]  /*6260*/  STS.128 [R25+0x30], R44 ;  /* 0x0000302c19007388 */ /* 0x000fe20000000c00 */
[----:B------:R-:W-:-:S03]  /*6270*/  NOP ;  /* 0x0000000000007918 */ /* 0x000fc60000000000 */
[----:B------:R-:W0:Y:S01]  /*6280*/  LDS.128 R12, [R26] ;  /* 0x000000001a0c7984 */ /* 0x000e220000000c00 */
[----:B--2---:R-:W-:Y:S01]  /*6290*/  IMAD.WIDE.U32 R6, R20, UR25, R2 ;  /* 0x0000001914067c25 */ /* 0x004fe2000f8e0002 */
[----:B------:R-:W2:Y:S02]  /*62a0*/  LDC.64 R50, c[0x0][0x418] ;  /* 0x00010600ff327b82 */ /* 0x000ea40000000a00 */
[----:B------:R-:W5:Y:S01]  /*62b0*/  LDS.128 R16, [R26+0x200] ;  /* 0x000200001a107984 */ /* 0x000f620000000c00 */
[----:B---3--:R-:W-:Y:S01]  /*62c0*/  IMAD.WIDE.U32 R4, R10, UR24, R4 ;  /* 0x000000180a047c25 */ /* 0x008fe2000f8e0004 */
[----:B------:R-:W-:Y:S02]  /*62d0*/  MOV R8, R6 ;  /* 0x0000000600087202 */ /* 0x000fe40000000f00 */
[----:B------:R-:W3:Y:S01]  /*62e0*/  LDS.128 R28, [R26+0x400] ;  /* 0x000400001a1c7984 */ /* 0x000ee20000000c00 */
[----:B------:R-:W-:Y:S01]  /*62f0*/  IMAD R9, R21, UR25, R7 ;  /* 0x0000001915097c24 */ /* 0x000fe2000f8e0207 */
[----:B------:R-:W-:Y:S01]  /*6300*/  SHF.L.U32 R21, R97, 0x2, RZ ;  /* 0x0000000261157819 */ /* 0x000fe200000006ff */
[----:B------:R-:W-:Y:S01]  /*6310*/  IMAD R0, R11, UR24, R5 ;  /* 0x000000180b007c24 */ /* 0x000fe2000f8e0205 */
[----:B------:R-:W1:Y:S01]  /*6320*/  LDS.128 R52, [R26+0x600] ;  /* 0x000600001a347984 */ /* 0x000e620000000c00 */
[----:B----4-:R-:W-:Y:S01]  /*6330*/  LEA R6, P0, R4, R22, 0x2 ;  /* 0x0000001604067211 */ /* 0x010fe200078010ff */
[----:B------:R-:W4:Y:S01]  /*6340*/  LDC.64 R56, c[0x0][0x488] ;  /* 0x00012200ff387b82 */ /* 0x000f220000000a00 */
[----:B------:R-:W-:-:S02]  /*6350*/  LOP3.LUT R21, R21, 0xf80, RZ, 0xc0, !PT ;  /* 0x00000f8015157812 */ /* 0x000fc400078ec0ff */
[----:B------:R-:W-:Y:S02]  /*6360*/  LEA.HI.X R7, R4, R23, R0, 0x2, P0 ;  /* 0x0000001704077211 */ /* 0x000fe400000f1400 */
[----:B------:R-:W-:-:S05]  /*6370*/  LOP3.LUT R0, R21, R48, RZ, 0xfc, !PT ;  /* 0x0000003015007212 */ /* 0x000fca00078efcff */
[----:B------:R-:W-:-:S04]  /*6380*/  IMAD.WIDE.U32 R4, R0, 0x10, R6 ;  /* 0x0000001000047825 */ /* 0x000fc800078e0006 */
[----:B--2---:R-:W-:-:S04]  /*6390*/  IMAD.WIDE.U32 R8, R50, UR24, R8 ;  /* 0x0000001832087c25 */ /* 0x004fc8000f8e0008 */
[----:B------:R-:W-:Y:S01]  /*63a0*/  IMAD R9, R51, UR24, R9 ;  /* 0x0000001833097c24 */ /* 0x000fe2000f8e0209 */
[C---:B----4-:R-:W-:Y:S01]  /*63b0*/  LEA R22, P0, R8.reuse, R56, 0x2 ;  /* 0x0000003808167211 */ /* 0x050fe200078010ff */
[----:B0-----:R-:W-:Y:S03]  /*63c0*/  STG.E.128 desc[UR22][R4.64], R12 ;  /* 0x0000000c04007986 */ /* 0x001fe6000c101d16 */
[----:B------:R-:W-:Y:S01]  /*63d0*/  LEA.HI.X R23, R8, R57, R9, 0x2, P0 ;  /* 0x0000003908177211 */ /* 0x000fe200000f1409 */
[----:B-----5:R-:W-:Y:S02]  /*63e0*/  STG.E.128 desc[UR22][R4.64+0x200], R16 ;  /* 0x0002001004007986 */ /* 0x020fe4000c101d16 */
[----:B------:R-:W-:Y:S02]  /*63f0*/  IMAD.WIDE.U32 R22, R0, 0x10, R22 ;  /* 0x0000001000167825 */ /* 0x000fe400078e0016 */
[----:B---3--:R-:W-:Y:S04]  /*6400*/  STG.E.128 desc[UR22][R4.64+0x400], R28 ;  /* 0x0004001c04007986 */ /* 0x008fe8000c101d16 */
[----:B-1----:R-:W-:Y:S01]  /*6410*/  STG.E.128 desc[UR22][R4.64+0x600], R52 ;  /* 0x0006003404007986 */ /* 0x002fe2000c101d16 */
[----:B------:R-:W-:Y:S06]  /*6420*/  BAR.SYNC.DEFER_BLOCKING 0x0 ;  /* 0x0000000000007b1d */ /* 0x000fec0000010000 */
[----:B------:R-:W2:Y:S04]  /*6430*/  LDG.E.128 R56, desc[UR22][R22.64] ;  /* 0x0000001616387981 */ /* 0x000ea8000c1e1d00 */
[----:B------:R-:W3:Y:S04]  /*6440*/  LDG.E.128 R60, desc[UR22][R22.64+0x200] ;  /* 0x00020016163c7981 */ /* 0x000ee8000c1e1d00 */
[----:B------:R-:W4:Y:S04]  /*6450*/  LDG.E.128 R64, desc[UR22][R22.64+0x400] ;  /* 0x0004001616407981 */ /* 0x000f28000c1e1d00 */
[----:B------:R-:W5:Y:S01]  /*6460*/  LDG.E.128 R68, desc[UR22][R22.64+0x600] ;  /* 0x0006001616447981 */ /* 0x000f62000c1e1d00 */
[----:B------:R-:W-:-:S02]  /*6470*/  UIADD3 UR38, UP0, UPT, UR38, 0x4000, URZ ;  /* 0x0000400026267890 */ /* 0x000fc4000ff1e0ff */
[----:B------:R-:W-:Y:S02]  /*6480*/  UIADD3 UR6, UPT, UPT, UR6, 0x1, URZ ;  /* 0x0000000106067890 */ /* 0x000fe4000fffe0ff */
[----:B------:R-:W-:Y:S02]  /*6490*/  UIADD3.X UR39, UPT, UPT, URZ, UR39, URZ, UP0, !UPT ;  /* 0x00000027ff277290 */ /* 0x000fe400087fe4ff */
[----:B------:R-:W-:Y:S02]  /*64a0*/  UISETP.GE.AND UP0, UPT, UR6, UR7, UPT ;  /* 0x000000070600728c */ /* 0x000fe4000bf06270 */
[----:B------:R-:W-:Y:S02]  /*64b0*/  UIADD3 UR16, UP1, UPT, UR16, 0x2000, URZ ;  /* 0x0000200010107890 */ /* 0x000fe4000ff3e0ff */
[----:B------:R-:W-:Y:S02]  /*64c0*/  UIADD3 UR14, UP2, UPT, UR14, 0x2000, URZ ;  /* 0x000020000e0e7890 */ /* 0x000fe4000ff5e0ff */
[----:B------:R-:W-:-:S02]  /*64d0*/  UIADD3.X UR18, UPT, UPT, URZ, UR18, URZ, UP1, !UPT ;  /* 0x00000012ff127290 */ /* 0x000fc40008ffe4ff */
[----:B------:R-:W-:Y:S01]  /*64e0*/  UIADD3.X UR17, UPT, UPT, URZ, UR17, URZ, UP2, !UPT ;  /* 0x00000011ff117290 */ /* 0x000fe200097fe4ff */
        /* <DEDUP_REMOVED lines=21> */
[----:B---3--:R-:W-:Y:S01]  /*6640*/  FMUL.FTZ R52, R4, -1.4426950216293334961 ;  /* 0xbfb8aa3b04347820 */ /* 0x008fe20000410000 */
[----:B------:R-:W-:Y:S01]  /*6650*/  FMUL.FTZ R53, R5, -1.4426950216293334961 ;  /* 0xbfb8aa3b05357820 */ /* 0x000fe20000410000 */
        /* <DEDUP_REMOVED lines=19> */
[----:B------:R-:W2:Y:S01]  /*6790*/  MUFU.RCP R57, R20 ;  /* 0x0000001400397308 */ /* 0x000ea20000001000 */
[----:B---3--:R-:W-:Y:S01]  /*67a0*/  FADD.FTZ R31, R31, 1 ;  /* 0x3f8000001f1f7421 */ /* 0x008fe20000010000 */
[----:B0-----:R-:W-:-:S06]  /*67b0*/  FADD.FTZ R49, R49, 1 ;  /* 0x3f80000031317421 */ /* 0x001fcc0000010000 */
[----:B------:R-:W0:Y:S01]  /*67c0*/  MUFU.RCP R22, R22 ;  /* 0x0000001600167308 */ /* 0x000e220000001000 */
[----:B-1----:R-:W-:-:S07]  /*67d0*/  FADD.FTZ R50, R50, 1 ;  /* 0x3f80000032327421 */ /* 0x002fce0000010000 */
[----:B------:R2:W1:Y:S08]  /*67e0*/  MUFU.RCP R59, R23 ;  /* 0x00000017003b7308 */ /* 0x0004700000001000 */
[----:B------:R-:W3:Y:S01]  /*67f0*/  MUFU.EX2 R52, R52 ;  /* 0x0000003400347308 */ /* 0x000ee20000000800 */
[----:B--2---:R-:W-:Y:S01]  /*6800*/  FMUL.FTZ R23, R16, R57 ;  /* 0x0000003910177220 */ /* 0x004fe20000410000 */
[----:B0-----:R-:W-:-:S02]  /*6810*/  FMUL.FTZ R16, R17, R22 ;  /* 0x0000001611107220 */ /* 0x001fc40000410000 */
[----:B------:R-:W0:Y:S01]  /*6820*/  MUFU.EX2 R53, R53 ;  /* 0x0000003500357308 */ /* 0x000e220000000800 */
[----:B------:R-:W-:Y:S01]  /*6830*/  FMUL.FTZ R32, R23, R32 ;  /* 0x0000002017207220 */ /* 0x000fe20000410000 */
[----:B------:R-:W-:Y:S01]  /*6840*/  FMUL.FTZ R33, R16, R33 ;  /* 0x0000002110217220 */ /* 0x000fe20000410000 */
[----:B------:R-:W2:Y:S01]  /*6850*/  LDC.64 R22, c[0x0][0x490] ;  /* 0x00012400ff167b82 */ /* 0x000ea20000000a00 */
[----:B------:R-:W4:Y:S01]  /*6860*/  MUFU.RCP R24, R24 ;  /* 0x0000001800187308 */ /* 0x000f220000001000 */
[----:B-1----:R-:W-:Y:S01]  /*6870*/  FMUL.FTZ R17, R18, R59 ;  /* 0x0000003b12117220 */ /* 0x002fe20000410000 */
[----:B---3--:R-:W-:-:S03]  /*6880*/  FADD.FTZ R52, R52, 1 ;  /* 0x3f80000034347421 */ /* 0x008fc60000010000 */
[----:B------:R-:W-:-:S03]  /*6890*/  FMUL.FTZ R34, R17, R34 ;  /* 0x0000002211227220 */ /* 0x000fc60000410000 */
[----:B------:R-:W1:Y:S01]  /*68a0*/  MUFU.EX2 R54, R54 ;  /* 0x0000003600367308 */ /* 0x000e620000000800 */
[----:B0-----:R-:W-:-:S03]  /*68b0*/  FADD.FTZ R53, R53, 1 ;  /* 0x3f80000035357421 */ /* 0x001fc60000010000 */
[----:B------:R-:W0:Y:S01]  /*68c0*/  MUFU.RCP R27, R27 ;  /* 0x0000001b001b7308 */ /* 0x000e220000001000 */
[----:B----4-:R-:W-:-:S07]  /*68d0*/  FMUL.FTZ R18, R19, R24 ;  /* 0x0000001813127220 */ /* 0x010fce0000410000 */
[----:B------:R-:W3:Y:S01]  /*68e0*/  MUFU.RCP R28, R28 ;  /* 0x0000001c001c7308 */ /* 0x000ee20000001000 */
[----:B-1----:R-:W-:Y:S01]  /*68f0*/  FADD.FTZ R54, R54, 1 ;  /* 0x3f80000036367421 */ /* 0x002fe20000010000 */
[----:B------:R-:W-:Y:S01]  /*6900*/  FMUL.FTZ R35, R18, R35 ;  /* 0x0000002312237220 */ /* 0x000fe20000410000 */
[----:B------:R-:W-:Y:S06]  /*6910*/  BAR.SYNC.DEFER_BLOCKING 0x0 ;  /* 0x0000000000007b1d */ /* 0x000fec0000010000 */
[----:B------:R-:W1:Y:S01]  /*6920*/  MUFU.EX2 R30, R30 ;  /* 0x0000001e001e7308 */ /* 0x000e620000000800 */
[----:B0-----:R-:W-:-:S03]  /*6930*/  FMUL.FTZ R17, R12, R27 ;  /* 0x0000001b0c117220 */ /* 0x001fc60000410000 */
[----:B------:R-:W0:Y:S01]  /*6940*/  MUFU.RCP R29, R29 ;  /* 0x0000001d001d7308 */ /* 0x000e220000001000 */
[----:B------:R-:W-:Y:S01]  /*6950*/  FMUL.FTZ R36, R17, R36 ;  /* 0x0000002411247220 */ /* 0x000fe20000410000 */
[----:B---3--:R-:W-:-:S06]  /*6960*/  FMUL.FTZ R12, R13, R28 ;  /* 0x0000001c0d0c7220 */ /* 0x008fcc0000410000 */
[----:B------:R-:W3:Y:S01]  /*6970*/  MUFU.EX2 R51, R51 ;  /* 0x0000003300337308 */ /* 0x000ee20000000800 */
[----:B------:R-:W-:Y:S01]  /*6980*/  FMUL.FTZ R37, R12, R37 ;  /* 0x000000250c257220 */ /* 0x000fe20000410000 */
[----:B-1----:R-:W-:Y:S02]  /*6990*/  FADD.FTZ R30, R30, 1 ;  /* 0x3f8000001e1e7421 */ /* 0x002fe40000010000 */
[----:B------:R-:W1:Y:S01]  /*69a0*/  MUFU.EX2 R55, R55 ;  /* 0x0000003700377308 */ /* 0x000e620000000800 */
[----:B------:R-:W-:Y:S03]  /*69b0*/  STS.128 [R25], R32 ;  /* 0x0000002019007388 */ /* 0x000fe60000000c00 */
[----:B------:R-:W4:Y:S01]  /*69c0*/  MUFU.RCP R31, R31 ;  /* 0x0000001f001f7308 */ /* 0x000f220000001000 */
[----:B0-----:R-:W-:Y:S01]  /*69d0*/  FMUL.FTZ R13, R14, R29 ;  /* 0x0000001d0e0d7220 */ /* 0x001fe20000410000 */
[----:B---3--:R-:W-:-:S03]  /*69e0*/  FADD.FTZ R51, R51, 1 ;  /* 0x3f80000033337421 */ /* 0x008fc60000010000 */
[----:B------:R-:W-:-:S03]  /*69f0*/  FMUL.FTZ R38, R13, R38 ;  /* 0x000000260d267220 */ /* 0x000fc60000410000 */
[----:B------:R-:W0:Y:S01]  /*6a00*/  MUFU.RCP R20, R49 ;  /* 0x0000003100147308 */ /* 0x000e220000001000 */
[----:B-1----:R-:W-:-:S07]  /*6a10*/  FADD.FTZ R55, R55, 1 ;  /* 0x3f80000037377421 */ /* 0x002fce0000010000 */
[----:B------:R-:W1:Y:S01]  /*6a20*/  MUFU.RCP R61, R50 ;  /* 0x00000032003d7308 */ /* 0x000e620000001000 */
[----:B----4-:R-:W-:-:S04]  /*6a30*/  FMUL.FTZ R13, R8, R31 ;  /* 0x0000001f080d7220 */ /* 0x010fc80000410000 */
[----:B------:R-:W-:-:S03]  /*6a40*/  FMUL.FTZ R40, R13, R40 ;  /* 0x000000280d287220 */ /* 0x000fc60000410000 */
[----:B------:R-:W3:Y:S01]  /*6a50*/  MUFU.RCP R63, R52 ;  /* 0x00000034003f7308 */ /* 0x000ee20000001000 */
[----:B0-----:R-:W-:-:S04]  /*6a60*/  FMUL.FTZ R8, R9, R20 ;  /* 0x0000001409087220 */ /* 0x001fc80000410000 */
[----:B------:R-:W-:-:S03]  /*6a70*/  FMUL.FTZ R41, R8, R41 ;  /* 0x0000002908297220 */ /* 0x000fc60000410000 */
[----:B------:R-:W0:Y:S01]  /*6a80*/  MUFU.RCP R58, R53 ;  /* 0x00000035003a7308 */ /* 0x000e220000001000 */
[----:B-1----:R-:W-:-:S04]  /*6a90*/  FMUL.FTZ R9, R10, R61 ;  /* 0x0000003d0a097220 */ /* 0x002fc80000410000 */
[----:B------:R-:W-:-:S03]  /*6aa0*/  FMUL.FTZ R42, R9, R42 ;  /* 0x0000002a092a7220 */ /* 0x000fc60000410000 */
[----:B------:R-:W1:Y:S01]  /*6ab0*/  MUFU.RCP R19, R54 ;  /* 0x0000003600137308 */ /* 0x000e620000001000 */
[----:B---3--:R-:W-:-:S04]  /*6ac0*/  FMUL.FTZ R9, R4, R63 ;  /* 0x0000003f04097220 */ /* 0x008fc80000410000 */
        /* <DEDUP_REMOVED lines=8> */
[----:B------:R-:W4:Y:S01]  /*6b50*/  LDC.64 R4, c[0x0][0x430] ;  /* 0x00010c00ff047b82 */ /* 0x000f220000000a00 */
[----:B---3--:R-:W-:-:S04]  /*6b60*/  FMUL.FTZ R14, R15, R30 ;  /* 0x0000001e0f0e7220 */ /* 0x008fc80000410000 */
[----:B------:R-:W-:Y:S01]  /*6b70*/  FMUL.FTZ R39, R14, R39 ;  /* 0x000000270e277220 */ /* 0x000fe20000410000 */
[----:B0-----:R-:W-:-:S04]  /*6b80*/  FMUL.FTZ R10, R11, R56 ;  /* 0x000000380b0a7220 */ /* 0x001fc80000410000 */
[----:B------:R-:W-:Y:S01]  /*6b90*/  STS.128 [R25+0x10], R36 ;  /* 0x0000102419007388 */ /* 0x000fe20000000c00 */
[----:B------:R-:W-:Y:S01]  /*6ba0*/  FMUL.FTZ R43, R10, R43 ;  /* 0x0000002b0a2b7220 */ /* 0x000fe20000410000 */
[----:B-1----:R-:W-:-:S04]  /*6bb0*/  FMUL.FTZ R6, R7, R16 ;  /* 0x0000001007067220 */ /* 0x002fc80000410000 */
[----:B------:R-:W-:Y:S01]  /*6bc0*/  STS.128 [R25+0x20], R40 ;  /* 0x0000202819007388 */ /* 0x000fe20000000c00 */
[----:B------:R-:W-:Y:S02]  /*6bd0*/  FMUL.FTZ R47, R6, R47 ;  /* 0x0000002f062f7220 */ /* 0x000fe40000410000 */
[----:B------:R-:W0:Y:S01]  /*6be0*/  LDC.64 R6, c[0x0][0x438] ;  /* 0x00010e00ff067b82 */ /* 0x000e220000000a00 */
[----:B----4-:R-:W-:Y:S02]  /*6bf0*/  IMAD.WIDE.U32 R2, R4, UR25, R2 ;  /* 0x0000001904027c25 */ /* 0x010fe4000f8e0002 */
[----:B------:R-:W-:Y:S01]  /*6c00*/  STS.128 [R25+0x30], R44 ;  /* 0x0000302c19007388 */ /* 0x000fe20000000c00 */
[----:B------:R-:W-:-:S03]  /*6c10*/  NOP ;  /* 0x0000000000007918 */ /* 0x000fc60000000000 */
[----:B------:R-:W1:Y:S01]  /*6c20*/  LDS.128 R8, [R26] ;  /* 0x000000001a087984 */ /* 0x000e620000000c00 */
[----:B------:R-:W-:-:S03]  /*6c30*/  IMAD R3, R5, UR25, R3 ;  /* 0x0000001905037c24 */ /* 0x000fc6000f8e0203 */
[----:B------:R-:W3:Y:S04]  /*6c40*/  LDS.128 R12, [R26+0x200] ;  /* 0x000200001a0c7984 */ /* 0x000ee80000000c00 */
[----:B------:R-:W4:Y:S04]  /*6c50*/  LDS.128 R16, [R26+0x400] ;  /* 0x000400001a107984 */ /* 0x000f280000000c00 */
[----:B------:R-:W5:Y:S01]  /*6c60*/  LDS.128 R28, [R26+0x600] ;  /* 0x000600001a1c7984 */ /* 0x000f620000000c00 */
[----:B0-----:R-:W-:-:S04]  /*6c70*/  IMAD.WIDE.U32 R2, R6, UR24, R2 ;  /* 0x0000001806027c25 */ /* 0x001fc8000f8e0002 */
[----:B------:R-:W-:Y:S01]  /*6c80*/  IMAD R3, R7, UR24, R3 ;  /* 0x0000001807037c24 */ /* 0x000fe2000f8e0203 */
[----:B--2---:R-:W-:-:S04]  /*6c90*/  LEA R4, P0, R2, R22, 0x2 ;  /* 0x0000001602047211 */ /* 0x004fc800078010ff */
[----:B------:R-:W-:-:S03]  /*6ca0*/  LEA.HI.X R5, R2, R23, R3, 0x2, P0 ;  /* 0x0000001702057211 */ /* 0x000fc600000f1403 */
[----:B------:R-:W-:-:S05]  /*6cb0*/  IMAD.WIDE.U32 R2, R0, 0x10, R4 ;  /* 0x0000001000027825 */ /* 0x000fca00078e0004 */
[----:B-1----:R0:W-:Y:S04]  /*6cc0*/  STG.E.128 desc[UR22][R2.64], R8 ;  /* 0x0000000802007986 */ /* 0x0021e8000c101d16 */
[----:B---3--:R0:W-:Y:S04]  /*6cd0*/  STG.E.128 desc[UR22][R2.64+0x200], R12 ;  /* 0x0002000c02007986 */ /* 0x0081e8000c101d16 */
[----:B----4-:R0:W-:Y:S04]  /*6ce0*/  STG.E.128 desc[UR22][R2.64+0x400], R16 ;  /* 0x0004001002007986 */ /* 0x0101e8000c101d16 */
[----:B-----5:R0:W-:Y:S01]  /*6cf0*/  STG.E.128 desc[UR22][R2.64+0x600], R28 ;  /* 0x0006001c02007986 */ /* 0x0201e2000c101d16 */
[----:B------:R-:W-:Y:S05]  /*6d00*/  BRA.U !UP0, `(.L_x_490) ;  /* 0xffffff9908707547 */ /* 0x000fea000b83ffff */
[----:B------:R-:W-:Y:S05]  /*6d10*/  EXIT ;  /* 0x000000000000794d */ /* 0x000fea0003800000 */
.L_x_491:
        /* <DEDUP_REMOVED lines=14> */
.L_x_4955:


//--------------------- .text._Z25selective_scan_fwd_kernelI32Selective_Scan_fwd_kernel_traitsILi128ELi16ELi1ELb1ELb1ELb0ELb0EfN3c107complexIfEEEEv13SSMParamsBase --------------------------
	.section	.text._Z25selective_scan_fwd_kernelI32Selective_Scan_fwd_kernel_traitsILi128ELi16ELi1ELb1ELb1ELb0ELb0EfN3c107complexIfEEEEv13SSMParamsBase,"ax",@progbits
	.align	128
        .global         _Z25selective_scan_fwd_kernelI32Selective_Scan_fwd_kernel_traitsILi128ELi16ELi1ELb1ELb1ELb0ELb0EfN3c107complexIfEEEEv13SSMParamsBase
        .type           _Z25selective_scan_fwd_kernelI32Selective_Scan_fwd_kernel_traitsILi128ELi16ELi1ELb1ELb1ELb0ELb0EfN3c107complexIfEEEEv13SSMParamsBase,@function
        .size           _Z25selective_scan_fwd_kernelI32Selective_Scan_fwd_kernel_traitsILi128ELi16ELi1ELb1ELb1ELb0ELb0EfN3c107complexIfEEEEv13SSMParamsBase,(.L_x_4956 - _Z25selective_scan_fwd_kernelI32Selective_Scan_fwd_kernel_traitsILi128ELi16ELi1ELb1ELb1ELb0ELb0EfN3c107complexIfEEEEv13SSMParamsBase)
        .other          _Z25selective_scan_fwd_kernelI32Selective_Scan_fwd_kernel_traitsILi128ELi16ELi1ELb1ELb1ELb0ELb0EfN3c107complexIfEEEEv13SSMParamsBase,@"STO_CUDA_ENTRY STV_DEFAULT"
_Z25selective_scan_fwd_kernelI32Selective_Scan_fwd_kernel_traitsILi128ELi16ELi1ELb1ELb1ELb0ELb0EfN3c107complexIfEEEEv13SSMParamsBase:
.text._Z25selective_scan_fwd_kernelI32Selective_Scan_fwd_kernel_traitsILi128ELi16ELi1ELb1ELb1ELb0ELb0EfN3c107complexIfEEEEv13SSMParamsBase:
[----:B------:R-:W-:Y:S08]  /*0000*/  LDC R1, c[0x0][0x37c] ;  /* 0x0000df00ff017b82 */ /* 0x000ff00000000800 */
[----:B------:R-:W0:Y:S01]  /*0010*/  LDC R8, c[0x0][0x398] ;  /* 0x0000e600ff087b82 */ /* 0x000e220000000800 */
[----:B------:R-:W1:Y:S01]  /*0020*/  LDCU.64 UR4, c[0x0][0x458] ;  /* 0x00008b00ff0477ac */ /* 0x000e620008000a00 */
[----:B------:R-:W-:Y:S01]  /*0030*/  HFMA2 R26, -RZ, RZ, 0, 0 ;  /* 0x00000000ff1a7431 */ /* 0x000fe200000001ff */
[----:B------:R-:W-:Y:S01]  /*0040*/  MOV R25, RZ ;  /* 0x000000ff00197202 */ /* 0x000fe20000000f00 */
[----:B------:R-:W2:Y:S04]  /*0050*/  LDCU.64 UR6, c[0x0][0x470] ;  /* 0x00008e00ff0677ac */ /* 0x000ea80008000a00 */
[----:B------:R-:W3:Y:S01]  /*0060*/  S2UR UR26, SR_CTAID.Y ;  /* 0x00000000001a79c3 */ /* 0x000ee20000002600 */
[----:B------:R-:W4:Y:S01]  /*0070*/  LDCU.64 UR20, c[0x0][0x358] ;  /* 0x00006b00ff1477ac */ /* 0x000f220008000a00 */
[----:B------:R-:W4:Y:S06]  /*0080*/  LDCU.128 UR12, c[0x0][0x400] ;  /* 0x00008000ff0c77ac */ /* 0x000f2c0008000c00 */
[----:B------:R-:W4:Y:S01]  /*0090*/  S2UR UR27, SR_CTAID.X ;  /* 0x00000000001b79c3 */ /* 0x000f220000002500 */
[----:B------:R-:W4:Y:S01]  /*00a0*/  LDCU.128 UR8, c[0x0][0x3f0] ;  /* 0x00007e00ff0877ac */ /* 0x000f220008000c00 */
[----:B-1----:R-:W-:-:S02]  /*00b0*/  UISETP.NE.U32.AND UP0, UPT, UR4, URZ, UPT ;  /* 0x000000ff0400728c */ /* 0x002fc4000bf05070 */
[----:B--2---:R-:W-:Y:S01]  /*00c0*/  UISETP.NE.U32.AND UP1, UPT, UR6, URZ, UPT ;  /* 0x000000ff0600728c */ /* 0x004fe2000bf25070 */
[----:B0-----:R-:W-:Y:S01]  /*00d0*/  IABS R9, R8 ;  /* 0x0000000800097213 */ /* 0x001fe20000000000 */
[----:B------:R-:W-:Y:S02]  /*00e0*/  UISETP.NE.AND.EX UP0, UPT, UR5, URZ, UPT, UP0 ;  /* 0x000000ff0500728c */ /* 0x000fe4000bf05300 */
[----:B------:R-:W0:Y:S01]  /*00f0*/  LDC R23, c[0x0][0x394] ;  /* 0x0000e500ff177b82 */ /* 0x000e220000000800 */
[----:B------:R-:W-:Y:S01]  /*0100*/  UISETP.NE.AND.EX UP1, UPT, UR7, URZ, UPT, UP1 ;  /* 0x000000ff0700728c */ /* 0x000fe2000bf25310 */
[----:B------:R-:W1:Y:S01]  /*0110*/  I2F.RP R0, R9 ;  /* 0x0000000900007306 */ /* 0x000e620000209400 */
[----:B------:R-:W2:Y:S01]  /*0120*/  LDCU.64 UR16, c[0x0][0x3b0] ;  /* 0x00007600ff1077ac */ /* 0x000ea20008000a00 */
[----:B------:R-:W-:-:S03]  /*0130*/  PLOP3.LUT P0, PT, PT, PT, UP0, 0x80, 0x8 ;  /* 0x000000000008781c */ /* 0x000fc60003f0f008 */
[----:B------:R-:W-:Y:S01]  /*0140*/  PLOP3.LUT P1, PT, PT, PT, UP1, 0x80, 0x8 ;  /* 0x000000000008781c */ /* 0x000fe20003f2f018 */
[----:B------:R-:W0:Y:S01]  /*0150*/  LDCU UR28, c[0x0][0x38c] ;  /* 0x00007180ff1c77ac */ /* 0x000e220008000800 */
[----:B---3--:R-:W-:-:S03]  /*0160*/  @UP0 ULEA UR4, UP2, UR26, UR4, 0x2 ;  /* 0x000000041a040291 */ /* 0x008fc6000f8410ff */
[----:B------:R-:W-:Y:S02]  /*0170*/  @UP1 ULEA UR6, UP3, UR26, UR6, 0x2 ;  /* 0x000000061a061291 */ /* 0x000fe4000f8610ff */
[----:B------:R-:W-:Y:S01]  /*0180*/  @UP0 ULEA.HI.X UR5, UR26, UR5, URZ, 0x2, UP2 ;  /* 0x000000051a050291 */ /* 0x000fe200090f14ff */
[----:B-1----:R-:W1:Y:S01]  /*0190*/  MUFU.RCP R0, R0 ;  /* 0x0000000000007308 */ /* 0x002e620000001000 */
[----:B------:R-:W-:Y:S01]  /*01a0*/  MOV R2, UR4 ;  /* 0x0000000400027c02 */ /* 0x000fe20008000f00 */
[----:B------:R-:W-:Y:S01]  /*01b0*/  @UP1 ULEA.HI.X UR7, UR26, UR7, URZ, 0x2, UP3 ;  /* 0x000000071a071291 */ /* 0x000fe200098f14ff */
[----:B------:R-:W-:Y:S02]  /*01c0*/  MOV R4, UR6 ;  /* 0x0000000600047c02 */ /* 0x000fe40008000f00 */
[----:B------:R-:W-:-:S03]  /*01d0*/  MOV R3, UR5 ;  /* 0x0000000500037c02 */ /* 0x000fc60008000f00 */
[----:B------:R-:W-:Y:S02]  /*01e0*/  MOV R5, UR7 ;  /* 0x0000000700057c02 */ /* 0x000fe40008000f00 */
[----:B----4-:R3:W5:Y:S04]  /*01f0*/  @P0 LDG.E R26, desc[UR20][R2.64] ;  /* 0x00000014021a0981 */ /* 0x010768000c1e1900 */
[----:B------:R4:W5:Y:S01]  /*0200*/  @P1 LDG.E R25, desc[UR20][R4.64] ;  /* 0x0000001404191981 */ /* 0x000962000c1e1900 */
[----:B------:R-:W-:Y:S01]  /*0210*/  UIMAD.WIDE.U32 UR6, UR27, UR12, URZ ;  /* 0x0000000c1b0672a5 */ /* 0x000fe2000f8e00ff */
[----:B0-----:R-:W-:Y:S01]  /*0220*/  ISETP.GE.AND P2, PT, R23, 0x1, PT ;  /* 0x000000011700780c */ /* 0x001fe20003f46270 */
[----:B------:R-:W-:Y:S01]  /*0230*/  UIMAD.WIDE.U32 UR4, UR27, UR8, URZ ;  /* 0x000000081b0472a5 */ /* 0x000fe2000f8e00ff */
[----:B-1----:R-:W-:Y:S01]  /*0240*/  IADD3 R6, PT, PT, R0, 0xffffffe, RZ ;  /* 0x0ffffffe00067810 */ /* 0x002fe20007ffe0ff */
[----:B------:R-:W-:Y:S01]  /*0250*/  UIMAD UR7, UR27, UR13, UR7 ;  /* 0x0000000d1b0772a4 */ /* 0x000fe2000f8e0207 */
[----:B---3--:R-:W-:Y:S01]  /*0260*/  IABS R2, UR26 ;  /* 0x0000001a00027c13 */ /* 0x008fe20008000000 */
[----:B------:R-:W-:Y:S01]  /*0270*/  UIMAD UR5, UR27, UR9, UR5 ;  /* 0x000000091b0572a4 */ /* 0x000fe2000f8e0205 */
[----:B------:R0:W1:Y:S01]  /*0280*/  F2I.FTZ.U32.TRUNC.NTZ R7, R6 ;  /* 0x0000000600077305 */ /* 0x000062000021f000 */
[----:B------:R-:W-:Y:S01]  /*0290*/  UIMAD.WIDE.U32 UR6, UR26, UR14, UR6 ;  /* 0x0000000e1a0672a5 */ /* 0x000fe2000f8e0006 */
[----:B----4-:R-:W3:Y:S01]  /*02a0*/  LDC.64 R4, c[0x0][0x3c8] ;  /* 0x0000f200ff047b82 */ /* 0x010ee20000000a00 */
[----:B--2---:R-:W-:-:S02]  /*02b0*/  UIMAD.WIDE.U32 UR8, UR27, UR16, URZ ;  /* 0x000000101b0872a5 */ /* 0x004fc4000f8e00ff */
[----:B------:R-:W-:Y:S02]  /*02c0*/  UIMAD.WIDE.U32 UR4, UR26, UR10, UR4 ;  /* 0x0000000a1a0472a5 */ /* 0x000fe4000f8e0004 */
[----:B------:R-:W-:Y:S01]  /*02d0*/  UIMAD UR12, UR26, UR15, UR7 ;  /* 0x0000000f1a0c72a4 */ /* 0x000fe2000f8e0207 */
[----:B0-----:R-:W-:Y:S01]  /*02e0*/  HFMA2 R6, -RZ, RZ, 0, 0 ;  /* 0x00000000ff067431 */ /* 0x001fe200000001ff */
[----:B------:R-:W-:Y:S02]  /*02f0*/  UIMAD UR10, UR27, UR17, UR9 ;  /* 0x000000111b0a72a4 */ /* 0x000fe4000f8e0209 */
[----:B------:R-:W-:Y:S01]  /*0300*/  UIMAD UR14, UR26, UR11, UR5 ;  /* 0x0000000b1a0e72a4 */ /* 0x000fe2000f8e0205 */
[----:B------:R-:W0:Y:S01]  /*0310*/  LDCU UR15, c[0x0][0x384] ;  /* 0x00007080ff0f77ac */ /* 0x000e220008000800 */
[----:B-1----:R-:W-:Y:S01]  /*0320*/  IADD3 R10, PT, PT, RZ, -R7, RZ ;  /* 0x80000007ff0a7210 */ /* 0x002fe20007ffe0ff */
[----:B------:R-:W1:Y:S04]  /*0330*/  LDCU.128 UR16, c[0x0][0x460] ;  /* 0x00008c00ff1077ac */ /* 0x000e680008000c00 */
[----:B------:R-:W-:-:S02]  /*0340*/  IMAD R3, R10, R9, RZ ;  /* 0x000000090a037224 */ /* 0x000fc400078e02ff */
[----:B------:R-:W2:Y:S02]  /*0350*/  LDC.64 R10, c[0x0][0x448] ;  /* 0x00011200ff0a7b82 */ /* 0x000ea40000000a00 */
[----:B------:R-:W-:-:S06]  /*0360*/  IMAD.HI.U32 R7, R7, R3, R6 ;  /* 0x0000000307077227 */ /* 0x000fcc00078e0006 */
[----:B------:R-:W-:-:S05]  /*0370*/  IMAD.HI.U32 R7, R7, R2, RZ ;  /* 0x0000000207077227 */ /* 0x000fca00078e00ff */
[----:B------:R-:W-:-:S05]  /*0380*/  IADD3 R0, PT, PT, -R7, RZ, RZ ;  /* 0x000000ff07007210 */ /* 0x000fca0007ffe1ff */
[----:B------:R-:W-:-:S05]  /*0390*/  IMAD R0, R9, R0, R2 ;  /* 0x0000000009007224 */ /* 0x000fca00078e0202 */
[----:B------:R-:W-:-:S13]  /*03a0*/  ISETP.GT.U32.AND P1, PT, R9, R0, PT ;  /* 0x000000000900720c */ /* 0x000fda0003f24070 */
[-C--:B------:R-:W-:Y:S02]  /*03b0*/  @!P1 IADD3 R0, PT, PT, R0, -R9.reuse, RZ ;  /* 0x8000000900009210 */ /* 0x080fe40007ffe0ff */
[----:B------:R-:W-:Y:S02]  /*03c0*/  @!P1 IADD3 R7, PT, PT, R7, 0x1, RZ ;  /* 0x0000000107079810 */ /* 0x000fe40007ffe0ff */
[----:B------:R-:W-:Y:S02]  /*03d0*/  ISETP.GE.U32.AND P0, PT, R0, R9, PT ;  /* 0x000000090000720c */ /* 0x000fe40003f06070 */
[----:B------:R-:W-:-:S04]  /*03e0*/  LOP3.LUT R0, R8, UR26, RZ, 0x3c, !PT ;  /* 0x0000001a08007c12 */ /* 0x000fc8000f8e3cff */
[----:B------:R-:W-:-:S07]  /*03f0*/  ISETP.GE.AND P1, PT, R0, RZ, PT ;  /* 0x000000ff0000720c */ /* 0x000fce0003f26270 */
[----:B------:R-:W-:Y:S02]  /*0400*/  @P0 IADD3 R7, PT, PT, R7, 0x1, RZ ;  /* 0x0000000107070810 */ /* 0x000fe40007ffe0ff */
[----:B------:R-:W-:Y:S01]  /*0410*/  ISETP.NE.AND P0, PT, R8, RZ, PT ;  /* 0x000000ff0800720c */ /* 0x000fe20003f05270 */
[----:B0123--:R-:W-:-:S12]  /*0420*/  @!P2 EXIT ;  /* 0x000000000000a94d */ /* 0x00ffd80003800000 */
[----:B------:R-:W0:Y:S01]  /*0430*/  S2R R24, SR_TID.X ;  /* 0x0000000000187919 */ /* 0x000e220000002100 */
[----:B------:R-:W-:Y:S01]  /*0440*/  @!P1 IADD3 R7, PT, PT, -R7, RZ, RZ ;  /* 0x000000ff07079210 */ /* 0x000fe20007ffe1ff */
[----:B------:R-:W1:Y:S01]  /*0450*/  LDCU.64 UR22, c[0x0][0x3a0] ;  /* 0x00007400ff1677ac */ /* 0x000e620008000a00 */
[----:B------:R-:W-:Y:S01]  /*0460*/  @!P0 LOP3.LUT R7, RZ, R8, RZ, 0x33, !PT ;  /* 0x00000008ff078212 */ /* 0x000fe200078e33ff */
[----:B------:R-:W2:Y:S03]  /*0470*/  LDCU.64 UR24, c[0x0][0x3d8] ;  /* 0x00007b00ff1877ac */ /* 0x000ea60008000a00 */
[----:B------:R-:W-:Y:S01]  /*0480*/  SHF.R.S32.HI R3, RZ, 0x1f, R7 ;  /* 0x0000001fff037819 */ /* 0x000fe20000011407 */
[----:B------:R-:W-:-:S04]  /*0490*/  ULEA UR13, UP0, UR4, UR16, 0x2 ;  /* 0x00000010040d7291 */ /* 0x000fc8000f8010ff */
[-C--:B------:R-:W-:Y:S01]  /*04a0*/  IMAD R0, R3, R4.reuse, RZ ;  /* 0x0000000403007224 */ /* 0x080fe200078e02ff */
[----:B------:R-:W-:Y:S01]  /*04b0*/  UMOV UR9, UR10 ;  /* 0x0000000a00097c82 */ /* 0x000fe20008000000 */
[----:B------:R-:W-:Y:S01]  /*04c0*/  ULEA.HI.X UR14, UR4, UR17, UR14, 0x2, UP0 ;  /* 0x00000011040e7291 */ /* 0x000fe200080f140e */
[C---:B------:R-:W-:Y:S01]  /*04d0*/  IMAD.WIDE.U32 R2, R7.reuse, R4, UR8 ;  /* 0x0000000807027e25 */ /* 0x040fe2000f8e0004 */
[----:B------:R-:W-:Y:S02]  /*04e0*/  UIMAD UR4, UR27, UR15, UR26 ;  /* 0x0000000f1b0472a4 */ /* 0x000fe4000f8e021a */
[----:B------:R-:W-:Y:S01]  /*04f0*/  ULEA UR11, UP1, UR6, UR18, 0x2 ;  /* 0x00000012060b7291 */ /* 0x000fe2000f8210ff */
[----:B------:R-:W-:Y:S01]  /*0500*/  IMAD R7, R7, R5, R0 ;  /* 0x0000000507077224 */ /* 0x000fe200078e0200 */
[C---:B------:R-:W-:Y:S02]  /*0510*/  LEA R21, P0, R2.reuse, R10, 0x2 ;  /* 0x0000000a02157211 */ /* 0x040fe400078010ff */
[----:B------:R-:W-:Y:S01]  /*0520*/  IMAD R23, R23, UR4, RZ ;  /* 0x0000000417177c24 */ /* 0x000fe2000f8e02ff */
[----:B------:R-:W-:Y:S01]  /*0530*/  ULEA.HI.X UR12, UR6, UR19, UR12, 0x2, UP1 ;  /* 0x00000013060c7291 */ /* 0x000fe200088f140c */
[----:B------:R-:W-:Y:S01]  /*0540*/  IADD3 R20, PT, PT, R3, R7, RZ ;  /* 0x0000000703147210 */ /* 0x000fe20007ffe0ff */
[----:B-1----:R-:W-:Y:S01]  /*0550*/  UIMAD.WIDE.U32 UR6, UR26, UR22, URZ ;  /* 0x000000161a0672a5 */ /* 0x002fe2000f8e00ff */
[----:B------:R-:W-:Y:S01]  /*0560*/  IMAD R23, R23, UR28, RZ ;  /* 0x0000001c17177c24 */ /* 0x000fe2000f8e02ff */
[----:B--2---:R-:W-:Y:S01]  /*0570*/  UIMAD.WIDE.U32 UR8, UR26, UR24, URZ ;  /* 0x000000181a0872a5 */ /* 0x004fe2000f8e00ff */
[----:B------:R-:W-:Y:S01]  /*0580*/  LEA.HI.X R20, R2, R11, R20, 0x2, P0 ;  /* 0x0000000b02147211 */ /* 0x000fe200000f1414 */
[----:B------:R-:W-:-:S02]  /*0590*/  UIMAD UR16, UR26, UR23, UR7 ;  /* 0x000000171a1072a4 */ /* 0x000fc4000f8e0207 */
[----:B------:R-:W-:Y:S01]  /*05a0*/  UIMAD UR15, UR26, UR25, UR9 ;  /* 0x000000191a0f72a4 */ /* 0x000fe2000f8e0209 */
[C---:B0-----:R-:W-:Y:S01]  /*05b0*/  SHF.L.U32 R0, R24.reuse, 0x2, RZ ;  /* 0x0000000218007819 */ /* 0x041fe200000006ff */
[----:B------:R-:W-:Y:S01]  /*05c0*/  UMOV UR4, URZ ;  /* 0x000000ff00047c82 */ /* 0x000fe20008000000 */
[----:B------:R-:W-:Y:S02]  /*05d0*/  SHF.R.U32.HI R22, RZ, 0x5, R24 ;  /* 0x00000005ff167819 */ /* 0x000fe40000011618 */
[C---:B------:R-:W-:Y:S02]  /*05e0*/  LOP3.LUT R84, R24.reuse, 0x3e0, RZ, 0xc0, !PT ;  /* 0x000003e018547812 */ /* 0x040fe400078ec0ff */
[----:B------:R-:W-:Y:S02]  /*05f0*/  LOP3.LUT R64, R24, 0x1f, RZ, 0xc0, !PT ;  /* 0x0000001f18407812 */ /* 0x000fe400078ec0ff */
[----:B------:R-:W-:-:S07]  /*0600*/  LOP3.LUT R7, R0, 0xf80, RZ, 0xc0, !PT ;  /* 0x00000f8000077812 */ /* 0x000fce00078ec0ff */
.L_x_531:
        /* <DEDUP_REMOVED lines=8> */
[----:B------:R-:W4:Y:S01]  /*0690*/  LDG.E.128 R40, desc[UR20][R2.64+0x600] ;  /* 0x0006001402287981 */ /* 0x000f22000c1e1d00 */
        /* <DEDUP_REMOVED lines=14> */
[----:B------:R0:W-:Y:S01]  /*0780*/  STS.128 [R18+0x600], R40 ;  /* 0x0006002812007388 */ /* 0x0001e20000000c00 */
        /* <DEDUP_REMOVED lines=9> */
[----:B0-----:R-:W4:Y:S01]  /*0820*/  LDG.E.128 R40, desc[UR20][R8.64+0x600] ;  /* 0x0006001408287981 */ /* 0x001f22000c1e1d00 */
[----:B------:R-:W0:Y:S01]  /*0830*/  LDCU.U8 UR5, c[0x0][0x39e] ;  /* 0x000073c0ff0577ac */ /* 0x000e220008000000 */
[----:B------:R-:W-:Y:S02]  /*0840*/  BSSY.RECONVERGENT B0, `(.L_x_492) ;  /* 0x0000038000007945 */ /* 0x000fe40003800200 */
[----:B--2---:R-:W-:Y:S04]  /*0850*/  STS.128 [R18], R44 ;  /* 0x0000002c12007388 */ /* 0x004fe80000000c00 */
[----:B---3--:R-:W-:Y:S04]  /*0860*/  STS.128 [R18+0x200], R68 ;  /* 0x0002004412007388 */ /* 0x008fe80000000c00 */
[----:B----4-:R-:W-:Y:S04]  /*0870*/  STS.128 [R18+0x400], R72 ;  /* 0x0004004812007388 */ /* 0x010fe80000000c00 */
[----:B------:R-:W-:Y:S01]  /*0880*/  STS.128 [R18+0x600], R40 ;  /* 0x0006002812007388 */ /* 0x000fe20000000c00 */
[----:B------:R-:W-:-:S03]  /*0890*/  NOP ;  /* 0x0000000000007918 */ /* 0x000fc60000000000 */
[----:B------:R-:W1:Y:S04]  /*08a0*/  LDS.128 R76, [R17] ;  /* 0x00000000114c7984 */ /* 0x000e680000000c00 */
[----:B------:R-:W2:Y:S04]  /*08b0*/  LDS.128 R4, [R17+0x10] ;  /* 0x0000100011047984 */ /* 0x000ea80000000c00 */
[----:B------:R3:W4:Y:S04]  /*08c0*/  LDS.128 R36, [R17+0x20] ;  /* 0x0000200011247984 */ /* 0x0007280000000c00 */
[----:B------:R3:W3:Y:S01]  /*08d0*/  LDS.128 R32, [R17+0x30] ;  /* 0x0000300011207984 */ /* 0x0006e20000000c00 */
[--C-:B-1---5:R-:W-:Y:S01]  /*08e0*/  FADD.FTZ R15, R76, R25.reuse ;  /* 0x000000194c0f7221 */ /* 0x122fe20000010000 */
[--C-:B------:R-:W-:Y:S01]  /*08f0*/  FADD.FTZ R16, R77, R25.reuse ;  /* 0x000000194d107221 */ /* 0x100fe20000010000 */
[--C-:B------:R-:W-:Y:S01]  /*0900*/  FADD.FTZ R13, R78, R25.reuse ;  /* 0x000000194e0d7221 */ /* 0x100fe20000010000 */
[--C-:B------:R-:W-:Y:S01]  /*0910*/  FADD.FTZ R14, R79, R25.reuse ;  /* 0x000000194f0e7221 */ /* 0x100fe20000010000 */
[--C-:B--2---:R-:W-:Y:S01]  /*0920*/  FADD.FTZ R11, R4, R25.reuse ;  /* 0x00000019040b7221 */ /* 0x104fe20000010000 */
[----:B------:R-:W-:Y:S01]  /*0930*/  FSETP.GTU.FTZ.AND P0, PT, R15, 20, PT ;  /* 0x41a000000f00780b */ /* 0x000fe20003f1c000 */
[--C-:B------:R-:W-:Y:S01]  /*0940*/  FADD.FTZ R12, R5, R25.reuse ;  /* 0x00000019050c7221 */ /* 0x100fe20000010000 */
[----:B------:R-:W-:Y:S01]  /*0950*/  FSETP.GTU.FTZ.AND P1, PT, R16, 20, PT ;  /* 0x41a000001000780b */ /* 0x000fe20003f3c000 */
[----:B------:R-:W-:Y:S01]  /*0960*/  FADD.FTZ R9, R6, R25 ;  /* 0x0000001906097221 */ /* 0x000fe20000010000 */
        /* <DEDUP_REMOVED lines=37> */
.L_x_493:
[----:B------:R-:W-:Y:S05]  /*0bc0*/  BSYNC.RECONVERGENT B0 ;  /* 0x0000000000007941 */ /* 0x000fea0003800200 */
.L_x_492:
        /* <DEDUP_REMOVED lines=34> */
.L_x_495:
[----:B------:R-:W-:Y:S05]  /*0df0*/  BSYNC.RECONVERGENT B0 ;  /* 0x0000000000007941 */ /* 0x000fea0003800200 */
.L_x_494:
        /* <DEDUP_REMOVED lines=36> */
.L_x_497:
[----:B------:R-:W-:Y:S05]  /*1040*/  BSYNC.RECONVERGENT B0 ;  /* 0x0000000000007941 */ /* 0x000fea0003800200 */
.L_x_496:
        /* <DEDUP_REMOVED lines=34> */
.L_x_499:
[----:B------:R-:W-:Y:S05]  /*1270*/  BSYNC.RECONVERGENT B0 ;  /* 0x0000000000007941 */ /* 0x000fea0003800200 */
.L_x_498:
        /* <DEDUP_REMOVED lines=36> */
.L_x_501:
[----:B------:R-:W-:Y:S05]  /*14c0*/  BSYNC.RECONVERGENT B0 ;  /* 0x0000000000007941 */ /* 0x000fea0003800200 */
.L_x_500:
        /* <DEDUP_REMOVED lines=34> */
.L_x_503:
[----:B------:R-:W-:Y:S05]  /*16f0*/  BSYNC.RECONVERGENT B0 ;  /* 0x0000000000007941 */ /* 0x000fea0003800200 */
.L_x_502:
        /* <DEDUP_REMOVED lines=36> */
.L_x_505:
[----:B------:R-:W-:Y:S05]  /*1940*/  BSYNC.RECONVERGENT B0 ;  /* 0x0000000000007941 */ /* 0x000fea0003800200 */
.L_x_504:
        /* <DEDUP_REMOVED lines=34> */
.L_x_507:
[----:B------:R-:W-:Y:S05]  /*1b70*/  BSYNC.RECONVERGENT B0 ;  /* 0x0000000000007941 */ /* 0x000fea0003800200 */
.L_x_506:
        /* <DEDUP_REMOVED lines=36> */
.L_x_509:
[----:B------:R-:W-:Y:S05]  /*1dc0*/  BSYNC.RECONVERGENT B0 ;  /* 0x0000000000007941 */ /* 0x000fea0003800200 */
.L_x_508:
        /* <DEDUP_REMOVED lines=34> */
.L_x_511:
[----:B------:R-:W-:Y:S05]  /*1ff0*/  BSYNC.RECONVERGENT B0 ;  /* 0x0000000000007941 */ /* 0x000fea0003800200 */
.L_x_510:
        /* <DEDUP_REMOVED lines=39> */
.L_x_513:
[----:B------:R-:W-:Y:S05]  /*2270*/  BSYNC.RECONVERGENT B0 ;  /* 0x0000000000007941 */ /* 0x000fea0003800200 */
.L_x_512:
        /* <DEDUP_REMOVED lines=32> */
.L_x_515:
[----:B------:R-:W-:Y:S05]  /*2480*/  BSYNC.RECONVERGENT B0 ;  /* 0x0000000000007941 */ /* 0x000fea0003800200 */
.L_x_514:
        /* <DEDUP_REMOVED lines=32> */
.L_x_517:
[----:B------:R-:W-:Y:S05]  /*2690*/  BSYNC.RECONVERGENT B0 ;  /* 0x0000000000007941 */ /* 0x000fea0003800200 */
.L_x_516:
        /* <DEDUP_REMOVED lines=32> */
.L_x_519:
[----:B------:R-:W-:Y:S05]  /*28a0*/  BSYNC.RECONVERGENT B0 ;  /* 0x0000000000007941 */ /* 0x000fea0003800200 */
.L_x_518:
        /* <DEDUP_REMOVED lines=32> */
.L_x_521:
[----:B------:R-:W-:Y:S05]  /*2ab0*/  BSYNC.RECONVERGENT B0 ;  /* 0x0000000000007941 */ /* 0x000fea0003800200 */
.L_x_520:
        /* <DEDUP_REMOVED lines=32> */
.L_x_523:
[----:B------:R-:W-:Y:S05]  /*2cc0*/  BSYNC.RECONVERGENT B0 ;  /* 0x0000000000007941 */ /* 0x000fea0003800200 */
.L_x_522:
[----:B------:R-:W0:Y:S01]  /*2cd0*/  LDCU UR5, c[0x0][0x38c] ;  /* 0x00007180ff0577ac */ /* 0x000e220008000800 */
[-C--:B------:R-:W-:Y:S01]  /*2ce0*/  FMUL.FTZ R44, R60, R26.reuse ;  /* 0x0000001a3c2c7220 */ /* 0x080fe20000410000 */
        /* <DEDUP_REMOVED lines=14> */
[----:B------:R-:W-:Y:S01]  /*2dd0*/  FMUL.FTZ R35, R51, R26 ;  /* 0x0000001a33237220 */ /* 0x000fe20000410000 */
[----:B0-----:R-:W-:Y:S01]  /*2de0*/  UISETP.GE.AND UP0, UPT, UR5, 0x1, UPT ;  /* 0x000000010500788c */ /* 0x001fe2000bf06270 */
[----:B------:R-:W-:Y:S08]  /*2df0*/  BAR.SYNC.DEFER_BLOCKING 0x0 ;  /* 0x0000000000007b1d */ /* 0x000ff00000010000 */
[----:B------:R-:W-:Y:S05]  /*2e00*/  BRA.U !UP0, `(.L_x_524) ;  /* 0x0000003108047547 */ /* 0x000fea000b800000 */
[----:B------:R-:W-:Y:S01]  /*2e10*/  ISETP.NE.AND P0, PT, RZ, UR4, PT ;  /* 0x00000004ff007c0c */ /* 0x000fe2000bf05270 */
[----:B------:R-:W-:Y:S02]  /*2e20*/  HFMA2 R95, -RZ, RZ, 0, 0 ;  /* 0x00000000ff5f7431 */ /* 0x000fe400000001ff */
        /* <DEDUP_REMOVED lines=17> */
[----:B------:R-:W0:Y:S01]  /*2f40*/  LDCU UR5, c[0x0][0x38c] ;  /* 0x00007180ff0577ac */ /* 0x000e220008000800 */
[----:B------:R-:W1:Y:S01]  /*2f50*/  LDCU.64 UR22, c[0x0][0x3c0] ;  /* 0x00007800ff1677ac */ /* 0x000e620008000a00 */
[----:B------:R-:W2:Y:S01]  /*2f60*/  LDCU.64 UR18, c[0x0][0x3a8] ;  /* 0x00007500ff1277ac */ /* 0x000ea20008000a00 */
[----:B------:R-:W3:Y:S03]  /*2f70*/  LDCU.64 UR24, c[0x0][0x3e0] ;  /* 0x00007c00ff1877ac */ /* 0x000ee60008000a00 */
.L_x_530:
[----:B------:R-:W4:Y:S01]  /*2f80*/  LDC.64 R96, c[0x0][0x440] ;  /* 0x00011000ff607b82 */ /* 0x000f220000000a00 */
[----:B------:R-:W-:Y:S02]  /*2f90*/  MOV R50, UR6 ;  /* 0x0000000600327c02 */ /* 0x000fe40008000f00 */
[----:B------:R-:W-:Y:S02]  /*2fa0*/  MOV R49, UR16 ;  /* 0x0000001000317c02 */ /* 0x000fe40008000f00 */
[----:B------:R-:W-:Y:S02]  /*2fb0*/  MOV R48, R50 ;  /* 0x0000003200307202 */ /* 0x000fe40000000f00 */
[----:B------:R-:W-:-:S03]  /*2fc0*/  MOV R51, UR7 ;  /* 0x0000000700337c02 */ /* 0x000fc60008000f00 */
[----:B--2---:R-:W-:-:S04]  /*2fd0*/  IMAD.WIDE.U32 R48, R95, UR18, R48 ;  /* 0x000000125f307c25 */ /* 0x004fc8000f8e0030 */
[----:B------:R-:W-:Y:S01]  /*2fe0*/  IMAD R49, R95, UR19, R49 ;  /* 0x000000135f317c24 */ /* 0x000fe2000f8e0231 */
[----:B----4-:R-:W-:-:S04]  /*2ff0*/  LEA R96, P1, R48, R96, 0x3 ;  /* 0x0000006030607211 */ /* 0x010fc800078218ff */
[----:B------:R-:W-:-:S06]  /*3000*/  LEA.HI.X R97, R48, R97, R49, 0x3, P1 ;  /* 0x0000006130617211 */ /* 0x000fcc00008f1c31 */
[----:B------:R-:W2:Y:S01]  /*3010*/  LDG.E.64 R96, desc[UR20][R96.64] ;  /* 0x0000001460607981 */ /* 0x000ea2000c1e1b00 */
[----:B-1----:R-:W-:Y:S01]  /*3020*/  IMAD.WIDE.U32 R48, R95, UR22, RZ ;  /* 0x000000165f307c25 */ /* 0x002fe2000f8e00ff */
[----:B------:R-:W-:-:S03]  /*3030*/  SHF.L.U32 R50, R24, 0x3, RZ ;  /* 0x0000000318327819 */ /* 0x000fc600000006ff */
[----:B------:R-:W-:Y:S01]  /*3040*/  IMAD R51, R95, UR23, R49 ;  /* 0x000000175f337c24 */ /* 0x000fe2000f8e0231 */
[----:B------:R-:W-:Y:S02]  /*3050*/  LEA R100, P1, R48, R21, 0x2 ;  /* 0x0000001530647211 */ /* 0x000fe400078210ff */
[----:B------:R-:W-:Y:S02]  /*3060*/  LOP3.LUT R49, R50, 0x1f00, RZ, 0xc0, !PT ;  /* 0x00001f0032317812 */ /* 0x000fe400078ec0ff */
[----:B------:R-:W-:Y:S02]  /*3070*/  LEA.HI.X R101, R48, R20, R51, 0x2, P1 ;  /* 0x0000001430657211 */ /* 0x000fe400008f1433 */
[----:B------:R-:W-:-:S05]  /*3080*/  LOP3.LUT R49, R49, 0x1f, R24, 0xf8, !PT ;  /* 0x0000001f31317812 */ /* 0x000fca00078ef818 */
[----:B------:R-:W-:-:S05]  /*3090*/  IMAD.WIDE.U32 R100, R49, 0x10, R100 ;  /* 0x0000001031647825 */ /* 0x000fca00078e0064 */
[----:B------:R-:W4:Y:S04]  /*30a0*/  LDG.E.128 R48, desc[UR20][R100.64] ;  /* 0x0000001464307981 */ /* 0x000f28000c1e1d00 */
[----:B------:R-:W3:Y:S04]  /*30b0*/  LDG.E.128 R52, desc[UR20][R100.64+0x200] ;  /* 0x0002001464347981 */ /* 0x000ee8000c1e1d00 */
[----:B------:R-:W3:Y:S04]  /*30c0*/  LDG.E.128 R56, desc[UR20][R100.64+0x400] ;  /* 0x0004001464387981 */ /* 0x000ee8000c1e1d00 */
[----:B------:R-:W3:Y:S04]  /*30d0*/  LDG.E.128 R60, desc[UR20][R100.64+0x600] ;  /* 0x00060014643c7981 */ /* 0x000ee8000c1e1d00 */
[----:B------:R-:W3:Y:S04]  /*30e0*/  LDG.E.128 R64, desc[UR20][R100.64+0x800] ;  /* 0x0008001464407981 */ /* 0x000ee8000c1e1d00 */
[----:B------:R-:W3:Y:S04]  /*30f0*/  LDG.E.128 R68, desc[UR20][R100.64+0xa00] ;  /* 0x000a001464447981 */ /* 0x000ee8000c1e1d00 */
[----:B------:R-:W3:Y:S04]  /*3100*/  LDG.E.128 R72, desc[UR20][R100.64+0xc00] ;  /* 0x000c001464487981 */ /* 0x000ee8000c1e1d00 */
[----:B------:R1:W3:Y:S01]  /*3110*/  LDG.E.128 R76, desc[UR20][R100.64+0xe00] ;  /* 0x000e0014644c7981 */ /* 0x0002e2000c1e1d00 */
[----:B------:R-:W0:Y:S01]  /*3120*/  S2R R113, SR_CgaCtaId ;  /* 0x0000000000717919 */ /* 0x000e220000008800 */
[C---:B--2---:R-:W-:Y:S01]  /*3130*/  FMUL.FTZ R84, R97.reuse, R15 ;  /* 0x0000000f61547220 */ /* 0x044fe20000410000 */
[----:B------:R-:W-:Y:S01]  /*3140*/  FMUL.FTZ R133, R96, 1.4426950216293334961 ;  /* 0x3fb8aa3b60857820 */ /* 0x000fe20000410000 */
[----:B------:R-:W-:-:S02]  /*3150*/  FMUL.FTZ R114, R97, R5 ;  /* 0x0000000561727220 */ /* 0x000fc40000410000 */
[----:B------:R-:W-:Y:S01]  /*3160*/  FMUL.RZ R99, R84, 0.15915493667125701904 ;  /* 0x3e22f98354637820 */ /* 0x000fe2000040c000 */
[-C--:B------:R-:W-:Y:S01]  /*3170*/  FMUL.FTZ R84, R97, R16.reuse ;  /* 0x0000001061547220 */ /* 0x080fe20000410000 */
[C---:B------:R-:W-:Y:S01]  /*3180*/  FMUL.FTZ R108, R133.reuse, R7 ;  /* 0x00000007856c7220 */ /* 0x040fe20000410000 */
[----:B------:R-:W-:Y:S01]  /*3190*/  FMUL.FTZ R130, R133, R16 ;  /* 0x0000001085827220 */ /* 0x000fe20000410000 */
[----:B------:R-:W-:Y:S01]  /*31a0*/  MUFU.SIN R105, R99 ;  /* 0x0000006300697308 */ /* 0x000fe20000000400 */
[----:B------:R-:W-:Y:S01]  /*31b0*/  FMUL.RZ R96, R84, 0.15915493667125701904 ;  /* 0x3e22f98354607820 */ /* 0x000fe2000040c000 */
[----:B------:R-:W-:Y:S01]  /*31c0*/  FMUL.FTZ R84, R97, R13 ;  /* 0x0000000d61547220 */ /* 0x000fe20000410000 */
[C---:B------:R-:W-:Y:S01]  /*31d0*/  FMUL.FTZ R104, R133.reuse, R15 ;  /* 0x0000000f85687220 */ /* 0x040fe20000410000 */
[C---:B------:R-:W-:Y:S01]  /*31e0*/  FMUL.FTZ R112, R133.reuse, R10 ;  /* 0x0000000a85707220 */ /* 0x040fe20000410000 */
[----:B------:R-:W-:Y:S01]  /*31f0*/  FMUL.FTZ R126, R133, R11 ;  /* 0x0000000b857e7220 */ /* 0x000fe20000410000 */
[----:B------:R-:W-:Y:S01]  /*3200*/  FMUL.RZ R106, R84, 0.15915493667125701904 ;  /* 0x3e22f983546a7820 */ /* 0x000fe2000040c000 */
[-C--:B------:R-:W-:Y:S01]  /*3210*/  FMUL.FTZ R84, R97, R14.reuse ;  /* 0x0000000e61547220 */ /* 0x080fe20000410000 */
[----:B------:R-:W-:Y:S01]  /*3220*/  MUFU.SIN R103, R96 ;  /* 0x0000006000677308 */ /* 0x000fe20000000400 */
[C---:B-1----:R-:W-:Y:S01]  /*3230*/  FMUL.FTZ R101, R133.reuse, R13 ;  /* 0x0000000d85657220 */ /* 0x042fe20000410000 */
[----:B------:R-:W-:Y:S01]  /*3240*/  FMUL.FTZ R117, R133, R9 ;  /* 0x0000000985757220 */ /* 0x000fe20000410000 */
[----:B------:R-:W-:Y:S01]  /*3250*/  FMUL.RZ R107, R84, 0.15915493667125701904 ;  /* 0x3e22f983546b7820 */ /* 0x000fe2000040c000 */
[----:B------:R-:W-:Y:S01]  /*3260*/  FMUL.FTZ R84, R97, R11 ;  /* 0x0000000b61547220 */ /* 0x000fe20000410000 */
[C---:B------:R-:W-:Y:S01]  /*3270*/  FMUL.FTZ R128, R133.reuse, R14 ;  /* 0x0000000e85807220 */ /* 0x040fe20000410000 */
[-C--:B------:R-:W-:Y:S01]  /*3280*/  FMUL.FTZ R119, R133, R12.reuse ;  /* 0x0000000c85777220 */ /* 0x080fe20000410000 */
[----:B------:R-:W-:Y:S01]  /*3290*/  FMUL.RZ R136, R114, 0.15915493667125701904 ;  /* 0x3e22f98372887820 */ /* 0x000fe2000040c000 */
[----:B------:R1:W-:Y:S08]  /*32a0*/  MUFU.COS R127, R96 ;  /* 0x00000060007f7308 */ /* 0x0003f00000000000 */
[----:B------:R-:W-:Y:S01]  /*32b0*/  MUFU.SIN R100, R106 ;  /* 0x0000006a00647308 */ /* 0x000fe20000000400 */
[----:B-1----:R-:W-:Y:S01]  /*32c0*/  FMUL.RZ R96, R84, 0.15915493667125701904 ;  /* 0x3e22f98354607820 */ /* 0x002fe2000040c000 */
[----:B------:R-:W-:-:S06]  /*32d0*/  FMUL.FTZ R84, R97, R12 ;  /* 0x0000000c61547220 */ /* 0x000fcc0000410000 */
[----:B------:R1:W-:Y:S08]  /*32e0*/  MUFU.COS R102, R106 ;  /* 0x0000006a00667308 */ /* 0x0003f00000000000 */
[----:B------:R-:W-:Y:S01]  /*32f0*/  MUFU.COS R129, R99 ;  /* 0x0000006300817308 */ /* 0x000fe20000000000 */
[----:B-1----:R-:W-:Y:S01]  /*3300*/  FMUL.RZ R106, R84, 0.15915493667125701904 ;  /* 0x3e22f983546a7820 */ /* 0x002fe2000040c000 */
[----:B------:R-:W-:-:S06]  /*3310*/  FMUL.FTZ R84, R97, R9 ;  /* 0x0000000961547220 */ /* 0x000fcc0000410000 */
[----:B------:R-:W-:Y:S08]  /*3320*/  MUFU.SIN R99, R107 ;  /* 0x0000006b00637308 */ /* 0x000ff00000000400 */
[----:B------:R1:W-:Y:S08]  /*3330*/  MUFU.COS R125, R107 ;  /* 0x0000006b007d7308 */ /* 0x0003f00000000000 */
[----:B------:R-:W-:Y:S01]  /*3340*/  MUFU.SIN R121, R96 ;  /* 0x0000006000797308 */ /* 0x000fe20000000400 */
[----:B-1----:R-:W-:Y:S01]  /*3350*/  FMUL.RZ R107, R84, 0.15915493667125701904 ;  /* 0x3e22f983546b7820 */ /* 0x002fe2000040c000 */
[----:B------:R-:W-:-:S04]  /*3360*/  FMUL.FTZ R84, R97, R10 ;  /* 0x0000000a61547220 */ /* 0x000fc80000410000 */
[----:B------:R-:W-:Y:S01]  /*3370*/  FMUL.RZ R109, R84, 0.15915493667125701904 ;  /* 0x3e22f983546d7820 */ /* 0x000fe2000040c000 */
[----:B------:R-:W-:Y:S01]  /*3380*/  FMUL.FTZ R84, R97, R7 ;  /* 0x0000000761547220 */ /* 0x000fe20000410000 */
[----:B------:R1:W-:Y:S03]  /*3390*/  MUFU.COS R123, R96 ;  /* 0x00000060007b7308 */ /* 0x0003e60000000000 */
[----:B------:R-:W-:Y:S01]  /*33a0*/  FMUL.RZ R110, R84, 0.15915493667125701904 ;  /* 0x3e22f983546e7820 */ /* 0x000fe2000040c000 */
[----:B------:R-:W-:-:S04]  /*33b0*/  SHF.L.U32 R84, R24, 0x2, RZ ;  /* 0x0000000218547819 */ /* 0x000fc800000006ff */
[----:B------:R-:W-:Y:S01]  /*33c0*/  LOP3.LUT R84, R84, 0xf80, RZ, 0xc0, !PT ;  /* 0x00000f8054547812 */ /* 0x000fe200078ec0ff */
[----:B------:R-:W-:Y:S01]  /*33d0*/  MUFU.SIN R122, R106 ;  /* 0x0000006a007a7308 */ /* 0x000fe20000000400 */
[----:B-1----:R-:W-:Y:S02]  /*33e0*/  MOV R96, 0x400 ;  /* 0x0000040000607802 */ /* 0x002fe40000000f00 */
[----:B------:R-:W-:Y:S02]  /*33f0*/  IADD3 R84, PT, PT, R84, R19, R84 ;  /* 0x0000001354547210 */ /* 0x000fe40007ffe054 */
[----:B0-----:R-:W-:Y:S02]  /*3400*/  LEA R96, R113, R96, 0x18 ;  /* 0x0000006071607211 */ /* 0x001fe400078ec0ff */
[C---:B------:R-:W-:Y:S01]  /*3410*/  IADD3 R131, PT, PT, R84.reuse, 0x20, RZ ;  /* 0x0000002054837810 */ /* 0x040fe20007ffe0ff */
[----:B------:R0:W-:Y:S01]  /*3420*/  MUFU.COS R124, R106 ;  /* 0x0000006a007c7308 */ /* 0x0001e20000000000 */
[----:B------:R-:W-:-:S02]  /*3430*/  IADD3 R135, PT, PT, R84, 0x40, RZ ;  /* 0x0000004054877810 */ /* 0x000fc40007ffe0ff */
[C---:B------:R-:W-:Y:S02]  /*3440*/  IADD3 R137, PT, PT, R84.reuse, 0x60, RZ ;  /* 0x0000006054897810 */ /* 0x040fe40007ffe0ff */
[C---:B------:R-:W-:Y:S02]  /*3450*/  IADD3 R139, PT, PT, R84.reuse, 0x80, RZ ;  /* 0x00000080548b7810 */ /* 0x040fe40007ffe0ff */
[C---:B------:R-:W-:Y:S01]  /*3460*/  IADD3 R141, PT, PT, R84.reuse, 0xa0, RZ ;  /* 0x000000a0548d7810 */ /* 0x040fe20007ffe0ff */
[----:B------:R-:W-:Y:S01]  /*3470*/  MUFU.SIN R118, R107 ;  /* 0x0000006b00767308 */ /* 0x000fe20000000400 */
[C---:B------:R-:W-:Y:S01]  /*3480*/  IADD3 R143, PT, PT, R84.reuse, 0xc0, RZ ;  /* 0x000000c0548f7810 */ /* 0x040fe20007ffe0ff */
[----:B0-----:R-:W-:Y:S01]  /*3490*/  FMUL.FTZ R106, R97, R8 ;  /* 0x00000008616a7220 */ /* 0x001fe20000410000 */
[C---:B------:R-:W-:Y:S02]  /*34a0*/  IADD3 R145, PT, PT, R84.reuse, 0xe0, RZ ;  /* 0x000000e054917810 */ /* 0x040fe40007ffe0ff */
[-C--:B------:R-:W-:Y:S01]  /*34b0*/  LEA.HI.SX32 R113, R84, R84.reuse, 0x1b ;  /* 0x0000005454717211 */ /* 0x080fe200078fdaff */
[----:B------:R-:W-:Y:S01]  /*34c0*/  FMUL.RZ R134, R106, 0.15915493667125701904 ;  /* 0x3e22f9836a867820 */ /* 0x000fe2000040c000 */
[-C--:B------:R-:W-:Y:S01]  /*34d0*/  LEA.HI.SX32 R131, R131, R84.reuse, 0x1b ;  /* 0x0000005483837211 */ /* 0x080fe200078fdaff */
[----:B------:R-:W-:Y:S01]  /*34e0*/  MUFU.COS R120, R107 ;  /* 0x0000006b00787308 */ /* 0x000fe20000000000 */
[----:B------:R-:W-:-:S02]  /*34f0*/  LEA.HI.SX32 R135, R135, R84, 0x1b ;  /* 0x0000005487877211 */ /* 0x000fc400078fdaff */
[-C--:B------:R-:W-:Y:S02]  /*3500*/  LEA.HI.SX32 R137, R137, R84.reuse, 0x1b ;  /* 0x0000005489897211 */ /* 0x080fe400078fdaff */
[-C--:B------:R-:W-:Y:S02]  /*3510*/  LEA.HI.SX32 R139, R139, R84.reuse, 0x1b ;  /* 0x000000548b8b7211 */ /* 0x080fe400078fdaff */
[-C--:B------:R-:W-:Y:S01]  /*3520*/  LEA.HI.SX32 R141, R141, R84.reuse, 0x1b ;  /* 0x000000548d8d7211 */ /* 0x080fe200078fdaff */
[----:B------:R-:W-:Y:S01]  /*3530*/  MUFU.SIN R111, R109 ;  /* 0x0000006d006f7308 */ /* 0x000fe20000000400 */
[-C--:B------:R-:W-:Y:S02]  /*3540*/  LEA.HI.SX32 R143, R143, R84.reuse, 0x1b ;  /* 0x000000548f8f7211 */ /* 0x080fe400078fdaff */
[----:B------:R-:W-:Y:S02]  /*3550*/  LEA.HI.SX32 R145, R145, R84, 0x1b ;  /* 0x0000005491917211 */ /* 0x000fe400078fdaff */
[----:B------:R-:W-:-:S02]  /*3560*/  LOP3.LUT R84, R24, 0x3e0, RZ, 0xc0, !PT ;  /* 0x000003e018547812 */ /* 0x000fc400078ec0ff */
[-C--:B------:R-:W-:Y:S01]  /*3570*/  LEA R106, R113, R96.reuse, 0x4 ;  /* 0x00000060716a7211 */ /* 0x080fe200078e20ff */
[----:B------:R-:W-:Y:S01]  /*3580*/  MUFU.COS R115, R109 ;  /* 0x0000006d00737308 */ /* 0x000fe20000000000 */
[----:B------:R-:W-:Y:S01]  /*3590*/  LEA R132, R131, R96, 0x4 ;  /* 0x0000006083847211 */ /* 0x000fe200078e20ff */
[----:B------:R-:W-:Y:S01]  /*35a0*/  FMUL.FTZ R113, R133, R8 ;  /* 0x0000000885717220 */ /* 0x000fe20000410000 */
[----:B------:R-:W-:Y:S01]  /*35b0*/  IADD3 R131, PT, PT, R84, R19, RZ ;  /* 0x0000001354837210 */ /* 0x000fe20007ffe0ff */
[----:B----4-:R0:W-:Y:S01]  /*35c0*/  STS.128 [R106], R48 ;  /* 0x000000306a007388 */ /* 0x0101e20000000c00 */
[-C--:B------:R-:W-:Y:S02]  /*35d0*/  LEA R135, R135, R96.reuse, 0x4 ;  /* 0x0000006087877211 */ /* 0x080fe400078e20ff */
[-C--:B------:R-:W-:Y:S01]  /*35e0*/  LEA R137, R137, R96.reuse, 0x4 ;  /* 0x0000006089897211 */ /* 0x080fe200078e20ff */
[----:B---3--:R1:W-:Y:S01]  /*35f0*/  STS.128 [R132+0x200], R52 ;  /* 0x0002003484007388 */ /* 0x0083e20000000c00 */
[-C--:B------:R-:W-:Y:S01]  /*3600*/  LEA R139, R139, R96.reuse, 0x4 ;  /* 0x000000608b8b7211 */ /* 0x080fe200078e20ff */
[----:B------:R-:W-:Y:S01]  /*3610*/  MUFU.SIN R107, R110 ;  /* 0x0000006e006b7308 */ /* 0x000fe20000000400 */
[-C--:B------:R-:W-:Y:S01]  /*3620*/  LEA R141, R141, R96.reuse, 0x4 ;  /* 0x000000608d8d7211 */ /* 0x080fe200078e20ff */
[----:B------:R2:W-:Y:S01]  /*3630*/  STS.128 [R135+0x400], R56 ;  /* 0x0004003887007388 */ /* 0x0005e20000000c00 */
[----:B------:R-:W-:-:S02]  /*3640*/  LEA R143, R143, R96, 0x4 ;  /* 0x000000608f8f7211 */ /* 0x000fc400078e20ff */
[----:B------:R-:W-:Y:S01]  /*3650*/  LEA R145, R145, R96, 0x4 ;  /* 0x0000006091917211 */ /* 0x000fe200078e20ff */
[----:B------:R3:W-:Y:S02]  /*3660*/  STS.128 [R137+0x600], R60 ;  /* 0x0006003c89007388 */ /* 0x0007e40000000c00 */
[----:B------:R-:W4:Y:S01]  /*3670*/  MUFU.COS R109, R110 ;  /* 0x0000006e006d7308 */ /* 0x000f220000000000 */
[----:B0-----:R-:W-:Y:S01]  /*3680*/  SHF.L.U32 R48, R131, 0x3, RZ ;  /* 0x0000000383307819 */ /* 0x001fe200000006ff */
[----:B------:R-:W-:Y:S01]  /*3690*/  FMUL.FTZ R50, R97, R6 ;  /* 0x0000000661327220 */ /* 0x000fe20000410000 */
[----:B------:R0:W-:Y:S01]  /*36a0*/  STS.128 [R139+0x800], R64 ;  /* 0x000800408b007388 */ /* 0x0001e20000000c00 */
[----:B------:R-:W-:Y:S01]  /*36b0*/  FMUL.FTZ R106, R133, R5 ;  /* 0x00000005856a7220 */ /* 0x000fe20000410000 */
[----:B------:R-:W-:Y:S01]  /*36c0*/  LEA.HI.SX32 R49, R48, R48, 0x1b ;  /* 0x0000003030317211 */ /* 0x000fe200078fdaff */
[----:B-1----:R-:W-:Y:S01]  /*36d0*/  FMUL.RZ R54, R50, 0.15915493667125701904 ;  /* 0x3e22f98332367820 */ /* 0x002fe2000040c000 */
[----:B------:R4:W-:Y:S01]  /*36e0*/  STS.128 [R141+0xa00], R68 ;  /* 0x000a00448d007388 */ /* 0x0009e20000000c00 */
[----:B------:R-:W-:Y:S01]  /*36f0*/  MOV R53, UR9 ;  /* 0x0000000900357c02 */ /* 0x000fe20008000f00 */
[----:B------:R-:W-:Y:S01]  /*3700*/  FMUL.FTZ R53, R97, R3 ;  /* 0x0000000361357220 */ /* 0x000fe20000410000 */
[----:B------:R-:W-:Y:S01]  /*3710*/  MOV R52, UR8 ;  /* 0x0000000800347c02 */ /* 0x000fe20008000f00 */
[----:B------:R-:W-:Y:S01]  /*3720*/  STS.128 [R143+0xc00], R72 ;  /* 0x000c00488f007388 */ /* 0x000fe20000000c00 */
[----:B--2---:R-:W-:Y:S01]  /*3730*/  MUFU.SIN R56, R54 ;  /* 0x0000003600387308 */ /* 0x004fe20000000400 */
[----:B---3--:R-:W-:Y:S01]  /*3740*/  LEA R62, R49, R96, 0x4 ;  /* 0x00000060313e7211 */ /* 0x008fe200078e20ff */
[----:B------:R-:W-:Y:S01]  /*3750*/  FMUL.FTZ R57, R133, R6 ;  /* 0x0000000685397220 */ /* 0x000fe20000410000 */
[----:B------:R1:W-:Y:S01]  /*3760*/  STS.128 [R145+0xe00], R76 ;  /* 0x000e004c91007388 */ /* 0x0003e20000000c00 */
[----:B------:R-:W-:-:S03]  /*3770*/  NOP ;  /* 0x0000000000007918 */ /* 0x000fc60000000000 */
[----:B------:R-:W2:Y:S01]  /*3780*/  LDS.128 R48, [R62] ;  /* 0x000000003e307984 */ /* 0x000ea20000000c00 */
[----:B------:R3:W-:Y:S01]  /*3790*/  MUFU.COS R58, R54 ;  /* 0x00000036003a7308 */ /* 0x0007e20000000000 */
[----:B------:R-:W-:Y:S01]  /*37a0*/  MOV R60, R52 ;  /* 0x00000034003c7202 */ /* 0x000fe20000000f00 */
[----:B0-----:R-:W-:Y:S01]  /*37b0*/  FMUL.RZ R65, R53, 0.15915493667125701904 ;  /* 0x3e22f98335417820 */ /* 0x001fe2000040c000 */
[----:B------:R-:W-:Y:S01]  /*37c0*/  FMUL.FTZ R64, R133, R3 ;  /* 0x0000000385407220 */ /* 0x000fe20000410000 */
[----:B------:R-:W-:Y:S01]  /*37d0*/  FMUL.FTZ R63, R97, R4 ;  /* 0x00000004613f7220 */ /* 0x000fe20000410000 */
[----:B------:R-:W-:Y:S01]  /*37e0*/  FMUL.FTZ R137, R133, R0 ;  /* 0x0000000085897220 */ /* 0x000fe20000410000 */
[----:B------:R-:W-:Y:S02]  /*37f0*/  MOV R61, UR15 ;  /* 0x0000000f003d7c02 */ /* 0x000fe40008000f00 */
[----:B------:R-:W4:Y:S01]  /*3800*/  MUFU.EX2 R108, R108 ;  /* 0x0000006c006c7308 */ /* 0x000f220000000800 */
[----:B---3--:R-:W0:Y:S01]  /*3810*/  LDS.128 R52, [R62+0x10] ;  /* 0x000010003e347984 */ /* 0x008e220000000c00 */
[----:B------:R-:W-:Y:S01]  /*3820*/  FMUL.RZ R66, R63, 0.15915493667125701904 ;  /* 0x3e22f9833f427820 */ /* 0x000fe2000040c000 */
[----:B------:R-:W-:Y:S01]  /*3830*/  FMUL.FTZ R63, R133, R4 ;  /* 0x00000004853f7220 */ /* 0x000fe20000410000 */
[----:B------:R-:W3:Y:S01]  /*3840*/  MUFU.EX2 R130, R130 ;  /* 0x0000008200827308 */ /* 0x000ee20000000800 */
[----:B------:R-:W-:-:S03]  /*3850*/  IMAD.WIDE.U32 R60, R95, UR24, R60 ;  /* 0x000000185f3c7c25 */ /* 0x000fc6000f8e003c */
[----:B------:R-:W1:Y:S04]  /*3860*/  MUFU.EX2 R104, R104 ;  /* 0x0000006800687308 */ /* 0x000e680000000800 */
[----:B------:R-:W1:Y:S01]  /*3870*/  MUFU.EX2 R112, R112 ;  /* 0x0000007000707308 */ /* 0x000e620000000800 */
[C---:B----4-:R-:W-:Y:S01]  /*3880*/  FMUL.FTZ R69, R108.reuse, R109 ;  /* 0x0000006d6c457220 */ /* 0x050fe20000410000 */
[----:B------:R-:W-:Y:S02]  /*3890*/  FMUL.FTZ R68, R108, R107 ;  /* 0x0000006b6c447220 */ /* 0x000fe40000410000 */
[----:B------:R-:W4:Y:S01]  /*38a0*/  MUFU.EX2 R126, R126 ;  /* 0x0000007e007e7308 */ /* 0x000f220000000800 */
[----:B---3--:R-:W-:-:S03]  /*38b0*/  FMUL.FTZ R103, R130, R103 ;  /* 0x0000006782677220 */ /* 0x008fc60000410000 */
[----:B------:R-:W3:Y:S01]  /*38c0*/  MUFU.EX2 R101, R101 ;  /* 0x0000006500657308 */ /* 0x000ee20000000800 */
[----:B-1----:R-:W-:-:S03]  /*38d0*/  FMUL.FTZ R105, R104, R105 ;  /* 0x0000006968697220 */ /* 0x002fc60000410000 */
[----:B------:R1:W-:Y:S01]  /*38e0*/  MUFU.EX2 R132, R106 ;  /* 0x0000006a00847308 */ /* 0x0003e20000000800 */
[C---:B------:R-:W-:Y:S01]  /*38f0*/  FMUL.FTZ R71, R112.reuse, R115 ;  /* 0x0000007370477220 */ /* 0x040fe20000410000 */
[----:B------:R-:W-:Y:S02]  /*3900*/  FMUL.FTZ R70, R112, R111 ;  /* 0x0000006f70467220 */ /* 0x000fe40000410000 */
[----:B------:R-:W0:Y:S01]  /*3910*/  MUFU.EX2 R117, R117 ;  /* 0x0000007500757308 */ /* 0x000e220000000800 */
[----:B----4-:R-:W-:Y:S01]  /*3920*/  FMUL.FTZ R76, R126, R121 ;  /* 0x000000797e4c7220 */ /* 0x010fe20000410000 */
[C---:B--2---:R-:W-:Y:S01]  /*3930*/  FMUL.FTZ R107, R98.reuse, R48 ;  /* 0x00000030626b7220 */ /* 0x044fe20000410000 */
[----:B------:R-:W-:Y:S01]  /*3940*/  FMUL.FTZ R108, R98, R49 ;  /* 0x00000031626c7220 */ /* 0x000fe20000410000 */
[----:B-1----:R-:W-:Y:S01]  /*3950*/  FMUL.FTZ R106, R104, R129 ;  /* 0x00000081686a7220 */ /* 0x002fe20000410000 */
[----:B------:R-:W-:Y:S01]  /*3960*/  FMUL.FTZ R104, R130, R127 ;  /* 0x0000007f82687220 */ /* 0x000fe20000410000 */
[CC--:B------:R-:W-:Y:S01]  /*3970*/  FMUL.FTZ R49, R107.reuse, R103.reuse ;  /* 0x000000676b317220 */ /* 0x0c0fe20000410000 */
[----:B------:R-:W-:Y:S01]  /*3980*/  FMUL.FTZ R48, R108, R103 ;  /* 0x000000676c307220 */ /* 0x000fe20000410000 */
[----:B------:R-:W-:Y:S01]  /*3990*/  MUFU.SIN R110, R134 ;  /* 0x00000086006e7308 */ /* 0x000fe20000000400 */
[C---:B------:R-:W-:Y:S01]  /*39a0*/  FMUL.FTZ R109, R94.reuse, R50 ;  /* 0x000000325e6d7220 */ /* 0x040fe20000410000 */
[----:B------:R-:W-:Y:S01]  /*39b0*/  FMUL.FTZ R112, R94, R51 ;  /* 0x000000335e707220 */ /* 0x000fe20000410000 */
[-C--:B------:R-:W-:Y:S01]  /*39c0*/  FFMA.FTZ R67, R108, R104.reuse, R49 ;  /* 0x000000686c437223 */ /* 0x080fe20000010031 */
[----:B------:R-:W-:Y:S01]  /*39d0*/  FFMA.FTZ R78, R107, R104, -R48 ;  /* 0x000000686b4e7223 */ /* 0x000fe20000010830 */
[C---:B---3--:R-:W-:Y:S01]  /*39e0*/  FMUL.FTZ R102, R101.reuse, R102 ;  /* 0x0000006665667220 */ /* 0x048fe20000410000 */
[----:B------:R-:W1:Y:S01]  /*39f0*/  LDS.128 R48, [R62+0x20] ;  /* 0x000020003e307984 */ /* 0x000e620000000c00 */
[----:B------:R-:W-:Y:S01]  /*3a00*/  FMUL.FTZ R101, R101, R100 ;  /* 0x0000006465657220 */ /* 0x000fe20000410000 */
[----:B------:R-:W2:Y:S01]  /*3a10*/  MUFU.COS R116, R134 ;  /* 0x0000008600747308 */ /* 0x000ea20000000000 */
[----:B------:R-:W-:Y:S01]  /*3a20*/  FADD.FTZ R67, R112, R67 ;  /* 0x0000004370437221 */ /* 0x000fe20000010000 */
[----:B------:R-:W-:Y:S01]  /*3a30*/  FADD.FTZ R78, R109, R78 ;  /* 0x0000004e6d4e7221 */ /* 0x000fe20000010000 */
[C---:B0-----:R-:W-:Y:S01]  /*3a40*/  FMUL.FTZ R73, R117.reuse, R120 ;  /* 0x0000007875497220 */ /* 0x041fe20000410000 */
[----:B------:R-:W-:Y:S01]  /*3a50*/  FMUL.FTZ R72, R117, R118 ;  /* 0x0000007675487220 */ /* 0x000fe20000410000 */
[----:B------:R-:W-:Y:S01]  /*3a60*/  FMUL.FTZ R117, R92, R54 ;  /* 0x000000365c757220 */ /* 0x000fe20000410000 */
[----:B------:R-:W-:Y:S01]  /*3a70*/  FMUL.FTZ R120, R101, R78 ;  /* 0x0000004e65787220 */ /* 0x000fe20000410000 */
[----:B------:R-:W-:Y:S01]  /*3a80*/  FMUL.FTZ R77, R126, R123 ;  /* 0x0000007b7e4d7220 */ /* 0x000fe20000410000 */
[----:B------:R-:W2:Y:S02]  /*3a90*/  MUFU.EX2 R113, R113 ;  /* 0x0000007100717308 */ /* 0x000ea40000000800 */
[----:B------:R-:W-:-:S02]  /*3aa0*/  FFMA.FTZ R120, R102, R67, R120 ;  /* 0x0000004366787223 */ /* 0x000fc40000010078 */
[----:B------:R-:W0:Y:S04]  /*3ab0*/  MUFU.EX2 R128, R128 ;  /* 0x0000008000807308 */ /* 0x000e280000000800 */
[----:B------:R-:W-:Y:S01]  /*3ac0*/  MUFU.SIN R59, R65 ;  /* 0x00000041003b7308 */ /* 0x000fe20000000400 */
[C---:B--2---:R-:W-:Y:S01]  /*3ad0*/  FMUL.FTZ R111, R113.reuse, R116 ;  /* 0x00000074716f7220 */ /* 0x044fe20000410000 */
[----:B------:R-:W-:-:S06]  /*3ae0*/  FMUL.FTZ R110, R113, R110 ;  /* 0x0000006e716e7220 */ /* 0x000fcc0000410000 */
[----:B------:R2:W3:Y:S01]  /*3af0*/  MUFU.COS R121, R65 ;  /* 0x0000004100797308 */ /* 0x0004e20000000000 */
[C---:B------:R-:W-:Y:S01]  /*3b00*/  FMUL.FTZ R113, R93.reuse, R53 ;  /* 0x000000355d717220 */ /* 0x040fe20000410000 */
[----:B------:R-:W-:Y:S01]  /*3b10*/  FMUL.FTZ R116, R93, R52 ;  /* 0x000000345d747220 */ /* 0x000fe20000410000 */
[C---:B0-----:R-:W-:Y:S01]  /*3b20*/  FMUL.FTZ R99, R128.reuse, R99 ;  /* 0x0000006380637220 */ /* 0x041fe20000410000 */
[----:B------:R-:W-:Y:S01]  /*3b30*/  FMUL.FTZ R100, R128, R125 ;  /* 0x0000007d80647220 */ /* 0x000fe20000410000 */
[----:B------:R-:W-:-:S03]  /*3b40*/  FADD.FTZ R120, R113, R120 ;  /* 0x0000007871787221 */ /* 0x000fc60000010000 */
[----:B------:R-:W0:Y:S01]  /*3b50*/  MUFU.EX2 R119, R119 ;  /* 0x0000007700777308 */ /* 0x000e220000000800 */
[----:B--2---:R-:W-:Y:S01]  /*3b60*/  FMUL.FTZ R65, R97, R2 ;  /* 0x0000000261417220 */ /* 0x004fe20000410000 */
[----:B------:R-:W-:Y:S01]  /*3b70*/  FMUL.FTZ R53, R99, R120 ;  /* 0x0000007863357220 */ /* 0x000fe20000410000 */
[----:B------:R-:W-:Y:S01]  /*3b80*/  FMUL.FTZ R97, R97, R0 ;  /* 0x0000000061617220 */ /* 0x000fe20000410000 */
[----:B------:R-:W2:Y:S01]  /*3b90*/  MUFU.EX2 R57, R57 ;  /* 0x0000003900397308 */ /* 0x000ea20000000800 */
[----:B------:R-:W-:Y:S01]  /*3ba0*/  FMUL.RZ R79, R65, 0.15915493667125701904 ;  /* 0x3e22f983414f7820 */ /* 0x000fe2000040c000 */
[----:B------:R-:W-:Y:S01]  /*3bb0*/  FMUL.FTZ R65, R101, R67 ;  /* 0x0000004365417220 */ /* 0x000fe20000410000 */
[----:B-1----:R-:W-:Y:S01]  /*3bc0*/  FMUL.FTZ R125, R91, R49 ;  /* 0x000000315b7d7220 */ /* 0x002fe20000410000 */
[----:B------:R-:W3:Y:S01]  /*3bd0*/  MUFU.EX2 R64, R64 ;  /* 0x0000004000407308 */ /* 0x000ee20000000800 */
[----:B------:R-:W-:Y:S01]  /*3be0*/  FMUL.FTZ R129, R90, R50 ;  /* 0x000000325a817220 */ /* 0x000fe20000410000 */
[----:B------:R-:W-:Y:S01]  /*3bf0*/  FFMA.FTZ R65, R102, R78, -R65 ;  /* 0x0000004e66417223 */ /* 0x000fe20000010841 */
[----:B------:R-:W-:Y:S01]  /*3c00*/  FMUL.FTZ R130, R90, R51 ;  /* 0x000000335a827220 */ /* 0x000fe20000410000 */
[----:B------:R-:W-:Y:S01]  /*3c10*/  MUFU.SIN R118, R66 ;  /* 0x0000004200767308 */ /* 0x000fe20000000400 */
[----:B------:R-:W-:Y:S01]  /*3c20*/  FMUL.FTZ R49, R105, R103 ;  /* 0x0000006769317220 */ /* 0x000fe20000410000 */
[----:B------:R-:W-:Y:S01]  /*3c30*/  FADD.FTZ R52, R116, R65 ;  /* 0x0000004174347221 */ /* 0x000fe20000010000 */
[C---:B0-----:R-:W-:Y:S01]  /*3c40*/  FMUL.FTZ R75, R119.reuse, R124 ;  /* 0x0000007c774b7220 */ /* 0x041fe20000410000 */
[----:B------:R-:W-:Y:S01]  /*3c50*/  FMUL.FTZ R124, R92, R55 ;  /* 0x000000375c7c7220 */ /* 0x000fe20000410000 */
[----:B------:R-:W-:Y:S01]  /*3c60*/  FMUL.FTZ R74, R119, R122 ;  /* 0x0000007a774a7220 */ /* 0x000fe20000410000 */
[-C--:B------:R-:W-:Y:S01]  /*3c70*/  FMUL.FTZ R67, R99, R52.reuse ;  /* 0x0000003463437220 */ /* 0x080fe20000410000 */
[C---:B------:R-:W-:Y:S01]  /*3c80*/  FFMA.FTZ R128, R100.reuse, R52, -R53 ;  /* 0x0000003464807223 */ /* 0x040fe20000010835 */
[----:B--2---:R-:W-:Y:S01]  /*3c90*/  FMUL.FTZ R122, R57, R56 ;  /* 0x00000038397a7220 */ /* 0x004fe20000410000 */
[----:B------:R-:W0:Y:S01]  /*3ca0*/  LDS.128 R52, [R62+0x30] ;  /* 0x000030003e347984 */ /* 0x000e220000000c00 */
[----:B------:R-:W-:Y:S01]  /*3cb0*/  FFMA.FTZ R67, R100, R120, R67 ;  /* 0x0000007864437223 */ /* 0x000fe20000010043 */
[----:B------:R-:W-:Y:S01]  /*3cc0*/  FADD.FTZ R128, R117, R128 ;  /* 0x0000008075807221 */ /* 0x000fe20000010000 */
[----:B------:R-:W-:Y:S01]  /*3cd0*/  FMUL.FTZ R123, R57, R58 ;  /* 0x0000003a397b7220 */ /* 0x000fe20000410000 */
[----:B------:R-:W1:Y:S01]  /*3ce0*/  MUFU.COS R66, R66 ;  /* 0x0000004200427308 */ /* 0x000e620000000000 */
[----:B------:R-:W-:Y:S01]  /*3cf0*/  FADD.FTZ R67, R124, R67 ;  /* 0x000000437c437221 */ /* 0x000fe20000010000 */
[----:B------:R-:W-:Y:S01]  /*3d00*/  FMUL.FTZ R58, R76, R128 ;  /* 0x000000804c3a7220 */ /* 0x000fe20000410000 */
[----:B------:R-:W-:Y:S01]  /*3d10*/  FMUL.FTZ R65, R133, R2 ;  /* 0x0000000285417220 */ /* 0x000fe20000410000 */
[----:B---3--:R-:W-:Y:S01]  /*3d20*/  FMUL.FTZ R121, R64, R121 ;  /* 0x0000007940797220 */ /* 0x008fe20000410000 */
[-C--:B------:R-:W-:Y:S01]  /*3d30*/  FMUL.FTZ R56, R76, R67.reuse ;  /* 0x000000434c387220 */ /* 0x080fe20000410000 */
[C---:B------:R-:W-:Y:S01]  /*3d40*/  FFMA.FTZ R58, R77.reuse, R67, R58 ;  /* 0x000000434d3a7223 */ /* 0x040fe2000001003a */
[----:B------:R-:W-:Y:S01]  /*3d50*/  FMUL.FTZ R120, R64, R59 ;  /* 0x0000003b40787220 */ /* 0x000fe20000410000 */
[----:B------:R-:W1:Y:S01]  /*3d60*/  MUFU.EX2 R63, R63 ;  /* 0x0000003f003f7308 */ /* 0x000e620000000800 */
[----:B------:R-:W-:Y:S01]  /*3d70*/  FFMA.FTZ R57, R77, R128, -R56 ;  /* 0x000000804d397223 */ /* 0x000fe20000010838 */
[----:B------:R-:W-:Y:S01]  /*3d80*/  FMUL.FTZ R128, R91, R48 ;  /* 0x000000305b807220 */ /* 0x000fe20000410000 */
[----:B------:R-:W-:Y:S01]  /*3d90*/  FADD.FTZ R58, R125, R58 ;  /* 0x0000003a7d3a7221 */ /* 0x000fe20000010000 */
[----:B------:R-:W-:Y:S01]  /*3da0*/  MUFU.COS R78, R79 ;  /* 0x0000004f004e7308 */ /* 0x000fe20000000000 */
[----:B------:R-:W-:Y:S01]  /*3db0*/  FMUL.FTZ R48, R106, R103 ;  /* 0x000000676a307220 */ /* 0x000fe20000410000 */
[----:B------:R-:W-:Y:S01]  /*3dc0*/  FADD.FTZ R57, R128, R57 ;  /* 0x0000003980397221 */ /* 0x000fe20000010000 */
[----:B------:R-:W-:Y:S01]  /*3dd0*/  FMUL.FTZ R50, R74, R58 ;  /* 0x0000003a4a327220 */ /* 0x000fe20000410000 */
[-C--:B------:R-:W-:Y:S01]  /*3de0*/  FFMA.FTZ R56, R106, R104.reuse, -R49 ;  /* 0x000000686a387223 */ /* 0x080fe20000010831 */
[----:B------:R-:W-:Y:S01]  /*3df0*/  FMUL.RZ R67, R97, 0.15915493667125701904 ;  /* 0x3e22f98361437820 */ /* 0x000fe2000040c000 */
[-C--:B------:R-:W-:Y:S01]  /*3e00*/  FMUL.FTZ R51, R74, R57.reuse ;  /* 0x000000394a337220 */ /* 0x080fe20000410000 */
[----:B------:R-:W-:Y:S01]  /*3e10*/  FFMA.FTZ R64, R75, R57, -R50 ;  /* 0x000000394b407223 */ /* 0x000fe20000010832 */
[----:B------:R-:W2:Y:S01]  /*3e20*/  MUFU.SIN R114, R136 ;  /* 0x0000008800727308 */ /* 0x000ea20000000400 */
[----:B------:R-:W-:Y:S01]  /*3e30*/  FFMA.FTZ R57, R105, R104, R48 ;  /* 0x0000006869397223 */ /* 0x000fe20000010030 */
[----:B------:R-:W-:Y:S01]  /*3e40*/  FFMA.FTZ R59, R75, R58, R51 ;  /* 0x0000003a4b3b7223 */ /* 0x000fe20000010033 */
[C---:B-1----:R-:W-:Y:S01]  /*3e50*/  FMUL.FTZ R119, R63.reuse, R66 ;  /* 0x000000423f777220 */ /* 0x042fe20000410000 */
[----:B------:R-:W1:Y:S01]  /*3e60*/  LDS.128 R48, [R62+0x40] ;  /* 0x000040003e307984 */ /* 0x000e620000000c00 */
[----:B------:R-:W-:Y:S01]  /*3e70*/  FMUL.FTZ R118, R63, R118 ;  /* 0x000000763f767220 */ /* 0x000fe20000410000 */
[----:B------:R-:W-:Y:S01]  /*3e80*/  FADD.FTZ R63, R130, R59 ;  /* 0x0000003b823f7221 */ /* 0x000fe20000010000 */
[----:B------:R-:W-:Y:S01]  /*3e90*/  FADD.FTZ R64, R129, R64 ;  /* 0x0000004081407221 */ /* 0x000fe20000010000 */
[----:B------:R-:W3:Y:S01]  /*3ea0*/  MUFU.COS R131, R136 ;  /* 0x0000008800837308 */ /* 0x000ee20000000000 */
[C---:B------:R-:W-:Y:S01]  /*3eb0*/  FMUL.FTZ R58, R101.reuse, R56 ;  /* 0x00000038653a7220 */ /* 0x040fe20000410000 */
[----:B------:R-:W-:Y:S01]  /*3ec0*/  FMUL.FTZ R66, R72, R63 ;  /* 0x0000003f48427220 */ /* 0x000fe20000410000 */
[----:B------:R-:W-:-:S02]  /*3ed0*/  FMUL.FTZ R59, R101, R57 ;  /* 0x00000039653b7220 */ /* 0x000fc40000410000 */
[C---:B------:R-:W-:Y:S02]  /*3ee0*/  FFMA.FTZ R58, R102.reuse, R57, R58 ;  /* 0x00000039663a7223 */ /* 0x040fe4000001003a */
[----:B------:R-:W-:Y:S01]  /*3ef0*/  FFMA.FTZ R59, R102, R56, -R59 ;  /* 0x00000038663b7223 */ /* 0x000fe2000001083b */
[----:B------:R-:W4:Y:S01]  /*3f00*/  MUFU.SIN R126, R79 ;  /* 0x0000004f007e7308 */ /* 0x000f220000000400 */
[----:B0-----:R-:W-:Y:S01]  /*3f10*/  FMUL.FTZ R134, R88, R54 ;  /* 0x0000003658867220 */ /* 0x001fe20000410000 */
[----:B--2---:R-:W-:Y:S01]  /*3f20*/  FMUL.FTZ R114, R132, R114 ;  /* 0x0000007284727220 */ /* 0x004fe20000410000 */
[----:B------:R-:W-:Y:S01]  /*3f30*/  FMUL.FTZ R57, R99, R59 ;  /* 0x0000003b63397220 */ /* 0x000fe20000410000 */
[----:B------:R-:W-:-:S03]  /*3f40*/  FMUL.FTZ R135, R88, R55 ;  /* 0x0000003758877220 */ /* 0x000fc60000410000 */
[----:B------:R-:W-:Y:S01]  /*3f50*/  FFMA.FTZ R57, R100, R58, R57 ;  /* 0x0000003a64397223 */ /* 0x000fe20000010039 */
[----:B------:R-:W0:Y:S01]  /*3f60*/  MUFU.EX2 R65, R65 ;  /* 0x0000004100417308 */ /* 0x000e220000000800 */
[----:B---3--:R-:W-:Y:S01]  /*3f70*/  FMUL.FTZ R115, R132, R131 ;  /* 0x0000008384737220 */ /* 0x008fe20000410000 */
[C---:B------:R-:W-:Y:S01]  /*3f80*/  FMUL.FTZ R131, R89.reuse, R53 ;  /* 0x0000003559837220 */ /* 0x040fe20000410000 */
[----:B------:R-:W-:Y:S01]  /*3f90*/  FMUL.FTZ R132, R89, R52 ;  /* 0x0000003459847220 */ /* 0x000fe20000410000 */
[----:B------:R-:W-:Y:S01]  /*3fa0*/  FMUL.FTZ R53, R99, R58 ;  /* 0x0000003a63357220 */ /* 0x000fe20000410000 */
[----:B------:R-:W2:Y:S03]  /*3fb0*/  MUFU.COS R138, R67 ;  /* 0x00000043008a7308 */ /* 0x000ea60000000000 */
[----:B------:R-:W-:-:S04]  /*3fc0*/  FFMA.FTZ R59, R100, R59, -R53 ;  /* 0x0000003b643b7223 */ /* 0x000fc80000010835 */
[----:B------:R-:W-:Y:S01]  /*3fd0*/  FMUL.FTZ R56, R76, R59 ;  /* 0x0000003b4c387220 */ /* 0x000fe20000410000 */
[C---:B0-----:R-:W-:Y:S01]  /*3fe0*/  FMUL.FTZ R127, R65.reuse, R78 ;  /* 0x0000004e417f7220 */ /* 0x041fe20000410000 */
[----:B------:R-:W-:Y:S01]  /*3ff0*/  FMUL.FTZ R78, R72, R64 ;  /* 0x00000040484e7220 */ /* 0x000fe20000410000 */
[----:B----4-:R-:W-:Y:S01]  /*4000*/  FMUL.FTZ R126, R65, R126 ;  /* 0x0000007e417e7220 */ /* 0x010fe20000410000 */
[----:B------:R-:W-:Y:S01]  /*4010*/  FFMA.FTZ R65, R73, R64, -R66 ;  /* 0x0000004049417223 */ /* 0x000fe20000010842 */
[----:B------:R-:W-:Y:S01]  /*4020*/  FFMA.FTZ R58, R77, R57, R56 ;  /* 0x000000394d3a7223 */ /* 0x000fe20000010038 */
[----:B------:R-:W-:Y:S01]  /*4030*/  FFMA.FTZ R78, R73, R63, R78 ;  /* 0x0000003f494e7223 */ /* 0x000fe2000001004e */
[----:B------:R-:W-:Y:S01]  /*4040*/  FMUL.FTZ R56, R76, R57 ;  /* 0x000000394c387220 */ /* 0x000fe20000410000 */
[----:B------:R-:W-:Y:S01]  /*4050*/  FADD.FTZ R65, R132, R65 ;  /* 0x0000004184417221 */ /* 0x000fe20000010000 */
[----:B-1----:R-:W-:Y:S01]  /*4060*/  FMUL.FTZ R97, R87, R48 ;  /* 0x0000003057617220 */ /* 0x002fe20000410000 */
[----:B------:R-:W-:Y:S01]  /*4070*/  FADD.FTZ R78, R131, R78 ;  /* 0x0000004e834e7221 */ /* 0x000fe20000010000 */
[----:B------:R-:W-:Y:S01]  /*4080*/  FFMA.FTZ R56, R77, R59, -R56 ;  /* 0x0000003b4d387223 */ /* 0x000fe20000010838 */
[----:B------:R-:W-:Y:S01]  /*4090*/  FMUL.FTZ R53, R70, R65 ;  /* 0x0000004146357220 */ /* 0x000fe20000410000 */
[----:B------:R-:W-:Y:S01]  /*40a0*/  FMUL.FTZ R64, R74, R58 ;  /* 0x0000003a4a407220 */ /* 0x000fe20000410000 */
[-C--:B------:R-:W-:Y:S01]  /*40b0*/  FMUL.FTZ R52, R70, R78.reuse ;  /* 0x0000004e46347220 */ /* 0x080fe20000410000 */
[----:B------:R-:W-:Y:S01]  /*40c0*/  FMUL.FTZ R133, R87, R49 ;  /* 0x0000003157857220 */ /* 0x000fe20000410000 */
[----:B------:R-:W-:Y:S01]  /*40d0*/  FFMA.FTZ R78, R71, R78, R53 ;  /* 0x0000004e474e7223 */ /* 0x000fe20000010035 */
[-C--:B------:R-:W-:Y:S01]  /*40e0*/  FFMA.FTZ R64, R75, R56.reuse, -R64 ;  /* 0x000000384b407223 */ /* 0x080fe20000010840 */
[----:B------:R-:W-:Y:S01]  /*40f0*/  FFMA.FTZ R65, R71, R65, -R52 ;  /* 0x0000004147417223 */ /* 0x000fe20000010834 */
[----:B------:R-:W-:Y:S01]  /*4100*/  FMUL.FTZ R56, R74, R56 ;  /* 0x000000384a387220 */ /* 0x000fe20000410000 */
[----:B------:R-:W0:Y:S01]  /*4110*/  LDS.128 R52, [R62+0x50] ;  /* 0x000050003e347984 */ /* 0x000e220000000c00 */
[----:B------:R-:W-:Y:S01]  /*4120*/  FADD.FTZ R78, R135, R78 ;  /* 0x0000004e874e7221 */ /* 0x000fe20000010000 */
[----:B------:R-:W-:Y:S01]  /*4130*/  FADD.FTZ R65, R134, R65 ;  /* 0x0000004186417221 */ /* 0x000fe20000010000 */
[----:B------:R-:W1:Y:S01]  /*4140*/  MUFU.SIN R48, R67 ;  /* 0x0000004300307308 */ /* 0x000e620000000400 */
[----:B------:R-:W-:Y:S01]  /*4150*/  FFMA.FTZ R49, R75, R58, R56 ;  /* 0x0000003a4b317223 */ /* 0x000fe20000010038 */
[C---:B------:R-:W-:Y:S01]  /*4160*/  FMUL.FTZ R66, R68.reuse, R78 ;  /* 0x0000004e44427220 */ /* 0x040fe20000410000 */
[-C--:B------:R-:W-:Y:S01]  /*4170*/  FMUL.FTZ R136, R68, R65.reuse ;  /* 0x0000004144887220 */ /* 0x080fe20000410000 */
[C---:B------:R-:W-:Y:S01]  /*4180*/  FMUL.FTZ R139, R86.reuse, R50 ;  /* 0x00000032568b7220 */ /* 0x040fe20000410000 */
[----:B------:R-:W3:Y:S01]  /*4190*/  LDS.128 R56, [R62+0x60] ;  /* 0x000060003e387984 */ /* 0x000ee20000000c00 */
[C---:B------:R-:W-:Y:S01]  /*41a0*/  FFMA.FTZ R66, R69.reuse, R65, -R66 ;  /* 0x0000004145427223 */ /* 0x040fe20000010842 */
[----:B------:R-:W-:Y:S01]  /*41b0*/  FFMA.FTZ R136, R69, R78, R136 ;  /* 0x0000004e45887223 */ /* 0x000fe20000010088 */
[----:B------:R-:W2:Y:S02]  /*41c0*/  MUFU.EX2 R137, R137 ;  /* 0x0000008900897308 */ /* 0x000ea40000000800 */
[----:B------:R-:W-:Y:S01]  /*41d0*/  FADD.FTZ R63, R97, R66 ;  /* 0x00000042613f7221 */ /* 0x000fe20000010000 */
[----:B------:R-:W-:Y:S01]  /*41e0*/  FADD.FTZ R65, R133, R136 ;  /* 0x0000008885417221 */ /* 0x000fe20000010000 */
[----:B------:R-:W-:Y:S01]  /*41f0*/  FMUL.FTZ R136, R86, R51 ;  /* 0x0000003356887220 */ /* 0x000fe20000410000 */
[----:B------:R-:W-:Y:S01]  /*4200*/  FMUL.FTZ R66, R72, R49 ;  /* 0x0000003148427220 */ /* 0x000fe20000410000 */
[----:B------:R-:W-:-:S03]  /*4210*/  FMUL.FTZ R78, R110, R63 ;  /* 0x0000003f6e4e7220 */ /* 0x000fc60000410000 */
[-C--:B------:R-:W-:Y:S01]  /*4220*/  FFMA.FTZ R66, R73, R64.reuse, -R66 ;  /* 0x0000004049427223 */ /* 0x080fe20000010842 */
[CC--:B------:R-:W-:Y:S01]  /*4230*/  FFMA.FTZ R51, R111.reuse, R65.reuse, R78 ;  /* 0x000000416f337223 */ /* 0x0c0fe2000001004e */
[----:B------:R-:W-:Y:S01]  /*4240*/  FMUL.FTZ R78, R110, R65 ;  /* 0x000000416e4e7220 */ /* 0x000fe20000410000 */
[----:B------:R-:W-:Y:S02]  /*4250*/  FMUL.FTZ R64, R72, R64 ;  /* 0x0000004048407220 */ /* 0x000fe40000410000 */
[----:B------:R-:W-:Y:S01]  /*4260*/  FADD.FTZ R51, R136, R51 ;  /* 0x0000003388337221 */ /* 0x000fe20000010000 */
[----:B------:R-:W-:Y:S01]  /*4270*/  FFMA.FTZ R78, R111, R63, -R78 ;  /* 0x0000003f6f4e7223 */ /* 0x000fe2000001084e */
[----:B------:R-:W-:Y:S01]  /*4280*/  FFMA.FTZ R64, R73, R49, R64 ;  /* 0x0000003149407223 */ /* 0x000fe20000010040 */
[----:B--2---:R-:W-:Y:S01]  /*4290*/  FMUL.FTZ R138, R137, R138 ;  /* 0x0000008a898a7220 */ /* 0x004fe20000410000 */
[----:B------:R-:W-:Y:S01]  /*42a0*/  FMUL.FTZ R140, R114, R51 ;  /* 0x00000033728c7220 */ /* 0x000fe20000410000 */
[----:B------:R-:W-:Y:S01]  /*42b0*/  FADD.FTZ R78, R139, R78 ;  /* 0x0000004e8b4e7221 */ /* 0x000fe20000010000 */
[----:B-1----:R-:W-:Y:S01]  /*42c0*/  FMUL.FTZ R137, R137, R48 ;  /* 0x0000003089897220 */ /* 0x002fe20000410000 */
[----:B------:R-:W-:-:S02]  /*42d0*/  FMUL.FTZ R50, R70, R64 ;  /* 0x0000004046327220 */ /* 0x000fc40000410000 */
[-C--:B------:R-:W-:Y:S01]  /*42e0*/  FMUL.FTZ R48, R114, R78.reuse ;  /* 0x0000004e72307220 */ /* 0x080fe20000410000 */
[----:B------:R-:W-:Y:S01]  /*42f0*/  FFMA.FTZ R49, R115, R78, -R140 ;  /* 0x0000004e73317223 */ /* 0x000fe2000001088c */
[-C--:B------:R-:W-:Y:S01]  /*4300*/  FFMA.FTZ R63, R71, R66.reuse, -R50 ;  /* 0x00000042473f7223 */ /* 0x080fe20000010832 */
[----:B------:R-:W-:Y:S01]  /*4310*/  FMUL.FTZ R66, R70, R66 ;  /* 0x0000004246427220 */ /* 0x000fe20000410000 */
[----:B------:R-:W-:Y:S01]  /*4320*/  FFMA.FTZ R48, R115, R51, R48 ;  /* 0x0000003373307223 */ /* 0x000fe20000010030 */
[C---:B0-----:R-:W-:Y:S01]  /*4330*/  FMUL.FTZ R140, R85.reuse, R52 ;  /* 0x00000034558c7220 */ /* 0x041fe20000410000 */
[----:B------:R-:W-:Y:S01]  /*4340*/  FMUL.FTZ R141, R85, R53 ;  /* 0x00000035558d7220 */ /* 0x000fe20000410000 */
[----:B------:R-:W-:Y:S01]  /*4350*/  FFMA.FTZ R66, R71, R64, R66 ;  /* 0x0000004047427223 */ /* 0x000fe20000010042 */
[----:B------:R-:W-:Y:S01]  /*4360*/  FMUL.FTZ R142, R83, R54 ;  /* 0x00000036538e7220 */ /* 0x000fe20000410000 */
[----:B------:R-:W-:Y:S01]  /*4370*/  FADD.FTZ R49, R140, R49 ;  /* 0x000000318c317221 */ /* 0x000fe20000010000 */
[----:B------:R-:W-:Y:S01]  /*4380*/  FADD.FTZ R50, R141, R48 ;  /* 0x000000308d327221 */ /* 0x000fe20000010000 */
[----:B------:R-:W-:Y:S01]  /*4390*/  FMUL.FTZ R48, R68, R63 ;  /* 0x0000003f44307220 */ /* 0x000fe20000410000 */
[----:B------:R-:W-:Y:S01]  /*43a0*/  FMUL.FTZ R143, R83, R55 ;  /* 0x00000037538f7220 */ /* 0x000fe20000410000 */
[CC--:B------:R-:W-:Y:S01]  /*43b0*/  FMUL.FTZ R64, R122.reuse, R49.reuse ;  /* 0x000000317a407220 */ /* 0x0c0fe20000410000 */
[----:B------:R-:W-:Y:S01]  /*43c0*/  FMUL.FTZ R54, R122, R50 ;  /* 0x000000327a367220 */ /* 0x000fe20000410000 */
[-C--:B------:R-:W-:Y:S01]  /*43d0*/  FFMA.FTZ R52, R69, R66.reuse, R48 ;  /* 0x0000004245347223 */ /* 0x080fe20000010030 */
[----:B------:R-:W-:Y:S01]  /*43e0*/  FMUL.FTZ R66, R68, R66 ;  /* 0x0000004244427220 */ /* 0x000fe20000410000 */
[C---:B------:R-:W-:Y:S01]  /*43f0*/  FFMA.FTZ R64, R123.reuse, R50, R64 ;  /* 0x000000327b407223 */ /* 0x040fe20000010040 */
[----:B------:R-:W-:Y:S01]  /*4400*/  FFMA.FTZ R53, R123, R49, -R54 ;  /* 0x000000317b357223 */ /* 0x000fe20000010836 */
[----:B------:R-:W-:Y:S01]  /*4410*/  FMUL.FTZ R54, R110, R52 ;  /* 0x000000346e367220 */ /* 0x000fe20000410000 */
[----:B------:R0:W1:Y:S01]  /*4420*/  LDS.128 R48, [R62+0x70] ;  /* 0x000070003e307984 */ /* 0x0000620000000c00 */
[----:B------:R-:W-:Y:S01]  /*4430*/  FADD.FTZ R64, R143, R64 ;  /* 0x000000408f407221 */ /* 0x000fe20000010000 */
[----:B------:R-:W-:Y:S01]  /*4440*/  FADD.FTZ R55, R142, R53 ;  /* 0x000000358e377221 */ /* 0x000fe20000010000 */
[----:B------:R-:W-:Y:S01]  /*4450*/  FFMA.FTZ R66, R69, R63, -R66 ;  /* 0x0000003f45427223 */ /* 0x000fe20000010842 */
[----:B---3--:R-:W-:Y:S01]  /*4460*/  FMUL.FTZ R144, R82, R56 ;  /* 0x0000003852907220 */ /* 0x008fe20000410000 */
[C---:B------:R-:W-:Y:S01]  /*4470*/  FMUL.FTZ R78, R120.reuse, R64 ;  /* 0x00000040784e7220 */ /* 0x040fe20000410000 */
[-C--:B------:R-:W-:Y:S01]  /*4480*/  FMUL.FTZ R63, R120, R55.reuse ;  /* 0x00000037783f7220 */ /* 0x080fe20000410000 */
[-C--:B------:R-:W-:Y:S01]  /*4490*/  FMUL.FTZ R53, R110, R66.reuse ;  /* 0x000000426e357220 */ /* 0x080fe20000410000 */
[----:B------:R-:W-:Y:S01]  /*44a0*/  FFMA.FTZ R54, R111, R66, -R54 ;  /* 0x000000426f367223 */ /* 0x000fe20000010836 */
[C---:B------:R-:W-:Y:S01]  /*44b0*/  FFMA.FTZ R55, R121.reuse, R55, -R78 ;  /* 0x0000003779377223 */ /* 0x040fe2000001084e */
[----:B------:R-:W-:Y:S01]  /*44c0*/  FFMA.FTZ R64, R121, R64, R63 ;  /* 0x0000004079407223 */ /* 0x000fe2000001003f */
[----:B------:R-:W-:Y:S01]  /*44d0*/  FMUL.FTZ R145, R82, R57 ;  /* 0x0000003952917220 */ /* 0x000fe20000410000 */
[----:B------:R-:W-:Y:S01]  /*44e0*/  FFMA.FTZ R53, R111, R52, R53 ;  /* 0x000000346f357223 */ /* 0x000fe20000010035 */
[----:B------:R-:W-:Y:S01]  /*44f0*/  FADD.FTZ R55, R144, R55 ;  /* 0x0000003790377221 */ /* 0x000fe20000010000 */
[C---:B------:R-:W-:Y:S01]  /*4500*/  FMUL.FTZ R56, R114.reuse, R54 ;  /* 0x0000003672387220 */ /* 0x040fe20000410000 */
[----:B------:R-:W-:Y:S01]  /*4510*/  FADD.FTZ R64, R145, R64 ;  /* 0x0000004091407221 */ /* 0x000fe20000010000 */
[----:B------:R-:W-:Y:S01]  /*4520*/  FMUL.FTZ R52, R114, R53 ;  /* 0x0000003572347220 */ /* 0x000fe20000410000 */
[C---:B------:R-:W-:Y:S01]  /*4530*/  FMUL.FTZ R66, R118.reuse, R55 ;  /* 0x0000003776427220 */ /* 0x040fe20000410000 */
[----:B------:R-:W-:Y:S01]  /*4540*/  FFMA.FTZ R56, R115, R53, R56 ;  /* 0x0000003573387223 */ /* 0x000fe20000010038 */
[-C--:B0-----:R-:W-:Y:S01]  /*4550*/  FMUL.FTZ R62, R118, R64.reuse ;  /* 0x00000040763e7220 */ /* 0x081fe20000410000 */
[----:B------:R-:W-:Y:S01]  /*4560*/  FMUL.FTZ R146, R81, R59 ;  /* 0x0000003b51927220 */ /* 0x000fe20000410000 */
[----:B------:R-:W-:Y:S01]  /*4570*/  FFMA.FTZ R57, R119, R64, R66 ;  /* 0x0000004077397223 */ /* 0x000fe20000010042 */
[----:B------:R-:W-:Y:S01]  /*4580*/  FMUL.FTZ R147, R81, R58 ;  /* 0x0000003a51937220 */ /* 0x000fe20000410000 */
[----:B------:R-:W-:Y:S01]  /*4590*/  FFMA.FTZ R54, R115, R54, -R52 ;  /* 0x0000003673367223 */ /* 0x000fe20000010834 */
[----:B------:R-:W-:Y:S01]  /*45a0*/  FMUL.FTZ R58, R122, R56 ;  /* 0x000000387a3a7220 */ /* 0x000fe20000410000 */
[----:B------:R-:W0:Y:S01]  /*45b0*/  LDC.64 R52, c[0x0][0x450] ;  /* 0x00011400ff347b82 */ /* 0x000e220000000a00 */
[----:B------:R-:W-:Y:S01]  /*45c0*/  FFMA.FTZ R62, R119, R55, -R62 ;  /* 0x00000037773e7223 */ /* 0x000fe2000001083e */
[----:B------:R-:W-:Y:S01]  /*45d0*/  FADD.FTZ R57, R146, R57 ;  /* 0x0000003992397221 */ /* 0x000fe20000010000 */
[-C--:B------:R-:W-:Y:S01]  /*45e0*/  FMUL.FTZ R55, R122, R54.reuse ;  /* 0x000000367a377220 */ /* 0x080fe20000410000 */
[----:B------:R-:W-:Y:S01]  /*45f0*/  FFMA.FTZ R58, R123, R54, -R58 ;  /* 0x000000367b3a7223 */ /* 0x000fe2000001083a */
[----:B------:R-:W-:Y:S01]  /*4600*/  FADD.FTZ R62, R147, R62 ;  /* 0x0000003e933e7221 */ /* 0x000fe20000010000 */
[----:B------:R-:W-:Y:S01]  /*4610*/  FMUL.FTZ R54, R126, R57 ;  /* 0x000000397e367220 */ /* 0x000fe20000410000 */
[----:B------:R-:W-:-:S02]  /*4620*/  FFMA.FTZ R55, R123, R56, R55 ;  /* 0x000000387b377223 */ /* 0x000fc40000010037 */
[-C--:B------:R-:W-:Y:S01]  /*4630*/  FMUL.FTZ R56, R126, R62.reuse ;  /* 0x0000003e7e387220 */ /* 0x080fe20000410000 */
[C---:B------:R-:W-:Y:S01]  /*4640*/  FFMA.FTZ R59, R127.reuse, R62, -R54 ;  /* 0x0000003e7f3b7223 */ /* 0x040fe20000010836 */
[----:B------:R-:W-:Y:S02]  /*4650*/  FMUL.FTZ R54, R120, R55 ;  /* 0x0000003778367220 */ /* 0x000fe40000410000 */
[----:B------:R-:W-:Y:S01]  /*4660*/  FFMA.FTZ R56, R127, R57, R56 ;  /* 0x000000397f387223 */ /* 0x000fe20000010038 */
[----:B------:R-:W-:Y:S02]  /*4670*/  IMAD R57, R95, UR25, R61 ;  /* 0x000000195f397c24 */ /* 0x000fe4000f8e023d */
[C---:B-1----:R-:W-:Y:S01]  /*4680*/  FMUL.FTZ R148, R80.reuse, R48 ;  /* 0x0000003050947220 */ /* 0x042fe20000410000 */
[----:B------:R-:W-:Y:S01]  /*4690*/  FMUL.FTZ R149, R80, R49 ;  /* 0x0000003150957220 */ /* 0x000fe20000410000 */
[-C--:B------:R-:W-:Y:S01]  /*46a0*/  FFMA.FTZ R54, R121, R58.reuse, -R54 ;  /* 0x0000003a79367223 */ /* 0x080fe20000010836 */
[----:B------:R-:W-:Y:S01]  /*46b0*/  FMUL.FTZ R58, R120, R58 ;  /* 0x0000003a783a7220 */ /* 0x000fe20000410000 */
[----:B------:R-:W-:Y:S01]  /*46c0*/  FADD.FTZ R59, R148, R59 ;  /* 0x0000003b943b7221 */ /* 0x000fe20000010000 */
[----:B------:R-:W-:Y:S01]  /*46d0*/  FADD.FTZ R56, R149, R56 ;  /* 0x0000003895387221 */ /* 0x000fe20000010000 */
[----:B------:R-:W-:Y:S01]  /*46e0*/  FMUL.FTZ R150, R31, R51 ;  /* 0x000000331f967220 */ /* 0x000fe20000410000 */
[----:B------:R-:W-:Y:S01]  /*46f0*/  FFMA.FTZ R58, R121, R55, R58 ;  /* 0x00000037793a7223 */ /* 0x000fe2000001003a */
[-C--:B------:R-:W-:Y:S01]  /*4700*/  FMUL.FTZ R49, R137, R59.reuse ;  /* 0x0000003b89317220 */ /* 0x080fe20000410000 */
[----:B------:R-:W-:Y:S01]  /*4710*/  FMUL.FTZ R48, R118, R54 ;  /* 0x0000003676307220 */ /* 0x000fe20000410000 */
[----:B0-----:R-:W-:Y:S01]  /*4720*/  LEA R78, P1, R60, R52, 0x3 ;  /* 0x000000343c4e7211 */ /* 0x001fe200078218ff */
[----:B------:R-:W-:Y:S01]  /*4730*/  FMUL.FTZ R151, R31, R50 ;  /* 0x000000321f977220 */ /* 0x000fe20000410000 */
[-C--:B------:R-:W-:Y:S01]  /*4740*/  FFMA.FTZ R51, R138, R56.reuse, R49 ;  /* 0x000000388a337223 */ /* 0x080fe20000010031 */
[----:B------:R-:W-:Y:S01]  /*4750*/  FMUL.FTZ R49, R137, R56 ;  /* 0x0000003889317220 */ /* 0x000fe20000410000 */
[CC--:B------:R-:W-:Y:S01]  /*4760*/  FFMA.FTZ R48, R119.reuse, R58.reuse, R48 ;  /* 0x0000003a77307223 */ /* 0x0c0fe20000010030 */
[----:B------:R-:W-:Y:S01]  /*4770*/  FMUL.FTZ R58, R118, R58 ;  /* 0x0000003a763a7220 */ /* 0x000fe20000410000 */
[----:B------:R-:W-:Y:S01]  /*4780*/  FADD.FTZ R156, R150, R51 ;  /* 0x00000033969c7221 */ /* 0x000fe20000010000 */
[----:B------:R-:W-:Y:S01]  /*4790*/  FFMA.FTZ R52, R138, R59, -R49 ;  /* 0x0000003b8a347223 */ /* 0x000fe20000010831 */
[----:B------:R-:W-:Y:S01]  /*47a0*/  LEA.HI.X R79, R60, R53, R57, 0x3, P1 ;  /* 0x000000353c4f7211 */ /* 0x000fe200008f1c39 */
[----:B------:R-:W-:Y:S01]  /*47b0*/  FFMA.FTZ R58, R119, R54, -R58 ;  /* 0x00000036773a7223 */ /* 0x000fe2000001083a */
[C---:B------:R-:W-:Y:S01]  /*47c0*/  FMUL.FTZ R50, R126.reuse, R48 ;  /* 0x000000307e327220 */ /* 0x040fe20000410000 */
[----:B------:R-:W-:Y:S01]  /*47d0*/  FADD.FTZ R155, R151, R52 ;  /* 0x00000034979b7221 */ /* 0x000fe20000010000 */
[----:B------:R-:W0:Y:S01]  /*47e0*/  SHFL.UP PT, R53, R156, 0x1, RZ ;  /* 0x042000009c357989 */ /* 0x000e2200000e00ff */
[-C--:B------:R-:W-:Y:S01]  /*47f0*/  FMUL.FTZ R49, R126, R58.reuse ;  /* 0x0000003a7e317220 */ /* 0x080fe20000410000 */
[----:B------:R-:W-:-:S02]  /*4800*/  FFMA.FTZ R50, R127, R58, -R50 ;  /* 0x0000003a7f327223 */ /* 0x000fc40000010832 */
[----:B------:R-:W1:Y:S01]  /*4810*/  SHFL.UP PT, R52, R155, 0x1, RZ ;  /* 0x042000009b347989 */ /* 0x000e6200000e00ff */
[----:B------:R-:W-:Y:S01]  /*4820*/  FFMA.FTZ R49, R127, R48, R49 ;  /* 0x000000307f317223 */ /* 0x000fe20000010031 */
[----:B------:R-:W-:Y:S01]  /*4830*/  FMUL.FTZ R51, R137, R50 ;  /* 0x0000003289337220 */ /* 0x000fe20000410000 */
[----:B------:R-:W-:Y:S01]  /*4840*/  ISETP.GE.AND P1, PT, R19, 0x1, PT ;  /* 0x000000011300780c */ /* 0x000fe20003f26270 */
[----:B------:R-:W5:Y:S01]  /*4850*/  LDG.E.64 R78, desc[UR20][R78.64] ;  /* 0x000000144e4e7981 */ /* 0x000f62000c1e1b00 */
[----:B------:R-:W-:Y:S01]  /*4860*/  @P0 LEA R157, R95, R96, 0x4 ;  /* 0x000000605f9d0211 */ /* 0x000fe200078e20ff */
[-C--:B------:R-:W-:Y:S01]  /*4870*/  FFMA.FTZ R154, R138, R49.reuse, R51 ;  /* 0x000000318a9a7223 */ /* 0x080fe20000010033 */
[----:B------:R-:W-:Y:S01]  /*4880*/  FMUL.FTZ R49, R137, R49 ;  /* 0x0000003189317220 */ /* 0x000fe20000410000 */
[----:B------:R-:W-:Y:S01]  /*4890*/  ISETP.GE.U32.AND P2, PT, R24, 0x20, PT ;  /* 0x000000201800780c */ /* 0x000fe20003f46070 */
[----:B------:R-:W-:Y:S02]  /*48a0*/  BSSY.RECONVERGENT B0, `(.L_x_525) ;  /* 0x00000ac000007945 */ /* 0x000fe40003800200 */
[----:B------:R-:W-:-:S02]  /*48b0*/  FFMA.FTZ R153, R138, R50, -R49 ;  /* 0x000000328a997223 */ /* 0x000fc40000010831 */
[----:B------:R-:W2:Y:S04]  /*48c0*/  SHFL.UP PT, R49, R154, 0x1, RZ ;  /* 0x042000009a317989 */ /* 0x000ea800000e00ff */
[----:B------:R-:W3:Y:S01]  /*48d0*/  SHFL.UP PT, R48, R153, 0x1, RZ ;  /* 0x0420000099307989 */ /* 0x000ee200000e00ff */
        /* <DEDUP_REMOVED lines=8> */
[-C--:B--2---:R-:W-:Y:S01]  /*4960*/  FMUL.FTZ R51, R153, R49.reuse ;  /* 0x0000003199337220 */ /* 0x084fe20000410000 */
[----:B------:R-:W-:-:S03]  /*4970*/  FMUL.FTZ R50, R154, R49 ;  /* 0x000000319a327220 */ /* 0x000fc60000410000 */
[-C--:B---3--:R-:W-:Y:S01]  /*4980*/  @P1 FFMA.FTZ R154, R154, R48.reuse, R51 ;  /* 0x000000309a9a1223 */ /* 0x088fe20000010033 */
[----:B------:R-:W-:Y:S01]  /*4990*/  @P1 FFMA.FTZ R153, R153, R48, -R50 ;  /* 0x0000003099991223 */ /* 0x000fe20000010832 */
[----:B------:R-:W-:-:S03]  /*49a0*/  ISETP.GE.AND P1, PT, R19, 0x2, PT ;  /* 0x000000021300780c */ /* 0x000fc60003f26270 */
        /* <DEDUP_REMOVED lines=8> */
[----:B------:R-:W0:Y:S01]  /*4a30*/  SHFL.UP PT, R53, R156, 0x4, RZ ;  /* 0x048000009c357989 */ /* 0x000e2200000e00ff */
[CC--:B--2---:R-:W-:Y:S01]  /*4a40*/  FMUL.FTZ R51, R153.reuse, R49.reuse ;  /* 0x0000003199337220 */ /* 0x0c4fe20000410000 */
[C---:B------:R-:W-:Y:S02]  /*4a50*/  FMUL.FTZ R50, R154.reuse, R49 ;  /* 0x000000319a327220 */ /* 0x040fe40000410000 */
[----:B------:R-:W1:Y:S01]  /*4a60*/  SHFL.UP PT, R52, R155, 0x4, RZ ;  /* 0x048000009b347989 */ /* 0x000e6200000e00ff */
        /* <DEDUP_REMOVED lines=10> */
[----:B------:R-:W-:Y:S01]  /*4b10*/  @P1 FADD.FTZ R155, R155, R50 ;  /* 0x000000329b9b1221 */ /* 0x000fe20000010000 */
[CC--:B--2---:R-:W-:Y:S01]  /*4b20*/  FMUL.FTZ R51, R153.reuse, R49.reuse ;  /* 0x0000003199337220 */ /* 0x0c4fe20000410000 */
[C---:B------:R-:W-:Y:S02]  /*4b30*/  FMUL.FTZ R50, R154.reuse, R49 ;  /* 0x000000319a327220 */ /* 0x040fe40000410000 */
[----:B------:R-:W0:Y:S01]  /*4b40*/  SHFL.UP PT, R52, R156, 0x8, RZ ;  /* 0x050000009c347989 */ /* 0x000e2200000e00ff */
[-C--:B---3--:R-:W-:Y:S01]  /*4b50*/  @P1 FFMA.FTZ R154, R154, R48.reuse, R51 ;  /* 0x000000309a9a1223 */ /* 0x088fe20000010033 */
[----:B------:R-:W-:Y:S01]  /*4b60*/  @P1 FFMA.FTZ R153, R153, R48, -R50 ;  /* 0x0000003099991223 */ /* 0x000fe20000010832 */
[----:B------:R-:W-:Y:S01]  /*4b70*/  ISETP.GE.AND P1, PT, R19, 0x8, PT ;  /* 0x000000081300780c */ /* 0x000fe20003f26270 */
[----:B------:R-:W1:Y:S04]  /*4b80*/  SHFL.UP PT, R51, R155, 0x8, RZ ;  /* 0x050000009b337989 */ /* 0x000e6800000e00ff */
[----:B------:R-:W2:Y:S04]  /*4b90*/  SHFL.UP PT, R49, R154, 0x8, RZ ;  /* 0x050000009a317989 */ /* 0x000ea800000e00ff */
[----:B------:R-:W3:Y:S01]  /*4ba0*/  SHFL.UP PT, R48, R153, 0x8, RZ ;  /* 0x0500000099307989 */ /* 0x000ee200000e00ff */
        /* <DEDUP_REMOVED lines=8> */
[-C--:B---3--:R-:W-:Y:S01]  /*4c30*/  @P1 FFMA.FTZ R154, R154, R48.reuse, R53 ;  /* 0x000000309a9a1223 */ /* 0x088fe20000010035 */
[----:B------:R-:W-:Y:S01]  /*4c40*/  MOV R52, 0x3f800000 ;  /* 0x3f80000000347802 */ /* 0x000fe20000000f00 */
[----:B------:R-:W0:Y:S01]  /*4c50*/  SHFL.UP PT, R51, R156, 0x10, RZ ;  /* 0x060000009c337989 */ /* 0x000e2200000e00ff */
[----:B------:R-:W-:Y:S01]  /*4c60*/  @P1 FFMA.FTZ R153, R153, R48, -R50 ;  /* 0x0000003099991223 */ /* 0x000fe20000010832 */
[----:B------:R-:W-:-:S02]  /*4c70*/  ISETP.NE.AND P1, PT, R19, 0x1f, PT ;  /* 0x0000001f1300780c */ /* 0x000fc40003f25270 */
[----:B------:R-:W-:Y:S01]  /*4c80*/  CS2R R54, SRZ ;  /* 0x0000000000367805 */ /* 0x000fe2000001ff00 */
[----:B------:R-:W1:Y:S01]  /*4c90*/  SHFL.UP PT, R48, R154, 0x10, RZ ;  /* 0x060000009a307989 */ /* 0x000e6200000e00ff */
[----:B------:R-:W-:-:S03]  /*4ca0*/  MOV R53, RZ ;  /* 0x000000ff00357202 */ /* 0x000fc60000000f00 */
[----:B------:R-:W2:Y:S04]  /*4cb0*/  SHFL.UP PT, R49, R155, 0x10, RZ ;  /* 0x060000009b317989 */ /* 0x000ea800000e00ff */
[----:B------:R-:W3:Y:S02]  /*4cc0*/  SHFL.UP PT, R65, R153, 0x10, RZ ;  /* 0x0600000099417989 */ /* 0x000ee400000e00ff */
[----:B------:R-:W-:Y:S02]  /*4cd0*/  @!P1 LEA R158, R22, R96, 0x4 ;  /* 0x00000060169e9211 */ /* 0x000fe400078e20ff */
[----:B------:R-:W-:Y:S01]  /*4ce0*/  @P0 LDS.128 R52, [R157+0x4260] ;  /* 0x004260009d340984 */ /* 0x000fe20000000c00 */
[CC--:B0-----:R-:W-:Y:S01]  /*4cf0*/  FMUL.FTZ R50, R154.reuse, R51.reuse ;  /* 0x000000339a327220 */ /* 0x0c1fe20000410000 */
[C---:B------:R-:W-:Y:S01]  /*4d00*/  FMUL.FTZ R51, R153.reuse, R51 ;  /* 0x0000003399337220 */ /* 0x040fe20000410000 */
[CC--:B-1----:R-:W-:Y:S01]  /*4d10*/  FMUL.FTZ R64, R154.reuse, R48.reuse ;  /* 0x000000309a407220 */ /* 0x0c2fe20000410000 */
[C---:B------:R-:W-:Y:S01]  /*4d20*/  FMUL.FTZ R48, R153.reuse, R48 ;  /* 0x0000003099307220 */ /* 0x040fe20000410000 */
[CC--:B--2---:R-:W-:Y:S01]  /*4d30*/  FFMA.FTZ R50, R153.reuse, R49.reuse, -R50 ;  /* 0x0000003199327223 */ /* 0x0c4fe20000010832 */
[C---:B------:R-:W-:Y:S01]  /*4d40*/  FFMA.FTZ R51, R154.reuse, R49, R51 ;  /* 0x000000319a337223 */ /* 0x040fe20000010033 */
[-C--:B---3--:R-:W-:Y:S01]  /*4d50*/  FFMA.FTZ R64, R153, R65.reuse, -R64 ;  /* 0x0000004199407223 */ /* 0x088fe20000010840 */
[----:B------:R-:W-:Y:S01]  /*4d60*/  FFMA.FTZ R65, R154, R65, R48 ;  /* 0x000000419a417223 */ /* 0x000fe20000010030 */
[----:B------:R-:W-:Y:S01]  /*4d70*/  FADD.FTZ R66, R155, R50 ;  /* 0x000000329b427221 */ /* 0x000fe20000010000 */
[----:B------:R-:W-:-:S05]  /*4d80*/  FADD.FTZ R67, R156, R51 ;  /* 0x000000339c437221 */ /* 0x000fca0000010000 */
[----:B------:R-:W-:Y:S01]  /*4d90*/  @!P1 STS.128 [R158+0x4200], R64 ;  /* 0x004200409e009388 */ /* 0x000fe20000000c00 */
[----:B------:R-:W-:Y:S01]  /*4da0*/  BAR.SYNC.DEFER_BLOCKING 0x0 ;  /* 0x0000000000007b1d */ /* 0x000fe20000010000 */
[----:B------:R-:W-:-:S04]  /*4db0*/  ISETP.GE.AND P1, PT, R19, 0x10, PT ;  /* 0x000000101300780c */ /* 0x000fc80003f26270 */
[----:B------:R-:W-:Y:S02]  /*4dc0*/  FSEL R152, R153, R64, !P1 ;  /* 0x0000004099987208 */ /* 0x000fe40004800000 */
[----:B------:R-:W-:Y:S02]  /*4dd0*/  FSEL R153, R154, R65, !P1 ;  /* 0x000000419a997208 */ /* 0x000fe40004800000 */
[----:B------:R-:W-:Y:S02]  /*4de0*/  FSEL R154, R155, R66, !P1 ;  /* 0x000000429b9a7208 */ /* 0x000fe40004800000 */
[----:B------:R-:W-:Y:S01]  /*4df0*/  FSEL R155, R156, R67, !P1 ;  /* 0x000000439c9b7208 */ /* 0x000fe20004800000 */
[----:B------:R-:W-:Y:S01]  /*4e00*/  SHFL.UP PT, R152, R152, 0x1, RZ ;  /* 0x0420000098987989 */ /* 0x000fe200000e00ff */
[----:B------:R-:W-:-:S03]  /*4e10*/  ISETP.NE.AND P1, PT, R22, 0x1, PT ;  /* 0x000000011600780c */ /* 0x000fc60003f25270 */
[----:B------:R-:W-:Y:S04]  /*4e20*/  SHFL.UP PT, R153, R153, 0x1, RZ ;  /* 0x0420000099997989 */ /* 0x000fe800000e00ff */
[----:B------:R-:W-:Y:S04]  /*4e30*/  SHFL.UP PT, R154, R154, 0x1, RZ ;  /* 0x042000009a9a7989 */ /* 0x000fe800000e00ff */
[----:B------:R-:W0:Y:S04]  /*4e40*/  LDS.128 R48, [R96+0x4200] ;  /* 0x0042000060307984 */ /* 0x000e280000000c00 */
[----:B------:R-:W1:Y:S04]  /*4e50*/  LDS.128 R60, [R96+0x4210] ;  /* 0x00421000603c7984 */ /* 0x000e680000000c00 */
[----:B------:R-:W2:Y:S04]  /*4e60*/  LDS.128 R56, [R96+0x4220] ;  /* 0x0042200060387984 */ /* 0x000ea80000000c00 */
[----:B------:R-:W-:Y:S01]  /*4e70*/  SHFL.UP PT, R155, R155, 0x1, RZ ;  /* 0x042000009b9b7989 */ /* 0x000fe200000e00ff */
[----:B0-----:R-:W-:-:S02]  /*4e80*/  FSEL R156, R48, R27, !P1 ;  /* 0x0000001b309c7208 */ /* 0x001fc40004800000 */
[C---:B------:R-:W-:Y:S01]  /*4e90*/  FSEL R29, R50.reuse, R29, !P1 ;  /* 0x0000001d321d7208 */ /* 0x040fe20004800000 */
[-C--:B-1----:R-:W-:Y:S01]  /*4ea0*/  FMUL.FTZ R65, R49, R61.reuse ;  /* 0x0000003d31417220 */ /* 0x082fe20000410000 */
[-C--:B------:R-:W-:Y:S01]  /*4eb0*/  FMUL.FTZ R157, R51, R61.reuse ;  /* 0x0000003d339d7220 */ /* 0x080fe20000410000 */
[-C--:B------:R-:W-:Y:S01]  /*4ec0*/  FMUL.FTZ R158, R50, R61.reuse ;  /* 0x0000003d329e7220 */ /* 0x080fe20000410000 */
[----:B------:R-:W-:Y:S01]  /*4ed0*/  FSEL R28, R49, R28, !P1 ;  /* 0x0000001c311c7208 */ /* 0x000fe20004800000 */
[CC--:B------:R-:W-:Y:S01]  /*4ee0*/  FFMA.FTZ R27, R48.reuse, R60.reuse, -R65 ;  /* 0x0000003c301b7223 */ /* 0x0c0fe20000010841 */
[----:B------:R-:W-:Y:S01]  /*4ef0*/  FMUL.FTZ R48, R48, R61 ;  /* 0x0000003d30307220 */ /* 0x000fe20000410000 */
[----:B------:R-:W0:Y:S01]  /*4f00*/  LDS.128 R64, [R96+0x4230] ;  /* 0x0042300060407984 */ /* 0x000e220000000c00 */
[-C--:B------:R-:W-:Y:S01]  /*4f10*/  FFMA.FTZ R157, R50, R60.reuse, -R157 ;  /* 0x0000003c329d7223 */ /* 0x080fe2000001089d */
[-C--:B------:R-:W-:Y:S01]  /*4f20*/  FFMA.FTZ R158, R51, R60.reuse, R158 ;  /* 0x0000003c339e7223 */ /* 0x080fe2000001009e */
[----:B------:R-:W-:Y:S01]  /*4f30*/  FFMA.FTZ R61, R49, R60, R48 ;  /* 0x0000003c313d7223 */ /* 0x000fe20000010030 */
[----:B------:R-:W-:Y:S01]  /*4f40*/  FSEL R48, R51, R30, !P1 ;  /* 0x0000001e33307208 */ /* 0x000fe20004800000 */
[-C--:B--2---:R-:W-:Y:S01]  /*4f50*/  FMUL.FTZ R50, R27, R57.reuse ;  /* 0x000000391b327220 */ /* 0x084fe20000410000 */
[----:B------:R-:W-:Y:S01]  /*4f60*/  ISETP.NE.AND P1, PT, R22, 0x2, PT ;  /* 0x000000021600780c */ /* 0x000fe20003f25270 */
[-C--:B------:R-:W-:Y:S01]  /*4f70*/  FMUL.FTZ R30, R61, R57.reuse ;  /* 0x000000393d1e7220 */ /* 0x080fe20000410000 */
[----:B------:R-:W-:Y:S01]  /*4f80*/  FADD.FTZ R62, R62, R157 ;  /* 0x0000009d3e3e7221 */ /* 0x000fe20000010000 */
[----:B------:R-:W-:Y:S01]  /*4f90*/  FADD.FTZ R63, R63, R158 ;  /* 0x0000009e3f3f7221 */ /* 0x000fe20000010000 */
[C---:B------:R-:W-:Y:S01]  /*4fa0*/  FSEL R49, R27.reuse, R156, !P1 ;  /* 0x0000009c1b317208 */ /* 0x040fe20004800000 */
[-C--:B------:R-:W-:Y:S01]  /*4fb0*/  FFMA.FTZ R30, R27, R56.reuse, -R30 ;  /* 0x000000381b1e7223 */ /* 0x080fe2000001081e */
[----:B------:R-:W-:Y:S01]  /*4fc0*/  FFMA.FTZ R51, R61, R56, R50 ;  /* 0x000000383d337223 */ /* 0x000fe20000010032 */
[-C--:B------:R-:W-:Y:S01]  /*4fd0*/  FMUL.FTZ R27, R63, R57.reuse ;  /* 0x000000393f1b7220 */ /* 0x080fe20000410000 */
[----:B------:R-:W-:Y:S01]  /*4fe0*/  FMUL.FTZ R50, R62, R57 ;  /* 0x000000393e327220 */ /* 0x000fe20000410000 */
[----:B------:R-:W-:-:S02]  /*4ff0*/  FSEL R28, R61, R28, !P1 ;  /* 0x0000001c3d1c7208 */ /* 0x000fc40004800000 */
[CC--:B------:R-:W-:Y:S01]  /*5000*/  FFMA.FTZ R27, R62.reuse, R56.reuse, -R27 ;  /* 0x000000383e1b7223 */ /* 0x0c0fe2000001081b */
[C---:B------:R-:W-:Y:S01]  /*5010*/  FFMA.FTZ R50, R63.reuse, R56, R50 ;  /* 0x000000383f327223 */ /* 0x040fe20000010032 */
[----:B------:R-:W-:Y:S02]  /*5020*/  FSEL R29, R62, R29, !P1 ;  /* 0x0000001d3e1d7208 */ /* 0x000fe40004800000 */
[----:B------:R-:W-:Y:S01]  /*5030*/  FSEL R48, R63, R48, !P1 ;  /* 0x000000303f307208 */ /* 0x000fe20004800000 */
[----:B------:R-:W-:Y:S01]  /*5040*/  FADD.FTZ R59, R59, R50 ;  /* 0x000000323b3b7221 */ /* 0x000fe20000010000 */
[----:B------:R-:W-:Y:S01]  /*5050*/  ISETP.NE.AND P1, PT, R22, 0x3, PT ;  /* 0x000000031600780c */ /* 0x000fe20003f25270 */
[----:B------:R-:W-:-:S03]  /*5060*/  FADD.FTZ R58, R58, R27 ;  /* 0x0000001b3a3a7221 */ /* 0x000fc60000010000 */
[----:B------:R-:W-:Y:S02]  /*5070*/  FSEL R27, R30, R49, !P1 ;  /* 0x000000311e1b7208 */ /* 0x000fe40004800000 */
[C---:B------:R-:W-:Y:S02]  /*5080*/  FSEL R29, R58.reuse, R29, !P1 ;  /* 0x0000001d3a1d7208 */ /* 0x040fe40004800000 */
[C---:B------:R-:W-:Y:S01]  /*5090*/  FSEL R28, R51.reuse, R28, !P1 ;  /* 0x0000001c331c7208 */ /* 0x040fe20004800000 */
[-C--:B0-----:R-:W-:Y:S01]  /*50a0*/  FMUL.FTZ R57, R51, R65.reuse ;  /* 0x0000004133397220 */ /* 0x081fe20000410000 */
[-C--:B------:R-:W-:Y:S01]  /*50b0*/  FMUL.FTZ R56, R58, R65.reuse ;  /* 0x000000413a387220 */ /* 0x080fe20000410000 */
[CC--:B------:R-:W-:Y:S02]  /*50c0*/  FMUL.FTZ R50, R30.reuse, R65.reuse ;  /* 0x000000411e327220 */ /* 0x0c0fe40000410000 */
[-C--:B------:R-:W-:Y:S01]  /*50d0*/  FFMA.FTZ R49, R30, R64.reuse, -R57 ;  /* 0x000000401e317223 */ /* 0x080fe20000010839 */
[C---:B------:R-:W-:Y:S01]  /*50e0*/  FMUL.FTZ R57, R59.reuse, R65 ;  /* 0x000000413b397220 */ /* 0x040fe20000410000 */
[C---:B------:R-:W-:Y:S01]  /*50f0*/  FFMA.FTZ R56, R59.reuse, R64, R56 ;  /* 0x000000403b387223 */ /* 0x040fe20000010038 */
[----:B------:R-:W-:Y:S01]  /*5100*/  FSEL R30, R59, R48, !P1 ;  /* 0x000000303b1e7208 */ /* 0x000fe20004800000 */
[-C--:B------:R-:W-:Y:S01]  /*5110*/  FFMA.FTZ R50, R51, R64.reuse, R50 ;  /* 0x0000004033327223 */ /* 0x080fe20000010032 */
[----:B------:R-:W-:Y:S01]  /*5120*/  FFMA.FTZ R57, R58, R64, -R57 ;  /* 0x000000403a397223 */ /* 0x000fe20000010839 */
[----:B------:R-:W-:-:S03]  /*5130*/  FADD.FTZ R56, R67, R56 ;  /* 0x0000003843387221 */ /* 0x000fc60000010000 */
        /* <DEDUP_REMOVED lines=18> */
.L_x_526:
[----:B------:R-:W-:Y:S01]  /*5260*/  ISETP.NE.AND P1, PT, R19, RZ, PT ;  /* 0x000000ff1300720c */ /* 0x000fe20003f25270 */
[C---:B------:R-:W-:Y:S01]  /*5270*/  FMUL.FTZ R58, R50.reuse, R55 ;  /* 0x00000037323a7220 */ /* 0x040fe20000410000 */
[C---:B------:R-:W-:Y:S01]  /*5280*/  FMUL.FTZ R60, R50.reuse, R54 ;  /* 0x00000036323c7220 */ /* 0x040fe20000410000 */
[C---:B------:R-:W-:Y:S01]  /*5290*/  FMUL.FTZ R48, R50.reuse, R53 ;  /* 0x0000003532307220 */ /* 0x040fe20000410000 */
[----:B------:R-:W-:Y:S01]  /*52a0*/  FMUL.FTZ R50, R50, R52 ;  /* 0x0000003432327220 */ /* 0x000fe20000410000 */
[C---:B------:R-:W-:Y:S01]  /*52b0*/  FFMA.FTZ R58, R49.reuse, R54, -R58 ;  /* 0x00000036313a7223 */ /* 0x040fe2000001083a */
[----:B------:R-:W-:-:S07]  /*52c0*/  FFMA.FTZ R51, R49, R55, R60 ;  /* 0x0000003731337223 */ /* 0x000fce000001003c */
[----:B------:R0:W-:Y:S01]  /*52d0*/  @!P1 STS.128 [R96+0x4250], R52 ;  /* 0x0042503460009388 */ /* 0x0001e20000000c00 */
        /* <DEDUP_REMOVED lines=8> */
.L_x_527:
[----:B------:R-:W-:Y:S05]  /*5360*/  BSYNC.RECONVERGENT B0 ;  /* 0x0000000000007941 */ /* 0x000fea0003800200 */
.L_x_525:
[----:B------:R-:W-:Y:S01]  /*5370*/  BAR.SYNC.DEFER_BLOCKING 0x0 ;  /* 0x0000000000007b1d */ /* 0x000fe20000010000 */
[----:B------:R-:W-:-:S05]  /*5380*/  ISETP.NE.AND P1, PT, R24, RZ, PT ;  /* 0x000000ff1800720c */ /* 0x000fca0003f25270 */
[----:B------:R-:W-:Y:S08]  /*5390*/  BSSY.RECONVERGENT B0, `(.L_x_528) ;  /* 0x0000075000007945 */ /* 0x000ff00003800200 */
[----:B------:R-:W0:Y:S02]  /*53a0*/  @P1 LDS.64 R48, [R96+0x4258] ;  /* 0x0042580060301984 */ /* 0x000e240000000a00 */
        /* <DEDUP_REMOVED lines=11> */
[----:B------:R-:W-:Y:S01]  /*5460*/  FADD.FTZ R108, R108, R49 ;  /* 0x000000316c6c7221 */ /* 0x000fe20000010000 */
[----:B------:R-:W-:-:S03]  /*5470*/  FADD.FTZ R107, R107, R106 ;  /* 0x0000006a6b6b7221 */ /* 0x000fc60000010000 */
[C---:B------:R-:W-:Y:S01]  /*5480*/  FMUL.FTZ R49, R103.reuse, R108 ;  /* 0x0000006c67317220 */ /* 0x040fe20000410000 */
[----:B------:R-:W-:-:S03]  /*5490*/  FMUL.FTZ R103, R103, R107 ;  /* 0x0000006b67677220 */ /* 0x000fc60000410000 */
[C---:B------:R-:W-:Y:S01]  /*54a0*/  FFMA.FTZ R48, R104.reuse, R107, -R49 ;  /* 0x0000006b68307223 */ /* 0x040fe20000010831 */
[----:B------:R-:W-:-:S03]  /*54b0*/  FFMA.FTZ R103, R104, R108, R103 ;  /* 0x0000006c68677223 */ /* 0x000fc60000010067 */
[----:B------:R-:W-:Y:S01]  /*54c0*/  FADD.FTZ R109, R109, R48 ;  /* 0x000000306d6d7221 */ /* 0x000fe20000010000 */
[----:B------:R-:W-:-:S03]  /*54d0*/  FADD.FTZ R112, R112, R103 ;  /* 0x0000006770707221 */ /* 0x000fc60000010000 */
        /* <DEDUP_REMOVED lines=83> */
[----:B------:R-:W-:Y:S01]  /*5a10*/  FADD.FTZ R150, R150, R137 ;  /* 0x0000008996967221 */ /* 0x000fe20000010000 */
[----:B------:R-:W-:Y:S06]  /*5a20*/  @P1 BRA `(.L_x_529) ;  /* 0x00000000002c1947 */ /* 0x000fec0003800000 */
[----:B------:R-:W0:Y:S01]  /*5a30*/  LDC R64, c[0x0][0x38c] ;  /* 0x0000e300ff407b82 */ /* 0x000e220000000800 */
[----:B------:R-:W-:-:S05]  /*5a40*/  LEA R96, R95, R96, 0x4 ;  /* 0x000000605f607211 */ /* 0x000fca00078e20ff */
[----:B------:R1:W-:Y:S02]  /*5a50*/  STS.128 [R96+0x4260], R52 ;  /* 0x0042603460007388 */ /* 0x0003e40000000c00 */
[----:B------:R-:W2:Y:S01]  /*5a60*/  LDC.64 R48, c[0x0][0x480] ;  /* 0x00012000ff307b82 */ /* 0x000ea20000000a00 */
[----:B0-----:R-:W-:-:S05]  /*5a70*/  IMAD R64, R64, UR4, R95 ;  /* 0x0000000440407c24 */ /* 0x001fca000f8e025f */
[----:B------:R-:W-:Y:S02]  /*5a80*/  SHF.R.S32.HI R66, RZ, 0x1f, R64 ;  /* 0x0000001fff427819 */ /* 0x000fe40000011440 */
[----:B------:R-:W-:-:S04]  /*5a90*/  IADD3 R64, P1, PT, R23, R64, RZ ;  /* 0x0000004017407210 */ /* 0x000fc80007f3e0ff */
[----:B------:R-:W-:Y:S02]  /*5aa0*/  LEA.HI.X.SX32 R66, R23, R66, 0x1, P1 ;  /* 0x0000004217427211 */ /* 0x000fe400008f0eff */
[----:B--2---:R-:W-:-:S04]  /*5ab0*/  LEA R48, P1, R64, R48, 0x4 ;  /* 0x0000003040307211 */ /* 0x004fc800078220ff */
[----:B------:R-:W-:-:S05]  /*5ac0*/  LEA.HI.X R49, R64, R49, R66, 0x4, P1 ;  /* 0x0000003140317211 */ /* 0x000fca00008f2442 */
[----:B------:R1:W-:Y:S04]  /*5ad0*/  STG.E.128 desc[UR20][R48.64], R52 ;  /* 0x0000003430007986 */ /* 0x0003e8000c101d14 */
.L_x_529:
[----:B------:R-:W-:Y:S05]  /*5ae0*/  BSYNC.RECONVERGENT B0 ;  /* 0x0000000000007941 */ /* 0x000fea0003800200 */
.L_x_528:
[----:B------:R-:W-:Y:S01]  /*5af0*/  IADD3 R95, PT, PT, R95, 0x1, RZ ;  /* 0x000000015f5f7810 */ /* 0x000fe20007ffe0ff */
[C---:B-1---5:R-:W-:Y:S01]  /*5b00*/  FMUL.FTZ R48, R79.reuse, R141 ;  /* 0x0000008d4f307220 */ /* 0x062fe20000410000 */
[C---:B------:R-:W-:Y:S01]  /*5b10*/  FMUL.FTZ R49, R79.reuse, R108 ;  /* 0x0000006c4f317220 */ /* 0x040fe20000410000 */
[----:B------:R-:W-:Y:S01]  /*5b20*/  FMUL.FTZ R112, R79, R112 ;  /* 0x000000704f707220 */ /* 0x000fe20000410000 */
[----:B------:R-:W-:Y:S01]  /*5b30*/  ISETP.GE.AND P1, PT, R95, UR5, PT ;  /* 0x000000055f007c0c */ /* 0x000fe2000bf26270 */
        /* <DEDUP_REMOVED lines=45> */
[----:B------:R-:W-:Y:S06]  /*5e10*/  @!P1 BRA `(.L_x_530) ;  /* 0xffffffd000589947 */ /* 0x000fec000383ffff */
.L_x_524:
        /* <DEDUP_REMOVED lines=11> */
[----:B------:R-:W-:-:S04]  /*5ed0*/  UIADD3 UR13, UP1, UPT, UR13, 0x2000, URZ ;  /* 0x000020000d0d7890 */ /* 0x000fc8000ff3e0ff */
[----:B------:R-:W-:-:S03]  /*5ee0*/  UIADD3.X UR14, UPT, UPT, URZ, UR14, URZ, UP1, !UPT ;  /* 0x0000000eff0e7290 */ /* 0x000fc60008ffe4ff */
[----:B------:R-:W3:Y:S01]  /*5ef0*/  LDC.64 R52, c[0x0][0x478] ;  /* 0x00011e00ff347b82 */ /* 0x000ee20000000a00 */
        /* <DEDUP_REMOVED lines=18> */
[----:B------:R-:W-:Y:S02]  /*6020*/  LOP3.LUT R3, R7, R64, RZ, 0xfc, !PT ;  /* 0x0000004007037212 */ /* 0x000fe400078efcff */
[----:B------:R-:W-:-:S03]  /*6030*/  IADD3 R21, P0, PT, R21, 0x4000, RZ ;  /* 0x0000400015157810 */ /* 0x000fc60007f1e0ff */
[----:B------:R-:W-:Y:S01]  /*6040*/  IMAD.WIDE.U32 R2, R3, 0x10, R4 ;  /* 0x0000001003027825 */ /* 0x000fe200078e0004 */
[----:B------:R-:W-:-:S04]  /*6050*/  IADD3.X R20, PT, PT, RZ, R20, RZ, P0, !PT ;  /* 0x00000014ff147210 */ /* 0x000fc800007fe4ff */
[----:B0-----:R0:W-:Y:S04]  /*6060*/  STG.E.128 desc[UR20][R2.64], R8 ;  /* 0x0000000802007986 */ /* 0x0011e8000c101d14 */
[----:B-1----:R0:W-:Y:S04]  /*6070*/  STG.E.128 desc[UR20][R2.64+0x200], R12 ;  /* 0x0002000c02007986 */ /* 0x0021e8000c101d14 */
[----:B--2---:R0:W-:Y:S04]  /*6080*/  STG.E.128 desc[UR20][R2.64+0x400], R48 ;  /* 0x0004003002007986 */ /* 0x0041e8000c101d14 */
[----:B---3--:R0:W-:Y:S01]  /*6090*/  STG.E.128 desc[UR20][R2.64+0x600], R44 ;  /* 0x0006002c02007986 */ /* 0x0081e2000c101d14 */
[----:B------:R-:W-:Y:S05]  /*60a0*/  BRA.U !UP0, `(.L_x_531) ;  /* 0xffffffa508587547 */ /* 0x000fea000b83ffff */
[----:B------:R-:W-:Y:S05]  /*60b0*/  EXIT ;  /* 0x000000000000794d */ /* 0x000fea0003800000 */
.L_x_532:
        /* <DEDUP_REMOVED lines=12> */
.L_x_4956:


//--------------------- .text._Z25selective_scan_fwd_kernelI32Selective_Scan_fwd_kernel_traitsILi128ELi16ELi1ELb1ELb1ELb0ELb1EfN3c107complexIfEEEEv13SSMParamsBase --------------------------
	.section	.text._Z25selective_scan_fwd_kernelI32Selective_Scan_fwd_kernel_traitsILi128ELi16ELi1ELb1ELb1ELb0ELb1EfN3c107complexIfEEEEv13SSMParamsBase,"ax",@progbits
	.align	128
        .global         _Z25selective_scan_fwd_kernelI32Selective_Scan_fwd_kernel_traitsILi128ELi16ELi1ELb1ELb1ELb0ELb1EfN3c107complexIfEEEEv13SSMParamsBase
        .type           _Z25selective_scan_fwd_kernelI32Selective_Scan_fwd_kernel_traitsILi128ELi16ELi1ELb1ELb1ELb0ELb1EfN3c107complexIfEEEEv13SSMParamsBase,@function
        .size           _Z25selective_scan_fwd_kernelI32Selective_Scan_fwd_kernel_traitsILi128ELi16ELi1ELb1ELb1ELb0ELb1EfN3c107complexIfEEEEv13SSMParamsBase,(.L_x_4957 - _Z25selective_scan_fwd_kernelI32Selective_Scan_fwd_kernel_traitsILi128ELi16ELi1ELb1ELb1ELb0ELb1EfN3c107complexIfEEEEv13SSMParamsBase)
        .other          _Z25selective_scan_fwd_kernelI32Selective_Scan_fwd_kernel_traitsILi128ELi16ELi1ELb1ELb1ELb0ELb1EfN3c107complexIfEEEEv13SSMParamsBase,@"STO_CUDA_ENTRY STV_DEFAULT"
_Z25selective_scan_fwd_kernelI32Selective_Scan_fwd_kernel_traitsILi128ELi16ELi1ELb1ELb1ELb0ELb1EfN3c107complexIfEEEEv13SSMParamsBase:
.text._Z25selective_scan_fwd_kernelI32Selective_Scan_fwd_kernel_traitsILi128ELi16ELi1ELb1ELb1ELb0ELb1EfN3c107complexIfEEEEv13SSMParamsBase:
        /* <DEDUP_REMOVED lines=97> */
.L_x_572:
        /* <DEDUP_REMOVED lines=91> */
.L_x_534:
[----:B------:R-:W-:Y:S05]  /*0bc0*/  BSYNC.RECONVERGENT B0 ;  /* 0x0000000000007941 */ /* 0x000fea0003800200 */
.L_x_533:
        /* <DEDUP_REMOVED lines=34> */
.L_x_536:
[----:B------:R-:W-:Y:S05]  /*0df0*/  BSYNC.RECONVERGENT B0 ;  /* 0x0000000000007941 */ /* 0x000fea0003800200 */
.L_x_535:
        /* <DEDUP_REMOVED lines=36> */
.L_x_538:
[----:B------:R-:W-:Y:S05]  /*1040*/  BSYNC.RECONVERGENT B0 ;  /* 0x0000000000007941 */ /* 0x000fea0003800200 */
.L_x_537:
        /* <DEDUP_REMOVED lines=34> */
.L_x_540:
[----:B------:R-:W-:Y:S05]  /*1270*/  BSYNC.RECONVERGENT B0 ;  /* 0x0000000000007941 */ /* 0x000fea0003800200 */
.L_x_539:
        /* <DEDUP_REMOVED lines=36> */
.L_x_542:
[----:B------:R-:W-:Y:S05]  /*14c0*/  BSYNC.RECONVERGENT B0 ;  /* 0x0000000000007941 */ /* 0x000fea0003800200 */
.L_x_541:
        /* <DEDUP_REMOVED lines=34> */
.L_x_544:
[----:B------:R-:W-:Y:S05]  /*16f0*/  BSYNC.RECONVERGENT B0 ;  /* 0x0000000000007941 */ /* 0x000fea0003800200 */
.L_x_543:
        /* <DEDUP_REMOVED lines=36> */
.L_x_546:
[----:B------:R-:W-:Y:S05]  /*1940*/  BSYNC.RECONVERGENT B0 ;  /* 0x0000000000007941 */ /* 0x000fea0003800200 */
.L_x_545:
        /* <DEDUP_REMOVED lines=34> */
.L_x_548:
[----:B------:R-:W-:Y:S05]  /*1b70*/  BSYNC.RECONVERGENT B0 ;  /* 0x0000000000007941 */ /* 0x000fea0003800200 */
.L_x_547:
        /* <DEDUP_REMOVED lines=36> */
.L_x_550:
[----:B------:R-:W-:Y:S05]  /*1dc0*/  BSYNC.RECONVERGENT B0 ;  /* 0x0000000000007941 */ /* 0x000fea0003800200 */
.L_x_549:
        /* <DEDUP_REMOVED lines=34> */
.L_x_552:
[----:B------:R-:W-:Y:S05]  /*1ff0*/  BSYNC.RECONVERGENT B0 ;  /* 0x0000000000007941 */ /* 0x000fea0003800200 */
.L_x_551:
        /* <DEDUP_REMOVED lines=39> */
.L_x_554:
[----:B------:R-:W-:Y:S05]  /*2270*/  BSYNC.RECONVERGENT B0 ;  /* 0x0000000000007941 */ /* 0x000fea0003800200 */
.L_x_553:
        /* <DEDUP_REMOVED lines=32> */
.L_x_556:
[----:B------:R-:W-:Y:S05]  /*2480*/  BSYNC.RECONVERGENT B0 ;  /* 0x0000000000007941 */ /* 0x000fea0003800200 */
.L_x_555:
        /* <DEDUP_REMOVED lines=32> */
.L_x_558:
[----:B------:R-:W-:Y:S05]  /*2690*/  BSYNC.RECONVERGENT B0 ;  /* 0x0000000000007941 */ /* 0x000fea0003800200 */
.L_x_557:
        /* <DEDUP_REMOVED lines=32> */
.L_x_560:
[----:B------:R-:W-:Y:S05]  /*28a0*/  BSYNC.RECONVERGENT B0 ;  /* 0x0000000000007941 */ /* 0x000fea0003800200 */
.L_x_559:
        /* <DEDUP_REMOVED lines=32> */
.L_x_562:
[----:B------:R-:W-:Y:S05]  /*2ab0*/  BSYNC.RECONVERGENT B0 ;  /* 0x0000000000007941 */ /* 0x000fea0003800200 */
.L_x_561:
        /* <DEDUP_REMOVED lines=32> */
.L_x_564:
[----:B------:R-:W-:Y:S05]  /*2cc0*/  BSYNC.RECONVERGENT B0 ;  /* 0x0000000000007941 */ /* 0x000fea0003800200 */
.L_x_563:
        /* <DEDUP_REMOVED lines=43> */
.L_x_571:
        /* <DEDUP_REMOVED lines=558> */
.L_x_567:
        /* <DEDUP_REMOVED lines=16> */
.L_x_568:
[----:B------:R-:W-:Y:S05]  /*5360*/  BSYNC.RECONVERGENT B0 ;  /* 0x0000000000007941 */ /* 0x000fea0003800200 */
.L_x_566:
        /* <DEDUP_REMOVED lines=119> */
.L_x_570:
[----:B------:R-:W-:Y:S05]  /*5ae0*/  BSYNC.RECONVERGENT B0 ;  /* 0x0000000000007941 */ /* 0x000fea0003800200 */
.L_x_569:
        /* <DEDUP_REMOVED lines=51> */
.L_x_565:
[----:B------:R-:W-:Y:S01]  /*5e20*/  BAR.SYNC.DEFER_BLOCKING 0x0 ;  /* 0x0000000000007b1d */ /* 0x000fe20000010000 */
[----:B------:R-:W-:Y:S01]  /*5e30*/  USHF.L.U32 UR5, UR4, 0xb, URZ ;  /* 0x0000000b04057899 */ /* 0x000fe200080006ff */
[----:B------:R-:W-:Y:S01]  /*5e40*/  HFMA2 R3, -RZ, RZ, 0, 0 ;  /* 0x00000000ff037431 */ /* 0x000fe200000001ff */
[C---:B------:R-:W-:Y:S02]  /*5e50*/  SHF.L.U32 R31, R24.reuse, 0x2, RZ ;  /* 0x00000002181f7819 */ /* 0x040fe400000006ff */
[----:B------:R-:W-:-:S03]  /*5e60*/  LOP3.LUT R64, R24, 0x1f, RZ, 0xc0, !PT ;  /* 0x0000001f18407812 */ /* 0x000fc600078ec0ff */
[----:B------:R-:W0:Y:S01]  /*5e70*/  LDC.64 R56, c[0x0][0x420] ;  /* 0x00010800ff387b82 */ /* 0x000e220000000a00 */
[----:B------:R-:W-:Y:S02]  /*5e80*/  MOV R2, UR5 ;  /* 0x0000000500027c02 */ /* 0x000fe40008000f00 */
[----:B------:R-:W-:Y:S01]  /*5e90*/  LOP3.LUT R31, R31, 0xf80, RZ, 0xc0, !PT ;  /* 0x00000f801f1f7812 */ /* 0x000fe200078ec0ff */
        /* <DEDUP_REMOVED lines=19> */
[----:B------:R-:W1:Y:S01]  /*5fd0*/  LDC.64 R68, c[0x0][0x488] ;  /* 0x00012200ff447b82 */ /* 0x000e620000000a00 */
[----:B----4-:R-:W-:Y:S01]  /*5fe0*/  LEA R54, P0, R52, R60, 0x2 ;  /* 0x0000003c34367211 */ /* 0x010fe200078010ff */
[----:B------:R-:W4:Y:S01]  /*5ff0*/  LDS.128 R12, [R18+0x600] ;  /* 0x00060000120c7984 */ /* 0x000f220000000c00 */
[----:B------:R-:W-:-:S02]  /*6000*/  IMAD R57, R63, UR27, R55 ;  /* 0x0000001b3f397c24 */ /* 0x000fc4000f8e0237 */
[----:B------:R-:W-:Y:S02]  /*6010*/  LEA.HI.X R55, R52, R61, R0, 0x2, P0 ;  /* 0x0000003d34377211 */ /* 0x000fe400000f1400 */
[----:B------:R-:W-:-:S05]  /*6020*/  LOP3.LUT R0, R31, R64, RZ, 0xfc, !PT ;  /* 0x000000401f007212 */ /* 0x000fca00078efcff */
[----:B------:R-:W-:-:S04]  /*6030*/  IMAD.WIDE.U32 R52, R0, 0x10, R54 ;  /* 0x0000001000347825 */ /* 0x000fc800078e0036 */
[----:B--2---:R-:W-:-:S04]  /*6040*/  IMAD.WIDE.U32 R56, R66, UR26, R56 ;  /* 0x0000001a42387c25 */ /* 0x004fc8000f8e0038 */
[----:B------:R-:W-:Y:S01]  /*6050*/  IMAD R16, R67, UR26, R57 ;  /* 0x0000001a43107c24 */ /* 0x000fe2000f8e0239 */
[----:B-1----:R-:W-:-:S04]  /*6060*/  LEA R58, P0, R56, R68, 0x2 ;  /* 0x00000044383a7211 */ /* 0x002fc800078010ff */
[----:B------:R-:W-:Y:S01]  /*6070*/  LEA.HI.X R59, R56, R69, R16, 0x2, P0 ;  /* 0x00000045383b7211 */ /* 0x000fe200000f1410 */
[----:B0-----:R-:W-:Y:S02]  /*6080*/  STG.E.128 desc[UR20][R52.64], R48 ;  /* 0x0000003034007986 */ /* 0x001fe4000c101d14 */
[----:B------:R-:W-:Y:S02]  /*6090*/  IMAD.WIDE.U32 R54, R0, 0x10, R58 ;  /* 0x0000001000367825 */ /* 0x000fe400078e003a */
[----:B-----5:R-:W-:Y:S04]  /*60a0*/  STG.E.128 desc[UR20][R52.64+0x200], R4 ;  /* 0x0002000434007986 */ /* 0x020fe8000c101d14 */
[----:B---3--:R-:W-:Y:S04]  /*60b0*/  STG.E.128 desc[UR20][R52.64+0x400], R8 ;  /* 0x0004000834007986 */ /* 0x008fe8000c101d14 */
[----:B----4-:R-:W-:Y:S01]  /*60c0*/  STG.E.128 desc[UR20][R52.64+0x600], R12 ;  /* 0x0006000c34007986 */ /* 0x010fe2000c101d14 */
        /* <DEDUP_REMOVED lines=9> */
[----:B------:R-:W-:-:S04]  /*6160*/  UIADD3 UR13, UP1, UPT, UR13, 0x2000, URZ ;  /* 0x000020000d0d7890 */ /* 0x000fc8000ff3e0ff */
        /* <DEDUP_REMOVED lines=46> */
[----:B------:R-:W0:Y:S01]  /*6450*/  MUFU.EX2 R62, R62 ;  /* 0x0000003e003e7308 */ /* 0x000e220000000800 */
[----:B-1----:R-:W-:-:S03]  /*6460*/  FADD.FTZ R19, R19, 1 ;  /* 0x3f80000013137421 */ /* 0x002fc60000010000 */
[----:B------:R-:W1:Y:S04]  /*6470*/  MUFU.EX2 R65, R65 ;  /* 0x0000004100417308 */ /* 0x000e680000000800 */
[----:B------:R-:W3:Y:S04]  /*6480*/  MUFU.EX2 R63, R63 ;  /* 0x0000003f003f7308 */ /* 0x000ee80000000800 */
[----:B------:R-:W-:Y:S01]  /*6490*/  MUFU.RCP R71, R54 ;  /* 0x0000003600477308 */ /* 0x000fe20000001000 */
[----:B0-----:R-:W-:Y:S01]  /*64a0*/  FADD.FTZ R62, R62, 1 ;  /* 0x3f8000003e3e7421 */ /* 0x001fe20000010000 */
[----:B-1----:R-:W-:-:S06]  /*64b0*/  FADD.FTZ R65, R65, 1 ;  /* 0x3f80000041417421 */ /* 0x002fcc0000010000 */
[----:B------:R-:W-:Y:S01]  /*64c0*/  MUFU.RCP R72, R55 ;  /* 0x0000003700487308 */ /* 0x000fe20000001000 */
[----:B---3--:R-:W-:-:S07]  /*64d0*/  FADD.FTZ R63, R63, 1 ;  /* 0x3f8000003f3f7421 */ /* 0x008fce0000010000 */
[----:B------:R-:W0:Y:S04]  /*64e0*/  MUFU.EX2 R66, R66 ;  /* 0x0000004200427308 */ /* 0x000e280000000800 */
[----:B------:R-:W-:Y:S08]  /*64f0*/  MUFU.RCP R73, R56 ;  /* 0x0000003800497308 */ /* 0x000ff00000001000 */
[----:B------:R-:W1:Y:S01]  /*6500*/  MUFU.EX2 R57, R57 ;  /* 0x0000003900397308 */ /* 0x000e620000000800 */
[----:B0-----:R-:W-:-:S03]  /*6510*/  FADD.FTZ R66, R66, 1 ;  /* 0x3f80000042427421 */ /* 0x001fc60000010000 */
[----:B------:R-:W0:Y:S04]  /*6520*/  MUFU.EX2 R61, R61 ;  /* 0x0000003d003d7308 */ /* 0x000e280000000800 */
[----:B------:R-:W-:Y:S01]  /*6530*/  MUFU.RCP R69, R52 ;  /* 0x0000003400457308 */ /* 0x000fe20000001000 */
[----:B-1----:R-:W-:-:S07]  /*6540*/  FADD.FTZ R57, R57, 1 ;  /* 0x3f80000039397421 */ /* 0x002fce0000010000 */
[----:B------:R-:W-:Y:S01]  /*6550*/  MUFU.RCP R75, R58 ;  /* 0x0000003a004b7308 */ /* 0x000fe20000001000 */
[----:B0-----:R-:W-:-:S07]  /*6560*/  FADD.FTZ R61, R61, 1 ;  /* 0x3f8000003d3d7421 */ /* 0x001fce0000010000 */
[----:B------:R-:W0:Y:S08]  /*6570*/  MUFU.RCP R70, R53 ;  /* 0x0000003500467308 */ /* 0x000e300000001000 */
[----:B------:R-:W-:Y:S08]  /*6580*/  MUFU.RCP R52, R59 ;  /* 0x0000003b00347308 */ /* 0x000ff00000001000 */
[----:B------:R-:W-:Y:S08]  /*6590*/  MUFU.RCP R53, R60 ;  /* 0x0000003c00357308 */ /* 0x000ff00000001000 */
[----:B------:R2:W1:Y:S08]  /*65a0*/  MUFU.RCP R68, R19 ;  /* 0x0000001300447308 */ /* 0x0004700000001000 */
[----:B------:R-:W3:Y:S01]  /*65b0*/  MUFU.RCP R55, R62 ;  /* 0x0000003e00377308 */ /* 0x000ee20000001000 */
[----:B--2---:R-:W-:Y:S01]  /*65c0*/  FMUL.FTZ R19, R48, R67 ;  /* 0x0000004330137220 */ /* 0x004fe20000410000 */
[----:B0-----:R-:W-:-:S03]  /*65d0*/  FMUL.FTZ R48, R51, R70 ;  /* 0x0000004633307220 */ /* 0x001fc60000410000 */
[----:B------:R-:W-:Y:S01]  /*65e0*/  FMUL.FTZ R44, R19, R44 ;  /* 0x0000002c132c7220 */ /* 0x000fe20000410000 */
[----:B------:R-:W-:Y:S01]  /*65f0*/  FMUL.FTZ R19, R12, R71 ;  /* 0x000000470c137220 */ /* 0x000fe20000410000 */
[----:B------:R-:W-:Y:S01]  /*6600*/  FMUL.FTZ R12, R13, R72 ;  /* 0x000000480d0c7220 */ /* 0x000fe20000410000 */
[----:B------:R-:W0:Y:S01]  /*6610*/  MUFU.RCP R56, R63 ;  /* 0x0000003f00387308 */ /* 0x000e220000001000 */
[----:B------:R-:W-:Y:S01]  /*6620*/  FMUL.FTZ R13, R14, R73 ;  /* 0x000000490e0d7220 */ /* 0x000fe20000410000 */
[----:B-1----:R-:W-:Y:S01]  /*6630*/  FMUL.FTZ R16, R49, R68 ;  /* 0x0000004431107220 */ /* 0x002fe20000410000 */
[----:B------:R-:W-:Y:S01]  /*6640*/  FMUL.FTZ R49, R50, R69 ;  /* 0x0000004532317220 */ /* 0x000fe20000410000 */
[----:B------:R-:W-:Y:S01]  /*6650*/  FMUL.FTZ R47, R48, R47 ;  /* 0x0000002f302f7220 */ /* 0x000fe20000410000 */
[----:B------:R-:W-:Y:S01]  /*6660*/  FMUL.FTZ R42, R13, R42 ;  /* 0x0000002a0d2a7220 */ /* 0x000fe20000410000 */
[----:B------:R-:W-:Y:S01]  /*6670*/  FMUL.FTZ R13, R8, R75 ;  /* 0x0000004b080d7220 */ /* 0x000fe20000410000 */
[----:B------:R-:W-:Y:S01]  /*6680*/  FMUL.FTZ R8, R9, R52 ;  /* 0x0000003409087220 */ /* 0x000fe20000410000 */
[----:B------:R-:W1:Y:S01]  /*6690*/  MUFU.RCP R65, R65 ;  /* 0x0000004100417308 */ /* 0x000e620000001000 */
[----:B------:R-:W-:Y:S01]  /*66a0*/  FMUL.FTZ R9, R10, R53 ;  /* 0x000000350a097220 */ /* 0x000fe20000410000 */
[----:B------:R-:W-:Y:S01]  /*66b0*/  FMUL.FTZ R45, R16, R45 ;  /* 0x0000002d102d7220 */ /* 0x000fe20000410000 */
[----:B------:R-:W-:Y:S01]  /*66c0*/  FMUL.FTZ R46, R49, R46 ;  /* 0x0000002e312e7220 */ /* 0x000fe20000410000 */
[----:B------:R-:W-:Y:S01]  /*66d0*/  BAR.SYNC.DEFER_BLOCKING 0x0 ;  /* 0x0000000000007b1d */ /* 0x000fe20000010000 */
[----:B------:R-:W-:Y:S01]  /*66e0*/  FMUL.FTZ R38, R9, R38 ;  /* 0x0000002609267220 */ /* 0x000fe20000410000 */
[----:B---3--:R-:W-:Y:S01]  /*66f0*/  FMUL.FTZ R9, R4, R55 ;  /* 0x0000003704097220 */ /* 0x008fe20000410000 */
[----:B------:R-:W-:Y:S01]  /*6700*/  FMUL.FTZ R40, R19, R40 ;  /* 0x0000002813287220 */ /* 0x000fe20000410000 */
[----:B------:R-:W-:Y:S01]  /*6710*/  FMUL.FTZ R41, R12, R41 ;  /* 0x000000290c297220 */ /* 0x000fe20000410000 */
[----:B------:R-:W-:Y:S01]  /*6720*/  FMUL.FTZ R36, R13, R36 ;  /* 0x000000240d247220 */ /* 0x000fe20000410000 */
[----:B------:R2:W3:Y:S01]  /*6730*/  MUFU.RCP R74, R57 ;  /* 0x00000039004a7308 */ /* 0x0004e20000001000 */
[----:B0-----:R-:W-:Y:S01]  /*6740*/  FMUL.FTZ R4, R5, R56 ;  /* 0x0000003805047220 */ /* 0x001fe20000410000 */
[----:B------:R-:W-:Y:S01]  /*6750*/  FMUL.FTZ R37, R8, R37 ;  /* 0x0000002508257220 */ /* 0x000fe20000410000 */
[----:B------:R-:W-:-:S02]  /*6760*/  FMUL.FTZ R32, R9, R32 ;  /* 0x0000002009207220 */ /* 0x000fc40000410000 */
[----:B------:R-:W-:-:S03]  /*6770*/  FMUL.FTZ R33, R4, R33 ;  /* 0x0000002104217220 */ /* 0x000fc60000410000 */
[----:B------:R-:W0:Y:S01]  /*6780*/  MUFU.RCP R54, R61 ;  /* 0x0000003d00367308 */ /* 0x000e220000001000 */
[----:B-1----:R-:W-:Y:S01]  /*6790*/  FMUL.FTZ R5, R6, R65 ;  /* 0x0000004106057220 */ /* 0x002fe20000410000 */
[----:B--2---:R-:W1:Y:S03]  /*67a0*/  LDC.64 R56, c[0x0][0x490] ;  /* 0x00012400ff387b82 */ /* 0x004e660000000a00 */
[----:B------:R-:W-:-:S03]  /*67b0*/  FMUL.FTZ R34, R5, R34 ;  /* 0x0000002205227220 */ /* 0x000fc60000410000 */
[----:B------:R-:W2:Y:S01]  /*67c0*/  MUFU.RCP R66, R66 ;  /* 0x0000004200427308 */ /* 0x000ea20000001000 */
[----:B---3--:R-:W-:Y:S01]  /*67d0*/  FMUL.FTZ R14, R15, R74 ;  /* 0x0000004a0f0e7220 */ /* 0x008fe20000410000 */
[----:B------:R-:W3:Y:S01]  /*67e0*/  LDC.64 R4, c[0x0][0x430] ;  /* 0x00010c00ff047b82 */ /* 0x000ee20000000a00 */
[----:B------:R-:W-:Y:S02]  /*67f0*/  STS.128 [R17], R44 ;  /* 0x0000002c11007388 */ /* 0x000fe40000000c00 */
[----:B------:R-:W-:Y:S01]  /*6800*/  FMUL.FTZ R43, R14, R43 ;  /* 0x0000002b0e2b7220 */ /* 0x000fe20000410000 */
[----:B0-----:R-:W-:-:S04]  /*6810*/  FMUL.FTZ R10, R11, R54 ;  /* 0x000000360b0a7220 */ /* 0x001fc80000410000 */
[----:B------:R-:W-:Y:S01]  /*6820*/  STS.128 [R17+0x10], R40 ;  /* 0x0000102811007388 */ /* 0x000fe20000000c00 */
[----:B------:R-:W-:Y:S01]  /*6830*/  FMUL.FTZ R39, R10, R39 ;  /* 0x000000270a277220 */ /* 0x000fe20000410000 */
[----:B--2---:R-:W-:-:S04]  /*6840*/  FMUL.FTZ R6, R7, R66 ;  /* 0x0000004207067220 */ /* 0x004fc80000410000 */
[----:B------:R-:W-:Y:S01]  /*6850*/  STS.128 [R17+0x20], R36 ;  /* 0x0000202411007388 */ /* 0x000fe20000000c00 */
[----:B------:R-:W-:Y:S02]  /*6860*/  FMUL.FTZ R35, R6, R35 ;  /* 0x0000002306237220 */ /* 0x000fe40000410000 */
[----:B------:R-:W0:Y:S03]  /*6870*/  LDC.64 R6, c[0x0][0x438] ;  /* 0x00010e00ff067b82 */ /* 0x000e260000000a00 */
[----:B------:R-:W-:Y:S01]  /*6880*/  STS.128 [R17+0x30], R32 ;  /* 0x0000302011007388 */ /* 0x000fe20000000c00 */
[----:B------:R-:W-:-:S03]  /*6890*/  NOP ;  /* 0x0000000000007918 */ /* 0x000fc60000000000 */
[----:B------:R-:W2:Y:S01]  /*68a0*/  LDS.128 R8, [R18] ;  /* 0x0000000012087984 */ /* 0x000ea20000000c00 */
[----:B---3--:R-:W-:-:S03]  /*68b0*/  IMAD.WIDE.U32 R2, R4, UR27, R2 ;  /* 0x0000001b04027c25 */ /* 0x008fc6000f8e0002 */
[----:B------:R-:W3:Y:S01]  /*68c0*/  LDS.128 R12, [R18+0x200] ;  /* 0x00020000120c7984 */ /* 0x000ee20000000c00 */
[----:B------:R-:W-:-:S03]  /*68d0*/  IMAD R3, R5, UR27, R3 ;  /* 0x0000001b05037c24 */ /* 0x000fc6000f8e0203 */
[----:B------:R-:W4:Y:S04]  /*68e0*/  LDS.128 R48, [R18+0x400] ;  /* 0x0004000012307984 */ /* 0x000f280000000c00 */
[----:B------:R-:W5:Y:S01]  /*68f0*/  LDS.128 R52, [R18+0x600] ;  /* 0x0006000012347984 */ /* 0x000f620000000c00 */
[----:B0-----:R-:W-:-:S04]  /*6900*/  IMAD.WIDE.U32 R2, R6, UR26, R2 ;  /* 0x0000001a06027c25 */ /* 0x001fc8000f8e0002 */
[----:B------:R-:W-:Y:S01]  /*6910*/  IMAD R3, R7, UR26, R3 ;  /* 0x0000001a07037c24 */ /* 0x000fe2000f8e0203 */
[----:B-1----:R-:W-:-:S04]  /*6920*/  LEA R4, P0, R2, R56, 0x2 ;  /* 0x0000003802047211 */ /* 0x002fc800078010ff */
[----:B------:R-:W-:Y:S02]  /*6930*/  LEA.HI.X R5, R2, R57, R3, 0x2, P0 ;  /* 0x0000003902057211 */ /* 0x000fe400000f1403 */
[----:B------:R-:W-:Y:S01]  /*6940*/  IADD3 R21, P0, PT, R21, 0x4000, RZ ;  /* 0x0000400015157810 */ /* 0x000fe20007f1e0ff */
[----:B------:R-:W-:-:S03]  /*6950*/  IMAD.WIDE.U32 R2, R0, 0x10, R4 ;  /* 0x0000001000027825 */ /* 0x000fc600078e0004 */
[----:B------:R-:W-:Y:S02]  /*6960*/  IADD3.X R20, PT, PT, RZ, R20, RZ, P0, !PT ;  /* 0x00000014ff147210 */ /* 0x000fe400007fe4ff */
[----:B--2---:R0:W-:Y:S04]  /*6970*/  STG.E.128 desc[UR20][R2.64], R8 ;  /* 0x0000000802007986 */ /* 0x0041e8000c101d14 */
[----:B---3--:R0:W-:Y:S04]  /*6980*/  STG.E.128 desc[UR20][R2.64+0x200], R12 ;  /* 0x0002000c02007986 */ /* 0x0081e8000c101d14 */
[----:B----4-:R0:W-:Y:S04]  /*6990*/  STG.E.128 desc[UR20][R2.64+0x400], R48 ;  /* 0x0004003002007986 */ /* 0x0101e8000c101d14 */
[----:B-----5:R0:W-:Y:S01]  /*69a0*/  STG.E.128 desc[UR20][R2.64+0x600], R52 ;  /* 0x0006003402007986 */ /* 0x0201e2000c101d14 */
[----:B------:R-:W-:Y:S05]  /*69b0*/  BRA.U !UP0, `(.L_x_572) ;  /* 0xffffff9d08147547 */ /* 0x000fea000b83ffff */
[----:B------:R-:W-:Y:S05]  /*69c0*/  EXIT ;  /* 0x000000000000794d */ /* 0x000fea0003800000 */
.L_x_573:
        /* <DEDUP_REMOVED lines=11> */
.L_x_4957:


//--------------------- .text._Z25selective_scan_fwd_kernelI32Selective_Scan_fwd_kernel_traitsILi128ELi16ELi1ELb1ELb1ELb1ELb0EfN3c107complexIfEEEEv13SSMParamsBase --------------------------
	.section	.text._Z25selective_scan_fwd_kernelI32Selective_Scan_fwd_kernel_traitsILi128ELi16ELi1ELb1ELb1ELb1ELb0EfN3c107complexIfEEEEv13SSMParamsBase,"ax",@progbits
	.align	128
        .global         _Z25selective_scan_fwd_kernelI32Selective_Scan_fwd_kernel_traitsILi128ELi16ELi1ELb1ELb1ELb1ELb0EfN3c107complexIfEEEEv13SSMParamsBase
        .type           _Z25selective_scan_fwd_kernelI32Selective_Scan_fwd_kernel_traitsILi128ELi16ELi1ELb1ELb1ELb1ELb0EfN3c107complexIfEEEEv13SSMParamsBase,@function
        .size           _Z25selective_scan_fwd_kernelI32Selective_Scan_fwd_kernel_traitsILi128ELi16ELi1ELb1ELb1ELb1ELb0EfN3c107complexIfEEEEv13SSMParamsBase,(.L_x_4958 - _Z25selective_scan_fwd_kernelI32Selective_Scan_fwd_kernel_traitsILi128ELi16ELi1ELb1ELb1ELb1ELb0EfN3c107complexIfEEEEv13SSMParamsBase)
        .other          _Z25selective_scan_fwd_kernelI32Selective_Scan_fwd_kernel_traitsILi128ELi16ELi1ELb1ELb1ELb1ELb0EfN3c107complexIfEEEEv13SSMParamsBase,@"STO_CUDA_ENTRY STV_DEFAULT"
_Z25selective_scan_fwd_kernelI32Selective_Scan_fwd_kernel_traitsILi128ELi16ELi1ELb1ELb1ELb1ELb0EfN3c107complexIfEEEEv13SSMParamsBase:
.text._Z25selective_scan_fwd_kernelI32Selective_Scan_fwd_kernel_traitsILi128ELi16ELi1ELb1ELb1ELb1ELb0EfN3c107complexIfEEEEv13SSMParamsBase:
        /* <DEDUP_REMOVED lines=32> */
[----:B0-----:R-:W0:Y:S02]  /*0200*/  MUFU.RCP R0, R0 ;  /* 0x0000000000007308 */ /* 0x001e240000001000 */
[----:B0-----:R-:W-:-:S06]  /*0210*/  IADD3 R6, PT, PT, R0, 0xffffffe, RZ ;  /* 0x0ffffffe00067810 */ /* 0x001fcc0007ffe0ff */
[----:B------:R-:W0:Y:S01]  /*0220*/  F2I.FTZ.U32.TRUNC.NTZ R6, R6 ;  /* 0x0000000600067305 */ /* 0x000e22000021f000 */
[----:B----4-:R-:W-:Y:S02]  /*0230*/  IABS R3, R7 ;  /* 0x0000000700037213 */ /* 0x010fe40000000000 */
[----:B0-----:R-:W-:Y:S02]  /*0240*/  R2UR UR5, R6 ;  /* 0x00000000060572ca */ /* 0x001fe400000e0000 */
[----:B------:R-:W-:Y:S01]  /*0250*/  R2UR UR11, R3 ;  /* 0x00000000030b72ca */ /* 0x000fe200000e0000 */
[----:B------:R-:W-:-:S10]  /*0260*/  UMOV UR4, URZ ;  /* 0x000000ff00047c82 */ /* 0x000fd40008000000 */
[----:B------:R-:W-:-:S04]  /*0270*/  UIADD3 UR6, UPT, UPT, URZ, -UR5, URZ ;  /* 0x80000005ff067290 */ /* 0x000fc8000fffe0ff */
[----:B------:R-:W-:-:S04]  /*0280*/  UIMAD UR6, UR6, UR21, URZ ;  /* 0x00000015060672a4 */ /* 0x000fc8000f8e02ff */
[----:B------:R-:W-:-:S04]  /*0290*/  UIMAD.WIDE.U32 UR4, UR5, UR6, UR4 ;  /* 0x00000006050472a5 */ /* 0x000fc8000f8e0004 */
[----:B------:R-:W-:Y:S02]  /*02a0*/  UIMAD.WIDE.U32 UR28, UR5, UR11, URZ ;  /* 0x0000000b051c72a5 */ /* 0x000fe4000f8e00ff */
[----:B--2---:R-:W-:Y:S02]  /*02b0*/  UIMAD.WIDE.U32 UR24, UR10, UR12, URZ ;  /* 0x0000000c0a1872a5 */ /* 0x004fe4000f8e00ff */
[----:B------:R-:W-:-:S03]  /*02c0*/  UIADD3 UR12, UPT, UPT, -UR29, URZ, URZ ;  /* 0x000000ff1d0c7290 */ /* 0x000fc6000fffe1ff */
[----:B------:R-:W0:Y:S01]  /*02d0*/  LDCU.128 UR4, c[0x0][0x460] ;  /* 0x00008c00ff0477ac */ /* 0x000e220008000c00 */
[----:B-1----:R-:W-:Y:S02]  /*02e0*/  UIMAD.WIDE.U32 UR22, UR10, UR16, URZ ;  /* 0x000000100a1672a5 */ /* 0x002fe4000f8e00ff */
[----:B------:R-:W-:Y:S02]  /*02f0*/  UIMAD UR11, UR21, UR12, UR11 ;  /* 0x0000000c150b72a4 */ /* 0x000fe4000f8e020b */
[----:B------:R-:W-:Y:S02]  /*0300*/  UIMAD UR23, UR10, UR17, UR23 ;  /* 0x000000110a1772a4 */ /* 0x000fe4000f8e0217 */
[----:B------:R-:W-:Y:S02]  /*0310*/  UISETP.GT.U32.AND UP1, UPT, UR21, UR11, UPT ;  /* 0x0000000b1500728c */ /* 0x000fe4000bf24070 */
[----:B------:R-:W-:Y:S01]  /*0320*/  UIMAD UR17, UR10, UR13, UR25 ;  /* 0x0000000d0a1172a4 */ /* 0x000fe2000f8e0219 */
[----:B------:R-:W-:Y:S01]  /*0330*/  UMOV UR16, UR24 ;  /* 0x0000001800107c82 */ /* 0x000fe20008000000 */
[----:B------:R-:W-:-:S02]  /*0340*/  UIMAD.WIDE.U32 UR12, UR20, UR18, UR22 ;  /* 0x00000012140c72a5 */ /* 0x000fc4000f8e0016 */
[----:B------:R-:W-:Y:S01]  /*0350*/  UIMAD.WIDE.U32 UR16, UR20, UR14, UR16 ;  /* 0x0000000e141072a5 */ /* 0x000fe2000f8e0010 */
[----:B------:R-:W1:Y:S03]  /*0360*/  LDCU UR28, c[0x0][0x394] ;  /* 0x00007280ff1c77ac */ /* 0x000e660008000800 */
[----:B------:R-:W-:Y:S02]  /*0370*/  UIMAD UR15, UR20, UR15, UR17 ;  /* 0x0000000f140f72a4 */ /* 0x000fe4000f8e0211 */
[----:B------:R-:W-:Y:S02]  /*0380*/  UIMAD UR19, UR20, UR19, UR13 ;  /* 0x00000013141372a4 */ /* 0x000fe4000f8e020d */
[----:B0-----:R-:W-:Y:S02]  /*0390*/  ULEA UR17, UP0, UR12, UR4, 0x2 ;  /* 0x000000040c117291 */ /* 0x001fe4000f8010ff */
[----:B------:R-:W-:-:S02]  /*03a0*/  @!UP1 UIADD3 UR11, UPT, UPT, UR11, -UR21, URZ ;  /* 0x800000150b0b9290 */ /* 0x000fc4000fffe0ff */
[----:B------:R-:W-:Y:S02]  /*03b0*/  ULEA.HI.X UR23, UR12, UR5, UR19, 0x2, UP0 ;  /* 0x000000050c177291 */ /* 0x000fe400080f1413 */
[----:B------:R-:W-:Y:S02]  /*03c0*/  UISETP.GE.U32.AND UP0, UPT, UR11, UR21, UPT ;  /* 0x000000150b00728c */ /* 0x000fe4000bf06070 */
[----:B------:R-:W-:Y:S02]  /*03d0*/  ULEA UR13, UP2, UR16, UR6, 0x2 ;  /* 0x00000006100d7291 */ /* 0x000fe4000f8410ff */
[----:B------:R-:W-:Y:S02]  /*03e0*/  ULOP3.LUT UR4, UR20, UR32, URZ, 0x3c, !UPT ;  /* 0x0000002014047292 */ /* 0x000fe4000f8e3cff */
[----:B------:R-:W-:Y:S02]  /*03f0*/  @!UP1 UIADD3 UR29, UPT, UPT, UR29, 0x1, URZ ;  /* 0x000000011d1d9890 */ /* 0x000fe4000fffe0ff */
[----:B------:R-:W-:Y:S01]  /*0400*/  ULEA.HI.X UR22, UR16, UR7, UR15, 0x2, UP2 ;  /* 0x0000000710167291 */ /* 0x000fe200090f140f */
[----:B------:R-:W0:Y:S01]  /*0410*/  LDCU.64 UR14, c[0x0][0x3b0] ;  /* 0x00007600ff0e77ac */ /* 0x000e220008000a00 */
[----:B-1----:R-:W-:-:S02]  /*0420*/  UISETP.GE.AND UP2, UPT, UR28, 0x1, UPT ;  /* 0x000000011c00788c */ /* 0x002fc4000bf46270 */
[----:B------:R-:W-:Y:S02]  /*0430*/  UISETP.GE.AND UP1, UPT, UR4, URZ, UPT ;  /* 0x000000ff0400728c */ /* 0x000fe4000bf26270 */
[----:B------:R-:W-:Y:S02]  /*0440*/  @UP0 UIADD3 UR29, UPT, UPT, UR29, 0x1, URZ ;  /* 0x000000011d1d0890 */ /* 0x000fe4000fffe0ff */
[----:B------:R-:W-:Y:S01]  /*0450*/  UISETP.NE.AND UP0, UPT, UR32, URZ, UPT ;  /* 0x000000ff2000728c */ /* 0x000fe2000bf05270 */
[----:B------:R-:W-:Y:S01]  /*0460*/  PLOP3.LUT P2, PT, PT, PT, UP2, 0x80, 0x8 ;  /* 0x000000000008781c */ /* 0x000fe20003f4f028 */
[----:B---3--:R-:W-:Y:S01]  /*0470*/  UIMAD.WIDE.U32 UR6, UR10, UR30, URZ ;  /* 0x0000001e0a0672a5 */ /* 0x008fe2000f8e00ff */
[----:B------:R-:W1:Y:S04]  /*0480*/  LDCU UR16, c[0x0][0x384] ;  /* 0x00007080ff1077ac */ /* 0x000e680008000800 */
[----:B------:R-:W-:Y:S01]  /*0490*/  @!UP1 UIADD3 UR29, UPT, UPT, -UR29, URZ, URZ ;  /* 0x000000ff1d1d9290 */ /* 0x000fe2000fffe1ff */
[----:B------:R-:W2:Y:S03]  /*04a0*/  LDCU.64 UR18, c[0x0][0x3e8] ;  /* 0x00007d00ff1277ac */ /* 0x000ea60008000a00 */
[----:B------:R-:W-:-:S02]  /*04b0*/  @!UP0 ULOP3.LUT UR29, URZ, UR32, URZ, 0x33, !UPT ;  /* 0x00000020ff1d8292 */ /* 0x000fc4000f8e33ff */
[----:B------:R-:W-:Y:S01]  /*04c0*/  UIMAD UR12, UR10, UR31, UR7 ;  /* 0x0000001f0a0c72a4 */ /* 0x000fe2000f8e0207 */
[----:B------:R-:W3:Y:S01]  /*04d0*/  LDCU.64 UR24, c[0x0][0x3c8] ;  /* 0x00007900ff1877ac */ /* 0x000ee20008000a00 */
[----:B------:R-:W4:Y:S01]  /*04e0*/  LDCU.64 UR30, c[0x0][0x448] ;  /* 0x00008900ff1e77ac */ /* 0x000f220008000a00 */
[----:B0-----:R-:W-:Y:S02]  /*04f0*/  UIMAD.WIDE.U32 UR4, UR10, UR14, URZ ;  /* 0x0000000e0a0472a5 */ /* 0x001fe4000f8e00ff */
[----:B------:R-:W-:Y:S01]  /*0500*/  USHF.R.S32.HI UR11, URZ, 0x1f, UR29 ;  /* 0x0000001fff0b7899 */ /* 0x000fe2000801141d */
[----:B-1234-:R-:W-:Y:S11]  /*0510*/  @!P2 EXIT ;  /* 0x000000000000a94d */ /* 0x01eff60003800000 */
[----:B------:R-:W0:Y:S01]  /*0520*/  S2R R3, SR_TID.X ;  /* 0x0000000000037919 */ /* 0x000e220000002100 */
[----:B------:R-:W-:Y:S01]  /*0530*/  UIMAD UR14, UR11, UR18, URZ ;  /* 0x000000120b0e72a4 */ /* 0x000fe2000f8e02ff */
[----:B------:R-:W-:Y:S01]  /*0540*/  UMOV UR7, UR12 ;  /* 0x0000000c00077c82 */ /* 0x000fe20008000000 */
[----:B------:R-:W-:Y:S02]  /*0550*/  UIMAD UR5, UR10, UR15, UR5 ;  /* 0x0000000f0a0572a4 */ /* 0x000fe4000f8e0205 */
[----:B------:R-:W-:Y:S02]  /*0560*/  UIMAD.WIDE.U32 UR6, UR29, UR18, UR6 ;  /* 0x000000121d0672a5 */ /* 0x000fe4000f8e0006 */
[----:B------:R-:W-:Y:S02]  /*0570*/  UIMAD UR14, UR29, UR19, UR14 ;  /* 0x000000131d0e72a4 */ /* 0x000fe4000f8e020e */
[----:B------:R-:W-:Y:S02]  /*0580*/  ULEA UR18, UP0, UR6, UR8, 0x2 ;  /* 0x0000000806127291 */ /* 0x000fe4000f8010ff */
[----:B------:R-:W-:Y:S01]  /*0590*/  UIADD3 UR19, UPT, UPT, UR7, UR14, URZ ;  /* 0x0000000e07137290 */ /* 0x000fe2000fffe0ff */
[----:B------:R-:W1:Y:S03]  /*05a0*/  LDCU UR12, c[0x0][0x38c] ;  /* 0x00007180ff0c77ac */ /* 0x000e660008000800 */
[----:B------:R-:W-:-:S03]  /*05b0*/  ULEA.HI.X UR19, UR6, UR9, UR19, 0x2, UP0 ;  /* 0x0000000906137291 */ /* 0x000fc600080f1413 */
[----:B------:R-:W2:Y:S01]  /*05c0*/  S2UR UR14, SR_CgaCtaId ;  /* 0x00000000000e79c3 */ /* 0x000ea20000008800 */
[----:B------:R-:W-:Y:S02]  /*05d0*/  UIMAD.WIDE.U32 UR6, UR29, UR24, UR4 ;  /* 0x000000181d0672a5 */ /* 0x000fe4000f8e0004 */
[----:B------:R-:W-:Y:S01]  /*05e0*/  UIMAD UR11, UR11, UR24, URZ ;  /* 0x000000180b0b72a4 */ /* 0x000fe2000f8e02ff */
[----:B------:R-:W-:Y:S01]  /*05f0*/  UMOV UR4, URZ ;  /* 0x000000ff00047c82 */ /* 0x000fe20008000000 */
[----:B-----5:R-:W-:Y:S01]  /*0600*/  @P0 R2UR UR4, R2 ;  /* 0x00000000020402ca */ /* 0x020fe200000e0000 */
[----:B------:R-:W-:Y:S01]  /*0610*/  UMOV UR5, URZ ;  /* 0x000000ff00057c82 */ /* 0x000fe20008000000 */
[----:B------:R-:W-:Y:S01]  /*0620*/  @P1 R2UR UR5, R4 ;  /* 0x00000000040512ca */ /* 0x000fe200000e0000 */
[----:B------:R-:W-:Y:S02]  /*0630*/  UIMAD UR10, UR10, UR16, UR20 ;  /* 0x000000100a0a72a4 */ /* 0x000fe4000f8e0214 */
[----:B------:R-:W-:Y:S01]  /*0640*/  UIMAD UR11, UR29, UR25, UR11 ;  /* 0x000000191d0b72a4 */ /* 0x000fe2000f8e020b */
[C---:B0-----:R-:W-:Y:S01]  /*0650*/  SHF.L.U32 R2, R3.reuse, 0x2, RZ ;  /* 0x0000000203027819 */ /* 0x041fe200000006ff */
[----:B------:R-:W-:Y:S01]  /*0660*/  UIMAD UR10, UR10, UR28, URZ ;  /* 0x0000001c0a0a72a4 */ /* 0x000fe2000f8e02ff */
[C---:B------:R-:W-:Y:S01]  /*0670*/  LOP3.LUT R0, R3.reuse, 0x1f, RZ, 0xc0, !PT ;  /* 0x0000001f03007812 */ /* 0x040fe200078ec0ff */
[----:B------:R-:W-:Y:S01]  /*0680*/  ULEA UR20, UP0, UR6, UR30, 0x2 ;  /* 0x0000001e06147291 */ /* 0x000fe2000f8010ff */
[----:B------:R-:W-:Y:S01]  /*0690*/  LOP3.LUT R7, R2, 0xf80, RZ, 0xc0, !PT ;  /* 0x00000f8002077812 */ /* 0x000fe200078ec0ff */
[----:B------:R-:W-:Y:S01]  /*06a0*/  UIADD3 UR21, UPT, UPT, UR7, UR11, URZ ;  /* 0x0000000b07157290 */ /* 0x000fe2000fffe0ff */
[----:B------:R-:W-:Y:S01]  /*06b0*/  LOP3.LUT R2, R3, 0x3e0, RZ, 0xc0, !PT ;  /* 0x000003e003027812 */ /* 0x000fe200078ec0ff */
[----:B-1----:R-:W-:Y:S01]  /*06c0*/  UIMAD UR10, UR10, UR12, URZ ;  /* 0x0000000c0a0a72a4 */ /* 0x002fe2000f8e02ff */
[----:B------:R-:W-:Y:S01]  /*06d0*/  LOP3.LUT R9, R7, R0, RZ, 0xfc, !PT ;  /* 0x0000000007097212 */ /* 0x000fe200078efcff */
[----:B------:R-:W-:Y:S01]  /*06e0*/  UMOV UR7, 0x400 ;  /* 0x0000040000077882 */ /* 0x000fe20000000000 */
[----:B------:R-:W-:Y:S01]  /*06f0*/  ULEA.HI.X UR21, UR6, UR31, UR21, 0x2, UP0 ;  /* 0x0000001f06157291 */ /* 0x000fe200080f1415 */
[----:B------:R0:W-:Y:S01]  /*0700*/  STL [R1+0x30], R2 ;  /* 0x0000300201007387 */ /* 0x0001e20000100800 */
[----:B------:R-:W-:Y:S01]  /*0710*/  UMOV UR12, UR13 ;  /* 0x0000000d000c7c82 */ /* 0x000fe20008000000 */
[----:B------:R-:W-:Y:S01]  /*0720*/  UMOV UR11, UR17 ;  /* 0x00000011000b7c82 */ /* 0x000fe20008000000 */
[----:B------:R-:W-:Y:S01]  /*0730*/  UMOV UR6, URZ ;  /* 0x000000ff00067c82 */ /* 0x000fe20008000000 */
[----:B------:R-:W-:Y:S01]  /*0740*/  UMOV UR13, UR23 ;  /* 0x00000017000d7c82 */ /* 0x000fe20008000000 */
[----:B--2---:R-:W-:-:S12]  /*0750*/  ULEA UR14, UR14, UR7, 0x18 ;  /* 0x000000070e0e7291 */ /* 0x004fd8000f8ec0ff */
.L_x_613:
[----:B------:R-:W-:Y:S01]  /*0760*/  BAR.SYNC.DEFER_BLOCKING 0x0 ;  /* 0x0000000000007b1d */ /* 0x000fe20000010000 */
[----:B------:R-:W-:Y:S02]  /*0770*/  MOV R4, UR11 ;  /* 0x0000000b00047c02 */ /* 0x000fe40008000f00 */
[----:B------:R-:W-:-:S03]  /*0780*/  MOV R5, UR13 ;  /* 0x0000000d00057c02 */ /* 0x000fc60008000f00 */
[----:B------:R-:W-:Y:S01]  /*0790*/  IMAD.WIDE.U32 R4, R9, 0x10, R4 ;  /* 0x0000001009047825 */ /* 0x000fe200078e0004 */
[----:B01----:R-:W2:Y:S04]  /*07a0*/  LDL R2, [R1+0x30] ;  /* 0x0000300001027983 */ /* 0x003ea80000100800 */
[----:B------:R-:W3:Y:S04]  /*07b0*/  LDG.E.128 R16, desc[UR26][R4.64] ;  /* 0x0000001a04107981 */ /* 0x000ee8000c1e1d00 */
[----:B------:R-:W4:Y:S04]  /*07c0*/  LDG.E.128 R20, desc[UR26][R4.64+0x200] ;  /* 0x0002001a04147981 */ /* 0x000f28000c1e1d00 */
[----:B------:R-:W5:Y:S04]  /*07d0*/  LDG.E.128 R24, desc[UR26][R4.64+0x400] ;  /* 0x0004001a04187981 */ /* 0x000f68000c1e1d00 */
[----:B------:R-:W5:Y:S01]  /*07e0*/  LDG.E.128 R32, desc[UR26][R4.64+0x600] ;  /* 0x0006001a04207981 */ /* 0x000f62000c1e1d00 */
[----:B------:R-:W-:-:S02]  /*07f0*/  MOV R28, UR12 ;  /* 0x0000000c001c7c02 */ /* 0x000fc40008000f00 */
[----:B------:R-:W-:Y:S01]  /*0800*/  MOV R29, UR22 ;  /* 0x00000016001d7c02 */ /* 0x000fe20008000f00 */
[----:B------:R-:W0:Y:S02]  /*0810*/  S2R R48, SR_LANEID ;  /* 0x0000000000307919 */ /* 0x000e240000000000 */
[----:B------:R-:W-:Y:S01]  /*0820*/  IMAD.WIDE.U32 R28, R9, 0x10, R28 ;  /* 0x00000010091c7825 */ /* 0x000fe200078e001c */
[----:B0-----:R-:W-:-:S04]  /*0830*/  IADD3 R7, PT, PT, R7, R48, RZ ;  /* 0x0000003007077210 */ /* 0x001fc80007ffe0ff */
[----:B------:R-:W-:Y:S01]  /*0840*/  LEA R30, R7, UR14, 0x4 ;  /* 0x0000000e071e7c11 */ /* 0x000fe2000f8e20ff */
[----:B------:R-:W0:Y:S04]  /*0850*/  LDCU.U8 UR7, c[0x0][0x39e] ;  /* 0x000073c0ff0777ac */ /* 0x000e280008000000 */
[----:B------:R-:W-:Y:S01]  /*0860*/  STL [R1+0x2c], R30 ;  /* 0x00002c1e01007387 */ /* 0x000fe20000100800 */
[----:B--2---:R-:W-:-:S04]  /*0870*/  IADD3 R2, PT, PT, R2, R48, RZ ;  /* 0x0000003002027210 */ /* 0x004fc80007ffe0ff */
[----:B------:R-:W-:-:S05]  /*0880*/  LEA R3, R2, UR14, 0x6 ;  /* 0x0000000e02037c11 */ /* 0x000fca000f8e30ff */
[----:B------:R-:W-:Y:S04]  /*0890*/  STL [R1+0x28], R3 ;  /* 0x0000280301007387 */ /* 0x000fe80000100800 */
[----:B---3--:R-:W-:Y:S04]  /*08a0*/  STS.128 [R30], R16 ;  /* 0x000000101e007388 */ /* 0x008fe80000000c00 */
[----:B----4-:R-:W-:Y:S04]  /*08b0*/  STS.128 [R30+0x200], R20 ;  /* 0x000200141e007388 */ /* 0x010fe80000000c00 */
[----:B-----5:R-:W-:Y:S04]  /*08c0*/  STS.128 [R30+0x400], R24 ;  /* 0x000400181e007388 */ /* 0x020fe80000000c00 */
        /* <DEDUP_REMOVED lines=10> */
[----:B-1----:R-:W5:Y:S01]  /*0970*/  LDG.E.128 R32, desc[UR26][R28.64+0x600] ;  /* 0x0006001a1c207981 */ /* 0x002f62000c1e1d00 */
[----:B------:R-:W-:Y:S03]  /*0980*/  BSSY.RECONVERGENT B0, `(.L_x_574) ;  /* 0x0000038000007945 */ /* 0x000fe60003800200 */
        /* <DEDUP_REMOVED lines=55> */
.L_x_575:
[----:B------:R-:W-:Y:S05]  /*0d00*/  BSYNC.RECONVERGENT B0 ;  /* 0x0000000000007941 */ /* 0x000fea0003800200 */
.L_x_574:
        /* <DEDUP_REMOVED lines=34> */
.L_x_577:
[----:B------:R-:W-:Y:S05]  /*0f30*/  BSYNC.RECONVERGENT B0 ;  /* 0x0000000000007941 */ /* 0x000fea0003800200 */
.L_x_576:
        /* <DEDUP_REMOVED lines=36> */
.L_x_579:
[----:B------:R-:W-:Y:S05]  /*1180*/  BSYNC.RECONVERGENT B0 ;  /* 0x0000000000007941 */ /* 0x000fea0003800200 */
.L_x_578:
        /* <DEDUP_REMOVED lines=34> */
.L_x_581:
[----:B------:R-:W-:Y:S05]  /*13b0*/  BSYNC.RECONVERGENT B0 ;  /* 0x0000000000007941 */ /* 0x000fea0003800200 */
.L_x_580:
        /* <DEDUP_REMOVED lines=36> */
.L_x_583:
[----:B------:R-:W-:Y:S05]  /*1600*/  BSYNC.RECONVERGENT B0 ;  /* 0x0000000000007941 */ /* 0x000fea0003800200 */
.L_x_582:
        /* <DEDUP_REMOVED lines=34> */
.L_x_585:
[----:B------:R-:W-:Y:S05]  /*1830*/  BSYNC.RECONVERGENT B0 ;  /* 0x0000000000007941 */ /* 0x000fea0003800200 */
.L_x_584:
        /* <DEDUP_REMOVED lines=36> */
.L_x_587:
[----:B------:R-:W-:Y:S05]  /*1a80*/  BSYNC.RECONVERGENT B0 ;  /* 0x0000000000007941 */ /* 0x000fea0003800200 */
.L_x_586:
        /* <DEDUP_REMOVED lines=34> */
.L_x_589:
[----:B------:R-:W-:Y:S05]  /*1cb0*/  BSYNC.RECONVERGENT B0 ;  /* 0x0000000000007941 */ /* 0x000fea0003800200 */
.L_x_588:
        /* <DEDUP_REMOVED lines=36> */
.L_x_591:
[----:B------:R-:W-:Y:S05]  /*1f00*/  BSYNC.RECONVERGENT B0 ;  /* 0x0000000000007941 */ /* 0x000fea0003800200 */
.L_x_590:
        /* <DEDUP_REMOVED lines=34> */
.L_x_593:
[----:B------:R-:W-:Y:S05]  /*2130*/  BSYNC.RECONVERGENT B0 ;  /* 0x0000000000007941 */ /* 0x000fea0003800200 */
.L_x_592:
        /* <DEDUP_REMOVED lines=39> */
.L_x_595:
[----:B------:R-:W-:Y:S05]  /*23b0*/  BSYNC.RECONVERGENT B0 ;  /* 0x0000000000007941 */ /* 0x000fea0003800200 */
.L_x_594:
        /* <DEDUP_REMOVED lines=32> */
.L_x_597:
[----:B------:R-:W-:Y:S05]  /*25c0*/  BSYNC.RECONVERGENT B0 ;  /* 0x0000000000007941 */ /* 0x000fea0003800200 */
.L_x_596:
        /* <DEDUP_REMOVED lines=32> */
.L_x_599:
[----:B------:R-:W-:Y:S05]  /*27d0*/  BSYNC.RECONVERGENT B0 ;  /* 0x0000000000007941 */ /* 0x000fea0003800200 */
.L_x_598:
        /* <DEDUP_REMOVED lines=32> */
.L_x_601:
[----:B------:R-:W-:Y:S05]  /*29e0*/  BSYNC.RECONVERGENT B0 ;  /* 0x0000000000007941 */ /* 0x000fea0003800200 */
.L_x_600:
        /* <DEDUP_REMOVED lines=32> */
.L_x_603:
[----:B------:R-:W-:Y:S05]  /*2bf0*/  BSYNC.RECONVERGENT B0 ;  /* 0x0000000000007941 */ /* 0x000fea0003800200 */
.L_x_602:
        /* <DEDUP_REMOVED lines=32> */
.L_x_605:
[----:B------:R-:W-:Y:S05]  /*2e00*/  BSYNC.RECONVERGENT B0 ;  /* 0x0000000000007941 */ /* 0x000fea0003800200 */
.L_x_604:
        /* <DEDUP_REMOVED lines=25> */
[----:B------:R-:W-:Y:S01]  /*2fa0*/  ISETP.NE.AND P0, PT, RZ, UR6, PT ;  /* 0x00000006ff007c0c */ /* 0x000fe2000bf05270 */
[----:B------:R-:W-:Y:S01]  /*2fb0*/  FMUL.FTZ R147, R4, R131 ;  /* 0x0000008304937220 */ /* 0x000fe20000410000 */
[----:B------:R-:W-:Y:S01]  /*2fc0*/  FMUL.FTZ R165, R13, R132 ;  /* 0x000000840da57220 */ /* 0x000fe20000410000 */
[----:B------:R-:W-:Y:S01]  /*2fd0*/  STL [R1+0x4], R15 ;  /* 0x0000040f01007387 */ /* 0x000fe20000100800 */
[----:B------:R-:W2:Y:S01]  /*2fe0*/  S2UR UR14, SR_CgaCtaId ;  /* 0x00000000000e79c3 */ /* 0x000ea20000008800 */
[----:B------:R-:W-:Y:S01]  /*2ff0*/  ISETP.EQ.AND P0, PT, R0, RZ, P0 ;  /* 0x000000ff0000720c */ /* 0x000fe20000702270 */
[----:B------:R-:W-:Y:S01]  /*3000*/  FMUL.FTZ R156, R11, R138 ;  /* 0x0000008a0b9c7220 */ /* 0x000fe20000410000 */
[----:B------:R0:W-:Y:S01]  /*3010*/  STL [R1], R3 ;  /* 0x0000000301007387 */ /* 0x0001e20000100800 */
        /* <DEDUP_REMOVED lines=11> */
[----:B------:R-:W3:Y:S01]  /*30d0*/  LDCU UR23, c[0x0][0x38c] ;  /* 0x00007180ff1777ac */ /* 0x000ee20008000800 */
[----:B-1----:R-:W-:Y:S01]  /*30e0*/  UIMAD.WIDE.U32 UR8, UR7, UR16, URZ ;  /* 0x00000010070872a5 */ /* 0x002fe2000f8e00ff */
[----:B------:R-:W1:Y:S01]  /*30f0*/  LDCU.64 UR34, c[0x0][0x3c0] ;  /* 0x00007800ff2277ac */ /* 0x000e620008000a00 */
[----:B0-----:R-:W-:-:S02]  /*3100*/  SHF.L.U32 R3, R17, 0x2, RZ ;  /* 0x0000000211037819 */ /* 0x001fc400000006ff */
[----:B------:R-:W-:Y:S01]  /*3110*/  SHF.L.U32 R0, R17, 0x3, RZ ;  /* 0x0000000311007819 */ /* 0x000fe200000006ff */
[----:B------:R-:W-:Y:S01]  /*3120*/  UIMAD UR17, UR7, UR17, UR9 ;  /* 0x00000011071172a4 */ /* 0x000fe2000f8e0209 */
[----:B------:R-:W-:Y:S01]  /*3130*/  LOP3.LUT R4, R3, 0xf80, RZ, 0xc0, !PT ;  /* 0x00000f8003047812 */ /* 0x000fe200078ec0ff */
[----:B------:R-:W0:Y:S01]  /*3140*/  LDCU.64 UR32, c[0x0][0x440] ;  /* 0x00008800ff2077ac */ /* 0x000e220008000a00 */
[----:B------:R-:W-:Y:S02]  /*3150*/  SHF.L.U32 R3, R2, 0x3, RZ ;  /* 0x0000000302037819 */ /* 0x000fe400000006ff */
[----:B------:R-:W-:Y:S01]  /*3160*/  IADD3 R2, PT, PT, R4, R48, R4 ;  /* 0x0000003004027210 */ /* 0x000fe20007ffe004 */
[----:B------:R-:W-:Y:S01]  /*3170*/  UMOV UR7, 0x400 ;  /* 0x0000040000077882 */ /* 0x000fe20000000000 */
[----:B------:R-:W-:Y:S01]  /*3180*/  LEA.HI.SX32 R89, R3, R3, 0x1b ;  /* 0x0000000303597211 */ /* 0x000fe200078fdaff */
[----:B--2---:R-:W-:Y:S01]  /*3190*/  ULEA UR7, UR14, UR7, 0x18 ;  /* 0x000000070e077291 */ /* 0x004fe2000f8ec0ff */
[----:B------:R-:W-:Y:S01]  /*31a0*/  LOP3.LUT R0, R0, 0x1f00, RZ, 0xc0, !PT ;  /* 0x00001f0000007812 */ /* 0x000fe200078ec0ff */
[----:B------:R-:W2:Y:S01]  /*31b0*/  LDCU.64 UR30, c[0x0][0x3a8] ;  /* 0x00007500ff1e77ac */ /* 0x000ea20008000a00 */
[----:B------:R-:W-:-:S02]  /*31c0*/  IADD3 R3, PT, PT, R2, 0x20, RZ ;  /* 0x0000002002037810 */ /* 0x000fc40007ffe0ff */
[C---:B------:R-:W-:Y:S01]  /*31d0*/  IADD3 R5, PT, PT, R2.reuse, 0x40, RZ ;  /* 0x0000004002057810 */ /* 0x040fe20007ffe0ff */
[----:B------:R-:W4:Y:S01]  /*31e0*/  LDCU.64 UR28, c[0x0][0x3e0] ;  /* 0x00007c00ff1c77ac */ /* 0x000f220008000a00 */
[C---:B------:R-:W-:Y:S02]  /*31f0*/  IADD3 R7, PT, PT, R2.reuse, 0x60, RZ ;  /* 0x0000006002077810 */ /* 0x040fe40007ffe0ff */
[C---:B------:R-:W-:Y:S01]  /*3200*/  IADD3 R9, PT, PT, R2.reuse, 0x80, RZ ;  /* 0x0000008002097810 */ /* 0x040fe20007ffe0ff */
[----:B------:R-:W0:Y:S01]  /*3210*/  LDCU.64 UR24, c[0x0][0x480] ;  /* 0x00009000ff1877ac */ /* 0x000e220008000a00 */
[C---:B------:R-:W-:Y:S02]  /*3220*/  IADD3 R11, PT, PT, R2.reuse, 0xa0, RZ ;  /* 0x000000a0020b7810 */ /* 0x040fe40007ffe0ff */
[C---:B------:R-:W-:Y:S02]  /*3230*/  IADD3 R13, PT, PT, R2.reuse, 0xc0, RZ ;  /* 0x000000c0020d7810 */ /* 0x040fe40007ffe0ff */
[----:B------:R-:W-:-:S02]  /*3240*/  IADD3 R15, PT, PT, R2, 0xe0, RZ ;  /* 0x000000e0020f7810 */ /* 0x000fc40007ffe0ff */
[----:B------:R-:W-:Y:S02]  /*3250*/  LOP3.LUT R4, R0, 0x1f, R17, 0xf8, !PT ;  /* 0x0000001f00047812 */ /* 0x000fe400078ef811 */
[-C--:B------:R-:W-:Y:S02]  /*3260*/  LEA.HI.SX32 R3, R3, R2.reuse, 0x1b ;  /* 0x0000000203037211 */ /* 0x080fe400078fdaff */
[-C--:B------:R-:W-:Y:S02]  /*3270*/  LEA.HI.SX32 R5, R5, R2.reuse, 0x1b ;  /* 0x0000000205057211 */ /* 0x080fe400078fdaff */
[-C--:B------:R-:W-:Y:S02]  /*3280*/  LEA.HI.SX32 R7, R7, R2.reuse, 0x1b ;  /* 0x0000000207077211 */ /* 0x080fe400078fdaff */
[-C--:B------:R-:W-:Y:S02]  /*3290*/  LEA.HI.SX32 R9, R9, R2.reuse, 0x1b ;  /* 0x0000000209097211 */ /* 0x080fe400078fdaff */
[----:B------:R-:W-:-:S02]  /*32a0*/  LEA.HI.SX32 R11, R11, R2, 0x1b ;  /* 0x000000020b0b7211 */ /* 0x000fc400078fdaff */
[-C--:B------:R-:W-:Y:S02]  /*32b0*/  LEA.HI.SX32 R13, R13, R2.reuse, 0x1b ;  /* 0x000000020d0d7211 */ /* 0x080fe400078fdaff */
[-C--:B------:R-:W-:Y:S02]  /*32c0*/  LEA.HI.SX32 R15, R15, R2.reuse, 0x1b ;  /* 0x000000020f0f7211 */ /* 0x080fe400078fdaff */
[----:B------:R-:W-:Y:S02]  /*32d0*/  LOP3.LUT R0, R17, 0x3e0, RZ, 0xc0, !PT ;  /* 0x000003e011007812 */ /* 0x000fe400078ec0ff */
[----:B------:R-:W-:Y:S02]  /*32e0*/  LEA.HI.SX32 R2, R2, R2, 0x1b ;  /* 0x0000000202027211 */ /* 0x000fe400078fdaff */
[----:B------:R-:W-:Y:S01]  /*32f0*/  LEA R89, R89, UR7, 0x4 ;  /* 0x0000000759597c11 */ /* 0x000fe2000f8e20ff */
[----:B------:R5:W-:Y:S01]  /*3300*/  STL [R1+0x30], R0 ;  /* 0x0000300001007387 */ /* 0x000be20000100800 */
[----:B------:R-:W-:-:S05]  /*3310*/  LEA R2, R2, UR7, 0x4 ;  /* 0x0000000702027c11 */ /* 0x000fca000f8e20ff */
[----:B------:R3:W-:Y:S01]  /*3320*/  STL [R1+0x24], R2 ;  /* 0x0000240201007387 */ /* 0x0007e20000100800 */
[----:B-----5:R-:W-:Y:S02]  /*3330*/  LEA R0, R3, UR7, 0x4 ;  /* 0x0000000703007c11 */ /* 0x020fe4000f8e20ff */
[----:B------:R-:W-:-:S03]  /*3340*/  LEA R3, R5, UR7, 0x4 ;  /* 0x0000000705037c11 */ /* 0x000fc6000f8e20ff */
[----:B------:R5:W-:Y:S01]  /*3350*/  STL [R1+0x20], R0 ;  /* 0x0000200001007387 */ /* 0x000be20000100800 */
[----:B---3--:R-:W-:-:S03]  /*3360*/  LEA R2, R7, UR7, 0x4 ;  /* 0x0000000707027c11 */ /* 0x008fc6000f8e20ff */
[----:B------:R3:W-:Y:S04]  /*3370*/  STL [R1+0x1c], R3 ;  /* 0x00001c0301007387 */ /* 0x0007e80000100800 */
[----:B------:R1:W-:Y:S01]  /*3380*/  STL [R1+0x18], R2 ;  /* 0x0000180201007387 */ /* 0x0003e20000100800 */
[----:B-----5:R-:W-:Y:S02]  /*3390*/  LEA R0, R9, UR7, 0x4 ;  /* 0x0000000709007c11 */ /* 0x020fe4000f8e20ff */
[----:B---3--:R-:W-:-:S03]  /*33a0*/  LEA R3, R11, UR7, 0x4 ;  /* 0x000000070b037c11 */ /* 0x008fc6000f8e20ff */
[----:B------:R3:W-:Y:S01]  /*33b0*/  STL [R1+0x14], R0 ;  /* 0x0000140001007387 */ /* 0x0007e20000100800 */
[----:B-1----:R-:W-:-:S03]  /*33c0*/  LEA R2, R13, UR7, 0x4 ;  /* 0x000000070d027c11 */ /* 0x002fc6000f8e20ff */
[----:B------:R1:W-:Y:S04]  /*33d0*/  STL [R1+0x10], R3 ;  /* 0x0000100301007387 */ /* 0x0003e80000100800 */
[----:B------:R1:W-:Y:S01]  /*33e0*/  STL [R1+0xc], R2 ;  /* 0x00000c0201007387 */ /* 0x0003e20000100800 */
[----:B---3--:R-:W-:Y:S01]  /*33f0*/  LEA R0, R15, UR7, 0x4 ;  /* 0x000000070f007c11 */ /* 0x008fe2000f8e20ff */
[----:B------:R-:W-:-:S04]  /*3400*/  UMOV UR7, URZ ;  /* 0x000000ff00077c82 */ /* 0x000fc80008000000 */
[----:B0-2-4-:R1:W-:Y:S02]  /*3410*/  STL [R1+0x8], R0 ;  /* 0x0000080001007387 */ /* 0x0153e40000100800 */
.L_x_612:
[----:B0-----:R-:W0:Y:S01]  /*3420*/  S2R R96, SR_TID.X ;  /* 0x0000000000607919 */ /* 0x001e220000002100 */
[----:B------:R-:W-:Y:S01]  /*3430*/  UMOV UR14, UR8 ;  /* 0x00000008000e7c82 */ /* 0x000fe20008000000 */
[----:B------:R-:W-:Y:S02]  /*3440*/  UMOV UR15, UR17 ;  /* 0x00000011000f7c82 */ /* 0x000fe40008000000 */
[----:B------:R-:W-:Y:S01]  /*3450*/  UIMAD.WIDE.U32 UR14, UR7, UR30, UR14 ;  /* 0x0000001e070e72a5 */ /* 0x000fe2000f8e000e */
[----:B------:R-:W2:Y:S03]  /*3460*/  S2R R98, SR_TID.X ;  /* 0x0000000000627919 */ /* 0x000ea60000002100 */
[----:B------:R-:W-:Y:S01]  /*3470*/  UIMAD UR15, UR7, UR31, UR15 ;  /* 0x0000001f070f72a4 */ /* 0x000fe2000f8e020f */
[----:B------:R-:W3:Y:S01]  /*3480*/  LDL R114, [R1+0x24] ;  /* 0x0000240001727983 */ /* 0x000ee20000100800 */
[----:B------:R-:W-:-:S03]  /*3490*/  ULEA UR16, UP0, UR14, UR32, 0x3 ;  /* 0x000000200e107291 */ /* 0x000fc6000f8018ff */
[----:B------:R-:W4:Y:S01]  /*34a0*/  LDL R153, [R1+0x20] ;  /* 0x0000200001997983 */ /* 0x000f220000100800 */
[----:B------:R-:W-:Y:S02]  /*34b0*/  ULEA.HI.X UR14, UR14, UR33, UR15, 0x3, UP0 ;  /* 0x000000210e0e7291 */ /* 0x000fe400080f1c0f */
[----:B------:R-:W-:Y:S01]  /*34c0*/  MOV R60, UR16 ;  /* 0x00000010003c7c02 */ /* 0x000fe20008000f00 */
[----:B------:R-:W4:Y:S03]  /*34d0*/  LDL R141, [R1+0x1c] ;  /* 0x00001c00018d7983 */ /* 0x000f260000100800 */
[----:B------:R-:W-:Y:S01]  /*34e0*/  MOV R61, UR14 ;  /* 0x0000000e003d7c02 */ /* 0x000fe20008000f00 */
[----:B------:R-:W-:-:S05]  /*34f0*/  UIMAD.WIDE.U32 UR14, UR7, UR34, URZ ;  /* 0x00000022070e72a5 */ /* 0x000fca000f8e00ff */
[----:B------:R-:W3:Y:S01]  /*3500*/  LDG.E.64 R60, desc[UR26][R60.64] ;  /* 0x0000001a3c3c7981 */ /* 0x000ee2000c1e1b00 */
[----:B------:R-:W-:Y:S02]  /*3510*/  UIMAD UR15, UR7, UR35, UR15 ;  /* 0x00000023070f72a4 */ /* 0x000fe4000f8e020f */
[----:B------:R-:W-:Y:S01]  /*3520*/  ULEA UR16, UP0, UR14, UR20, 0x2 ;  /* 0x000000140e107291 */ /* 0x000fe2000f8010ff */
[----:B0-----:R-:W-:-:S03]  /*3530*/  SHF.L.U32 R96, R96, 0x3, RZ ;  /* 0x0000000360607819 */ /* 0x001fc600000006ff */
[----:B------:R-:W-:Y:S01]  /*3540*/  ULEA.HI.X UR14, UR14, UR21, UR15, 0x2, UP0 ;  /* 0x000000150e0e7291 */ /* 0x000fe200080f140f */
[----:B------:R-:W-:Y:S02]  /*3550*/  LOP3.LUT R96, R96, 0x1f00, RZ, 0xc0, !PT ;  /* 0x00001f0060607812 */ /* 0x000fe400078ec0ff */
[----:B-1----:R-:W-:Y:S02]  /*3560*/  MOV R2, UR16 ;  /* 0x0000001000027c02 */ /* 0x002fe40008000f00 */
[----:B--2---:R-:W-:Y:S02]  /*3570*/  LOP3.LUT R96, R96, 0x1f, R98, 0xf8, !PT ;  /* 0x0000001f60607812 */ /* 0x004fe400078ef862 */
[----:B------:R-:W-:-:S03]  /*3580*/  MOV R3, UR14 ;  /* 0x0000000e00037c02 */ /* 0x000fc60008000f00 */
[----:B------:R-:W-:Y:S01]  /*3590*/  IMAD.WIDE.U32 R2, R96, 0x10, R2 ;  /* 0x0000001060027825 */ /* 0x000fe200078e0002 */
[----:B------:R0:W-:Y:S04]  /*35a0*/  STL [R1+0x34], R28 ;  /* 0x0000341c01007387 */ /* 0x0001e80000100800 */
[----:B------:R-:W2:Y:S04]  /*35b0*/  LDG.E.128 R4, desc[UR26][R2.64] ;  /* 0x0000001a02047981 */ /* 0x000ea8000c1e1d00 */
[----:B------:R-:W4:Y:S04]  /*35c0*/  LDG.E.128 R8, desc[UR26][R2.64+0x200] ;  /* 0x0002001a02087981 */ /* 0x000f28000c1e1d00 */
[----:B------:R-:W4:Y:S04]  /*35d0*/  LDG.E.128 R12, desc[UR26][R2.64+0x400] ;  /* 0x0004001a020c7981 */ /* 0x000f28000c1e1d00 */
[----:B0-----:R-:W4:Y:S04]  /*35e0*/  LDL R28, [R1+0x18] ;  /* 0x00001800011c7983 */ /* 0x001f280000100800 */
[----:B------:R-:W4:Y:S04]  /*35f0*/  LDG.E.128 R16, desc[UR26][R2.64+0x600] ;  /* 0x0006001a02107981 */ /* 0x000f28000c1e1d00 */
[----:B------:R-:W4:Y:S04]  /*3600*/  LDL R160, [R1+0x14] ;  /* 0x0000140001a07983 */ /* 0x000f280000100800 */
[----:B------:R-:W4:Y:S04]  /*3610*/  LDG.E.128 R20, desc[UR26][R2.64+0x800] ;  /* 0x0008001a02147981 */ /* 0x000f28000c1e1d00 */
[----:B------:R-:W4:Y:S04]  /*3620*/  LDL R159, [R1+0x10] ;  /* 0x00001000019f7983 */ /* 0x000f280000100800 */
[----:B------:R-:W4:Y:S04]  /*3630*/  LDG.E.128 R24, desc[UR26][R2.64+0xa00] ;  /* 0x000a001a02187981 */ /* 0x000f28000c1e1d00 */
[----:B------:R-:W4:Y:S04]  /*3640*/  LDL R157, [R1+0xc] ;  /* 0x00000c00019d7983 */ /* 0x000f280000100800 */
[----:B------:R-:W4:Y:S04]  /*3650*/  LDG.E.128 R44, desc[UR26][R2.64+0xc00] ;  /* 0x000c001a022c7981 */ /* 0x000f28000c1e1d00 */
[----:B------:R-:W4:Y:S04]  /*3660*/  LDL R155, [R1+0x8] ;  /* 0x00000800019b7983 */ /* 0x000f280000100800 */
[----:B------:R0:W4:Y:S04]  /*3670*/  LDG.E.128 R48, desc[UR26][R2.64+0xe00] ;  /* 0x000e001a02307981 */ /* 0x000128000c1e1d00 */
[----:B------:R-:W4:Y:S04]  /*3680*/  LDL R113, [R1] ;  /* 0x0000000001717983 */ /* 0x000f280000100800 */
[----:B------:R-:W4:Y:S01]  /*3690*/  LDL R115, [R1+0x4] ;  /* 0x0000040001737983 */ /* 0x000f220000100800 */
[----:B------:R-:W-:-:S04]  /*36a0*/  UIMAD.WIDE.U32 UR14, UR7, UR28, URZ ;  /* 0x0000001c070e72a5 */ /* 0x000fc8000f8e00ff */
[----:B------:R-:W-:Y:S02]  /*36b0*/  UIMAD UR15, UR7, UR29, UR15 ;  /* 0x0000001d070f72a4 */ /* 0x000fe4000f8e020f */
[----:B------:R-:W-:-:S04]  /*36c0*/  ULEA UR16, UP0, UR14, UR18, 0x2 ;  /* 0x000000120e107291 */ /* 0x000fc8000f8010ff */
[----:B------:R-:W-:Y:S01]  /*36d0*/  ULEA.HI.X UR14, UR14, UR19, UR15, 0x2, UP0 ;  /* 0x000000130e0e7291 */ /* 0x000fe200080f140f */
[----:B---3--:R-:W-:Y:S01]  /*36e0*/  FMUL.FTZ R0, R61, R131 ;  /* 0x000000833d007220 */ /* 0x008fe20000410000 */
[----:B------:R-:W-:-:S03]  /*36f0*/  FMUL.FTZ R57, R60, 1.4426950216293334961 ;  /* 0x3fb8aa3b3c397820 */ /* 0x000fc60000410000 */
[----:B------:R-:W-:Y:S01]  /*3700*/  FMUL.RZ R56, R0, 0.15915493667125701904 ;  /* 0x3e22f98300387820 */ /* 0x000fe2000040c000 */
[-C--:B------:R-:W-:Y:S01]  /*3710*/  FMUL.FTZ R0, R61, R130.reuse ;  /* 0x000000823d007220 */ /* 0x080fe20000410000 */
[C---:B------:R-:W-:Y:S01]  /*3720*/  FMUL.FTZ R55, R57.reuse, R131 ;  /* 0x0000008339377220 */ /* 0x040fe20000410000 */
[----:B------:R-:W-:Y:S02]  /*3730*/  FMUL.FTZ R85, R57, R130 ;  /* 0x0000008239557220 */ /* 0x000fe40000410000 */
[----:B------:R-:W-:Y:S01]  /*3740*/  FMUL.RZ R58, R0, 0.15915493667125701904 ;  /* 0x3e22f983003a7820 */ /* 0x000fe2000040c000 */
[----:B------:R-:W-:Y:S01]  /*3750*/  MUFU.SIN R52, R56 ;  /* 0x0000003800347308 */ /* 0x000fe20000000400 */
[----:B------:R-:W-:-:S07]  /*3760*/  FMUL.FTZ R0, R61, R144 ;  /* 0x000000903d007220 */ /* 0x000fce0000410000 */
[----:B------:R-:W1:Y:S08]  /*3770*/  MUFU.COS R88, R56 ;  /* 0x0000003800587308 */ /* 0x000e700000000000 */
[----:B------:R-:W-:Y:S08]  /*3780*/  MUFU.SIN R53, R58 ;  /* 0x0000003a00357308 */ /* 0x000ff00000000400 */
[----:B------:R-:W3:Y:S01]  /*3790*/  MUFU.COS R54, R58 ;  /* 0x0000003a00367308 */ /* 0x000ee20000000000 */
[----:B--2---:R-:W-:Y:S07]  /*37a0*/  STS.128 [R114], R4 ;  /* 0x0000000472007388 */ /* 0x004fee0000000c00 */
[----:B------:R-:W1:Y:S04]  /*37b0*/  MUFU.EX2 R55, R55 ;  /* 0x0000003700377308 */ /* 0x000e680000000800 */
[----:B------:R-:W3:Y:S01]  /*37c0*/  MUFU.EX2 R85, R85 ;  /* 0x0000005500557308 */ /* 0x000ee20000000800 */
[----:B0-----:R-:W-:Y:S01]  /*37d0*/  FMUL.RZ R2, R0, 0.15915493667125701904 ;  /* 0x3e22f98300027820 */ /* 0x001fe2000040c000 */
[----:B----4-:R-:W-:Y:S01]  /*37e0*/  STS.128 [R153+0x200], R8 ;  /* 0x0002000899007388 */ /* 0x010fe20000000c00 */
[----:B------:R-:W-:-:S03]  /*37f0*/  FMUL.FTZ R0, R61, R143 ;  /* 0x0000008f3d007220 */ /* 0x000fc60000410000 */
[----:B------:R-:W-:Y:S01]  /*3800*/  STS.128 [R141+0x400], R12 ;  /* 0x0004000c8d007388 */ /* 0x000fe20000000c00 */
[----:B------:R-:W-:-:S03]  /*3810*/  FMUL.RZ R3, R0, 0.15915493667125701904 ;  /* 0x3e22f98300037820 */ /* 0x000fc6000040c000 */
[----:B------:R-:W-:Y:S01]  /*3820*/  STS.128 [R28+0x600], R16 ;  /* 0x000600101c007388 */ /* 0x000fe20000000c00 */
[----:B------:R-:W-:-:S03]  /*3830*/  FMUL.FTZ R0, R61, R142 ;  /* 0x0000008e3d007220 */ /* 0x000fc60000410000 */
[----:B------:R-:W-:Y:S01]  /*3840*/  STS.128 [R160+0x800], R20 ;  /* 0x00080014a0007388 */ /* 0x000fe20000000c00 */
[----:B-1----:R-:W-:-:S03]  /*3850*/  FMUL.FTZ R88, R55, R88 ;  /* 0x0000005837587220 */ /* 0x002fc60000410000 */
[----:B------:R0:W-:Y:S04]  /*3860*/  STS.128 [R159+0xa00], R24 ;  /* 0x000a00189f007388 */ /* 0x0001e80000000c00 */
[----:B------:R-:W-:Y:S01]  /*3870*/  STS.128 [R157+0xc00], R44 ;  /* 0x000c002c9d007388 */ /* 0x000fe20000000c00 */
[----:B------:R-:W-:-:S03]  /*3880*/  FMUL.RZ R56, R0, 0.15915493667125701904 ;  /* 0x3e22f98300387820 */ /* 0x000fc6000040c000 */
[----:B------:R-:W-:Y:S01]  /*3890*/  STS.128 [R155+0xe00], R48 ;  /* 0x000e00309b007388 */ /* 0x000fe20000000c00 */
[----:B------:R-:W-:Y:S01]  /*38a0*/  NOP ;  /* 0x0000000000007918 */ /* 0x000fe20000000000 */
[----:B0-----:R-:W-:Y:S01]  /*38b0*/  FMUL.FTZ R27, R55, R52 ;  /* 0x00000034371b7220 */ /* 0x001fe20000410000 */
[C---:B---3--:R-:W-:Y:S01]  /*38c0*/  FMUL.FTZ R26, R85.reuse, R54 ;  /* 0x00000036551a7220 */ /* 0x048fe20000410000 */
[----:B------:R-:W-:Y:S01]  /*38d0*/  FMUL.FTZ R25, R85, R53 ;  /* 0x0000003555197220 */ /* 0x000fe20000410000 */
[----:B------:R-:W-:Y:S01]  /*38e0*/  FMUL.FTZ R0, R61, R140 ;  /* 0x0000008c3d007220 */ /* 0x000fe20000410000 */
[----:B------:R-:W0:Y:S01]  /*38f0*/  LDS.128 R52, [R89] ;  /* 0x0000000059347984 */ /* 0x000e220000000c00 */
[----:B------:R-:W-:Y:S01]  /*3900*/  MUFU.SIN R73, R2 ;  /* 0x0000000200497308 */ /* 0x000fe20000000400 */
[----:B------:R-:W-:Y:S01]  /*3910*/  FMUL.FTZ R84, R57, R144 ;  /* 0x0000009039547220 */ /* 0x000fe20000410000 */
[----:B------:R-:W-:Y:S01]  /*3920*/  FMUL.FTZ R86, R61, R133 ;  /* 0x000000853d567220 */ /* 0x000fe20000410000 */
[C---:B------:R-:W-:Y:S01]  /*3930*/  FMUL.FTZ R71, R57.reuse, R139 ;  /* 0x0000008b39477220 */ /* 0x040fe20000410000 */
[----:B------:R-:W-:Y:S01]  /*3940*/  FMUL.FTZ R4, R57, R133 ;  /* 0x0000008539047220 */ /* 0x000fe20000410000 */
[----:B------:R-:W1:Y:S03]  /*3950*/  LDS.128 R44, [R89+0x10] ;  /* 0x00001000592c7984 */ /* 0x000e660000000c00 */
[----:B------:R2:W3:Y:S02]  /*3960*/  MUFU.COS R83, R2 ;  /* 0x0000000200537308 */ /* 0x0004e40000000000 */
[----:B--2---:R-:W-:Y:S01]  /*3970*/  FMUL.RZ R2, R0, 0.15915493667125701904 ;  /* 0x3e22f98300027820 */ /* 0x004fe2000040c000 */
[----:B------:R-:W-:-:S05]  /*3980*/  FMUL.FTZ R0, R61, R139 ;  /* 0x0000008b3d007220 */ /* 0x000fca0000410000 */
[----:B------:R-:W-:Y:S08]  /*3990*/  MUFU.SIN R74, R3 ;  /* 0x00000003004a7308 */ /* 0x000ff00000000400 */
[----:B------:R2:W-:Y:S02]  /*39a0*/  MUFU.COS R79, R3 ;  /* 0x00000003004f7308 */ /* 0x0005e40000000000 */
[----:B--2---:R-:W-:Y:S01]  /*39b0*/  FMUL.RZ R3, R0, 0.15915493667125701904 ;  /* 0x3e22f98300037820 */ /* 0x004fe2000040c000 */
[----:B------:R-:W-:-:S05]  /*39c0*/  FMUL.FTZ R0, R61, R138 ;  /* 0x0000008a3d007220 */ /* 0x000fca0000410000 */
[----:B------:R-:W-:Y:S08]  /*39d0*/  MUFU.SIN R75, R56 ;  /* 0x00000038004b7308 */ /* 0x000ff00000000400 */
[----:B------:R2:W-:Y:S01]  /*39e0*/  MUFU.COS R81, R56 ;  /* 0x0000003800517308 */ /* 0x0005e20000000000 */
[----:B------:R-:W-:Y:S01]  /*39f0*/  FMUL.RZ R95, R86, 0.15915493667125701904 ;  /* 0x3e22f983565f7820 */ /* 0x000fe2000040c000 */
[----:B--2---:R-:W-:Y:S01]  /*3a00*/  FMUL.RZ R56, R0, 0.15915493667125701904 ;  /* 0x3e22f98300387820 */ /* 0x004fe2000040c000 */
[----:B------:R-:W-:-:S05]  /*3a10*/  FMUL.FTZ R0, R61, R137 ;  /* 0x000000893d007220 */ /* 0x000fca0000410000 */
[----:B------:R-:W-:Y:S08]  /*3a20*/  MUFU.SIN R76, R2 ;  /* 0x00000002004c7308 */ /* 0x000ff00000000400 */
[----:B------:R2:W-:Y:S02]  /*3a30*/  MUFU.COS R77, R2 ;  /* 0x00000002004d7308 */ /* 0x0005e40000000000 */
[----:B--2---:R-:W-:Y:S01]  /*3a40*/  FMUL.RZ R2, R0, 0.15915493667125701904 ;  /* 0x3e22f98300027820 */ /* 0x004fe2000040c000 */
[----:B------:R-:W-:-:S05]  /*3a50*/  FMUL.FTZ R0, R61, R136 ;  /* 0x000000883d007220 */ /* 0x000fca0000410000 */
[----:B------:R-:W3:Y:S01]  /*3a60*/  MUFU.EX2 R84, R84 ;  /* 0x0000005400547308 */ /* 0x000ee20000000800 */
[----:B------:R-:W-:-:S03]  /*3a70*/  FMUL.RZ R65, R0, 0.15915493667125701904 ;  /* 0x3e22f98300417820 */ /* 0x000fc6000040c000 */
[----:B------:R-:W2:Y:S01]  /*3a80*/  MUFU.SIN R70, R3 ;  /* 0x0000000300467308 */ /* 0x000ea20000000400 */
[----:B------:R-:W-:Y:S01]  /*3a90*/  FMUL.FTZ R0, R61, R135 ;  /* 0x000000873d007220 */ /* 0x000fe20000410000 */
[C---:B------:R-:W-:Y:S01]  /*3aa0*/  FMUL.FTZ R63, R57.reuse, R136 ;  /* 0x00000088393f7220 */ /* 0x040fe20000410000 */
[----:B------:R-:W-:Y:S02]  /*3ab0*/  FMUL.FTZ R67, R57, R137 ;  /* 0x0000008939437220 */ /* 0x000fe40000410000 */
[----:B------:R-:W-:-:S03]  /*3ac0*/  FMUL.RZ R87, R0, 0.15915493667125701904 ;  /* 0x3e22f98300577820 */ /* 0x000fc6000040c000 */
[----:B------:R-:W4:Y:S08]  /*3ad0*/  MUFU.COS R91, R95 ;  /* 0x0000005f005b7308 */ /* 0x000f300000000000 */
[----:B------:R-:W2:Y:S04]  /*3ae0*/  MUFU.EX2 R71, R71 ;  /* 0x0000004700477308 */ /* 0x000ea80000000800 */
[----:B------:R-:W-:Y:S01]  /*3af0*/  MUFU.SIN R64, R56 ;  /* 0x0000003800407308 */ /* 0x000fe20000000400 */
[----:B------:R-:W-:-:S07]  /*3b00*/  FMUL.FTZ R0, R61, R134 ;  /* 0x000000863d007220 */ /* 0x000fce0000410000 */
[----:B------:R1:W-:Y:S01]  /*3b10*/  MUFU.COS R68, R56 ;  /* 0x0000003800447308 */ /* 0x0003e20000000000 */
[----:B0-----:R-:W-:-:S07]  /*3b20*/  FMUL.FTZ R98, R147, R53 ;  /* 0x0000003593627220 */ /* 0x001fce0000410000 */
[----:B------:R0:W4:Y:S01]  /*3b30*/  MUFU.EX2 R86, R4 ;  /* 0x0000000400567308 */ /* 0x0001220000000800 */
[----:B-1----:R-:W-:-:S03]  /*3b40*/  FMUL.FTZ R56, R57, R135 ;  /* 0x0000008739387220 */ /* 0x002fc60000410000 */
[----:B------:R-:W1:Y:S01]  /*3b50*/  MUFU.COS R60, R65 ;  /* 0x00000041003c7308 */ /* 0x000e620000000000 */
[C---:B---3--:R-:W-:Y:S01]  /*3b60*/  FMUL.FTZ R24, R84.reuse, R83 ;  /* 0x0000005354187220 */ /* 0x048fe20000410000 */
[----:B------:R-:W-:-:S06]  /*3b70*/  FMUL.FTZ R23, R84, R73 ;  /* 0x0000004954177220 */ /* 0x000fcc0000410000 */
[----:B------:R-:W-:Y:S01]  /*3b80*/  MUFU.COS R72, R3 ;  /* 0x0000000300487308 */ /* 0x000fe20000000000 */
[----:B------:R-:W-:-:S07]  /*3b90*/  FMUL.FTZ R53, R27, R25 ;  /* 0x000000191b357220 */ /* 0x000fce0000410000 */
[----:B------:R-:W3:Y:S01]  /*3ba0*/  MUFU.SIN R62, R2 ;  /* 0x00000002003e7308 */ /* 0x000ee20000000400 */
[----:B------:R-:W-:Y:S01]  /*3bb0*/  MOV R84, UR16 ;  /* 0x0000001000547c02 */ /* 0x000fe20008000f00 */
[----:B0-----:R-:W-:-:S06]  /*3bc0*/  FMUL.FTZ R4, R57, R132 ;  /* 0x0000008439047220 */ /* 0x001fcc0000410000 */
[----:B------:R0:W3:Y:S01]  /*3bd0*/  MUFU.SIN R58, R65 ;  /* 0x00000041003a7308 */ /* 0x0000e20000000400 */
[----:B------:R-:W-:-:S07]  /*3be0*/  MOV R85, UR14 ;  /* 0x0000000e00557c02 */ /* 0x000fce0008000f00 */
[----:B------:R-:W-:Y:S08]  /*3bf0*/  MUFU.SIN R3, R87 ;  /* 0x0000005700037308 */ /* 0x000ff00000000400 */
[----:B------:R-:W3:Y:S01]  /*3c00*/  MUFU.COS R59, R87 ;  /* 0x00000057003b7308 */ /* 0x000ee20000000000 */
[----:B------:R-:W-:Y:S01]  /*3c10*/  FMUL.FTZ R78, R57, R142 ;  /* 0x0000008e394e7220 */ /* 0x000fe20000410000 */
[----:B------:R-:W-:-:S06]  /*3c20*/  FMUL.RZ R90, R0, 0.15915493667125701904 ;  /* 0x3e22f983005a7820 */ /* 0x000fcc000040c000 */
[----:B------:R-:W1:Y:S04]  /*3c30*/  MUFU.EX2 R63, R63 ;  /* 0x0000003f003f7308 */ /* 0x000e680000000800 */
[----:B------:R-:W3:Y:S04]  /*3c40*/  MUFU.EX2 R67, R67 ;  /* 0x0000004300437308 */ /* 0x000ee80000000800 */
[----:B------:R-:W3:Y:S01]  /*3c50*/  MUFU.EX2 R56, R56 ;  /* 0x0000003800387308 */ /* 0x000ee20000000800 */
[----:B--2---:R-:W-:Y:S01]  /*3c60*/  FMUL.FTZ R15, R71, R70 ;  /* 0x00000046470f7220 */ /* 0x004fe20000410000 */
[----:B------:R-:W-:Y:S01]  /*3c70*/  FMUL.FTZ R129, R148, R54 ;  /* 0x0000003694817220 */ /* 0x000fe20000410000 */
[C---:B------:R-:W-:Y:S01]  /*3c80*/  FFMA.FTZ R53, R88.reuse, R26, -R53 ;  /* 0x0000001a58357223 */ /* 0x040fe20000010835 */
[----:B0-----:R-:W-:Y:S01]  /*3c90*/  FMUL.FTZ R65, R57, R134 ;  /* 0x0000008639417220 */ /* 0x001fe20000410000 */
[----:B------:R4:W-:Y:S01]  /*3ca0*/  MUFU.EX2 R70, R4 ;  /* 0x0000000400467308 */ /* 0x0009e20000000800 */
[----:B------:R-:W-:Y:S01]  /*3cb0*/  FMUL.FTZ R54, R88, R25 ;  /* 0x0000001958367220 */ /* 0x000fe20000410000 */
[----:B------:R-:W-:-:S04]  /*3cc0*/  IMAD.WIDE.U32 R84, R96, 0x10, R84 ;  /* 0x0000001060547825 */ /* 0x000fc800078e0054 */
[C---:B------:R-:W-:Y:S01]  /*3cd0*/  FMUL.FTZ R82, R57.reuse, R143 ;  /* 0x0000008f39527220 */ /* 0x040fe20000410000 */
[----:B------:R-:W-:Y:S01]  /*3ce0*/  MUFU.COS R66, R2 ;  /* 0x0000000200427308 */ /* 0x000fe20000000000 */
[C---:B------:R-:W-:Y:S01]  /*3cf0*/  FMUL.FTZ R80, R57.reuse, R140 ;  /* 0x0000008c39507220 */ /* 0x040fe20000410000 */
[C---:B------:R-:W-:Y:S01]  /*3d00*/  FMUL.FTZ R69, R57.reuse, R138 ;  /* 0x0000008a39457220 */ /* 0x040fe20000410000 */
[C---:B------:R-:W-:Y:S01]  /*3d10*/  FMUL.FTZ R96, R57.reuse, R146 ;  /* 0x0000009239607220 */ /* 0x040fe20000410000 */
[----:B----4-:R-:W-:Y:S01]  /*3d20*/  FMUL.FTZ R4, R86, R91 ;  /* 0x0000005b56047220 */ /* 0x010fe20000410000 */
[----:B------:R-:W-:Y:S01]  /*3d30*/  FMUL.FTZ R91, R57, R145 ;  /* 0x00000091395b7220 */ /* 0x000fe20000410000 */
[----:B------:R-:W-:Y:S02]  /*3d40*/  FMUL.FTZ R57, R23, R53 ;  /* 0x0000003517397220 */ /* 0x000fe40000410000 */
[----:B------:R-:W-:Y:S01]  /*3d50*/  MUFU.SIN R0, R90 ;  /* 0x0000005a00007308 */ /* 0x000fe20000000400 */
[----:B------:R-:W-:Y:S01]  /*3d60*/  FFMA.FTZ R54, R27, R26, R54 ;  /* 0x0000001a1b367223 */ /* 0x000fe20000010036 */
[----:B------:R-:W-:Y:S01]  /*3d70*/  FMUL.FTZ R99, R147, R52 ;  /* 0x0000003493637220 */ /* 0x000fe20000410000 */
[----:B-1----:R-:W-:Y:S01]  /*3d80*/  FMUL.FTZ R10, R63, R60 ;  /* 0x0000003c3f0a7220 */ /* 0x002fe20000410000 */
[----:B---3--:R-:W-:-:S04]  /*3d90*/  FMUL.FTZ R11, R67, R62 ;  /* 0x0000003e430b7220 */ /* 0x008fc80000410000 */
[----:B------:R-:W0:Y:S01]  /*3da0*/  MUFU.EX2 R78, R78 ;  /* 0x0000004e004e7308 */ /* 0x000e220000000800 */
[----:B------:R-:W-:Y:S01]  /*3db0*/  FMUL.FTZ R9, R63, R58 ;  /* 0x0000003a3f097220 */ /* 0x000fe20000410000 */
[C---:B------:R-:W-:Y:S01]  /*3dc0*/  FMUL.FTZ R8, R56.reuse, R59 ;  /* 0x0000003b38087220 */ /* 0x040fe20000410000 */
[----:B------:R-:W-:Y:S01]  /*3dd0*/  FMUL.FTZ R7, R56, R3 ;  /* 0x0000000338077220 */ /* 0x000fe20000410000 */
[----:B------:R-:W1:Y:S01]  /*3de0*/  MUFU.COS R2, R90 ;  /* 0x0000005a00027308 */ /* 0x000e620000000000 */
[----:B------:R-:W-:Y:S01]  /*3df0*/  FMUL.FTZ R60, R98, R25 ;  /* 0x00000019623c7220 */ /* 0x000fe20000410000 */
[----:B------:R-:W-:Y:S01]  /*3e00*/  FMUL.FTZ R128, R148, R55 ;  /* 0x0000003794807220 */ /* 0x000fe20000410000 */
[----:B------:R-:W-:Y:S01]  /*3e10*/  FFMA.FTZ R62, R24, R54, R57 ;  /* 0x00000036183e7223 */ /* 0x000fe20000010039 */
[----:B------:R-:W-:Y:S01]  /*3e20*/  FMUL.FTZ R55, R99, R25 ;  /* 0x0000001963377220 */ /* 0x000fe20000410000 */
[----:B------:R-:W2:Y:S03]  /*3e30*/  LDS.128 R56, [R89+0x20] ;  /* 0x0000200059387984 */ /* 0x000ea60000000c00 */
[----:B------:R-:W1:Y:S01]  /*3e40*/  MUFU.EX2 R65, R65 ;  /* 0x0000004100417308 */ /* 0x000e620000000800 */
[----:B------:R-:W-:Y:S01]  /*3e50*/  FMUL.FTZ R5, R61, R132 ;  /* 0x000000843d057220 */ /* 0x000fe20000410000 */
[-C--:B------:R-:W-:Y:S01]  /*3e60*/  FFMA.FTZ R60, R99, R26.reuse, -R60 ;  /* 0x0000001a633c7223 */ /* 0x080fe2000001083c */
[----:B------:R-:W-:Y:S01]  /*3e70*/  FFMA.FTZ R55, R98, R26, R55 ;  /* 0x0000001a62377223 */ /* 0x000fe20000010037 */
[----:B------:R-:W3:Y:S01]  /*3e80*/  MUFU.EX2 R82, R82 ;  /* 0x0000005200527308 */ /* 0x000ee20000000800 */
[----:B------:R-:W-:Y:S01]  /*3e90*/  FMUL.FTZ R63, R23, R54 ;  /* 0x00000036173f7220 */ /* 0x000fe20000410000 */
[----:B------:R-:W-:Y:S01]  /*3ea0*/  FMUL.RZ R5, R5, 0.15915493667125701904 ;  /* 0x3e22f98305057820 */ /* 0x000fe2000040c000 */
[----:B------:R-:W-:Y:S01]  /*3eb0*/  FADD.FTZ R60, R129, R60 ;  /* 0x0000003c813c7221 */ /* 0x000fe20000010000 */
[----:B------:R-:W-:Y:S01]  /*3ec0*/  FADD.FTZ R55, R128, R55 ;  /* 0x0000003780377221 */ /* 0x000fe20000010000 */
[----:B0-----:R-:W-:Y:S01]  /*3ed0*/  FMUL.FTZ R19, R78, R75 ;  /* 0x0000004b4e137220 */ /* 0x001fe20000410000 */
[----:B------:R-:W-:Y:S01]  /*3ee0*/  FFMA.FTZ R63, R24, R53, -R63 ;  /* 0x00000035183f7223 */ /* 0x000fe2000001083f */
[----:B------:R-:W-:Y:S01]  /*3ef0*/  MUFU.SIN R73, R5 ;  /* 0x0000000500497308 */ /* 0x000fe20000000400 */
[----:B------:R-:W-:Y:S01]  /*3f00*/  FMUL.FTZ R53, R23, R60 ;  /* 0x0000003c17357220 */ /* 0x000fe20000410000 */
[----:B------:R-:W-:Y:S01]  /*3f10*/  FMUL.FTZ R52, R61, R145 ;  /* 0x000000913d347220 */ /* 0x000fe20000410000 */
[----:B-1----:R-:W-:Y:S01]  /*3f20*/  FMUL.FTZ R6, R65, R2 ;  /* 0x0000000241067220 */ /* 0x002fe20000410000 */
[C---:B------:R-:W-:Y:S01]  /*3f30*/  FMUL.FTZ R126, R149.reuse, R45 ;  /* 0x0000002d957e7220 */ /* 0x040fe20000410000 */
[----:B------:R-:W-:Y:S01]  /*3f40*/  FMUL.FTZ R127, R149, R44 ;  /* 0x0000002c957f7220 */ /* 0x000fe20000410000 */
[C---:B------:R-:W-:Y:S01]  /*3f50*/  FMUL.FTZ R125, R150.reuse, R46 ;  /* 0x0000002e967d7220 */ /* 0x040fe20000410000 */
[----:B------:R-:W-:Y:S01]  /*3f60*/  FMUL.FTZ R124, R150, R47 ;  /* 0x0000002f967c7220 */ /* 0x000fe20000410000 */
[----:B------:R0:W-:Y:S01]  /*3f70*/  MUFU.COS R75, R5 ;  /* 0x00000005004b7308 */ /* 0x0001e20000000000 */
[-C--:B------:R-:W-:Y:S01]  /*3f80*/  FFMA.FTZ R53, R24, R55.reuse, R53 ;  /* 0x0000003718357223 */ /* 0x080fe20000010035 */
[----:B------:R-:W-:Y:S01]  /*3f90*/  FMUL.RZ R54, R52, 0.15915493667125701904 ;  /* 0x3e22f98334367820 */ /* 0x000fe2000040c000 */
[----:B------:R-:W4:Y:S01]  /*3fa0*/  LDG.E.128 R48, desc[UR26][R84.64] ;  /* 0x0000001a54307981 */ /* 0x000f22000c1e1d00 */
[----:B0-----:R-:W-:Y:S01]  /*3fb0*/  FMUL.FTZ R5, R65, R0 ;  /* 0x0000000041057220 */ /* 0x001fe20000410000 */
[----:B------:R-:W-:Y:S01]  /*3fc0*/  FMUL.FTZ R65, R23, R55 ;  /* 0x0000003717417220 */ /* 0x000fe20000410000 */
[----:B---3--:R-:W-:Y:S01]  /*3fd0*/  FMUL.FTZ R21, R82, R74 ;  /* 0x0000004a52157220 */ /* 0x008fe20000410000 */
[----:B------:R-:W-:-:S02]  /*3fe0*/  FADD.FTZ R53, R126, R53 ;  /* 0x000000357e357221 */ /* 0x000fc40000010000 */
[----:B------:R-:W-:Y:S01]  /*3ff0*/  FFMA.FTZ R52, R24, R60, -R65 ;  /* 0x0000003c18347223 */ /* 0x000fe20000010841 */
[----:B------:R-:W-:Y:S01]  /*4000*/  FMUL.FTZ R22, R82, R79 ;  /* 0x0000004f52167220 */ /* 0x000fe20000410000 */
[----:B------:R-:W-:Y:S02]  /*4010*/  FMUL.FTZ R45, R21, R53 ;  /* 0x00000035152d7220 */ /* 0x000fe40000410000 */
[----:B------:R-:W-:-:S04]  /*4020*/  FADD.FTZ R52, R127, R52 ;  /* 0x000000347f347221 */ /* 0x000fc80000010000 */
[-C--:B------:R-:W-:Y:S01]  /*4030*/  FMUL.FTZ R55, R21, R52.reuse ;  /* 0x0000003415377220 */ /* 0x080fe20000410000 */
[C---:B------:R-:W-:Y:S01]  /*4040*/  FFMA.FTZ R52, R22.reuse, R52, -R45 ;  /* 0x0000003416347223 */ /* 0x040fe2000001082d */
[----:B------:R-:W-:Y:S01]  /*4050*/  FMUL.FTZ R12, R67, R66 ;  /* 0x00000042430c7220 */ /* 0x000fe20000410000 */
[----:B------:R-:W0:Y:S01]  /*4060*/  LDS.128 R44, [R89+0x30] ;  /* 0x00003000592c7984 */ /* 0x000e220000000c00 */
[----:B------:R-:W-:Y:S01]  /*4070*/  FFMA.FTZ R55, R22, R53, R55 ;  /* 0x0000003516377223 */ /* 0x000fe20000010037 */
[C---:B------:R-:W-:Y:S01]  /*4080*/  FMUL.FTZ R67, R21.reuse, R62 ;  /* 0x0000003e15437220 */ /* 0x040fe20000410000 */
[----:B------:R-:W1:Y:S02]  /*4090*/  MUFU.EX2 R80, R80 ;  /* 0x0000005000507308 */ /* 0x000e640000000800 */
[----:B------:R-:W-:Y:S01]  /*40a0*/  FADD.FTZ R55, R124, R55 ;  /* 0x000000377c377221 */ /* 0x000fe20000010000 */
[-C--:B------:R-:W-:Y:S01]  /*40b0*/  FFMA.FTZ R67, R22, R63.reuse, -R67 ;  /* 0x0000003f16437223 */ /* 0x080fe20000010843 */
[----:B------:R-:W-:Y:S01]  /*40c0*/  FMUL.FTZ R63, R21, R63 ;  /* 0x0000003f153f7220 */ /* 0x000fe20000410000 */
[----:B------:R-:W-:Y:S01]  /*40d0*/  FMUL.FTZ R61, R61, R146 ;  /* 0x000000923d3d7220 */ /* 0x000fe20000410000 */
[----:B------:R-:W-:Y:S01]  /*40e0*/  FADD.FTZ R52, R125, R52 ;  /* 0x000000347d347221 */ /* 0x000fe20000010000 */
[----:B------:R-:W-:Y:S01]  /*40f0*/  FMUL.FTZ R20, R78, R81 ;  /* 0x000000514e147220 */ /* 0x000fe20000410000 */
[C---:B------:R-:W-:Y:S01]  /*4100*/  FMUL.FTZ R65, R19.reuse, R55 ;  /* 0x0000003713417220 */ /* 0x040fe20000410000 */
[----:B------:R3:W-:Y:S01]  /*4110*/  MUFU.SIN R87, R95 ;  /* 0x0000005f00577308 */ /* 0x0007e20000000400 */
[----:B------:R-:W-:Y:S01]  /*4120*/  FFMA.FTZ R63, R22, R62, R63 ;  /* 0x0000003e163f7223 */ /* 0x000fe2000001003f */
[-C--:B------:R-:W-:Y:S01]  /*4130*/  FMUL.FTZ R62, R19, R52.reuse ;  /* 0x00000034133e7220 */ /* 0x080fe20000410000 */
[----:B------:R-:W-:Y:S01]  /*4140*/  FFMA.FTZ R52, R20, R52, -R65 ;  /* 0x0000003414347223 */ /* 0x000fe20000010841 */
[----:B--2---:R-:W-:-:S04]  /*4150*/  FMUL.FTZ R123, R151, R56 ;  /* 0x00000038977b7220 */ /* 0x004fc80000410000 */
[----:B------:R-:W2:Y:S01]  /*4160*/  MUFU.COS R90, R54 ;  /* 0x00000036005a7308 */ /* 0x000ea20000000000 */
[----:B---3--:R-:W-:Y:S01]  /*4170*/  FMUL.RZ R95, R61, 0.15915493667125701904 ;  /* 0x3e22f9833d5f7820 */ /* 0x008fe2000040c000 */
[----:B-1----:R-:W-:Y:S01]  /*4180*/  FMUL.FTZ R17, R80, R76 ;  /* 0x0000004c50117220 */ /* 0x002fe20000410000 */
[----:B------:R-:W-:Y:S01]  /*4190*/  FFMA.FTZ R65, R20, R55, R62 ;  /* 0x0000003714417223 */ /* 0x000fe2000001003e */
[----:B------:R-:W-:-:S04]  /*41a0*/  FMUL.FTZ R122, R151, R57 ;  /* 0x00000039977a7220 */ /* 0x000fc80000410000 */
[----:B------:R1:W3:Y:S01]  /*41b0*/  MUFU.SIN R60, R54 ;  /* 0x00000036003c7308 */ /* 0x0002e20000000400 */
[----:B------:R-:W-:Y:S01]  /*41c0*/  FADD.FTZ R56, R123, R52 ;  /* 0x000000347b387221 */ /* 0x000fe20000010000 */
[----:B------:R-:W-:Y:S01]  /*41d0*/  FMUL.FTZ R18, R80, R77 ;  /* 0x0000004d50127220 */ /* 0x000fe20000410000 */
[----:B------:R-:W-:-:S05]  /*41e0*/  FADD.FTZ R65, R122, R65 ;  /* 0x000000417a417221 */ /* 0x000fca0000010000 */
[----:B------:R-:W2:Y:S04]  /*41f0*/  MUFU.EX2 R91, R91 ;  /* 0x0000005b005b7308 */ /* 0x000ea80000000800 */
[----:B------:R-:W-:Y:S01]  /*4200*/  MUFU.SIN R61, R95 ;  /* 0x0000005f003d7308 */ /* 0x000fe20000000400 */
[----:B------:R-:W-:Y:S01]  /*4210*/  FMUL.FTZ R62, R17, R56 ;  /* 0x00000038113e7220 */ /* 0x000fe20000410000 */
[C---:B------:R-:W-:Y:S01]  /*4220*/  FMUL.FTZ R53, R19.reuse, R63 ;  /* 0x0000003f13357220 */ /* 0x040fe20000410000 */
[----:B-1----:R-:W-:-:S05]  /*4230*/  FMUL.FTZ R54, R19, R67 ;  /* 0x0000004313367220 */ /* 0x002fca0000410000 */
[----:B------:R-:W-:Y:S01]  /*4240*/  MUFU.EX2 R96, R96 ;  /* 0x0000006000607308 */ /* 0x000fe20000000800 */
[C---:B------:R-:W-:Y:S01]  /*4250*/  FMUL.FTZ R121, R152.reuse, R59 ;  /* 0x0000003b98797220 */ /* 0x040fe20000410000 */
[----:B------:R-:W-:Y:S02]  /*4260*/  FMUL.FTZ R120, R152, R58 ;  /* 0x0000003a98787220 */ /* 0x000fe40000410000 */
[----:B------:R-:W1:Y:S01]  /*4270*/  MUFU.EX2 R69, R69 ;  /* 0x0000004500457308 */ /* 0x000e620000000800 */
[----:B------:R-:W-:Y:S01]  /*4280*/  FMUL.FTZ R16, R71, R72 ;  /* 0x0000004847107220 */ /* 0x000fe20000410000 */
[C---:B0-----:R-:W-:Y:S01]  /*4290*/  FMUL.FTZ R119, R154.reuse, R44 ;  /* 0x0000002c9a777220 */ /* 0x041fe20000410000 */
[----:B------:R-:W-:Y:S01]  /*42a0*/  FMUL.FTZ R118, R154, R45 ;  /* 0x0000002d9a767220 */ /* 0x000fe20000410000 */
[----:B------:R-:W0:Y:S01]  /*42b0*/  MUFU.COS R95, R95 ;  /* 0x0000005f005f7308 */ /* 0x000e220000000000 */
[-C--:B------:R-:W-:Y:S01]  /*42c0*/  FFMA.FTZ R62, R18, R65.reuse, R62 ;  /* 0x00000041123e7223 */ /* 0x080fe2000001003e */
[----:B------:R-:W-:Y:S01]  /*42d0*/  FMUL.FTZ R65, R17, R65 ;  /* 0x0000004111417220 */ /* 0x000fe20000410000 */
[C---:B------:R-:W-:Y:S01]  /*42e0*/  FFMA.FTZ R67, R20.reuse, R67, -R53 ;  /* 0x0000004314437223 */ /* 0x040fe20000010835 */
[----:B------:R-:W-:Y:S01]  /*42f0*/  FFMA.FTZ R63, R20, R63, R54 ;  /* 0x0000003f143f7223 */ /* 0x000fe20000010036 */
[C---:B--2---:R-:W-:Y:S01]  /*4300*/  FMUL.FTZ R90, R91.reuse, R90 ;  /* 0x0000005a5b5a7220 */ /* 0x044fe20000410000 */
[----:B------:R-:W-:Y:S01]  /*4310*/  FFMA.FTZ R65, R18, R56, -R65 ;  /* 0x0000003812417223 */ /* 0x000fe20000010841 */
[----:B---3--:R-:W-:Y:S01]  /*4320*/  FMUL.FTZ R91, R91, R60 ;  /* 0x0000003c5b5b7220 */ /* 0x008fe20000410000 */
[C---:B------:R-:W-:Y:S01]  /*4330*/  FMUL.FTZ R57, R17.reuse, R63 ;  /* 0x0000003f11397220 */ /* 0x040fe20000410000 */
[-C--:B------:R-:W-:Y:S01]  /*4340*/  FMUL.FTZ R60, R17, R67.reuse ;  /* 0x00000043113c7220 */ /* 0x080fe20000410000 */
[----:B------:R-:W-:Y:S01]  /*4350*/  FADD.FTZ R62, R121, R62 ;  /* 0x0000003e793e7221 */ /* 0x000fe20000010000 */
[----:B------:R-:W-:Y:S01]  /*4360*/  FADD.FTZ R65, R120, R65 ;  /* 0x0000004178417221 */ /* 0x000fe20000010000 */
[C---:B------:R-:W-:Y:S01]  /*4370*/  FFMA.FTZ R57, R18.reuse, R67, -R57 ;  /* 0x0000004312397223 */ /* 0x040fe20000010839 */
[----:B------:R-:W-:Y:S01]  /*4380*/  FFMA.FTZ R60, R18, R63, R60 ;  /* 0x0000003f123c7223 */ /* 0x000fe2000001003c */
[----:B------:R-:W-:Y:S01]  /*4390*/  FMUL.FTZ R63, R15, R62 ;  /* 0x0000003e0f3f7220 */ /* 0x000fe20000410000 */
[----:B-1----:R-:W-:Y:S01]  /*43a0*/  FMUL.FTZ R13, R69, R64 ;  /* 0x00000040450d7220 */ /* 0x002fe20000410000 */
[C---:B------:R-:W-:Y:S01]  /*43b0*/  FMUL.FTZ R116, R156.reuse, R47 ;  /* 0x0000002f9c747220 */ /* 0x040fe20000410000 */
[----:B------:R-:W-:Y:S01]  /*43c0*/  FMUL.FTZ R117, R156, R46 ;  /* 0x0000002e9c757220 */ /* 0x000fe20000410000 */
[C---:B0-----:R-:W-:Y:S01]  /*43d0*/  FMUL.FTZ R95, R96.reuse, R95 ;  /* 0x0000005f605f7220 */ /* 0x041fe20000410000 */
[----:B------:R-:W-:Y:S01]  /*43e0*/  FMUL.FTZ R96, R96, R61 ;  /* 0x0000003d60607220 */ /* 0x000fe20000410000 */
[C---:B------:R-:W-:Y:S01]  /*43f0*/  FMUL.FTZ R61, R15.reuse, R65 ;  /* 0x000000410f3d7220 */ /* 0x040fe20000410000 */
[----:B------:R-:W-:Y:S01]  /*4400*/  FMUL.FTZ R59, R15, R57 ;  /* 0x000000390f3b7220 */ /* 0x000fe20000410000 */
[C---:B------:R-:W-:Y:S01]  /*4410*/  FFMA.FTZ R56, R16.reuse, R65, -R63 ;  /* 0x0000004110387223 */ /* 0x040fe2000001083f */
[----:B------:R-:W-:Y:S01]  /*4420*/  FMUL.FTZ R14, R69, R68 ;  /* 0x00000044450e7220 */ /* 0x000fe20000410000 */
[C---:B------:R-:W-:Y:S01]  /*4430*/  FFMA.FTZ R61, R16.reuse, R62, R61 ;  /* 0x0000003e103d7223 */ /* 0x040fe2000001003d */
[-C--:B------:R-:W-:Y:S01]  /*4440*/  FFMA.FTZ R59, R16, R60.reuse, R59 ;  /* 0x0000003c103b7223 */ /* 0x080fe2000001003b */
[----:B------:R-:W-:Y:S01]  /*4450*/  FMUL.FTZ R60, R15, R60 ;  /* 0x0000003c0f3c7220 */ /* 0x000fe20000410000 */
[----:B------:R-:W-:Y:S01]  /*4460*/  FADD.FTZ R56, R119, R56 ;  /* 0x0000003877387221 */ /* 0x000fe20000010000 */
[----:B------:R-:W-:Y:S01]  /*4470*/  FADD.FTZ R61, R118, R61 ;  /* 0x0000003d763d7221 */ /* 0x000fe20000010000 */
[----:B------:R-:W-:Y:S01]  /*4480*/  FMUL.FTZ R3, R86, R87 ;  /* 0x0000005756037220 */ /* 0x000fe20000410000 */
[----:B------:R-:W-:Y:S01]  /*4490*/  FFMA.FTZ R60, R16, R57, -R60 ;  /* 0x00000039103c7223 */ /* 0x000fe2000001083c */
[CC--:B------:R-:W-:Y:S01]  /*44a0*/  FMUL.FTZ R63, R13.reuse, R56.reuse ;  /* 0x000000380d3f7220 */ /* 0x0c0fe20000410000 */
[C---:B------:R-:W-:Y:S01]  /*44b0*/  FMUL.FTZ R57, R13.reuse, R61 ;  /* 0x0000003d0d397220 */ /* 0x040fe20000410000 */
[C---:B------:R-:W-:Y:S01]  /*44c0*/  FMUL.FTZ R45, R13.reuse, R59 ;  /* 0x0000003b0d2d7220 */ /* 0x040fe20000410000 */
[----:B------:R-:W2:Y:S01]  /*44d0*/  LDG.E.128 R52, desc[UR26][R84.64+0x200] ;  /* 0x0002001a54347981 */ /* 0x000ea2000c1e1d00 */
[C---:B------:R-:W-:Y:S01]  /*44e0*/  FFMA.FTZ R63, R14.reuse, R61, R63 ;  /* 0x0000003d0e3f7223 */ /* 0x040fe2000001003f */
[C---:B------:R-:W-:Y:S01]  /*44f0*/  FFMA.FTZ R44, R14.reuse, R56, -R57 ;  /* 0x000000380e2c7223 */ /* 0x040fe20000010839 */
[-C--:B------:R-:W-:Y:S01]  /*4500*/  FFMA.FTZ R45, R14, R60.reuse, -R45 ;  /* 0x0000003c0e2d7223 */ /* 0x080fe2000001082d */
[----:B------:R-:W-:Y:S01]  /*4510*/  FMUL.FTZ R60, R13, R60 ;  /* 0x0000003c0d3c7220 */ /* 0x000fe20000410000 */
[----:B------:R-:W-:Y:S01]  /*4520*/  FADD.FTZ R63, R116, R63 ;  /* 0x0000003f743f7221 */ /* 0x000fe20000010000 */
[----:B------:R-:W-:Y:S01]  /*4530*/  FADD.FTZ R44, R117, R44 ;  /* 0x0000002c752c7221 */ /* 0x000fe20000010000 */
[C---:B------:R-:W-:Y:S01]  /*4540*/  FMUL.FTZ R47, R11.reuse, R45 ;  /* 0x0000002d0b2f7220 */ /* 0x040fe20000410000 */
[----:B------:R-:W-:Y:S01]  /*4550*/  FFMA.FTZ R60, R14, R59, R60 ;  /* 0x0000003b0e3c7223 */ /* 0x000fe2000001003c */
[CC--:B------:R-:W-:Y:S01]  /*4560*/  FMUL.FTZ R61, R11.reuse, R63.reuse ;  /* 0x0000003f0b3d7220 */ /* 0x0c0fe20000410000 */
[C---:B------:R-:W-:Y:S01]  /*4570*/  FMUL.FTZ R102, R11.reuse, R44 ;  /* 0x0000002c0b667220 */ /* 0x040fe20000410000 */
[----:B------:R-:W3:Y:S01]  /*4580*/  LDG.E.128 R64, desc[UR26][R84.64+0x600] ;  /* 0x0006001a54407981 */ /* 0x000ee2000c1e1d00 */
[-C--:B------:R-:W-:Y:S01]  /*4590*/  FMUL.FTZ R87, R11, R60.reuse ;  /* 0x0000003c0b577220 */ /* 0x080fe20000410000 */
[C---:B------:R-:W-:Y:S01]  /*45a0*/  FFMA.FTZ R86, R12.reuse, R60, R47 ;  /* 0x0000003c0c567223 */ /* 0x040fe2000001002f */
[C---:B------:R-:W-:Y:S01]  /*45b0*/  FFMA.FTZ R105, R12.reuse, R44, -R61 ;  /* 0x0000002c0c697223 */ /* 0x040fe2000001083d */
[----:B------:R-:W-:Y:S01]  /*45c0*/  FFMA.FTZ R102, R12, R63, R102 ;  /* 0x0000003f0c667223 */ /* 0x000fe20000010066 */
[----:B------:R-:W0:Y:S04]  /*45d0*/  LDS.128 R80, [R89+0x40] ;  /* 0x0000400059507984 */ /* 0x000e280000000c00 */
[----:B------:R-:W3:Y:S04]  /*45e0*/  LDG.E.128 R60, desc[UR26][R84.64+0x400] ;  /* 0x0004001a543c7981 */ /* 0x000ee8000c1e1d00 */
[----:B------:R-:W1:Y:S01]  /*45f0*/  LDS.128 R56, [R89+0x50] ;  /* 0x0000500059387984 */ /* 0x000e620000000c00 */
[C---:B------:R-:W-:Y:S01]  /*4600*/  FMUL.FTZ R2, R70.reuse, R75 ;  /* 0x0000004b46027220 */ /* 0x040fe20000410000 */
[----:B------:R-:W-:-:S02]  /*4610*/  FMUL.FTZ R0, R70, R73 ;  /* 0x0000004946007220 */ /* 0x000fc40000410000 */
[----:B------:R-:W3:Y:S01]  /*4620*/  LDG.E.128 R68, desc[UR26][R84.64+0x800] ;  /* 0x0008001a54447981 */ /* 0x000ee2000c1e1d00 */
[----:B------:R-:W-:-:S03]  /*4630*/  FFMA.FTZ R87, R12, R45, -R87 ;  /* 0x0000002d0c577223 */ /* 0x000fc60000010857 */
[----:B------:R-:W3:Y:S04]  /*4640*/  LDG.E.128 R72, desc[UR26][R84.64+0xa00] ;  /* 0x000a001a54487981 */ /* 0x000ee8000c1e1d00 */
[----:B------:R-:W3:Y:S04]  /*4650*/  LDG.E.128 R76, desc[UR26][R84.64+0xc00] ;  /* 0x000c001a544c7981 */ /* 0x000ee8000c1e1d00 */
[----:B------:R0:W3:Y:S01]  /*4660*/  LDG.E.128 R44, desc[UR26][R84.64+0xe00] ;  /* 0x000e001a542c7981 */ /* 0x0000e2000c1e1d00 */
[----:B------:R-:W-:Y:S01]  /*4670*/  FMUL.FTZ R103, R9, R86 ;  /* 0x0000005609677220 */ /* 0x000fe20000410000 */
[C---:B0-----:R-:W-:Y:S01]  /*4680*/  FMUL.FTZ R100, R158.reuse, R80 ;  /* 0x000000509e647220 */ /* 0x041fe20000410000 */
[----:B------:R-:W-:-:S03]  /*4690*/  FMUL.FTZ R101, R158, R81 ;  /* 0x000000519e657220 */ /* 0x000fc60000410000 */
[----:B------:R-:W-:Y:S01]  /*46a0*/  FADD.FTZ R105, R100, R105 ;  /* 0x0000006964697221 */ /* 0x000fe20000010000 */
[----:B------:R-:W-:Y:S01]  /*46b0*/  FMUL.FTZ R81, R9, R87 ;  /* 0x0000005709517220 */ /* 0x000fe20000410000 */
[----:B------:R-:W-:Y:S02]  /*46c0*/  FADD.FTZ R80, R101, R102 ;  /* 0x0000006665507221 */ /* 0x000fe40000010000 */
[C---:B------:R-:W-:Y:S01]  /*46d0*/  FMUL.FTZ R107, R9.reuse, R105 ;  /* 0x00000069096b7220 */ /* 0x040fe20000410000 */
[C---:B------:R-:W-:Y:S01]  /*46e0*/  FFMA.FTZ R87, R10.reuse, R87, -R103 ;  /* 0x000000570a577223 */ /* 0x040fe20000010867 */
[C---:B------:R-:W-:Y:S02]  /*46f0*/  FFMA.FTZ R86, R10.reuse, R86, R81 ;  /* 0x000000560a567223 */ /* 0x040fe40000010051 */
[CC--:B------:R-:W-:Y:S01]  /*4700*/  FFMA.FTZ R104, R10.reuse, R80.reuse, R107 ;  /* 0x000000500a687223 */ /* 0x0c0fe2000001006b */
[----:B------:R-:W-:Y:S01]  /*4710*/  FMUL.FTZ R107, R9, R80 ;  /* 0x00000050096b7220 */ /* 0x000fe20000410000 */
[----:B------:R-:W-:Y:S01]  /*4720*/  FMUL.FTZ R85, R7, R87 ;  /* 0x0000005707557220 */ /* 0x000fe20000410000 */
[----:B------:R-:W-:Y:S01]  /*4730*/  FMUL.FTZ R103, R161, R83 ;  /* 0x00000053a1677220 */ /* 0x000fe20000410000 */
[----:B------:R-:W-:Y:S01]  /*4740*/  FMUL.FTZ R84, R7, R86 ;  /* 0x0000005607547220 */ /* 0x000fe20000410000 */
[----:B------:R-:W-:Y:S01]  /*4750*/  FMUL.FTZ R102, R161, R82 ;  /* 0x00000052a1667220 */ /* 0x000fe20000410000 */
[----:B------:R-:W-:Y:S01]  /*4760*/  FFMA.FTZ R105, R10, R105, -R107 ;  /* 0x000000690a697223 */ /* 0x000fe2000001086b */
[C---:B------:R-:W-:Y:S01]  /*4770*/  FFMA.FTZ R86, R8.reuse, R86, R85 ;  /* 0x0000005608567223 */ /* 0x040fe20000010055 */
[----:B------:R-:W0:Y:S01]  /*4780*/  LDS.128 R80, [R89+0x60] ;  /* 0x0000600059507984 */ /* 0x000e220000000c00 */
[----:B------:R-:W-:Y:S01]  /*4790*/  FFMA.FTZ R84, R8, R87, -R84 ;  /* 0x0000005708547223 */ /* 0x000fe20000010854 */
[----:B------:R-:W-:Y:S01]  /*47a0*/  FADD.FTZ R85, R103, R104 ;  /* 0x0000006867557221 */ /* 0x000fe20000010000 */
[----:B------:R-:W-:Y:S01]  /*47b0*/  FADD.FTZ R87, R102, R105 ;  /* 0x0000006966577221 */ /* 0x000fe20000010000 */
[C---:B------:R-:W-:Y:S01]  /*47c0*/  FMUL.FTZ R107, R5.reuse, R86 ;  /* 0x00000056056b7220 */ /* 0x040fe20000410000 */
[-C--:B------:R-:W-:Y:S01]  /*47d0*/  FMUL.FTZ R106, R5, R84.reuse ;  /* 0x00000054056a7220 */ /* 0x080fe20000410000 */
[C---:B------:R-:W-:Y:S01]  /*47e0*/  FMUL.FTZ R104, R7.reuse, R85 ;  /* 0x0000005507687220 */ /* 0x040fe20000410000 */
[-C--:B------:R-:W-:Y:S01]  /*47f0*/  FMUL.FTZ R105, R7, R87.reuse ;  /* 0x0000005707697220 */ /* 0x080fe20000410000 */
[C---:B------:R-:W-:Y:S01]  /*4800*/  FFMA.FTZ R84, R6.reuse, R84, -R107 ;  /* 0x0000005406547223 */ /* 0x040fe2000001086b */
[----:B------:R-:W-:Y:S01]  /*4810*/  FFMA.FTZ R86, R6, R86, R106 ;  /* 0x0000005606567223 */ /* 0x000fe2000001006a */
[C---:B------:R-:W-:Y:S01]  /*4820*/  FFMA.FTZ R87, R8.reuse, R87, -R104 ;  /* 0x0000005708577223 */ /* 0x040fe20000010868 */
[----:B------:R-:W-:Y:S01]  /*4830*/  FFMA.FTZ R85, R8, R85, R105 ;  /* 0x0000005508557223 */ /* 0x000fe20000010069 */
[C---:B-1----:R-:W-:Y:S01]  /*4840*/  FMUL.FTZ R104, R162.reuse, R56 ;  /* 0x00000038a2687220 */ /* 0x042fe20000410000 */
[----:B------:R-:W-:Y:S01]  /*4850*/  FMUL.FTZ R105, R162, R57 ;  /* 0x00000039a2697220 */ /* 0x000fe20000410000 */
[C---:B------:R-:W-:Y:S01]  /*4860*/  FMUL.FTZ R57, R3.reuse, R84 ;  /* 0x0000005403397220 */ /* 0x040fe20000410000 */
[-C--:B------:R-:W-:Y:S01]  /*4870*/  FMUL.FTZ R106, R3, R86.reuse ;  /* 0x00000056036a7220 */ /* 0x080fe20000410000 */
[----:B------:R-:W-:Y:S01]  /*4880*/  FADD.FTZ R56, R104, R87 ;  /* 0x0000005768387221 */ /* 0x000fe20000010000 */
[----:B------:R-:W-:Y:S01]  /*4890*/  FADD.FTZ R87, R105, R85 ;  /* 0x0000005569577221 */ /* 0x000fe20000010000 */
[C---:B------:R-:W-:Y:S01]  /*48a0*/  FFMA.FTZ R86, R4.reuse, R86, R57 ;  /* 0x0000005604567223 */ /* 0x040fe20000010039 */
[----:B------:R-:W-:Y:S01]  /*48b0*/  FFMA.FTZ R85, R4, R84, -R106 ;  /* 0x0000005404557223 */ /* 0x000fe2000001086a */
[C---:B------:R-:W-:Y:S01]  /*48c0*/  FMUL.FTZ R57, R5.reuse, R56 ;  /* 0x0000003805397220 */ /* 0x040fe20000410000 */
[----:B------:R-:W-:Y:S01]  /*48d0*/  FMUL.FTZ R84, R5, R87 ;  /* 0x0000005705547220 */ /* 0x000fe20000410000 */
[C---:B------:R-:W-:Y:S01]  /*48e0*/  FMUL.FTZ R106, R163.reuse, R58 ;  /* 0x0000003aa36a7220 */ /* 0x040fe20000410000 */
[----:B------:R-:W-:Y:S01]  /*48f0*/  FMUL.FTZ R107, R163, R59 ;  /* 0x0000003ba36b7220 */ /* 0x000fe20000410000 */
[C---:B------:R-:W-:Y:S01]  /*4900*/  FFMA.FTZ R87, R6.reuse, R87, R57 ;  /* 0x0000005706577223 */ /* 0x040fe20000010039 */
[----:B------:R-:W-:-:S02]  /*4910*/  FFMA.FTZ R84, R6, R56, -R84 ;  /* 0x0000003806547223 */ /* 0x000fc40000010854 */
[----:B------:R-:W1:Y:S01]  /*4920*/  LDS.128 R56, [R89+0x70] ;  /* 0x0000700059387984 */ /* 0x000e620000000c00 */
[----:B------:R-:W-:Y:S01]  /*4930*/  FADD.FTZ R87, R107, R87 ;  /* 0x000000576b577221 */ /* 0x000fe20000010000 */
[----:B------:R-:W-:-:S03]  /*4940*/  FADD.FTZ R84, R106, R84 ;  /* 0x000000546a547221 */ /* 0x000fc60000010000 */
[C---:B------:R-:W-:Y:S01]  /*4950*/  FMUL.FTZ R109, R3.reuse, R87 ;  /* 0x00000057036d7220 */ /* 0x040fe20000410000 */
[----:B------:R-:W-:-:S03]  /*4960*/  FMUL.FTZ R108, R3, R84 ;  /* 0x00000054036c7220 */ /* 0x000fc60000410000 */
[C---:B------:R-:W-:Y:S01]  /*4970*/  FFMA.FTZ R84, R4.reuse, R84, -R109 ;  /* 0x0000005404547223 */ /* 0x040fe2000001086d */
[----:B------:R-:W-:Y:S01]  /*4980*/  FFMA.FTZ R87, R4, R87, R108 ;  /* 0x0000005704577223 */ /* 0x000fe2000001006c */
[C---:B0-----:R-:W-:Y:S01]  /*4990*/  FMUL.FTZ R109, R164.reuse, R80 ;  /* 0x00000050a46d7220 */ /* 0x041fe20000410000 */
[----:B------:R-:W-:-:S03]  /*49a0*/  FMUL.FTZ R108, R164, R81 ;  /* 0x00000051a46c7220 */ /* 0x000fc60000410000 */
[----:B------:R-:W-:Y:S01]  /*49b0*/  FADD.FTZ R84, R109, R84 ;  /* 0x000000546d547221 */ /* 0x000fe20000010000 */
[----:B------:R-:W-:-:S03]  /*49c0*/  FADD.FTZ R87, R108, R87 ;  /* 0x000000576c577221 */ /* 0x000fc60000010000 */
[CC--:B------:R-:W-:Y:S01]  /*49d0*/  FMUL.FTZ R81, R0.reuse, R84.reuse ;  /* 0x0000005400517220 */ /* 0x0c0fe20000410000 */
[----:B------:R-:W-:Y:S01]  /*49e0*/  FMUL.FTZ R80, R0, R87 ;  /* 0x0000005700507220 */ /* 0x000fe20000410000 */
[C---:B------:R-:W-:Y:S02]  /*49f0*/  FMUL.FTZ R110, R165.reuse, R83 ;  /* 0x00000053a56e7220 */ /* 0x040fe40000410000 */
[C---:B------:R-:W-:Y:S01]  /*4a00*/  FFMA.FTZ R81, R2.reuse, R87, R81 ;  /* 0x0000005702517223 */ /* 0x040fe20000010051 */
[----:B------:R-:W-:Y:S01]  /*4a10*/  FFMA.FTZ R80, R2, R84, -R80 ;  /* 0x0000005402507223 */ /* 0x000fe20000010850 */
[----:B------:R-:W-:Y:S02]  /*4a20*/  FMUL.FTZ R111, R165, R82 ;  /* 0x00000052a56f7220 */ /* 0x000fe40000410000 */
[----:B------:R-:W-:Y:S02]  /*4a30*/  FADD.FTZ R81, R110, R81 ;  /* 0x000000516e517221 */ /* 0x000fe40000010000 */
[----:B------:R-:W-:-:S02]  /*4a40*/  FADD.FTZ R80, R111, R80 ;  /* 0x000000506f507221 */ /* 0x000fc40000010000 */
[C---:B------:R-:W-:Y:S02]  /*4a50*/  FMUL.FTZ R83, R91.reuse, R81 ;  /* 0x000000515b537220 */ /* 0x040fe40000410000 */
[-C--:B------:R-:W-:Y:S02]  /*4a60*/  FMUL.FTZ R82, R91, R80.reuse ;  /* 0x000000505b527220 */ /* 0x080fe40000410000 */
[C---:B------:R-:W-:Y:S01]  /*4a70*/  FFMA.FTZ R80, R90.reuse, R80, -R83 ;  /* 0x000000505a507223 */ /* 0x040fe20000010853 */
[C---:B-1----:R-:W-:Y:S01]  /*4a80*/  FMUL.FTZ R112, R113.reuse, R57 ;  /* 0x0000003971707220 */ /* 0x042fe20000410000 */
[----:B------:R-:W-:Y:S01]  /*4a90*/  FMUL.FTZ R113, R113, R56 ;  /* 0x0000003871717220 */ /* 0x000fe20000410000 */
[----:B------:R-:W-:-:S03]  /*4aa0*/  FFMA.FTZ R82, R90, R81, R82 ;  /* 0x000000515a527223 */ /* 0x000fc60000010052 */
[----:B------:R-:W-:Y:S01]  /*4ab0*/  FADD.FTZ R80, R113, R80 ;  /* 0x0000005071507221 */ /* 0x000fe20000010000 */
[----:B------:R-:W-:-:S03]  /*4ac0*/  FADD.FTZ R82, R112, R82 ;  /* 0x0000005270527221 */ /* 0x000fc60000010000 */
[C---:B------:R-:W-:Y:S01]  /*4ad0*/  FMUL.FTZ R57, R96.reuse, R80 ;  /* 0x0000005060397220 */ /* 0x040fe20000410000 */
[----:B------:R-:W-:Y:S02]  /*4ae0*/  MOV R83, R153 ;  /* 0x0000009900537202 */ /* 0x000fe40000000f00 */
[----:B------:R-:W-:Y:S01]  /*4af0*/  MOV R81, R114 ;  /* 0x0000007200517202 */ /* 0x000fe20000000f00 */
[-C--:B------:R-:W-:Y:S01]  /*4b00*/  FFMA.FTZ R57, R95, R82.reuse, R57 ;  /* 0x000000525f397223 */ /* 0x080fe20000010039 */
[C---:B------:R-:W-:Y:S01]  /*4b10*/  FMUL.FTZ R114, R115.reuse, R59 ;  /* 0x0000003b73727220 */ /* 0x040fe20000410000 */
[----:B------:R-:W0:Y:S01]  /*4b20*/  S2R R153, SR_LANEID ;  /* 0x0000000000997919 */ /* 0x000e220000000000 */
[----:B------:R-:W-:Y:S01]  /*4b30*/  FMUL.FTZ R56, R96, R82 ;  /* 0x0000005260387220 */ /* 0x000fe20000410000 */
[----:B------:R-:W-:Y:S01]  /*4b40*/  FMUL.FTZ R115, R115, R58 ;  /* 0x0000003a73737220 */ /* 0x000fe20000410000 */
[----:B------:R-:W-:Y:S01]  /*4b50*/  FADD.FTZ R84, R114, R57 ;  /* 0x0000003972547221 */ /* 0x000fe20000010000 */
[C---:B------:R-:W-:Y:S01]  /*4b60*/  FMUL.FTZ R57, R0.reuse, R85 ;  /* 0x0000005500397220 */ /* 0x040fe20000410000 */
[----:B------:R-:W-:Y:S01]  /*4b70*/  FMUL.FTZ R58, R0, R86 ;  /* 0x00000056003a7220 */ /* 0x000fe20000410000 */
[----:B------:R-:W-:-:S02]  /*4b80*/  FFMA.FTZ R56, R95, R80, -R56 ;  /* 0x000000505f387223 */ /* 0x000fc40000010838 */
[C---:B------:R-:W-:Y:S01]  /*4b90*/  FFMA.FTZ R86, R2.reuse, R86, R57 ;  /* 0x0000005602567223 */ /* 0x040fe20000010039 */
[----:B------:R-:W-:Y:S01]  /*4ba0*/  FFMA.FTZ R58, R2, R85, -R58 ;  /* 0x00000055023a7223 */ /* 0x000fe2000001083a */
[----:B------:R-:W-:Y:S01]  /*4bb0*/  FADD.FTZ R85, R115, R56 ;  /* 0x0000003873557221 */ /* 0x000fe20000010000 */
[----:B------:R-:W1:Y:S01]  /*4bc0*/  SHFL.UP PT, R57, R84, 0x1, RZ ;  /* 0x0420000054397989 */ /* 0x000e6200000e00ff */
[----:B------:R-:W-:-:S03]  /*4bd0*/  FMUL.FTZ R59, R91, R86 ;  /* 0x000000565b3b7220 */ /* 0x000fc60000410000 */
[----:B------:R-:W4:Y:S01]  /*4be0*/  SHFL.UP PT, R56, R85, 0x1, RZ ;  /* 0x0420000055387989 */ /* 0x000f2200000e00ff */
[-C--:B------:R-:W-:Y:S01]  /*4bf0*/  FMUL.FTZ R87, R91, R58.reuse ;  /* 0x0000003a5b577220 */ /* 0x080fe20000410000 */
[----:B------:R-:W-:-:S03]  /*4c00*/  FFMA.FTZ R59, R90, R58, -R59 ;  /* 0x0000003a5a3b7223 */ /* 0x000fc6000001083b */
[----:B------:R-:W-:Y:S01]  /*4c10*/  FFMA.FTZ R87, R90, R86, R87 ;  /* 0x000000565a577223 */ /* 0x000fe20000010057 */
[----:B------:R-:W-:-:S03]  /*4c20*/  FMUL.FTZ R58, R96, R59 ;  /* 0x0000003b603a7220 */ /* 0x000fc60000410000 */
[-C--:B------:R-:W-:Y:S01]  /*4c30*/  FMUL.FTZ R86, R96, R87.reuse ;  /* 0x0000005760567220 */ /* 0x080fe20000410000 */
[----:B------:R-:W-:-:S03]  /*4c40*/  FFMA.FTZ R87, R95, R87, R58 ;  /* 0x000000575f577223 */ /* 0x000fc6000001003a */
[----:B------:R-:W-:Y:S01]  /*4c50*/  FFMA.FTZ R86, R95, R59, -R86 ;  /* 0x0000003b5f567223 */ /* 0x000fe20000010856 */
[----:B0-----:R-:W-:Y:S01]  /*4c60*/  ISETP.GE.AND P1, PT, R153, 0x1, PT ;  /* 0x000000019900780c */ /* 0x001fe20003f26270 */
[CC--:B-1----:R-:W-:Y:S02]  /*4c70*/  FMUL.FTZ R58, R87.reuse, R57.reuse ;  /* 0x00000039573a7220 */ /* 0x0c2fe40000410000 */
[C---:B------:R-:W-:Y:S02]  /*4c80*/  FMUL.FTZ R57, R86.reuse, R57 ;  /* 0x0000003956397220 */ /* 0x040fe40000410000 */
[-C--:B----4-:R-:W-:Y:S02]  /*4c90*/  FFMA.FTZ R58, R86, R56.reuse, -R58 ;  /* 0x00000038563a7223 */ /* 0x090fe4000001083a */
[----:B------:R-:W-:Y:S02]  /*4ca0*/  FFMA.FTZ R57, R87, R56, R57 ;  /* 0x0000003857397223 */ /* 0x000fe40000010039 */
[----:B------:R-:W0:Y:S04]  /*4cb0*/  SHFL.UP PT, R56, R87, 0x1, RZ ;  /* 0x0420000057387989 */ /* 0x000e2800000e00ff */
[----:B------:R-:W-:-:S02]  /*4cc0*/  @P1 FADD.FTZ R84, R84, R57 ;  /* 0x0000003954541221 */ /* 0x000fc40000010000 */
[----:B------:R-:W1:Y:S01]  /*4cd0*/  SHFL.UP PT, R57, R86, 0x1, RZ ;  /* 0x0420000056397989 */ /* 0x000e6200000e00ff */
[----:B------:R-:W-:-:S03]  /*4ce0*/  @P1 FADD.FTZ R85, R85, R58 ;  /* 0x0000003a55551221 */ /* 0x000fc60000010000 */
[----:B------:R-:W4:Y:S04]  /*4cf0*/  SHFL.UP PT, R58, R84, 0x2, RZ ;  /* 0x04400000543a7989 */ /* 0x000f2800000e00ff */
[----:B------:R-:W4:Y:S04]  /*4d00*/  SHFL.UP PT, R59, R85, 0x2, RZ ;  /* 0x04400000553b7989 */ /* 0x000f2800000e00ff */
[----:B------:R0:W-:Y:S02]  /*4d10*/  STS.128 [R81+0x4200], R48 ;  /* 0x0042003051007388 */ /* 0x0001e40000000c00 */
[-C--:B0-----:R-:W-:Y:S01]  /*4d20*/  FMUL.FTZ R48, R87, R56.reuse ;  /* 0x0000003857307220 */ /* 0x081fe20000410000 */
[----:B------:R-:W-:-:S04]  /*4d30*/  FMUL.FTZ R56, R86, R56 ;  /* 0x0000003856387220 */ /* 0x000fc80000410000 */
[-C--:B-1----:R-:W-:Y:S01]  /*4d40*/  @P1 FFMA.FTZ R87, R87, R57.reuse, R56 ;  /* 0x0000003957571223 */ /* 0x082fe20000010038 */
[----:B------:R-:W-:-:S03]  /*4d50*/  @P1 FFMA.FTZ R86, R86, R57, -R48 ;  /* 0x0000003956561223 */ /* 0x000fc60000010830 */
[-C--:B----4-:R-:W-:Y:S01]  /*4d60*/  FMUL.FTZ R49, R87, R58.reuse ;  /* 0x0000003a57317220 */ /* 0x090fe20000410000 */
[----:B------:R-:W0:Y:S01]  /*4d70*/  SHFL.UP PT, R48, R87, 0x2, RZ ;  /* 0x0440000057307989 */ /* 0x000e2200000e00ff */
[----:B------:R-:W-:Y:S02]  /*4d80*/  ISETP.GE.AND P1, PT, R153, 0x2, PT ;  /* 0x000000029900780c */ /* 0x000fe40003f26270 */
[C---:B------:R-:W-:Y:S02]  /*4d90*/  FFMA.FTZ R50, R86.reuse, R59, -R49 ;  /* 0x0000003b56327223 */ /* 0x040fe40000010831 */
[----:B------:R-:W1:Y:S01]  /*4da0*/  SHFL.UP PT, R49, R86, 0x2, RZ ;  /* 0x0440000056317989 */ /* 0x000e6200000e00ff */
[----:B------:R-:W-:-:S04]  /*4db0*/  FMUL.FTZ R58, R86, R58 ;  /* 0x0000003a563a7220 */ /* 0x000fc80000410000 */
[----:B------:R-:W-:-:S04]  /*4dc0*/  FFMA.FTZ R58, R87, R59, R58 ;  /* 0x0000003b573a7223 */ /* 0x000fc8000001003a */
[----:B------:R-:W-:Y:S01]  /*4dd0*/  @P1 FADD.FTZ R84, R84, R58 ;  /* 0x0000003a54541221 */ /* 0x000fe20000010000 */
[----:B------:R-:W-:-:S04]  /*4de0*/  @P1 FADD.FTZ R85, R85, R50 ;  /* 0x0000003255551221 */ /* 0x000fc80000010000 */
[----:B------:R-:W4:Y:S04]  /*4df0*/  SHFL.UP PT, R50, R84, 0x4, RZ ;  /* 0x0480000054327989 */ /* 0x000f2800000e00ff */
[----:B------:R-:W4:Y:S01]  /*4e00*/  SHFL.UP PT, R51, R85, 0x4, RZ ;  /* 0x0480000055337989 */ /* 0x000f2200000e00ff */
[-C--:B0-----:R-:W-:Y:S01]  /*4e10*/  FMUL.FTZ R56, R86, R48.reuse ;  /* 0x0000003056387220 */ /* 0x081fe20000410000 */
[----:B------:R-:W-:-:S03]  /*4e20*/  FMUL.FTZ R48, R87, R48 ;  /* 0x0000003057307220 */ /* 0x000fc60000410000 */
[-C--:B-1----:R-:W-:Y:S01]  /*4e30*/  @P1 FFMA.FTZ R87, R87, R49.reuse, R56 ;  /* 0x0000003157571223 */ /* 0x082fe20000010038 */
[----:B------:R-:W-:-:S04]  /*4e40*/  @P1 FFMA.FTZ R86, R86, R49, -R48 ;  /* 0x0000003156561223 */ /* 0x000fc80000010830 */
[----:B------:R-:W0:Y:S01]  /*4e50*/  SHFL.UP PT, R48, R87, 0x4, RZ ;  /* 0x0480000057307989 */ /* 0x000e2200000e00ff */
[----:B------:R-:W-:-:S03]  /*4e60*/  ISETP.GE.AND P1, PT, R153, 0x4, PT ;  /* 0x000000049900780c */ /* 0x000fc60003f26270 */
[----:B------:R-:W1:Y:S01]  /*4e70*/  SHFL.UP PT, R49, R86, 0x4, RZ ;  /* 0x0480000056317989 */ /* 0x000e6200000e00ff */
[----:B------:R-:W-:Y:S01]  /*4e80*/  MOV R80, R141 ;  /* 0x0000008d00507202 */ /* 0x000fe20000000f00 */
[-C--:B----4-:R-:W-:Y:S01]  /*4e90*/  FMUL.FTZ R56, R86, R50.reuse ;  /* 0x0000003256387220 */ /* 0x090fe20000410000 */
[----:B------:R-:W-:-:S03]  /*4ea0*/  FMUL.FTZ R50, R87, R50 ;  /* 0x0000003257327220 */ /* 0x000fc60000410000 */
[-C--:B------:R-:W-:Y:S01]  /*4eb0*/  FFMA.FTZ R56, R87, R51.reuse, R56 ;  /* 0x0000003357387223 */ /* 0x080fe20000010038 */
[----:B------:R-:W-:-:S03]  /*4ec0*/  FFMA.FTZ R50, R86, R51, -R50 ;  /* 0x0000003356327223 */ /* 0x000fc60000010832 */
[----:B------:R-:W-:Y:S01]  /*4ed0*/  @P1 FADD.FTZ R84, R84, R56 ;  /* 0x0000003854541221 */ /* 0x000fe20000010000 */
[----:B--2---:R-:W-:Y:S01]  /*4ee0*/  STS.128 [R83+0x4400], R52 ;  /* 0x0044003453007388 */ /* 0x004fe20000000c00 */
[----:B------:R-:W-:Y:S01]  /*4ef0*/  @P1 FADD.FTZ R85, R85, R50 ;  /* 0x0000003255551221 */ /* 0x000fe20000010000 */
[CC--:B0-----:R-:W-:Y:S02]  /*4f00*/  FMUL.FTZ R56, R86.reuse, R48.reuse ;  /* 0x0000003056387220 */ /* 0x0c1fe40000410000 */
[----:B------:R-:W0:Y:S01]  /*4f10*/  SHFL.UP PT, R50, R84, 0x8, RZ ;  /* 0x0500000054327989 */ /* 0x000e2200000e00ff */
[C---:B------:R-:W-:Y:S01]  /*4f20*/  FMUL.FTZ R48, R87.reuse, R48 ;  /* 0x0000003057307220 */ /* 0x040fe20000410000 */
[-C--:B-1----:R-:W-:Y:S02]  /*4f30*/  @P1 FFMA.FTZ R87, R87, R49.reuse, R56 ;  /* 0x0000003157571223 */ /* 0x082fe40000010038 */
[----:B------:R-:W1:Y:S04]  /*4f40*/  SHFL.UP PT, R51, R85, 0x8, RZ ;  /* 0x0500000055337989 */ /* 0x000e6800000e00ff */
[----:B---3--:R-:W-:Y:S04]  /*4f50*/  STS.128 [R80+0x4600], R60 ;  /* 0x0046003c50007388 */ /* 0x008fe80000000c00 */
[----:B------:R2:W-:Y:S01]  /*4f60*/  STS.128 [R28+0x4800], R64 ;  /* 0x004800401c007388 */ /* 0x0005e20000000c00 */
[----:B------:R-:W-:-:S03]  /*4f70*/  @P1 FFMA.FTZ R86, R86, R49, -R48 ;  /* 0x0000003156561223 */ /* 0x000fc60000010830 */
[----:B--2---:R2:W5:Y:S04]  /*4f80*/  LDL.LU R28, [R1+0x34] ;  /* 0x00003400011c7983 */ /* 0x0045680000300800 */
[----:B------:R-:W3:Y:S01]  /*4f90*/  SHFL.UP PT, R48, R87, 0x8, RZ ;  /* 0x0500000057307989 */ /* 0x000ee200000e00ff */
[----:B------:R-:W-:-:S03]  /*4fa0*/  ISETP.NE.AND P2, PT, R153, 0x1f, PT ;  /* 0x0000001f9900780c */ /* 0x000fc60003f45270 */
[----:B------:R-:W4:Y:S01]  /*4fb0*/  SHFL.UP PT, R52, R86, 0x8, RZ ;  /* 0x0500000056347989 */ /* 0x000f2200000e00ff */
[----:B------:R-:W-:Y:S01]  /*4fc0*/  ISETP.GE.AND P1, PT, R153, 0x8, PT ;  /* 0x000000089900780c */ /* 0x000fe20003f26270 */
[----:B------:R-:W2:Y:S01]  /*4fd0*/  S2R R82, SR_TID.X ;  /* 0x0000000000527919 */ /* 0x000ea20000002100 */
[-C--:B0-----:R-:W-:Y:S01]  /*4fe0*/  FMUL.FTZ R56, R86, R50.reuse ;  /* 0x0000003256387220 */ /* 0x081fe20000410000 */
[----:B------:R-:W-:-:S03]  /*4ff0*/  FMUL.FTZ R57, R87, R50 ;  /* 0x0000003257397220 */ /* 0x000fc60000410000 */
[----:B-1----:R-:W-:-:S03]  /*5000*/  FFMA.FTZ R59, R87, R51, R56 ;  /* 0x00000033573b7223 */ /* 0x002fc60000010038 */
[----:B------:R-:W0:Y:S01]  /*5010*/  @!P2 S2R R49, SR_CgaCtaId ;  /* 0x000000000031a919 */ /* 0x000e220000008800 */
[----:B------:R-:W-:-:S03]  /*5020*/  FFMA.FTZ R50, R86, R51, -R57 ;  /* 0x0000003356327223 */ /* 0x000fc60000010839 */
[----:B------:R-:W-:Y:S01]  /*5030*/  @P1 FADD.FTZ R84, R84, R59 ;  /* 0x0000003b54541221 */ /* 0x000fe20000010000 */
[----:B------:R-:W-:Y:S01]  /*5040*/  @P1 FADD.FTZ R85, R85, R50 ;  /* 0x0000003255551221 */ /* 0x000fe20000010000 */
[CC--:B---3--:R-:W-:Y:S01]  /*5050*/  FMUL.FTZ R51, R86.reuse, R48.reuse ;  /* 0x0000003056337220 */ /* 0x0c8fe20000410000 */
[C---:B------:R-:W-:Y:S02]  /*5060*/  FMUL.FTZ R48, R87.reuse, R48 ;  /* 0x0000003057307220 */ /* 0x040fe40000410000 */
[----:B------:R-:W1:Y:S01]  /*5070*/  SHFL.UP PT, R50, R84, 0x10, RZ ;  /* 0x0600000054327989 */ /* 0x000e6200000e00ff */
[----:B------:R-:W3:Y:S01]  /*5080*/  S2UR UR15, SR_CgaCtaId ;  /* 0x00000000000f79c3 */ /* 0x000ee20000008800 */
[-C--:B----4-:R-:W-:Y:S01]  /*5090*/  @P1 FFMA.FTZ R87, R87, R52.reuse, R51 ;  /* 0x0000003457571223 */ /* 0x090fe20000010033 */
[----:B------:R-:W-:Y:S01]  /*50a0*/  @P1 FFMA.FTZ R86, R86, R52, -R48 ;  /* 0x0000003456561223 */ /* 0x000fe20000010830 */
[----:B------:R-:W4:Y:S04]  /*50b0*/  SHFL.UP PT, R83, R85, 0x10, RZ ;  /* 0x0600000055537989 */ /* 0x000f2800000e00ff */
[----:B------:R-:W4:Y:S04]  /*50c0*/  SHFL.UP PT, R48, R87, 0x10, RZ ;  /* 0x0600000057307989 */ /* 0x000f2800000e00ff */
[----:B------:R-:W4:Y:S01]  /*50d0*/  SHFL.UP PT, R81, R86, 0x10, RZ ;  /* 0x0600000056517989 */ /* 0x000f2200000e00ff */
[----:B--2---:R-:W-:-:S02]  /*50e0*/  SHF.R.U32.HI R51, RZ, 0x5, R82 ;  /* 0x00000005ff337819 */ /* 0x004fc40000011652 */
[----:B------:R-:W-:Y:S02]  /*50f0*/  @!P2 SHF.R.U32.HI R141, RZ, 0x1, R82 ;  /* 0x00000001ff8da819 */ /* 0x000fe40000011652 */
[C---:B------:R-:W-:Y:S02]  /*5100*/  ISETP.NE.AND P3, PT, R51.reuse, 0x3, PT ;  /* 0x000000033300780c */ /* 0x040fe40003f65270 */
[C---:B------:R-:W-:Y:S02]  /*5110*/  ISETP.NE.AND P4, PT, R51.reuse, 0x2, PT ;  /* 0x000000023300780c */ /* 0x040fe40003f85270 */
[----:B------:R-:W-:Y:S02]  /*5120*/  ISETP.NE.AND P5, PT, R51, 0x1, PT ;  /* 0x000000013300780c */ /* 0x000fe40003fa5270 */
[----:B------:R-:W-:Y:S01]  /*5130*/  @!P2 MOV R51, 0x400 ;  /* 0x000004000033a802 */ /* 0x000fe20000000f00 */
[----:B------:R-:W-:Y:S01]  /*5140*/  UMOV UR14, 0x400 ;  /* 0x00000400000e7882 */ /* 0x000fe20000000000 */
[----:B------:R-:W-:Y:S01]  /*5150*/  @!P2 LOP3.LUT R141, R141, 0x1f0, RZ, 0xc0, !PT ;  /* 0x000001f08d8da812 */ /* 0x000fe200078ec0ff */
[----:B------:R-:W-:Y:S01]  /*5160*/  VOTEU.ANY UP0, P0 ;  /* 0x0000000000ff7886 */ /* 0x000fe20000000100 */
[----:B0-----:R-:W-:Y:S01]  /*5170*/  @!P2 LEA R49, R49, R51, 0x18 ;  /* 0x000000333131a211 */ /* 0x001fe200078ec0ff */
[-C--:B-1----:R-:W-:Y:S01]  /*5180*/  FMUL.FTZ R82, R87, R50.reuse ;  /* 0x0000003257527220 */ /* 0x082fe20000410000 */
[----:B---3--:R-:W-:Y:S01]  /*5190*/  ULEA UR14, UR15, UR14, 0x18 ;  /* 0x0000000e0f0e7291 */ /* 0x008fe2000f8ec0ff */
[C---:B------:R-:W-:Y:S01]  /*51a0*/  FMUL.FTZ R50, R86.reuse, R50 ;  /* 0x0000003256327220 */ /* 0x040fe20000410000 */
[----:B------:R-:W-:Y:S01]  /*51b0*/  @!P2 IADD3 R141, PT, PT, R49, R141, RZ ;  /* 0x0000008d318da210 */ /* 0x000fe20007ffe0ff */
[----:B------:R-:W-:Y:S01]  /*51c0*/  STS.128 [R160+0x4a00], R68 ;  /* 0x004a0044a0007388 */ /* 0x000fe20000000c00 */
[CC--:B----4-:R-:W-:Y:S01]  /*51d0*/  FFMA.FTZ R82, R86.reuse, R83.reuse, -R82 ;  /* 0x0000005356527223 */ /* 0x0d0fe20000010852 */
[CC--:B------:R-:W-:Y:S01]  /*51e0*/  FMUL.FTZ R49, R87.reuse, R48.reuse ;  /* 0x0000003057317220 */ /* 0x0c0fe20000410000 */
[----:B------:R-:W-:Y:S01]  /*51f0*/  @UP0 ULEA UR15, UR7, UR14, 0x4 ;  /* 0x0000000e070f0291 */ /* 0x000fe2000f8e20ff */
[----:B------:R-:W-:Y:S01]  /*5200*/  STS.128 [R159+0x4c00], R72 ;  /* 0x004c00489f007388 */ /* 0x000fe20000000c00 */
[----:B------:R-:W-:Y:S01]  /*5210*/  FFMA.FTZ R83, R87, R83, R50 ;  /* 0x0000005357537223 */ /* 0x000fe20000010032 */
[----:B------:R-:W-:-:S02]  /*5220*/  FMUL.FTZ R48, R86, R48 ;  /* 0x0000003056307220 */ /* 0x000fc40000410000 */
[----:B------:R-:W-:Y:S01]  /*5230*/  STS.128 [R157+0x4e00], R76 ;  /* 0x004e004c9d007388 */ /* 0x000fe20000000c00 */
[----:B------:R-:W-:-:S03]  /*5240*/  FFMA.FTZ R80, R86, R81, -R49 ;  /* 0x0000005156507223 */ /* 0x000fc60000010831 */
[----:B------:R0:W-:Y:S01]  /*5250*/  STS.128 [R155+0x5000], R44 ;  /* 0x0050002c9b007388 */ /* 0x0001e20000000c00 */
[----:B------:R-:W-:Y:S01]  /*5260*/  FFMA.FTZ R81, R87, R81, R48 ;  /* 0x0000005157517223 */ /* 0x000fe20000010030 */
[----:B------:R-:W-:Y:S01]  /*5270*/  FADD.FTZ R82, R85, R82 ;  /* 0x0000005255527221 */ /* 0x000fe20000010000 */
[----:B------:R-:W-:Y:S01]  /*5280*/  FADD.FTZ R83, R84, R83 ;  /* 0x0000005354537221 */ /* 0x000fe20000010000 */
[----:B------:R-:W-:Y:S01]  /*5290*/  NOP ;  /* 0x0000000000007918 */ /* 0x000fe20000000000 */
[----:B------:R-:W-:Y:S04]  /*52a0*/  LDS.128 R48, [R89+0x4200] ;  /* 0x0042000059307984 */ /* 0x000fe80000000c00 */
[----:B------:R-:W-:Y:S01]  /*52b0*/  LDS.128 R52, [R89+0x4210] ;  /* 0x0042100059347984 */ /* 0x000fe20000000c00 */
[----:B0-----:R-:W-:Y:S01]  /*52c0*/  HFMA2 R44, -RZ, RZ, 1.875, 0 ;  /* 0x3f800000ff2c7431 */ /* 0x001fe200000001ff */
[----:B------:R-:W-:-:S02]  /*52d0*/  CS2R R46, SRZ ;  /* 0x00000000002e7805 */ /* 0x000fc4000001ff00 */
[----:B------:R-:W-:Y:S01]  /*52e0*/  MOV R45, RZ ;  /* 0x000000ff002d7202 */ /* 0x000fe20000000f00 */
[----:B------:R-:W-:Y:S04]  /*52f0*/  LDS.128 R56, [R89+0x4220] ;  /* 0x0042200059387984 */ /* 0x000fe80000000c00 */
[----:B------:R-:W-:Y:S04]  /*5300*/  LDS.128 R60, [R89+0x4230] ;  /* 0x00423000593c7984 */ /* 0x000fe80000000c00 */
[----:B------:R-:W-:Y:S04]  /*5310*/  @P0 LDS.128 R44, [UR15+0x8460] ;  /* 0x0084600fff2c0984 */ /* 0x000fe80008000c00 */
[----:B------:R-:W-:Y:S04]  /*5320*/  LDS.128 R64, [R89+0x4240] ;  /* 0x0042400059407984 */ /* 0x000fe80000000c00 */
[----:B------:R-:W-:Y:S04]  /*5330*/  LDS.128 R68, [R89+0x4250] ;  /* 0x0042500059447984 */ /* 0x000fe80000000c00 */
[----:B------:R-:W-:Y:S04]  /*5340*/  LDS.128 R72, [R89+0x4260] ;  /* 0x0042600059487984 */ /* 0x000fe80000000c00 */
[----:B------:R-:W-:Y:S04]  /*5350*/  LDS.128 R76, [R89+0x4270] ;  /* 0x00427000594c7984 */ /* 0x000fe80000000c00 */
[----:B------:R0:W-:Y:S01]  /*5360*/  @!P2 STS.128 [R141+0x8400], R80 ;  /* 0x008400508d00a388 */ /* 0x0001e20000000c00 */
[----:B------:R-:W-:Y:S01]  /*5370*/  BAR.SYNC.DEFER_BLOCKING 0x0 ;  /* 0x0000000000007b1d */ /* 0x000fe20000010000 */
[----:B------:R-:W-:-:S04]  /*5380*/  ISETP.GE.AND P1, PT, R153, 0x10, PT ;  /* 0x000000109900780c */ /* 0x000fc80003f26270 */
[----:B------:R-:W-:Y:S02]  /*5390*/  FSEL R153, R87, R81, !P1 ;  /* 0x0000005157997208 */ /* 0x000fe40004800000 */
[----:B------:R-:W-:Y:S02]  /*53a0*/  FSEL R155, R85, R82, !P1 ;  /* 0x00000052559b7208 */ /* 0x000fe40004800000 */
[----:B------:R-:W-:Y:S02]  /*53b0*/  FSEL R157, R84, R83, !P1 ;  /* 0x00000053549d7208 */ /* 0x000fe40004800000 */
[----:B0-----:R-:W-:Y:S02]  /*53c0*/  FSEL R141, R86, R80, !P1 ;  /* 0x00000050568d7208 */ /* 0x001fe40004800000 */
        /* <DEDUP_REMOVED lines=42> */
[-C--:B------:R-:W-:Y:S02]  /*5670*/  FFMA.FTZ R84, R86, R80.reuse, -R84 ;  /* 0x0000005056547223 */ /* 0x080fe40000010854 */
[----:B------:R-:W0:Y:S01]  /*5680*/  S2R R86, SR_LANEID ;  /* 0x0000000000567919 */ /* 0x000e220000000000 */
[----:B-1----:R-:W-:Y:S01]  /*5690*/  ISETP.GE.U32.AND P1, PT, R159, 0x20, PT ;  /* 0x000000209f00780c */ /* 0x002fe20003f26070 */
[C---:B------:R-:W-:Y:S01]  /*56a0*/  FFMA.FTZ R81, R87.reuse, R80, R81 ;  /* 0x0000005057517223 */ /* 0x040fe20000010051 */
[----:B------:R-:W-:Y:S01]  /*56b0*/  BSSY.RECONVERGENT B0, `(.L_x_607) ;  /* 0x000002d000007945 */ /* 0x000fe20003800200 */
[----:B------:R-:W1:Y:S01]  /*56c0*/  SHFL.UP PT, R141, R141, 0x1, RZ ;  /* 0x042000008d8d7989 */ /* 0x000e6200000e00ff */
[----:B------:R-:W-:-:S03]  /*56d0*/  FSEL R97, R87, R97, !P3 ;  /* 0x0000006157617208 */ /* 0x000fc60005800000 */
[----:B------:R-:W2:Y:S01]  /*56e0*/  SHFL.UP PT, R153, R153, 0x1, RZ ;  /* 0x0420000099997989 */ /* 0x000ea200000e00ff */
[----:B------:R-:W-:-:S03]  /*56f0*/  FADD.FTZ R82, R82, R84 ;  /* 0x0000005452527221 */ /* 0x000fc60000010000 */
[----:B------:R-:W3:Y:S01]  /*5700*/  SHFL.UP PT, R155, R155, 0x1, RZ ;  /* 0x042000009b9b7989 */ /* 0x000ee200000e00ff */
[----:B------:R-:W-:-:S03]  /*5710*/  FADD.FTZ R83, R83, R81 ;  /* 0x0000005153537221 */ /* 0x000fc60000010000 */
[----:B------:R-:W4:Y:S01]  /*5720*/  SHFL.UP PT, R157, R157, 0x1, RZ ;  /* 0x042000009d9d7989 */ /* 0x000f2200000e00ff */
[----:B------:R-:W-:Y:S05]  /*5730*/  @!P1 BRA `(.L_x_608) ;  /* 0x0000000000509947 */ /* 0x000fea0003800000 */
[C---:B--2---:R-:W-:Y:S01]  /*5740*/  FMUL.FTZ R80, R153.reuse, R92 ;  /* 0x0000005c99507220 */ /* 0x044fe20000410000 */
[----:B------:R-:W-:Y:S01]  /*5750*/  FMUL.FTZ R84, R153, R94 ;  /* 0x0000005e99547220 */ /* 0x000fe20000410000 */
[----:B0-----:R-:W-:Y:S02]  /*5760*/  ISETP.NE.AND P1, PT, R86, RZ, PT ;  /* 0x000000ff5600720c */ /* 0x001fe40003f25270 */
[C---:B-1----:R-:W-:Y:S01]  /*5770*/  FFMA.FTZ R80, R141.reuse, R97, R80 ;  /* 0x000000618d507223 */ /* 0x042fe20000010050 */
[----:B------:R-:W-:Y:S01]  /*5780*/  FFMA.FTZ R84, R141, R93, -R84 ;  /* 0x0000005d8d547223 */ /* 0x000fe20000010854 */
[----:B------:R-:W-:Y:S02]  /*5790*/  MOV R83, R47 ;  /* 0x0000002f00537202 */ /* 0x000fe40000000f00 */
[----:B----4-:R-:W-:Y:S01]  /*57a0*/  FADD.FTZ R157, R157, R80 ;  /* 0x000000509d9d7221 */ /* 0x010fe20000010000 */
[C---:B------:R-:W-:Y:S01]  /*57b0*/  FMUL.FTZ R80, R153.reuse, R97 ;  /* 0x0000006199507220 */ /* 0x040fe20000410000 */
[----:B------:R-:W-:Y:S01]  /*57c0*/  FMUL.FTZ R153, R153, R93 ;  /* 0x0000005d99997220 */ /* 0x000fe20000410000 */
[----:B------:R-:W-:-:S02]  /*57d0*/  MOV R82, R46 ;  /* 0x0000002e00527202 */ /* 0x000fc40000000f00 */
[C---:B------:R-:W-:Y:S01]  /*57e0*/  FFMA.FTZ R80, R141.reuse, R92, -R80 ;  /* 0x0000005c8d507223 */ /* 0x040fe20000010850 */
[----:B------:R-:W-:Y:S01]  /*57f0*/  FFMA.FTZ R153, R141, R94, R153 ;  /* 0x0000005e8d997223 */ /* 0x000fe20000010099 */
[----:B------:R-:W-:Y:S02]  /*5800*/  MOV R81, R45 ;  /* 0x0000002d00517202 */ /* 0x000fe40000000f00 */
[----:B---3--:R-:W-:Y:S01]  /*5810*/  FADD.FTZ R155, R155, R80 ;  /* 0x000000509b9b7221 */ /* 0x008fe20000010000 */
[----:B------:R-:W-:Y:S02]  /*5820*/  MOV R80, R44 ;  /* 0x0000002c00507202 */ /* 0x000fe40000000f00 */
[----:B------:R-:W-:Y:S02]  /*5830*/  FSEL R141, R93, R84, !P1 ;  /* 0x000000545d8d7208 */ /* 0x000fe40004800000 */
[----:B------:R-:W-:Y:S02]  /*5840*/  FSEL R153, R94, R153, !P1 ;  /* 0x000000995e997208 */ /* 0x000fe40004800000 */
[----:B------:R-:W-:-:S02]  /*5850*/  FSEL R155, R92, R155, !P1 ;  /* 0x0000009b5c9b7208 */ /* 0x000fc40004800000 */
[----:B------:R-:W-:Y:S01]  /*5860*/  FSEL R157, R97, R157, !P1 ;  /* 0x0000009d619d7208 */ /* 0x000fe20004800000 */
[----:B------:R-:W-:Y:S06]  /*5870*/  BRA `(.L_x_609) ;  /* 0x0000000000407947 */ /* 0x000fec0003800000 */
.L_x_608:
[----:B0-----:R-:W-:Y:S01]  /*5880*/  ISETP.NE.AND P1, PT, R86, RZ, PT ;  /* 0x000000ff5600720c */ /* 0x001fe20003f25270 */
        /* <DEDUP_REMOVED lines=10> */
[----:B-1----:R-:W-:Y:S02]  /*5930*/  @!P1 MOV R141, R44 ;  /* 0x0000002c008d9202 */ /* 0x002fe40000000f00 */
[----:B--2---:R-:W-:Y:S01]  /*5940*/  @!P1 MOV R153, R45 ;  /* 0x0000002d00999202 */ /* 0x004fe20000000f00 */
[----:B------:R-:W-:Y:S01]  /*5950*/  FADD.FTZ R83, R83, R160 ;  /* 0x000000a053537221 */ /* 0x000fe20000010000 */
[----:B---3--:R-:W-:-:S02]  /*5960*/  @!P1 MOV R155, R46 ;  /* 0x0000002e009b9202 */ /* 0x008fc40000000f00 */
[----:B----4-:R-:W-:-:S07]  /*5970*/  @!P1 MOV R157, R47 ;  /* 0x0000002f009d9202 */ /* 0x010fce0000000f00 */
.L_x_609:
[----:B------:R-:W-:Y:S05]  /*5980*/  BSYNC.RECONVERGENT B0 ;  /* 0x0000000000007941 */ /* 0x000fea0003800200 */
.L_x_607:
        /* <DEDUP_REMOVED lines=119> */
.L_x_611:
[----:B------:R-:W-:Y:S05]  /*6100*/  BSYNC.RECONVERGENT B0 ;  /* 0x0000000000007941 */ /* 0x000fea0003800200 */
.L_x_610:
        /* <DEDUP_REMOVED lines=46> */
[----:B-----5:R-:W-:Y:S01]  /*63f0*/  FFMA.FTZ R28, R73, 2, R28 ;  /* 0x40000000491c7823 */ /* 0x020fe2000001001c */
[----:B------:R-:W-:Y:S01]  /*6400*/  FFMA.FTZ R29, R74, 2, R29 ;  /* 0x400000004a1d7823 */ /* 0x000fe2000001001d */
[----:B------:R-:W-:Y:S01]  /*6410*/  FFMA.FTZ R30, R77, 2, R30 ;  /* 0x400000004d1e7823 */ /* 0x000fe2000001001e */
[----:B------:R-:W-:Y:S01]  /*6420*/  FFMA.FTZ R31, R78, 2, R31 ;  /* 0x400000004e1f7823 */ /* 0x000fe2000001001f */
[----:B------:R-:W-:Y:S06]  /*6430*/  BRA.U !UP0, `(.L_x_612) ;  /* 0xffffffcd08f87547 */ /* 0x000fec000b83ffff */
.L_x_606:
[----:B------:R-:W2:Y:S01]  /*6440*/  LDL.LU R0, [R1+0x28] ;  /* 0x0000280001007983 */ /* 0x000ea20000300800 */
[----:B------:R-:W1:Y:S03]  /*6450*/  S2UR UR8, SR_CTAID.X ;  /* 0x00000000000879c3 */ /* 0x000e660000002500 */
[----:B------:R-:W3:Y:S01]  /*6460*/  LDL.LU R10, [R1+0x2c] ;  /* 0x00002c00010a7983 */ /* 0x000ee20000300800 */
[----:B------:R-:W-:Y:S01]  /*6470*/  USHF.L.U32 UR7, UR6, 0xb, URZ ;  /* 0x0000000b06077899 */ /* 0x000fe200080006ff */
[----:B0-----:R-:W-:Y:S01]  /*6480*/  HFMA2 R3, -RZ, RZ, 0, 0 ;  /* 0x00000000ff037431 */ /* 0x001fe200000001ff */
[----:B------:R-:W-:Y:S02]  /*6490*/  UIADD3 UR20, UP0, UPT, UR20, 0x4000, URZ ;  /* 0x0000400014147890 */ /* 0x000fe4000ff1e0ff */
[----:B------:R-:W-:Y:S01]  /*64a0*/  BAR.SYNC.DEFER_BLOCKING 0x0 ;  /* 0x0000000000007b1d */ /* 0x000fe20000010000 */
[----:B------:R-:W-:Y:S01]  /*64b0*/  UIADD3 UR6, UPT, UPT, UR6, 0x1, URZ ;  /* 0x0000000106067890 */ /* 0x000fe2000fffe0ff */
[----:B------:R-:W-:Y:S01]  /*64c0*/  MOV R2, UR7 ;  /* 0x0000000700027c02 */ /* 0x000fe20008000f00 */
[----:B------:R-:W-:-:S05]  /*64d0*/  UIADD3.X UR21, UPT, UPT, URZ, UR21, URZ, UP0, !UPT ;  /* 0x00000015ff157290 */ /* 0x000fca00087fe4ff */
[----:B------:R-:W1:Y:S01]  /*64e0*/  LDC.64 R4, c[0x0][0x420] ;  /* 0x00010800ff047b82 */ /* 0x000e620000000a00 */
[----:B------:R-:W-:Y:S01]  /*64f0*/  UIADD3 UR18, UP1, UPT, UR18, 0x4000, URZ ;  /* 0x0000400012127890 */ /* 0x000fe2000ff3e0ff */
[----:B------:R-:W0:Y:S01]  /*6500*/  LDCU UR7, c[0x0][0x394] ;  /* 0x00007280ff0777ac */ /* 0x000e220008000800 */
[----:B------:R-:W-:-:S05]  /*6510*/  UIADD3 UR12, UP2, UPT, UR12, 0x2000, URZ ;  /* 0x000020000c0c7890 */ /* 0x000fca000ff5e0ff */
[----:B------:R-:W4:Y:S01]  /*6520*/  S2UR UR9, SR_CTAID.Y ;  /* 0x00000000000979c3 */ /* 0x000f220000002600 */
[----:B------:R-:W-:Y:S02]  /*6530*/  UIADD3 UR11, UP3, UPT, UR11, 0x2000, URZ ;  /* 0x000020000b0b7890 */ /* 0x000fe4000ff7e0ff */
[----:B------:R-:W-:Y:S02]  /*6540*/  UIADD3.X UR19, UPT, UPT, URZ, UR19, URZ, UP1, !UPT ;  /* 0x00000013ff137290 */ /* 0x000fe40008ffe4ff */
[----:B------:R-:W-:Y:S02]  /*6550*/  UIADD3.X UR22, UPT, UPT, URZ, UR22, URZ, UP2, !UPT ;  /* 0x00000016ff167290 */ /* 0x000fe400097fe4ff */
[----:B------:R-:W-:Y:S01]  /*6560*/  UIADD3.X UR13, UPT, UPT, URZ, UR13, URZ, UP3, !UPT ;  /* 0x0000000dff0d7290 */ /* 0x000fe20009ffe4ff */
[----:B------:R-:W4:Y:S01]  /*6570*/  LDC.64 R6, c[0x0][0x428] ;  /* 0x00010a00ff067b82 */ /* 0x000f220000000a00 */
[----:B0-----:R-:W-:-:S07]  /*6580*/  UISETP.GE.AND UP0, UPT, UR6, UR7, UPT ;  /* 0x000000070600728c */ /* 0x001fce000bf06270 */
[----:B------:R-:W0:Y:S01]  /*6590*/  LDC.64 R8, c[0x0][0x478] ;  /* 0x00011e00ff087b82 */ /* 0x000e220000000a00 */
[----:B-1----:R-:W-:-:S04]  /*65a0*/  IMAD.WIDE.U32 R2, R4, UR8, R2 ;  /* 0x0000000804027c25 */ /* 0x002fc8000f8e0002 */
[----:B------:R-:W-:Y:S02]  /*65b0*/  IMAD R3, R5, UR8, R3 ;  /* 0x0000000805037c24 */ /* 0x000fe4000f8e0203 */
[----:B----4-:R-:W-:-:S04]  /*65c0*/  IMAD.WIDE.U32 R2, R6, UR9, R2 ;  /* 0x0000000906027c25 */ /* 0x010fc8000f8e0002 */
[----:B------:R-:W-:Y:S01]  /*65d0*/  IMAD R3, R7, UR9, R3 ;  /* 0x0000000907037c24 */ /* 0x000fe2000f8e0203 */
[----:B0-----:R-:W-:Y:S01]  /*65e0*/  LEA R4, P0, R2, R8, 0x2 ;  /* 0x0000000802047211 */ /* 0x001fe200078010ff */
[----:B--2---:R-:W-:Y:S04]  /*65f0*/  STS.128 [R0], R40 ;  /* 0x0000002800007388 */ /* 0x004fe80000000c00 */
[----:B------:R-:W-:Y:S04]  /*6600*/  STS.128 [R0+0x10], R36 ;  /* 0x0000102400007388 */ /* 0x000fe80000000c00 */
[----:B------:R-:W-:Y:S04]  /*6610*/  STS.128 [R0+0x20], R32 ;  /* 0x0000202000007388 */ /* 0x000fe80000000c00 */
[----:B------:R0:W-:Y:S01]  /*6620*/  STS.128 [R0+0x30], R28 ;  /* 0x0000301c00007388 */ /* 0x0001e20000000c00 */
[----:B------:R-:W-:-:S03]  /*6630*/  NOP ;  /* 0x0000000000007918 */ /* 0x000fc60000000000 */
[----:B---3--:R-:W1:Y:S04]  /*6640*/  LDS.128 R12, [R10] ;  /* 0x000000000a0c7984 */ /* 0x008e680000000c00 */
[----:B------:R-:W2:Y:S04]  /*6650*/  LDS.128 R16, [R10+0x200] ;  /* 0x000200000a107984 */ /* 0x000ea80000000c00 */
[----:B------:R-:W3:Y:S01]  /*6660*/  LDS.128 R20, [R10+0x400] ;  /* 0x000400000a147984 */ /* 0x000ee20000000c00 */
[----:B0-----:R-:W0:Y:S03]  /*6670*/  S2R R0, SR_TID.X ;  /* 0x0000000000007919 */ /* 0x001e260000002100 */
[----:B------:R-:W4:Y:S01]  /*6680*/  LDS.128 R24, [R10+0x600] ;  /* 0x000600000a187984 */ /* 0x000f220000000c00 */
[----:B0-----:R-:W-:-:S02]  /*6690*/  SHF.L.U32 R5, R0, 0x2, RZ ;  /* 0x0000000200057819 */ /* 0x001fc400000006ff */
[----:B------:R-:W-:Y:S02]  /*66a0*/  LOP3.LUT R0, R0, 0x1f, RZ, 0xc0, !PT ;  /* 0x0000001f00007812 */ /* 0x000fe400078ec0ff */
[----:B------:R-:W-:Y:S02]  /*66b0*/  LOP3.LUT R7, R5, 0xf80, RZ, 0xc0, !PT ;  /* 0x00000f8005077812 */ /* 0x000fe400078ec0ff */
[----:B------:R-:W-:Y:S02]  /*66c0*/  LEA.HI.X R5, R2, R9, R3, 0x2, P0 ;  /* 0x0000000902057211 */ /* 0x000fe400000f1403 */
[----:B------:R-:W-:-:S05]  /*66d0*/  LOP3.LUT R9, R7, R0, RZ, 0xfc, !PT ;  /* 0x0000000007097212 */ /* 0x000fca00078efcff */
[----:B------:R-:W-:-:S05]  /*66e0*/  IMAD.WIDE.U32 R2, R9, 0x10, R4 ;  /* 0x0000001009027825 */ /* 0x000fca00078e0004 */
[----:B-1----:R1:W-:Y:S04]  /*66f0*/  STG.E.128 desc[UR26][R2.64], R12 ;  /* 0x0000000c02007986 */ /* 0x0023e8000c101d1a */
[----:B--2---:R1:W-:Y:S04]  /*6700*/  STG.E.128 desc[UR26][R2.64+0x200], R16 ;  /* 0x0002001002007986 */ /* 0x0043e8000c101d1a */
[----:B---3--:R1:W-:Y:S04]  /*6710*/  STG.E.128 desc[UR26][R2.64+0x400], R20 ;  /* 0x0004001402007986 */ /* 0x0083e8000c101d1a */
[----:B----4-:R1:W-:Y:S01]  /*6720*/  STG.E.128 desc[UR26][R2.64+0x600], R24 ;  /* 0x0006001802007986 */ /* 0x0103e2000c101d1a */
[----:B------:R-:W-:Y:S05]  /*6730*/  BRA.U !UP0, `(.L_x_613) ;  /* 0xffffffa108087547 */ /* 0x000fea000b83ffff */
[----:B------:R-:W-:Y:S05]  /*6740*/  EXIT ;  /* 0x000000000000794d */ /* 0x000fea0003800000 */
.L_x_614:
        /* <DEDUP_REMOVED lines=11> */
.L_x_4958:


//--------------------- .text._Z25selective_scan_fwd_kernelI32Selective_Scan_fwd_kernel_traitsILi128ELi16ELi1ELb1ELb1ELb1ELb1EfN3c107complexIfEEEEv13SSMParamsBase --------------------------
	.section	.text._Z25selective_scan_fwd_kernelI32Selective_Scan_fwd_kernel_traitsILi128ELi16ELi1ELb1ELb1ELb1ELb1EfN3c107complexIfEEEEv13SSMParamsBase,"ax",@progbits
	.align	128
        .global         _Z25selective_scan_fwd_kernelI32Selective_Scan_fwd_kernel_traitsILi128ELi16ELi1ELb1ELb1ELb1ELb1EfN3c107complexIfEEEEv13SSMParamsBase
        .type           _Z25selective_scan_fwd_kernelI32Selective_Scan_fwd_kernel_traitsILi128ELi16ELi1ELb1ELb1ELb1ELb1EfN3c107complexIfEEEEv13SSMParamsBase,@function
        .size           _Z25selective_scan_fwd_kernelI32Selective_Scan_fwd_kernel_traitsILi128ELi16ELi1ELb1ELb1ELb1ELb1EfN3c107complexIfEEEEv13SSMParamsBase,(.L_x_4959 - _Z25selective_scan_fwd_kernelI32Selective_Scan_fwd_kernel_traitsILi128ELi16ELi1ELb1ELb1ELb1ELb1EfN3c107complexIfEEEEv13SSMParamsBase)
        .other          _Z25selective_scan_fwd_kernelI32Selective_Scan_fwd_kernel_traitsILi128ELi16ELi1ELb1ELb1ELb1ELb1EfN3c107complexIfEEEEv13SSMParamsBase,@"STO_CUDA_ENTRY STV_DEFAULT"
_Z25selective_scan_fwd_kernelI32Selective_Scan_fwd_kernel_traitsILi128ELi16ELi1ELb1ELb1ELb1ELb1EfN3c107complexIfEEEEv13SSMParamsBase:
.text._Z25selective_scan_fwd_kernelI32Selective_Scan_fwd_kernel_traitsILi128ELi16ELi1ELb1ELb1ELb1ELb1EfN3c107complexIfEEEEv13SSMParamsBase:
        /* <DEDUP_REMOVED lines=101> */
[C---:B0-----:R-:W-:Y:S01]  /*0650*/  LOP3.LUT R2, R3.reuse, 0x3e0, RZ, 0xc0, !PT ;  /* 0x000003e003027812 */ /* 0x041fe200078ec0ff */
[----:B------:R-:W-:Y:S01]  /*0660*/  UIMAD UR10, UR10, UR28, URZ ;  /* 0x0000001c0a0a72a4 */ /* 0x000fe2000f8e02ff */
[C---:B------:R-:W-:Y:S01]  /*0670*/  SHF.L.U32 R21, R3.reuse, 0x2, RZ ;  /* 0x0000000203157819 */ /* 0x040fe200000006ff */
[----:B------:R-:W-:Y:S01]  /*0680*/  ULEA UR20, UP0, UR6, UR30, 0x2 ;  /* 0x0000001e06147291 */ /* 0x000fe2000f8010ff */
[----:B------:R-:W-:Y:S01]  /*0690*/  LOP3.LUT R0, R3, 0x1f, RZ, 0xc0, !PT ;  /* 0x0000001f03007812 */ /* 0x000fe200078ec0ff */
[----:B------:R0:W-:Y:S01]  /*06a0*/  STL [R1+0x30], R2 ;  /* 0x0000300201007387 */ /* 0x0001e20000100800 */
[----:B------:R-:W-:Y:S01]  /*06b0*/  LOP3.LUT R21, R21, 0xf80, RZ, 0xc0, !PT ;  /* 0x00000f8015157812 */ /* 0x000fe200078ec0ff */
[----:B------:R-:W-:-:S02]  /*06c0*/  UIADD3 UR21, UPT, UPT, UR7, UR11, URZ ;  /* 0x0000000b07157290 */ /* 0x000fc4000fffe0ff */
[----:B-1----:R-:W-:Y:S01]  /*06d0*/  UIMAD UR10, UR10, UR12, URZ ;  /* 0x0000000c0a0a72a4 */ /* 0x002fe2000f8e02ff */
[----:B------:R-:W-:Y:S01]  /*06e0*/  LOP3.LUT R20, R21, R0, RZ, 0xfc, !PT ;  /* 0x0000000015147212 */ /* 0x000fe200078efcff */
[----:B------:R-:W-:Y:S01]  /*06f0*/  UMOV UR7, 0x400 ;  /* 0x0000040000077882 */ /* 0x000fe20000000000 */
[----:B------:R-:W-:Y:S01]  /*0700*/  ULEA.HI.X UR21, UR6, UR31, UR21, 0x2, UP0 ;  /* 0x0000001f06157291 */ /* 0x000fe200080f1415 */
[----:B------:R-:W-:Y:S01]  /*0710*/  UMOV UR12, UR13 ;  /* 0x0000000d000c7c82 */ /* 0x000fe20008000000 */
[----:B------:R-:W-:Y:S01]  /*0720*/  UMOV UR11, UR17 ;  /* 0x00000011000b7c82 */ /* 0x000fe20008000000 */
[----:B------:R-:W-:Y:S01]  /*0730*/  UMOV UR6, URZ ;  /* 0x000000ff00067c82 */ /* 0x000fe20008000000 */
[----:B------:R-:W-:Y:S01]  /*0740*/  UMOV UR13, UR23 ;  /* 0x00000017000d7c82 */ /* 0x000fe20008000000 */
[----:B0-2---:R-:W-:-:S12]  /*0750*/  ULEA UR14, UR14, UR7, 0x18 ;  /* 0x000000070e0e7291 */ /* 0x005fd8000f8ec0ff */
.L_x_654:
[----:B------:R-:W-:Y:S01]  /*0760*/  BAR.SYNC.DEFER_BLOCKING 0x0 ;  /* 0x0000000000007b1d */ /* 0x000fe20000010000 */
[----:B------:R-:W-:Y:S02]  /*0770*/  MOV R4, UR11 ;  /* 0x0000000b00047c02 */ /* 0x000fe40008000f00 */
[----:B------:R-:W-:-:S03]  /*0780*/  MOV R5, UR13 ;  /* 0x0000000d00057c02 */ /* 0x000fc60008000f00 */
[----:B------:R-:W-:Y:S01]  /*0790*/  IMAD.WIDE.U32 R4, R20, 0x10, R4 ;  /* 0x0000001014047825 */ /* 0x000fe200078e0004 */
[----:B0-----:R-:W2:Y:S04]  /*07a0*/  LDL R2, [R1+0x30] ;  /* 0x0000300001027983 */ /* 0x001ea80000100800 */
        /* <DEDUP_REMOVED lines=17> */
[----:B-----5:R1:W-:Y:S04]  /*08c0*/  STS.128 [R22+0x400], R32 ;  /* 0x0004002016007388 */ /* 0x0203e80000000c00 */
[----:B------:R2:W-:Y:S01]  /*08d0*/  STS.128 [R22+0x600], R36 ;  /* 0x0006002416007388 */ /* 0x0005e20000000c00 */
[----:B------:R-:W-:-:S03]  /*08e0*/  NOP ;  /* 0x0000000000007918 */ /* 0x000fc60000000000 */
[----:B------:R-:W-:Y:S04]  /*08f0*/  LDS.128 R4, [R3] ;  /* 0x0000000003047984 */ /* 0x000fe80000000c00 */
[----:B------:R-:W-:Y:S04]  /*0900*/  LDS.128 R8, [R3+0x10] ;  /* 0x0000100003087984 */ /* 0x000fe80000000c00 */
[----:B------:R-:W-:Y:S04]  /*0910*/  LDS.128 R160, [R3+0x20] ;  /* 0x0000200003a07984 */ /* 0x000fe80000000c00 */
[----:B------:R-:W-:Y:S01]  /*0920*/  LDS.128 R12, [R3+0x30] ;  /* 0x00003000030c7984 */ /* 0x000fe20000000c00 */
[----:B------:R-:W-:Y:S06]  /*0930*/  BAR.SYNC.DEFER_BLOCKING 0x0 ;  /* 0x0000000000007b1d */ /* 0x000fec0000010000 */
[----:B------:R-:W3:Y:S04]  /*0940*/  LDG.E.128 R40, desc[UR26][R28.64] ;  /* 0x0000001a1c287981 */ /* 0x000ee8000c1e1d00 */
[----:B------:R-:W4:Y:S04]  /*0950*/  LDG.E.128 R44, desc[UR26][R28.64+0x200] ;  /* 0x0002001a1c2c7981 */ /* 0x000f28000c1e1d00 */
[----:B-1----:R-:W5:Y:S04]  /*0960*/  LDG.E.128 R32, desc[UR26][R28.64+0x400] ;  /* 0x0004001a1c207981 */ /* 0x002f68000c1e1d00 */
[----:B--2---:R-:W2:Y:S01]  /*0970*/  LDG.E.128 R36, desc[UR26][R28.64+0x600] ;  /* 0x0006001a1c247981 */ /* 0x004ea2000c1e1d00 */
[----:B------:R-:W-:Y:S03]  /*0980*/  BSSY.RECONVERGENT B0, `(.L_x_615) ;  /* 0x0000038000007945 */ /* 0x000fe60003800200 */
[----:B---3--:R-:W-:Y:S04]  /*0990*/  STS.128 [R22], R40 ;  /* 0x0000002816007388 */ /* 0x008fe80000000c00 */
[----:B----4-:R-:W-:Y:S04]  /*09a0*/  STS.128 [R22+0x200], R44 ;  /* 0x0002002c16007388 */ /* 0x010fe80000000c00 */
[----:B-----5:R-:W-:Y:S04]  /*09b0*/  STS.128 [R22+0x400], R32 ;  /* 0x0004002016007388 */ /* 0x020fe80000000c00 */
[----:B--2---:R-:W-:Y:S01]  /*09c0*/  STS.128 [R22+0x600], R36 ;  /* 0x0006002416007388 */ /* 0x004fe20000000c00 */
        /* <DEDUP_REMOVED lines=51> */
.L_x_616:
[----:B------:R-:W-:Y:S05]  /*0d00*/  BSYNC.RECONVERGENT B0 ;  /* 0x0000000000007941 */ /* 0x000fea0003800200 */
.L_x_615:
        /* <DEDUP_REMOVED lines=34> */
.L_x_618:
[----:B------:R-:W-:Y:S05]  /*0f30*/  BSYNC.RECONVERGENT B0 ;  /* 0x0000000000007941 */ /* 0x000fea0003800200 */
.L_x_617:
        /* <DEDUP_REMOVED lines=36> */
.L_x_620:
[----:B------:R-:W-:Y:S05]  /*1180*/  BSYNC.RECONVERGENT B0 ;  /* 0x0000000000007941 */ /* 0x000fea0003800200 */
.L_x_619:
        /* <DEDUP_REMOVED lines=34> */
.L_x_622:
[----:B------:R-:W-:Y:S05]  /*13b0*/  BSYNC.RECONVERGENT B0 ;  /* 0x0000000000007941 */ /* 0x000fea0003800200 */
.L_x_621:
        /* <DEDUP_REMOVED lines=36> */
.L_x_624:
[----:B------:R-:W-:Y:S05]  /*1600*/  BSYNC.RECONVERGENT B0 ;  /* 0x0000000000007941 */ /* 0x000fea0003800200 */
.L_x_623:
        /* <DEDUP_REMOVED lines=34> */
.L_x_626:
[----:B------:R-:W-:Y:S05]  /*1830*/  BSYNC.RECONVERGENT B0 ;  /* 0x0000000000007941 */ /* 0x000fea0003800200 */
.L_x_625:
        /* <DEDUP_REMOVED lines=36> */
.L_x_628:
[----:B------:R-:W-:Y:S05]  /*1a80*/  BSYNC.RECONVERGENT B0 ;  /* 0x0000000000007941 */ /* 0x000fea0003800200 */
.L_x_627:
        /* <DEDUP_REMOVED lines=34> */
.L_x_630:
[----:B------:R-:W-:Y:S05]  /*1cb0*/  BSYNC.RECONVERGENT B0 ;  /* 0x0000000000007941 */ /* 0x000fea0003800200 */
.L_x_629:
        /* <DEDUP_REMOVED lines=36> */
.L_x_632:
[----:B------:R-:W-:Y:S05]  /*1f00*/  BSYNC.RECONVERGENT B0 ;  /* 0x0000000000007941 */ /* 0x000fea0003800200 */
.L_x_631:
        /* <DEDUP_REMOVED lines=34> */
.L_x_634:
[----:B------:R-:W-:Y:S05]  /*2130*/  BSYNC.RECONVERGENT B0 ;  /* 0x0000000000007941 */ /* 0x000fea0003800200 */
.L_x_633:
        /* <DEDUP_REMOVED lines=39> */
.L_x_636:
[----:B------:R-:W-:Y:S05]  /*23b0*/  BSYNC.RECONVERGENT B0 ;  /* 0x0000000000007941 */ /* 0x000fea0003800200 */
.L_x_635:
        /* <DEDUP_REMOVED lines=32> */
.L_x_638:
[----:B------:R-:W-:Y:S05]  /*25c0*/  BSYNC.RECONVERGENT B0 ;  /* 0x0000000000007941 */ /* 0x000fea0003800200 */
.L_x_637:
        /* <DEDUP_REMOVED lines=32> */
.L_x_640:
[----:B------:R-:W-:Y:S05]  /*27d0*/  BSYNC.RECONVERGENT B0 ;  /* 0x0000000000007941 */ /* 0x000fea0003800200 */
.L_x_639:
        /* <DEDUP_REMOVED lines=32> */
.L_x_642:
[----:B------:R-:W-:Y:S05]  /*29e0*/  BSYNC.RECONVERGENT B0 ;  /* 0x0000000000007941 */ /* 0x000fea0003800200 */
.L_x_641:
        /* <DEDUP_REMOVED lines=32> */
.L_x_644:
[----:B------:R-:W-:Y:S05]  /*2bf0*/  BSYNC.RECONVERGENT B0 ;  /* 0x0000000000007941 */ /* 0x000fea0003800200 */
.L_x_643:
        /* <DEDUP_REMOVED lines=32> */
.L_x_646:
[----:B------:R-:W-:Y:S05]  /*2e00*/  BSYNC.RECONVERGENT B0 ;  /* 0x0000000000007941 */ /* 0x000fea0003800200 */
.L_x_645:
        /* <DEDUP_REMOVED lines=97> */
.L_x_653:
        /* <DEDUP_REMOVED lines=582> */
.L_x_649:
        /* <DEDUP_REMOVED lines=16> */
.L_x_650:
[----:B------:R-:W-:Y:S05]  /*5980*/  BSYNC.RECONVERGENT B0 ;  /* 0x0000000000007941 */ /* 0x000fea0003800200 */
.L_x_648:
        /* <DEDUP_REMOVED lines=119> */
.L_x_652:
[----:B------:R-:W-:Y:S05]  /*6100*/  BSYNC.RECONVERGENT B0 ;  /* 0x0000000000007941 */ /* 0x000fea0003800200 */
.L_x_651:
        /* <DEDUP_REMOVED lines=51> */
.L_x_647:
[----:B------:R-:W2:Y:S01]  /*6440*/  LDL.LU R65, [R1+0x28] ;  /* 0x0000280001417983 */ /* 0x000ea20000300800 */
[----:B------:R-:W1:Y:S03]  /*6450*/  S2UR UR8, SR_CTAID.X ;  /* 0x00000000000879c3 */ /* 0x000e660000002500 */
[----:B------:R-:W3:Y:S01]  /*6460*/  LDL.LU R64, [R1+0x2c] ;  /* 0x00002c0001407983 */ /* 0x000ee20000300800 */
[----:B------:R-:W-:Y:S01]  /*6470*/  USHF.L.U32 UR7, UR6, 0xb, URZ ;  /* 0x0000000b06077899 */ /* 0x000fe200080006ff */
[----:B0-----:R-:W-:-:S03]  /*6480*/  HFMA2 R3, -RZ, RZ, 0, 0 ;  /* 0x00000000ff037431 */ /* 0x001fc600000001ff */
[----:B------:R-:W-:Y:S02]  /*6490*/  BAR.SYNC.DEFER_BLOCKING 0x0 ;  /* 0x0000000000007b1d */ /* 0x000fe40000010000 */
[----:B------:R-:W-:-:S06]  /*64a0*/  MOV R2, UR7 ;  /* 0x0000000700027c02 */ /* 0x000fcc0008000f00 */
[----:B------:R-:W1:Y:S01]  /*64b0*/  LDC.64 R8, c[0x0][0x420] ;  /* 0x00010800ff087b82 */ /* 0x000e620000000a00 */
[----:B------:R-:W0:Y:S01]  /*64c0*/  S2R R0, SR_TID.X ;  /* 0x0000000000007919 */ /* 0x000e220000002100 */
[----:B------:R-:W4:Y:S06]  /*64d0*/  LDCU UR7, c[0x0][0x394] ;  /* 0x00007280ff0777ac */ /* 0x000f2c0008000800 */
[----:B------:R-:W5:Y:S08]  /*64e0*/  LDC.64 R20, c[0x0][0x410] ;  /* 0x00010400ff147b82 */ /* 0x000f700000000a00 */
[----:B------:R-:W4:Y:S08]  /*64f0*/  S2UR UR9, SR_CTAID.Y ;  /* 0x00000000000979c3 */ /* 0x000f300000002600 */
[----:B------:R-:W4:Y:S01]  /*6500*/  LDC.64 R10, c[0x0][0x428] ;  /* 0x00010a00ff0a7b82 */ /* 0x000f220000000a00 */
[----:B-1----:R-:W-:-:S04]  /*6510*/  IMAD.WIDE.U32 R4, R8, UR8, R2 ;  /* 0x0000000808047c25 */ /* 0x002fc8000f8e0002 */
[----:B------:R-:W-:-:S03]  /*6520*/  IMAD R5, R9, UR8, R5 ;  /* 0x0000000809057c24 */ /* 0x000fc6000f8e0205 */
[----:B------:R-:W1:Y:S01]  /*6530*/  LDC.64 R22, c[0x0][0x478] ;  /* 0x00011e00ff167b82 */ /* 0x000e620000000a00 */
[----:B-----5:R-:W-:-:S04]  /*6540*/  IMAD.WIDE.U32 R6, R20, UR8, R2 ;  /* 0x0000000814067c25 */ /* 0x020fc8000f8e0002 */
[----:B------:R-:W-:Y:S01]  /*6550*/  IMAD R9, R21, UR8, R7 ;  /* 0x0000000815097c24 */ /* 0x000fe2000f8e0207 */
[C---:B0-----:R-:W-:Y:S02]  /*6560*/  SHF.L.U32 R21, R0.reuse, 0x2, RZ ;  /* 0x0000000200157819 */ /* 0x041fe400000006ff */
[----:B------:R-:W0:Y:S01]  /*6570*/  LDC.64 R48, c[0x0][0x418] ;  /* 0x00010600ff307b82 */ /* 0x000e220000000a00 */
[----:B------:R-:W-:Y:S02]  /*6580*/  MOV R8, R6 ;  /* 0x0000000600087202 */ /* 0x000fe40000000f00 */
[----:B------:R-:W-:Y:S02]  /*6590*/  LOP3.LUT R0, R0, 0x1f, RZ, 0xc0, !PT ;  /* 0x0000001f00007812 */ /* 0x000fe400078ec0ff */
[----:B------:R-:W-:Y:S01]  /*65a0*/  LOP3.LUT R21, R21, 0xf80, RZ, 0xc0, !PT ;  /* 0x00000f8015157812 */ /* 0x000fe200078ec0ff */
[----:B----4-:R-:W-:Y:S02]  /*65b0*/  IMAD.WIDE.U32 R4, R10, UR9, R4 ;  /* 0x000000090a047c25 */ /* 0x010fe4000f8e0004 */
[----:B------:R-:W4:Y:S01]  /*65c0*/  LDC.64 R50, c[0x0][0x488] ;  /* 0x00012200ff327b82 */ /* 0x000f220000000a00 */
[----:B------:R-:W-:Y:S01]  /*65d0*/  LOP3.LUT R20, R21, R0, RZ, 0xfc, !PT ;  /* 0x0000000015147212 */ /* 0x000fe200078efcff */
[----:B------:R-:W-:Y:S01]  /*65e0*/  IMAD R5, R11, UR9, R5 ;  /* 0x000000090b057c24 */ /* 0x000fe2000f8e0205 */
[----:B-1----:R-:W-:-:S04]  /*65f0*/  LEA R6, P0, R4, R22, 0x2 ;  /* 0x0000001604067211 */ /* 0x002fc800078010ff */
[----:B------:R-:W-:Y:S01]  /*6600*/  LEA.HI.X R7, R4, R23, R5, 0x2, P0 ;  /* 0x0000001704077211 */ /* 0x000fe200000f1405 */
[----:B0-----:R-:W-:-:S04]  /*6610*/  IMAD.WIDE.U32 R8, R48, UR9, R8 ;  /* 0x0000000930087c25 */ /* 0x001fc8000f8e0008 */
[----:B------:R-:W-:-:S04]  /*6620*/  IMAD.WIDE.U32 R4, R20, 0x10, R6 ;  /* 0x0000001014047825 */ /* 0x000fc800078e0006 */
[----:B------:R-:W-:Y:S01]  /*6630*/  IMAD R9, R49, UR9, R9 ;  /* 0x0000000931097c24 */ /* 0x000fe2000f8e0209 */
[----:B----4-:R-:W-:-:S04]  /*6640*/  LEA R22, P0, R8, R50, 0x2 ;  /* 0x0000003208167211 */ /* 0x010fc800078010ff */
[----:B------:R-:W-:-:S03]  /*6650*/  LEA.HI.X R23, R8, R51, R9, 0x2, P0 ;  /* 0x0000003308177211 */ /* 0x000fc600000f1409 */
[----:B------:R-:W-:Y:S01]  /*6660*/  IMAD.WIDE.U32 R22, R20, 0x10, R22 ;  /* 0x0000001014167825 */ /* 0x000fe200078e0016 */
[----:B--2---:R-:W-:Y:S04]  /*6670*/  STS.128 [R65], R40 ;  /* 0x0000002841007388 */ /* 0x004fe80000000c00 */
[----:B------:R-:W-:Y:S04]  /*6680*/  STS.128 [R65+0x10], R36 ;  /* 0x0000102441007388 */ /* 0x000fe80000000c00 */
[----:B------:R-:W-:Y:S04]  /*6690*/  STS.128 [R65+0x20], R32 ;  /* 0x0000202041007388 */ /* 0x000fe80000000c00 */
[----:B------:R-:W-:Y:S01]  /*66a0*/  STS.128 [R65+0x30], R28 ;  /* 0x0000301c41007388 */ /* 0x000fe20000000c00 */
[----:B------:R-:W-:-:S03]  /*66b0*/  NOP ;  /* 0x0000000000007918 */ /* 0x000fc60000000000 */
[----:B---3--:R-:W0:Y:S04]  /*66c0*/  LDS.128 R12, [R64] ;  /* 0x00000000400c7984 */ /* 0x008e280000000c00 */
[----:B------:R-:W1:Y:S04]  /*66d0*/  LDS.128 R16, [R64+0x200] ;  /* 0x0002000040107984 */ /* 0x000e680000000c00 */
[----:B------:R-:W2:Y:S04]  /*66e0*/  LDS.128 R24, [R64+0x400] ;  /* 0x0004000040187984 */ /* 0x000ea80000000c00 */
[----:B------:R-:W3:Y:S04]  /*66f0*/  LDS.128 R44, [R64+0x600] ;  /* 0x00060000402c7984 */ /* 0x000ee80000000c00 */
[----:B0-----:R-:W-:Y:S04]  /*6700*/  STG.E.128 desc[UR26][R4.64], R12 ;  /* 0x0000000c04007986 */ /* 0x001fe8000c101d1a */
[----:B-1----:R-:W-:Y:S04]  /*6710*/  STG.E.128 desc[UR26][R4.64+0x200], R16 ;  /* 0x0002001004007986 */ /* 0x002fe8000c101d1a */
[----:B--2---:R-:W-:Y:S04]  /*6720*/  STG.E.128 desc[UR26][R4.64+0x400], R24 ;  /* 0x0004001804007986 */ /* 0x004fe8000c101d1a */
[----:B---3--:R-:W-:Y:S01]  /*6730*/  STG.E.128 desc[UR26][R4.64+0x600], R44 ;  /* 0x0006002c04007986 */ /* 0x008fe2000c101d1a */
        /* <DEDUP_REMOVED lines=11> */
[----:B------:R-:W-:-:S02]  /*67f0*/  UIADD3 UR11, UP3, UPT, UR11, 0x2000, URZ ;  /* 0x000020000b0b7890 */ /* 0x000fc4000ff7e0ff */
[----:B------:R-:W-:Y:S02]  /*6800*/  UIADD3.X UR19, UPT, UPT, URZ, UR19, URZ, UP1, !UPT ;  /* 0x00000013ff137290 */ /* 0x000fe40008ffe4ff */
[----:B------:R-:W-:Y:S02]  /*6810*/  UIADD3.X UR22, UPT, UPT, URZ, UR22, URZ, UP2, !UPT ;  /* 0x00000016ff167290 */ /* 0x000fe400097fe4ff */
        /* <DEDUP_REMOVED lines=132> */
.L_x_655:
        /* <DEDUP_REMOVED lines=10> */
.L_x_4959:


//--------------------- .text._Z25selective_scan_fwd_kernelI32Selective_Scan_fwd_kernel_traitsILi64ELi16ELi1ELb0ELb0ELb0ELb0EfN3c107complexIfEEEEv13SSMParamsBase --------------------------
	.section	.text._Z25selective_scan_fwd_kernelI32Selective_Scan_fwd_kernel_traitsILi64ELi16ELi1ELb0ELb0ELb0ELb0EfN3c107complexIfEEEEv13SSMParamsBase,"ax",@progbits
	.align	128
        .global         _Z25selective_scan_fwd_kernelI32Selective_Scan_fwd_kernel_traitsILi64ELi16ELi1ELb0ELb0ELb0ELb0EfN3c107complexIfEEEEv13SSMParamsBase
        .type           _Z25selective_scan_fwd_kernelI32Selective_Scan_fwd_kernel_traitsILi64ELi16ELi1ELb0ELb0ELb0ELb0EfN3c107complexIfEEEEv13SSMParamsBase,@function
        .size           _Z25selective_scan_fwd_kernelI32Selective_Scan_fwd_kernel_traitsILi64ELi16ELi1ELb0ELb0ELb0ELb0EfN3c107complexIfEEEEv13SSMParamsBase,(.L_x_4960 - _Z25selective_scan_fwd_kernelI32Selective_Scan_fwd_kernel_traitsILi64ELi16ELi1ELb0ELb0ELb0ELb0EfN3c107complexIfEEEEv13SSMParamsBase)
        .other          _Z25selective_scan_fwd_kernelI32Selective_Scan_fwd_kernel_traitsILi64ELi16ELi1ELb0ELb0ELb0ELb0EfN3c107complexIfEEEEv13SSMParamsBase,@"STO_CUDA_ENTRY STV_DEFAULT"
_Z25selective_scan_fwd_kernelI32Selective_Scan_fwd_kernel_traitsILi64ELi16ELi1ELb0ELb0ELb0ELb0EfN3c107complexIfEEEEv13SSMParamsBase:
.text._Z25selective_scan_fwd_kernelI32Selective_Scan_fwd_kernel_traitsILi64ELi16ELi1ELb0ELb0ELb0ELb0EfN3c107complexIfEEEEv13SSMParamsBase:
        /* <DEDUP_REMOVED lines=15> */
[----:B------:R-:W2:Y:S02]  /*00f0*/  LDCU.128 UR8, c[0x0][0x460] ;  /* 0x00008c00ff0877ac */ /* 0x000ea40008000c00 */
        /* <DEDUP_REMOVED lines=8> */
[----:B---3--:R1:W5:Y:S04]  /*0180*/  @P0 LDG.E R2, desc[UR22][R2.64] ;  /* 0x0000001602020981 */ /* 0x008368000c1e1900 */
[----:B------:R1:W5:Y:S01]  /*0190*/  @P1 LDG.E R4, desc[UR22][R4.64] ;  /* 0x0000001604041981 */ /* 0x000362000c1e1900 */
[----:B----4-:R-:W-:Y:S02]  /*01a0*/  UISETP.GE.AND UP0, UPT, UR21, 0x1, UPT ;  /* 0x000000011500788c */ /* 0x010fe4000bf06270 */
[----:B------:R-:W-:Y:S02]  /*01b0*/  UIMAD.WIDE.U32 UR4, UR31, UR16, URZ ;  /* 0x000000101f0472a5 */ /* 0x000fe4000f8e00ff */
[----:B0-----:R-:W-:Y:S02]  /*01c0*/  UIMAD.WIDE.U32 UR6, UR31, UR24, URZ ;  /* 0x000000181f0672a5 */ /* 0x001fe4000f8e00ff */
[----:B------:R-:W-:Y:S01]  /*01d0*/  PLOP3.LUT P2, PT, PT, PT, UP0, 0x80, 0x8 ;  /* 0x000000000008781c */ /* 0x000fe20003f4f008 */
[----:B------:R-:W-:-:S02]  /*01e0*/  UIMAD UR5, UR31, UR17, UR5 ;  /* 0x000000111f0572a4 */ /* 0x000fc4000f8e0205 */
[----:B------:R-:W-:Y:S02]  /*01f0*/  UIMAD UR7, UR31, UR25, UR7 ;  /* 0x000000191f0772a4 */ /* 0x000fe4000f8e0207 */
[----:B------:R-:W-:Y:S02]  /*0200*/  UIMAD.WIDE.U32 UR12, UR28, UR18, UR4 ;  /* 0x000000121c0c72a5 */ /* 0x000fe4000f8e0004 */
[----:B------:R-:W-:-:S06]  /*0210*/  UIMAD.WIDE.U32 UR14, UR28, UR26, UR6 ;  /* 0x0000001a1c0e72a5 */ /* 0x000fcc000f8e0006 */
[----:B-12---:R-:W-:Y:S06]  /*0220*/  @!P2 EXIT ;  /* 0x000000000000a94d */ /* 0x006fec0003800000 */
[----:B------:R-:W0:Y:S01]  /*0230*/  LDCU.64 UR36, c[0x0][0x3b8] ;  /* 0x00007700ff2477ac */ /* 0x000e220008000a00 */
[----:B------:R-:W1:Y:S01]  /*0240*/  S2R R104, SR_TID.X ;  /* 0x0000000000687919 */ /* 0x000e620000002100 */
[----:B------:R-:W2:Y:S01]  /*0250*/  LDCU.64 UR38, c[0x0][0x3a0] ;  /* 0x00007400ff2677ac */ /* 0x000ea20008000a00 */
[----:B------:R-:W3:Y:S01]  /*0260*/  LDCU.128 UR4, c[0x0][0x440] ;  /* 0x00008800ff0477ac */ /* 0x000ee20008000c00 */
[----:B------:R-:W-:Y:S01]  /*0270*/  UIMAD UR34, UR28, UR19, UR13 ;  /* 0x000000131c2272a4 */ /* 0x000fe2000f8e020d */
[----:B------:R-:W4:Y:S01]  /*0280*/  LDCU UR13, c[0x0][0x384] ;  /* 0x00007080ff0d77ac */ /* 0x000f220008000800 */
[----:B------:R-:W4:Y:S01]  /*0290*/  LDCU.64 UR24, c[0x0][0x3d8] ;  /* 0x00007b00ff1877ac */ /* 0x000f220008000a00 */
[----:B------:R-:W-:Y:S02]  /*02a0*/  ULEA UR20, UP0, UR12, UR8, 0x2 ;  /* 0x000000080c147291 */ /* 0x000fe4000f8010ff */
[----:B------:R-:W-:Y:S02]  /*02b0*/  UIMAD UR33, UR28, UR27, UR15 ;  /* 0x0000001b1c2172a4 */ /* 0x000fe4000f8e020f */
[----:B------:R-:W-:-:S02]  /*02c0*/  ULEA.HI.X UR34, UR12, UR9, UR34, 0x2, UP0 ;  /* 0x000000090c227291 */ /* 0x000fc400080f1422 */
[----:B------:R-:W-:Y:S02]  /*02d0*/  ULEA UR32, UP1, UR14, UR10, 0x2 ;  /* 0x0000000a0e207291 */ /* 0x000fe4000f8210ff */
[----:B0-----:R-:W-:Y:S02]  /*02e0*/  UIMAD.WIDE.U32 UR8, UR28, UR36, URZ ;  /* 0x000000241c0872a5 */ /* 0x001fe4000f8e00ff */
[----:B--2---:R-:W-:Y:S01]  /*02f0*/  UIMAD.WIDE.U32 UR16, UR28, UR38, URZ ;  /* 0x000000261c1072a5 */ /* 0x004fe2000f8e00ff */
[C---:B-1----:R-:W-:Y:S01]  /*0300*/  LOP3.LUT R103, R104.reuse, 0x1f, RZ, 0xc0, !PT ;  /* 0x0000001f68677812 */ /* 0x042fe200078ec0ff */
[----:B------:R-:W-:Y:S01]  /*0310*/  ULEA.HI.X UR33, UR14, UR11, UR33, 0x2, UP1 ;  /* 0x0000000b0e217291 */ /* 0x000fe200088f1421 */
[----:B------:R-:W-:Y:S01]  /*0320*/  SHF.L.U32 R148, R104, 0x4, RZ ;  /* 0x0000000468947819 */ /* 0x000fe200000006ff */
[----:B------:R-:W-:Y:S01]  /*0330*/  UIMAD UR12, UR28, UR37, UR9 ;  /* 0x000000251c0c72a4 */ /* 0x000fe2000f8e0209 */
[----:B------:R-:W-:Y:S01]  /*0340*/  SHF.R.U32.HI R147, RZ, 0x5, R104 ;  /* 0x00000005ff937819 */ /* 0x000fe20000011668 */
[----:B------:R-:W-:-:S02]  /*0350*/  UIMAD UR9, UR28, UR39, UR17 ;  /* 0x000000271c0972a4 */ /* 0x000fc4000f8e0211 */
[----:B---3--:R-:W-:Y:S01]  /*0360*/  ULEA UR11, UP1, UR16, UR4, 0x3 ;  /* 0x00000004100b7291 */ /* 0x008fe2000f8218ff */
[----:B------:R-:W0:Y:S03]  /*0370*/  LDCU.64 UR26, c[0x0][0x450] ;  /* 0x00008a00ff1a77ac */ /* 0x000e260008000a00 */
[----:B------:R-:W-:Y:S02]  /*0380*/  ULEA.HI.X UR16, UR16, UR5, UR9, 0x3, UP1 ;  /* 0x0000000510107291 */ /* 0x000fe400088f1c09 */
[----:B----4-:R-:W-:Y:S02]  /*0390*/  UIMAD UR5, UR31, UR13, UR28 ;  /* 0x0000000d1f0572a4 */ /* 0x010fe4000f8e021c */
[----:B------:R-:W-:Y:S01]  /*03a0*/  UIMAD.WIDE.U32 UR18, UR28, UR24, URZ ;  /* 0x000000181c1272a5 */ /* 0x000fe2000f8e00ff */
[----:B------:R-:W1:Y:S01]  /*03b0*/  LDCU UR14, c[0x0][0x38c] ;  /* 0x00007180ff0e77ac */ /* 0x000e620008000800 */
[----:B------:R-:W-:-:S02]  /*03c0*/  ULEA UR10, UP0, UR8, UR6, 0x3 ;  /* 0x00000006080a7291 */ /* 0x000fc4000f8018ff */
[----:B------:R-:W-:Y:S02]  /*03d0*/  UIMAD UR6, UR28, UR25, UR19 ;  /* 0x000000191c0672a4 */ /* 0x000fe4000f8e0213 */
[----:B------:R-:W-:Y:S01]  /*03e0*/  UIMAD UR19, UR5, UR21, URZ ;  /* 0x00000015051372a4 */ /* 0x000fe2000f8e02ff */
[----:B------:R-:W-:Y:S02]  /*03f0*/  UMOV UR4, URZ ;  /* 0x000000ff00047c82 */ /* 0x000fe40008000000 */
[----:B------:R-:W-:Y:S01]  /*0400*/  UMOV UR5, URZ ;  /* 0x000000ff00057c82 */ /* 0x000fe20008000000 */
[----:B-----5:R-:W-:Y:S01]  /*0410*/  @P0 R2UR UR4, R2 ;  /* 0x00000000020402ca */ /* 0x020fe200000e0000 */
[----:B------:R-:W-:Y:S01]  /*0420*/  ULEA.HI.X UR7, UR8, UR7, UR12, 0x3, UP0 ;  /* 0x0000000708077291 */ /* 0x000fe200080f1c0c */
[----:B------:R-:W-:Y:S01]  /*0430*/  @P1 R2UR UR5, R4 ;  /* 0x00000000040512ca */ /* 0x000fe200000e0000 */
[----:B0-----:R-:W-:Y:S02]  /*0440*/  ULEA UR17, UP0, UR18, UR26, 0x3 ;  /* 0x0000001a12117291 */ /* 0x001fe4000f8018ff */
[----:B-1----:R-:W-:-:S02]  /*0450*/  UIMAD UR19, UR19, UR14, URZ ;  /* 0x0000000e131372a4 */ /* 0x002fc4000f8e02ff */
[----:B------:R-:W-:-:S03]  /*0460*/  ULEA.HI.X UR18, UR18, UR27, UR6, 0x3, UP0 ;  /* 0x0000001b12127291 */ /* 0x000fc600080f1c06 */
[----:B------:R-:W-:-:S09]  /*0470*/  UMOV UR6, URZ ;  /* 0x000000ff00067c82 */ /* 0x000fd20008000000 */
.L_x_695:
[----:B0-----:R-:W0:Y:S01]  /*0480*/  LDCU UR8, c[0x0][0x388] ;  /* 0x00007100ff0877ac */ /* 0x001e220008000800 */
[----:B------:R-:W-:Y:S01]  /*0490*/  LOP3.LUT R11, R148, 0x3e00, RZ, 0xc0, !PT ;  /* 0x00003e00940b7812 */ /* 0x000fe200078ec0ff */
[----:B------:R-:W-:Y:S01]  /*04a0*/  HFMA2 R0, -RZ, RZ, 0, 0 ;  /* 0x00000000ff007431 */ /* 0x000fe200000001ff */
[----:B------:R-:W-:Y:S01]  /*04b0*/  MOV R4, UR20 ;  /* 0x0000001400047c02 */ /* 0x000fe20008000f00 */
[----:B------:R-:W-:Y:S01]  /*04c0*/  USHF.L.U32 UR9, UR6, 0xa, URZ ;  /* 0x0000000a06097899 */ /* 0x000fe200080006ff */
[----:B------:R-:W-:Y:S01]  /*04d0*/  IADD3 R21, PT, PT, R103, R11, RZ ;  /* 0x0000000b67157210 */ /* 0x000fe20007ffe0ff */
[----:B------:R-:W-:Y:S01]  /*04e0*/  HFMA2 R20, -RZ, RZ, 0, 0 ;  /* 0x00000000ff147431 */ /* 0x000fe200000001ff */
[----:B------:R-:W-:Y:S01]  /*04f0*/  MOV R5, UR34 ;  /* 0x0000002200057c02 */ /* 0x000fe20008000f00 */
[----:B------:R-:W-:Y:S01]  /*0500*/  HFMA2 R16, -RZ, RZ, 0, 0 ;  /* 0x00000000ff107431 */ /* 0x000fe200000001ff */
[C---:B------:R-:W-:Y:S01]  /*0510*/  LEA R2, P0, R21.reuse, UR32, 0x2 ;  /* 0x0000002015027c11 */ /* 0x040fe2000f8010ff */
[----:B------:R-:W-:Y:S01]  /*0520*/  HFMA2 R12, -RZ, RZ, 0, 0 ;  /* 0x00000000ff0c7431 */ /* 0x000fe200000001ff */
[C---:B------:R-:W-:Y:S01]  /*0530*/  IADD3 R45, PT, PT, R21.reuse, 0xe0, RZ ;  /* 0x000000e0152d7810 */ /* 0x040fe20007ffe0ff */
[----:B------:R-:W-:Y:S01]  /*0540*/  IMAD.WIDE.U32 R4, R21, 0x4, R4 ;  /* 0x0000000415047825 */ /* 0x000fe200078e0004 */
[----:B------:R-:W-:-:S03]  /*0550*/  IADD3.X R3, PT, PT, RZ, UR33, RZ, P0, !PT ;  /* 0x00000021ff037c10 */ /* 0x000fc600087fe4ff */
[----:B------:R-:W-:Y:S01]  /*0560*/  HFMA2 R8, -RZ, RZ, 0, 0 ;  /* 0x00000000ff087431 */ /* 0x000fe200000001ff */
[----:B------:R-:W-:Y:S01]  /*0570*/  MOV R18, RZ ;  /* 0x000000ff00127202 */ /* 0x000fe20000000f00 */
[----:B------:R-:W-:Y:S01]  /*0580*/  HFMA2 R24, -RZ, RZ, 0, 0 ;  /* 0x00000000ff187431 */ /* 0x000fe200000001ff */
[----:B------:R-:W-:Y:S01]  /*0590*/  LOP3.LUT R7, R11, 0x1f, R104, 0xf8, !PT ;  /* 0x0000001f0b077812 */ /* 0x000fe200078ef868 */
[----:B0-----:R-:W-:Y:S01]  /*05a0*/  UIADD3 UR35, UPT, UPT, -UR9, UR8, URZ ;  /* 0x0000000809237290 */ /* 0x001fe2000fffe1ff */
[C---:B------:R-:W-:Y:S01]  /*05b0*/  IADD3 R46, PT, PT, R21.reuse, 0x100, RZ ;  /* 0x00000100152e7810 */ /* 0x040fe20007ffe0ff */
[----:B------:R-:W-:Y:S01]  /*05c0*/  HFMA2 R28, -RZ, RZ, 0, 0 ;  /* 0x00000000ff1c7431 */ /* 0x000fe200000001ff */
[----:B------:R-:W-:Y:S02]  /*05d0*/  IADD3 R39, PT, PT, R21, 0xc0, RZ ;  /* 0x000000c015277810 */ /* 0x000fe40007ffe0ff */
[----:B------:R-:W-:Y:S02]  /*05e0*/  LOP3.LUT R41, R7, 0xa0, RZ, 0xfc, !PT ;  /* 0x000000a007297812 */ /* 0x000fe400078efcff */
[----:B------:R-:W-:Y:S01]  /*05f0*/  ISETP.GE.AND P0, PT, R21, UR35, PT ;  /* 0x0000002315007c0c */ /* 0x000fe2000bf06270 */
[----:B------:R-:W-:Y:S01]  /*0600*/  BAR.SYNC.DEFER_BLOCKING 0x0 ;  /* 0x0000000000007b1d */ /* 0x000fe20000010000 */
[----:B------:R-:W-:-:S02]  /*0610*/  LOP3.LUT R50, R7, 0x20, RZ, 0xfc, !PT ;  /* 0x0000002007327812 */ /* 0x000fc400078efcff */
[C---:B------:R-:W-:Y:S02]  /*0620*/  IADD3 R44, PT, PT, R21.reuse, 0x80, RZ ;  /* 0x00000080152c7810 */ /* 0x040fe40007ffe0ff */
[C---:B------:R-:W-:Y:S02]  /*0630*/  IADD3 R49, PT, PT, R21.reuse, 0x40, RZ ;  /* 0x0000004015317810 */ /* 0x040fe40007ffe0ff */
[----:B------:R-:W-:Y:S02]  /*0640*/  IADD3 R47, PT, PT, R21, 0x60, RZ ;  /* 0x00000060152f7810 */ /* 0x000fe40007ffe0ff */
[----:B------:R-:W-:Y:S02]  /*0650*/  ISETP.GE.AND P1, PT, R39, UR35, PT ;  /* 0x0000002327007c0c */ /* 0x000fe4000bf26270 */
[----:B------:R-:W-:Y:S02]  /*0660*/  ISETP.GE.AND P2, PT, R41, UR35, PT ;  /* 0x0000002329007c0c */ /* 0x000fe4000bf46270 */
[----:B------:R-:W-:-:S02]  /*0670*/  ISETP.GE.AND P6, PT, R50, UR35, PT ;  /* 0x0000002332007c0c */ /* 0x000fc4000bfc6270 */
[----:B------:R-:W-:Y:S02]  /*0680*/  ISETP.GE.AND P3, PT, R44, UR35, PT ;  /* 0x000000232c007c0c */ /* 0x000fe4000bf66270 */
[----:B------:R-:W-:Y:S02]  /*0690*/  ISETP.GE.AND P5, PT, R49, UR35, PT ;  /* 0x0000002331007c0c */ /* 0x000fe4000bfa6270 */
[----:B------:R-:W-:Y:S02]  /*06a0*/  ISETP.GE.AND P4, PT, R47, UR35, PT ;  /* 0x000000232f007c0c */ /* 0x000fe4000bf86270 */
[----:B------:R-:W-:Y:S02]  /*06b0*/  MOV R14, RZ ;  /* 0x000000ff000e7202 */ /* 0x000fe40000000f00 */
[----:B------:R-:W-:Y:S01]  /*06c0*/  MOV R6, RZ ;  /* 0x000000ff00067202 */ /* 0x000fe20000000f00 */
[----:B------:R-:W2:Y:S01]  /*06d0*/  @!P0 LDG.E R0, desc[UR22][R4.64] ;  /* 0x0000001604008981 */ /* 0x000ea2000c1e1900 */
[----:B------:R-:W-:-:S02]  /*06e0*/  ISETP.GE.AND P0, PT, R45, UR35, PT ;  /* 0x000000232d007c0c */ /* 0x000fc4000bf06270 */
[C---:B------:R-:W-:Y:S01]  /*06f0*/  IADD3 R9, PT, PT, R21.reuse, 0x120, RZ ;  /* 0x0000012015097810 */ /* 0x040fe20007ffe0ff */
[----:B------:R-:W3:Y:S01]  /*0700*/  @!P1 LDG.E R16, desc[UR22][R4.64+0x300] ;  /* 0x0003001604109981 */ /* 0x000ee2000c1e1900 */
[----:B------:R-:W-:Y:S02]  /*0710*/  MOV R10, RZ ;  /* 0x000000ff000a7202 */ /* 0x000fe40000000f00 */
[C---:B------:R-:W-:Y:S01]  /*0720*/  IADD3 R13, PT, PT, R21.reuse, 0x140, RZ ;  /* 0x00000140150d7810 */ /* 0x040fe20007ffe0ff */
[----:B------:R-:W4:Y:S01]  /*0730*/  @!P2 LDG.E R14, desc[UR22][R4.64+0x280] ;  /* 0x00028016040ea981 */ /* 0x000f22000c1e1900 */
[C---:B------:R-:W-:Y:S02]  /*0740*/  IADD3 R15, PT, PT, R21.reuse, 0x160, RZ ;  /* 0x00000160150f7810 */ /* 0x040fe40007ffe0ff */
[----:B------:R-:W-:Y:S01]  /*0750*/  IADD3 R17, PT, PT, R21, 0x180, RZ ;  /* 0x0000018015117810 */ /* 0x000fe20007ffe0ff */
[----:B------:R-:W5:Y:S01]  /*0760*/  @!P6 LDG.E R6, desc[UR22][R4.64+0x80] ;  /* 0x000080160406e981 */ /* 0x000f62000c1e1900 */
[----:B------:R-:W-:-:S02]  /*0770*/  LOP3.LUT R7, R7, 0x1a0, RZ, 0xfc, !PT ;  /* 0x000001a007077812 */ /* 0x000fc400078efcff */
[----:B------:R-:W-:Y:S01]  /*0780*/  MOV R22, RZ ;  /* 0x000000ff00167202 */ /* 0x000fe20000000f00 */
[----:B------:R-:W3:Y:S01]  /*0790*/  @!P0 LDG.E R18, desc[UR22][R4.64+0x380] ;  /* 0x0003801604128981 */ /* 0x000ee2000c1e1900 */
[----:B------:R-:W-:Y:S02]  /*07a0*/  ISETP.GE.AND P0, PT, R46, UR35, PT ;  /* 0x000000232e007c0c */ /* 0x000fe4000bf06270 */
[----:B------:R-:W-:Y:S01]  /*07b0*/  ISETP.GE.AND P1, PT, R13, UR35, PT ;  /* 0x000000230d007c0c */ /* 0x000fe2000bf26270 */
[----:B------:R-:W4:Y:S01]  /*07c0*/  @!P3 LDG.E R12, desc[UR22][R4.64+0x200] ;  /* 0x00020016040cb981 */ /* 0x000f22000c1e1900 */
[----:B------:R-:W-:Y:S02]  /*07d0*/  ISETP.GE.AND P2, PT, R15, UR35, PT ;  /* 0x000000230f007c0c */ /* 0x000fe4000bf46270 */
[----:B------:R-:W-:Y:S01]  /*07e0*/  ISETP.GE.AND P3, PT, R17, UR35, PT ;  /* 0x0000002311007c0c */ /* 0x000fe2000bf66270 */
[----:B------:R-:W3:Y:S01]  /*07f0*/  @!P5 LDG.E R8, desc[UR22][R4.64+0x100] ;  /* 0x000100160408d981 */ /* 0x000ee2000c1e1900 */
[----:B------:R-:W-:-:S02]  /*0800*/  MOV R26, RZ ;  /* 0x000000ff001a7202 */ /* 0x000fc40000000f00 */
[----:B------:R-:W-:Y:S01]  /*0810*/  MOV R30, RZ ;  /* 0x000000ff001e7202 */ /* 0x000fe20000000f00 */
[----:B------:R-:W4:Y:S04]  /*0820*/  @!P4 LDG.E R10, desc[UR22][R4.64+0x180] ;  /* 0x00018016040ac981 */ /* 0x000f28000c1e1900 */
[----:B------:R-:W4:Y:S01]  /*0830*/  @!P0 LDG.E R20, desc[UR22][R4.64+0x400] ;  /* 0x0004001604148981 */ /* 0x000f22000c1e1900 */
[----:B------:R-:W-:Y:S02]  /*0840*/  ISETP.GE.AND P0, PT, R9, UR35, PT ;  /* 0x0000002309007c0c */ /* 0x000fe4000bf06270 */
[----:B------:R-:W-:Y:S01]  /*0850*/  ISETP.GE.AND P4, PT, R7, UR35, PT ;  /* 0x0000002307007c0c */ /* 0x000fe2000bf86270 */
[----:B------:R-:W4:Y:S01]  /*0860*/  @!P1 LDG.E R24, desc[UR22][R4.64+0x500] ;  /* 0x0005001604189981 */ /* 0x000f22000c1e1900 */
[----:B------:R-:W-:-:S02]  /*0870*/  IADD3 R7, PT, PT, R21, 0x1c0, RZ ;  /* 0x000001c015077810 */ /* 0x000fc40007ffe0ff */
[----:B------:R-:W-:Y:S01]  /*0880*/  IADD3 R9, PT, PT, R21, 0x1e0, RZ ;  /* 0x000001e015097810 */ /* 0x000fe20007ffe0ff */
[----:B------:R-:W4:Y:S01]  /*0890*/  @!P2 LDG.E R26, desc[UR22][R4.64+0x580] ;  /* 0x00058016041aa981 */ /* 0x000f22000c1e1900 */
[----:B------:R-:W-:Y:S02]  /*08a0*/  ISETP.GE.AND P5, PT, R7, UR35, PT ;  /* 0x0000002307007c0c */ /* 0x000fe4000bfa6270 */
[----:B------:R-:W-:Y:S01]  /*08b0*/  ISETP.GE.AND P6, PT, R9, UR35, PT ;  /* 0x0000002309007c0c */ /* 0x000fe2000bfc6270 */
[----:B------:R-:W4:Y:S04]  /*08c0*/  @!P3 LDG.E R28, desc[UR22][R4.64+0x600] ;  /* 0x00060016041cb981 */ /* 0x000f28000c1e1900 */
[----:B------:R-:W4:Y:S04]  /*08d0*/  @!P0 LDG.E R22, desc[UR22][R4.64+0x480] ;  /* 0x0004801604168981 */ /* 0x000f28000c1e1900 */
[----:B------:R-:W4:Y:S01]  /*08e0*/  @!P4 LDG.E R30, desc[UR22][R4.64+0x680] ;  /* 0x00068016041ec981 */ /* 0x000f22000c1e1900 */
[----:B------:R-:W-:Y:S01]  /*08f0*/  HFMA2 R32, -RZ, RZ, 0, 0 ;  /* 0x00000000ff207431 */ /* 0x000fe200000001ff */
[----:B------:R-:W-:-:S05]  /*0900*/  MOV R34, RZ ;  /* 0x000000ff00227202 */ /* 0x000fca0000000f00 */
[----:B------:R-:W4:Y:S04]  /*0910*/  @!P5 LDG.E R32, desc[UR22][R4.64+0x700] ;  /* 0x000700160420d981 */ /* 0x000f28000c1e1900 */
[----:B------:R0:W4:Y:S01]  /*0920*/  @!P6 LDG.E R34, desc[UR22][R4.64+0x780] ;  /* 0x000780160422e981 */ /* 0x000122000c1e1900 */
[----:B------:R-:W1:Y:S01]  /*0930*/  S2R R102, SR_LANEID ;  /* 0x0000000000667919 */ /* 0x000e620000000000 */
[----:B------:R-:W0:Y:S01]  /*0940*/  S2UR UR9, SR_CgaCtaId ;  /* 0x00000000000979c3 */ /* 0x000e220000008800 */
[----:B------:R-:W-:Y:S02]  /*0950*/  UMOV UR8, 0x400 ;  /* 0x0000040000087882 */ /* 0x000fe40000000000 */
[----:B0-----:R-:W-:Y:S01]  /*0960*/  ULEA UR8, UR9, UR8, 0x18 ;  /* 0x0000000809087291 */ /* 0x001fe2000f8ec0ff */
[----:B-1----:R-:W-:-:S04]  /*0970*/  IADD3 R7, PT, PT, R11, R102, RZ ;  /* 0x000000660b077210 */ /* 0x002fc80007ffe0ff */
[C---:B------:R-:W-:Y:S02]  /*0980*/  IADD3 R36, PT, PT, R7.reuse, 0x20, RZ ;  /* 0x0000002007247810 */ /* 0x040fe40007ffe0ff */
[C---:B------:R-:W-:Y:S02]  /*0990*/  IADD3 R38, PT, PT, R7.reuse, 0x40, RZ ;  /* 0x0000004007267810 */ /* 0x040fe40007ffe0ff */
[C---:B------:R-:W-:Y:S02]  /*09a0*/  IADD3 R40, PT, PT, R7.reuse, 0x60, RZ ;  /* 0x0000006007287810 */ /* 0x040fe40007ffe0ff */
[CC--:B------:R-:W-:Y:S02]  /*09b0*/  LEA.HI.SX32 R101, R7.reuse, R7.reuse, 0x1b ;  /* 0x0000000707657211 */ /* 0x0c0fe400078fdaff */
[----:B------:R-:W-:Y:S02]  /*09c0*/  IADD3 R42, PT, PT, R7, 0x80, RZ ;  /* 0x00000080072a7810 */ /* 0x000fe40007ffe0ff */
[----:B------:R-:W-:-:S02]  /*09d0*/  LEA.HI.SX32 R36, R36, R7, 0x1b ;  /* 0x0000000724247211 */ /* 0x000fc400078fdaff */
[-C--:B------:R-:W-:Y:S02]  /*09e0*/  LEA.HI.SX32 R38, R38, R7.reuse, 0x1b ;  /* 0x0000000726267211 */ /* 0x080fe400078fdaff */
[----:B------:R-:W-:Y:S02]  /*09f0*/  IADD3 R4, PT, PT, R7, 0xa0, RZ ;  /* 0x000000a007047810 */ /* 0x000fe40007ffe0ff */
[-C--:B------:R-:W-:Y:S02]  /*0a00*/  LEA.HI.SX32 R40, R40, R7.reuse, 0x1b ;  /* 0x0000000728287211 */ /* 0x080fe400078fdaff */
[----:B------:R-:W-:Y:S02]  /*0a10*/  LEA R101, R101, UR8, 0x2 ;  /* 0x0000000865657c11 */ /* 0x000fe4000f8e10ff */
[----:B------:R-:W-:Y:S02]  /*0a20*/  LEA.HI.SX32 R42, R42, R7, 0x1b ;  /* 0x000000072a2a7211 */ /* 0x000fe400078fdaff */
[----:B------:R-:W-:-:S02]  /*0a30*/  LEA R99, R36, UR8, 0x2 ;  /* 0x0000000824637c11 */ /* 0x000fc4000f8e10ff */
[----:B------:R-:W-:Y:S02]  /*0a40*/  LEA R97, R38, UR8, 0x2 ;  /* 0x0000000826617c11 */ /* 0x000fe4000f8e10ff */
[C---:B------:R-:W-:Y:S02]  /*0a50*/  IADD3 R36, PT, PT, R7.reuse, 0xc0, RZ ;  /* 0x000000c007247810 */ /* 0x040fe40007ffe0ff */
[----:B------:R-:W-:Y:S02]  /*0a60*/  LEA.HI.SX32 R4, R4, R7, 0x1b ;  /* 0x0000000704047211 */ /* 0x000fe400078fdaff */
[----:B------:R-:W-:Y:S02]  /*0a70*/  LEA R95, R40, UR8, 0x2 ;  /* 0x00000008285f7c11 */ /* 0x000fe4000f8e10ff */
[----:B------:R-:W-:Y:S02]  /*0a80*/  IADD3 R38, PT, PT, R7, 0xe0, RZ ;  /* 0x000000e007267810 */ /* 0x000fe40007ffe0ff */
[----:B------:R-:W-:-:S02]  /*0a90*/  LEA R93, R42, UR8, 0x2 ;  /* 0x000000082a5d7c11 */ /* 0x000fc4000f8e10ff */
[C---:B------:R-:W-:Y:S02]  /*0aa0*/  IADD3 R40, PT, PT, R7.reuse, 0x100, RZ ;  /* 0x0000010007287810 */ /* 0x040fe40007ffe0ff */
[C---:B------:R-:W-:Y:S02]  /*0ab0*/  IADD3 R42, PT, PT, R7.reuse, 0x120, RZ ;  /* 0x00000120072a7810 */ /* 0x040fe40007ffe0ff */
[-C--:B------:R-:W-:Y:S02]  /*0ac0*/  LEA.HI.SX32 R36, R36, R7.reuse, 0x1b ;  /* 0x0000000724247211 */ /* 0x080fe400078fdaff */
[----:B------:R-:W-:Y:S02]  /*0ad0*/  LEA R91, R4, UR8, 0x2 ;  /* 0x00000008045b7c11 */ /* 0x000fe4000f8e10ff */
[----:B------:R-:W-:Y:S02]  /*0ae0*/  LEA.HI.SX32 R38, R38, R7, 0x1b ;  /* 0x0000000726267211 */ /* 0x000fe400078fdaff */
[----:B------:R-:W-:-:S02]  /*0af0*/  IADD3 R4, PT, PT, R7, 0x160, RZ ;  /* 0x0000016007047810 */ /* 0x000fc40007ffe0ff */
[-C--:B------:R-:W-:Y:S02]  /*0b00*/  LEA.HI.SX32 R40, R40, R7.reuse, 0x1b ;  /* 0x0000000728287211 */ /* 0x080fe400078fdaff */
[-C--:B------:R-:W-:Y:S02]  /*0b10*/  LEA.HI.SX32 R42, R42, R7.reuse, 0x1b ;  /* 0x000000072a2a7211 */ /* 0x080fe400078fdaff */
[----:B------:R-:W-:Y:S02]  /*0b20*/  LEA R89, R36, UR8, 0x2 ;  /* 0x0000000824597c11 */ /* 0x000fe4000f8e10ff */
[----:B------:R-:W-:Y:S02]  /*0b30*/  LEA R87, R38, UR8, 0x2 ;  /* 0x0000000826577c11 */ /* 0x000fe4000f8e10ff */
[----:B------:R-:W-:Y:S02]  /*0b40*/  LEA.HI.SX32 R4, R4, R7, 0x1b ;  /* 0x0000000704047211 */ /* 0x000fe400078fdaff */
[----:B------:R-:W-:-:S02]  /*0b50*/  LEA R85, R40, UR8, 0x2 ;  /* 0x0000000828557c11 */ /* 0x000fc4000f8e10ff */
[----:B------:R-:W-:Y:S02]  /*0b60*/  LEA R83, R42, UR8, 0x2 ;  /* 0x000000082a537c11 */ /* 0x000fe4000f8e10ff */
[----:B------:R-:W-:Y:S02]  /*0b70*/  LEA R79, R4, UR8, 0x2 ;  /* 0x00000008044f7c11 */ /* 0x000fe4000f8e10ff */
[----:B------:R-:W-:Y:S02]  /*0b80*/  P2R R43, PR, RZ, 0x1 ;  /* 0x00000001ff2b7803 */ /* 0x000fe40000000000 */
[----:B------:R-:W-:Y:S02]  /*0b90*/  ISETP.GE.AND P0, PT, R21, UR35, PT ;  /* 0x0000002315007c0c */ /* 0x000fe4000bf06270 */
[----:B------:R-:W-:Y:S02]  /*0ba0*/  P2R R48, PR, RZ, 0x2 ;  /* 0x00000002ff307803 */ /* 0x000fe40000000000 */
[----:B------:R-:W-:Y:S01]  /*0bb0*/  ISETP.GE.AND P1, PT, R50, UR35, PT ;  /* 0x0000002332007c0c */ /* 0x000fe2000bf26270 */
[----:B--2---:R0:W-:Y:S02]  /*0bc0*/  STS [R101], R0 ;  /* 0x0000000065007388 */ /* 0x0041e40000000800 */
[----:B0-----:R-:W-:-:S02]  /*0bd0*/  IADD3 R0, PT, PT, R7, 0x140, RZ ;  /* 0x0000014007007810 */ /* 0x001fc40007ffe0ff */
[----:B-----5:R0:W-:Y:S02]  /*0be0*/  STS [R99+0x80], R6 ;  /* 0x0000800663007388 */ /* 0x0201e40000000800 */
[-C--:B------:R-:W-:Y:S02]  /*0bf0*/  LEA.HI.SX32 R0, R0, R7.reuse, 0x1b ;  /* 0x0000000700007211 */ /* 0x080fe400078fdaff */
[----:B0-----:R-:W-:Y:S01]  /*0c00*/  IADD3 R6, PT, PT, R7, 0x180, RZ ;  /* 0x0000018007067810 */ /* 0x001fe20007ffe0ff */
[----:B---3--:R0:W-:Y:S03]  /*0c10*/  STS [R97+0x100], R8 ;  /* 0x0001000861007388 */ /* 0x0081e60000000800 */
[----:B------:R-:W-:Y:S01]  /*0c20*/  LEA.HI.SX32 R6, R6, R7, 0x1b ;  /* 0x0000000706067211 */ /* 0x000fe200078fdaff */
[----:B----4-:R1:W-:Y:S01]  /*0c30*/  STS [R95+0x180], R10 ;  /* 0x0001800a5f007388 */ /* 0x0103e20000000800 */
[----:B------:R-:W-:-:S02]  /*0c40*/  LEA R81, R0, UR8, 0x2 ;  /* 0x0000000800517c11 */ /* 0x000fc4000f8e10ff */
[C---:B0-----:R-:W-:Y:S01]  /*0c50*/  IADD3 R8, PT, PT, R7.reuse, 0x1a0, RZ ;  /* 0x000001a007087810 */ /* 0x041fe20007ffe0ff */
[----:B------:R0:W-:Y:S01]  /*0c60*/  STS [R93+0x200], R12 ;  /* 0x0002000c5d007388 */ /* 0x0001e20000000800 */
[----:B-1----:R-:W-:-:S03]  /*0c70*/  IADD3 R10, PT, PT, R7, 0x1c0, RZ ;  /* 0x000001c0070a7810 */ /* 0x002fc60007ffe0ff */
[----:B------:R1:W-:Y:S01]  /*0c80*/  STS [R91+0x280], R14 ;  /* 0x0002800e5b007388 */ /* 0x0003e20000000800 */
[----:B------:R-:W-:Y:S02]  /*0c90*/  LEA.HI.SX32 R8, R8, R7, 0x1b ;  /* 0x0000000708087211 */ /* 0x000fe400078fdaff */
[----:B------:R-:W-:Y:S01]  /*0ca0*/  LEA R77, R6, UR8, 0x2 ;  /* 0x00000008064d7c11 */ /* 0x000fe2000f8e10ff */
[----:B------:R2:W-:Y:S01]  /*0cb0*/  STS [R89+0x300], R16 ;  /* 0x0003001059007388 */ /* 0x0005e20000000800 */
[----:B0-----:R-:W-:-:S03]  /*0cc0*/  IADD3 R12, PT, PT, R7, 0x1e0, RZ ;  /* 0x000001e0070c7810 */ /* 0x001fc60007ffe0ff */
[----:B------:R0:W-:Y:S01]  /*0cd0*/  STS [R87+0x380], R18 ;  /* 0x0003801257007388 */ /* 0x0001e20000000800 */
[-C--:B------:R-:W-:Y:S02]  /*0ce0*/  LEA.HI.SX32 R10, R10, R7.reuse, 0x1b ;  /* 0x000000070a0a7211 */ /* 0x080fe400078fdaff */
[----:B------:R-:W-:Y:S01]  /*0cf0*/  LEA.HI.SX32 R12, R12, R7, 0x1b ;  /* 0x000000070c0c7211 */ /* 0x000fe200078fdaff */
[----:B------:R3:W-:Y:S01]  /*0d00*/  STS [R85+0x400], R20 ;  /* 0x0004001455007388 */ /* 0x0007e20000000800 */
[----:B------:R-:W-:Y:S01]  /*0d10*/  LEA R75, R8, UR8, 0x2 ;  /* 0x00000008084b7c11 */ /* 0x000fe2000f8e10ff */
[----:B------:R-:W-:Y:S02]  /*0d20*/  IMAD R7, R102, 0xf, R7 ;  /* 0x0000000f66077824 */ /* 0x000fe400078e0207 */
[----:B------:R4:W-:Y:S04]  /*0d30*/  STS [R83+0x480], R22 ;  /* 0x0004801653007388 */ /* 0x0009e80000000800 */
[----:B------:R5:W-:Y:S01]  /*0d40*/  STS [R81+0x500], R24 ;  /* 0x0005001851007388 */ /* 0x000be20000000800 */
[----:B------:R-:W-:-:S03]  /*0d50*/  IADD3 R0, PT, PT, R7, 0x1, RZ ;  /* 0x0000000107007810 */ /* 0x000fc60007ffe0ff */
[----:B------:R5:W-:Y:S01]  /*0d60*/  STS [R79+0x580], R26 ;  /* 0x0005801a4f007388 */ /* 0x000be20000000800 */
[----:B------:R-:W-:-:S03]  /*0d70*/  IADD3 R4, PT, PT, R7, 0x2, RZ ;  /* 0x0000000207047810 */ /* 0x000fc60007ffe0ff */
[----:B------:R5:W-:Y:S01]  /*0d80*/  STS [R77+0x600], R28 ;  /* 0x0006001c4d007388 */ /* 0x000be20000000800 */
[C---:B------:R-:W-:Y:S02]  /*0d90*/  IADD3 R6, PT, PT, R7.reuse, 0x3, RZ ;  /* 0x0000000307067810 */ /* 0x040fe40007ffe0ff */
[C---:B------:R-:W-:Y:S01]  /*0da0*/  IADD3 R8, PT, PT, R7.reuse, 0x4, RZ ;  /* 0x0000000407087810 */ /* 0x040fe20007ffe0ff */
[----:B------:R5:W-:Y:S01]  /*0db0*/  STS [R75+0x680], R30 ;  /* 0x0006801e4b007388 */ /* 0x000be20000000800 */
[C---:B-1----:R-:W-:Y:S02]  /*0dc0*/  IADD3 R14, PT, PT, R7.reuse, 0x5, RZ ;  /* 0x00000005070e7810 */ /* 0x042fe40007ffe0ff */
[C---:B--2---:R-:W-:Y:S02]  /*0dd0*/  IADD3 R16, PT, PT, R7.reuse, 0x6, RZ ;  /* 0x0000000607107810 */ /* 0x044fe40007ffe0ff */
[C---:B0-----:R-:W-:Y:S02]  /*0de0*/  IADD3 R18, PT, PT, R7.reuse, 0x7, RZ ;  /* 0x0000000707127810 */ /* 0x041fe40007ffe0ff */
[----:B---3--:R-:W-:-:S02]  /*0df0*/  IADD3 R20, PT, PT, R7, 0x8, RZ ;  /* 0x0000000807147810 */ /* 0x008fc40007ffe0ff */
[C---:B----4-:R-:W-:Y:S02]  /*0e00*/  IADD3 R22, PT, PT, R7.reuse, 0x9, RZ ;  /* 0x0000000907167810 */ /* 0x050fe40007ffe0ff */
[C---:B-----5:R-:W-:Y:S02]  /*0e10*/  IADD3 R24, PT, PT, R7.reuse, 0xa, RZ ;  /* 0x0000000a07187810 */ /* 0x060fe40007ffe0ff */
[C---:B------:R-:W-:Y:S02]  /*0e20*/  IADD3 R26, PT, PT, R7.reuse, 0xb, RZ ;  /* 0x0000000b071a7810 */ /* 0x040fe40007ffe0ff */
[C---:B------:R-:W-:Y:S02]  /*0e30*/  IADD3 R28, PT, PT, R7.reuse, 0xc, RZ ;  /* 0x0000000c071c7810 */ /* 0x040fe40007ffe0ff */
[C---:B------:R-:W-:Y:S02]  /*0e40*/  IADD3 R30, PT, PT, R7.reuse, 0xd, RZ ;  /* 0x0000000d071e7810 */ /* 0x040fe40007ffe0ff */
[----:B------:R-:W-:-:S02]  /*0e50*/  IADD3 R36, PT, PT, R7, 0xe, RZ ;  /* 0x0000000e07247810 */ /* 0x000fc40007ffe0ff */
[----:B------:R-:W-:Y:S02]  /*0e60*/  IADD3 R38, PT, PT, R7, 0xf, RZ ;  /* 0x0000000f07267810 */ /* 0x000fe40007ffe0ff */
        /* <DEDUP_REMOVED lines=34> */
[----:B------:R0:W-:Y:S04]  /*1090*/  STS [R73+0x700], R32 ;  /* 0x0007002049007388 */ /* 0x0001e80000000800 */
        /* <DEDUP_REMOVED lines=20> */
[----:B------:R-:W-:Y:S01]  /*11e0*/  HFMA2 R4, -RZ, RZ, 0, 0 ;  /* 0x00000000ff047431 */ /* 0x000fe200000001ff */
[----:B------:R-:W-:-:S04]  /*11f0*/  MOV R0, RZ ;  /* 0x000000ff00007202 */ /* 0x000fc80000000f00 */
[----:B------:R-:W2:Y:S01]  /*1200*/  @!P0 LDG.E R10, desc[UR22][R2.64] ;  /* 0x00000016020a8981 */ /* 0x000ea2000c1e1900 */
[----:B------:R-:W-:-:S03]  /*1210*/  ISETP.GE.AND P0, PT, R49, UR35, PT ;  /* 0x0000002331007c0c */ /* 0x000fc6000bf06270 */
[----:B------:R-:W3:Y:S01]  /*1220*/  @!P1 LDG.E R0, desc[UR22][R2.64+0x80] ;  /* 0x0000801602009981 */ /* 0x000ee2000c1e1900 */
[----:B------:R-:W-:Y:S01]  /*1230*/  ISETP.GE.AND P1, PT, R47, UR35, PT ;  /* 0x000000232f007c0c */ /* 0x000fe2000bf26270 */
[----:B------:R-:W-:-:S08]  /*1240*/  HFMA2 R8, -RZ, RZ, 0, 0 ;  /* 0x00000000ff087431 */ /* 0x000fd000000001ff */
[----:B------:R-:W4:Y:S01]  /*1250*/  @!P0 LDG.E R4, desc[UR22][R2.64+0x100] ;  /* 0x0001001602048981 */ /* 0x000f22000c1e1900 */
[----:B------:R-:W-:Y:S02]  /*1260*/  ISETP.GE.AND P0, PT, R44, UR35, PT ;  /* 0x000000232c007c0c */ /* 0x000fe4000bf06270 */
[----:B------:R-:W-:-:S06]  /*1270*/  MOV R6, RZ ;  /* 0x000000ff00067202 */ /* 0x000fcc0000000f00 */
[----:B------:R-:W5:Y:S01]  /*1280*/  @!P1 LDG.E R6, desc[UR22][R2.64+0x180] ;  /* 0x0001801602069981 */ /* 0x000f62000c1e1900 */
[----:B------:R-:W-:-:S04]  /*1290*/  ISETP.GE.AND P1, PT, R41, UR35, PT ;  /* 0x0000002329007c0c */ /* 0x000fc8000bf26270 */
[----:B------:R-:W5:Y:S01]  /*12a0*/  @!P0 LDG.E R8, desc[UR22][R2.64+0x200] ;  /* 0x0002001602088981 */ /* 0x000f62000c1e1900 */
[----:B------:R-:W-:Y:S01]  /*12b0*/  ISETP.GE.AND P0, PT, R39, UR35, PT ;  /* 0x0000002327007c0c */ /* 0x000fe2000bf06270 */
[----:B------:R-:W-:Y:S01]  /*12c0*/  HFMA2 R14, -RZ, RZ, 0, 0 ;  /* 0x00000000ff0e7431 */ /* 0x000fe200000001ff */
        /* <DEDUP_REMOVED lines=8> */
[----:B------:R-:W-:-:S04]  /*1350*/  ISETP.NE.AND P1, PT, R48, RZ, PT ;  /* 0x000000ff3000720c */ /* 0x000fc80003f25270 */
[----:B------:R-:W5:Y:S01]  /*1360*/  @!P0 LDG.E R18, desc[UR22][R2.64+0x400] ;  /* 0x0004001602128981 */ /* 0x000f62000c1e1900 */
[----:B------:R-:W-:Y:S01]  /*1370*/  ISETP.NE.AND P0, PT, R43, RZ, PT ;  /* 0x000000ff2b00720c */ /* 0x000fe20003f05270 */
[----:B------:R-:W-:Y:S01]  /*1380*/  HFMA2 R22, -RZ, RZ, 0, 0 ;  /* 0x00000000ff167431 */ /* 0x000fe200000001ff */
[----:B------:R-:W-:Y:S01]  /*1390*/  MOV R20, RZ ;  /* 0x000000ff00147202 */ /* 0x000fe20000000f00 */
[----:B------:R-:W-:Y:S01]  /*13a0*/  HFMA2 R26, -RZ, RZ, 0, 0 ;  /* 0x00000000ff1a7431 */ /* 0x000fe200000001ff */
[----:B------:R-:W-:Y:S01]  /*13b0*/  MOV R24, RZ ;  /* 0x000000ff00187202 */ /* 0x000fe20000000f00 */
[----:B------:R-:W-:Y:S01]  /*13c0*/  HFMA2 R30, -RZ, RZ, 0, 0 ;  /* 0x00000000ff1e7431 */ /* 0x000fe200000001ff */
[----:B------:R-:W-:Y:S02]  /*13d0*/  MOV R28, RZ ;  /* 0x000000ff001c7202 */ /* 0x000fe40000000f00 */
[----:B0-----:R-:W-:Y:S01]  /*13e0*/  MOV R32, RZ ;  /* 0x000000ff00207202 */ /* 0x001fe20000000f00 */
[----:B------:R-:W5:Y:S04]  /*13f0*/  @!P1 LDG.E R22, desc[UR22][R2.64+0x500] ;  /* 0x0005001602169981 */ /* 0x000f68000c1e1900 */
[----:B------:R-:W5:Y:S04]  /*1400*/  @!P0 LDG.E R20, desc[UR22][R2.64+0x480] ;  /* 0x0004801602148981 */ /* 0x000f68000c1e1900 */
[----:B------:R-:W5:Y:S04]  /*1410*/  @!P2 LDG.E R24, desc[UR22][R2.64+0x580] ;  /* 0x000580160218a981 */ /* 0x000f68000c1e1900 */
[----:B------:R-:W5:Y:S04]  /*1420*/  @!P3 LDG.E R26, desc[UR22][R2.64+0x600] ;  /* 0x00060016021ab981 */ /* 0x000f68000c1e1900 */
[----:B------:R-:W5:Y:S04]  /*1430*/  @!P4 LDG.E R28, desc[UR22][R2.64+0x680] ;  /* 0x00068016021cc981 */ /* 0x000f68000c1e1900 */
[----:B------:R-:W5:Y:S04]  /*1440*/  @!P5 LDG.E R30, desc[UR22][R2.64+0x700] ;  /* 0x00070016021ed981 */ /* 0x000f68000c1e1900 */
[----:B------:R-:W5:Y:S01]  /*1450*/  @!P6 LDG.E R32, desc[UR22][R2.64+0x780] ;  /* 0x000780160220e981 */ /* 0x000f62000c1e1900 */
[----:B------:R-:W0:Y:S01]  /*1460*/  LDCU.U8 UR9, c[0x0][0x39e] ;  /* 0x000073c0ff0977ac */ /* 0x000e220008000000 */
[----:B------:R-:W-:Y:S02]  /*1470*/  BSSY.RECONVERGENT B0, `(.L_x_656) ;  /* 0x0000050000007945 */ /* 0x000fe40003800200 */
        /* <DEDUP_REMOVED lines=79> */
.L_x_657:
[----:B------:R-:W-:Y:S05]  /*1970*/  BSYNC.RECONVERGENT B0 ;  /* 0x0000000000007941 */ /* 0x000fea0003800200 */
.L_x_656:
        /* <DEDUP_REMOVED lines=34> */
.L_x_659:
[----:B------:R-:W-:Y:S05]  /*1ba0*/  BSYNC.RECONVERGENT B0 ;  /* 0x0000000000007941 */ /* 0x000fea0003800200 */
.L_x_658:
        /* <DEDUP_REMOVED lines=36> */
.L_x_661:
[----:B------:R-:W-:Y:S05]  /*1df0*/  BSYNC.RECONVERGENT B0 ;  /* 0x0000000000007941 */ /* 0x000fea0003800200 */
.L_x_660:
        /* <DEDUP_REMOVED lines=34> */
.L_x_663:
[----:B------:R-:W-:Y:S05]  /*2020*/  BSYNC.RECONVERGENT B0 ;  /* 0x0000000000007941 */ /* 0x000fea0003800200 */
.L_x_662:
        /* <DEDUP_REMOVED lines=36> */
.L_x_665:
[----:B------:R-:W-:Y:S05]  /*2270*/  BSYNC.RECONVERGENT B0 ;  /* 0x0000000000007941 */ /* 0x000fea0003800200 */
.L_x_664:
        /* <DEDUP_REMOVED lines=34> */
.L_x_667:
[----:B------:R-:W-:Y:S05]  /*24a0*/  BSYNC.RECONVERGENT B0 ;  /* 0x0000000000007941 */ /* 0x000fea0003800200 */
.L_x_666:
        /* <DEDUP_REMOVED lines=36> */
.L_x_669:
[----:B------:R-:W-:Y:S05]  /*26f0*/  BSYNC.RECONVERGENT B0 ;  /* 0x0000000000007941 */ /* 0x000fea0003800200 */
.L_x_668:
        /* <DEDUP_REMOVED lines=34> */
.L_x_671:
[----:B------:R-:W-:Y:S05]  /*2920*/  BSYNC.RECONVERGENT B0 ;  /* 0x0000000000007941 */ /* 0x000fea0003800200 */
.L_x_670:
        /* <DEDUP_REMOVED lines=36> */
.L_x_673:
[----:B------:R-:W-:Y:S05]  /*2b70*/  BSYNC.RECONVERGENT B0 ;  /* 0x0000000000007941 */ /* 0x000fea0003800200 */
.L_x_672:
        /* <DEDUP_REMOVED lines=34> */
.L_x_675:
[----:B------:R-:W-:Y:S05]  /*2da0*/  BSYNC.RECONVERGENT B0 ;  /* 0x0000000000007941 */ /* 0x000fea0003800200 */
.L_x_674:
        /* <DEDUP_REMOVED lines=39> */
.L_x_677:
[----:B------:R-:W-:Y:S05]  /*3020*/  BSYNC.RECONVERGENT B0 ;  /* 0x0000000000007941 */ /* 0x000fea0003800200 */
.L_x_676:
        /* <DEDUP_REMOVED lines=32> */
.L_x_679:
[----:B------:R-:W-:Y:S05]  /*3230*/  BSYNC.RECONVERGENT B0 ;  /* 0x0000000000007941 */ /* 0x000fea0003800200 */
.L_x_678:
        /* <DEDUP_REMOVED lines=32> */
.L_x_681:
[----:B------:R-:W-:Y:S05]  /*3440*/  BSYNC.RECONVERGENT B0 ;  /* 0x0000000000007941 */ /* 0x000fea0003800200 */
.L_x_680:
        /* <DEDUP_REMOVED lines=32> */
.L_x_683:
[----:B------:R-:W-:Y:S05]  /*3650*/  BSYNC.RECONVERGENT B0 ;  /* 0x0000000000007941 */ /* 0x000fea0003800200 */
.L_x_682:
        /* <DEDUP_REMOVED lines=32> */
.L_x_685:
[----:B------:R-:W-:Y:S05]  /*3860*/  BSYNC.RECONVERGENT B0 ;  /* 0x0000000000007941 */ /* 0x000fea0003800200 */
.L_x_684:
        /* <DEDUP_REMOVED lines=32> */
.L_x_687:
[----:B------:R-:W-:Y:S05]  /*3a70*/  BSYNC.RECONVERGENT B0 ;  /* 0x0000000000007941 */ /* 0x000fea0003800200 */
.L_x_686:
        /* <DEDUP_REMOVED lines=28> */
[----:B------:R-:W2:Y:S01]  /*3c40*/  LDCU.64 UR42, c[0x0][0x3a8] ;  /* 0x00007500ff2a77ac */ /* 0x000ea20008000a00 */
[----:B------:R-:W-:Y:S01]  /*3c50*/  FMUL.FTZ R31, R31, R72 ;  /* 0x000000481f1f7220 */ /* 0x000fe20000410000 */
[----:B------:R-:W-:Y:S01]  /*3c60*/  FMUL.FTZ R30, R13, R70 ;  /* 0x000000460d1e7220 */ /* 0x000fe20000410000 */
[----:B------:R-:W-:Y:S01]  /*3c70*/  FMUL.FTZ R29, R29, R68 ;  /* 0x000000441d1d7220 */ /* 0x000fe20000410000 */
[----:B------:R-:W-:Y:S01]  /*3c80*/  UISETP.LT.AND UP0, UPT, UR9, 0x1, UPT ;  /* 0x000000010900788c */ /* 0x000fe2000bf01270 */
[----:B------:R-:W-:Y:S01]  /*3c90*/  FMUL.FTZ R28, R11, R66 ;  /* 0x000000420b1c7220 */ /* 0x000fe20000410000 */
[----:B------:R-:W-:Y:S01]  /*3ca0*/  UIADD3 UR12, UPT, UPT, UR8, 0x10d0, URZ ;  /* 0x000010d0080c7890 */ /* 0x000fe2000fffe0ff */
[----:B------:R-:W-:Y:S01]  /*3cb0*/  FMUL.FTZ R27, R27, R64 ;  /* 0x000000401b1b7220 */ /* 0x000fe20000410000 */
[----:B------:R-:W-:Y:S01]  /*3cc0*/  USEL UR8, UR9, 0x1, !UP0 ;  /* 0x0000000109087887 */ /* 0x000fe2000c000000 */
[----:B------:R-:W-:Y:S01]  /*3cd0*/  FMUL.FTZ R26, R9, R62 ;  /* 0x0000003e091a7220 */ /* 0x000fe20000410000 */
[----:B------:R-:W-:Y:S01]  /*3ce0*/  FMUL.FTZ R25, R25, R60 ;  /* 0x0000003c19197220 */ /* 0x000fe20000410000 */
[----:B------:R-:W-:Y:S01]  /*3cf0*/  FMUL.FTZ R24, R7, R58 ;  /* 0x0000003a07187220 */ /* 0x000fe20000410000 */
[----:B------:R-:W-:Y:S01]  /*3d00*/  FMUL.FTZ R23, R23, R56 ;  /* 0x0000003817177220 */ /* 0x000fe20000410000 */
[----:B------:R-:W-:Y:S01]  /*3d10*/  FMUL.FTZ R22, R5, R54 ;  /* 0x0000003605167220 */ /* 0x000fe20000410000 */
[----:B------:R-:W-:Y:S01]  /*3d20*/  UIMAD UR46, UR6, UR9, URZ ;  /* 0x00000009062e72a4 */ /* 0x000fe2000f8e02ff */
[----:B------:R-:W3:Y:S01]  /*3d30*/  LDCU.64 UR36, c[0x0][0x480] ;  /* 0x00009000ff2477ac */ /* 0x000ee20008000a00 */
[----:B0-----:R-:W-:-:S02]  /*3d40*/  USHF.L.U64.HI UR30, UR38, 0x3, UR39 ;  /* 0x00000003261e7899 */ /* 0x001fc40008010227 */
[----:B-1----:R-:W-:Y:S02]  /*3d50*/  USHF.L.U64.HI UR29, UR40, 0x3, UR41 ;  /* 0x00000003281d7899 */ /* 0x002fe40008010229 */
[----:B--2---:R-:W-:Y:S02]  /*3d60*/  USHF.L.U64.HI UR27, UR42, 0x3, UR43 ;  /* 0x000000032a1b7899 */ /* 0x004fe4000801022b */
[----:B------:R-:W-:Y:S01]  /*3d70*/  UIADD3 UR9, UPT, UPT, -UR8, URZ, URZ ;  /* 0x000000ff08097290 */ /* 0x000fe2000fffe1ff */
[----:B------:R-:W-:Y:S01]  /*3d80*/  UMOV UR25, UR11 ;  /* 0x0000000b00197c82 */ /* 0x000fe20008000000 */
[----:B------:R-:W-:Y:S01]  /*3d90*/  UMOV UR26, UR16 ;  /* 0x00000010001a7c82 */ /* 0x000fe20008000000 */
[----:B------:R-:W-:Y:S01]  /*3da0*/  UMOV UR21, UR10 ;  /* 0x0000000a00157c82 */ /* 0x000fe20008000000 */
[----:B------:R-:W-:Y:S01]  /*3db0*/  UMOV UR24, UR7 ;  /* 0x0000000700187c82 */ /* 0x000fe20008000000 */
[----:B------:R-:W-:Y:S01]  /*3dc0*/  UMOV UR14, UR17 ;  /* 0x00000011000e7c82 */ /* 0x000fe20008000000 */
[----:B------:R-:W-:-:S06]  /*3dd0*/  UMOV UR15, UR18 ;  /* 0x00000012000f7c82 */ /* 0x000fcc0008000000 */
.L_x_694:
[----:B------:R-:W-:Y:S02]  /*3de0*/  MOV R2, UR25 ;  /* 0x0000001900027c02 */ /* 0x000fe40008000f00 */
[----:B------:R-:W-:-:S06]  /*3df0*/  MOV R3, UR26 ;  /* 0x0000001a00037c02 */ /* 0x000fcc0008000f00 */
[----:B------:R-:W2:Y:S01]  /*3e00*/  LDG.E.64 R2, desc[UR22][R2.64] ;  /* 0x0000001602027981 */ /* 0x000ea2000c1e1b00 */
[C---:B------:R-:W-:Y:S02]  /*3e10*/  IADD3 R9, PT, PT, R148.reuse, 0x1, RZ ;  /* 0x0000000194097810 */ /* 0x040fe40007ffe0ff */
[C---:B------:R-:W-:Y:S02]  /*3e20*/  ISETP.GE.U32.AND P2, PT, R148.reuse, UR35, PT ;  /* 0x0000002394007c0c */ /* 0x040fe4000bf46070 */
[----:B------:R-:W-:Y:S02]  /*3e30*/  ISETP.GE.U32.AND P3, PT, R9, UR35, PT ;  /* 0x0000002309007c0c */ /* 0x000fe4000bf66070 */
[----:B------:R-:W-:Y:S02]  /*3e40*/  IADD3 R9, PT, PT, R148, 0x5, RZ ;  /* 0x0000000594097810 */ /* 0x000fe40007ffe0ff */
[----:B------:R-:W-:Y:S02]  /*3e50*/  FSEL R132, R37, RZ, !P2 ;  /* 0x000000ff25847208 */ /* 0x000fe40005000000 */
[----:B------:R-:W-:-:S02]  /*3e60*/  ISETP.GE.U32.AND P0, PT, R9, UR35, PT ;  /* 0x0000002309007c0c */ /* 0x000fc4000bf06070 */
[----:B------:R-:W-:Y:S01]  /*3e70*/  FSEL R129, R36, RZ, !P3 ;  /* 0x000000ff24817208 */ /* 0x000fe20005800000 */
[C---:B--2---:R-:W-:Y:S01]  /*3e80*/  FMUL.FTZ R0, R3.reuse, R84 ;  /* 0x0000005403007220 */ /* 0x044fe20000410000 */
[----:B------:R-:W-:Y:S01]  /*3e90*/  FMUL.FTZ R5, R2, 1.4426950216293334961 ;  /* 0x3fb8aa3b02057820 */ /* 0x000fe20000410000 */
[C---:B------:R-:W-:Y:S01]  /*3ea0*/  FMUL.FTZ R4, R3.reuse, R82 ;  /* 0x0000005203047220 */ /* 0x040fe20000410000 */
[----:B------:R-:W-:Y:S01]  /*3eb0*/  FMUL.FTZ R2, R3, R80 ;  /* 0x0000005003027220 */ /* 0x000fe20000410000 */
[----:B------:R-:W-:Y:S01]  /*3ec0*/  FMUL.RZ R6, R0, 0.15915493667125701904 ;  /* 0x3e22f98300067820 */ /* 0x000fe2000040c000 */
[C---:B------:R-:W-:Y:S01]  /*3ed0*/  FMUL.FTZ R0, R5.reuse, R84 ;  /* 0x0000005405007220 */ /* 0x040fe20000410000 */
[----:B------:R-:W-:Y:S01]  /*3ee0*/  FMUL.RZ R7, R4, 0.15915493667125701904 ;  /* 0x3e22f98304077820 */ /* 0x000fe2000040c000 */
[----:B------:R-:W-:Y:S01]  /*3ef0*/  FMUL.RZ R2, R2, 0.15915493667125701904 ;  /* 0x3e22f98302027820 */ /* 0x000fe2000040c000 */
[----:B------:R-:W0:Y:S01]  /*3f00*/  MUFU.SIN R123, R6 ;  /* 0x00000006007b7308 */ /* 0x000e220000000400 */
[C---:B------:R-:W-:Y:S01]  /*3f10*/  FMUL.FTZ R121, R5.reuse, R82 ;  /* 0x0000005205797220 */ /* 0x040fe20000410000 */
[C---:B------:R-:W-:Y:S01]  /*3f20*/  FMUL.FTZ R119, R5.reuse, R78 ;  /* 0x0000004e05777220 */ /* 0x040fe20000410000 */
[C---:B------:R-:W-:Y:S01]  /*3f30*/  FMUL.FTZ R117, R5.reuse, R76 ;  /* 0x0000004c05757220 */ /* 0x040fe20000410000 */
[----:B------:R-:W-:Y:S01]  /*3f40*/  FMUL.FTZ R114, R5, R80 ;  /* 0x0000005005727220 */ /* 0x000fe20000410000 */
[----:B------:R-:W-:Y:S01]  /*3f50*/  FMUL.FTZ R118, R3, R64 ;  /* 0x0000004003767220 */ /* 0x000fe20000410000 */
[C---:B------:R-:W-:Y:S01]  /*3f60*/  FMUL.FTZ R16, R5.reuse, R74 ;  /* 0x0000004a05107220 */ /* 0x040fe20000410000 */
[C---:B------:R-:W-:Y:S01]  /*3f70*/  FMUL.FTZ R18, R5.reuse, R72 ;  /* 0x0000004805127220 */ /* 0x040fe20000410000 */
[----:B------:R1:W0:Y:S01]  /*3f80*/  MUFU.EX2 R120, R0 ;  /* 0x0000000000787308 */ /* 0x0002220000000800 */
[----:B------:R-:W-:Y:S01]  /*3f90*/  FMUL.FTZ R21, R5, R70 ;  /* 0x0000004605157220 */ /* 0x000fe20000410000 */
[----:B------:R-:W-:Y:S01]  /*3fa0*/  FMUL.FTZ R135, R3, R56 ;  /* 0x0000003803877220 */ /* 0x000fe20000410000 */
[C---:B------:R-:W-:Y:S01]  /*3fb0*/  FMUL.FTZ R134, R5.reuse, R58 ;  /* 0x0000003a05867220 */ /* 0x040fe20000410000 */
[----:B------:R2:W4:Y:S01]  /*3fc0*/  MUFU.COS R125, R6 ;  /* 0x00000006007d7308 */ /* 0x0005220000000000 */
[----:B------:R-:W-:Y:S01]  /*3fd0*/  FMUL.FTZ R133, R5, R60 ;  /* 0x0000003c05857220 */ /* 0x000fe20000410000 */
[----:B------:R-:W-:Y:S01]  /*3fe0*/  FMUL.RZ R140, R135, 0.15915493667125701904 ;  /* 0x3e22f983878c7820 */ /* 0x000fe2000040c000 */
[----:B-1----:R-:W-:-:S05]  /*3ff0*/  FMUL.FTZ R0, R3, R78 ;  /* 0x0000004e03007220 */ /* 0x002fca0000410000 */
[----:B------:R-:W1:Y:S01]  /*4000*/  MUFU.SIN R116, R7 ;  /* 0x0000000700747308 */ /* 0x000e620000000400 */
[----:B--2---:R-:W-:Y:S01]  /*4010*/  FMUL.RZ R6, R0, 0.15915493667125701904 ;  /* 0x3e22f98300067820 */ /* 0x004fe2000040c000 */
[----:B------:R-:W-:Y:S01]  /*4020*/  FMUL.FTZ R0, R3, R76 ;  /* 0x0000004c03007220 */ /* 0x000fe20000410000 */
[----:B0-----:R-:W-:-:S05]  /*4030*/  FMUL.FTZ R123, R120, R123 ;  /* 0x0000007b787b7220 */ /* 0x001fca0000410000 */
[----:B------:R0:W2:Y:S01]  /*4040*/  MUFU.COS R4, R7 ;  /* 0x0000000700047308 */ /* 0x0000a20000000000 */
[----:B------:R-:W-:Y:S01]  /*4050*/  FSEL R131, R123, RZ, !P2 ;  /* 0x000000ff7b837208 */ /* 0x000fe20005000000 */
[----:B----4-:R-:W-:Y:S01]  /*4060*/  FMUL.FTZ R125, R120, R125 ;  /* 0x0000007d787d7220 */ /* 0x010fe20000410000 */
[----:B------:R-:W-:-:S04]  /*4070*/  FMUL.FTZ R120, R3, R62 ;  /* 0x0000003e03787220 */ /* 0x000fc80000410000 */
[----:B------:R-:W-:Y:S01]  /*4080*/  FSEL R130, R125, 1, !P2 ;  /* 0x3f8000007d827808 */ /* 0x000fe20005000000 */
[----:B------:R-:W-:Y:S01]  /*4090*/  MUFU.SIN R8, R2 ;  /* 0x0000000200087308 */ /* 0x000fe20000000400 */
[----:B0-----:R-:W-:Y:S01]  /*40a0*/  FMUL.RZ R7, R0, 0.15915493667125701904 ;  /* 0x3e22f98300077820 */ /* 0x001fe2000040c000 */
[----:B------:R-:W-:Y:S01]  /*40b0*/  FMUL.FTZ R0, R3, R74 ;  /* 0x0000004a03007220 */ /* 0x000fe20000410000 */
[----:B------:R-:W-:-:S05]  /*40c0*/  FMUL.RZ R120, R120, 0.15915493667125701904 ;  /* 0x3e22f98378787820 */ /* 0x000fca000040c000 */
[----:B------:R0:W-:Y:S08]  /*40d0*/  MUFU.COS R15, R2 ;  /* 0x00000002000f7308 */ /* 0x0001f00000000000 */
[----:B------:R-:W-:Y:S01]  /*40e0*/  MUFU.SIN R112, R6 ;  /* 0x0000000600707308 */ /* 0x000fe20000000400 */
[----:B0-----:R-:W-:Y:S01]  /*40f0*/  FMUL.RZ R2, R0, 0.15915493667125701904 ;  /* 0x3e22f98300027820 */ /* 0x001fe2000040c000 */
[----:B------:R-:W-:-:S06]  /*4100*/  FMUL.FTZ R0, R3, R72 ;  /* 0x0000004803007220 */ /* 0x000fcc0000410000 */
[----:B------:R0:W4:Y:S08]  /*4110*/  MUFU.COS R14, R6 ;  /* 0x00000006000e7308 */ /* 0x0001300000000000 */
[----:B------:R-:W-:Y:S01]  /*4120*/  MUFU.SIN R20, R7 ;  /* 0x0000000700147308 */ /* 0x000fe20000000400 */
[----:B0-----:R-:W-:Y:S01]  /*4130*/  FMUL.RZ R6, R0, 0.15915493667125701904 ;  /* 0x3e22f98300067820 */ /* 0x001fe2000040c000 */
[----:B------:R-:W-:-:S06]  /*4140*/  FMUL.FTZ R0, R3, R70 ;  /* 0x0000004603007220 */ /* 0x000fcc0000410000 */
[----:B------:R0:W5:Y:S08]  /*4150*/  MUFU.COS R110, R7 ;  /* 0x00000007006e7308 */ /* 0x0001700000000000 */
[----:B------:R-:W1:Y:S01]  /*4160*/  MUFU.EX2 R121, R121 ;  /* 0x0000007900797308 */ /* 0x000e620000000800 */
[----:B0-----:R-:W-:Y:S01]  /*4170*/  FMUL.RZ R7, R0, 0.15915493667125701904 ;  /* 0x3e22f98300077820 */ /* 0x001fe2000040c000 */
[----:B------:R-:W-:-:S02]  /*4180*/  FMUL.FTZ R0, R3, R68 ;  /* 0x0000004403007220 */ /* 0x000fc40000410000 */
[----:B------:R-:W4:Y:S02]  /*4190*/  MUFU.EX2 R119, R119 ;  /* 0x0000007700777308 */ /* 0x000f240000000800 */
[----:B------:R-:W-:Y:S01]  /*41a0*/  FMUL.RZ R122, R0, 0.15915493667125701904 ;  /* 0x3e22f983007a7820 */ /* 0x000fe2000040c000 */
[----:B------:R-:W-:Y:S01]  /*41b0*/  FMUL.FTZ R0, R5, R68 ;  /* 0x0000004405007220 */ /* 0x000fe20000410000 */
[----:B------:R-:W5:Y:S04]  /*41c0*/  MUFU.EX2 R117, R117 ;  /* 0x0000007500757308 */ /* 0x000f680000000800 */
[----:B------:R-:W0:Y:S01]  /*41d0*/  MUFU.SIN R109, R2 ;  /* 0x00000002006d7308 */ /* 0x000e220000000400 */
[C---:B-1----:R-:W-:Y:S01]  /*41e0*/  FMUL.FTZ R128, R121.reuse, R116 ;  /* 0x0000007479807220 */ /* 0x042fe20000410000 */
[----:B--2---:R-:W-:Y:S01]  /*41f0*/  FMUL.FTZ R127, R121, R4 ;  /* 0x00000004797f7220 */ /* 0x004fe20000410000 */
[----:B------:R-:W-:Y:S01]  /*4200*/  IADD3 R116, PT, PT, R148, 0x8, RZ ;  /* 0x0000000894747810 */ /* 0x000fe20007ffe0ff */
[----:B----4-:R-:W-:-:S02]  /*4210*/  FMUL.FTZ R121, R119, R14 ;  /* 0x0000000e77797220 */ /* 0x010fc40000410000 */
[----:B------:R-:W-:Y:S02]  /*4220*/  FSEL R128, R128, RZ, !P3 ;  /* 0x000000ff80807208 */ /* 0x000fe40005800000 */
[----:B------:R-:W-:Y:S01]  /*4230*/  MUFU.SIN R19, R122 ;  /* 0x0000007a00137308 */ /* 0x000fe20000000400 */
[----:B------:R-:W-:Y:S02]  /*4240*/  FSEL R127, R127, 1, !P3 ;  /* 0x3f8000007f7f7808 */ /* 0x000fe40005800000 */
[----:B------:R-:W-:Y:S01]  /*4250*/  ISETP.GE.U32.AND P3, PT, R116, UR35, PT ;  /* 0x0000002374007c0c */ /* 0x000fe2000bf66070 */
[----:B------:R-:W-:Y:S01]  /*4260*/  FMUL.FTZ R116, R3, R60 ;  /* 0x0000003c03747220 */ /* 0x000fe20000410000 */
[----:B------:R-:W-:-:S03]  /*4270*/  FMUL.FTZ R137, RZ, R128 ;  /* 0x00000080ff897220 */ /* 0x000fc60000410000 */
[----:B------:R1:W-:Y:S01]  /*4280*/  MUFU.COS R17, R122 ;  /* 0x0000007a00117308 */ /* 0x0003e20000000000 */
[----:B------:R-:W-:-:S07]  /*4290*/  FMUL.RZ R116, R116, 0.15915493667125701904 ;  /* 0x3e22f98374747820 */ /* 0x000fce000040c000 */
[----:B------:R-:W2:Y:S01]  /*42a0*/  MUFU.EX2 R114, R114 ;  /* 0x0000007200727308 */ /* 0x000ea20000000800 */
[----:B-1----:R-:W-:Y:S01]  /*42b0*/  FMUL.RZ R122, R118, 0.15915493667125701904 ;  /* 0x3e22f983767a7820 */ /* 0x002fe2000040c000 */
[----:B------:R-:W-:Y:S02]  /*42c0*/  IADD3 R118, PT, PT, R148, 0x4, RZ ;  /* 0x0000000494767810 */ /* 0x000fe40007ffe0ff */
[----:B------:R-:W-:Y:S02]  /*42d0*/  MUFU.SIN R10, R7 ;  /* 0x00000007000a7308 */ /* 0x000fe40000000400 */
[----:B------:R-:W-:Y:S02]  /*42e0*/  ISETP.GE.U32.AND P6, PT, R118, UR35, PT ;  /* 0x0000002376007c0c */ /* 0x000fe4000bfc6070 */
[----:B------:R-:W-:-:S04]  /*42f0*/  IADD3 R118, PT, PT, R148, 0x7, RZ ;  /* 0x0000000794767810 */ /* 0x000fc80007ffe0ff */
[----:B------:R1:W-:Y:S01]  /*4300*/  MUFU.COS R12, R7 ;  /* 0x00000007000c7308 */ /* 0x0003e20000000000 */
[----:B------:R-:W-:Y:S01]  /*4310*/  ISETP.GE.U32.AND P2, PT, R118, UR35, PT ;  /* 0x0000002376007c0c */ /* 0x000fe2000bf46070 */
[----:B-----5:R-:W-:Y:S01]  /*4320*/  FMUL.FTZ R118, R117, R110 ;  /* 0x0000006e75767220 */ /* 0x020fe20000410000 */
[----:B------:R-:W-:Y:S01]  /*4330*/  IADD3 R110, PT, PT, R148, 0xb, RZ ;  /* 0x0000000b946e7810 */ /* 0x000fe20007ffe0ff */
[----:B--2---:R-:W-:-:S03]  /*4340*/  FMUL.FTZ R125, R114, R8 ;  /* 0x00000008727d7220 */ /* 0x004fc60000410000 */
[----:B------:R-:W-:Y:S01]  /*4350*/  FSEL R118, R118, 1, !P6 ;  /* 0x3f80000076767808 */ /* 0x000fe20007000000 */
[----:B------:R-:W0:Y:S01]  /*4360*/  MUFU.EX2 R16, R16 ;  /* 0x0000001000107308 */ /* 0x000e220000000800 */
[----:B-1----:R-:W-:-:S03]  /*4370*/  IADD3 R7, PT, PT, R148, 0x2, RZ ;  /* 0x0000000294077810 */ /* 0x002fc60007ffe0ff */
[----:B------:R-:W-:Y:S01]  /*4380*/  MUFU.SIN R111, R6 ;  /* 0x00000006006f7308 */ /* 0x000fe20000000400 */
[----:B------:R-:W-:-:S04]  /*4390*/  ISETP.GE.U32.AND P4, PT, R7, UR35, PT ;  /* 0x0000002307007c0c */ /* 0x000fc8000bf86070 */
[----:B------:R-:W-:Y:S02]  /*43a0*/  FSEL R126, R35, RZ, !P4 ;  /* 0x000000ff237e7208 */ /* 0x000fe40006000000 */
[----:B------:R-:W-:Y:S01]  /*43b0*/  FSEL R125, R125, RZ, !P4 ;  /* 0x000000ff7d7d7208 */ /* 0x000fe20006000000 */
[----:B------:R1:W2:Y:S01]  /*43c0*/  MUFU.COS R115, R2 ;  /* 0x0000000200737308 */ /* 0x0002a20000000000 */
[----:B0-----:R-:W-:-:S07]  /*43d0*/  FMUL.FTZ R109, R16, R109 ;  /* 0x0000006d106d7220 */ /* 0x001fce0000410000 */
[----:B------:R0:W4:Y:S01]  /*43e0*/  MUFU.COS R113, R6 ;  /* 0x0000000600717308 */ /* 0x0001220000000000 */
[----:B-1----:R-:W-:-:S04]  /*43f0*/  FMUL.FTZ R2, R3, R66 ;  /* 0x0000004203027220 */ /* 0x002fc80000410000 */
[----:B------:R-:W-:Y:S01]  /*4400*/  FMUL.RZ R124, R2, 0.15915493667125701904 ;  /* 0x3e22f983027c7820 */ /* 0x000fe2000040c000 */
[----:B------:R-:W-:Y:S02]  /*4410*/  IADD3 R2, PT, PT, R148, 0x3, RZ ;  /* 0x0000000394027810 */ /* 0x000fe40007ffe0ff */
[----:B------:R-:W1:Y:S01]  /*4420*/  MUFU.EX2 R18, R18 ;  /* 0x0000001200127308 */ /* 0x000e620000000800 */
[C---:B0-----:R-:W-:Y:S01]  /*4430*/  FMUL.FTZ R6, R5.reuse, R66 ;  /* 0x0000004205067220 */ /* 0x041fe20000410000 */
[----:B------:R-:W-:Y:S01]  /*4440*/  ISETP.GE.U32.AND P5, PT, R2, UR35, PT ;  /* 0x0000002302007c0c */ /* 0x000fe2000bfa6070 */
[----:B--2---:R-:W-:Y:S01]  /*4450*/  FMUL.FTZ R115, R16, R115 ;  /* 0x0000007310737220 */ /* 0x004fe20000410000 */
[----:B------:R-:W-:Y:S01]  /*4460*/  MUFU.EX2 R21, R21 ;  /* 0x0000001500157308 */ /* 0x000fe20000000800 */
[----:B------:R-:W-:Y:S02]  /*4470*/  IADD3 R2, PT, PT, R148, 0x6, RZ ;  /* 0x0000000694027810 */ /* 0x000fe40007ffe0ff */
[----:B------:R-:W-:Y:S01]  /*4480*/  FSEL R123, R34, RZ, !P5 ;  /* 0x000000ff227b7208 */ /* 0x000fe20006800000 */
[----:B------:R-:W-:Y:S01]  /*4490*/  MUFU.SIN R7, R122 ;  /* 0x0000007a00077308 */ /* 0x000fe20000000400 */
[----:B------:R-:W-:Y:S01]  /*44a0*/  ISETP.GE.U32.AND P1, PT, R2, UR35, PT ;  /* 0x0000002302007c0c */ /* 0x000fe2000bf26070 */
[----:B------:R-:W-:Y:S01]  /*44b0*/  FMUL.FTZ R2, R5, R64 ;  /* 0x0000004005027220 */ /* 0x000fe20000410000 */
[----:B------:R-:W-:-:S02]  /*44c0*/  FSEL R121, R121, 1, !P5 ;  /* 0x3f80000079797808 */ /* 0x000fc40006800000 */
[----:B------:R-:W-:Y:S01]  /*44d0*/  FSEL R115, R115, 1, !P0 ;  /* 0x3f80000073737808 */ /* 0x000fe20004000000 */
[----:B-1----:R-:W-:Y:S02]  /*44e0*/  FMUL.FTZ R111, R18, R111 ;  /* 0x0000006f126f7220 */ /* 0x002fe40000410000 */
[----:B------:R0:W-:Y:S08]  /*44f0*/  MUFU.COS R9, R122 ;  /* 0x0000007a00097308 */ /* 0x0001f00000000000 */
[----:B------:R-:W1:Y:S01]  /*4500*/  MUFU.EX2 R0, R0 ;  /* 0x0000000000007308 */ /* 0x000e620000000800 */
[----:B0-----:R-:W-:Y:S01]  /*4510*/  FMUL.FTZ R122, R119, R112 ;  /* 0x00000070777a7220 */ /* 0x001fe20000410000 */
[----:B------:R-:W-:Y:S01]  /*4520*/  FMUL.FTZ R119, R117, R20 ;  /* 0x0000001475777220 */ /* 0x000fe20000410000 */
[----:B------:R-:W-:Y:S01]  /*4530*/  IADD3 R112, PT, PT, R148, 0xa, RZ ;  /* 0x0000000a94707810 */ /* 0x000fe20007ffe0ff */
[----:B------:R-:W-:Y:S01]  /*4540*/  MUFU.SIN R4, R120 ;  /* 0x0000007800047308 */ /* 0x000fe20000000400 */
[----:B------:R-:W-:-:S02]  /*4550*/  FSEL R117, R32, RZ, !P0 ;  /* 0x000000ff20757208 */ /* 0x000fc40004000000 */
[----:B------:R-:W-:Y:S02]  /*4560*/  FSEL R119, R119, RZ, !P6 ;  /* 0x000000ff77777208 */ /* 0x000fe40007000000 */
[----:B------:R-:W-:Y:S02]  /*4570*/  FSEL R122, R122, RZ, !P5 ;  /* 0x000000ff7a7a7208 */ /* 0x000fe40006800000 */
[----:B------:R-:W-:Y:S01]  /*4580*/  ISETP.GE.U32.AND P5, PT, R112, UR35, PT ;  /* 0x0000002370007c0c */ /* 0x000fe2000bfa6070 */
[----:B------:R0:W-:Y:S01]  /*4590*/  MUFU.COS R8, R120 ;  /* 0x0000007800087308 */ /* 0x0001e20000000000 */
[----:B----4-:R-:W-:Y:S01]  /*45a0*/  FMUL.FTZ R112, R18, R113 ;  /* 0x0000007112707220 */ /* 0x010fe20000410000 */
[----:B------:R-:W-:Y:S01]  /*45b0*/  IADD3 R18, PT, PT, R148, 0xc, RZ ;  /* 0x0000000c94127810 */ /* 0x000fe20007ffe0ff */
[C---:B-1----:R-:W-:Y:S01]  /*45c0*/  FMUL.FTZ R135, R0.reuse, R17 ;  /* 0x0000001100877220 */ /* 0x042fe20000410000 */
[----:B------:R-:W-:Y:S01]  /*45d0*/  FMUL.FTZ R19, R0, R19 ;  /* 0x0000001300137220 */ /* 0x000fe20000410000 */
[----:B------:R-:W-:Y:S01]  /*45e0*/  FSEL R113, R111, RZ, !P1 ;  /* 0x000000ff6f717208 */ /* 0x000fe20004800000 */
[----:B------:R-:W-:Y:S01]  /*45f0*/  FMUL.FTZ R0, R132, R128 ;  /* 0x0000008084007220 */ /* 0x000fe20000410000 */
[----:B------:R-:W-:Y:S01]  /*4600*/  FSEL R111, R30, RZ, !P2 ;  /* 0x000000ff1e6f7208 */ /* 0x000fe20005000000 */
[----:B------:R-:W-:Y:S01]  /*4610*/  MUFU.SIN R14, R116 ;  /* 0x00000074000e7308 */ /* 0x000fe20000000400 */
[----:B0-----:R-:W-:-:S02]  /*4620*/  FSEL R120, R33, RZ, !P6 ;  /* 0x000000ff21787208 */ /* 0x001fc40007000000 */
[----:B------:R-:W-:Y:S01]  /*4630*/  ISETP.GE.U32.AND P6, PT, R110, UR35, PT ;  /* 0x000000236e007c0c */ /* 0x000fe2000bfc6070 */
[----:B------:R-:W-:Y:S01]  /*4640*/  FMUL.FTZ R110, R3, R58 ;  /* 0x0000003a036e7220 */ /* 0x000fe20000410000 */
[----:B------:R-:W-:Y:S02]  /*4650*/  FSEL R112, R112, 1, !P1 ;  /* 0x3f80000070707808 */ /* 0x000fe40004800000 */
[----:B------:R-:W-:Y:S01]  /*4660*/  FSEL R135, R135, 1, !P3 ;  /* 0x3f80000087877808 */ /* 0x000fe20005800000 */
[----:B------:R0:W-:Y:S01]  /*4670*/  MUFU.COS R20, R116 ;  /* 0x0000007400147308 */ /* 0x0001e20000000000 */
[----:B------:R-:W-:Y:S01]  /*4680*/  FMUL.RZ R136, R110, 0.15915493667125701904 ;  /* 0x3e22f9836e887820 */ /* 0x000fe2000040c000 */
[----:B------:R-:W-:Y:S01]  /*4690*/  FMUL.FTZ R110, R21, R10 ;  /* 0x0000000a156e7220 */ /* 0x000fe20000410000 */
[----:B------:R-:W-:-:S04]  /*46a0*/  FMUL.FTZ R10, R5, R56 ;  /* 0x00000038050a7220 */ /* 0x000fc80000410000 */
[----:B------:R-:W-:Y:S01]  /*46b0*/  FSEL R110, R110, RZ, !P2 ;  /* 0x000000ff6e6e7208 */ /* 0x000fe20005000000 */
[----:B------:R-:W-:Y:S01]  /*46c0*/  MUFU.SIN R11, R124 ;  /* 0x0000007c000b7308 */ /* 0x000fe20000000400 */
[----:B0-----:R-:W-:Y:S01]  /*46d0*/  FSEL R116, R109, RZ, !P0 ;  /* 0x000000ff6d747208 */ /* 0x001fe20004000000 */
[----:B------:R-:W-:Y:S01]  /*46e0*/  FMUL.FTZ R109, R21, R12 ;  /* 0x0000000c156d7220 */ /* 0x000fe20000410000 */
[----:B------:R-:W-:Y:S02]  /*46f0*/  IADD3 R12, PT, PT, R148, 0xe, RZ ;  /* 0x0000000e940c7810 */ /* 0x000fe40007ffe0ff */
[----:B------:R-:W-:Y:S02]  /*4700*/  ISETP.GE.U32.AND P0, PT, R18, UR35, PT ;  /* 0x0000002312007c0c */ /* 0x000fe4000bf06070 */
[----:B------:R-:W-:Y:S01]  /*4710*/  FSEL R109, R109, 1, !P2 ;  /* 0x3f8000006d6d7808 */ /* 0x000fe20005000000 */
[----:B------:R0:W1:Y:S01]  /*4720*/  MUFU.COS R13, R124 ;  /* 0x0000007c000d7308 */ /* 0x0000620000000000 */
[----:B------:R-:W-:Y:S01]  /*4730*/  ISETP.GE.U32.AND P2, PT, R12, UR35, PT ;  /* 0x000000230c007c0c */ /* 0x000fe2000bf46070 */
[----:B------:R-:W-:Y:S01]  /*4740*/  FMUL.FTZ R12, R3, R54 ;  /* 0x00000036030c7220 */ /* 0x000fe20000410000 */
[C---:B------:R-:W-:Y:S01]  /*4750*/  IADD3 R18, PT, PT, R148.reuse, 0xd, RZ ;  /* 0x0000000d94127810 */ /* 0x040fe20007ffe0ff */
[----:B------:R-:W-:Y:S01]  /*4760*/  FFMA.FTZ R3, RZ, R127, R0 ;  /* 0x0000007fff037223 */ /* 0x000fe20000010000 */
[----:B------:R-:W-:Y:S01]  /*4770*/  IADD3 R0, PT, PT, R148, 0xf, RZ ;  /* 0x0000000f94007810 */ /* 0x000fe20007ffe0ff */
[----:B------:R-:W-:-:S02]  /*4780*/  FMUL.RZ R12, R12, 0.15915493667125701904 ;  /* 0x3e22f9830c0c7820 */ /* 0x000fc4000040c000 */
[----:B------:R2:W-:Y:S01]  /*4790*/  MUFU.EX2 R21, R134 ;  /* 0x0000008600157308 */ /* 0x0005e20000000800 */
[----:B0-----:R-:W-:Y:S01]  /*47a0*/  FMUL.FTZ R124, R114, R15 ;  /* 0x0000000f727c7220 */ /* 0x001fe20000410000 */
[----:B------:R-:W-:Y:S01]  /*47b0*/  IADD3 R114, PT, PT, R148, 0x9, RZ ;  /* 0x0000000994727810 */ /* 0x000fe20007ffe0ff */
[----:B------:R-:W-:Y:S01]  /*47c0*/  FADD.FTZ R138, RZ, R3 ;  /* 0x00000003ff8a7221 */ /* 0x000fe20000010000 */
[----:B------:R-:W1:Y:S01]  /*47d0*/  MUFU.EX2 R6, R6 ;  /* 0x0000000600067308 */ /* 0x000e620000000800 */
[C---:B------:R-:W-:Y:S01]  /*47e0*/  FMUL.FTZ R15, R5.reuse, R62 ;  /* 0x0000003e050f7220 */ /* 0x040fe20000410000 */
[----:B------:R-:W-:Y:S01]  /*47f0*/  FSEL R124, R124, 1, !P4 ;  /* 0x3f8000007c7c7808 */ /* 0x000fe20006000000 */
[----:B------:R-:W-:Y:S01]  /*4800*/  FMUL.FTZ R5, R5, R54 ;  /* 0x0000003605057220 */ /* 0x000fe20000410000 */
[----:B------:R-:W-:Y:S01]  /*4810*/  ISETP.GE.U32.AND P4, PT, R114, UR35, PT ;  /* 0x0000002372007c0c */ /* 0x000fe2000bf86070 */
[----:B--2---:R-:W-:Y:S01]  /*4820*/  FFMA.FTZ R134, R132, R127, -R137 ;  /* 0x0000007f84867223 */ /* 0x004fe20000010889 */
[----:B------:R-:W-:Y:S01]  /*4830*/  FSEL R114, R31, RZ, !P1 ;  /* 0x000000ff1f727208 */ /* 0x000fe20004800000 */
[----:B------:R-:W0:Y:S01]  /*4840*/  MUFU.SIN R16, R136 ;  /* 0x0000008800107308 */ /* 0x000e220000000400 */
[----:B------:R-:W-:Y:S01]  /*4850*/  ISETP.GE.U32.AND P1, PT, R18, UR35, PT ;  /* 0x0000002312007c0c */ /* 0x000fe2000bf26070 */
[----:B------:R-:W-:Y:S01]  /*4860*/  FADD.FTZ R134, R129, R134 ;  /* 0x0000008681867221 */ /* 0x000fe20000010000 */
[----:B------:R-:W-:-:S03]  /*4870*/  FSEL R137, R29, RZ, !P3 ;  /* 0x000000ff1d897208 */ /* 0x000fc60005800000 */
[----:B------:R-:W-:Y:S01]  /*4880*/  FMUL.FTZ R139, R125, R134 ;  /* 0x000000867d8b7220 */ /* 0x000fe20000410000 */
[C---:B-1----:R-:W-:Y:S01]  /*4890*/  FMUL.FTZ R13, R6.reuse, R13 ;  /* 0x0000000d060d7220 */ /* 0x042fe20000410000 */
[----:B------:R1:W2:Y:S01]  /*48a0*/  MUFU.COS R18, R136 ;  /* 0x0000008800127308 */ /* 0x0002a20000000000 */
[----:B------:R-:W-:Y:S01]  /*48b0*/  FMUL.FTZ R11, R6, R11 ;  /* 0x0000000b060b7220 */ /* 0x000fe20000410000 */
[----:B------:R-:W-:-:S04]  /*48c0*/  FFMA.FTZ R139, R124, R138, R139 ;  /* 0x0000008a7c8b7223 */ /* 0x000fc8000001008b */
[----:B------:R-:W-:Y:S02]  /*48d0*/  FADD.FTZ R139, RZ, R139 ;  /* 0x0000008bff8b7221 */ /* 0x000fe40000010000 */
[----:B------:R-:W4:Y:S01]  /*48e0*/  MUFU.EX2 R2, R2 ;  /* 0x0000000200027308 */ /* 0x000f220000000800 */
[----:B-1----:R-:W-:Y:S01]  /*48f0*/  FSEL R136, R19, RZ, !P3 ;  /* 0x000000ff13887208 */ /* 0x002fe20005800000 */
[----:B------:R-:W-:Y:S01]  /*4900*/  FMUL.FTZ R19, R125, R138 ;  /* 0x0000008a7d137220 */ /* 0x000fe20000410000 */
[----:B------:R-:W-:Y:S01]  /*4910*/  ISETP.GE.U32.AND P3, PT, R0, UR35, PT ;  /* 0x0000002300007c0c */ /* 0x000fe2000bf66070 */
[----:B------:R-:W1:Y:S01]  /*4920*/  MUFU.EX2 R15, R15 ;  /* 0x0000000f000f7308 */ /* 0x000e620000000800 */
[----:B------:R-:W-:Y:S01]  /*4930*/  FMUL.FTZ R0, R122, R139 ;  /* 0x0000008b7a007220 */ /* 0x000fe20000410000 */
[----:B------:R-:W-:Y:S01]  /*4940*/  FFMA.FTZ R19, R124, R134, -R19 ;  /* 0x000000867c137223 */ /* 0x000fe20000010813 */
[----:B------:R-:W-:Y:S01]  /*4950*/  FSEL R134, R11, RZ, !P4 ;  /* 0x000000ff0b867208 */ /* 0x000fe20006000000 */
[----:B------:R-:W5:Y:S01]  /*4960*/  MUFU.COS R3, R140 ;  /* 0x0000008c00037308 */ /* 0x000f620000000000 */
[C---:B0-----:R-:W-:Y:S01]  /*4970*/  FMUL.FTZ R16, R21.reuse, R16 ;  /* 0x0000001015107220 */ /* 0x041fe20000410000 */
[----:B------:R-:W-:Y:S01]  /*4980*/  FADD.FTZ R19, R126, R19 ;  /* 0x000000137e137221 */ /* 0x000fe20000010000 */
[----:B--2---:R-:W-:Y:S01]  /*4990*/  FMUL.FTZ R18, R21, R18 ;  /* 0x0000001215127220 */ /* 0x004fe20000410000 */
[----:B------:R-:W-:-:S02]  /*49a0*/  MOV R21, UR15 ;  /* 0x0000000f00157c02 */ /* 0x000fc40008000f00 */
[----:B------:R-:W-:Y:S01]  /*49b0*/  FMUL.FTZ R6, R122, R19 ;  /* 0x000000137a067220 */ /* 0x000fe20000410000 */
[C---:B----4-:R-:W-:Y:S01]  /*49c0*/  FMUL.FTZ R9, R2.reuse, R9 ;  /* 0x0000000902097220 */ /* 0x050fe20000410000 */
[----:B------:R-:W-:Y:S01]  /*49d0*/  FMUL.FTZ R7, R2, R7 ;  /* 0x0000000702077220 */ /* 0x000fe20000410000 */
[C---:B------:R-:W-:Y:S01]  /*49e0*/  FFMA.FTZ R2, R121.reuse, R19, -R0 ;  /* 0x0000001379027223 */ /* 0x040fe20000010800 */
[----:B------:R-:W-:Y:S01]  /*49f0*/  FFMA.FTZ R6, R121, R139, R6 ;  /* 0x0000008b79067223 */ /* 0x000fe20000010006 */
[----:B------:R-:W-:Y:S01]  /*4a00*/  MUFU.COS R0, R12 ;  /* 0x0000000c00007308 */ /* 0x000fe20000000000 */
[----:B-1----:R-:W-:Y:S01]  /*4a10*/  FMUL.FTZ R8, R15, R8 ;  /* 0x000000080f087220 */ /* 0x002fe20000410000 */
[----:B------:R-:W-:Y:S01]  /*4a20*/  FADD.FTZ R2, R123, R2 ;  /* 0x000000027b027221 */ /* 0x000fe20000010000 */
[----:B------:R-:W-:Y:S01]  /*4a30*/  FADD.FTZ R6, RZ, R6 ;  /* 0x00000006ff067221 */ /* 0x000fe20000010000 */
[----:B------:R-:W-:Y:S02]  /*4a40*/  FMUL.FTZ R4, R15, R4 ;  /* 0x000000040f047220 */ /* 0x000fe40000410000 */
[C---:B------:R-:W-:Y:S01]  /*4a50*/  FMUL.FTZ R19, R119.reuse, R2 ;  /* 0x0000000277137220 */ /* 0x040fe20000410000 */
[-C--:B------:R-:W-:Y:S01]  /*4a60*/  FMUL.FTZ R15, R119, R6.reuse ;  /* 0x00000006770f7220 */ /* 0x080fe20000410000 */
[----:B------:R-:W5:Y:S02]  /*4a70*/  MUFU.EX2 R10, R10 ;  /* 0x0000000a000a7308 */ /* 0x000f640000000800 */
[C---:B------:R-:W-:Y:S01]  /*4a80*/  FFMA.FTZ R19, R118.reuse, R6, R19 ;  /* 0x0000000676137223 */ /* 0x040fe20000010013 */
[----:B------:R-:W-:Y:S01]  /*4a90*/  FFMA.FTZ R15, R118, R2, -R15 ;  /* 0x00000002760f7223 */ /* 0x000fe2000001080f */
[----:B------:R-:W0:Y:S02]  /*4aa0*/  MUFU.SIN R17, R140 ;  /* 0x0000008c00117308 */ /* 0x000e240000000400 */
[----:B------:R-:W-:Y:S01]  /*4ab0*/  FADD.FTZ R19, RZ, R19 ;  /* 0x00000013ff137221 */ /* 0x000fe20000010000 */
[----:B------:R-:W-:-:S03]  /*4ac0*/  FADD.FTZ R15, R120, R15 ;  /* 0x0000000f780f7221 */ /* 0x000fc60000010000 */
[C---:B------:R-:W-:Y:S01]  /*4ad0*/  FMUL.FTZ R2, R116.reuse, R19 ;  /* 0x0000001374027220 */ /* 0x040fe20000410000 */
[----:B------:R-:W-:Y:S01]  /*4ae0*/  FMUL.FTZ R6, R116, R15 ;  /* 0x0000000f74067220 */ /* 0x000fe20000410000 */
[----:B------:R-:W1:Y:S01]  /*4af0*/  MUFU.EX2 R5, R5 ;  /* 0x0000000500057308 */ /* 0x000e620000000800 */
[----:B-----5:R-:W-:Y:S01]  /*4b00*/  FMUL.FTZ R152, R10, R3 ;  /* 0x000000030a987220 */ /* 0x020fe20000410000 */
[----:B------:R-:W-:Y:S02]  /*4b10*/  FMUL.FTZ R3, R131, R128 ;  /* 0x0000008083037220 */ /* 0x000fe40000410000 */
[----:B------:R-:W2:Y:S01]  /*4b20*/  MUFU.SIN R150, R12 ;  /* 0x0000000c00967308 */ /* 0x000ea20000000400 */
[C---:B------:R-:W-:Y:S01]  /*4b30*/  FFMA.FTZ R6, R115.reuse, R19, R6 ;  /* 0x0000001373067223 */ /* 0x040fe20000010006 */
[----:B------:R-:W-:Y:S01]  /*4b40*/  FFMA.FTZ R2, R115, R15, -R2 ;  /* 0x0000000f73027223 */ /* 0x000fe20000010802 */
[----:B------:R-:W-:Y:S01]  /*4b50*/  FFMA.FTZ R3, R130, R127, -R3 ;  /* 0x0000007f82037223 */ /* 0x000fe20000010803 */
[----:B0-----:R-:W-:Y:S01]  /*4b60*/  FMUL.FTZ R17, R10, R17 ;  /* 0x000000110a117220 */ /* 0x001fe20000410000 */
[----:B------:R-:W-:Y:S01]  /*4b70*/  FADD.FTZ R10, RZ, R6 ;  /* 0x00000006ff0a7221 */ /* 0x000fe20000010000 */
[----:B------:R-:W-:-:S02]  /*4b80*/  FADD.FTZ R6, R117, R2 ;  /* 0x0000000275067221 */ /* 0x000fc40000010000 */
[----:B------:R-:W0:Y:S01]  /*4b90*/  MUFU.EX2 R133, R133 ;  /* 0x0000008500857308 */ /* 0x000e220000000800 */
[----:B-1----:R-:W-:Y:S01]  /*4ba0*/  FMUL.FTZ R157, R5, R0 ;  /* 0x00000000059d7220 */ /* 0x002fe20000410000 */
[----:B------:R-:W-:Y:S01]  /*4bb0*/  FMUL.FTZ R0, R130, R128 ;  /* 0x0000008082007220 */ /* 0x000fe20000410000 */
[C---:B------:R-:W-:Y:S01]  /*4bc0*/  FMUL.FTZ R15, R113.reuse, R10 ;  /* 0x0000000a710f7220 */ /* 0x040fe20000410000 */
[-C--:B------:R-:W-:Y:S02]  /*4bd0*/  FMUL.FTZ R19, R113, R6.reuse ;  /* 0x0000000671137220 */ /* 0x080fe40000410000 */
[----:B------:R-:W-:Y:S01]  /*4be0*/  FFMA.FTZ R0, R131, R127, R0 ;  /* 0x0000007f83007223 */ /* 0x000fe20000010000 */
[C---:B------:R-:W-:Y:S01]  /*4bf0*/  FFMA.FTZ R15, R112.reuse, R6, -R15 ;  /* 0x00000006700f7223 */ /* 0x040fe2000001080f */
[----:B------:R-:W-:Y:S01]  /*4c00*/  FFMA.FTZ R19, R112, R10, R19 ;  /* 0x0000000a70137223 */ /* 0x000fe20000010013 */
[----:B--2---:R-:W-:Y:S01]  /*4c10*/  FMUL.FTZ R150, R5, R150 ;  /* 0x0000009605967220 */ /* 0x004fe20000410000 */
[CC--:B------:R-:W-:Y:S01]  /*4c20*/  FMUL.FTZ R5, R125.reuse, R3.reuse ;  /* 0x000000037d057220 */ /* 0x0c0fe20000410000 */
[-C--:B------:R-:W-:Y:S01]  /*4c30*/  FMUL.FTZ R2, R125, R0.reuse ;  /* 0x000000007d027220 */ /* 0x080fe20000410000 */
[----:B------:R-:W-:Y:S01]  /*4c40*/  FADD.FTZ R15, R114, R15 ;  /* 0x0000000f720f7221 */ /* 0x000fe20000010000 */
[----:B------:R-:W-:Y:S01]  /*4c50*/  FADD.FTZ R19, RZ, R19 ;  /* 0x00000013ff137221 */ /* 0x000fe20000010000 */
[C---:B------:R-:W-:Y:S01]  /*4c60*/  FFMA.FTZ R5, R124.reuse, R0, R5 ;  /* 0x000000007c057223 */ /* 0x040fe20000010005 */
[----:B------:R-:W-:Y:S01]  /*4c70*/  FFMA.FTZ R2, R124, R3, -R2 ;  /* 0x000000037c027223 */ /* 0x000fe20000010802 */
[----:B------:R-:W-:Y:S01]  /*4c80*/  FMUL.FTZ R10, R110, R15 ;  /* 0x0000000f6e0a7220 */ /* 0x000fe20000410000 */
[----:B0-----:R-:W-:Y:S01]  /*4c90*/  FMUL.FTZ R144, R133, R20 ;  /* 0x0000001485907220 */ /* 0x001fe20000410000 */
[C---:B------:R-:W-:Y:S01]  /*4ca0*/  FMUL.FTZ R0, R122.reuse, R5 ;  /* 0x000000057a007220 */ /* 0x040fe20000410000 */
[----:B------:R-:W-:Y:S01]  /*4cb0*/  FMUL.FTZ R6, R122, R2 ;  /* 0x000000027a067220 */ /* 0x000fe20000410000 */
[----:B------:R-:W-:Y:S01]  /*4cc0*/  FFMA.FTZ R10, R109, R19, R10 ;  /* 0x000000136d0a7223 */ /* 0x000fe2000001000a */
[----:B------:R-:W-:Y:S01]  /*4cd0*/  FMUL.FTZ R14, R133, R14 ;  /* 0x0000000e850e7220 */ /* 0x000fe20000410000 */
[C---:B------:R-:W-:Y:S01]  /*4ce0*/  FFMA.FTZ R0, R121.reuse, R2, -R0 ;  /* 0x0000000279007223 */ /* 0x040fe20000010800 */
[----:B------:R-:W-:Y:S01]  /*4cf0*/  FFMA.FTZ R6, R121, R5, R6 ;  /* 0x0000000579067223 */ /* 0x000fe20000010006 */
[----:B------:R-:W-:Y:S01]  /*4d00*/  FMUL.FTZ R2, R110, R19 ;  /* 0x000000136e027220 */ /* 0x000fe20000410000 */
[----:B------:R-:W-:Y:S01]  /*4d10*/  FADD.FTZ R10, RZ, R10 ;  /* 0x0000000aff0a7221 */ /* 0x000fe20000010000 */
[C---:B------:R-:W-:Y:S01]  /*4d20*/  FMUL.FTZ R5, R119.reuse, R0 ;  /* 0x0000000077057220 */ /* 0x040fe20000410000 */
[----:B------:R-:W-:Y:S01]  /*4d30*/  FMUL.FTZ R3, R119, R6 ;  /* 0x0000000677037220 */ /* 0x000fe20000410000 */
[----:B------:R-:W-:Y:S01]  /*4d40*/  FFMA.FTZ R2, R109, R15, -R2 ;  /* 0x0000000f6d027223 */ /* 0x000fe20000010802 */
[----:B------:R-:W-:Y:S01]  /*4d50*/  FMUL.FTZ R12, R136, R10 ;  /* 0x0000000a880c7220 */ /* 0x000fe20000410000 */
[C---:B------:R-:W-:Y:S01]  /*4d60*/  FFMA.FTZ R5, R118.reuse, R6, R5 ;  /* 0x0000000676057223 */ /* 0x040fe20000010005 */
[----:B------:R-:W-:Y:S01]  /*4d70*/  FFMA.FTZ R3, R118, R0, -R3 ;  /* 0x0000000076037223 */ /* 0x000fe20000010803 */
[----:B------:R-:W-:Y:S01]  /*4d80*/  FADD.FTZ R6, R111, R2 ;  /* 0x000000026f067221 */ /* 0x000fe20000010000 */
[----:B------:R-:W-:Y:S01]  /*4d90*/  FSEL R133, R13, 1, !P4 ;  /* 0x3f8000000d857808 */ /* 0x000fe20006000000 */
        /* <DEDUP_REMOVED lines=11> */
[----:B------:R-:W-:Y:S01]  /*4e50*/  FMUL.FTZ R6, R134, R12 ;  /* 0x0000000c86067220 */ /* 0x000fe20000410000 */
[C---:B------:R-:W-:Y:S01]  /*4e60*/  FFMA.FTZ R13, R112.reuse, R5, R13 ;  /* 0x00000005700d7223 */ /* 0x040fe2000001000d */
[----:B------:R-:W-:Y:S01]  /*4e70*/  FFMA.FTZ R11, R112, R0, -R11 ;  /* 0x00000000700b7223 */ /* 0x000fe2000001080b */
[-C--:B------:R-:W-:Y:S01]  /*4e80*/  FMUL.FTZ R0, R134, R15.reuse ;  /* 0x0000000f86007220 */ /* 0x080fe20000410000 */
[----:B------:R-:W-:Y:S01]  /*4e90*/  FFMA.FTZ R15, R133, R15, R6 ;  /* 0x0000000f850f7223 */ /* 0x000fe20000010006 */
[----:B------:R-:W-:Y:S01]  /*4ea0*/  FSEL R138, R7, RZ, !P5 ;  /* 0x000000ff078a7208 */ /* 0x000fe20006800000 */
[----:B------:R-:W-:Y:S01]  /*4eb0*/  FMUL.FTZ R6, R110, R13 ;  /* 0x0000000d6e067220 */ /* 0x000fe20000410000 */
[----:B------:R-:W-:Y:S01]  /*4ec0*/  FFMA.FTZ R5, R133, R12, -R0 ;  /* 0x0000000c85057223 */ /* 0x000fe20000010800 */
[----:B------:R-:W-:Y:S01]  /*4ed0*/  FSEL R0, R28, RZ, !P4 ;  /* 0x000000ff1c007208 */ /* 0x000fe20006000000 */
[----:B------:R-:W-:Y:S01]  /*4ee0*/  FADD.FTZ R15, RZ, R15 ;  /* 0x0000000fff0f7221 */ /* 0x000fe20000010000 */
[----:B------:R-:W-:-:S02]  /*4ef0*/  FSEL R141, R9, 1, !P5 ;  /* 0x3f800000098d7808 */ /* 0x000fc40006800000 */
[----:B------:R-:W-:Y:S01]  /*4f00*/  FSEL R140, R27, RZ, !P5 ;  /* 0x000000ff1b8c7208 */ /* 0x000fe20006800000 */
[----:B------:R-:W-:Y:S01]  /*4f10*/  FADD.FTZ R5, R0, R5 ;  /* 0x0000000500057221 */ /* 0x000fe20000010000 */
[----:B------:R-:W-:Y:S01]  /*4f20*/  FMUL.FTZ R12, R138, R15 ;  /* 0x0000000f8a0c7220 */ /* 0x000fe20000410000 */
[----:B------:R-:W-:Y:S02]  /*4f30*/  FSEL R139, R4, RZ, !P6 ;  /* 0x000000ff048b7208 */ /* 0x000fe40007000000 */
[-C--:B------:R-:W-:Y:S01]  /*4f40*/  FMUL.FTZ R142, R138, R5.reuse ;  /* 0x000000058a8e7220 */ /* 0x080fe20000410000 */
[----:B------:R-:W-:Y:S01]  /*4f50*/  FFMA.FTZ R5, R141, R5, -R12 ;  /* 0x000000058d057223 */ /* 0x000fe2000001080c */
[-C--:B------:R-:W-:Y:S01]  /*4f60*/  FMUL.FTZ R10, R110, R11.reuse ;  /* 0x0000000b6e0a7220 */ /* 0x080fe20000410000 */
[----:B------:R-:W-:Y:S01]  /*4f70*/  FFMA.FTZ R6, R109, R11, -R6 ;  /* 0x0000000b6d067223 */ /* 0x000fe20000010806 */
[----:B------:R-:W-:Y:S01]  /*4f80*/  FSEL R149, R8, 1, !P6 ;  /* 0x3f80000008957808 */ /* 0x000fe20007000000 */
[----:B------:R-:W-:Y:S01]  /*4f90*/  FFMA.FTZ R142, R141, R15, R142 ;  /* 0x0000000f8d8e7223 */ /* 0x000fe2000001008e */
[----:B------:R-:W-:Y:S01]  /*4fa0*/  FADD.FTZ R8, R140, R5 ;  /* 0x000000058c087221 */ /* 0x000fe20000010000 */
[----:B------:R-:W-:Y:S01]  /*4fb0*/  FFMA.FTZ R10, R109, R13, R10 ;  /* 0x0000000d6d0a7223 */ /* 0x000fe2000001000a */
[C---:B------:R-:W-:Y:S01]  /*4fc0*/  FMUL.FTZ R4, R136.reuse, R6 ;  /* 0x0000000688047220 */ /* 0x040fe20000410000 */
[----:B------:R-:W-:Y:S01]  /*4fd0*/  FADD.FTZ R142, RZ, R142 ;  /* 0x0000008eff8e7221 */ /* 0x000fe20000010000 */
[----:B------:R-:W-:Y:S01]  /*4fe0*/  FMUL.FTZ R12, R139, R8 ;  /* 0x000000088b0c7220 */ /* 0x000fe20000410000 */
[-C--:B------:R-:W-:Y:S01]  /*4ff0*/  FMUL.FTZ R5, R136, R10.reuse ;  /* 0x0000000a88057220 */ /* 0x080fe20000410000 */
[----:B------:R-:W-:Y:S01]  /*5000*/  MOV R2, UR21 ;  /* 0x0000001500027c02 */ /* 0x000fe20008000f00 */
[----:B------:R-:W-:Y:S01]  /*5010*/  FFMA.FTZ R4, R135, R10, R4 ;  /* 0x0000000a87047223 */ /* 0x000fe20000010004 */
[----:B------:R-:W-:Y:S01]  /*5020*/  MOV R3, UR24 ;  /* 0x0000001800037c02 */ /* 0x000fe20008000f00 */
[-C--:B------:R-:W-:Y:S01]  /*5030*/  FMUL.FTZ R7, R139, R142.reuse ;  /* 0x0000008e8b077220 */ /* 0x080fe20000410000 */
[----:B------:R-:W-:Y:S01]  /*5040*/  MOV R20, UR14 ;  /* 0x0000000e00147c02 */ /* 0x000fe20008000f00 */
[----:B------:R-:W-:Y:S01]  /*5050*/  FFMA.FTZ R12, R149, R142, R12 ;  /* 0x0000008e950c7223 */ /* 0x000fe2000001000c */
[----:B------:R-:W-:Y:S01]  /*5060*/  FFMA.FTZ R5, R135, R6, -R5 ;  /* 0x0000000687057223 */ /* 0x000fe20000010805 */
[----:B------:R-:W-:Y:S01]  /*5070*/  FMUL.FTZ R6, R134, R4 ;  /* 0x0000000486067220 */ /* 0x000fe20000410000 */
[----:B------:R-:W-:Y:S01]  /*5080*/  FSEL R146, R26, RZ, !P6 ;  /* 0x000000ff1a927208 */ /* 0x000fe20007000000 */
[----:B------:R-:W-:Y:S01]  /*5090*/  FFMA.FTZ R7, R149, R8, -R7 ;  /* 0x0000000895077223 */ /* 0x000fe20000010807 */
[----:B------:R-:W-:Y:S01]  /*50a0*/  FSEL R145, R14, RZ, !P0 ;  /* 0x000000ff0e917208 */ /* 0x000fe20004000000 */
[----:B------:R-:W-:Y:S01]  /*50b0*/  FADD.FTZ R12, RZ, R12 ;  /* 0x0000000cff0c7221 */ /* 0x000fe20000010000 */
[----:B------:R-:W2:Y:S01]  /*50c0*/  LDG.E.64 R2, desc[UR22][R2.64] ;  /* 0x0000001602027981 */ /* 0x000ea2000c1e1b00 */
[-C--:B------:R-:W-:Y:S01]  /*50d0*/  FFMA.FTZ R6, R133, R5.reuse, -R6 ;  /* 0x0000000585067223 */ /* 0x080fe20000010806 */
[----:B------:R-:W-:-:S02]  /*50e0*/  FMUL.FTZ R8, R134, R5 ;  /* 0x0000000586087220 */ /* 0x000fc40000410000 */
[----:B------:R-:W2:Y:S01]  /*50f0*/  LDG.E.64 R20, desc[UR22][R20.64] ;  /* 0x0000001614147981 */ /* 0x000ea2000c1e1b00 */
[----:B------:R-:W-:Y:S01]  /*5100*/  FSEL R144, R144, 1, !P0 ;  /* 0x3f80000090907808 */ /* 0x000fe20004000000 */
[----:B------:R-:W-:Y:S01]  /*5110*/  FADD.FTZ R7, R146, R7 ;  /* 0x0000000792077221 */ /* 0x000fe20000010000 */
[----:B------:R-:W-:Y:S01]  /*5120*/  FMUL.FTZ R5, R145, R12 ;  /* 0x0000000c91057220 */ /* 0x000fe20000410000 */
[----:B------:R-:W-:Y:S01]  /*5130*/  FFMA.FTZ R8, R133, R4, R8 ;  /* 0x0000000485087223 */ /* 0x000fe20000010008 */
[----:B------:R-:W-:Y:S01]  /*5140*/  FSEL R143, R25, RZ, !P0 ;  /* 0x000000ff198f7208 */ /* 0x000fe20004000000 */
[-C--:B------:R-:W-:Y:S01]  /*5150*/  FMUL.FTZ R9, R145, R7.reuse ;  /* 0x0000000791097220 */ /* 0x080fe20000410000 */
[----:B------:R-:W-:Y:S01]  /*5160*/  FFMA.FTZ R4, R144, R7, -R5 ;  /* 0x0000000790047223 */ /* 0x000fe20000010805 */
[----:B------:R-:W-:Y:S01]  /*5170*/  FSEL R142, R16, RZ, !P1 ;  /* 0x000000ff108e7208 */ /* 0x000fe20004800000 */
[----:B------:R-:W-:Y:S01]  /*5180*/  FMUL.FTZ R5, R138, R6 ;  /* 0x000000068a057220 */ /* 0x000fe20000410000 */
[----:B------:R-:W-:Y:S01]  /*5190*/  FFMA.FTZ R9, R144, R12, R9 ;  /* 0x0000000c90097223 */ /* 0x000fe20000010009 */
[----:B------:R-:W-:Y:S01]  /*51a0*/  FADD.FTZ R7, R143, R4 ;  /* 0x000000048f077221 */ /* 0x000fe20000010000 */
[----:B------:R-:W-:Y:S01]  /*51b0*/  FMUL.FTZ R4, R138, R8 ;  /* 0x000000088a047220 */ /* 0x000fe20000410000 */
[----:B------:R-:W-:Y:S01]  /*51c0*/  FSEL R155, R18, 1, !P1 ;  /* 0x3f800000129b7808 */ /* 0x000fe20004800000 */
[----:B------:R-:W-:Y:S01]  /*51d0*/  FADD.FTZ R9, RZ, R9 ;  /* 0x00000009ff097221 */ /* 0x000fe20000010000 */
[C---:B------:R-:W-:Y:S01]  /*51e0*/  FMUL.FTZ R12, R142.reuse, R7 ;  /* 0x000000078e0c7220 */ /* 0x040fe20000410000 */
[C---:B------:R-:W-:Y:S01]  /*51f0*/  FFMA.FTZ R4, R141.reuse, R6, -R4 ;  /* 0x000000068d047223 */ /* 0x040fe20000010804 */
[----:B------:R-:W-:Y:S01]  /*5200*/  FFMA.FTZ R8, R141, R8, R5 ;  /* 0x000000088d087223 */ /* 0x000fe20000010005 */
[-C--:B------:R-:W-:Y:S01]  /*5210*/  FMUL.FTZ R10, R142, R9.reuse ;  /* 0x000000098e0a7220 */ /* 0x080fe20000410000 */
[----:B------:R-:W-:Y:S01]  /*5220*/  FFMA.FTZ R12, R155, R9, R12 ;  /* 0x000000099b0c7223 */ /* 0x000fe2000001000c */
[----:B------:R-:W-:Y:S01]  /*5230*/  FMUL.FTZ R6, R139, R4 ;  /* 0x000000048b067220 */ /* 0x000fe20000410000 */
[----:B------:R-:W-:Y:S01]  /*5240*/  FSEL R154, R24, RZ, !P1 ;  /* 0x000000ff189a7208 */ /* 0x000fe20004800000 */
[----:B------:R-:W-:Y:S01]  /*5250*/  FFMA.FTZ R7, R155, R7, -R10 ;  /* 0x000000079b077223 */ /* 0x000fe2000001080a */
[----:B------:R-:W-:Y:S01]  /*5260*/  FSEL R153, R17, RZ, !P2 ;  /* 0x000000ff11997208 */ /* 0x000fe20005000000 */
[----:B------:R-:W-:Y:S01]  /*5270*/  FADD.FTZ R12, RZ, R12 ;  /* 0x0000000cff0c7221 */ /* 0x000fe20000010000 */
[-C--:B------:R-:W-:Y:S01]  /*5280*/  FFMA.FTZ R6, R149, R8.reuse, R6 ;  /* 0x0000000895067223 */ /* 0x080fe20000010006 */
[----:B------:R-:W-:Y:S01]  /*5290*/  FMUL.FTZ R8, R139, R8 ;  /* 0x000000088b087220 */ /* 0x000fe20000410000 */
[----:B------:R-:W-:Y:S01]  /*52a0*/  FSEL R152, R152, 1, !P2 ;  /* 0x3f80000098987808 */ /* 0x000fe20005000000 */
[----:B------:R-:W-:Y:S01]  /*52b0*/  FADD.FTZ R7, R154, R7 ;  /* 0x000000079a077221 */ /* 0x000fe20000010000 */
[----:B------:R-:W-:Y:S01]  /*52c0*/  FMUL.FTZ R9, R153, R12 ;  /* 0x0000000c99097220 */ /* 0x000fe20000410000 */
[----:B------:R-:W-:Y:S01]  /*52d0*/  FFMA.FTZ R8, R149, R4, -R8 ;  /* 0x0000000495087223 */ /* 0x000fe20000010808 */
[----:B------:R-:W-:Y:S01]  /*52e0*/  FMUL.FTZ R5, R145, R6 ;  /* 0x0000000691057220 */ /* 0x000fe20000410000 */
[----:B------:R-:W-:Y:S01]  /*52f0*/  FSEL R151, R23, RZ, !P2 ;  /* 0x000000ff17977208 */ /* 0x000fe20005000000 */
[-C--:B------:R-:W-:Y:S01]  /*5300*/  FMUL.FTZ R11, R153, R7.reuse ;  /* 0x00000007990b7220 */ /* 0x080fe20000410000 */
[----:B------:R-:W-:Y:S01]  /*5310*/  FFMA.FTZ R4, R152, R7, -R9 ;  /* 0x0000000798047223 */ /* 0x000fe20000010809 */
[-C--:B------:R-:W-:Y:S01]  /*5320*/  FFMA.FTZ R5, R144, R8.reuse, -R5 ;  /* 0x0000000890057223 */ /* 0x080fe20000010805 */
[----:B------:R-:W-:Y:S01]  /*5330*/  FMUL.FTZ R7, R145, R8 ;  /* 0x0000000891077220 */ /* 0x000fe20000410000 */
[----:B------:R-:W-:Y:S01]  /*5340*/  FSEL R150, R150, RZ, !P3 ;  /* 0x000000ff96967208 */ /* 0x000fe20005800000 */
[----:B------:R-:W-:Y:S01]  /*5350*/  FFMA.FTZ R11, R152, R12, R11 ;  /* 0x0000000c980b7223 */ /* 0x000fe2000001000b */
[----:B------:R-:W-:Y:S01]  /*5360*/  FADD.FTZ R8, R151, R4 ;  /* 0x0000000497087221 */ /* 0x000fe20000010000 */
[----:B------:R-:W-:Y:S01]  /*5370*/  FSEL R157, R157, 1, !P3 ;  /* 0x3f8000009d9d7808 */ /* 0x000fe20005800000 */
[----:B------:R-:W-:Y:S01]  /*5380*/  FFMA.FTZ R7, R144, R6, R7 ;  /* 0x0000000690077223 */ /* 0x000fe20000010007 */
[----:B------:R-:W-:Y:S01]  /*5390*/  FADD.FTZ R11, RZ, R11 ;  /* 0x0000000bff0b7221 */ /* 0x000fe20000010000 */
[-C--:B------:R-:W-:Y:S01]  /*53a0*/  FMUL.FTZ R10, R150, R8.reuse ;  /* 0x00000008960a7220 */ /* 0x080fe20000410000 */
[----:B------:R-:W-:Y:S01]  /*53b0*/  FMUL.FTZ R4, R142, R5 ;  /* 0x000000058e047220 */ /* 0x000fe20000410000 */
[----:B------:R-:W-:Y:S01]  /*53c0*/  FSEL R156, R22, RZ, !P3 ;  /* 0x000000ff169c7208 */ /* 0x000fe20005800000 */
[-C--:B------:R-:W-:Y:S01]  /*53d0*/  FMUL.FTZ R6, R150, R11.reuse ;  /* 0x0000000b96067220 */ /* 0x080fe20000410000 */
[C---:B------:R-:W-:Y:S01]  /*53e0*/  FFMA.FTZ R10, R157.reuse, R11, R10 ;  /* 0x0000000b9d0a7223 */ /* 0x040fe2000001000a */
[----:B------:R-:W-:Y:S01]  /*53f0*/  ISETP.GE.AND P0, PT, R102, 0x1, PT ;  /* 0x000000016600780c */ /* 0x000fe20003f06270 */
[----:B------:R-:W0:Y:S01]  /*5400*/  S2UR UR13, SR_CgaCtaId ;  /* 0x00000000000d79c3 */ /* 0x000e220000008800 */
[----:B------:R-:W-:Y:S01]  /*5410*/  FFMA.FTZ R159, R157, R8, -R6 ;  /* 0x000000089d9f7223 */ /* 0x000fe20000010806 */
[----:B------:R-:W-:Y:S01]  /*5420*/  FADD.FTZ R158, RZ, R10 ;  /* 0x0000000aff9e7221 */ /* 0x000fe20000010000 */
[CC--:B------:R-:W-:Y:S01]  /*5430*/  FFMA.FTZ R6, R155.reuse, R7.reuse, R4 ;  /* 0x000000079b067223 */ /* 0x0c0fe20000010004 */
[----:B------:R-:W-:Y:S01]  /*5440*/  FMUL.FTZ R4, R142, R7 ;  /* 0x000000078e047220 */ /* 0x000fe20000410000 */
[----:B------:R-:W-:Y:S01]  /*5450*/  FADD.FTZ R159, R156, R159 ;  /* 0x0000009f9c9f7221 */ /* 0x000fe20000010000 */
[----:B------:R-:W-:Y:S01]  /*5460*/  ISETP.NE.AND P1, PT, R102, 0x1f, PT ;  /* 0x0000001f6600780c */ /* 0x000fe20003f25270 */
[----:B------:R-:W1:Y:S01]  /*5470*/  SHFL.UP PT, R9, R158, 0x1, RZ ;  /* 0x042000009e097989 */ /* 0x000e6200000e00ff */
[----:B------:R-:W-:Y:S01]  /*5480*/  FFMA.FTZ R4, R155, R5, -R4 ;  /* 0x000000059b047223 */ /* 0x000fe20000010804 */
[C---:B------:R-:W-:Y:S01]  /*5490*/  FMUL.FTZ R5, R153.reuse, R6 ;  /* 0x0000000699057220 */ /* 0x040fe20000410000 */
[----:B------:R-:W-:Y:S01]  /*54a0*/  UMOV UR8, 0x400 ;  /* 0x0000040000087882 */ /* 0x000fe20000000000 */
[----:B------:R-:W4:Y:S01]  /*54b0*/  SHFL.UP PT, R8, R159, 0x1, RZ ;  /* 0x042000009f087989 */ /* 0x000f2200000e00ff */
[-C--:B------:R-:W-:Y:S01]  /*54c0*/  FMUL.FTZ R7, R153, R4.reuse ;  /* 0x0000000499077220 */ /* 0x080fe20000410000 */
[C---:B------:R-:W-:Y:S01]  /*54d0*/  FFMA.FTZ R5, R152.reuse, R4, -R5 ;  /* 0x0000000498057223 */ /* 0x040fe20000010805 */
[----:B------:R-:W-:Y:S02]  /*54e0*/  BSSY.RECONVERGENT B0, `(.L_x_689) ;  /* 0x0000099000007945 */ /* 0x000fe40003800200 */
[----:B------:R-:W-:Y:S01]  /*54f0*/  FFMA.FTZ R7, R152, R6, R7 ;  /* 0x0000000698077223 */ /* 0x000fe20000010007 */
[----:B------:R-:W-:-:S03]  /*5500*/  FMUL.FTZ R160, R150, R5 ;  /* 0x0000000596a07220 */ /* 0x000fc60000410000 */
[-C--:B------:R-:W-:Y:S01]  /*5510*/  FMUL.FTZ R4, R150, R7.reuse ;  /* 0x0000000796047220 */ /* 0x080fe20000410000 */
[----:B------:R-:W-:-:S03]  /*5520*/  FFMA.FTZ R160, R157, R7, R160 ;  /* 0x000000079da07223 */ /* 0x000fc600000100a0 */
[----:B------:R-:W-:Y:S01]  /*5530*/  FFMA.FTZ R161, R157, R5, -R4 ;  /* 0x000000059da17223 */ /* 0x000fe20000010804 */
[----:B0-----:R-:W-:Y:S01]  /*5540*/  ULEA UR8, UR13, UR8, 0x18 ;  /* 0x000000080d087291 */ /* 0x001fe2000f8ec0ff */
[----:B------:R-:W0:Y:S04]  /*5550*/  SHFL.UP PT, R5, R160, 0x1, RZ ;  /* 0x04200000a0057989 */ /* 0x000e2800000e00ff */
[----:B------:R-:W5:Y:S01]  /*5560*/  SHFL.UP PT, R4, R161, 0x1, RZ ;  /* 0x04200000a1047989 */ /* 0x000f6200000e00ff */
[-C--:B-1----:R-:W-:Y:S01]  /*5570*/  FMUL.FTZ R7, R161, R9.reuse ;  /* 0x00000009a1077220 */ /* 0x082fe20000410000 */
[C---:B------:R-:W-:Y:S01]  /*5580*/  FMUL.FTZ R6, R160.reuse, R9 ;  /* 0x00000009a0067220 */ /* 0x040fe20000410000 */
[----:B------:R-:W-:Y:S02]  /*5590*/  @!P1 LEA R164, R147, UR8, 0x4 ;  /* 0x0000000893a49c11 */ /* 0x000fe4000f8e20ff */
[-C--:B----4-:R-:W-:Y:S01]  /*55a0*/  FFMA.FTZ R7, R160, R8.reuse, R7 ;  /* 0x00000008a0077223 */ /* 0x090fe20000010007 */
[----:B------:R-:W-:-:S03]  /*55b0*/  FFMA.FTZ R6, R161, R8, -R6 ;  /* 0x00000008a1067223 */ /* 0x000fc60000010806 */
[----:B------:R-:W-:Y:S01]  /*55c0*/  @P0 FADD.FTZ R158, R158, R7 ;  /* 0x000000079e9e0221 */ /* 0x000fe20000010000 */
[----:B------:R-:W-:-:S04]  /*55d0*/  @P0 FADD.FTZ R159, R159, R6 ;  /* 0x000000069f9f0221 */ /* 0x000fc80000010000 */
[----:B------:R-:W1:Y:S04]  /*55e0*/  SHFL.UP PT, R9, R158, 0x2, RZ ;  /* 0x044000009e097989 */ /* 0x000e6800000e00ff */
[----:B------:R-:W4:Y:S01]  /*55f0*/  SHFL.UP PT, R8, R159, 0x2, RZ ;  /* 0x044000009f087989 */ /* 0x000f2200000e00ff */
[-C--:B0-----:R-:W-:Y:S01]  /*5600*/  FMUL.FTZ R7, R161, R5.reuse ;  /* 0x00000005a1077220 */ /* 0x081fe20000410000 */
[----:B------:R-:W-:-:S03]  /*5610*/  FMUL.FTZ R6, R160, R5 ;  /* 0x00000005a0067220 */ /* 0x000fc60000410000 */
[-C--:B-----5:R-:W-:Y:S01]  /*5620*/  @P0 FFMA.FTZ R160, R160, R4.reuse, R7 ;  /* 0x00000004a0a00223 */ /* 0x0a0fe20000010007 */
[----:B------:R-:W-:Y:S01]  /*5630*/  @P0 FFMA.FTZ R161, R161, R4, -R6 ;  /* 0x00000004a1a10223 */ /* 0x000fe20000010806 */
[----:B------:R-:W-:-:S03]  /*5640*/  ISETP.GE.AND P0, PT, R102, 0x2, PT ;  /* 0x000000026600780c */ /* 0x000fc60003f06270 */
[----:B------:R-:W0:Y:S04]  /*5650*/  SHFL.UP PT, R5, R160, 0x2, RZ ;  /* 0x04400000a0057989 */ /* 0x000e2800000e00ff */
[----:B------:R-:W5:Y:S01]  /*5660*/  SHFL.UP PT, R4, R161, 0x2, RZ ;  /* 0x04400000a1047989 */ /* 0x000f6200000e00ff */
[-C--:B-1----:R-:W-:Y:S01]  /*5670*/  FMUL.FTZ R7, R161, R9.reuse ;  /* 0x00000009a1077220 */ /* 0x082fe20000410000 */
[----:B------:R-:W-:-:S03]  /*5680*/  FMUL.FTZ R6, R160, R9 ;  /* 0x00000009a0067220 */ /* 0x000fc60000410000 */
[-C--:B----4-:R-:W-:Y:S01]  /*5690*/  FFMA.FTZ R7, R160, R8.reuse, R7 ;  /* 0x00000008a0077223 */ /* 0x090fe20000010007 */
[----:B------:R-:W-:-:S03]  /*56a0*/  FFMA.FTZ R6, R161, R8, -R6 ;  /* 0x00000008a1067223 */ /* 0x000fc60000010806 */
[----:B------:R-:W-:Y:S01]  /*56b0*/  @P0 FADD.FTZ R158, R158, R7 ;  /* 0x000000079e9e0221 */ /* 0x000fe20000010000 */
[----:B------:R-:W-:-:S04]  /*56c0*/  @P0 FADD.FTZ R159, R159, R6 ;  /* 0x000000069f9f0221 */ /* 0x000fc80000010000 */
[----:B------:R-:W1:Y:S01]  /*56d0*/  SHFL.UP PT, R9, R158, 0x4, RZ ;  /* 0x048000009e097989 */ /* 0x000e6200000e00ff */
[CC--:B0-----:R-:W-:Y:S01]  /*56e0*/  FMUL.FTZ R7, R161.reuse, R5.reuse ;  /* 0x00000005a1077220 */ /* 0x0c1fe20000410000 */
[C---:B------:R-:W-:Y:S02]  /*56f0*/  FMUL.FTZ R6, R160.reuse, R5 ;  /* 0x00000005a0067220 */ /* 0x040fe40000410000 */
[----:B------:R-:W0:Y:S01]  /*5700*/  SHFL.UP PT, R8, R159, 0x4, RZ ;  /* 0x048000009f087989 */ /* 0x000e2200000e00ff */
[-C--:B-----5:R-:W-:Y:S01]  /*5710*/  @P0 FFMA.FTZ R160, R160, R4.reuse, R7 ;  /* 0x00000004a0a00223 */ /* 0x0a0fe20000010007 */
[----:B------:R-:W-:Y:S01]  /*5720*/  @P0 FFMA.FTZ R161, R161, R4, -R6 ;  /* 0x00000004a1a10223 */ /* 0x000fe20000010806 */
[----:B------:R-:W-:-:S03]  /*5730*/  ISETP.GE.AND P0, PT, R102, 0x4, PT ;  /* 0x000000046600780c */ /* 0x000fc60003f06270 */
[----:B------:R-:W4:Y:S04]  /*5740*/  SHFL.UP PT, R5, R160, 0x4, RZ ;  /* 0x04800000a0057989 */ /* 0x000f2800000e00ff */
[----:B------:R-:W5:Y:S01]  /*5750*/  SHFL.UP PT, R4, R161, 0x4, RZ ;  /* 0x04800000a1047989 */ /* 0x000f6200000e00ff */
[-C--:B-1----:R-:W-:Y:S01]  /*5760*/  FMUL.FTZ R7, R161, R9.reuse ;  /* 0x00000009a1077220 */ /* 0x082fe20000410000 */
[----:B------:R-:W-:-:S03]  /*5770*/  FMUL.FTZ R6, R160, R9 ;  /* 0x00000009a0067220 */ /* 0x000fc60000410000 */
[-C--:B0-----:R-:W-:Y:S01]  /*5780*/  FFMA.FTZ R7, R160, R8.reuse, R7 ;  /* 0x00000008a0077223 */ /* 0x081fe20000010007 */
[----:B------:R-:W-:-:S03]  /*5790*/  FFMA.FTZ R6, R161, R8, -R6 ;  /* 0x00000008a1067223 */ /* 0x000fc60000010806 */
[----:B------:R-:W-:Y:S01]  /*57a0*/  @P0 FADD.FTZ R158, R158, R7 ;  /* 0x000000079e9e0221 */ /* 0x000fe20000010000 */
[----:B------:R-:W-:Y:S01]  /*57b0*/  @P0 FADD.FTZ R159, R159, R6 ;  /* 0x000000069f9f0221 */ /* 0x000fe20000010000 */
[CC--:B----4-:R-:W-:Y:S01]  /*57c0*/  FMUL.FTZ R7, R161.reuse, R5.reuse ;  /* 0x00000005a1077220 */ /* 0x0d0fe20000410000 */
[C---:B------:R-:W-:Y:S02]  /*57d0*/  FMUL.FTZ R6, R160.reuse, R5 ;  /* 0x00000005a0067220 */ /* 0x040fe40000410000 */
[----:B------:R-:W0:Y:S01]  /*57e0*/  SHFL.UP PT, R8, R158, 0x8, RZ ;  /* 0x050000009e087989 */ /* 0x000e2200000e00ff */
[-C--:B-----5:R-:W-:Y:S01]  /*57f0*/  @P0 FFMA.FTZ R160, R160, R4.reuse, R7 ;  /* 0x00000004a0a00223 */ /* 0x0a0fe20000010007 */
[----:B------:R-:W-:Y:S02]  /*5800*/  @P0 FFMA.FTZ R161, R161, R4, -R6 ;  /* 0x00000004a1a10223 */ /* 0x000fe40000010806 */
[----:B------:R-:W1:Y:S01]  /*5810*/  SHFL.UP PT, R7, R159, 0x8, RZ ;  /* 0x050000009f077989 */ /* 0x000e6200000e00ff */
[----:B------:R-:W-:-:S03]  /*5820*/  ISETP.GE.AND P0, PT, R102, 0x8, PT ;  /* 0x000000086600780c */ /* 0x000fc60003f06270 */
[----:B------:R-:W4:Y:S04]  /*5830*/  SHFL.UP PT, R5, R160, 0x8, RZ ;  /* 0x05000000a0057989 */ /* 0x000f2800000e00ff */
[----:B------:R-:W5:Y:S01]  /*5840*/  SHFL.UP PT, R4, R161, 0x8, RZ ;  /* 0x05000000a1047989 */ /* 0x000f6200000e00ff */
[-C--:B0-----:R-:W-:Y:S01]  /*5850*/  FMUL.FTZ R9, R161, R8.reuse ;  /* 0x00000008a1097220 */ /* 0x081fe20000410000 */
[----:B------:R-:W-:-:S03]  /*5860*/  FMUL.FTZ R8, R160, R8 ;  /* 0x00000008a0087220 */ /* 0x000fc60000410000 */
[-C--:B-1----:R-:W-:Y:S01]  /*5870*/  FFMA.FTZ R11, R160, R7.reuse, R9 ;  /* 0x00000007a00b7223 */ /* 0x082fe20000010009 */
[C---:B------:R-:W-:Y:S01]  /*5880*/  FFMA.FTZ R8, R161.reuse, R7, -R8 ;  /* 0x00000007a1087223 */ /* 0x040fe20000010808 */
[-C--:B----4-:R-:W-:Y:S02]  /*5890*/  FMUL.FTZ R9, R161, R5.reuse ;  /* 0x00000005a1097220 */ /* 0x090fe40000410000 */
[----:B------:R-:W-:Y:S01]  /*58a0*/  @P0 FADD.FTZ R158, R158, R11 ;  /* 0x0000000b9e9e0221 */ /* 0x000fe20000010000 */
[C---:B------:R-:W-:Y:S01]  /*58b0*/  FMUL.FTZ R6, R160.reuse, R5 ;  /* 0x00000005a0067220 */ /* 0x040fe20000410000 */
[----:B------:R-:W-:Y:S01]  /*58c0*/  @P0 FADD.FTZ R159, R159, R8 ;  /* 0x000000089f9f0221 */ /* 0x000fe20000010000 */
[-C--:B-----5:R-:W-:Y:S02]  /*58d0*/  @P0 FFMA.FTZ R160, R160, R4.reuse, R9 ;  /* 0x00000004a0a00223 */ /* 0x0a0fe40000010009 */
[----:B------:R-:W0:Y:S01]  /*58e0*/  SHFL.UP PT, R7, R158, 0x10, RZ ;  /* 0x060000009e077989 */ /* 0x000e2200000e00ff */
[----:B------:R-:W-:Y:S01]  /*58f0*/  @P0 FFMA.FTZ R161, R161, R4, -R6 ;  /* 0x00000004a1a10223 */ /* 0x000fe20000010806 */
[----:B------:R-:W-:-:S02]  /*5900*/  ISETP.NE.AND P0, PT, RZ, UR6, PT ;  /* 0x00000006ff007c0c */ /* 0x000fc4000bf05270 */
[----:B------:R-:W1:Y:S02]  /*5910*/  SHFL.UP PT, R4, R160, 0x10, RZ ;  /* 0x06000000a0047989 */ /* 0x000e6400000e00ff */
[----:B------:R-:W-:Y:S02]  /*5920*/  ISETP.NE.OR P0, PT, R103, RZ, !P0 ;  /* 0x000000ff6700720c */ /* 0x000fe40004705670 */
[----:B------:R-:W4:Y:S04]  /*5930*/  SHFL.UP PT, R5, R159, 0x10, RZ ;  /* 0x060000009f057989 */ /* 0x000f2800000e00ff */
[----:B------:R-:W5:Y:S01]  /*5940*/  SHFL.UP PT, R9, R161, 0x10, RZ ;  /* 0x06000000a1097989 */ /* 0x000f6200000e00ff */
[CC--:B0-----:R-:W-:Y:S01]  /*5950*/  FMUL.FTZ R6, R160.reuse, R7.reuse ;  /* 0x00000007a0067220 */ /* 0x0c1fe20000410000 */
[C---:B------:R-:W-:Y:S01]  /*5960*/  FMUL.FTZ R7, R161.reuse, R7 ;  /* 0x00000007a1077220 */ /* 0x040fe20000410000 */
[CC--:B-1----:R-:W-:Y:S01]  /*5970*/  FMUL.FTZ R8, R160.reuse, R4.reuse ;  /* 0x00000004a0087220 */ /* 0x0c2fe20000410000 */
[C---:B------:R-:W-:Y:S01]  /*5980*/  FMUL.FTZ R4, R161.reuse, R4 ;  /* 0x00000004a1047220 */ /* 0x040fe20000410000 */
[CC--:B----4-:R-:W-:Y:S01]  /*5990*/  FFMA.FTZ R6, R161.reuse, R5.reuse, -R6 ;  /* 0x00000005a1067223 */ /* 0x0d0fe20000010806 */
[C---:B------:R-:W-:Y:S01]  /*59a0*/  FFMA.FTZ R11, R160.reuse, R5, R7 ;  /* 0x00000005a00b7223 */ /* 0x040fe20000010007 */
[----:B------:R-:W-:Y:S01]  /*59b0*/  MOV R5, RZ ;  /* 0x000000ff00057202 */ /* 0x000fe20000000f00 */
[-C--:B-----5:R-:W-:Y:S01]  /*59c0*/  FFMA.FTZ R8, R161, R9.reuse, -R8 ;  /* 0x00000009a1087223 */ /* 0x0a0fe20000010808 */
[----:B------:R-:W-:Y:S01]  /*59d0*/  FFMA.FTZ R9, R160, R9, R4 ;  /* 0x00000009a0097223 */ /* 0x000fe20000010004 */
[----:B------:R-:W-:Y:S01]  /*59e0*/  FADD.FTZ R10, R159, R6 ;  /* 0x000000069f0a7221 */ /* 0x000fe20000010000 */
[----:B------:R-:W-:Y:S01]  /*59f0*/  HFMA2 R4, -RZ, RZ, 1.875, 0 ;  /* 0x3f800000ff047431 */ /* 0x000fe200000001ff */
[----:B------:R-:W-:Y:S01]  /*5a00*/  CS2R R6, SRZ ;  /* 0x0000000000067805 */ /* 0x000fe2000001ff00 */
[----:B------:R-:W-:-:S05]  /*5a10*/  FADD.FTZ R11, R158, R11 ;  /* 0x0000000b9e0b7221 */ /* 0x000fca0000010000 */
[----:B------:R-:W-:Y:S01]  /*5a20*/  @!P0 LDS.128 R4, [UR12] ;  /* 0x0000000cff048984 */ /* 0x000fe20008000c00 */
[----:B------:R-:W-:-:S03]  /*5a30*/  ISETP.GE.AND P0, PT, R102, 0x10, PT ;  /* 0x000000106600780c */ /* 0x000fc60003f06270 */
[----:B------:R0:W-:Y:S01]  /*5a40*/  @!P1 STS.128 [R164+0x1090], R8 ;  /* 0x00109008a4009388 */ /* 0x0001e20000000c00 */
[----:B------:R-:W-:Y:S01]  /*5a50*/  BAR.SYNC.DEFER_BLOCKING 0x0 ;  /* 0x0000000000007b1d */ /* 0x000fe20000010000 */
[----:B------:R-:W-:Y:S02]  /*5a60*/  ISETP.GE.U32.AND P1, PT, R104, 0x20, PT ;  /* 0x000000206800780c */ /* 0x000fe40003f26070 */
[----:B0-----:R-:W-:Y:S02]  /*5a70*/  FSEL R8, R161, R8, !P0 ;  /* 0x00000008a1087208 */ /* 0x001fe40004000000 */
[----:B------:R-:W-:Y:S02]  /*5a80*/  FSEL R9, R160, R9, !P0 ;  /* 0x00000009a0097208 */ /* 0x000fe40004000000 */
[----:B------:R-:W-:Y:S02]  /*5a90*/  FSEL R10, R159, R10, !P0 ;  /* 0x0000000a9f0a7208 */ /* 0x000fe40004000000 */
[----:B------:R-:W-:Y:S01]  /*5aa0*/  FSEL R11, R158, R11, !P0 ;  /* 0x0000000b9e0b7208 */ /* 0x000fe20004000000 */
[----:B------:R-:W-:Y:S01]  /*5ab0*/  SHFL.UP PT, R8, R8, 0x1, RZ ;  /* 0x0420000008087989 */ /* 0x000fe200000e00ff */
[----:B------:R-:W-:-:S03]  /*5ac0*/  ISETP.NE.AND P0, PT, R147, 0x1, PT ;  /* 0x000000019300780c */ /* 0x000fc60003f05270 */
[----:B------:R-:W-:Y:S04]  /*5ad0*/  SHFL.UP PT, R9, R9, 0x1, RZ ;  /* 0x0420000009097989 */ /* 0x000fe800000e00ff */
[----:B------:R-:W0:Y:S04]  /*5ae0*/  LDS.128 R12, [UR8+0x1090] ;  /* 0x00109008ff0c7984 */ /* 0x000e280008000c00 */
[----:B------:R-:W1:Y:S04]  /*5af0*/  LDS.128 R16, [UR8+0x10a0] ;  /* 0x0010a008ff107984 */ /* 0x000e680008000c00 */
[----:B------:R-:W4:Y:S04]  /*5b00*/  SHFL.UP PT, R10, R10, 0x1, RZ ;  /* 0x042000000a0a7989 */ /* 0x000f2800000e00ff */
[----:B------:R-:W0:Y:S01]  /*5b10*/  SHFL.UP PT, R11, R11, 0x1, RZ ;  /* 0x042000000b0b7989 */ /* 0x000e2200000e00ff */
[-C--:B--2---:R-:W-:Y:S01]  /*5b20*/  FMUL.FTZ R162, R2, R21.reuse ;  /* 0x0000001502a27220 */ /* 0x084fe20000410000 */
[----:B------:R-:W-:-:S03]  /*5b30*/  FMUL.FTZ R163, R3, R21 ;  /* 0x0000001503a37220 */ /* 0x000fc60000410000 */
[-C--:B------:R-:W-:Y:S01]  /*5b40*/  FFMA.FTZ R162, R3, R20.reuse, R162 ;  /* 0x0000001403a27223 */ /* 0x080fe200000100a2 */
[----:B------:R-:W-:-:S04]  /*5b50*/  FFMA.FTZ R163, R2, R20, -R163 ;  /* 0x0000001402a37223 */ /* 0x000fc800000108a3 */
[----:B------:R-:W-:Y:S02]  /*5b60*/  R2UR UR43, R162 ;  /* 0x00000000a22b72ca */ /* 0x000fe400000e0000 */
[----:B------:R-:W-:Y:S02]  /*5b70*/  R2UR UR41, R163 ;  /* 0x00000000a32972ca */ /* 0x000fe400000e0000 */
[C---:B0-----:R-:W-:Y:S02]  /*5b80*/  FSEL R105, R12.reuse, R105, !P0 ;  /* 0x000000690c697208 */ /* 0x041fe40004000000 */
[C---:B------:R-:W-:Y:S01]  /*5b90*/  FSEL R106, R13.reuse, R106, !P0 ;  /* 0x0000006a0d6a7208 */ /* 0x040fe20004000000 */
[-C--:B-1----:R-:W-:Y:S01]  /*5ba0*/  FMUL.FTZ R3, R13, R17.reuse ;  /* 0x000000110d037220 */ /* 0x082fe20000410000 */
[-C--:B------:R-:W-:Y:S01]  /*5bb0*/  FMUL.FTZ R2, R12, R17.reuse ;  /* 0x000000110c027220 */ /* 0x080fe20000410000 */
[C---:B------:R-:W-:Y:S01]  /*5bc0*/  FMUL.FTZ R20, R14.reuse, R17 ;  /* 0x000000110e147220 */ /* 0x040fe20000410000 */
[----:B------:R-:W-:Y:S01]  /*5bd0*/  FSEL R107, R14, R107, !P0 ;  /* 0x0000006b0e6b7208 */ /* 0x000fe20004000000 */
[-C--:B------:R-:W-:Y:S01]  /*5be0*/  FFMA.FTZ R12, R12, R16.reuse, -R3 ;  /* 0x000000100c0c7223 */ /* 0x080fe20000010803 */
[C---:B------:R-:W-:Y:S01]  /*5bf0*/  FMUL.FTZ R3, R15.reuse, R17 ;  /* 0x000000110f037220 */ /* 0x040fe20000410000 */
[-C--:B------:R-:W-:Y:S01]  /*5c00*/  FFMA.FTZ R20, R15, R16.reuse, R20 ;  /* 0x000000100f147223 */ /* 0x080fe20000010014 */
[----:B------:R-:W-:Y:S01]  /*5c10*/  FFMA.FTZ R2, R13, R16, R2 ;  /* 0x000000100d027223 */ /* 0x000fe20000010002 */
[----:B------:R-:W-:Y:S01]  /*5c20*/  FSEL R108, R15, R108, !P0 ;  /* 0x0000006c0f6c7208 */ /* 0x000fe20004000000 */
[----:B------:R-:W-:Y:S01]  /*5c30*/  FFMA.FTZ R3, R14, R16, -R3 ;  /* 0x000000100e037223 */ /* 0x000fe20000010803 */
[----:B------:R-:W-:-:S03]  /*5c40*/  FADD.FTZ R19, R19, R20 ;  /* 0x0000001413137221 */ /* 0x000fc60000010000 */
[----:B------:R-:W-:Y:S01]  /*5c50*/  FADD.FTZ R3, R18, R3 ;  /* 0x0000000312037221 */ /* 0x000fe20000010000 */
[----:B----4-:R-:W-:Y:S06]  /*5c60*/  @!P1 BRA `(.L_x_690) ;  /* 0x0000000000409947 */ /* 0x010fec0003800000 */
[CC--:B------:R-:W-:Y:S01]  /*5c70*/  FMUL.FTZ R14, R8.reuse, R108.reuse ;  /* 0x0000006c080e7220 */ /* 0x0c0fe20000410000 */
[C---:B------:R-:W-:Y:S01]  /*5c80*/  FMUL.FTZ R3, R9.reuse, R108 ;  /* 0x0000006c09037220 */ /* 0x040fe20000410000 */
[CC--:B------:R-:W-:Y:S01]  /*5c90*/  FMUL.FTZ R2, R9.reuse, R106.reuse ;  /* 0x0000006a09027220 */ /* 0x0c0fe20000410000 */
[C---:B------:R-:W-:Y:S01]  /*5ca0*/  FMUL.FTZ R12, R8.reuse, R106 ;  /* 0x0000006a080c7220 */ /* 0x040fe20000410000 */
[CC--:B------:R-:W-:Y:S01]  /*5cb0*/  FFMA.FTZ R14, R9.reuse, R107.reuse, R14 ;  /* 0x0000006b090e7223 */ /* 0x0c0fe2000001000e */
[C---:B------:R-:W-:Y:S01]  /*5cc0*/  FFMA.FTZ R3, R8.reuse, R107, -R3 ;  /* 0x0000006b08037223 */ /* 0x040fe20000010803 */
[-C--:B------:R-:W-:Y:S01]  /*5cd0*/  FFMA.FTZ R2, R8, R105.reuse, -R2 ;  /* 0x0000006908027223 */ /* 0x080fe20000010802 */
        /* <DEDUP_REMOVED lines=9> */
.L_x_690:
        /* <DEDUP_REMOVED lines=16> */
.L_x_691:
[----:B---3--:R-:W-:Y:S05]  /*5e70*/  BSYNC.RECONVERGENT B0 ;  /* 0x0000000000007941 */ /* 0x008fea0003800200 */
.L_x_689:
        /* <DEDUP_REMOVED lines=116> */
.L_x_693:
[----:B------:R-:W-:Y:S05]  /*65c0*/  BSYNC.RECONVERGENT B0 ;  /* 0x0000000000007941 */ /* 0x000fea0003800200 */
.L_x_692:
[----:B0-----:R-:W-:Y:S01]  /*65d0*/  FMUL.FTZ R2, R9, UR43 ;  /* 0x0000002b09027c20 */ /* 0x001fe20008410000 */
[----:B------:R-:W-:Y:S01]  /*65e0*/  FMUL.FTZ R3, R8, UR43 ;  /* 0x0000002b08037c20 */ /* 0x000fe20008410000 */
[----:B------:R-:W-:Y:S01]  /*65f0*/  ULEA UR14, UP0, UR38, UR14, 0x3 ;  /* 0x0000000e260e7291 */ /* 0x000fe2000f8018ff */
[----:B------:R-:W-:Y:S01]  /*6600*/  FMUL.FTZ R5, R10, UR43 ;  /* 0x0000002b0a057c20 */ /* 0x000fe20008410000 */
[----:B------:R-:W-:Y:S01]  /*6610*/  FFMA.FTZ R129, R129, UR41, -R2 ;  /* 0x0000002981817c23 */ /* 0x000fe20008010802 */
[----:B------:R-:W-:Y:S01]  /*6620*/  FMUL.FTZ R2, R11, UR43 ;  /* 0x0000002b0b027c20 */ /* 0x000fe20008410000 */
[----:B------:R-:W-:Y:S01]  /*6630*/  FFMA.FTZ R132, R132, UR41, -R3 ;  /* 0x0000002984847c23 */ /* 0x000fe20008010803 */
[----:B------:R-:W-:Y:S01]  /*6640*/  FMUL.FTZ R3, R12, UR43 ;  /* 0x0000002b0c037c20 */ /* 0x000fe20008410000 */
[----:B------:R-:W-:Y:S01]  /*6650*/  UIADD3 UR9, UPT, UPT, UR9, 0x1, URZ ;  /* 0x0000000109097890 */ /* 0x000fe2000fffe0ff */
[----:B------:R-:W-:Y:S01]  /*6660*/  FFMA.FTZ R123, R123, UR41, -R2 ;  /* 0x000000297b7b7c23 */ /* 0x000fe20008010802 */
[----:B------:R-:W-:Y:S01]  /*6670*/  FMUL.FTZ R2, R15, UR43 ;  /* 0x0000002b0f027c20 */ /* 0x000fe20008410000 */
[----:B------:R-:W-:Y:S01]  /*6680*/  FFMA.FTZ R120, R120, UR41, -R3 ;  /* 0x0000002978787c23 */ /* 0x000fe20008010803 */
[----:B------:R-:W-:Y:S01]  /*6690*/  FMUL.FTZ R17, R17, UR43 ;  /* 0x0000002b11117c20 */ /* 0x000fe20008410000 */
[----:B------:R-:W-:Y:S01]  /*66a0*/  FMUL.FTZ R3, R18, UR43 ;  /* 0x0000002b12037c20 */ /* 0x000fe20008410000 */
[----:B------:R-:W-:Y:S01]  /*66b0*/  FFMA.FTZ R111, R111, UR41, -R2 ;  /* 0x000000296f6f7c23 */ /* 0x000fe20008010802 */
[----:B------:R-:W-:Y:S01]  /*66c0*/  FADD.FTZ R2, RZ, R150 ;  /* 0x00000096ff027221 */ /* 0x000fe20000010000 */
[----:B------:R-:W-:Y:S01]  /*66d0*/  UIADD3.X UR15, UPT, UPT, UR15, UR30, URZ, UP0, !UPT ;  /* 0x0000001e0f0f7290 */ /* 0x000fe200087fe4ff */
[----:B------:R-:W-:Y:S01]  /*66e0*/  FFMA.FTZ R126, R126, UR41, -R5 ;  /* 0x000000297e7e7c23 */ /* 0x000fe20008010805 */
[----:B------:R-:W-:Y:S01]  /*66f0*/  UISETP.NE.AND UP0, UPT, UR9, URZ, UPT ;  /* 0x000000ff0900728c */ /* 0x000fe2000bf05270 */
[----:B------:R-:W-:Y:S01]  /*6700*/  FMUL.FTZ R5, R14, UR43 ;  /* 0x0000002b0e057c20 */ /* 0x000fe20008410000 */
[----:B------:R-:W-:Y:S01]  /*6710*/  FFMA.FTZ R17, R0, UR41, -R17 ;  /* 0x0000002900117c23 */ /* 0x000fe20008010811 */
[----:B------:R-:W-:Y:S01]  /*6720*/  FFMA.FTZ R140, R140, UR41, -R3 ;  /* 0x000000298c8c7c23 */ /* 0x000fe20008010803 */
        /* <DEDUP_REMOVED lines=38> */
.L_x_688:
[----:B------:R-:W-:Y:S01]  /*6990*/  BAR.SYNC.DEFER_BLOCKING 0x0 ;  /* 0x0000000000007b1d */ /* 0x000fe20000010000 */
[----:B------:R-:W-:Y:S01]  /*69a0*/  ISETP.NE.AND P0, PT, R104, RZ, PT ;  /* 0x000000ff6800720c */ /* 0x000fe20003f05270 */
[----:B------:R-:W-:Y:S01]  /*69b0*/  UIADD3 UR32, UP0, UPT, UR32, 0x1000, URZ ;  /* 0x0000100020207890 */ /* 0x000fe2000ff1e0ff */
[----:B------:R-:W-:Y:S01]  /*69c0*/  MOV R3, UR35 ;  /* 0x0000002300037c02 */ /* 0x000fe20008000f00 */
[----:B------:R-:W-:Y:S01]  /*69d0*/  UIADD3 UR20, UP1, UPT, UR20, 0x1000, URZ ;  /* 0x0000100014147890 */ /* 0x000fe2000ff3e0ff */
[----:B------:R-:W-:Y:S01]  /*69e0*/  LOP3.LUT R2, R148, 0x3e00, RZ, 0xc0, !PT ;  /* 0x00003e0094027812 */ /* 0x000fe200078ec0ff */
[----:B------:R-:W0:Y:S03]  /*69f0*/  LDCU.128 UR12, c[0x0][0x420] ;  /* 0x00008400ff0c77ac */ /* 0x000e260008000c00 */
[----:B------:R-:W-:Y:S01]  /*6a00*/  IADD3 R5, PT, PT, R103, R2, RZ ;  /* 0x0000000267057210 */ /* 0x000fe20007ffe0ff */
[----:B------:R-:W-:Y:S01]  /*6a10*/  UMOV UR9, URZ ;  /* 0x000000ff00097c82 */ /* 0x000fe20008000000 */
[----:B------:R-:W1:Y:S01]  /*6a20*/  LDCU.64 UR24, c[0x0][0x478] ;  /* 0x00008f00ff1877ac */ /* 0x000e620008000a00 */
[----:B------:R-:W-:-:S02]  /*6a30*/  LOP3.LUT R6, R2, 0x1f, R104, 0xf8, !PT ;  /* 0x0000001f02067812 */ /* 0x000fc400078ef868 */
[C---:B------:R-:W-:Y:S01]  /*6a40*/  IADD3 R7, PT, PT, R5.reuse, 0x40, RZ ;  /* 0x0000004005077810 */ /* 0x040fe20007ffe0ff */
[----:B------:R-:W-:Y:S01]  /*6a50*/  UIADD3.X UR33, UPT, UPT, URZ, UR33, URZ, UP0, !UPT ;  /* 0x00000021ff217290 */ /* 0x000fe200087fe4ff */
[C---:B------:R-:W-:Y:S01]  /*6a60*/  LOP3.LUT R9, R6.reuse, 0x20, RZ, 0xfc, !PT ;  /* 0x0000002006097812 */ /* 0x040fe200078efcff */
[----:B------:R-:W-:Y:S01]  /*6a70*/  UIADD3.X UR34, UPT, UPT, URZ, UR34, URZ, UP1, !UPT ;  /* 0x00000022ff227290 */ /* 0x000fe20008ffe4ff */
[----:B------:R-:W-:Y:S02]  /*6a80*/  LOP3.LUT R13, R6, 0xa0, RZ, 0xfc, !PT ;  /* 0x000000a0060d7812 */ /* 0x000fe400078efcff */
[----:B------:R-:W-:Y:S01]  /*6a90*/  IADD3 R11, PT, PT, R5, 0xc0, RZ ;  /* 0x000000c0050b7810 */ /* 0x000fe20007ffe0ff */
[----:B------:R-:W-:Y:S04]  /*6aa0*/  STS [R100], R53 ;  /* 0x0000003564007388 */ /* 0x000fe80000000800 */
        /* <DEDUP_REMOVED lines=33> */
[----:B------:R-:W-:Y:S06]  /*6cc0*/  BAR.SYNC.DEFER_BLOCKING 0x0 ;  /* 0x0000000000007b1d */ /* 0x000fec0000010000 */
[----:B------:R-:W3:Y:S01]  /*6cd0*/  LDS R0, [UR8+0x1080] ;  /* 0x00108008ff007984 */ /* 0x000ee20008000800 */
[----:B------:R-:W-:-:S02]  /*6ce0*/  USHF.L.U32 UR8, UR6, 0xa, URZ ;  /* 0x0000000a06087899 */ /* 0x000fc400080006ff */
[----:B------:R-:W-:Y:S02]  /*6cf0*/  UIADD3 UR6, UPT, UPT, UR6, 0x1, URZ ;  /* 0x0000000106067890 */ /* 0x000fe4000fffe0ff */
[----:B0-----:R-:W-:-:S04]  /*6d00*/  UIMAD.WIDE.U32 UR8, UR31, UR12, UR8 ;  /* 0x0000000c1f0872a5 */ /* 0x001fc8000f8e0008 */
[----:B------:R-:W-:-:S04]  /*6d10*/  UIMAD UR9, UR31, UR13, UR9 ;  /* 0x0000000d1f0972a4 */ /* 0x000fc8000f8e0209 */
[----:B------:R-:W-:-:S04]  /*6d20*/  UIMAD.WIDE.U32 UR8, UR28, UR14, UR8 ;  /* 0x0000000e1c0872a5 */ /* 0x000fc8000f8e0008 */
[----:B------:R-:W-:Y:S02]  /*6d30*/  UIMAD UR15, UR28, UR15, UR9 ;  /* 0x0000000f1c0f72a4 */ /* 0x000fe4000f8e0209 */
[----:B--2---:R-:W-:-:S04]  /*6d40*/  IADD3 R3, P0, PT, R5, UR8, RZ ;  /* 0x0000000805037c10 */ /* 0x004fc8000ff1e0ff */
[----:B------:R-:W-:Y:S01]  /*6d50*/  IADD3.X R4, PT, PT, RZ, UR15, RZ, P0, !PT ;  /* 0x0000000fff047c10 */ /* 0x000fe200087fe4ff */
[----:B------:R-:W0:Y:S01]  /*6d60*/  LDCU UR8, c[0x0][0x394] ;  /* 0x00007280ff0877ac */ /* 0x000e220008000800 */
[----:B-1----:R-:W-:-:S04]  /*6d70*/  LEA R2, P0, R3, UR24, 0x2 ;  /* 0x0000001803027c11 */ /* 0x002fc8000f8010ff */
[----:B------:R-:W-:Y:S02]  /*6d80*/  LEA.HI.X R3, R3, UR25, R4, 0x2, P0 ;  /* 0x0000001903037c11 */ /* 0x000fe400080f1404 */
[-C--:B---3--:R-:W-:Y:S02]  /*6d90*/  ISETP.GE.AND P2, PT, R9, R0.reuse, PT ;  /* 0x000000000900720c */ /* 0x088fe40003f46270 */
[-C--:B------:R-:W-:Y:S01]  /*6da0*/  ISETP.GE.AND P1, PT, R5, R0.reuse, PT ;  /* 0x000000000500720c */ /* 0x080fe20003f26270 */
[----:B0-----:R-:W-:Y:S01]  /*6db0*/  UISETP.GE.AND UP0, UPT, UR6, UR8, UPT ;  /* 0x000000080600728c */ /* 0x001fe2000bf06270 */
        /* <DEDUP_REMOVED lines=10> */
[----:B------:R-:W-:Y:S01]  /*6e60*/  IADD3 R7, PT, PT, R5, 0x120, RZ ;  /* 0x0000012005077810 */ /* 0x000fe20007ffe0ff */
[----:B------:R0:W-:Y:S01]  /*6e70*/  @!P0 STG.E desc[UR22][R2.64+0x100], R97 ;  /* 0x0001006102008986 */ /* 0x0001e2000c101916 */
[----:B------:R-:W-:-:S02]  /*6e80*/  ISETP.GE.AND P5, PT, R13, R0, PT ;  /* 0x000000000d00720c */ /* 0x000fc40003fa6270 */
[-C--:B------:R-:W-:Y:S01]  /*6e90*/  ISETP.GE.AND P3, PT, R11, R0.reuse, PT ;  /* 0x000000000b00720c */ /* 0x080fe20003f66270 */
[----:B------:R0:W-:Y:S01]  /*6ea0*/  @!P4 STG.E desc[UR22][R2.64+0x180], R95 ;  /* 0x0001805f0200c986 */ /* 0x0001e2000c101916 */
[-C--:B------:R-:W-:Y:S02]  /*6eb0*/  ISETP.GE.AND P1, PT, R9, R0.reuse, PT ;  /* 0x000000000900720c */ /* 0x080fe40003f26270 */
[-C--:B------:R-:W-:Y:S01]  /*6ec0*/  ISETP.GE.AND P0, PT, R7, R0.reuse, PT ;  /* 0x000000000700720c */ /* 0x080fe20003f06270 */
[----:B------:R0:W-:Y:S01]  /*6ed0*/  @!P6 STG.E desc[UR22][R2.64+0x200], R93 ;  /* 0x0002005d0200e986 */ /* 0x0001e2000c101916 */
[C---:B------:R-:W-:Y:S02]  /*6ee0*/  IADD3 R9, PT, PT, R5.reuse, 0x140, RZ ;  /* 0x0000014005097810 */ /* 0x040fe40007ffe0ff */
[----:B------:R-:W-:Y:S01]  /*6ef0*/  IADD3 R7, PT, PT, R5, 0x160, RZ ;  /* 0x0000016005077810 */ /* 0x000fe20007ffe0ff */
[----:B------:R0:W-:Y:S01]  /*6f00*/  @!P2 STG.E desc[UR22][R2.64+0x380], R87 ;  /* 0x000380570200a986 */ /* 0x0001e2000c101916 */
[----:B------:R-:W-:-:S02]  /*6f10*/  ISETP.GE.AND P4, PT, R9, R0, PT ;  /* 0x000000000900720c */ /* 0x000fc40003f86270 */
[-C--:B------:R-:W-:Y:S01]  /*6f20*/  ISETP.GE.AND P6, PT, R7, R0.reuse, PT ;  /* 0x000000000700720c */ /* 0x080fe20003fc6270 */
[----:B------:R0:W-:Y:S01]  /*6f30*/  @!P5 STG.E desc[UR22][R2.64+0x280], R91 ;  /* 0x0002805b0200d986 */ /* 0x0001e2000c101916 */
[C---:B------:R-:W-:Y:S02]  /*6f40*/  IADD3 R9, PT, PT, R5.reuse, 0x180, RZ ;  /* 0x0000018005097810 */ /* 0x040fe40007ffe0ff */
[C---:B------:R-:W-:Y:S01]  /*6f50*/  IADD3 R7, PT, PT, R5.reuse, 0x1c0, RZ ;  /* 0x000001c005077810 */ /* 0x040fe20007ffe0ff */
[----:B------:R0:W-:Y:S01]  /*6f60*/  @!P3 STG.E desc[UR22][R2.64+0x300], R89 ;  /* 0x000300590200b986 */ /* 0x0001e2000c101916 */
[----:B------:R-:W-:Y:S02]  /*6f70*/  LOP3.LUT R11, R6, 0x1a0, RZ, 0xfc, !PT ;  /* 0x000001a0060b7812 */ /* 0x000fe400078efcff */
[----:B------:R-:W-:Y:S01]  /*6f80*/  IADD3 R5, PT, PT, R5, 0x1e0, RZ ;  /* 0x000001e005057810 */ /* 0x000fe20007ffe0ff */
        /* <DEDUP_REMOVED lines=14> */
.L_x_696:
        /* <DEDUP_REMOVED lines=9> */
.L_x_4960:


//--------------------- .text._Z25selective_scan_fwd_kernelI32Selective_Scan_fwd_kernel_traitsILi64ELi16ELi1ELb0ELb0ELb0ELb1EfN3c107complexIfEEEEv13SSMParamsBase --------------------------
	.section	.text._Z25selective_scan_fwd_kernelI32Selective_Scan_fwd_kernel_traitsILi64ELi16ELi1ELb0ELb0ELb0ELb1EfN3c107complexIfEEEEv13SSMParamsBase,"ax",@progbits
	.align	128
        .global         _Z25selective_scan_fwd_kernelI32Selective_Scan_fwd_kernel_traitsILi64ELi16ELi1ELb0ELb0ELb0ELb1EfN3c107complexIfEEEEv13SSMParamsBase
        .type           _Z25selective_scan_fwd_kernelI32Selective_Scan_fwd_kernel_traitsILi64ELi16ELi1ELb0ELb0ELb0ELb1EfN3c107complexIfEEEEv13SSMParamsBase,@function
        .size           _Z25selective_scan_fwd_kernelI32Selective_Scan_fwd_kernel_traitsILi64ELi16ELi1ELb0ELb0ELb0ELb1EfN3c107complexIfEEEEv13SSMParamsBase,(.L_x_4961 - _Z25selective_scan_fwd_kernelI32Selective_Scan_fwd_kernel_traitsILi64ELi16ELi1ELb0ELb0ELb0ELb1EfN3c107complexIfEEEEv13SSMParamsBase)
        .other          _Z25selective_scan_fwd_kernelI32Selective_Scan_fwd_kernel_traitsILi64ELi16ELi1ELb0ELb0ELb0ELb1EfN3c107complexIfEEEEv13SSMParamsBase,@"STO_CUDA_ENTRY STV_DEFAULT"
_Z25selective_scan_fwd_kernelI32Selective_Scan_fwd_kernel_traitsILi64ELi16ELi1ELb0ELb0ELb0ELb1EfN3c107complexIfEEEEv13SSMParamsBase:
.text._Z25selective_scan_fwd_kernelI32Selective_Scan_fwd_kernel_traitsILi64ELi16ELi1ELb0ELb0ELb0ELb1EfN3c107complexIfEEEEv13SSMParamsBase:
        /* <DEDUP_REMOVED lines=29> */
[----:B------:R-:W-:Y:S02]  /*01d0*/  UIMAD.WIDE.U32 UR8, UR31, UR12, URZ ;  /* 0x0000000c1f0872a5 */ /* 0x000fe4000f8e00ff */
[----:B0-----:R-:W-:-:S10]  /*01e0*/  UIMAD.WIDE.U32 UR10, UR31, UR16, URZ ;  /* 0x000000101f0a72a5 */ /* 0x001fd4000f8e00ff */
[----:B-123--:R-:W-:Y:S05]  /*01f0*/  @!P2 EXIT ;  /* 0x000000000000a94d */ /* 0x00efea0003800000 */
[----:B------:R-:W0:Y:S01]  /*0200*/  S2R R104, SR_TID.X ;  /* 0x0000000000687919 */ /* 0x000e220000002100 */
[----:B------:R-:W-:Y:S02]  /*0210*/  UIMAD UR9, UR31, UR13, UR9 ;  /* 0x0000000d1f0972a4 */ /* 0x000fe4000f8e0209 */
[----:B------:R-:W-:Y:S02]  /*0220*/  UIMAD UR11, UR31, UR17, UR11 ;  /* 0x000000111f0b72a4 */ /* 0x000fe4000f8e020b */
[----:B------:R-:W-:Y:S01]  /*0230*/  UIMAD.WIDE.U32 UR8, UR30, UR14, UR8 ;  /* 0x0000000e1e0872a5 */ /* 0x000fe2000f8e0008 */
[----:B------:R-:W1:Y:S01]  /*0240*/  LDCU UR12, c[0x0][0x38c] ;  /* 0x00007180ff0c77ac */ /* 0x000e620008000800 */
[----:B------:R-:W-:Y:S02]  /*0250*/  UIMAD.WIDE.U32 UR10, UR30, UR18, UR10 ;  /* 0x000000121e0a72a5 */ /* 0x000fe4000f8e000a */
[----:B------:R-:W-:Y:S02]  /*0260*/  UIMAD UR16, UR30, UR15, UR9 ;  /* 0x0000000f1e1072a4 */ /* 0x000fe4000f8e0209 */
[----:B------:R-:W-:-:S02]  /*0270*/  ULEA UR18, UP0, UR8, UR4, 0x2 ;  /* 0x0000000408127291 */ /* 0x000fc4000f8010ff */
[----:B------:R-:W-:Y:S02]  /*0280*/  ULEA UR17, UP1, UR10, UR6, 0x2 ;  /* 0x000000060a117291 */ /* 0x000fe4000f8210ff */
[----:B------:R-:W-:Y:S01]  /*0290*/  ULEA.HI.X UR16, UR8, UR5, UR16, 0x2, UP0 ;  /* 0x0000000508107291 */ /* 0x000fe200080f1410 */
[----:B------:R-:W-:Y:S02]  /*02a0*/  UMOV UR4, URZ ;  /* 0x000000ff00047c82 */ /* 0x000fe40008000000 */
[----:B------:R-:W-:Y:S01]  /*02b0*/  UMOV UR5, URZ ;  /* 0x000000ff00057c82 */ /* 0x000fe20008000000 */
[----:B-----5:R-:W-:Y:S01]  /*02c0*/  @P0 R2UR UR4, R2 ;  /* 0x00000000020402ca */ /* 0x020fe200000e0000 */
[----:B------:R-:W-:Y:S01]  /*02d0*/  UIMAD UR6, UR31, UR20, UR30 ;  /* 0x000000141f0672a4 */ /* 0x000fe2000f8e021e */
[----:B------:R-:W-:Y:S01]  /*02e0*/  @P1 R2UR UR5, R4 ;  /* 0x00000000040512ca */ /* 0x000fe200000e0000 */
[----:B------:R-:W-:Y:S02]  /*02f0*/  UIMAD UR9, UR30, UR19, UR11 ;  /* 0x000000131e0972a4 */ /* 0x000fe4000f8e020b */
[----:B------:R-:W-:-:S02]  /*0300*/  UIMAD UR6, UR6, UR21, URZ ;  /* 0x00000015060672a4 */ /* 0x000fc4000f8e02ff */
[----:B------:R-:W-:Y:S01]  /*0310*/  ULEA.HI.X UR7, UR10, UR7, UR9, 0x2, UP1 ;  /* 0x000000070a077291 */ /* 0x000fe200088f1409 */
[C---:B0-----:R-:W-:Y:S01]  /*0320*/  LOP3.LUT R103, R104.reuse, 0x1f, RZ, 0xc0, !PT ;  /* 0x0000001f68677812 */ /* 0x041fe200078ec0ff */
[----:B-1----:R-:W-:Y:S01]  /*0330*/  UIMAD UR19, UR6, UR12, URZ ;  /* 0x0000000c061372a4 */ /* 0x002fe2000f8e02ff */
[----:B------:R-:W-:Y:S02]  /*0340*/  SHF.L.U32 R148, R104, 0x4, RZ ;  /* 0x0000000468947819 */ /* 0x000fe400000006ff */
[----:B------:R-:W-:Y:S01]  /*0350*/  SHF.R.U32.HI R147, RZ, 0x5, R104 ;  /* 0x00000005ff937819 */ /* 0x000fe20000011668 */
[----:B------:R-:W-:-:S08]  /*0360*/  UMOV UR6, URZ ;  /* 0x000000ff00067c82 */ /* 0x000fd00008000000 */
.L_x_736:
        /* <DEDUP_REMOVED lines=9> */
[----:B------:R-:W-:Y:S01]  /*0400*/  LEA R2, P0, R21, UR17, 0x2 ;  /* 0x0000001115027c11 */ /* 0x000fe2000f8010ff */
[----:B------:R-:W-:Y:S01]  /*0410*/  HFMA2 R12, -RZ, RZ, 0, 0 ;  /* 0x00000000ff0c7431 */ /* 0x000fe200000001ff */
[----:B------:R-:W-:Y:S01]  /*0420*/  LOP3.LUT R9, R7, 0x1f, R104, 0xf8, !PT ;  /* 0x0000001f07097812 */ /* 0x000fe200078ef868 */
[----:B------:R-:W-:Y:S01]  /*0430*/  IMAD.WIDE.U32 R4, R21, 0x4, R4 ;  /* 0x0000000415047825 */ /* 0x000fe200078e0004 */
[----:B------:R-:W-:-:S03]  /*0440*/  IADD3.X R3, PT, PT, RZ, UR7, RZ, P0, !PT ;  /* 0x00000007ff037c10 */ /* 0x000fc600087fe4ff */
[----:B------:R-:W-:Y:S01]  /*0450*/  HFMA2 R8, -RZ, RZ, 0, 0 ;  /* 0x00000000ff087431 */ /* 0x000fe200000001ff */
[C---:B------:R-:W-:Y:S01]  /*0460*/  LOP3.LUT R44, R9.reuse, 0xe0, RZ, 0xfc, !PT ;  /* 0x000000e0092c7812 */ /* 0x040fe200078efcff */
[----:B------:R-:W-:Y:S01]  /*0470*/  HFMA2 R24, -RZ, RZ, 0, 0 ;  /* 0x00000000ff187431 */ /* 0x000fe200000001ff */
[----:B------:R-:W-:Y:S01]  /*0480*/  MOV R18, RZ ;  /* 0x000000ff00127202 */ /* 0x000fe20000000f00 */
[----:B0-----:R-:W-:Y:S01]  /*0490*/  UIADD3 UR20, UPT, UPT, -UR8, UR20, URZ ;  /* 0x0000001408147290 */ /* 0x001fe2000fffe1ff */
[C---:B------:R-:W-:Y:S01]  /*04a0*/  LOP3.LUT R45, R9.reuse, 0x100, RZ, 0xfc, !PT ;  /* 0x00000100092d7812 */ /* 0x040fe200078efcff */
[----:B------:R-:W-:Y:S01]  /*04b0*/  HFMA2 R28, -RZ, RZ, 0, 0 ;  /* 0x00000000ff1c7431 */ /* 0x000fe200000001ff */
[C---:B------:R-:W-:Y:S02]  /*04c0*/  LOP3.LUT R39, R9.reuse, 0xc0, RZ, 0xfc, !PT ;  /* 0x000000c009277812 */ /* 0x040fe400078efcff */
[----:B------:R-:W-:Y:S02]  /*04d0*/  LOP3.LUT R43, R9, 0xa0, RZ, 0xfc, !PT ;  /* 0x000000a0092b7812 */ /* 0x000fe400078efcff */
[----:B------:R-:W-:Y:S01]  /*04e0*/  ISETP.GE.AND P0, PT, R21, UR20, PT ;  /* 0x0000001415007c0c */ /* 0x000fe2000bf06270 */
[----:B------:R-:W-:Y:S01]  /*04f0*/  BAR.SYNC.DEFER_BLOCKING 0x0 ;  /* 0x0000000000007b1d */ /* 0x000fe20000010000 */
[----:B------:R-:W-:-:S02]  /*0500*/  LOP3.LUT R49, R9, 0x20, RZ, 0xfc, !PT ;  /* 0x0000002009317812 */ /* 0x000fc400078efcff */
[----:B------:R-:W-:Y:S02]  /*0510*/  IADD3 R46, PT, PT, R21, 0x80, RZ ;  /* 0x00000080152e7810 */ /* 0x000fe40007ffe0ff */
[----:B------:R-:W-:Y:S02]  /*0520*/  LOP3.LUT R50, R9, 0x40, RZ, 0xfc, !PT ;  /* 0x0000004009327812 */ /* 0x000fe400078efcff */
        /* <DEDUP_REMOVED lines=35> */
[----:B------:R-:W-:-:S02]  /*0760*/  LOP3.LUT R11, R9, 0x1c0, RZ, 0xfc, !PT ;  /* 0x000001c0090b7812 */ /* 0x000fc400078efcff */
[----:B------:R-:W-:Y:S01]  /*0770*/  LOP3.LUT R9, R9, 0x1e0, RZ, 0xfc, !PT ;  /* 0x000001e009097812 */ /* 0x000fe200078efcff */
        /* <DEDUP_REMOVED lines=270> */
.L_x_698:
[----:B------:R-:W-:Y:S05]  /*1860*/  BSYNC.RECONVERGENT B0 ;  /* 0x0000000000007941 */ /* 0x000fea0003800200 */
.L_x_697:
        /* <DEDUP_REMOVED lines=34> */
.L_x_700:
[----:B------:R-:W-:Y:S05]  /*1a90*/  BSYNC.RECONVERGENT B0 ;  /* 0x0000000000007941 */ /* 0x000fea0003800200 */
.L_x_699:
        /* <DEDUP_REMOVED lines=36> */
.L_x_702:
[----:B------:R-:W-:Y:S05]  /*1ce0*/  BSYNC.RECONVERGENT B0 ;  /* 0x0000000000007941 */ /* 0x000fea0003800200 */
.L_x_701:
        /* <DEDUP_REMOVED lines=34> */
.L_x_704:
[----:B------:R-:W-:Y:S05]  /*1f10*/  BSYNC.RECONVERGENT B0 ;  /* 0x0000000000007941 */ /* 0x000fea0003800200 */
.L_x_703:
        /* <DEDUP_REMOVED lines=36> */
.L_x_706:
[----:B------:R-:W-:Y:S05]  /*2160*/  BSYNC.RECONVERGENT B0 ;  /* 0x0000000000007941 */ /* 0x000fea0003800200 */
.L_x_705:
        /* <DEDUP_REMOVED lines=34> */
.L_x_708:
[----:B------:R-:W-:Y:S05]  /*2390*/  BSYNC.RECONVERGENT B0 ;  /* 0x0000000000007941 */ /* 0x000fea0003800200 */
.L_x_707:
        /* <DEDUP_REMOVED lines=36> */
.L_x_710:
[----:B------:R-:W-:Y:S05]  /*25e0*/  BSYNC.RECONVERGENT B0 ;  /* 0x0000000000007941 */ /* 0x000fea0003800200 */
.L_x_709:
        /* <DEDUP_REMOVED lines=34> */
.L_x_712:
[----:B------:R-:W-:Y:S05]  /*2810*/  BSYNC.RECONVERGENT B0 ;  /* 0x0000000000007941 */ /* 0x000fea0003800200 */
.L_x_711:
        /* <DEDUP_REMOVED lines=36> */
.L_x_714:
[----:B------:R-:W-:Y:S05]  /*2a60*/  BSYNC.RECONVERGENT B0 ;  /* 0x0000000000007941 */ /* 0x000fea0003800200 */
.L_x_713:
        /* <DEDUP_REMOVED lines=34> */
.L_x_716:
[----:B------:R-:W-:Y:S05]  /*2c90*/  BSYNC.RECONVERGENT B0 ;  /* 0x0000000000007941 */ /* 0x000fea0003800200 */
.L_x_715:
        /* <DEDUP_REMOVED lines=39> */
.L_x_718:
[----:B------:R-:W-:Y:S05]  /*2f10*/  BSYNC.RECONVERGENT B0 ;  /* 0x0000000000007941 */ /* 0x000fea0003800200 */
.L_x_717:
        /* <DEDUP_REMOVED lines=32> */
.L_x_720:
[----:B------:R-:W-:Y:S05]  /*3120*/  BSYNC.RECONVERGENT B0 ;  /* 0x0000000000007941 */ /* 0x000fea0003800200 */
.L_x_719:
        /* <DEDUP_REMOVED lines=32> */
.L_x_722:
[----:B------:R-:W-:Y:S05]  /*3330*/  BSYNC.RECONVERGENT B0 ;  /* 0x0000000000007941 */ /* 0x000fea0003800200 */
.L_x_721:
        /* <DEDUP_REMOVED lines=32> */
.L_x_724:
[----:B------:R-:W-:Y:S05]  /*3540*/  BSYNC.RECONVERGENT B0 ;  /* 0x0000000000007941 */ /* 0x000fea0003800200 */
.L_x_723:
        /* <DEDUP_REMOVED lines=32> */
.L_x_726:
[----:B------:R-:W-:Y:S05]  /*3750*/  BSYNC.RECONVERGENT B0 ;  /* 0x0000000000007941 */ /* 0x000fea0003800200 */
.L_x_725:
        /* <DEDUP_REMOVED lines=32> */
.L_x_728:
[----:B------:R-:W-:Y:S05]  /*3960*/  BSYNC.RECONVERGENT B0 ;  /* 0x0000000000007941 */ /* 0x000fea0003800200 */
.L_x_727:
        /* <DEDUP_REMOVED lines=32> */
[----:B------:R-:W3:Y:S01]  /*3b70*/  LDCU.128 UR12, c[0x0][0x440] ;  /* 0x00008800ff0c77ac */ /* 0x000ee20008000c00 */
[----:B------:R-:W-:Y:S01]  /*3b80*/  FMUL.FTZ R28, R11, R66 ;  /* 0x000000420b1c7220 */ /* 0x000fe20000410000 */
[----:B------:R-:W-:Y:S01]  /*3b90*/  FMUL.FTZ R27, R27, R64 ;  /* 0x000000401b1b7220 */ /* 0x000fe20000410000 */
[----:B------:R-:W-:Y:S01]  /*3ba0*/  FMUL.FTZ R26, R9, R62 ;  /* 0x0000003e091a7220 */ /* 0x000fe20000410000 */
[----:B------:R-:W4:Y:S01]  /*3bb0*/  LDCU.64 UR36, c[0x0][0x450] ;  /* 0x00008a00ff2477ac */ /* 0x000f220008000a00 */
[----:B------:R-:W-:Y:S01]  /*3bc0*/  FMUL.FTZ R25, R25, R60 ;  /* 0x0000003c19197220 */ /* 0x000fe20000410000 */
[----:B------:R-:W-:Y:S01]  /*3bd0*/  FMUL.FTZ R24, R7, R58 ;  /* 0x0000003a07187220 */ /* 0x000fe20000410000 */
[----:B------:R-:W-:Y:S01]  /*3be0*/  FMUL.FTZ R23, R23, R56 ;  /* 0x0000003817177220 */ /* 0x000fe20000410000 */
[----:B0-----:R-:W-:Y:S01]  /*3bf0*/  UIMAD.WIDE.U32 UR22, UR30, UR24, URZ ;  /* 0x000000181e1672a5 */ /* 0x001fe2000f8e00ff */
[----:B------:R-:W-:Y:S01]  /*3c00*/  FMUL.FTZ R22, R5, R54 ;  /* 0x0000003605167220 */ /* 0x000fe20000410000 */
[----:B------:R-:W0:Y:S02]  /*3c10*/  LDCU.64 UR38, c[0x0][0x3e0] ;  /* 0x00007c00ff2677ac */ /* 0x000e240008000a00 */
[----:B------:R-:W-:-:S02]  /*3c20*/  UIMAD UR32, UR30, UR25, UR23 ;  /* 0x000000191e2072a4 */ /* 0x000fc4000f8e0217 */
[----:B-1----:R-:W-:Y:S02]  /*3c30*/  UIMAD.WIDE.U32 UR24, UR30, UR34, URZ ;  /* 0x000000221e1872a5 */ /* 0x002fe4000f8e00ff */
[----:B--2---:R-:W-:Y:S02]  /*3c40*/  UIMAD.WIDE.U32 UR26, UR30, UR8, URZ ;  /* 0x000000081e1a72a5 */ /* 0x004fe4000f8e00ff */
[----:B---3--:R-:W-:Y:S02]  /*3c50*/  ULEA UR23, UP0, UR22, UR14, 0x3 ;  /* 0x0000000e16177291 */ /* 0x008fe4000f8018ff */
[----:B------:R-:W-:Y:S02]  /*3c60*/  UIMAD UR8, UR30, UR35, UR25 ;  /* 0x000000231e0872a4 */ /* 0x000fe4000f8e0219 */
[----:B----4-:R-:W-:Y:S02]  /*3c70*/  ULEA UR14, UP1, UR24, UR36, 0x3 ;  /* 0x00000024180e7291 */ /* 0x010fe4000f8218ff */
[----:B------:R-:W-:-:S02]  /*3c80*/  ULEA.HI.X UR15, UR22, UR15, UR32, 0x3, UP0 ;  /* 0x0000000f160f7291 */ /* 0x000fc400080f1c20 */
[----:B------:R-:W-:Y:S01]  /*3c90*/  ULEA.HI.X UR24, UR24, UR37, UR8, 0x3, UP1 ;  /* 0x0000002518187291 */ /* 0x000fe200088f1c08 */
[----:B------:R-:W1:Y:S01]  /*3ca0*/  LDCU.64 UR36, c[0x0][0x3c0] ;  /* 0x00007800ff2477ac */ /* 0x000e620008000a00 */
[----:B------:R-:W-:Y:S02]  /*3cb0*/  UISETP.LT.AND UP0, UPT, UR33, 0x1, UPT ;  /* 0x000000012100788c */ /* 0x000fe4000bf01270 */
[----:B------:R-:W-:Y:S02]  /*3cc0*/  ULEA UR12, UP2, UR26, UR12, 0x3 ;  /* 0x0000000c1a0c7291 */ /* 0x000fe4000f8418ff */
        /* <DEDUP_REMOVED lines=10> */
.L_x_735:
[----:B------:R-:W-:Y:S02]  /*3d70*/  MOV R2, UR12 ;  /* 0x0000000c00027c02 */ /* 0x000fe40008000f00 */
[----:B------:R-:W-:-:S06]  /*3d80*/  MOV R3, UR13 ;  /* 0x0000000d00037c02 */ /* 0x000fcc0008000f00 */
[----:B------:R-:W3:Y:S01]  /*3d90*/  LDG.E.64 R2, desc[UR28][R2.64] ;  /* 0x0000001c02027981 */ /* 0x000ee2000c1e1b00 */
[C---:B------:R-:W-:Y:S02]  /*3da0*/  IADD3 R9, PT, PT, R148.reuse, 0x1, RZ ;  /* 0x0000000194097810 */ /* 0x040fe40007ffe0ff */
[C---:B------:R-:W-:Y:S02]  /*3db0*/  ISETP.GE.U32.AND P2, PT, R148.reuse, UR20, PT ;  /* 0x0000001494007c0c */ /* 0x040fe4000bf46070 */
[----:B------:R-:W-:Y:S02]  /*3dc0*/  ISETP.GE.U32.AND P3, PT, R9, UR20, PT ;  /* 0x0000001409007c0c */ /* 0x000fe4000bf66070 */
[----:B------:R-:W-:Y:S02]  /*3dd0*/  IADD3 R9, PT, PT, R148, 0x5, RZ ;  /* 0x0000000594097810 */ /* 0x000fe40007ffe0ff */
[----:B------:R-:W-:Y:S02]  /*3de0*/  FSEL R132, R37, RZ, !P2 ;  /* 0x000000ff25847208 */ /* 0x000fe40005000000 */
[----:B------:R-:W-:-:S02]  /*3df0*/  ISETP.GE.U32.AND P0, PT, R9, UR20, PT ;  /* 0x0000001409007c0c */ /* 0x000fc4000bf06070 */
[----:B------:R-:W-:Y:S01]  /*3e00*/  FSEL R129, R36, RZ, !P3 ;  /* 0x000000ff24817208 */ /* 0x000fe20005800000 */
[C---:B---3--:R-:W-:Y:S01]  /*3e10*/  FMUL.FTZ R0, R3.reuse, R84 ;  /* 0x0000005403007220 */ /* 0x048fe20000410000 */
        /* <DEDUP_REMOVED lines=24> */
[----:B---3--:R-:W-:Y:S01]  /*3fa0*/  FMUL.RZ R6, R0, 0.15915493667125701904 ;  /* 0x3e22f98300067820 */ /* 0x008fe2000040c000 */
[----:B------:R-:W-:Y:S01]  /*3fb0*/  FMUL.FTZ R0, R3, R76 ;  /* 0x0000004c03007220 */ /* 0x000fe20000410000 */
[----:B0-----:R-:W-:-:S05]  /*3fc0*/  FMUL.FTZ R123, R120, R123 ;  /* 0x0000007b787b7220 */ /* 0x001fca0000410000 */
[----:B------:R0:W3:Y:S01]  /*3fd0*/  MUFU.COS R4, R7 ;  /* 0x0000000700047308 */ /* 0x0000e20000000000 */
        /* <DEDUP_REMOVED lines=26> */
[----:B---3--:R-:W-:Y:S01]  /*4180*/  FMUL.FTZ R127, R121, R4 ;  /* 0x00000004797f7220 */ /* 0x008fe20000410000 */
        /* <DEDUP_REMOVED lines=10> */
[----:B------:R-:W3:Y:S01]  /*4230*/  MUFU.EX2 R114, R114 ;  /* 0x0000007200727308 */ /* 0x000ee20000000800 */
        /* <DEDUP_REMOVED lines=9> */
[----:B---3--:R-:W-:-:S03]  /*42d0*/  FMUL.FTZ R125, R114, R8 ;  /* 0x00000008727d7220 */ /* 0x008fc60000410000 */
[----:B------:R-:W-:Y:S01]  /*42e0*/  FSEL R118, R118, 1, !P6 ;  /* 0x3f80000076767808 */ /* 0x000fe20007000000 */
[----:B------:R-:W0:Y:S01]  /*42f0*/  MUFU.EX2 R16, R16 ;  /* 0x0000001000107308 */ /* 0x000e220000000800 */
[----:B-1----:R-:W-:-:S03]  /*4300*/  IADD3 R7, PT, PT, R148, 0x2, RZ ;  /* 0x0000000294077810 */ /* 0x002fc60007ffe0ff */
[----:B------:R-:W-:Y:S01]  /*4310*/  MUFU.SIN R111, R6 ;  /* 0x00000006006f7308 */ /* 0x000fe20000000400 */
[----:B------:R-:W-:-:S04]  /*4320*/  ISETP.GE.U32.AND P4, PT, R7, UR20, PT ;  /* 0x0000001407007c0c */ /* 0x000fc8000bf86070 */
[----:B------:R-:W-:Y:S02]  /*4330*/  FSEL R126, R35, RZ, !P4 ;  /* 0x000000ff237e7208 */ /* 0x000fe40006000000 */
[----:B------:R-:W-:Y:S01]  /*4340*/  FSEL R125, R125, RZ, !P4 ;  /* 0x000000ff7d7d7208 */ /* 0x000fe20006000000 */
[----:B------:R1:W3:Y:S01]  /*4350*/  MUFU.COS R115, R2 ;  /* 0x0000000200737308 */ /* 0x0002e20000000000 */
        /* <DEDUP_REMOVED lines=8> */
[----:B---3--:R-:W-:Y:S01]  /*43e0*/  FMUL.FTZ R115, R16, R115 ;  /* 0x0000007310737220 */ /* 0x008fe20000410000 */
        /* <DEDUP_REMOVED lines=60> */
[----:B---3--:R-:W-:Y:S01]  /*47b0*/  FFMA.FTZ R134, R132, R127, -R137 ;  /* 0x0000007f84867223 */ /* 0x008fe20000010889 */
[----:B------:R-:W-:Y:S01]  /*47c0*/  FSEL R114, R31, RZ, !P1 ;  /* 0x000000ff1f727208 */ /* 0x000fe20004800000 */
[----:B------:R-:W0:Y:S01]  /*47d0*/  MUFU.SIN R16, R136 ;  /* 0x0000008800107308 */ /* 0x000e220000000400 */
[----:B------:R-:W-:Y:S01]  /*47e0*/  ISETP.GE.U32.AND P1, PT, R18, UR20, PT ;  /* 0x0000001412007c0c */ /* 0x000fe2000bf26070 */
[----:B------:R-:W-:Y:S01]  /*47f0*/  FADD.FTZ R134, R129, R134 ;  /* 0x0000008681867221 */ /* 0x000fe20000010000 */
[----:B------:R-:W-:-:S03]  /*4800*/  FSEL R137, R29, RZ, !P3 ;  /* 0x000000ff1d897208 */ /* 0x000fc60005800000 */
[----:B------:R-:W-:Y:S01]  /*4810*/  FMUL.FTZ R139, R125, R134 ;  /* 0x000000867d8b7220 */ /* 0x000fe20000410000 */
[C---:B-1----:R-:W-:Y:S01]  /*4820*/  FMUL.FTZ R13, R6.reuse, R13 ;  /* 0x0000000d060d7220 */ /* 0x042fe20000410000 */
[----:B------:R1:W3:Y:S01]  /*4830*/  MUFU.COS R18, R136 ;  /* 0x0000008800127308 */ /* 0x0002e20000000000 */
        /* <DEDUP_REMOVED lines=14> */
[----:B---3--:R-:W-:Y:S01]  /*4920*/  FMUL.FTZ R18, R21, R18 ;  /* 0x0000001215127220 */ /* 0x008fe20000410000 */
        /* <DEDUP_REMOVED lines=24> */
[----:B------:R-:W3:Y:S01]  /*4ab0*/  MUFU.SIN R150, R12 ;  /* 0x0000000c00967308 */ /* 0x000ee20000000400 */
        /* <DEDUP_REMOVED lines=14> */
[----:B---3--:R-:W-:Y:S01]  /*4ba0*/  FMUL.FTZ R150, R5, R150 ;  /* 0x0000009605967220 */ /* 0x008fe20000410000 */
        /* <DEDUP_REMOVED lines=74> */
[----:B------:R-:W3:Y:S01]  /*5050*/  LDG.E.64 R2, desc[UR28][R2.64] ;  /* 0x0000001c02027981 */ /* 0x000ee2000c1e1b00 */
[-C--:B------:R-:W-:Y:S01]  /*5060*/  FFMA.FTZ R6, R133, R5.reuse, -R6 ;  /* 0x0000000585067223 */ /* 0x080fe20000010806 */
[----:B------:R-:W-:-:S02]  /*5070*/  FMUL.FTZ R8, R134, R5 ;  /* 0x0000000586087220 */ /* 0x000fc40000410000 */
[----:B------:R-:W3:Y:S01]  /*5080*/  LDG.E.64 R20, desc[UR28][R20.64] ;  /* 0x0000001c14147981 */ /* 0x000ee2000c1e1b00 */
        /* <DEDUP_REMOVED lines=162> */
[-C--:B---3--:R-:W-:Y:S01]  /*5ab0*/  FMUL.FTZ R162, R2, R21.reuse ;  /* 0x0000001502a27220 */ /* 0x088fe20000410000 */
        /* <DEDUP_REMOVED lines=36> */
.L_x_731:
        /* <DEDUP_REMOVED lines=16> */
.L_x_732:
[----:B--2---:R-:W-:Y:S05]  /*5e00*/  BSYNC.RECONVERGENT B0 ;  /* 0x0000000000007941 */ /* 0x004fea0003800200 */
.L_x_730:
        /* <DEDUP_REMOVED lines=116> */
.L_x_734:
[----:B------:R-:W-:Y:S05]  /*6550*/  BSYNC.RECONVERGENT B0 ;  /* 0x0000000000007941 */ /* 0x000fea0003800200 */
.L_x_733:
        /* <DEDUP_REMOVED lines=60> */
.L_x_729:
[----:B------:R-:W-:Y:S01]  /*6920*/  BAR.SYNC.DEFER_BLOCKING 0x0 ;  /* 0x0000000000007b1d */ /* 0x000fe20000010000 */
[----:B------:R-:W-:Y:S01]  /*6930*/  ISETP.NE.AND P0, PT, R104, RZ, PT ;  /* 0x000000ff6800720c */ /* 0x000fe20003f05270 */
[----:B------:R-:W-:Y:S01]  /*6940*/  USHF.L.U32 UR8, UR6, 0xa, URZ ;  /* 0x0000000a06087899 */ /* 0x000fe200080006ff */
[----:B------:R-:W-:Y:S01]  /*6950*/  MOV R2, UR20 ;  /* 0x0000001400027c02 */ /* 0x000fe20008000f00 */
[----:B------:R-:W-:Y:S01]  /*6960*/  HFMA2 R26, -RZ, RZ, 0, 0 ;  /* 0x00000000ff1a7431 */ /* 0x000fe200000001ff */
[----:B------:R-:W-:Y:S01]  /*6970*/  LOP3.LUT R0, R148, 0x3e00, RZ, 0xc0, !PT ;  /* 0x00003e0094007812 */ /* 0x000fe200078ec0ff */
[----:B------:R-:W0:Y:S01]  /*6980*/  LDCU.128 UR12, c[0x0][0x420] ;  /* 0x00008400ff0c77ac */ /* 0x000e220008000c00 */
[----:B------:R-:W-:Y:S01]  /*6990*/  MOV R24, RZ ;  /* 0x000000ff00187202 */ /* 0x000fe20000000f00 */
[----:B------:R-:W-:Y:S01]  /*69a0*/  HFMA2 R30, -RZ, RZ, 0, 0 ;  /* 0x00000000ff1e7431 */ /* 0x000fe200000001ff */
[----:B------:R-:W-:Y:S01]  /*69b0*/  LOP3.LUT R16, R0, 0x1f, R104, 0xf8, !PT ;  /* 0x0000001f00107812 */ /* 0x000fe200078ef868 */
[----:B------:R-:W-:Y:S01]  /*69c0*/  UMOV UR9, URZ ;  /* 0x000000ff00097c82 */ /* 0x000fe20008000000 */
[----:B------:R-:W1:Y:S01]  /*69d0*/  LDCU.64 UR22, c[0x0][0x478] ;  /* 0x00008f00ff1677ac */ /* 0x000e620008000a00 */
[----:B------:R-:W-:-:S02]  /*69e0*/  IADD3 R9, PT, PT, R103, R0, RZ ;  /* 0x0000000067097210 */ /* 0x000fc40007ffe0ff */
[C---:B------:R-:W-:Y:S02]  /*69f0*/  LOP3.LUT R6, R16.reuse, 0x100, RZ, 0xfc, !PT ;  /* 0x0000010010067812 */ /* 0x040fe400078efcff */
[C---:B------:R-:W-:Y:S02]  /*6a00*/  LOP3.LUT R8, R16.reuse, 0x20, RZ, 0xfc, !PT ;  /* 0x0000002010087812 */ /* 0x040fe400078efcff */
[C---:B------:R-:W-:Y:S02]  /*6a10*/  LOP3.LUT R7, R16.reuse, 0xa0, RZ, 0xfc, !PT ;  /* 0x000000a010077812 */ /* 0x040fe400078efcff */
[C---:B------:R-:W-:Y:S02]  /*6a20*/  LOP3.LUT R11, R16.reuse, 0x1c0, RZ, 0xfc, !PT ;  /* 0x000001c0100b7812 */ /* 0x040fe400078efcff */
[C---:B------:R-:W-:Y:S01]  /*6a30*/  LOP3.LUT R13, R16.reuse, 0xc0, RZ, 0xfc, !PT ;  /* 0x000000c0100d7812 */ /* 0x040fe200078efcff */
[----:B------:R-:W-:Y:S01]  /*6a40*/  STS [R100], R53 ;  /* 0x0000003564007388 */ /* 0x000fe20000000800 */
[----:B0-----:R-:W-:Y:S01]  /*6a50*/  UIMAD.WIDE.U32 UR10, UR31, UR12, UR8 ;  /* 0x0000000c1f0a72a5 */ /* 0x001fe2000f8e0008 */
[----:B------:R-:W-:-:S02]  /*6a60*/  LOP3.LUT R10, R16, 0x40, RZ, 0xfc, !PT ;  /* 0x00000040100a7812 */ /* 0x000fc400078efcff */
[----:B------:R-:W-:Y:S01]  /*6a70*/  STS [R69+0x4], R52 ;  /* 0x0000043445007388 */ /* 0x000fe20000000800 */
[----:B------:R-:W-:Y:S01]  /*6a80*/  UIMAD UR11, UR31, UR13, UR11 ;  /* 0x0000000d1f0b72a4 */ /* 0x000fe2000f8e020b */
[C---:B------:R-:W-:Y:S02]  /*6a90*/  IADD3 R15, PT, PT, R9.reuse, 0x60, RZ ;  /* 0x00000060090f7810 */ /* 0x040fe40007ffe0ff */
[----:B------:R-:W-:Y:S01]  /*6aa0*/  STS [R98+0x8], R51 ;  /* 0x0000083362007388 */ /* 0x000fe20000000800 */
[----:B------:R-:W-:Y:S01]  /*6ab0*/  UIMAD.WIDE.U32 UR10, UR30, UR14, UR10 ;  /* 0x0000000e1e0a72a5 */ /* 0x000fe2000f8e000a */
[C---:B------:R-:W-:Y:S02]  /*6ac0*/  IADD3 R14, PT, PT, R9.reuse, 0x80, RZ ;  /* 0x00000080090e7810 */ /* 0x040fe40007ffe0ff */
[----:B------:R-:W-:Y:S01]  /*6ad0*/  STS [R67+0xc], R50 ;  /* 0x00000c3243007388 */ /* 0x000fe20000000800 */
[----:B------:R-:W-:Y:S01]  /*6ae0*/  UIMAD UR11, UR30, UR15, UR11 ;  /* 0x0000000f1e0b72a4 */ /* 0x000fe2000f8e020b */
[----:B------:R-:W-:Y:S01]  /*6af0*/  LOP3.LUT R12, R16, 0xe0, RZ, 0xfc, !PT ;  /* 0x000000e0100c7812 */ /* 0x000fe200078efcff */
[----:B------:R-:W0:Y:S01]  /*6b00*/  LDCU.128 UR12, c[0x0][0x410] ;  /* 0x00008200ff0c77ac */ /* 0x000e220008000c00 */
[----:B------:R-:W-:Y:S01]  /*6b10*/  STS [R96+0x10], R49 ;  /* 0x0000103160007388 */ /* 0x000fe20000000800 */
[----:B------:R-:W-:-:S02]  /*6b20*/  IADD3 R0, P1, PT, R9, UR10, RZ ;  /* 0x0000000a09007c10 */ /* 0x000fc4000ff3e0ff */
[C---:B------:R-:W-:Y:S01]  /*6b30*/  IADD3 R20, PT, PT, R9.reuse, 0x120, RZ ;  /* 0x0000012009147810 */ /* 0x040fe20007ffe0ff */
[----:B------:R-:W-:Y:S01]  /*6b40*/  STS [R65+0x14], R48 ;  /* 0x0000143041007388 */ /* 0x000fe20000000800 */
[----:B------:R-:W-:Y:S02]  /*6b50*/  IADD3.X R3, PT, PT, RZ, UR11, RZ, P1, !PT ;  /* 0x0000000bff037c10 */ /* 0x000fe40008ffe4ff */
[----:B------:R-:W-:Y:S01]  /*6b60*/  IADD3 R18, PT, PT, R9, 0x160, RZ ;  /* 0x0000016009127810 */ /* 0x000fe20007ffe0ff */
[----:B------:R-:W-:Y:S01]  /*6b70*/  STS [R94+0x18], R47 ;  /* 0x0000182f5e007388 */ /* 0x000fe20000000800 */
[----:B------:R-:W-:Y:S02]  /*6b80*/  MOV R28, RZ ;  /* 0x000000ff001c7202 */ /* 0x000fe40000000f00 */
[----:B------:R-:W-:Y:S01]  /*6b90*/  MOV R32, RZ ;  /* 0x000000ff00207202 */ /* 0x000fe20000000f00 */
[----:B------:R-:W-:Y:S01]  /*6ba0*/  STS [R63+0x1c], R46 ;  /* 0x00001c2e3f007388 */ /* 0x000fe20000000800 */
[----:B------:R-:W-:-:S03]  /*6bb0*/  MOV R34, RZ ;  /* 0x000000ff00227202 */ /* 0x000fc60000000f00 */
[----:B------:R-:W-:Y:S01]  /*6bc0*/  STS [R92+0x20], R45 ;  /* 0x0000202d5c007388 */ /* 0x000fe20000000800 */
[----:B0-----:R-:W-:-:S03]  /*6bd0*/  UIMAD.WIDE.U32 UR10, UR31, UR12, UR8 ;  /* 0x0000000c1f0a72a5 */ /* 0x001fc6000f8e0008 */
[----:B------:R-:W-:Y:S01]  /*6be0*/  STS [R61+0x24], R44 ;  /* 0x0000242c3d007388 */ /* 0x000fe20000000800 */
[----:B------:R-:W-:Y:S01]  /*6bf0*/  UIMAD UR11, UR31, UR13, UR11 ;  /* 0x0000000d1f0b72a4 */ /* 0x000fe2000f8e020b */
[----:B------:R-:W0:Y:S02]  /*6c00*/  LDCU.64 UR12, c[0x0][0x488] ;  /* 0x00009100ff0c77ac */ /* 0x000e240008000a00 */
[----:B------:R-:W-:Y:S01]  /*6c10*/  STS [R90+0x28], R43 ;  /* 0x0000282b5a007388 */ /* 0x000fe20000000800 */
[----:B------:R-:W-:-:S03]  /*6c20*/  UIMAD.WIDE.U32 UR10, UR30, UR14, UR10 ;  /* 0x0000000e1e0a72a5 */ /* 0x000fc6000f8e000a */
[----:B------:R-:W-:Y:S01]  /*6c30*/  STS [R59+0x2c], R42 ;  /* 0x00002c2a3b007388 */ /* 0x000fe20000000800 */
[----:B------:R-:W-:-:S03]  /*6c40*/  UIMAD UR15, UR30, UR15, UR11 ;  /* 0x0000000f1e0f72a4 */ /* 0x000fc6000f8e020b */
        /* <DEDUP_REMOVED lines=23> */
[----:B-1----:R-:W-:-:S04]  /*6dc0*/  LEA R2, P5, R0, UR22, 0x2 ;  /* 0x0000001600027c11 */ /* 0x002fc8000f8a10ff */
[----:B------:R-:W-:Y:S02]  /*6dd0*/  LEA.HI.X R3, R0, UR23, R3, 0x2, P5 ;  /* 0x0000001700037c11 */ /* 0x000fe4000a8f1403 */
[C---:B------:R-:W-:Y:S02]  /*6de0*/  LOP3.LUT R0, R16.reuse, 0x1a0, RZ, 0xfc, !PT ;  /* 0x000001a010007812 */ /* 0x040fe400078efcff */
[----:B------:R-:W-:Y:S01]  /*6df0*/  LOP3.LUT R16, R16, 0x1e0, RZ, 0xfc, !PT ;  /* 0x000001e010107812 */ /* 0x000fe200078efcff */
[----:B------:R-:W1:Y:S02]  /*6e00*/  LDS R117, [UR21+0x1080] ;  /* 0x00108015ff757984 */ /* 0x000e640008000800 */
[-C--:B-1----:R-:W-:Y:S02]  /*6e10*/  ISETP.GE.AND P4, PT, R6, R117.reuse, PT ;  /* 0x000000750600720c */ /* 0x082fe40003f86270 */
[-C--:B------:R-:W-:Y:S02]  /*6e20*/  ISETP.GE.AND P1, PT, R9, R117.reuse, PT ;  /* 0x000000750900720c */ /* 0x080fe40003f26270 */
[----:B------:R-:W-:-:S02]  /*6e30*/  ISETP.GE.AND P2, PT, R8, R117, PT ;  /* 0x000000750800720c */ /* 0x000fc40003f46270 */
[-C--:B------:R-:W-:Y:S02]  /*6e40*/  ISETP.GE.AND P3, PT, R7, R117.reuse, PT ;  /* 0x000000750700720c */ /* 0x080fe40003f66270 */
[-C--:B------:R-:W-:Y:S02]  /*6e50*/  ISETP.GE.AND P5, PT, R14, R117.reuse, PT ;  /* 0x000000750e00720c */ /* 0x080fe40003fa6270 */
[----:B------:R-:W-:-:S03]  /*6e60*/  ISETP.GE.AND P6, PT, R12, R117, PT ;  /* 0x000000750c00720c */ /* 0x000fc60003fc6270 */
[----:B------:R-:W-:Y:S01]  /*6e70*/  @!P4 STG.E desc[UR28][R2.64+0x400], R31 ;  /* 0x0004001f0200c986 */ /* 0x000fe2000c10191c */
        /* <DEDUP_REMOVED lines=8> */
[-C--:B------:R-:W-:Y:S02]  /*6f00*/  ISETP.GE.AND P4, PT, R15, R117.reuse, PT ;  /* 0x000000750f00720c */ /* 0x080fe40003f86270 */
[C---:B-1----:R-:W-:Y:S01]  /*6f10*/  IADD3 R17, PT, PT, R9.reuse, 0x180, RZ ;  /* 0x0000018009117810 */ /* 0x042fe20007ffe0ff */
[----:B------:R-:W-:Y:S01]  /*6f20*/  @!P1 STG.E desc[UR28][R2.64+0x700], R113 ;  /* 0x0007007102009986 */ /* 0x000fe2000c10191c */
[-C--:B------:R-:W-:Y:S02]  /*6f30*/  ISETP.GE.AND P1, PT, R16, R117.reuse, PT ;  /* 0x000000751000720c */ /* 0x080fe40003f26270 */
[----:B--2---:R-:W-:Y:S01]  /*6f40*/  IADD3 R19, PT, PT, R9, 0x140, RZ ;  /* 0x0000014009137810 */ /* 0x004fe20007ffe0ff */
[----:B------:R-:W-:Y:S01]  /*6f50*/  @!P2 STG.E desc[UR28][R2.64+0x300], R27 ;  /* 0x0003001b0200a986 */ /* 0x000fe2000c10191c */
[----:B------:R-:W-:-:S03]  /*6f60*/  ISETP.GE.AND P2, PT, R17, R117, PT ;  /* 0x000000751100720c */ /* 0x000fc60003f46270 */
        /* <DEDUP_REMOVED lines=87> */
[----:B------:R-:W0:Y:S04]  /*74e0*/  LDS R25, [R100] ;  /* 0x0000000064197984 */ /* 0x000e280000000800 */
[----:B------:R-:W1:Y:S04]  /*74f0*/  LDS R26, [R69+0x4] ;  /* 0x00000400451a7984 */ /* 0x000e680000000800 */
        /* <DEDUP_REMOVED lines=43> */
[----:B------:R-:W0:Y:S01]  /*77b0*/  MUFU.RCP R76, R33 ;  /* 0x00000021004c7308 */ /* 0x000e220000001000 */
[----:B------:R-:W-:Y:S01]  /*77c0*/  FMUL.FTZ R68, R5, -1.4426950216293334961 ;  /* 0xbfb8aa3b05447820 */ /* 0x000fe20000410000 */
[----:B----4-:R-:W-:Y:S01]  /*77d0*/  FADD.FTZ R58, R58, 1 ;  /* 0x3f8000003a3a7421 */ /* 0x010fe20000010000 */
[----:B------:R-:W-:Y:S01]  /*77e0*/  FMUL.FTZ R72, R3, -1.4426950216293334961 ;  /* 0xbfb8aa3b03487820 */ /* 0x000fe20000410000 */
[----:B-1----:R-:W-:-:S04]  /*77f0*/  FADD.FTZ R62, R62, 1 ;  /* 0x3f8000003e3e7421 */ /* 0x002fc80000010000 */
[----:B------:R-:W1:Y:S01]  /*7800*/  MUFU.EX2 R60, R60 ;  /* 0x0000003c003c7308 */ /* 0x000e620000000800 */
[----:B------:R-:W-:Y:S01]  /*7810*/  FMUL.FTZ R70, R4, -1.4426950216293334961 ;  /* 0xbfb8aa3b04467820 */ /* 0x000fe20000410000 */
[----:B--2---:R-:W-:Y:S02]  /*7820*/  FADD.FTZ R64, R64, 1 ;  /* 0x3f80000040407421 */ /* 0x004fe40000010000 */
[----:B------:R0:W2:Y:S01]  /*7830*/  MUFU.RCP R109, R34 ;  /* 0x00000022006d7308 */ /* 0x0000a20000001000 */
[----:B------:R-:W-:-:S07]  /*7840*/  FMUL.FTZ R74, R2, -1.4426950216293334961 ;  /* 0xbfb8aa3b024a7820 */ /* 0x000fce0000410000 */
[----:B------:R-:W3:Y:S01]  /*7850*/  MUFU.EX2 R66, R66 ;  /* 0x0000004200427308 */ /* 0x000ee20000000800 */
[----:B0-----:R-:W-:Y:S01]  /*7860*/  FMUL.FTZ R34, R25, R76 ;  /* 0x0000004c19227220 */ /* 0x001fe20000410000 */
[----:B-1----:R-:W-:Y:S02]  /*7870*/  FADD.FTZ R60, R60, 1 ;  /* 0x3f8000003c3c7421 */ /* 0x002fe40000010000 */
[----:B------:R-:W0:Y:S01]  /*7880*/  MUFU.RCP R78, R35 ;  /* 0x00000023004e7308 */ /* 0x000e220000001000 */
[----:B------:R-:W-:Y:S01]  /*7890*/  FMUL.FTZ R53, R34, R53 ;  /* 0x0000003522357220 */ /* 0x000fe20000410000 */
[----:B------:R-:W-:Y:S01]  /*78a0*/  BAR.SYNC.DEFER_BLOCKING 0x0 ;  /* 0x0000000000007b1d */ /* 0x000fe20000010000 */
[----:B--2---:R-:W-:-:S05]  /*78b0*/  FMUL.FTZ R25, R26, R109 ;  /* 0x0000006d1a197220 */ /* 0x004fca0000410000 */
[----:B------:R-:W1:Y:S01]  /*78c0*/  MUFU.EX2 R68, R68 ;  /* 0x0000004400447308 */ /* 0x000e620000000800 */
[----:B---3--:R-:W-:Y:S01]  /*78d0*/  FADD.FTZ R66, R66, 1 ;  /* 0x3f80000042427421 */ /* 0x008fe20000010000 */
[----:B------:R-:W-:Y:S02]  /*78e0*/  FMUL.FTZ R52, R25, R52 ;  /* 0x0000003419347220 */ /* 0x000fe40000410000 */
[----:B------:R-:W2:Y:S04]  /*78f0*/  MUFU.EX2 R72, R72 ;  /* 0x0000004800487308 */ /* 0x000ea80000000800 */
[----:B------:R-:W3:Y:S01]  /*7900*/  MUFU.EX2 R70, R70 ;  /* 0x0000004600467308 */ /* 0x000ee20000000800 */
[----:B0-----:R-:W-:-:S03]  /*7910*/  FMUL.FTZ R26, R27, R78 ;  /* 0x0000004e1b1a7220 */ /* 0x001fc60000410000 */
[----:B------:R-:W0:Y:S01]  /*7920*/  MUFU.RCP R80, R37 ;  /* 0x0000002500507308 */ /* 0x000e220000001000 */
[----:B-1----:R-:W-:Y:S01]  /*7930*/  FADD.FTZ R68, R68, 1 ;  /* 0x3f80000044447421 */ /* 0x002fe20000010000 */
[----:B------:R-:W-:Y:S01]  /*7940*/  FMUL.FTZ R51, R26, R51 ;  /* 0x000000331a337220 */ /* 0x000fe20000410000 */
[----:B--2---:R-:W-:Y:S01]  /*7950*/  FADD.FTZ R72, R72, 1 ;  /* 0x3f80000048487421 */ /* 0x004fe20000010000 */
[----:B------:R-:W-:Y:S04]  /*7960*/  STS [R100], R53 ;  /* 0x0000003564007388 */ /* 0x000fe80000000800 */
[----:B------:R-:W1:Y:S01]  /*7970*/  MUFU.EX2 R74, R74 ;  /* 0x0000004a004a7308 */ /* 0x000e620000000800 */
[----:B---3--:R-:W-:Y:S01]  /*7980*/  FADD.FTZ R70, R70, 1 ;  /* 0x3f80000046467421 */ /* 0x008fe20000010000 */
[----:B------:R-:W-:Y:S02]  /*7990*/  STS [R69+0x4], R52 ;  /* 0x0000043445007388 */ /* 0x000fe40000000800 */
[----:B------:R-:W2:Y:S02]  /*79a0*/  MUFU.RCP R111, R36 ;  /* 0x00000024006f7308 */ /* 0x000ea40000001000 */
[----:B------:R-:W-:Y:S01]  /*79b0*/  STS [R98+0x8], R51 ;  /* 0x0000083362007388 */ /* 0x000fe20000000800 */
[----:B0-----:R-:W-:-:S05]  /*79c0*/  FMUL.FTZ R26, R29, R80 ;  /* 0x000000501d1a7220 */ /* 0x001fca0000410000 */
[----:B------:R-:W0:Y:S01]  /*79d0*/  MUFU.RCP R113, R54 ;  /* 0x0000003600717308 */ /* 0x000e220000001000 */
[----:B-1----:R-:W-:Y:S01]  /*79e0*/  FADD.FTZ R74, R74, 1 ;  /* 0x3f8000004a4a7421 */ /* 0x002fe20000010000 */
[----:B------:R-:W-:-:S06]  /*79f0*/  FMUL.FTZ R49, R26, R49 ;  /* 0x000000311a317220 */ /* 0x000fcc0000410000 */
[----:B------:R-:W1:Y:S01]  /*7a00*/  MUFU.RCP R56, R56 ;  /* 0x0000003800387308 */ /* 0x000e620000001000 */
[----:B--2---:R-:W-:-:S04]  /*7a10*/  FMUL.FTZ R27, R28, R111 ;  /* 0x0000006f1c1b7220 */ /* 0x004fc80000410000 */
[----:B------:R-:W-:-:S03]  /*7a20*/  FMUL.FTZ R50, R27, R50 ;  /* 0x000000321b327220 */ /* 0x000fc60000410000 */
[----:B------:R-:W2:Y:S01]  /*7a30*/  MUFU.RCP R33, R58 ;  /* 0x0000003a00217308 */ /* 0x000ea20000001000 */
[----:B0-----:R-:W-:Y:S01]  /*7a40*/  FMUL.FTZ R25, R30, R113 ;  /* 0x000000711e197220 */ /* 0x001fe20000410000 */
[----:B------:R-:W-:Y:S03]  /*7a50*/  STS [R67+0xc], R50 ;  /* 0x00000c3243007388 */ /* 0x000fe60000000800 */
[----:B------:R-:W-:Y:S01]  /*7a60*/  FMUL.FTZ R48, R25, R48 ;  /* 0x0000003019307220 */ /* 0x000fe20000410000 */
[----:B------:R-:W-:Y:S02]  /*7a70*/  STS [R96+0x10], R49 ;  /* 0x0000103160007388 */ /* 0x000fe40000000800 */
        /* <DEDUP_REMOVED lines=13> */
[----:B-1----:R-:W-:-:S04]  /*7b50*/  FMUL.FTZ R24, R24, R35 ;  /* 0x0000002318187220 */ /* 0x002fc80000410000 */
        /* <DEDUP_REMOVED lines=17> */
[----:B------:R-:W-:Y:S01]  /*7c70*/  FMUL.FTZ R40, R5, R40 ;  /* 0x0000002805287220 */ /* 0x000fe20000410000 */
[----:B0-----:R-:W-:-:S04]  /*7c80*/  FMUL.FTZ R4, R3, R72 ;  /* 0x0000004803047220 */ /* 0x001fc80000410000 */
[----:B------:R-:W-:Y:S01]  /*7c90*/  STS [R57+0x34], R40 ;  /* 0x0000342839007388 */ /* 0x000fe20000000800 */
[----:B------:R-:W-:Y:S01]  /*7ca0*/  FMUL.FTZ R39, R4, R39 ;  /* 0x0000002704277220 */ /* 0x000fe20000410000 */
[----:B-1----:R-:W-:Y:S01]  /*7cb0*/  FMUL.FTZ R3, R2, R29 ;  /* 0x0000001d02037220 */ /* 0x002fe20000410000 */
[----:B------:R-:W-:-:S03]  /*7cc0*/  MOV R2, UR20 ;  /* 0x0000001400027c02 */ /* 0x000fc60008000f00 */
        /* <DEDUP_REMOVED lines=63> */
.L_x_737:
        /* <DEDUP_REMOVED lines=12> */
.L_x_4961:


//--------------------- .text._Z25selective_scan_fwd_kernelI32Selective_Scan_fwd_kernel_traitsILi64ELi16ELi1ELb0ELb0ELb1ELb0EfN3c107complexIfEEEEv13SSMParamsBase --------------------------
	.section	.text._Z25selective_scan_fwd_kernelI32Selective_Scan_fwd_kernel_traitsILi64ELi16ELi1ELb0ELb0ELb1ELb0EfN3c107complexIfEEEEv13SSMParamsBase,"ax",@progbits
	.align	128
        .global         _Z25selective_scan_fwd_kernelI32Selective_Scan_fwd_kernel_traitsILi64ELi16ELi1ELb0ELb0ELb1ELb0EfN3c107complexIfEEEEv13SSMParamsBase
        .type           _Z25selective_scan_fwd_kernelI32Selective_Scan_fwd_kernel_traitsILi64ELi16ELi1ELb0ELb0ELb1ELb0EfN3c107complexIfEEEEv13SSMParamsBase,@function
        .size           _Z25selective_scan_fwd_kernelI32Selective_Scan_fwd_kernel_traitsILi64ELi16ELi1ELb0ELb0ELb1ELb0EfN3c107complexIfEEEEv13SSMParamsBase,(.L_x_4962 - _Z25selective_scan_fwd_kernelI32Selective_Scan_fwd_kernel_traitsILi64ELi16ELi1ELb0ELb0ELb1ELb0EfN3c107complexIfEEEEv13SSMParamsBase)
        .other          _Z25selective_scan_fwd_kernelI32Selective_Scan_fwd_kernel_traitsILi64ELi16ELi1ELb0ELb0ELb1ELb0EfN3c107complexIfEEEEv13SSMParamsBase,@"STO_CUDA_ENTRY STV_DEFAULT"
_Z25selective_scan_fwd_kernelI32Selective_Scan_fwd_kernel_traitsILi64ELi16ELi1ELb0ELb0ELb1ELb0EfN3c107complexIfEEEEv13SSMParamsBase:
.text._Z25selective_scan_fwd_kernelI32Selective_Scan_fwd_kernel_traitsILi64ELi16ELi1ELb0ELb0ELb1ELb0EfN3c107complexIfEEEEv13SSMParamsBase:
[----:B------:R-:W0:Y:S01]  /*0000*/  LDC R1, c[0x0][0x37c] ;  /* 0x0000df00ff017b82 */ /* 0x000e220000000800 */
[----:B------:R-:W1:Y:S07]  /*0010*/  LDCU.64 UR4, c[0x0][0x470] ;  /* 0x00008e00ff0477ac */ /* 0x000e6e0008000a00 */
[----:B------:R-:W2:Y:S01]  /*0020*/  S2UR UR20, SR_CTAID.Y ;  /* 0x00000000001479c3 */ /* 0x000ea20000002600 */
[----:B0-----:R-:W-:Y:S01]  /*0030*/  IADD3 R1, PT, PT, R1, -0x50, RZ ;  /* 0xffffffb001017810 */ /* 0x001fe20007ffe0ff */
[----:B------:R-:W0:Y:S01]  /*0040*/  LDCU.64 UR22, c[0x0][0x358] ;  /* 0x00006b00ff1677ac */ /* 0x000e220008000a00 */
[----:B------:R-:W3:Y:S01]  /*0050*/  LDCU UR32, c[0x0][0x398] ;  /* 0x00007300ff2077ac */ /* 0x000ee20008000800 */
[----:B------:R-:W4:Y:S01]  /*0060*/  LDCU.128 UR8, c[0x0][0x450] ;  /* 0x00008a00ff0877ac */ /* 0x000f220008000c00 */
[----:B------:R-:W0:Y:S03]  /*0070*/  S2R R7, SR_CTAID.Y ;  /* 0x0000000000077919 */ /* 0x000e260000002600 */
[----:B------:R-:W0:Y:S01]  /*0080*/  S2UR UR25, SR_CTAID.X ;  /* 0x00000000001979c3 */ /* 0x000e220000002500 */
[----:B------:R-:W0:Y:S01]  /*0090*/  LDCU UR30, c[0x0][0x394] ;  /* 0x00007280ff1e77ac */ /* 0x000e220008000800 */
[----:B-1----:R-:W-:Y:S01]  /*00a0*/  UISETP.NE.U32.AND UP1, UPT, UR4, URZ, UPT ;  /* 0x000000ff0400728c */ /* 0x002fe2000bf25070 */
[----:B------:R-:W1:Y:S03]  /*00b0*/  LDCU.128 UR16, c[0x0][0x3f0] ;  /* 0x00007e00ff1077ac */ /* 0x000e660008000c00 */
[----:B------:R-:W-:Y:S01]  /*00c0*/  UISETP.NE.AND.EX UP1, UPT, UR5, URZ, UPT, UP1 ;  /* 0x000000ff0500728c */ /* 0x000fe2000bf25310 */
[----:B---3--:R-:W-:Y:S01]  /*00d0*/  MOV R0, UR32 ;  /* 0x0000002000007c02 */ /* 0x008fe20008000f00 */
[----:B------:R-:W3:Y:S04]  /*00e0*/  LDCU.128 UR12, c[0x0][0x400] ;  /* 0x00008000ff0c77ac */ /* 0x000ee80008000c00 */
[----:B------:R-:W-:Y:S01]  /*00f0*/  PLOP3.LUT P1, PT, PT, PT, UP1, 0x80, 0x8 ;  /* 0x000000000008781c */ /* 0x000fe20003f2f018 */
[----:B----4-:R-:W-:Y:S01]  /*0100*/  UISETP.NE.U32.AND UP0, UPT, UR10, URZ, UPT ;  /* 0x000000ff0a00728c */ /* 0x010fe2000bf05070 */
[----:B------:R-:W4:Y:S03]  /*0110*/  LDCU.64 UR26, c[0x0][0x3d0] ;  /* 0x00007a00ff1a77ac */ /* 0x000f260008000a00 */
[----:B--2---:R-:W-:Y:S01]  /*0120*/  @UP1 ULEA UR4, UP3, UR20, UR4, 0x2 ;  /* 0x0000000414041291 */ /* 0x004fe2000f8610ff */
[----:B------:R-:W-:Y:S01]  /*0130*/  IABS R0, R0 ;  /* 0x0000000000007213 */ /* 0x000fe20000000000 */
[----:B------:R-:W-:-:S02]  /*0140*/  UISETP.NE.AND.EX UP0, UPT, UR11, URZ, UPT, UP0 ;  /* 0x000000ff0b00728c */ /* 0x000fc4000bf05300 */
[----:B------:R-:W-:Y:S02]  /*0150*/  @UP1 ULEA.HI.X UR5, UR20, UR5, URZ, 0x2, UP3 ;  /* 0x0000000514051291 */ /* 0x000fe400098f14ff */
[----:B------:R-:W-:Y:S01]  /*0160*/  MOV R4, UR4 ;  /* 0x0000000400047c02 */ /* 0x000fe20008000f00 */
[----:B------:R-:W2:Y:S01]  /*0170*/  LDCU.64 UR28, c[0x0][0x3e8] ;  /* 0x00007d00ff1c77ac */ /* 0x000ea20008000a00 */
[----:B------:R-:W-:Y:S02]  /*0180*/  R2UR UR31, R0 ;  /* 0x00000000001f72ca */ /* 0x000fe400000e0000 */
[----:B------:R-:W-:Y:S02]  /*0190*/  MOV R5, UR5 ;  /* 0x0000000500057c02 */ /* 0x000fe40008000f00 */
[----:B------:R-:W-:Y:S01]  /*01a0*/  PLOP3.LUT P0, PT, PT, PT, UP0, 0x80, 0x8 ;  /* 0x000000000008781c */ /* 0x000fe20003f0f008 */
[----:B------:R-:W-:Y:S02]  /*01b0*/  @UP0 ULEA UR10, UP2, UR20, UR10, 0x2 ;  /* 0x0000000a140a0291 */ /* 0x000fe4000f8410ff */
[----:B0-----:R-:W5:Y:S02]  /*01c0*/  @P1 LDG.E R4, desc[UR22][R4.64] ;  /* 0x0000001604041981 */ /* 0x001f64000c1e1900 */
[----:B------:R-:W-:-:S02]  /*01d0*/  @UP0 ULEA.HI.X UR11, UR20, UR11, URZ, 0x2, UP2 ;  /* 0x0000000b140b0291 */ /* 0x000fc400090f14ff */
[----:B------:R-:W-:Y:S02]  /*01e0*/  MOV R2, UR10 ;  /* 0x0000000a00027c02 */ /* 0x000fe40008000f00 */
[----:B------:R-:W0:Y:S02]  /*01f0*/  I2F.RP R0, UR31 ;  /* 0x0000001f00007d06 */ /* 0x000e240008209400 */
[----:B------:R-:W-:-:S05]  /*0200*/  MOV R3, UR11 ;  /* 0x0000000b00037c02 */ /* 0x000fca0008000f00 */
[----:B------:R1:W5:Y:S01]  /*0210*/  @P0 LDG.E R2, desc[UR22][R2.64] ;  /* 0x0000001602020981 */ /* 0x000362000c1e1900 */
[----:B0-----:R-:W0:Y:S02]  /*0220*/  MUFU.RCP R0, R0 ;  /* 0x0000000000007308 */ /* 0x001e240000001000 */
[----:B0-----:R-:W-:-:S06]  /*0230*/  IADD3 R6, PT, PT, R0, 0xffffffe, RZ ;  /* 0x0ffffffe00067810 */ /* 0x001fcc0007ffe0ff */
[----:B------:R-:W0:Y:S01]  /*0240*/  F2I.FTZ.U32.TRUNC.NTZ R6, R6 ;  /* 0x0000000600067305 */ /* 0x000e22000021f000 */
[----:B-1----:R-:W-:Y:S02]  /*0250*/  IABS R3, R7 ;  /* 0x0000000700037213 */ /* 0x002fe40000000000 */
[----:B0-----:R-:W-:Y:S02]  /*0260*/  R2UR UR5, R6 ;  /* 0x00000000060572ca */ /* 0x001fe400000e0000 */
[----:B------:R-:W-:Y:S01]  /*0270*/  R2UR UR24, R3 ;  /* 0x00000000031872ca */ /* 0x000fe200000e0000 */
[----:B------:R-:W-:-:S10]  /*0280*/  UMOV UR4, URZ ;  /* 0x000000ff00047c82 */ /* 0x000fd40008000000 */
[----:B------:R-:W-:-:S04]  /*0290*/  UIADD3 UR6, UPT, UPT, URZ, -UR5, URZ ;  /* 0x80000005ff067290 */ /* 0x000fc8000fffe0ff */
[----:B------:R-:W-:-:S04]  /*02a0*/  UIMAD UR6, UR6, UR31, URZ ;  /* 0x0000001f060672a4 */ /* 0x000fc8000f8e02ff */
[----:B------:R-:W-:-:S04]  /*02b0*/  UIMAD.WIDE.U32 UR4, UR5, UR6, UR4 ;  /* 0x00000006050472a5 */ /* 0x000fc8000f8e0004 */
[----:B------:R-:W-:-:S07]  /*02c0*/  UIMAD.WIDE.U32 UR6, UR5, UR24, URZ ;  /* 0x00000018050672a5 */ /* 0x000fce000f8e00ff */
[----:B------:R-:W-:Y:S02]  /*02d0*/  UMOV UR21, UR7 ;  /* 0x0000000700157c82 */ /* 0x000fe40008000000 */
[----:B------:R-:W-:-:S04]  /*02e0*/  UIADD3 UR6, UPT, UPT, -UR21, URZ, URZ ;  /* 0x000000ff15067290 */ /* 0x000fc8000fffe1ff */
[----:B------:R-:W-:-:S04]  /*02f0*/  UIMAD UR24, UR31, UR6, UR24 ;  /* 0x000000061f1872a4 */ /* 0x000fc8000f8e0218 */
[----:B------:R-:W-:Y:S02]  /*0300*/  UISETP.GT.U32.AND UP2, UPT, UR31, UR24, UPT ;  /* 0x000000181f00728c */ /* 0x000fe4000bf44070 */
[----:B------:R-:W-:Y:S02]  /*0310*/  UISETP.GE.AND UP1, UPT, UR30, 0x1, UPT ;  /* 0x000000011e00788c */ /* 0x000fe4000bf26270 */
[----:B------:R-:W-:-:S04]  /*0320*/  UIMAD.WIDE.U32 UR4, UR25, UR16, URZ ;  /* 0x00000010190472a5 */ /* 0x000fc8000f8e00ff */
[----:B------:R-:W-:-:S03]  /*0330*/  PLOP3.LUT P2, PT, PT, PT, UP1, 0x80, 0x8 ;  /* 0x000000000008781c */ /* 0x000fc60003f4f018 */
[----:B------:R-:W-:Y:S02]  /*0340*/  @!UP2 UIADD3 UR24, UPT, UPT, UR24, -UR31, URZ ;  /* 0x8000001f1818a290 */ /* 0x000fe4000fffe0ff */
[----:B------:R-:W-:Y:S02]  /*0350*/  UIMAD UR5, UR25, UR17, UR5 ;  /* 0x00000011190572a4 */ /* 0x000fe4000f8e0205 */
[----:B------:R-:W-:Y:S02]  /*0360*/  UISETP.GE.U32.AND UP0, UPT, UR24, UR31, UPT ;  /* 0x0000001f1800728c */ /* 0x000fe4000bf06070 */
[----:B---3--:R-:W-:Y:S02]  /*0370*/  UIMAD.WIDE.U32 UR16, UR25, UR12, URZ ;  /* 0x0000000c191072a5 */ /* 0x008fe4000f8e00ff */
[----:B------:R-:W-:Y:S02]  /*0380*/  ULOP3.LUT UR12, UR20, UR32, URZ, 0x3c, !UPT ;  /* 0x00000020140c7292 */ /* 0x000fe4000f8e3cff */
[----:B------:R-:W-:-:S02]  /*0390*/  UIMAD.WIDE.U32 UR10, UR20, UR18, UR4 ;  /* 0x00000012140a72a5 */ /* 0x000fc4000f8e0004 */
[----:B------:R-:W-:Y:S02]  /*03a0*/  UIMAD UR13, UR25, UR13, UR17 ;  /* 0x0000000d190d72a4 */ /* 0x000fe4000f8e0211 */
[----:B------:R-:W-:Y:S02]  /*03b0*/  @!UP2 UIADD3 UR21, UPT, UPT, UR21, 0x1, URZ ;  /* 0x000000011515a890 */ /* 0x000fe4000fffe0ff */
[----:B------:R-:W-:Y:S01]  /*03c0*/  UISETP.GE.AND UP2, UPT, UR12, URZ, UPT ;  /* 0x000000ff0c00728c */ /* 0x000fe2000bf46270 */
[----:B------:R-:W0:Y:S02]  /*03d0*/  LDCU.128 UR4, c[0x0][0x460] ;  /* 0x00008c00ff0477ac */ /* 0x000e240008000c00 */
[----:B------:R-:W-:Y:S01]  /*03e0*/  UMOV UR12, UR16 ;  /* 0x00000010000c7c82 */ /* 0x000fe20008000000 */
[----:B------:R-:W-:Y:S02]  /*03f0*/  UIMAD UR19, UR20, UR19, UR11 ;  /* 0x00000013141372a4 */ /* 0x000fe4000f8e020b */
[----:B------:R-:W-:-:S02]  /*0400*/  UISETP.NE.AND UP1, UPT, UR32, URZ, UPT ;  /* 0x000000ff2000728c */ /* 0x000fc4000bf25270 */
[----:B------:R-:W-:Y:S02]  /*0410*/  UIMAD.WIDE.U32 UR12, UR20, UR14, UR12 ;  /* 0x0000000e140c72a5 */ /* 0x000fe4000f8e000c */
[----:B------:R-:W-:Y:S01]  /*0420*/  @UP0 UIADD3 UR21, UPT, UPT, UR21, 0x1, URZ ;  /* 0x0000000115150890 */ /* 0x000fe2000fffe0ff */
[----:B0-2-4-:R-:W-:Y:S11]  /*0430*/  @!P2 EXIT ;  /* 0x000000000000a94d */ /* 0x015ff60003800000 */
[----:B------:R-:W0:Y:S01]  /*0440*/  S2R R67, SR_TID.X ;  /* 0x0000000000437919 */ /* 0x000e220000002100 */
[----:B------:R-:W-:Y:S02]  /*0450*/  @!UP2 UIADD3 UR21, UPT, UPT, -UR21, URZ, URZ ;  /* 0x000000ff1515a290 */ /* 0x000fe4000fffe1ff */
[----:B------:R-:W-:Y:S02]  /*0460*/  @!UP1 ULOP3.LUT UR21, URZ, UR32, URZ, 0x33, !UPT ;  /* 0x00000020ff159292 */ /* 0x000fe4000f8e33ff */
[----:B------:R-:W-:Y:S02]  /*0470*/  UIMAD UR13, UR20, UR15, UR13 ;  /* 0x0000000f140d72a4 */ /* 0x000fe4000f8e020d */
[----:B------:R-:W-:Y:S02]  /*0480*/  UIMAD.WIDE.U32 UR14, UR25, UR26, URZ ;  /* 0x0000001a190e72a5 */ /* 0x000fe4000f8e00ff */
[----:B------:R-:W-:Y:S02]  /*0490*/  USHF.R.S32.HI UR11, URZ, 0x1f, UR21 ;  /* 0x0000001fff0b7899 */ /* 0x000fe40008011415 */
[----:B------:R-:W-:-:S02]  /*04a0*/  UIMAD UR15, UR25, UR27, UR15 ;  /* 0x0000001b190f72a4 */ /* 0x000fc4000f8e020f */
[----:B------:R-:W-:Y:S01]  /*04b0*/  UIMAD UR16, UR11, UR28, URZ ;  /* 0x0000001c0b1072a4 */ /* 0x000fe2000f8e02ff */
[----:B------:R-:W1:Y:S01]  /*04c0*/  LDCU UR17, c[0x0][0x384] ;  /* 0x00007080ff1177ac */ /* 0x000e620008000800 */
[----:B------:R-:W-:Y:S02]  /*04d0*/  ULEA UR11, UP0, UR10, UR4, 0x2 ;  /* 0x000000040a0b7291 */ /* 0x000fe4000f8010ff */
[----:B------:R-:W-:Y:S02]  /*04e0*/  UIMAD.WIDE.U32 UR14, UR21, UR28, UR14 ;  /* 0x0000001c150e72a5 */ /* 0x000fe4000f8e000e */
[----:B------:R-:W-:Y:S02]  /*04f0*/  UIMAD UR4, UR21, UR29, UR16 ;  /* 0x0000001d150472a4 */ /* 0x000fe4000f8e0210 */
[----:B------:R-:W-:Y:S02]  /*0500*/  ULEA.HI.X UR16, UR10, UR5, UR19, 0x2, UP0 ;  /* 0x000000050a107291 */ /* 0x000fe400080f1413 */
[----:B------:R-:W-:Y:S01]  /*0510*/  UIADD3 UR4, UPT, UPT, UR15, UR4, URZ ;  /* 0x000000040f047290 */ /* 0x000fe2000fffe0ff */
[----:B------:R-:W2:Y:S01]  /*0520*/  LDCU UR18, c[0x0][0x38c] ;  /* 0x00007180ff1277ac */ /* 0x000ea20008000800 */
[----:B0-----:R-:W-:Y:S01]  /*0530*/  SHF.L.U32 R0, R67, 0x4, RZ ;  /* 0x0000000443007819 */ /* 0x001fe200000006ff */
[----:B------:R-:W-:Y:S01]  /*0540*/  ULEA UR8, UP0, UR14, UR8, 0x2 ;  /* 0x000000080e087291 */ /* 0x000fe2000f8010ff */
[----:B------:R-:W-:Y:S01]  /*0550*/  UMOV UR5, URZ ;  /* 0x000000ff00057c82 */ /* 0x000fe20008000000 */
[----:B-----5:R-:W-:-:S02]  /*0560*/  @P1 R2UR UR5, R4 ;  /* 0x00000000040512ca */ /* 0x020fc400000e0000 */
[----:B------:R-:W-:Y:S01]  /*0570*/  ULEA.HI.X UR9, UR14, UR9, UR4, 0x2, UP0 ;  /* 0x000000090e097291 */ /* 0x000fe200080f1404 */
[----:B------:R-:W-:Y:S01]  /*0580*/  LOP3.LUT R0, R0, 0x3e00, RZ, 0xc0, !PT ;  /* 0x00003e0000007812 */ /* 0x000fe200078ec0ff */
[----:B------:R-:W-:Y:S01]  /*0590*/  ULEA UR6, UP1, UR12, UR6, 0x2 ;  /* 0x000000060c067291 */ /* 0x000fe2000f8210ff */
[----:B------:R-:W-:Y:S01]  /*05a0*/  UMOV UR4, URZ ;  /* 0x000000ff00047c82 */ /* 0x000fe20008000000 */
[----:B------:R-:W-:Y:S01]  /*05b0*/  @P0 R2UR UR4, R2 ;  /* 0x00000000020402ca */ /* 0x000fe200000e0000 */
[----:B-1----:R-:W-:Y:S01]  /*05c0*/  UIMAD UR20, UR25, UR17, UR20 ;  /* 0x00000011191472a4 */ /* 0x002fe2000f8e0214 */
[----:B------:R-:W-:Y:S01]  /*05d0*/  LOP3.LUT R5, R0, 0x1f, R67, 0xf8, !PT ;  /* 0x0000001f00057812 */ /* 0x000fe200078ef843 */
[----:B------:R-:W-:Y:S02]  /*05e0*/  ULEA.HI.X UR7, UR12, UR7, UR13, 0x2, UP1 ;  /* 0x000000070c077291 */ /* 0x000fe400088f140d */
[----:B------:R-:W-:Y:S01]  /*05f0*/  UIMAD UR10, UR20, UR30, URZ ;  /* 0x0000001e140a72a4 */ /* 0x000fe2000f8e02ff */
[----:B------:R-:W-:Y:S01]  /*0600*/  UMOV UR12, UR6 ;  /* 0x00000006000c7c82 */ /* 0x000fe20008000000 */
[----:B------:R-:W-:-:S02]  /*0610*/  UMOV UR6, URZ ;  /* 0x000000ff00067c82 */ /* 0x000fc40008000000 */
[----:B--2---:R-:W-:Y:S01]  /*0620*/  UIMAD UR10, UR10, UR18, URZ ;  /* 0x000000120a0a72a4 */ /* 0x004fe2000f8e02ff */
[----:B------:R-:W-:Y:S01]  /*0630*/  UMOV UR13, UR16 ;  /* 0x00000010000d7c82 */ /* 0x000fe20008000000 */
[----:B------:R-:W-:Y:S01]  /*0640*/  UMOV UR14, UR7 ;  /* 0x00000007000e7c82 */ /* 0x000fe20008000000 */
[----:B------:R-:W-:Y:S01]  /*0650*/  UMOV UR15, UR8 ;  /* 0x00000008000f7c82 */ /* 0x000fe20008000000 */
[----:B------:R-:W-:-:S08]  /*0660*/  UMOV UR20, UR9 ;  /* 0x0000000900147c82 */ /* 0x000fd00008000000 */
.L_x_777:
[----:B------:R-:W0:Y:S01]  /*0670*/  LDCU UR19, c[0x0][0x388] ;  /* 0x00007100ff1377ac */ /* 0x000e220008000800 */
[----:B------:R-:W-:Y:S01]  /*0680*/  SHF.L.U32 R66, R67, 0x4, RZ ;  /* 0x0000000443427819 */ /* 0x000fe200000006ff */
[----:B--2---:R-:W-:Y:S01]  /*0690*/  HFMA2 R15, -RZ, RZ, 0, 0 ;  /* 0x00000000ff0f7431 */ /* 0x004fe200000001ff */
[----:B------:R-:W-:Y:S02]  /*06a0*/  LOP3.LUT R29, R29, 0xfffffeff, RZ, 0xc0, !PT ;  /* 0xfffffeff1d1d7812 */ /* 0x000fe400078ec0ff */
[----:B------:R-:W-:Y:S02]  /*06b0*/  CS2R R10, SRZ ;  /* 0x00000000000a7805 */ /* 0x000fe4000001ff00 */
        /* <DEDUP_REMOVED lines=18> */
[----:B------:R-:W-:Y:S01]  /*07e0*/  ISETP.GE.AND P4, PT, R7, UR7, PT ;  /* 0x0000000707007c0c */ /* 0x000fe2000bf86270 */
[----:B------:R-:W-:Y:S01]  /*07f0*/  BAR.SYNC.DEFER_BLOCKING 0x0 ;  /* 0x0000000000007b1d */ /* 0x000fe20000010000 */
[C---:B------:R-:W-:Y:S02]  /*0800*/  LOP3.LUT R0, R27.reuse, 0x80, RZ, 0xfc, !PT ;  /* 0x000000801b007812 */ /* 0x040fe400078efcff */
[----:B------:R-:W-:-:S02]  /*0810*/  LOP3.LUT R3, R27, 0xa0, RZ, 0xfc, !PT ;  /* 0x000000a01b037812 */ /* 0x000fc400078efcff */
[----:B------:R-:W-:Y:S01]  /*0820*/  ISETP.GE.AND P3, PT, R0, UR7, PT ;  /* 0x0000000700007c0c */ /* 0x000fe2000bf66270 */
[----:B------:R-:W-:Y:S01]  /*0830*/  HFMA2 R0, -RZ, RZ, 0, 0 ;  /* 0x00000000ff007431 */ /* 0x000fe200000001ff */
[----:B------:R-:W-:Y:S02]  /*0840*/  @P0 LOP3.LUT R29, R29, 0x100, RZ, 0xfc, !PT ;  /* 0x000001001d1d0812 */ /* 0x000fe400078efcff */
[----:B------:R-:W-:Y:S02]  /*0850*/  LEA R2, P0, R27, UR12, 0x2 ;  /* 0x0000000c1b027c11 */ /* 0x000fe4000f8010ff */
[----:B------:R-:W-:Y:S02]  /*0860*/  LOP3.LUT R29, R29, 0xffffff7f, RZ, 0xc0, !PT ;  /* 0xffffff7f1d1d7812 */ /* 0x000fe400078ec0ff */
[----:B------:R-:W-:Y:S02]  /*0870*/  ISETP.GE.AND P2, PT, R3, UR7, PT ;  /* 0x0000000703007c0c */ /* 0x000fe4000bf46270 */
[----:B------:R-:W-:-:S02]  /*0880*/  @P6 LOP3.LUT R29, R29, 0x80, RZ, 0xfc, !PT ;  /* 0x000000801d1d6812 */ /* 0x000fc400078efcff */
[----:B------:R-:W-:Y:S02]  /*0890*/  IADD3.X R3, PT, PT, RZ, UR14, RZ, P0, !PT ;  /* 0x0000000eff037c10 */ /* 0x000fe400087fe4ff */
[----:B------:R-:W-:Y:S02]  /*08a0*/  LOP3.LUT R29, R29, 0xffffffbf, RZ, 0xc0, !PT ;  /* 0xffffffbf1d1d7812 */ /* 0x000fe400078ec0ff */
[----:B------:R-:W-:Y:S02]  /*08b0*/  LOP3.LUT R6, R27, 0xc0, RZ, 0xfc, !PT ;  /* 0x000000c01b067812 */ /* 0x000fe400078efcff */
[----:B------:R-:W-:Y:S01]  /*08c0*/  @P5 LOP3.LUT R29, R29, 0x40, RZ, 0xfc, !PT ;  /* 0x000000401d1d5812 */ /* 0x000fe200078efcff */
[----:B------:R-:W2:Y:S01]  /*08d0*/  @!P4 LDG.E R8, desc[UR22][R4.64+0x180] ;  /* 0x000180160408c981 */ /* 0x000ea2000c1e1900 */
[----:B------:R-:W-:Y:S02]  /*08e0*/  ISETP.GE.AND P1, PT, R6, UR7, PT ;  /* 0x0000000706007c0c */ /* 0x000fe4000bf26270 */
[----:B------:R-:W-:-:S02]  /*08f0*/  CS2R R6, SRZ ;  /* 0x0000000000067805 */ /* 0x000fc4000001ff00 */
[----:B------:R-:W-:Y:S01]  /*0900*/  LOP3.LUT R29, R29, 0xffffffdf, RZ, 0xc0, !PT ;  /* 0xffffffdf1d1d7812 */ /* 0x000fe200078ec0ff */
[----:B------:R-:W3:Y:S01]  /*0910*/  @!P2 LDG.E R10, desc[UR22][R4.64+0x280] ;  /* 0x00028016040aa981 */ /* 0x000ee2000c1e1900 */
[----:B------:R-:W-:Y:S02]  /*0920*/  MOV R25, RZ ;  /* 0x000000ff00197202 */ /* 0x000fe40000000f00 */
[----:B------:R-:W-:Y:S01]  /*0930*/  @P4 LOP3.LUT R29, R29, 0x20, RZ, 0xfc, !PT ;  /* 0x000000201d1d4812 */ /* 0x000fe200078efcff */
[----:B------:R-:W4:Y:S03]  /*0940*/  @!P6 LDG.E R6, desc[UR22][R4.64+0x80] ;  /* 0x000080160406e981 */ /* 0x000f26000c1e1900 */
[C---:B------:R-:W-:Y:S01]  /*0950*/  LOP3.LUT P0, RZ, R29.reuse, 0x100, RZ, 0xc0, !PT ;  /* 0x000001001dff7812 */ /* 0x040fe2000780c0ff */
[----:B------:R-:W5:Y:S01]  /*0960*/  @!P5 LDG.E R7, desc[UR22][R4.64+0x100] ;  /* 0x000100160407d981 */ /* 0x000f62000c1e1900 */
[----:B------:R-:W-:-:S02]  /*0970*/  LOP3.LUT R29, R29, 0xffffffef, RZ, 0xc0, !PT ;  /* 0xffffffef1d1d7812 */ /* 0x000fc400078ec0ff */
[----:B------:R-:W-:Y:S01]  /*0980*/  LOP3.LUT R12, R27, 0xe0, RZ, 0xfc, !PT ;  /* 0x000000e01b0c7812 */ /* 0x000fe200078efcff */
[----:B------:R-:W3:Y:S01]  /*0990*/  @!P1 LDG.E R11, desc[UR22][R4.64+0x300] ;  /* 0x00030016040b9981 */ /* 0x000ee2000c1e1900 */
[----:B------:R-:W-:Y:S02]  /*09a0*/  @P3 LOP3.LUT R29, R29, 0x10, RZ, 0xfc, !PT ;  /* 0x000000101d1d3812 */ /* 0x000fe400078efcff */
[----:B------:R-:W-:Y:S01]  /*09b0*/  LOP3.LUT R14, R27, 0x100, RZ, 0xfc, !PT ;  /* 0x000001001b0e7812 */ /* 0x000fe200078efcff */
[----:B------:R-:W3:Y:S01]  /*09c0*/  @!P3 LDG.E R9, desc[UR22][R4.64+0x200] ;  /* 0x000200160409b981 */ /* 0x000ee2000c1e1900 */
[----:B------:R-:W-:-:S03]  /*09d0*/  LOP3.LUT R29, R29, 0xfffffff7, RZ, 0xc0, !PT ;  /* 0xfffffff71d1d7812 */ /* 0x000fc600078ec0ff */
[----:B------:R-:W2:Y:S01]  /*09e0*/  @!P0 LDG.E R0, desc[UR22][R4.64] ;  /* 0x0000001604008981 */ /* 0x000ea2000c1e1900 */
[----:B------:R-:W-:Y:S02]  /*09f0*/  @P2 LOP3.LUT R29, R29, 0x8, RZ, 0xfc, !PT ;  /* 0x000000081d1d2812 */ /* 0x000fe400078efcff */
[----:B------:R-:W-:Y:S02]  /*0a00*/  ISETP.GE.AND P0, PT, R12, UR7, PT ;  /* 0x000000070c007c0c */ /* 0x000fe4000bf06270 */
[----:B------:R-:W-:-:S04]  /*0a10*/  LOP3.LUT R29, R29, 0xfffffffb, RZ, 0xc0, !PT ;  /* 0xfffffffb1d1d7812 */ /* 0x000fc800078ec0ff */
[----:B------:R-:W-:-:S04]  /*0a20*/  @P1 LOP3.LUT R29, R29, 0x4, RZ, 0xfc, !PT ;  /* 0x000000041d1d1812 */ /* 0x000fc800078efcff */
[----:B------:R-:W-:-:S03]  /*0a30*/  LOP3.LUT R29, R29, 0xfffffffd, RZ, 0xc0, !PT ;  /* 0xfffffffd1d1d7812 */ /* 0x000fc600078ec0ff */
[----:B------:R-:W3:Y:S01]  /*0a40*/  @!P0 LDG.E R13, desc[UR22][R4.64+0x380] ;  /* 0x00038016040d8981 */ /* 0x000ee2000c1e1900 */
        /* <DEDUP_REMOVED lines=8> */
[----:B------:R-:W3:Y:S01]  /*0ad0*/  @!P0 LDG.E R15, desc[UR22][R4.64+0x400] ;  /* 0x00040016040f8981 */ /* 0x000ee2000c1e1900 */
        /* <DEDUP_REMOVED lines=8> */
[----:B------:R-:W3:Y:S01]  /*0b60*/  @!P0 LDG.E R17, desc[UR22][R4.64+0x480] ;  /* 0x0004801604118981 */ /* 0x000ee2000c1e1900 */
[----:B------:R-:W-:-:S03]  /*0b70*/  ISETP.GE.AND P5, PT, R12, UR7, PT ;  /* 0x000000070c007c0c */ /* 0x000fc6000bfa6270 */
[----:B------:R-:W3:Y:S01]  /*0b80*/  @!P1 LDG.E R19, desc[UR22][R4.64+0x500] ;  /* 0x0005001604139981 */ /* 0x000ee2000c1e1900 */
[----:B------:R-:W-:-:S03]  /*0b90*/  ISETP.GE.AND P6, PT, R16, UR7, PT ;  /* 0x0000000710007c0c */ /* 0x000fc6000bfc6270 */
[----:B------:R-:W3:Y:S04]  /*0ba0*/  @!P2 LDG.E R21, desc[UR22][R4.64+0x580] ;  /* 0x000580160415a981 */ /* 0x000ee8000c1e1900 */
[----:B------:R-:W3:Y:S04]  /*0bb0*/  @!P3 LDG.E R23, desc[UR22][R4.64+0x600] ;  /* 0x000600160417b981 */ /* 0x000ee8000c1e1900 */
[----:B------:R-:W3:Y:S01]  /*0bc0*/  @!P4 LDG.E R25, desc[UR22][R4.64+0x680] ;  /* 0x000680160419c981 */ /* 0x000ee2000c1e1900 */
[----:B------:R-:W-:Y:S01]  /*0bd0*/  HFMA2 R14, -RZ, RZ, 0, 0 ;  /* 0x00000000ff0e7431 */ /* 0x000fe200000001ff */
[----:B------:R-:W-:-:S05]  /*0be0*/  MOV R18, RZ ;  /* 0x000000ff00127202 */ /* 0x000fca0000000f00 */
[----:B------:R-:W3:Y:S04]  /*0bf0*/  @!P5 LDG.E R14, desc[UR22][R4.64+0x700] ;  /* 0x00070016040ed981 */ /* 0x000ee8000c1e1900 */
[----:B------:R0:W3:Y:S01]  /*0c00*/  @!P6 LDG.E R18, desc[UR22][R4.64+0x780] ;  /* 0x000780160412e981 */ /* 0x0000e2000c1e1900 */
        /* <DEDUP_REMOVED lines=20> */
[----:B------:R-:W-:-:S02]  /*0d50*/  IADD3 R27, PT, PT, R12, 0x20, RZ ;  /* 0x000000200c1b7810 */ /* 0x000fc40007ffe0ff */
[----:B------:R-:W-:Y:S01]  /*0d60*/  P2R R30, PR, RZ, 0x1 ;  /* 0x00000001ff1e7803 */ /* 0x000fe20000000000 */
[----:B0-----:R-:W-:Y:S01]  /*0d70*/  ULEA UR21, UR21, UR7, 0x18 ;  /* 0x0000000715157291 */ /* 0x001fe2000f8ec0ff */
[----:B------:R-:W-:Y:S02]  /*0d80*/  LOP3.LUT P0, RZ, R29, 0x100, RZ, 0xc0, !PT ;  /* 0x000001001dff7812 */ /* 0x000fe4000780c0ff */
[C---:B------:R-:W-:Y:S02]  /*0d90*/  IADD3 R29, PT, PT, R12.reuse, 0x40, RZ ;  /* 0x000000400c1d7810 */ /* 0x040fe40007ffe0ff */
[C---:B------:R-:W-:Y:S02]  /*0da0*/  IADD3 R31, PT, PT, R12.reuse, 0x60, RZ ;  /* 0x000000600c1f7810 */ /* 0x040fe40007ffe0ff */
[C---:B------:R-:W-:Y:S02]  /*0db0*/  LEA.HI.SX32 R16, R12.reuse, R12, 0x1b ;  /* 0x0000000c0c107211 */ /* 0x040fe400078fdaff */
[----:B------:R-:W-:-:S02]  /*0dc0*/  IADD3 R33, PT, PT, R12, 0x80, RZ ;  /* 0x000000800c217810 */ /* 0x000fc40007ffe0ff */
[-C--:B------:R-:W-:Y:S02]  /*0dd0*/  LEA.HI.SX32 R27, R27, R12.reuse, 0x1b ;  /* 0x0000000c1b1b7211 */ /* 0x080fe400078fdaff */
[-C--:B------:R-:W-:Y:S02]  /*0de0*/  LEA.HI.SX32 R29, R29, R12.reuse, 0x1b ;  /* 0x0000000c1d1d7211 */ /* 0x080fe400078fdaff */
[-C--:B------:R-:W-:Y:S02]  /*0df0*/  LEA.HI.SX32 R31, R31, R12.reuse, 0x1b ;  /* 0x0000000c1f1f7211 */ /* 0x080fe400078fdaff */
[----:B------:R-:W-:Y:S02]  /*0e00*/  IADD3 R5, PT, PT, R12, 0xa0, RZ ;  /* 0x000000a00c057810 */ /* 0x000fe40007ffe0ff */
[----:B------:R-:W-:Y:S02]  /*0e10*/  LEA R74, R16, UR21, 0x2 ;  /* 0x00000015104a7c11 */ /* 0x000fe4000f8e10ff */
[----:B------:R-:W-:-:S02]  /*0e20*/  LEA.HI.SX32 R33, R33, R12, 0x1b ;  /* 0x0000000c21217211 */ /* 0x000fc400078fdaff */
[----:B------:R-:W-:Y:S02]  /*0e30*/  LEA R73, R27, UR21, 0x2 ;  /* 0x000000151b497c11 */ /* 0x000fe4000f8e10ff */
[----:B------:R-:W-:Y:S02]  /*0e40*/  LEA R72, R29, UR21, 0x2 ;  /* 0x000000151d487c11 */ /* 0x000fe4000f8e10ff */
[----:B------:R-:W-:Y:S02]  /*0e50*/  IADD3 R27, PT, PT, R12, 0xc0, RZ ;  /* 0x000000c00c1b7810 */ /* 0x000fe40007ffe0ff */
[----:B------:R-:W-:Y:S02]  /*0e60*/  LEA R60, R31, UR21, 0x2 ;  /* 0x000000151f3c7c11 */ /* 0x000fe4000f8e10ff */
[----:B------:R-:W-:Y:S02]  /*0e70*/  LEA.HI.SX32 R5, R5, R12, 0x1b ;  /* 0x0000000c05057211 */ /* 0x000fe400078fdaff */
[----:B------:R-:W-:-:S02]  /*0e80*/  LEA R59, R33, UR21, 0x2 ;  /* 0x00000015213b7c11 */ /* 0x000fc4000f8e10ff */
[C---:B------:R-:W-:Y:S02]  /*0e90*/  IADD3 R29, PT, PT, R12.reuse, 0xe0, RZ ;  /* 0x000000e00c1d7810 */ /* 0x040fe40007ffe0ff */
[C---:B------:R-:W-:Y:S02]  /*0ea0*/  IADD3 R31, PT, PT, R12.reuse, 0x100, RZ ;  /* 0x000001000c1f7810 */ /* 0x040fe40007ffe0ff */
[----:B------:R-:W-:Y:S02]  /*0eb0*/  LEA.HI.SX32 R27, R27, R12, 0x1b ;  /* 0x0000000c1b1b7211 */ /* 0x000fe400078fdaff */
[C---:B------:R-:W-:Y:S02]  /*0ec0*/  IADD3 R33, PT, PT, R12.reuse, 0x120, RZ ;  /* 0x000001200c217810 */ /* 0x040fe40007ffe0ff */
[----:B------:R-:W-:Y:S02]  /*0ed0*/  LEA R58, R5, UR21, 0x2 ;  /* 0x00000015053a7c11 */ /* 0x000fe4000f8e10ff */
[----:B------:R-:W-:-:S02]  /*0ee0*/  IADD3 R5, PT, PT, R12, 0x140, RZ ;  /* 0x000001400c057810 */ /* 0x000fc40007ffe0ff */
[-C--:B------:R-:W-:Y:S02]  /*0ef0*/  LEA.HI.SX32 R29, R29, R12.reuse, 0x1b ;  /* 0x0000000c1d1d7211 */ /* 0x080fe400078fdaff */
[-C--:B------:R-:W-:Y:S02]  /*0f00*/  LEA.HI.SX32 R31, R31, R12.reuse, 0x1b ;  /* 0x0000000c1f1f7211 */ /* 0x080fe400078fdaff */
[----:B------:R-:W-:Y:S02]  /*0f10*/  LEA R57, R27, UR21, 0x2 ;  /* 0x000000151b397c11 */ /* 0x000fe4000f8e10ff */
[-C--:B------:R-:W-:Y:S02]  /*0f20*/  LEA.HI.SX32 R33, R33, R12.reuse, 0x1b ;  /* 0x0000000c21217211 */ /* 0x080fe400078fdaff */
[----:B------:R-:W-:Y:S02]  /*0f30*/  IADD3 R27, PT, PT, R12, 0x1a0, RZ ;  /* 0x000001a00c1b7810 */ /* 0x000fe40007ffe0ff */
[----:B------:R-:W-:-:S02]  /*0f40*/  LEA.HI.SX32 R5, R5, R12, 0x1b ;  /* 0x0000000c05057211 */ /* 0x000fc400078fdaff */
[----:B------:R-:W-:Y:S02]  /*0f50*/  LEA R56, R29, UR21, 0x2 ;  /* 0x000000151d387c11 */ /* 0x000fe4000f8e10ff */
[----:B------:R-:W-:Y:S02]  /*0f60*/  LEA R55, R31, UR21, 0x2 ;  /* 0x000000151f377c11 */ /* 0x000fe4000f8e10ff */
[----:B------:R-:W-:Y:S02]  /*0f70*/  LEA R54, R33, UR21, 0x2 ;  /* 0x0000001521367c11 */ /* 0x000fe4000f8e10ff */
[C---:B------:R-:W-:Y:S02]  /*0f80*/  IADD3 R29, PT, PT, R12.reuse, 0x1c0, RZ ;  /* 0x000001c00c1d7810 */ /* 0x040fe40007ffe0ff */
[----:B------:R-:W-:Y:S02]  /*0f90*/  IADD3 R31, PT, PT, R12, 0x1e0, RZ ;  /* 0x000001e00c1f7810 */ /* 0x000fe40007ffe0ff */
[----:B------:R-:W-:-:S02]  /*0fa0*/  LEA.HI.SX32 R27, R27, R12, 0x1b ;  /* 0x0000000c1b1b7211 */ /* 0x000fc400078fdaff */
[----:B------:R-:W-:Y:S02]  /*0fb0*/  LEA R53, R5, UR21, 0x2 ;  /* 0x0000001505357c11 */ /* 0x000fe4000f8e10ff */
[-C--:B------:R-:W-:Y:S02]  /*0fc0*/  LEA.HI.SX32 R29, R29, R12.reuse, 0x1b ;  /* 0x0000000c1d1d7211 */ /* 0x080fe400078fdaff */
[----:B------:R-:W-:Y:S02]  /*0fd0*/  LEA.HI.SX32 R31, R31, R12, 0x1b ;  /* 0x0000000c1f1f7211 */ /* 0x000fe400078fdaff */
[----:B------:R-:W-:Y:S02]  /*0fe0*/  LEA R50, R27, UR21, 0x2 ;  /* 0x000000151b327c11 */ /* 0x000fe4000f8e10ff */
[----:B------:R-:W-:Y:S02]  /*0ff0*/  LEA R49, R29, UR21, 0x2 ;  /* 0x000000151d317c11 */ /* 0x000fe4000f8e10ff */
[----:B------:R-:W-:Y:S01]  /*1000*/  LEA R48, R31, UR21, 0x2 ;  /* 0x000000151f307c11 */ /* 0x000fe2000f8e10ff */
[----:B------:R-:W-:Y:S01]  /*1010*/  HFMA2 R16, -RZ, RZ, 0, 0 ;  /* 0x00000000ff107431 */ /* 0x000fe200000001ff */
[----:B--2---:R-:W-:Y:S04]  /*1020*/  STS [R74], R0 ;  /* 0x000000004a007388 */ /* 0x004fe80000000800 */
[----:B----4-:R-:W-:Y:S04]  /*1030*/  STS [R73+0x80], R6 ;  /* 0x0000800649007388 */ /* 0x010fe80000000800 */
[----:B-----5:R0:W-:Y:S04]  /*1040*/  STS [R72+0x100], R7 ;  /* 0x0001000748007388 */ /* 0x0201e80000000800 */
[----:B------:R-:W-:Y:S04]  /*1050*/  STS [R60+0x180], R8 ;  /* 0x000180083c007388 */ /* 0x000fe80000000800 */
[----:B---3--:R1:W-:Y:S01]  /*1060*/  STS [R59+0x200], R9 ;  /* 0x000200093b007388 */ /* 0x0083e20000000800 */
[----:B0-----:R-:W-:-:S04]  /*1070*/  IADD3 R7, PT, PT, R12, 0x160, RZ ;  /* 0x000001600c077810 */ /* 0x001fc80007ffe0ff */
[-C--:B------:R-:W-:Y:S02]  /*1080*/  LEA.HI.SX32 R7, R7, R12.reuse, 0x1b ;  /* 0x0000000c07077211 */ /* 0x080fe400078fdaff */
[----:B-1----:R-:W-:Y:S01]  /*1090*/  IADD3 R9, PT, PT, R12, 0x180, RZ ;  /* 0x000001800c097810 */ /* 0x002fe20007ffe0ff */
[----:B------:R-:W-:Y:S03]  /*10a0*/  STS [R58+0x280], R10 ;  /* 0x0002800a3a007388 */ /* 0x000fe60000000800 */
[----:B------:R-:W-:Y:S01]  /*10b0*/  LEA.HI.SX32 R9, R9, R12, 0x1b ;  /* 0x0000000c09097211 */ /* 0x000fe200078fdaff */
[----:B------:R0:W-:Y:S01]  /*10c0*/  STS [R57+0x300], R11 ;  /* 0x0003000b39007388 */ /* 0x0001e20000000800 */
[----:B------:R-:W-:Y:S02]  /*10d0*/  LEA R52, R7, UR21, 0x2 ;  /* 0x0000001507347c11 */ /* 0x000fe4000f8e10ff */
[----:B------:R-:W-:Y:S01]  /*10e0*/  LEA R51, R9, UR21, 0x2 ;  /* 0x0000001509337c11 */ /* 0x000fe2000f8e10ff */
[----:B------:R1:W-:Y:S01]  /*10f0*/  STS [R56+0x380], R13 ;  /* 0x0003800d38007388 */ /* 0x0003e20000000800 */
[----:B------:R-:W-:-:S03]  /*1100*/  IMAD R12, R65, 0xf, R12 ;  /* 0x0000000f410c7824 */ /* 0x000fc600078e020c */
[----:B------:R2:W-:Y:S02]  /*1110*/  STS [R55+0x400], R15 ;  /* 0x0004000f37007388 */ /* 0x0005e40000000800 */
[C---:B------:R-:W-:Y:S02]  /*1120*/  IADD3 R5, PT, PT, R12.reuse, 0x1, RZ ;  /* 0x000000010c057810 */ /* 0x040fe40007ffe0ff */
[C---:B------:R-:W-:Y:S01]  /*1130*/  IADD3 R7, PT, PT, R12.reuse, 0x2, RZ ;  /* 0x000000020c077810 */ /* 0x040fe20007ffe0ff */
[----:B------:R3:W-:Y:S04]  /*1140*/  STS [R54+0x480], R17 ;  /* 0x0004801136007388 */ /* 0x0007e80000000800 */
[----:B------:R4:W-:Y:S01]  /*1150*/  STS [R53+0x500], R19 ;  /* 0x0005001335007388 */ /* 0x0009e20000000800 */
[----:B------:R-:W-:-:S03]  /*1160*/  IADD3 R9, PT, PT, R12, 0x3, RZ ;  /* 0x000000030c097810 */ /* 0x000fc60007ffe0ff */
[----:B------:R5:W-:Y:S01]  /*1170*/  STS [R52+0x580], R21 ;  /* 0x0005801534007388 */ /* 0x000be20000000800 */
[----:B0-----:R-:W-:-:S03]  /*1180*/  IADD3 R11, PT, PT, R12, 0x4, RZ ;  /* 0x000000040c0b7810 */ /* 0x001fc60007ffe0ff */
[----:B------:R0:W-:Y:S01]  /*1190*/  STS [R51+0x600], R23 ;  /* 0x0006001733007388 */ /* 0x0001e20000000800 */
[C---:B-1----:R-:W-:Y:S02]  /*11a0*/  IADD3 R13, PT, PT, R12.reuse, 0x5, RZ ;  /* 0x000000050c0d7810 */ /* 0x042fe40007ffe0ff */
[C---:B--2---:R-:W-:Y:S01]  /*11b0*/  IADD3 R15, PT, PT, R12.reuse, 0x6, RZ ;  /* 0x000000060c0f7810 */ /* 0x044fe20007ffe0ff */
[----:B------:R1:W-:Y:S01]  /*11c0*/  STS [R50+0x680], R25 ;  /* 0x0006801932007388 */ /* 0x0003e20000000800 */
[C---:B---3--:R-:W-:Y:S02]  /*11d0*/  IADD3 R17, PT, PT, R12.reuse, 0x7, RZ ;  /* 0x000000070c117810 */ /* 0x048fe40007ffe0ff */
[C---:B----4-:R-:W-:Y:S02]  /*11e0*/  IADD3 R19, PT, PT, R12.reuse, 0x8, RZ ;  /* 0x000000080c137810 */ /* 0x050fe40007ffe0ff */
[C---:B-----5:R-:W-:Y:S02]  /*11f0*/  IADD3 R21, PT, PT, R12.reuse, 0x9, RZ ;  /* 0x000000090c157810 */ /* 0x060fe40007ffe0ff */
[----:B0-----:R-:W-:-:S02]  /*1200*/  IADD3 R23, PT, PT, R12, 0xa, RZ ;  /* 0x0000000a0c177810 */ /* 0x001fc40007ffe0ff */
[C---:B------:R-:W-:Y:S02]  /*1210*/  IADD3 R27, PT, PT, R12.reuse, 0xc, RZ ;  /* 0x0000000c0c1b7810 */ /* 0x040fe40007ffe0ff */
[C---:B-1----:R-:W-:Y:S02]  /*1220*/  IADD3 R25, PT, PT, R12.reuse, 0xb, RZ ;  /* 0x0000000b0c197810 */ /* 0x042fe40007ffe0ff */
        /* <DEDUP_REMOVED lines=56> */
[----:B0-----:R-:W-:-:S03]  /*15b0*/  CS2R R18, SRZ ;  /* 0x0000000000127805 */ /* 0x001fc6000001ff00 */
[----:B------:R-:W2:Y:S01]  /*15c0*/  @!P0 LDG.E R16, desc[UR22][R2.64] ;  /* 0x0000001602108981 */ /* 0x000ea2000c1e1900 */
[----:B------:R-:W-:-:S13]  /*15d0*/  ISETP.NE.AND P0, PT, R30, RZ, PT ;  /* 0x000000ff1e00720c */ /* 0x000fda0003f05270 */
[----:B------:R-:W3:Y:S01]  /*15e0*/  @!P0 LDG.E R17, desc[UR22][R2.64+0x80] ;  /* 0x0000801602118981 */ /* 0x000ee2000c1e1900 */
[----:B------:R-:W-:-:S13]  /*15f0*/  ISETP.NE.AND P0, PT, R32, RZ, PT ;  /* 0x000000ff2000720c */ /* 0x000fda0003f05270 */
[----:B------:R-:W4:Y:S01]  /*1600*/  @!P0 LDG.E R18, desc[UR22][R2.64+0x100] ;  /* 0x0001001602128981 */ /* 0x000f22000c1e1900 */
[----:B------:R-:W-:Y:S01]  /*1610*/  ISETP.NE.AND P0, PT, R34, RZ, PT ;  /* 0x000000ff2200720c */ /* 0x000fe20003f05270 */
[----:B------:R-:W-:-:S12]  /*1620*/  HFMA2 R20, -RZ, RZ, 0, 0 ;  /* 0x00000000ff147431 */ /* 0x000fd800000001ff */
        /* <DEDUP_REMOVED lines=15> */
[----:B------:R-:W-:Y:S02]  /*1720*/  MOV R25, RZ ;  /* 0x000000ff00197202 */ /* 0x000fe40000000f00 */
[----:B------:R-:W-:Y:S02]  /*1730*/  CS2R R30, SRZ ;  /* 0x00000000001e7805 */ /* 0x000fe4000001ff00 */
        /* <DEDUP_REMOVED lines=110> */
.L_x_739:
[----:B------:R-:W-:Y:S05]  /*1e20*/  BSYNC.RECONVERGENT B0 ;  /* 0x0000000000007941 */ /* 0x000fea0003800200 */
.L_x_738:
        /* <DEDUP_REMOVED lines=34> */
.L_x_741:
[----:B------:R-:W-:Y:S05]  /*2050*/  BSYNC.RECONVERGENT B0 ;  /* 0x0000000000007941 */ /* 0x000fea0003800200 */
.L_x_740:
        /* <DEDUP_REMOVED lines=36> */
.L_x_743:
[----:B------:R-:W-:Y:S05]  /*22a0*/  BSYNC.RECONVERGENT B0 ;  /* 0x0000000000007941 */ /* 0x000fea0003800200 */
.L_x_742:
        /* <DEDUP_REMOVED lines=34> */
.L_x_745:
[----:B------:R-:W-:Y:S05]  /*24d0*/  BSYNC.RECONVERGENT B0 ;  /* 0x0000000000007941 */ /* 0x000fea0003800200 */
.L_x_744:
        /* <DEDUP_REMOVED lines=36> */
.L_x_747:
[----:B------:R-:W-:Y:S05]  /*2720*/  BSYNC.RECONVERGENT B0 ;  /* 0x0000000000007941 */ /* 0x000fea0003800200 */
.L_x_746:
        /* <DEDUP_REMOVED lines=34> */
.L_x_749:
[----:B------:R-:W-:Y:S05]  /*2950*/  BSYNC.RECONVERGENT B0 ;  /* 0x0000000000007941 */ /* 0x000fea0003800200 */
.L_x_748:
        /* <DEDUP_REMOVED lines=36> */
.L_x_751:
[----:B------:R-:W-:Y:S05]  /*2ba0*/  BSYNC.RECONVERGENT B0 ;  /* 0x0000000000007941 */ /* 0x000fea0003800200 */
.L_x_750:
        /* <DEDUP_REMOVED lines=34> */
.L_x_753:
[----:B------:R-:W-:Y:S05]  /*2dd0*/  BSYNC.RECONVERGENT B0 ;  /* 0x0000000000007941 */ /* 0x000fea0003800200 */
.L_x_752:
        /* <DEDUP_REMOVED lines=37> */
.L_x_755:
[----:B------:R-:W-:Y:S05]  /*3030*/  BSYNC.RECONVERGENT B0 ;  /* 0x0000000000007941 */ /* 0x000fea0003800200 */
.L_x_754:
        /* <DEDUP_REMOVED lines=39> */
.L_x_757:
[----:B------:R-:W-:Y:S05]  /*32b0*/  BSYNC.RECONVERGENT B0 ;  /* 0x0000000000007941 */ /* 0x000fea0003800200 */
.L_x_756:
        /* <DEDUP_REMOVED lines=45> */
.L_x_759:
[----:B------:R-:W-:Y:S05]  /*3590*/  BSYNC.RECONVERGENT B0 ;  /* 0x0000000000007941 */ /* 0x000fea0003800200 */
.L_x_758:
        /* <DEDUP_REMOVED lines=32> */
.L_x_761:
[----:B------:R-:W-:Y:S05]  /*37a0*/  BSYNC.RECONVERGENT B0 ;  /* 0x0000000000007941 */ /* 0x000fea0003800200 */
.L_x_760:
        /* <DEDUP_REMOVED lines=32> */
.L_x_763:
[----:B------:R-:W-:Y:S05]  /*39b0*/  BSYNC.RECONVERGENT B0 ;  /* 0x0000000000007941 */ /* 0x000fea0003800200 */
.L_x_762:
        /* <DEDUP_REMOVED lines=32> */
.L_x_765:
[----:B------:R-:W-:Y:S05]  /*3bc0*/  BSYNC.RECONVERGENT B0 ;  /* 0x0000000000007941 */ /* 0x000fea0003800200 */
.L_x_764:
        /* <DEDUP_REMOVED lines=32> */
.L_x_767:
[----:B------:R-:W-:Y:S05]  /*3dd0*/  BSYNC.RECONVERGENT B0 ;  /* 0x0000000000007941 */ /* 0x000fea0003800200 */
.L_x_766:
        /* <DEDUP_REMOVED lines=32> */
.L_x_769:
[----:B------:R-:W-:Y:S05]  /*3fe0*/  BSYNC.RECONVERGENT B0 ;  /* 0x0000000000007941 */ /* 0x000fea0003800200 */
.L_x_768:
        /* <DEDUP_REMOVED lines=9> */
[----:B------:R-:W0:Y:S01]  /*4080*/  S2UR UR43, SR_CTAID.Y ;  /* 0x00000000002b79c3 */ /* 0x000e220000002600 */
[----:B------:R-:W0:Y:S01]  /*4090*/  LDCU.64 UR16, c[0x0][0x3a0] ;  /* 0x00007400ff1077ac */ /* 0x000e220008000a00 */
[----:B------:R-:W-:Y:S01]  /*40a0*/  SHF.L.U32 R2, R67, 0x5, RZ ;  /* 0x0000000543027819 */ /* 0x000fe200000006ff */
[----:B------:R-:W-:Y:S01]  /*40b0*/  FMUL.FTZ R16, R15, R60 ;  /* 0x0000003c0f107220 */ /* 0x000fe20000410000 */
[----:B------:R-:W-:Y:S01]  /*40c0*/  FMUL.FTZ R15, R14, R59 ;  /* 0x0000003b0e0f7220 */ /* 0x000fe20000410000 */
[----:B------:R-:W-:Y:S01]  /*40d0*/  USHF.L.U32 UR7, UR6, 0xb, URZ ;  /* 0x0000000b06077899 */ /* 0x000fe200080006ff */
[----:B------:R-:W-:Y:S01]  /*40e0*/  FMUL.FTZ R14, R13, R58 ;  /* 0x0000003a0d0e7220 */ /* 0x000fe20000410000 */
[----:B------:R-:W-:Y:S01]  /*40f0*/  LOP3.LUT R2, R2, R67, RZ, 0xfc, !PT ;  /* 0x0000004302027212 */ /* 0x000fe200078efcff */
[----:B------:R-:W-:Y:S01]  /*4100*/  FMUL.FTZ R13, R12, R57 ;  /* 0x000000390c0d7220 */ /* 0x000fe20000410000 */
[----:B------:R-:W-:Y:S01]  /*4110*/  FMUL.FTZ R12, R11, R56 ;  /* 0x000000380b0c7220 */ /* 0x000fe20000410000 */
[----:B------:R-:W-:Y:S01]  /*4120*/  ULEA UR24, UR19, -UR7, 0x1 ;  /* 0x8000000713187291 */ /* 0x000fe2000f8e08ff */
[----:B------:R-:W-:Y:S01]  /*4130*/  FMUL.FTZ R11, R10, R55 ;  /* 0x000000370a0b7220 */ /* 0x000fe20000410000 */
[----:B------:R-:W-:Y:S01]  /*4140*/  FMUL.FTZ R10, R9, R54 ;  /* 0x00000036090a7220 */ /* 0x000fe20000410000 */
[----:B------:R-:W-:Y:S01]  /*4150*/  LOP3.LUT R2, R2, 0x7c1f, RZ, 0xc0, !PT ;  /* 0x00007c1f02027812 */ /* 0x000fe200078ec0ff */
[----:B------:R-:W-:Y:S01]  /*4160*/  FMUL.FTZ R9, R8, R53 ;  /* 0x0000003508097220 */ /* 0x000fe20000410000 */
[----:B------:R-:W-:Y:S01]  /*4170*/  ISETP.NE.AND P0, PT, RZ, UR6, PT ;  /* 0x00000006ff007c0c */ /* 0x000fe2000bf05270 */
[----:B------:R-:W-:Y:S01]  /*4180*/  FMUL.FTZ R8, R7, R52 ;  /* 0x0000003407087220 */ /* 0x000fe20000410000 */
[----:B------:R-:W-:Y:S01]  /*4190*/  FMUL.FTZ R7, R6, R39 ;  /* 0x0000002706077220 */ /* 0x000fe20000410000 */
[----:B------:R-:W-:Y:S01]  /*41a0*/  FMUL.FTZ R6, R5, R38 ;  /* 0x0000002605067220 */ /* 0x000fe20000410000 */
[----:B------:R-:W-:Y:S01]  /*41b0*/  ISETP.GE.AND P1, PT, R2, UR24, PT ;  /* 0x0000001802007c0c */ /* 0x000fe2000bf26270 */
[----:B------:R-:W-:Y:S01]  /*41c0*/  FMUL.FTZ R5, R4, R37 ;  /* 0x0000002504057220 */ /* 0x000fe20000410000 */
[----:B------:R-:W-:Y:S01]  /*41d0*/  ISETP.EQ.AND P0, PT, R42, RZ, P0 ;  /* 0x000000ff2a00720c */ /* 0x000fe20000702270 */
[----:B------:R-:W-:Y:S01]  /*41e0*/  FMUL.FTZ R4, R43, R36 ;  /* 0x000000242b047220 */ /* 0x000fe20000410000 */
[----:B------:R-:W-:Y:S01]  /*41f0*/  FMUL.FTZ R3, R40, R35 ;  /* 0x0000002328037220 */ /* 0x000fe20000410000 */
[----:B0-----:R-:W-:Y:S01]  /*4200*/  UIMAD.WIDE.U32 UR8, UR43, UR16, URZ ;  /* 0x000000102b0872a5 */ /* 0x001fe2000f8e00ff */
[----:B------:R-:W-:Y:S01]  /*4210*/  FMUL.FTZ R2, R41, R34 ;  /* 0x0000002229027220 */ /* 0x000fe20000410000 */
[----:B------:R-:W-:Y:S01]  /*4220*/  FMUL.FTZ R0, R0, R33 ;  /* 0x0000002100007220 */ /* 0x000fe20000410000 */
[----:B------:R-:W0:Y:S01]  /*4230*/  LDCU UR44, c[0x0][0x38c] ;  /* 0x00007180ff2c77ac */ /* 0x000e220008000800 */
[----:B------:R-:W-:Y:S01]  /*4240*/  UIMAD UR18, UR43, UR17, UR9 ;  /* 0x000000112b1272a4 */ /* 0x000fe2000f8e0209 */
[----:B------:R-:W1:Y:S01]  /*4250*/  LDCU UR19, c[0x0][0x388] ;  /* 0x00007100ff1377ac */ /* 0x000e620008000800 */
[----:B------:R-:W2:Y:S01]  /*4260*/  LDCU.64 UR26, c[0x0][0x3a8] ;  /* 0x00007500ff1a77ac */ /* 0x000ea20008000a00 */
[----:B------:R-:W3:Y:S01]  /*4270*/  LDCU.64 UR28, c[0x0][0x440] ;  /* 0x00008800ff1c77ac */ /* 0x000ee20008000a00 */
[----:B------:R-:W4:Y:S01]  /*4280*/  LDCU.64 UR30, c[0x0][0x3b8] ;  /* 0x00007700ff1e77ac */ /* 0x000f220008000a00 */
[----:B------:R-:W0:Y:S01]  /*4290*/  LDCU.64 UR32, c[0x0][0x3c0] ;  /* 0x00007800ff2077ac */ /* 0x000e220008000a00 */
[----:B------:R-:W0:Y:S01]  /*42a0*/  LDCU.64 UR34, c[0x0][0x448] ;  /* 0x00008900ff2277ac */ /* 0x000e220008000a00 */
[----:B------:R-:W0:Y:S01]  /*42b0*/  LDCU.64 UR36, c[0x0][0x480] ;  /* 0x00009000ff2477ac */ /* 0x000e220008000a00 */
[----:B------:R-:W0:Y:S01]  /*42c0*/  LDCU.64 UR38, c[0x0][0x3e0] ;  /* 0x00007c00ff2677ac */ /* 0x000e220008000a00 */
[----:B------:R-:W-:-:S05]  /*42d0*/  UMOV UR7, URZ ;  /* 0x000000ff00077c82 */ /* 0x000fca0008000000 */
.L_x_776:
[----:B------:R-:W-:Y:S01]  /*42e0*/  UMOV UR16, UR8 ;  /* 0x0000000800107c82 */ /* 0x000fe20008000000 */
[----:B------:R-:W-:Y:S02]  /*42f0*/  UMOV UR17, UR18 ;  /* 0x0000001200117c82 */ /* 0x000fe40008000000 */
[----:B--2---:R-:W-:-:S04]  /*4300*/  UIMAD.WIDE.U32 UR16, UR7, UR26, UR16 ;  /* 0x0000001a071072a5 */ /* 0x004fc8000f8e0010 */
[----:B------:R-:W-:Y:S02]  /*4310*/  UIMAD UR17, UR7, UR27, UR17 ;  /* 0x0000001b071172a4 */ /* 0x000fe4000f8e0211 */
[----:B---3--:R-:W-:-:S04]  /*4320*/  ULEA UR21, UP0, UR16, UR28, 0x3 ;  /* 0x0000001c10157291 */ /* 0x008fc8000f8018ff */
[----:B------:R-:W-:Y:S02]  /*4330*/  ULEA.HI.X UR16, UR16, UR29, UR17, 0x3, UP0 ;  /* 0x0000001d10107291 */ /* 0x000fe400080f1c11 */
[----:B------:R-:W-:-:S04]  /*4340*/  MOV R40, UR21 ;  /* 0x0000001500287c02 */ /* 0x000fc80008000f00 */
[----:B------:R-:W-:-:S06]  /*4350*/  MOV R41, UR16 ;  /* 0x0000001000297c02 */ /* 0x000fcc0008000f00 */
[----:B------:R-:W2:Y:S01]  /*4360*/  LDG.E.64 R40, desc[UR22][R40.64] ;  /* 0x0000001628287981 */ /* 0x000ea2000c1e1b00 */
[----:B------:R-:W-:Y:S01]  /*4370*/  SHF.L.U32 R42, R67, 0x5, RZ ;  /* 0x00000005432a7819 */ /* 0x000fe200000006ff */
[----:B------:R-:W-:Y:S01]  /*4380*/  HFMA2 R43, -RZ, RZ, 0, 0 ;  /* 0x00000000ff2b7431 */ /* 0x000fe200000001ff */
[----:B0-----:R-:W-:Y:S01]  /*4390*/  MOV R47, UR38 ;  /* 0x00000026002f7c02 */ /* 0x001fe20008000f00 */
[----:B------:R-:W-:Y:S01]  /*43a0*/  HFMA2 R101, -RZ, RZ, 0, 0 ;  /* 0x00000000ff657431 */ /* 0x000fe200000001ff */
[----:B------:R-:W-:Y:S02]  /*43b0*/  LOP3.LUT R85, R42, R67, RZ, 0xfc, !PT ;  /* 0x000000432a557212 */ /* 0x000fe400078efcff */
[----:B------:R-:W-:Y:S02]  /*43c0*/  MOV R45, UR39 ;  /* 0x00000027002d7c02 */ /* 0x000fe40008000f00 */
[----:B------:R-:W-:Y:S02]  /*43d0*/  LOP3.LUT R42, R85, 0x7c1f, RZ, 0xc0, !PT ;  /* 0x00007c1f552a7812 */ /* 0x000fe400078ec0ff */
[----:B------:R-:W-:-:S02]  /*43e0*/  MOV R99, RZ ;  /* 0x000000ff00637202 */ /* 0x000fc40000000f00 */
[----:B------:R-:W-:Y:S01]  /*43f0*/  LOP3.LUT R44, R42, 0x20, RZ, 0xfc, !PT ;  /* 0x000000202a2c7812 */ /* 0x000fe200078efcff */
[----:B------:R-:W-:-:S03]  /*4400*/  IMAD.WIDE.U32 R46, R47, UR7, R42 ;  /* 0x000000072f2e7c25 */ /* 0x000fc6000f8e002a */
[----:B------:R-:W-:Y:S01]  /*4410*/  ISETP.GE.AND P2, PT, R44, UR24, PT ;  /* 0x000000182c007c0c */ /* 0x000fe2000bf46270 */
[----:B------:R-:W-:Y:S01]  /*4420*/  IMAD R43, R45, UR7, R47 ;  /* 0x000000072d2b7c24 */ /* 0x000fe2000f8e022f */
[----:B------:R-:W-:-:S04]  /*4430*/  LEA R44, P3, R46, UR15, 0x2 ;  /* 0x0000000f2e2c7c11 */ /* 0x000fc8000f8610ff */
[----:B------:R-:W-:Y:S02]  /*4440*/  LEA.HI.X R45, R46, UR20, R43, 0x2, P3 ;  /* 0x000000142e2d7c11 */ /* 0x000fe400098f142b */
[C---:B------:R-:W-:Y:S02]  /*4450*/  LOP3.LUT R43, R42.reuse, 0x40, RZ, 0xfc, !PT ;  /* 0x000000402a2b7812 */ /* 0x040fe400078efcff */
[C---:B------:R-:W-:Y:S02]  /*4460*/  LOP3.LUT R46, R42.reuse, 0x60, RZ, 0xfc, !PT ;  /* 0x000000602a2e7812 */ /* 0x040fe400078efcff */
[----:B------:R-:W-:Y:S02]  /*4470*/  CS2R R92, SRZ ;  /* 0x00000000005c7805 */ /* 0x000fe4000001ff00 */
[----:B------:R-:W-:Y:S01]  /*4480*/  LOP3.LUT R47, R42, 0x80, RZ, 0xfc, !PT ;  /* 0x000000802a2f7812 */ /* 0x000fe200078efcff */
[----:B------:R-:W3:Y:S01]  /*4490*/  @!P2 LDG.E R101, desc[UR22][R44.64+0x80] ;  /* 0x000080162c65a981 */ /* 0x000ee2000c1e1900 */
[----:B------:R-:W-:-:S02]  /*44a0*/  ISETP.GE.AND P2, PT, R43, UR24, PT ;  /* 0x000000182b007c0c */ /* 0x000fc4000bf46270 */
[----:B------:R-:W-:Y:S01]  /*44b0*/  ISETP.GE.AND P3, PT, R46, UR24, PT ;  /* 0x000000182e007c0c */ /* 0x000fe2000bf66270 */
[----:B------:R-:W5:Y:S01]  /*44c0*/  @!P1 LDG.E R99, desc[UR22][R44.64] ;  /* 0x000000162c639981 */ /* 0x000f62000c1e1900 */
[----:B------:R-:W-:Y:S02]  /*44d0*/  LOP3.LUT R48, R42, 0xa0, RZ, 0xfc, !PT ;  /* 0x000000a02a307812 */ /* 0x000fe400078efcff */
[----:B------:R-:W-:Y:S02]  /*44e0*/  ISETP.GE.AND P4, PT, R47, UR24, PT ;  /* 0x000000182f007c0c */ /* 0x000fe4000bf86270 */
[----:B------:R-:W-:Y:S01]  /*44f0*/  ISETP.GE.AND P5, PT, R48, UR24, PT ;  /* 0x0000001830007c0c */ /* 0x000fe2000bfa6270 */
[----:B------:R-:W-:Y:S01]  /*4500*/  HFMA2 R94, -RZ, RZ, 0, 0 ;  /* 0x00000000ff5e7431 */ /* 0x000fe200000001ff */
[----:B------:R-:W-:-:S03]  /*4510*/  MOV R91, RZ ;  /* 0x000000ff005b7202 */ /* 0x000fc60000000f00 */
[----:B------:R-:W4:Y:S04]  /*4520*/  @!P2 LDG.E R92, desc[UR22][R44.64+0x100] ;  /* 0x000100162c5ca981 */ /* 0x000f28000c1e1900 */
[----:B------:R-:W4:Y:S01]  /*4530*/  @!P3 LDG.E R93, desc[UR22][R44.64+0x180] ;  /* 0x000180162c5db981 */ /* 0x000f22000c1e1900 */
[----:B------:R-:W-:-:S03]  /*4540*/  LOP3.LUT R46, R42, 0xc0, RZ, 0xfc, !PT ;  /* 0x000000c02a2e7812 */ /* 0x000fc600078efcff */
[----:B------:R-:W4:Y:S04]  /*4550*/  @!P4 LDG.E R91, desc[UR22][R44.64+0x200] ;  /* 0x000200162c5bc981 */ /* 0x000f28000c1e1900 */
[----:B------:R-:W4:Y:S01]  /*4560*/  @!P5 LDG.E R94, desc[UR22][R44.64+0x280] ;  /* 0x000280162c5ed981 */ /* 0x000f22000c1e1900 */
[----:B------:R-:W-:Y:S02]  /*4570*/  ISETP.GE.AND P5, PT, R46, UR24, PT ;  /* 0x000000182e007c0c */ /* 0x000fe4000bfa6270 */
[----:B------:R-:W-:-:S11]  /*4580*/  CS2R R88, SRZ ;  /* 0x0000000000587805 */ /* 0x000fd6000001ff00 */
[----:B------:R-:W4:Y:S01]  /*4590*/  @!P5 LDG.E R89, desc[UR22][R44.64+0x300] ;  /* 0x000300162c59d981 */ /* 0x000f22000c1e1900 */
[----:B------:R-:W-:-:S04]  /*45a0*/  LOP3.LUT R43, R42, 0xe0, RZ, 0xfc, !PT ;  /* 0x000000e02a2b7812 */ /* 0x000fc800078efcff */
[----:B------:R-:W-:Y:S02]  /*45b0*/  ISETP.GE.AND P6, PT, R43, UR24, PT ;  /* 0x000000182b007c0c */ /* 0x000fe4000bfc6270 */
[C---:B------:R-:W-:Y:S02]  /*45c0*/  LOP3.LUT R43, R42.reuse, 0x100, RZ, 0xfc, !PT ;  /* 0x000001002a2b7812 */ /* 0x040fe400078efcff */
[C---:B------:R-:W-:Y:S02]  /*45d0*/  LOP3.LUT R46, R42.reuse, 0x120, RZ, 0xfc, !PT ;  /* 0x000001202a2e7812 */ /* 0x040fe400078efcff */
[----:B------:R-:W-:Y:S02]  /*45e0*/  ISETP.GE.AND P3, PT, R43, UR24, PT ;  /* 0x000000182b007c0c */ /* 0x000fe4000bf66270 */
[----:B------:R-:W-:Y:S02]  /*45f0*/  LOP3.LUT R43, R42, 0x140, RZ, 0xfc, !PT ;  /* 0x000001402a2b7812 */ /* 0x000fe400078efcff */
[----:B------:R-:W-:-:S02]  /*4600*/  ISETP.GE.AND P4, PT, R46, UR24, PT ;  /* 0x000000182e007c0c */ /* 0x000fc4000bf86270 */
[----:B------:R-:W-:Y:S01]  /*4610*/  ISETP.GE.AND P5, PT, R43, UR24, PT ;  /* 0x000000182b007c0c */ /* 0x000fe2000bfa6270 */
[----:B------:R-:W4:Y:S01]  /*4620*/  @!P6 LDG.E R88, desc[UR22][R44.64+0x380] ;  /* 0x000380162c58e981 */ /* 0x000f22000c1e1900 */
[----:B------:R-:W-:Y:S02]  /*4630*/  MOV R84, RZ ;  /* 0x000000ff00547202 */ /* 0x000fe40000000f00 */
[----:B------:R-:W-:Y:S02]  /*4640*/  CS2R R82, SRZ ;  /* 0x0000000000527805 */ /* 0x000fe4000001ff00 */
[----:B------:R-:W-:Y:S02]  /*4650*/  LOP3.LUT R43, R42, 0x180, RZ, 0xfc, !PT ;  /* 0x000001802a2b7812 */ /* 0x000fe400078efcff */
[----:B------:R-:W-:Y:S01]  /*4660*/  SHF.L.U32 R66, R67, 0x4, RZ ;  /* 0x0000000443427819 */ /* 0x000fe200000006ff */
[----:B-1----:R-:W-:Y:S01]  /*4670*/  UIMAD UR17, UR6, -0x400, UR19 ;  /* 0xfffffc00061178a4 */ /* 0x002fe2000f8e0213 */
[----:B------:R-:W4:Y:S01]  /*4680*/  @!P3 LDG.E R84, desc[UR22][R44.64+0x400] ;  /* 0x000400162c54b981 */ /* 0x000f22000c1e1900 */
[----:B------:R-:W-:-:S02]  /*4690*/  CS2R R78, SRZ ;  /* 0x00000000004e7805 */ /* 0x000fc4000001ff00 */
[----:B------:R-:W-:Y:S02]  /*46a0*/  ISETP.GE.AND P3, PT, R43, UR24, PT ;  /* 0x000000182b007c0c */ /* 0x000fe4000bf66270 */
[----:B------:R-:W-:Y:S01]  /*46b0*/  IADD3 R47, PT, PT, R66, 0x1, RZ ;  /* 0x00000001422f7810 */ /* 0x000fe20007ffe0ff */
[----:B------:R-:W4:Y:S01]  /*46c0*/  @!P4 LDG.E R83, desc[UR22][R44.64+0x480] ;  /* 0x000480162c53c981 */ /* 0x000f22000c1e1900 */
[----:B------:R-:W-:Y:S02]  /*46d0*/  LOP3.LUT R43, R42, 0x1c0, RZ, 0xfc, !PT ;  /* 0x000001c02a2b7812 */ /* 0x000fe400078efcff */
[----:B------:R-:W-:Y:S01]  /*46e0*/  ISETP.GE.U32.AND P2, PT, R47, UR17, PT ;  /* 0x000000112f007c0c */ /* 0x000fe2000bf46070 */
[----:B------:R-:W4:Y:S01]  /*46f0*/  @!P5 LDG.E R78, desc[UR22][R44.64+0x500] ;  /* 0x000500162c4ed981 */ /* 0x000f22000c1e1900 */
[----:B------:R-:W-:Y:S02]  /*4700*/  ISETP.GE.AND P5, PT, R43, UR24, PT ;  /* 0x000000182b007c0c */ /* 0x000fe4000bfa6270 */
[----:B------:R-:W-:-:S06]  /*4710*/  CS2R R80, SRZ ;  /* 0x0000000000507805 */ /* 0x000fcc000001ff00 */
[----:B------:R-:W4:Y:S01]  /*4720*/  @!P3 LDG.E R80, desc[UR22][R44.64+0x600] ;  /* 0x000600162c50b981 */ /* 0x000f22000c1e1900 */
[----:B------:R-:W-:Y:S02]  /*4730*/  CS2R R76, SRZ ;  /* 0x00000000004c7805 */ /* 0x000fe4000001ff00 */
[----:B------:R-:W-:Y:S02]  /*4740*/  CS2R R74, SRZ ;  /* 0x00000000004a7805 */ /* 0x000fe4000001ff00 */
[----:B------:R-:W4:Y:S01]  /*4750*/  @!P5 LDG.E R81, desc[UR22][R44.64+0x700] ;  /* 0x000700162c51d981 */ /* 0x000f22000c1e1900 */
[----:B------:R-:W-:Y:S02]  /*4760*/  CS2R R72, SRZ ;  /* 0x0000000000487805 */ /* 0x000fe4000001ff00 */
[----:B------:R-:W-:Y:S01]  /*4770*/  MOV R51, RZ ;  /* 0x000000ff00337202 */ /* 0x000fe20000000f00 */
[----:B------:R-:W-:Y:S01]  /*4780*/  HFMA2 R49, -RZ, RZ, 0, 0 ;  /* 0x00000000ff317431 */ /* 0x000fe200000001ff */
[----:B------:R-:W-:-:S02]  /*4790*/  LOP3.LUT R86, R42, 0x3a0, RZ, 0xfc, !PT ;  /* 0x000003a02a567812 */ /* 0x000fc400078efcff */
[----:B------:R-:W-:Y:S02]  /*47a0*/  LOP3.LUT R85, R85, 0x3e0, RZ, 0xfc, !PT ;  /* 0x000003e055557812 */ /* 0x000fe400078efcff */
[----:B------:R-:W-:Y:S02]  /*47b0*/  FSEL R130, R15, RZ, !P2 ;  /* 0x000000ff0f827208 */ /* 0x000fe40005000000 */
[C---:B------:R-:W-:Y:S01]  /*47c0*/  IADD3 R119, PT, PT, R66.reuse, 0x4, RZ ;  /* 0x0000000442777810 */ /* 0x040fe20007ffe0ff */
[----:B------:R-:W0:Y:S01]  /*47d0*/  S2UR UR16, SR_CgaCtaId ;  /* 0x00000000001079c3 */ /* 0x000e220000008800 */
[----:B------:R-:W-:Y:S01]  /*47e0*/  IADD3 R134, PT, PT, R66, 0xe, RZ ;  /* 0x0000000e42867810 */ /* 0x000fe20007ffe0ff */
[----:B------:R-:W-:Y:S02]  /*47f0*/  UMOV UR21, 0x400 ;  /* 0x0000040000157882 */ /* 0x000fe40000000000 */
[----:B0-----:R-:W-:Y:S01]  /*4800*/  ULEA UR21, UR16, UR21, 0x18 ;  /* 0x0000001510157291 */ /* 0x001fe2000f8ec0ff */
[----:B--2---:R-:W-:Y:S01]  /*4810*/  FMUL.FTZ R90, R40, 1.4426950216293334961 ;  /* 0x3fb8aa3b285a7820 */ /* 0x004fe20000410000 */
[----:B------:R-:W-:-:S04]  /*4820*/  LOP3.LUT R40, R42, 0x160, RZ, 0xfc, !PT ;  /* 0x000001602a287812 */ /* 0x000fc800078efcff */
[----:B------:R-:W-:Y:S02]  /*4830*/  ISETP.GE.AND P6, PT, R40, UR24, PT ;  /* 0x0000001828007c0c */ /* 0x000fe4000bfc6270 */
[----:B------:R-:W-:Y:S01]  /*4840*/  LOP3.LUT R40, R42, 0x1a0, RZ, 0xfc, !PT ;  /* 0x000001a02a287812 */ /* 0x000fe200078efcff */
[----:B------:R-:W-:-:S03]  /*4850*/  FMUL.FTZ R47, R41, R60 ;  /* 0x0000003c292f7220 */ /* 0x000fc60000410000 */
[----:B------:R-:W-:Y:S02]  /*4860*/  ISETP.GE.AND P4, PT, R40, UR24, PT ;  /* 0x0000001828007c0c */ /* 0x000fe4000bf86270 */
[----:B------:R-:W-:Y:S01]  /*4870*/  LOP3.LUT R40, R42, 0x1e0, RZ, 0xfc, !PT ;  /* 0x000001e02a287812 */ /* 0x000fe200078efcff */
[----:B------:R-:W-:Y:S01]  /*4880*/  FMUL.RZ R47, R47, 0.15915493667125701904 ;  /* 0x3e22f9832f2f7820 */ /* 0x000fe2000040c000 */
[----:B------:R-:W-:-:S03]  /*4890*/  FMUL.FTZ R43, R41, R58 ;  /* 0x0000003a292b7220 */ /* 0x000fc60000410000 */
[----:B------:R-:W2:Y:S01]  /*48a0*/  @!P6 LDG.E R79, desc[UR22][R44.64+0x580] ;  /* 0x000580162c4fe981 */ /* 0x000ea2000c1e1900 */
[----:B------:R-:W-:Y:S02]  /*48b0*/  ISETP.GE.AND P6, PT, R40, UR24, PT ;  /* 0x0000001828007c0c */ /* 0x000fe4000bfc6270 */
[----:B------:R-:W-:Y:S01]  /*48c0*/  LOP3.LUT R40, R42, 0x200, RZ, 0xfc, !PT ;  /* 0x000002002a287812 */ /* 0x000fe200078efcff */
[----:B------:R-:W-:Y:S02]  /*48d0*/  MUFU.SIN R97, R47 ;  /* 0x0000002f00617308 */ /* 0x000fe40000000400 */
[----:B------:R-:W2:Y:S01]  /*48e0*/  @!P4 LDG.E R82, desc[UR22][R44.64+0x680] ;  /* 0x000680162c52c981 */ /* 0x000ea2000c1e1900 */
[----:B------:R-:W-:Y:S02]  /*48f0*/  ISETP.GE.AND P3, PT, R40, UR24, PT ;  /* 0x0000001828007c0c */ /* 0x000fe4000bf66270 */
[----:B------:R-:W-:-:S03]  /*4900*/  LOP3.LUT R40, R42, 0x240, RZ, 0xfc, !PT ;  /* 0x000002402a287812 */ /* 0x000fc600078efcff */
[----:B------:R0:W1:Y:S01]  /*4910*/  MUFU.COS R98, R47 ;  /* 0x0000002f00627308 */ /* 0x0000620000000000 */
[----:B------:R-:W-:Y:S01]  /*4920*/  ISETP.GE.AND P5, PT, R40, UR24, PT ;  /* 0x0000001828007c0c */ /* 0x000fe2000bfa6270 */
[----:B------:R-:W-:Y:S01]  /*4930*/  FMUL.FTZ R46, R41, R59 ;  /* 0x0000003b292e7220 */ /* 0x000fe20000410000 */
[----:B------:R-:W2:Y:S05]  /*4940*/  @!P6 LDG.E R75, desc[UR22][R44.64+0x780] ;  /* 0x000780162c4be981 */ /* 0x000eaa000c1e1900 */
[----:B------:R-:W2:Y:S01]  /*4950*/  @!P3 LDG.E R76, desc[UR22][R44.64+0x800] ;  /* 0x000800162c4cb981 */ /* 0x000ea2000c1e1900 */
[----:B0-----:R-:W-:Y:S01]  /*4960*/  FMUL.RZ R47, R43, 0.15915493667125701904 ;  /* 0x3e22f9832b2f7820 */ /* 0x001fe2000040c000 */
[----:B------:R-:W-:-:S04]  /*4970*/  LOP3.LUT R43, R42, 0x220, RZ, 0xfc, !PT ;  /* 0x000002202a2b7812 */ /* 0x000fc800078efcff */
[----:B------:R-:W-:Y:S01]  /*4980*/  ISETP.GE.AND P4, PT, R43, UR24, PT ;  /* 0x000000182b007c0c */ /* 0x000fe2000bf86270 */
[----:B------:R-:W2:Y:S01]  /*4990*/  @!P5 LDG.E R74, desc[UR22][R44.64+0x900] ;  /* 0x000900162c4ad981 */ /* 0x000ea2000c1e1900 */
[C---:B------:R-:W-:Y:S02]  /*49a0*/  LOP3.LUT R40, R42.reuse, 0x280, RZ, 0xfc, !PT ;  /* 0x000002802a287812 */ /* 0x040fe400078efcff */
[----:B------:R-:W-:Y:S01]  /*49b0*/  LOP3.LUT R43, R42, 0x260, RZ, 0xfc, !PT ;  /* 0x000002602a2b7812 */ /* 0x000fe200078efcff */
[----:B------:R-:W-:Y:S01]  /*49c0*/  FMUL.RZ R46, R46, 0.15915493667125701904 ;  /* 0x3e22f9832e2e7820 */ /* 0x000fe2000040c000 */
[----:B------:R-:W-:Y:S02]  /*49d0*/  ISETP.GE.AND P3, PT, R40, UR24, PT ;  /* 0x0000001828007c0c */ /* 0x000fe4000bf66270 */
[----:B------:R-:W-:Y:S02]  /*49e0*/  ISETP.GE.AND P6, PT, R43, UR24, PT ;  /* 0x000000182b007c0c */ /* 0x000fe4000bfc6270 */
[----:B------:R-:W-:-:S02]  /*49f0*/  LOP3.LUT R43, R42, 0x2a0, RZ, 0xfc, !PT ;  /* 0x000002a02a2b7812 */ /* 0x000fc400078efcff */
[----:B------:R-:W-:Y:S01]  /*4a00*/  LOP3.LUT R40, R42, 0x2c0, RZ, 0xfc, !PT ;  /* 0x000002c02a287812 */ /* 0x000fe200078efcff */
[----:B------:R-:W0:Y:S01]  /*4a10*/  MUFU.SIN R111, R46 ;  /* 0x0000002e006f7308 */ /* 0x000e220000000400 */
[----:B------:R-:W2:Y:S01]  /*4a20*/  @!P4 LDG.E R73, desc[UR22][R44.64+0x880] ;  /* 0x000880162c49c981 */ /* 0x000ea2000c1e1900 */
[----:B------:R-:W-:Y:S02]  /*4a30*/  ISETP.GE.AND P4, PT, R43, UR24, PT ;  /* 0x000000182b007c0c */ /* 0x000fe4000bf86270 */
[----:B------:R-:W-:Y:S01]  /*4a40*/  ISETP.GE.AND P5, PT, R40, UR24, PT ;  /* 0x0000001828007c0c */ /* 0x000fe2000bfa6270 */
[----:B------:R-:W-:-:S03]  /*4a50*/  HFMA2 R40, -RZ, RZ, 0, 0 ;  /* 0x00000000ff287431 */ /* 0x000fc600000001ff */
[----:B------:R3:W5:Y:S01]  /*4a60*/  MUFU.COS R117, R46 ;  /* 0x0000002e00757308 */ /* 0x0007620000000000 */
[C---:B------:R-:W-:Y:S01]  /*4a70*/  FMUL.FTZ R43, R41.reuse, R56 ;  /* 0x00000038292b7220 */ /* 0x040fe20000410000 */
[----:B------:R-:W2:Y:S04]  /*4a80*/  @!P6 LDG.E R77, desc[UR22][R44.64+0x980] ;  /* 0x000980162c4de981 */ /* 0x000ea8000c1e1900 */
[----:B------:R-:W2:Y:S01]  /*4a90*/  @!P3 LDG.E R40, desc[UR22][R44.64+0xa00] ;  /* 0x000a00162c28b981 */ /* 0x000ea2000c1e1900 */
[----:B---3--:R-:W-:Y:S01]  /*4aa0*/  FMUL.FTZ R46, R41, R57 ;  /* 0x00000039292e7220 */ /* 0x008fe20000410000 */
[----:B------:R-:W-:Y:S02]  /*4ab0*/  FMUL.RZ R50, R43, 0.15915493667125701904 ;  /* 0x3e22f9832b327820 */ /* 0x000fe4000040c000 */
[----:B------:R-:W3:Y:S01]  /*4ac0*/  @!P4 LDG.E R51, desc[UR22][R44.64+0xa80] ;  /* 0x000a80162c33c981 */ /* 0x000ee2000c1e1900 */
[----:B------:R-:W-:Y:S01]  /*4ad0*/  FMUL.RZ R48, R46, 0.15915493667125701904 ;  /* 0x3e22f9832e307820 */ /* 0x000fe2000040c000 */
[C---:B------:R-:W-:Y:S01]  /*4ae0*/  LOP3.LUT R46, R42.reuse, 0x300, RZ, 0xfc, !PT ;  /* 0x000003002a2e7812 */ /* 0x040fe200078efcff */
[----:B------:R-:W-:Y:S01]  /*4af0*/  MUFU.SIN R110, R47 ;  /* 0x0000002f006e7308 */ /* 0x000fe20000000400 */
[----:B------:R-:W-:Y:S01]  /*4b00*/  LOP3.LUT R43, R42, 0x2e0, RZ, 0xfc, !PT ;  /* 0x000002e02a2b7812 */ /* 0x000fe200078efcff */
[----:B------:R-:W3:Y:S01]  /*4b10*/  @!P5 LDG.E R49, desc[UR22][R44.64+0xb00] ;  /* 0x000b00162c31d981 */ /* 0x000ee2000c1e1900 */
[----:B------:R-:W-:-:S02]  /*4b20*/  ISETP.GE.AND P3, PT, R46, UR24, PT ;  /* 0x000000182e007c0c */ /* 0x000fc4000bf66270 */
[----:B------:R-:W-:Y:S02]  /*4b30*/  IADD3 R46, PT, PT, R66, 0x2, RZ ;  /* 0x00000002422e7810 */ /* 0x000fe40007ffe0ff */
[----:B------:R-:W-:Y:S02]  /*4b40*/  ISETP.GE.AND P6, PT, R43, UR24, PT ;  /* 0x000000182b007c0c */ /* 0x000fe4000bfc6270 */
[----:B------:R-:W-:Y:S01]  /*4b50*/  LOP3.LUT R43, R42, 0x320, RZ, 0xfc, !PT ;  /* 0x000003202a2b7812 */ /* 0x000fe200078efcff */
[----:B------:R1:W5:Y:S01]  /*4b60*/  MUFU.COS R114, R47 ;  /* 0x0000002f00727308 */ /* 0x0003620000000000 */
[----:B------:R-:W-:Y:S01]  /*4b70*/  ISETP.GE.U32.AND P4, PT, R46, UR17, PT ;  /* 0x000000112e007c0c */ /* 0x000fe2000bf86070 */
[----:B------:R-:W-:Y:S01]  /*4b80*/  HFMA2 R46, -RZ, RZ, 0, 0 ;  /* 0x00000000ff2e7431 */ /* 0x000fe200000001ff */
[----:B------:R-:W-:Y:S02]  /*4b90*/  ISETP.GE.AND P5, PT, R43, UR24, PT ;  /* 0x000000182b007c0c */ /* 0x000fe4000bfa6270 */
[----:B------:R-:W-:-:S03]  /*4ba0*/  MOV R43, RZ ;  /* 0x000000ff002b7202 */ /* 0x000fc60000000f00 */
[----:B------:R-:W4:Y:S01]  /*4bb0*/  MUFU.SIN R105, R48 ;  /* 0x0000003000697308 */ /* 0x000f220000000400 */
[----:B-1----:R-:W-:Y:S01]  /*4bc0*/  FMUL.FTZ R47, R41, R55 ;  /* 0x00000037292f7220 */ /* 0x002fe20000410000 */
[----:B------:R-:W3:Y:S03]  /*4bd0*/  @!P3 LDG.E R46, desc[UR22][R44.64+0xc00] ;  /* 0x000c00162c2eb981 */ /* 0x000ee6000c1e1900 */
[----:B------:R-:W-:-:S03]  /*4be0*/  FMUL.RZ R87, R47, 0.15915493667125701904 ;  /* 0x3e22f9832f577820 */ /* 0x000fc6000040c000 */
[----:B------:R1:W-:Y:S01]  /*4bf0*/  MUFU.COS R113, R48 ;  /* 0x0000003000717308 */ /* 0x0003e20000000000 */
[C---:B------:R-:W-:Y:S01]  /*4c00*/  LOP3.LUT R47, R42.reuse, 0x340, RZ, 0xfc, !PT ;  /* 0x000003402a2f7812 */ /* 0x040fe200078efcff */
[----:B------:R-:W3:Y:S01]  /*4c10*/  @!P6 LDG.E R43, desc[UR22][R44.64+0xb80] ;  /* 0x000b80162c2be981 */ /* 0x000ee2000c1e1900 */
[----:B-1----:R-:W-:-:S04]  /*4c20*/  LOP3.LUT R48, R42, 0x360, RZ, 0xfc, !PT ;  /* 0x000003602a307812 */ /* 0x002fc800078efcff */
[----:B------:R-:W-:Y:S02]  /*4c30*/  ISETP.GE.AND P3, PT, R48, UR24, PT ;  /* 0x0000001830007c0c */ /* 0x000fe4000bf66270 */
[----:B------:R-:W-:Y:S02]  /*4c40*/  MOV R48, RZ ;  /* 0x000000ff00307202 */ /* 0x000fe40000000f00 */
[----:B------:R-:W-:Y:S02]  /*4c50*/  ISETP.GE.AND P6, PT, R47, UR24, PT ;  /* 0x000000182f007c0c */ /* 0x000fe4000bfc6270 */
[----:B------:R-:W-:Y:S02]  /*4c60*/  LOP3.LUT R47, R42, 0x380, RZ, 0xfc, !PT ;  /* 0x000003802a2f7812 */ /* 0x000fe400078efcff */
[----:B------:R-:W3:Y:S01]  /*4c70*/  @!P5 LDG.E R48, desc[UR22][R44.64+0xc80] ;  /* 0x000c80162c30d981 */ /* 0x000ee2000c1e1900 */
[----:B------:R-:W-:Y:S01]  /*4c80*/  MUFU.SIN R96, R50 ;  /* 0x0000003200607308 */ /* 0x000fe20000000400 */
[----:B------:R-:W-:Y:S01]  /*4c90*/  ISETP.GE.AND P5, PT, R47, UR24, PT ;  /* 0x000000182f007c0c */ /* 0x000fe2000bfa6270 */
[----:B------:R-:W-:Y:S01]  /*4ca0*/  FMUL.FTZ R118, R90, R60 ;  /* 0x0000003c5a767220 */ /* 0x000fe20000410000 */
[----:B------:R-:W-:-:S05]  /*4cb0*/  HFMA2 R47, -RZ, RZ, 0, 0 ;  /* 0x00000000ff2f7431 */ /* 0x000fca00000001ff */
[----:B------:R1:W4:Y:S01]  /*4cc0*/  MUFU.COS R103, R50 ;  /* 0x0000003200677308 */ /* 0x0003220000000000 */
[C---:B------:R-:W-:Y:S01]  /*4cd0*/  FMUL.FTZ R116, R90.reuse, R59 ;  /* 0x0000003b5a747220 */ /* 0x040fe20000410000 */
[----:B------:R-:W-:Y:S01]  /*4ce0*/  FMUL.FTZ R115, R90, R58 ;  /* 0x0000003a5a737220 */ /* 0x000fe20000410000 */
[----:B------:R-:W-:Y:S01]  /*4cf0*/  LOP3.LUT R42, R42, 0x3c0, RZ, 0xfc, !PT ;  /* 0x000003c02a2a7812 */ /* 0x000fe200078efcff */
[----:B------:R-:W3:Y:S01]  /*4d00*/  @!P6 LDG.E R47, desc[UR22][R44.64+0xd00] ;  /* 0x000d00162c2fe981 */ /* 0x000ee2000c1e1900 */
[----:B------:R-:W-:-:S03]  /*4d10*/  FMUL.FTZ R108, R90, R56 ;  /* 0x000000385a6c7220 */ /* 0x000fc60000410000 */
[----:B------:R-:W3:Y:S01]  /*4d20*/  @!P3 LDG.E R72, desc[UR22][R44.64+0xd80] ;  /* 0x000d80162c48b981 */ /* 0x000ee2000c1e1900 */
[----:B-1----:R-:W-:Y:S01]  /*4d30*/  FMUL.FTZ R50, R41, R54 ;  /* 0x0000003629327220 */ /* 0x002fe20000410000 */
[----:B------:R-:W1:Y:S03]  /*4d40*/  MUFU.EX2 R118, R118 ;  /* 0x0000007600767308 */ /* 0x000e660000000800 */
[----:B------:R-:W-:Y:S01]  /*4d50*/  FMUL.RZ R120, R50, 0.15915493667125701904 ;  /* 0x3e22f98332787820 */ /* 0x000fe2000040c000 */
[----:B------:R-:W-:Y:S01]  /*4d60*/  MOV R50, RZ ;  /* 0x000000ff00327202 */ /* 0x000fe20000000f00 */
[----:B------:R-:W0:Y:S01]  /*4d70*/  MUFU.EX2 R116, R116 ;  /* 0x0000007400747308 */ /* 0x000e220000000800 */
[----:B------:R-:W-:Y:S02]  /*4d80*/  ISETP.GE.AND P6, PT, R86, UR24, PT ;  /* 0x0000001856007c0c */ /* 0x000fe4000bfc6270 */
[----:B------:R-:W-:-:S02]  /*4d90*/  ISETP.GE.AND P3, PT, R42, UR24, PT ;  /* 0x000000182a007c0c */ /* 0x000fc4000bf66270 */
[----:B------:R-:W3:Y:S01]  /*4da0*/  @!P5 LDG.E R50, desc[UR22][R44.64+0xe00] ;  /* 0x000e00162c32d981 */ /* 0x000ee2000c1e1900 */
[----:B------:R-:W-:Y:S01]  /*4db0*/  ISETP.GE.AND P5, PT, R85, UR24, PT ;  /* 0x0000001855007c0c */ /* 0x000fe2000bfa6270 */
[----:B------:R-:W4:Y:S01]  /*4dc0*/  MUFU.EX2 R115, R115 ;  /* 0x0000007300737308 */ /* 0x000f220000000800 */
[----:B------:R-:W-:Y:S01]  /*4dd0*/  FMUL.FTZ R95, R41, R53 ;  /* 0x00000035295f7220 */ /* 0x000fe20000410000 */
[C---:B------:R-:W-:Y:S02]  /*4de0*/  FMUL.FTZ R112, R90.reuse, R57 ;  /* 0x000000395a707220 */ /* 0x040fe40000410000 */
[----:B------:R-:W4:Y:S01]  /*4df0*/  MUFU.SIN R104, R87 ;  /* 0x0000005700687308 */ /* 0x000f220000000400 */
[----:B------:R-:W-:Y:S02]  /*4e00*/  HFMA2 R85, -RZ, RZ, 0, 0 ;  /* 0x00000000ff557431 */ /* 0x000fe400000001ff */
[----:B------:R-:W-:Y:S01]  /*4e10*/  FMUL.RZ R121, R95, 0.15915493667125701904 ;  /* 0x3e22f9835f797820 */ /* 0x000fe2000040c000 */
[----:B------:R-:W-:Y:S01]  /*4e20*/  FMUL.FTZ R109, R90, R55 ;  /* 0x000000375a6d7220 */ /* 0x000fe20000410000 */
[----:B-1----:R-:W-:-:S03]  /*4e30*/  FMUL.FTZ R131, R118, R98 ;  /* 0x0000006276837220 */ /* 0x002fc60000410000 */
[----:B------:R1:W-:Y:S01]  /*4e40*/  MUFU.COS R106, R87 ;  /* 0x00000057006a7308 */ /* 0x0003e20000000000 */
[----:B------:R-:W-:Y:S01]  /*4e50*/  IADD3 R42, PT, PT, R66, 0x3, RZ ;  /* 0x00000003422a7810 */ /* 0x000fe20007ffe0ff */
[----:B------:R-:W-:Y:S01]  /*4e60*/  FMUL.FTZ R98, R90, R53 ;  /* 0x000000355a627220 */ /* 0x000fe20000410000 */
[----:B------:R-:W-:Y:S01]  /*4e70*/  FMUL.FTZ R132, R118, R97 ;  /* 0x0000006176847220 */ /* 0x000fe20000410000 */
[----:B------:R-:W3:Y:S01]  /*4e80*/  @!P5 LDG.E R85, desc[UR22][R44.64+0xf80] ;  /* 0x000f80162c55d981 */ /* 0x000ee2000c1e1900 */
[----:B-1----:R-:W-:-:S03]  /*4e90*/  CS2R R86, SRZ ;  /* 0x0000000000567805 */ /* 0x002fc6000001ff00 */
[----:B------:R-:W-:Y:S01]  /*4ea0*/  MUFU.EX2 R108, R108 ;  /* 0x0000006c006c7308 */ /* 0x000fe20000000800 */
[----:B------:R-:W-:-:S03]  /*4eb0*/  FMUL.FTZ R118, R41, R52 ;  /* 0x0000003429767220 */ /* 0x000fc60000410000 */
[----:B------:R-:W1:Y:S01]  /*4ec0*/  MUFU.EX2 R112, R112 ;  /* 0x0000007000707308 */ /* 0x000e620000000800 */
[----:B------:R-:W3:Y:S01]  /*4ed0*/  @!P6 LDG.E R87, desc[UR22][R44.64+0xe80] ;  /* 0x000e80162c57e981 */ /* 0x000ee2000c1e1900 */
[----:B------:R-:W-:Y:S02]  /*4ee0*/  ISETP.GE.U32.AND P6, PT, R42, UR17, PT ;  /* 0x000000112a007c0c */ /* 0x000fe4000bfc6070 */
[----:B------:R-:W1:Y:S01]  /*4ef0*/  MUFU.SIN R95, R121 ;  /* 0x00000079005f7308 */ /* 0x000e620000000400 */
[----:B------:R4:W3:Y:S01]  /*4f00*/  @!P3 LDG.E R86, desc[UR22][R44.64+0xf00] ;  /* 0x000f00162c56b981 */ /* 0x0008e2000c1e1900 */
[C---:B0-----:R-:W-:Y:S01]  /*4f10*/  FMUL.FTZ R111, R116.reuse, R111 ;  /* 0x0000006f746f7220 */ /* 0x041fe20000410000 */
[----:B-----5:R-:W-:Y:S01]  /*4f20*/  FMUL.FTZ R117, R116, R117 ;  /* 0x0000007574757220 */ /* 0x020fe20000410000 */
[C---:B------:R-:W-:Y:S02]  /*4f30*/  ISETP.GE.U32.AND P5, PT, R66.reuse, UR17, PT ;  /* 0x0000001142007c0c */ /* 0x040fe4000bfa6070 */
[----:B------:R-:W-:-:S02]  /*4f40*/  IADD3 R42, PT, PT, R66, 0x5, RZ ;  /* 0x00000005422a7810 */ /* 0x000fc40007ffe0ff */
[----:B------:R-:W0:Y:S01]  /*4f50*/  MUFU.EX2 R109, R109 ;  /* 0x0000006d006d7308 */ /* 0x000e220000000800 */
[----:B------:R-:W-:Y:S01]  /*4f60*/  FMUL.FTZ R107, R90, R54 ;  /* 0x000000365a6b7220 */ /* 0x000fe20000410000 */
[----:B----4-:R-:W-:Y:S02]  /*4f70*/  IADD3 R44, PT, PT, R66, 0x6, RZ ;  /* 0x00000006422c7810 */ /* 0x010fe40007ffe0ff */
[----:B------:R-:W4:Y:S01]  /*4f80*/  MUFU.EX2 R98, R98 ;  /* 0x0000006200627308 */ /* 0x000f220000000800 */
[----:B------:R-:W-:Y:S01]  /*4f90*/  FMUL.RZ R118, R118, 0.15915493667125701904 ;  /* 0x3e22f98376767820 */ /* 0x000fe2000040c000 */
[C---:B------:R-:W-:Y:S01]  /*4fa0*/  FMUL.FTZ R114, R115.reuse, R114 ;  /* 0x0000007273727220 */ /* 0x040fe20000410000 */
[----:B------:R-:W-:Y:S01]  /*4fb0*/  FMUL.FTZ R110, R115, R110 ;  /* 0x0000006e736e7220 */ /* 0x000fe20000410000 */
[----:B------:R-:W-:Y:S01]  /*4fc0*/  FMUL.FTZ R115, R41, R39 ;  /* 0x0000002729737220 */ /* 0x000fe20000410000 */
[----:B------:R-:W5:Y:S01]  /*4fd0*/  MUFU.SIN R100, R120 ;  /* 0x0000007800647308 */ /* 0x000f620000000400 */
[----:B------:R-:W-:Y:S01]  /*4fe0*/  FSEL R133, R16, RZ, !P5 ;  /* 0x000000ff10857208 */ /* 0x000fe20006800000 */
[----:B------:R-:W-:Y:S01]  /*4ff0*/  FMUL.FTZ R45, R90, R52 ;  /* 0x000000345a2d7220 */ /* 0x000fe20000410000 */
[----:B------:R-:W-:-:S02]  /*5000*/  FSEL R132, R132, RZ, !P5 ;  /* 0x000000ff84847208 */ /* 0x000fc40006800000 */
[----:B------:R-:W-:Y:S02]  /*5010*/  FSEL R131, R131, 1, !P5 ;  /* 0x3f80000083837808 */ /* 0x000fe40006800000 */
[----:B------:R-:W-:Y:S02]  /*5020*/  FSEL R129, R111, RZ, !P2 ;  /* 0x000000ff6f817208 */ /* 0x000fe40005000000 */
[----:B------:R-:W-:Y:S02]  /*5030*/  FSEL R128, R117, 1, !P2 ;  /* 0x3f80000075807808 */ /* 0x000fe40005000000 */
[----:B------:R-:W-:Y:S02]  /*5040*/  ISETP.GE.U32.AND P5, PT, R42, UR17, PT ;  /* 0x000000112a007c0c */ /* 0x000fe4000bfa6070 */
[----:B------:R-:W-:Y:S01]  /*5050*/  ISETP.GE.U32.AND P2, PT, R44, UR17, PT ;  /* 0x000000112c007c0c */ /* 0x000fe2000bf46070 */
[----:B------:R-:W-:Y:S01]  /*5060*/  MUFU.SIN R42, R118 ;  /* 0x00000076002a7308 */ /* 0x000fe20000000400 */
[----:B------:R-:W-:Y:S01]  /*5070*/  FMUL.RZ R115, R115, 0.15915493667125701904 ;  /* 0x3e22f98373737820 */ /* 0x000fe2000040c000 */
[----:B------:R-:W-:Y:S01]  /*5080*/  ISETP.GE.U32.AND P3, PT, R119, UR17, PT ;  /* 0x0000001177007c0c */ /* 0x000fe2000bf66070 */
[----:B-1----:R-:W-:Y:S01]  /*5090*/  FMUL.FTZ R123, R112, R105 ;  /* 0x00000069707b7220 */ /* 0x002fe20000410000 */
[----:B------:R-:W-:-:S04]  /*50a0*/  FMUL.FTZ R119, R108, R103 ;  /* 0x000000676c777220 */ /* 0x000fc80000410000 */
[----:B------:R-:W1:Y:S01]  /*50b0*/  MUFU.COS R44, R118 ;  /* 0x00000076002c7308 */ /* 0x000e620000000000 */
[----:B------:R-:W-:-:S07]  /*50c0*/  IADD3 R111, PT, PT, R66, 0x7, RZ ;  /* 0x00000007426f7810 */ /* 0x000fce0007ffe0ff */
[----:B------:R4:W1:Y:S01]  /*50d0*/  MUFU.COS R102, R120 ;  /* 0x0000007800667308 */ /* 0x0008620000000000 */
[----:B0-----:R-:W-:-:S07]  /*50e0*/  FMUL.FTZ R104, R109, R104 ;  /* 0x000000686d687220 */ /* 0x001fce0000410000 */
[----:B------:R-:W5:Y:S01]  /*50f0*/  MUFU.EX2 R107, R107 ;  /* 0x0000006b006b7308 */ /* 0x000f620000000800 */
[----:B----4-:R-:W-:Y:S01]  /*5100*/  FMUL.FTZ R120, R108, R96 ;  /* 0x000000606c787220 */ /* 0x010fe20000410000 */
[----:B------:R-:W-:Y:S02]  /*5110*/  FMUL.FTZ R96, R90, R39 ;  /* 0x000000275a607220 */ /* 0x000fe40000410000 */
[----:B------:R-:W1:Y:S01]  /*5120*/  MUFU.EX2 R45, R45 ;  /* 0x0000002d002d7308 */ /* 0x000e620000000800 */
[----:B------:R-:W-:-:S03]  /*5130*/  IADD3 R108, PT, PT, R66, 0x9, RZ ;  /* 0x00000009426c7810 */ /* 0x000fc60007ffe0ff */
[----:B------:R-:W0:Y:S01]  /*5140*/  MUFU.SIN R105, R115 ;  /* 0x0000007300697308 */ /* 0x000e220000000400 */
[----:B------:R-:W-:Y:S01]  /*5150*/  FSEL R127, R14, RZ, !P4 ;  /* 0x000000ff0e7f7208 */ /* 0x000fe20006000000 */
[----:B------:R-:W-:Y:S01]  /*5160*/  FMUL.FTZ R95, R98, R95 ;  /* 0x0000005f625f7220 */ /* 0x000fe20000410000 */
[----:B------:R-:W-:-:S05]  /*5170*/  FSEL R126, R110, RZ, !P4 ;  /* 0x000000ff6e7e7208 */ /* 0x000fca0006000000 */
[----:B------:R-:W4:Y:S01]  /*5180*/  MUFU.COS R103, R115 ;  /* 0x0000007300677308 */ /* 0x000f220000000000 */
[----:B------:R-:W-:Y:S01]  /*5190*/  FSEL R125, R114, 1, !P4 ;  /* 0x3f800000727d7808 */ /* 0x000fe20006000000 */
[----:B------:R-:W-:Y:S01]  /*51a0*/  FMUL.FTZ R106, R109, R106 ;  /* 0x0000006a6d6a7220 */ /* 0x000fe20000410000 */
[----:B------:R-:W-:Y:S02]  /*51b0*/  ISETP.GE.U32.AND P4, PT, R111, UR17, PT ;  /* 0x000000116f007c0c */ /* 0x000fe4000bf86070 */
[----:B------:R-:W-:-:S03]  /*51c0*/  FSEL R120, R120, RZ, !P3 ;  /* 0x000000ff78787208 */ /* 0x000fc60005800000 */
[----:B------:R-:W0:Y:S01]  /*51d0*/  MUFU.EX2 R96, R96 ;  /* 0x0000006000607308 */ /* 0x000e220000000800 */
[----:B------:R-:W-:-:S03]  /*51e0*/  FSEL R119, R119, 1, !P3 ;  /* 0x3f80000077777808 */ /* 0x000fc60005800000 */
[----:B------:R5:W4:Y:S01]  /*51f0*/  MUFU.COS R97, R121 ;  /* 0x0000007900617308 */ /* 0x000b220000000000 */
[----:B------:R-:W-:Y:S01]  /*5200*/  FMUL.FTZ R113, R112, R113 ;  /* 0x0000007170717220 */ /* 0x000fe20000410000 */
[----:B------:R-:W-:Y:S01]  /*5210*/  FSEL R117, R104, RZ, !P5 ;  /* 0x000000ff68757208 */ /* 0x000fe20006800000 */
[----:B------:R-:W-:Y:S01]  /*5220*/  FMUL.FTZ R104, R41, R37 ;  /* 0x0000002529687220 */ /* 0x000fe20000410000 */
[----:B------:R-:W-:Y:S02]  /*5230*/  FSEL R111, R95, RZ, !P4 ;  /* 0x000000ff5f6f7208 */ /* 0x000fe40006000000 */
[----:B-----5:R-:W-:Y:S02]  /*5240*/  FSEL R121, R12, RZ, !P3 ;  /* 0x000000ff0c797208 */ /* 0x020fe40005800000 */
[----:B------:R-:W-:Y:S02]  /*5250*/  ISETP.GE.U32.AND P3, PT, R108, UR17, PT ;  /* 0x000000116c007c0c */ /* 0x000fe4000bf66070 */
[C---:B------:R-:W-:Y:S01]  /*5260*/  IADD3 R108, PT, PT, R66.reuse, 0xa, RZ ;  /* 0x0000000a426c7810 */ /* 0x040fe20007ffe0ff */
[----:B------:R-:W-:Y:S01]  /*5270*/  FMUL.FTZ R100, R107, R100 ;  /* 0x000000646b647220 */ /* 0x000fe20000410000 */
[----:B------:R-:W-:-:S02]  /*5280*/  IADD3 R110, PT, PT, R66, 0x8, RZ ;  /* 0x00000008426e7810 */ /* 0x000fc40007ffe0ff */
[----:B------:R-:W-:Y:S02]  /*5290*/  LOP3.LUT R95, R67, 0x3e0, RZ, 0xc0, !PT ;  /* 0x000003e0435f7812 */ /* 0x000fe400078ec0ff */
[----:B------:R-:W-:Y:S02]  /*52a0*/  FSEL R118, R11, RZ, !P5 ;  /* 0x000000ff0b767208 */ /* 0x000fe40006800000 */
[----:B------:R-:W-:Y:S01]  /*52b0*/  FSEL R116, R106, 1, !P5 ;  /* 0x3f8000006a747808 */ /* 0x000fe20006800000 */
[----:B------:R-:W-:Y:S01]  /*52c0*/  FMUL.RZ R104, R104, 0.15915493667125701904 ;  /* 0x3e22f98368687820 */ /* 0x000fe2000040c000 */
[----:B------:R-:W-:Y:S01]  /*52d0*/  ISETP.GE.U32.AND P5, PT, R108, UR17, PT ;  /* 0x000000116c007c0c */ /* 0x000fe2000bfa6070 */
[----:B-1----:R-:W-:Y:S01]  /*52e0*/  FMUL.FTZ R44, R45, R44 ;  /* 0x0000002c2d2c7220 */ /* 0x002fe20000410000 */
[----:B------:R-:W-:Y:S01]  /*52f0*/  FSEL R124, R13, RZ, !P6 ;  /* 0x000000ff0d7c7208 */ /* 0x000fe20007000000 */
[----:B------:R-:W-:Y:S01]  /*5300*/  FMUL.FTZ R108, R45, R42 ;  /* 0x0000002a2d6c7220 */ /* 0x000fe20000410000 */
[----:B------:R-:W-:-:S02]  /*5310*/  FSEL R123, R123, RZ, !P6 ;  /* 0x000000ff7b7b7208 */ /* 0x000fc40007000000 */
[----:B------:R-:W-:Y:S02]  /*5320*/  FSEL R122, R113, 1, !P6 ;  /* 0x3f800000717a7808 */ /* 0x000fe40007000000 */
[----:B------:R-:W-:Y:S02]  /*5330*/  ISETP.GE.U32.AND P6, PT, R110, UR17, PT ;  /* 0x000000116e007c0c */ /* 0x000fe4000bfc6070 */
[----:B------:R-:W-:Y:S01]  /*5340*/  IADD3 R42, PT, PT, R95, R65, RZ ;  /* 0x000000415f2a7210 */ /* 0x000fe20007ffe0ff */
[----:B------:R-:W-:Y:S01]  /*5350*/  FMUL.FTZ R110, R41, R38 ;  /* 0x00000026296e7220 */ /* 0x000fe20000410000 */
[----:B------:R-:W-:Y:S01]  /*5360*/  FMUL.FTZ R102, R107, R102 ;  /* 0x000000666b667220 */ /* 0x000fe20000410000 */
[----:B------:R-:W-:Y:S01]  /*5370*/  FSEL R114, R100, RZ, !P2 ;  /* 0x000000ff64727208 */ /* 0x000fe20005000000 */
[----:B------:R-:W-:Y:S01]  /*5380*/  MUFU.COS R45, R104 ;  /* 0x00000068002d7308 */ /* 0x000fe20000000000 */
[----:B------:R-:W-:Y:S01]  /*5390*/  FMUL.FTZ R139, R41, R36 ;  /* 0x00000024298b7220 */ /* 0x000fe20000410000 */
[----:B------:R-:W-:Y:S01]  /*53a0*/  IADD3 R106, PT, PT, R66, 0xb, RZ ;  /* 0x0000000b426a7810 */ /* 0x000fe20007ffe0ff */
[----:B0-----:R-:W-:Y:S01]  /*53b0*/  FMUL.FTZ R105, R96, R105 ;  /* 0x0000006960697220 */ /* 0x001fe20000410000 */
[----:B------:R-:W-:Y:S01]  /*53c0*/  FSEL R107, R44, 1, !P6 ;  /* 0x3f8000002c6b7808 */ /* 0x000fe20007000000 */
[----:B------:R-:W-:-:S03]  /*53d0*/  IMAD R44, R95, 0x1f, R42 ;  /* 0x0000001f5f2c7824 */ /* 0x000fc600078e022a */
[----:B------:R4:W-:Y:S01]  /*53e0*/  MUFU.SIN R100, R104 ;  /* 0x0000006800647308 */ /* 0x0009e20000000400 */
[----:B------:R-:W-:Y:S01]  /*53f0*/  FMUL.RZ R110, R110, 0.15915493667125701904 ;  /* 0x3e22f9836e6e7820 */ /* 0x000fe2000040c000 */
[----:B------:R-:W-:Y:S01]  /*5400*/  FSEL R115, R10, RZ, !P2 ;  /* 0x000000ff0a737208 */ /* 0x000fe20005000000 */
[----:B------:R-:W-:Y:S01]  /*5410*/  FMUL.RZ R139, R139, 0.15915493667125701904 ;  /* 0x3e22f9838b8b7820 */ /* 0x000fe2000040c000 */
[----:B------:R-:W-:Y:S01]  /*5420*/  FSEL R113, R102, 1, !P2 ;  /* 0x3f80000066717808 */ /* 0x000fe20005000000 */
[----:B------:R-:W-:Y:S01]  /*5430*/  FMUL.FTZ R137, R90, R38 ;  /* 0x000000265a897220 */ /* 0x000fe20000410000 */
[----:B----4-:R-:W-:Y:S01]  /*5440*/  FMUL.FTZ R104, R96, R103 ;  /* 0x0000006760687220 */ /* 0x010fe20000410000 */
[----:B------:R-:W-:Y:S01]  /*5450*/  ISETP.GE.U32.AND P2, PT, R106, UR17, PT ;  /* 0x000000116a007c0c */ /* 0x000fe2000bf46070 */
[----:B------:R-:W-:Y:S01]  /*5460*/  MUFU.SIN R136, R110 ;  /* 0x0000006e00887308 */ /* 0x000fe20000000400 */
[----:B------:R-:W-:Y:S02]  /*5470*/  FSEL R106, R7, RZ, !P3 ;  /* 0x000000ff076a7208 */ /* 0x000fe40005800000 */
[----:B------:R-:W-:-:S02]  /*5480*/  FSEL R105, R105, RZ, !P3 ;  /* 0x000000ff69697208 */ /* 0x000fc40005800000 */
[----:B------:R-:W-:Y:S02]  /*5490*/  FSEL R104, R104, 1, !P3 ;  /* 0x3f80000068687808 */ /* 0x000fe40005800000 */
[----:B------:R-:W-:Y:S01]  /*54a0*/  IADD3 R103, PT, PT, R44, 0x20, RZ ;  /* 0x000000202c677810 */ /* 0x000fe20007ffe0ff */
[----:B------:R-:W0:Y:S01]  /*54b0*/  MUFU.COS R138, R110 ;  /* 0x0000006e008a7308 */ /* 0x000e220000000000 */
[----:B------:R-:W-:Y:S02]  /*54c0*/  ISETP.GE.U32.AND P3, PT, R134, UR17, PT ;  /* 0x0000001186007c0c */ /* 0x000fe4000bf66070 */
[C---:B------:R-:W-:Y:S02]  /*54d0*/  IADD3 R134, PT, PT, R44.reuse, 0x40, RZ ;  /* 0x000000402c867810 */ /* 0x040fe40007ffe0ff */
[----:B------:R-:W-:-:S03]  /*54e0*/  LEA.HI.SX32 R135, R44, R44, 0x1b ;  /* 0x0000002c2c877211 */ /* 0x000fc600078fdaff */
[----:B------:R-:W-:Y:S01]  /*54f0*/  MUFU.SIN R95, R139 ;  /* 0x0000008b005f7308 */ /* 0x000fe20000000400 */
[-C--:B------:R-:W-:Y:S02]  /*5500*/  LEA.HI.SX32 R103, R103, R44.reuse, 0x1b ;  /* 0x0000002c67677211 */ /* 0x080fe400078fdaff */
[----:B------:R-:W-:-:S05]  /*5510*/  LEA.HI.SX32 R134, R134, R44, 0x1b ;  /* 0x0000002c86867211 */ /* 0x000fca00078fdaff */
[----:B------:R1:W4:Y:S01]  /*5520*/  MUFU.COS R96, R139 ;  /* 0x0000008b00607308 */ /* 0x0003220000000000 */
[----:B------:R-:W-:Y:S02]  /*5530*/  LEA R135, R135, UR21, 0x2 ;  /* 0x0000001587877c11 */ /* 0x000fe4000f8e10ff */
[----:B------:R-:W-:Y:S02]  /*5540*/  LEA R103, R103, UR21, 0x2 ;  /* 0x0000001567677c11 */ /* 0x000fe4000f8e10ff */
[----:B-1----:R-:W-:-:S03]  /*5550*/  IADD3 R139, PT, PT, R44, 0x60, RZ ;  /* 0x000000602c8b7810 */ /* 0x002fc60007ffe0ff */
[----:B------:R-:W0:Y:S01]  /*5560*/  MUFU.EX2 R137, R137 ;  /* 0x0000008900897308 */ /* 0x000e220000000800 */
[-C--:B------:R-:W-:Y:S02]  /*5570*/  LEA.HI.SX32 R139, R139, R44.reuse, 0x1b ;  /* 0x0000002c8b8b7211 */ /* 0x080fe400078fdaff */
[----:B------:R-:W-:Y:S02]  /*5580*/  IADD3 R140, PT, PT, R44, 0x80, RZ ;  /* 0x000000802c8c7810 */ /* 0x000fe40007ffe0ff */
[----:B------:R-:W-:Y:S02]  /*5590*/  LEA R134, R134, UR21, 0x2 ;  /* 0x0000001586867c11 */ /* 0x000fe4000f8e10ff */
[----:B------:R-:W-:Y:S02]  /*55a0*/  IADD3 R141, PT, PT, R44, 0xa0, RZ ;  /* 0x000000a02c8d7810 */ /* 0x000fe40007ffe0ff */
[----:B------:R-:W-:Y:S01]  /*55b0*/  LEA R139, R139, UR21, 0x2 ;  /* 0x000000158b8b7c11 */ /* 0x000fe2000f8e10ff */
[----:B------:R1:W-:Y:S01]  /*55c0*/  STS [R135], R99 ;  /* 0x0000006387007388 */ /* 0x0003e20000000800 */
[----:B------:R-:W-:-:S02]  /*55d0*/  LEA.HI.SX32 R140, R140, R44, 0x1b ;  /* 0x0000002c8c8c7211 */ /* 0x000fc400078fdaff */
[----:B------:R-:W-:Y:S01]  /*55e0*/  LEA.HI.SX32 R141, R141, R44, 0x1b ;  /* 0x0000002c8d8d7211 */ /* 0x000fe200078fdaff */
[----:B------:R-:W-:Y:S01]  /*55f0*/  STS [R103+0x80], R101 ;  /* 0x0000806567007388 */ /* 0x000fe20000000800 */
[----:B------:R-:W-:-:S03]  /*5600*/  LEA R140, R140, UR21, 0x2 ;  /* 0x000000158c8c7c11 */ /* 0x000fc6000f8e10ff */
[----:B------:R5:W-:Y:S01]  /*5610*/  STS [R134+0x100], R92 ;  /* 0x0001005c86007388 */ /* 0x000be20000000800 */
[----:B-1----:R-:W-:-:S03]  /*5620*/  FMUL.FTZ R135, R41, R34 ;  /* 0x0000002229877220 */ /* 0x002fc60000410000 */
[----:B------:R1:W-:Y:S01]  /*5630*/  STS [R139+0x180], R93 ;  /* 0x0001805d8b007388 */ /* 0x0003e20000000800 */
[----:B------:R-:W-:Y:S01]  /*5640*/  FMUL.FTZ R97, R98, R97 ;  /* 0x0000006162617220 */ /* 0x000fe20000410000 */
[----:B------:R-:W-:Y:S01]  /*5650*/  LEA R141, R141, UR21, 0x2 ;  /* 0x000000158d8d7c11 */ /* 0x000fe2000f8e10ff */
[----:B0-----:R-:W-:Y:S01]  /*5660*/  FMUL.FTZ R138, R137, R138 ;  /* 0x0000008a898a7220 */ /* 0x001fe20000410000 */
[-C--:B-----5:R-:W-:Y:S01]  /*5670*/  FMUL.FTZ R92, R133, R129.reuse ;  /* 0x00000081855c7220 */ /* 0x0a0fe20000410000 */
[----:B------:R-:W-:Y:S01]  /*5680*/  FMUL.FTZ R136, R137, R136 ;  /* 0x0000008889887220 */ /* 0x000fe20000410000 */
[----:B-1----:R-:W-:Y:S02]  /*5690*/  FMUL.FTZ R139, RZ, R129 ;  /* 0x00000081ff8b7220 */ /* 0x002fe40000410000 */
[-C--:B------:R-:W-:Y:S01]  /*56a0*/  FFMA.FTZ R137, RZ, R128.reuse, R92 ;  /* 0x00000080ff897223 */ /* 0x080fe2000001005c */
[----:B------:R-:W-:Y:S01]  /*56b0*/  IADD3 R98, PT, PT, R66, 0xc, RZ ;  /* 0x0000000c42627810 */ /* 0x000fe20007ffe0ff */
[----:B------:R-:W-:Y:S01]  /*56c0*/  FMUL.RZ R135, R135, 0.15915493667125701904 ;  /* 0x3e22f98387877820 */ /* 0x000fe2000040c000 */
[----:B------:R-:W-:Y:S01]  /*56d0*/  FFMA.FTZ R139, R133, R128, -R139 ;  /* 0x00000080858b7223 */ /* 0x000fe2000001088b */
[----:B------:R0:W-:Y:S01]  /*56e0*/  STS [R140+0x200], R91 ;  /* 0x0002005b8c007388 */ /* 0x0001e20000000800 */
[----:B------:R-:W-:Y:S01]  /*56f0*/  FSEL R112, R9, RZ, !P4 ;  /* 0x000000ff09707208 */ /* 0x000fe20006000000 */
[----:B------:R-:W-:Y:S01]  /*5700*/  FADD.FTZ R137, RZ, R137 ;  /* 0x00000089ff897221 */ /* 0x000fe20000010000 */
[----:B------:R-:W-:Y:S01]  /*5710*/  FSEL R110, R97, 1, !P4 ;  /* 0x3f800000616e7808 */ /* 0x000fe20006000000 */
[----:B------:R1:W-:Y:S01]  /*5720*/  STS [R141+0x280], R94 ;  /* 0x0002805e8d007388 */ /* 0x0003e20000000800 */
[----:B------:R-:W-:Y:S01]  /*5730*/  ISETP.GE.U32.AND P4, PT, R98, UR17, PT ;  /* 0x0000001162007c0c */ /* 0x000fe2000bf86070 */
[----:B------:R-:W-:Y:S01]  /*5740*/  FADD.FTZ R139, R130, R139 ;  /* 0x0000008b828b7221 */ /* 0x000fe20000010000 */
[----:B------:R-:W-:Y:S01]  /*5750*/  IADD3 R98, PT, PT, R66, 0xd, RZ ;  /* 0x0000000d42627810 */ /* 0x000fe20007ffe0ff */
[----:B0-----:R-:W-:Y:S01]  /*5760*/  MUFU.SIN R91, R135 ;  /* 0x00000087005b7308 */ /* 0x001fe20000000400 */
[----:B------:R-:W-:-:S02]  /*5770*/  IADD3 R140, PT, PT, R44, 0xc0, RZ ;  /* 0x000000c02c8c7810 */ /* 0x000fc40007ffe0ff */
[----:B------:R-:W-:Y:S01]  /*5780*/  FSEL R109, R8, RZ, !P6 ;  /* 0x000000ff086d7208 */ /* 0x000fe20007000000 */
[----:B-1----:R-:W-:-:S04]  /*5790*/  FMUL.FTZ R141, R126, R139 ;  /* 0x0000008b7e8d7220 */ /* 0x002fc80000410000 */
[----:B------:R0:W-:Y:S01]  /*57a0*/  MUFU.COS R94, R135 ;  /* 0x00000087005e7308 */ /* 0x0001e20000000000 */
[----:B------:R-:W-:Y:S02]  /*57b0*/  FSEL R108, R108, RZ, !P6 ;  /* 0x000000ff6c6c7208 */ /* 0x000fe40007000000 */
[----:B------:R-:W-:Y:S01]  /*57c0*/  ISETP.GE.U32.AND P6, PT, R98, UR17, PT ;  /* 0x0000001162007c0c */ /* 0x000fe2000bfc6070 */
[----:B------:R-:W-:Y:S01]  /*57d0*/  FMUL.FTZ R98, R90, R36 ;  /* 0x000000245a627220 */ /* 0x000fe20000410000 */
[----:B------:R-:W-:Y:S02]  /*57e0*/  LEA.HI.SX32 R140, R140, R44, 0x1b ;  /* 0x0000002c8c8c7211 */ /* 0x000fe400078fdaff */
[----:B0-----:R-:W-:Y:S02]  /*57f0*/  FSEL R135, R136, RZ, !P5 ;  /* 0x000000ff88877208 */ /* 0x001fe40006800000 */
[----:B------:R-:W-:Y:S01]  /*5800*/  FSEL R136, R138, 1, !P5 ;  /* 0x3f8000008a887808 */ /* 0x000fe20006800000 */
[----:B------:R-:W-:Y:S01]  /*5810*/  FMUL.FTZ R138, R126, R137 ;  /* 0x000000897e8a7220 */ /* 0x000fe20000410000 */
[C---:B------:R-:W-:Y:S01]  /*5820*/  FMUL.FTZ R102, R41.reuse, R35 ;  /* 0x0000002329667220 */ /* 0x040fe20000410000 */
[----:B------:R-:W-:Y:S01]  /*5830*/  FMUL.FTZ R93, R41, R33 ;  /* 0x00000021295d7220 */ /* 0x000fe20000410000 */
[----:B------:R-:W-:Y:S01]  /*5840*/  IADD3 R41, PT, PT, R66, 0xf, RZ ;  /* 0x0000000f42297810 */ /* 0x000fe20007ffe0ff */
[C---:B------:R-:W-:Y:S01]  /*5850*/  FFMA.FTZ R138, R125.reuse, R139, -R138 ;  /* 0x0000008b7d8a7223 */ /* 0x040fe2000001088a */
[----:B------:R-:W-:Y:S01]  /*5860*/  FFMA.FTZ R141, R125, R137, R141 ;  /* 0x000000897d8d7223 */ /* 0x000fe2000001008d */
[----:B------:R-:W-:Y:S01]  /*5870*/  LEA R140, R140, UR21, 0x2 ;  /* 0x000000158c8c7c11 */ /* 0x000fe2000f8e10ff */
[----:B------:R-:W-:Y:S01]  /*5880*/  FMUL.RZ R93, R93, 0.15915493667125701904 ;  /* 0x3e22f9835d5d7820 */ /* 0x000fe2000040c000 */
[----:B------:R-:W-:Y:S01]  /*5890*/  FSEL R134, R6, RZ, !P5 ;  /* 0x000000ff06867208 */ /* 0x000fe20006800000 */
[----:B------:R-:W-:Y:S01]  /*58a0*/  FADD.FTZ R138, R127, R138 ;  /* 0x0000008a7f8a7221 */ /* 0x000fe20000010000 */
[----:B------:R-:W4:Y:S01]  /*58b0*/  MUFU.EX2 R98, R98 ;  /* 0x0000006200627308 */ /* 0x000f220000000800 */
[----:B------:R-:W-:Y:S01]  /*58c0*/  ISETP.GE.U32.AND P5, PT, R41, UR17, PT ;  /* 0x0000001129007c0c */ /* 0x000fe2000bfa6070 */
[----:B------:R-:W-:Y:S01]  /*58d0*/  FADD.FTZ R141, RZ, R141 ;  /* 0x0000008dff8d7221 */ /* 0x000fe20000010000 */
[C---:B------:R-:W-:Y:S01]  /*58e0*/  FMUL.FTZ R41, R90.reuse, R33 ;  /* 0x000000215a297220 */ /* 0x040fe20000410000 */
[----:B------:R0:W-:Y:S01]  /*58f0*/  STS [R140+0x300], R89 ;  /* 0x000300598c007388 */ /* 0x0001e20000000800 */
[C---:B------:R-:W-:Y:S01]  /*5900*/  FMUL.FTZ R97, R90.reuse, R37 ;  /* 0x000000255a617220 */ /* 0x040fe20000410000 */
[C---:B------:R-:W-:Y:S01]  /*5910*/  FMUL.FTZ R101, R90.reuse, R35 ;  /* 0x000000235a657220 */ /* 0x040fe20000410000 */
[----:B------:R-:W-:Y:S01]  /*5920*/  FMUL.FTZ R103, R90, R34 ;  /* 0x000000225a677220 */ /* 0x000fe20000410000 */
[----:B------:R-:W-:Y:S01]  /*5930*/  MUFU.SIN R92, R93 ;  /* 0x0000005d005c7308 */ /* 0x000fe20000000400 */
[C---:B------:R-:W-:Y:S01]  /*5940*/  FMUL.FTZ R90, R123.reuse, R141 ;  /* 0x0000008d7b5a7220 */ /* 0x040fe20000410000 */
[----:B0-----:R-:W-:-:S06]  /*5950*/  FMUL.FTZ R89, R123, R138 ;  /* 0x0000008a7b597220 */ /* 0x001fcc0000410000 */
[----:B------:R0:W1:Y:S01]  /*5960*/  MUFU.COS R150, R93 ;  /* 0x0000005d00967308 */ /* 0x0000620000000000 */
[----:B------:R-:W-:-:S07]  /*5970*/  FFMA.FTZ R89, R122, R141, R89 ;  /* 0x0000008d7a597223 */ /* 0x000fce0000010059 */
[----:B------:R-:W1:Y:S01]  /*5980*/  MUFU.EX2 R41, R41 ;  /* 0x0000002900297308 */ /* 0x000e620000000800 */
[----:B0-----:R-:W-:Y:S01]  /*5990*/  FFMA.FTZ R93, R122, R138, -R90 ;  /* 0x0000008a7a5d7223 */ /* 0x001fe2000001085a */
[----:B------:R-:W-:Y:S02]  /*59a0*/  FADD.FTZ R89, RZ, R89 ;  /* 0x00000059ff597221 */ /* 0x000fe40000010000 */
[----:B------:R-:W0:Y:S01]  /*59b0*/  MUFU.EX2 R97, R97 ;  /* 0x0000006100617308 */ /* 0x000e220000000800 */
[----:B------:R-:W-:Y:S01]  /*59c0*/  FADD.FTZ R90, R124, R93 ;  /* 0x0000005d7c5a7221 */ /* 0x000fe20000010000 */
[C---:B----4-:R-:W-:Y:S01]  /*59d0*/  FMUL.FTZ R96, R98.reuse, R96 ;  /* 0x0000006062607220 */ /* 0x050fe20000410000 */
[----:B------:R-:W-:Y:S01]  /*59e0*/  FMUL.FTZ R95, R98, R95 ;  /* 0x0000005f625f7220 */ /* 0x000fe20000410000 */
[C---:B------:R-:W-:Y:S01]  /*59f0*/  FMUL.FTZ R98, R120.reuse, R89 ;  /* 0x0000005978627220 */ /* 0x040fe20000410000 */
[----:B------:R-:W-:-:S03]  /*5a00*/  FMUL.FTZ R138, R120, R90 ;  /* 0x0000005a788a7220 */ /* 0x000fc60000410000 */
[C---:B------:R-:W-:Y:S01]  /*5a10*/  FFMA.FTZ R90, R119.reuse, R90, -R98 ;  /* 0x0000005a775a7223 */ /* 0x040fe20000010862 */
[----:B------:R-:W-:Y:S01]  /*5a20*/  FFMA.FTZ R138, R119, R89, R138 ;  /* 0x00000059778a7223 */ /* 0x000fe2000001008a */
[C---:B-1----:R-:W-:Y:S01]  /*5a30*/  FMUL.FTZ R150, R41.reuse, R150 ;  /* 0x0000009629967220 */ /* 0x042fe20000410000 */
[----:B------:R-:W-:Y:S01]  /*5a40*/  FMUL.FTZ R92, R41, R92 ;  /* 0x0000005c295c7220 */ /* 0x000fe20000410000 */
[CC--:B------:R-:W-:Y:S01]  /*5a50*/  FMUL.FTZ R98, R132.reuse, R129.reuse ;  /* 0x0000008184627220 */ /* 0x0c0fe20000410000 */
[----:B------:R-:W-:Y:S01]  /*5a60*/  FMUL.FTZ R41, R131, R129 ;  /* 0x0000008183297220 */ /* 0x000fe20000410000 */
[----:B------:R-:W-:Y:S01]  /*5a70*/  FADD.FTZ R89, R121, R90 ;  /* 0x0000005a79597221 */ /* 0x000fe20000010000 */
[----:B------:R-:W-:Y:S01]  /*5a80*/  FADD.FTZ R90, RZ, R138 ;  /* 0x0000008aff5a7221 */ /* 0x000fe20000010000 */
[----:B------:R-:W-:Y:S01]  /*5a90*/  FFMA.FTZ R93, R131, R128, -R98 ;  /* 0x00000080835d7223 */ /* 0x000fe20000010862 */
[C---:B0-----:R-:W-:Y:S01]  /*5aa0*/  FMUL.FTZ R45, R97.reuse, R45 ;  /* 0x0000002d612d7220 */ /* 0x041fe20000410000 */
[----:B------:R-:W-:Y:S01]  /*5ab0*/  FMUL.FTZ R100, R97, R100 ;  /* 0x0000006461647220 */ /* 0x000fe20000410000 */
[----:B------:R-:W-:Y:S01]  /*5ac0*/  FFMA.FTZ R41, R132, R128, R41 ;  /* 0x0000008084297223 */ /* 0x000fe20000010029 */
[C---:B------:R-:W-:Y:S01]  /*5ad0*/  FMUL.FTZ R97, R117.reuse, R89 ;  /* 0x0000005975617220 */ /* 0x040fe20000410000 */
[-C--:B------:R-:W-:Y:S01]  /*5ae0*/  FMUL.FTZ R140, R117, R90.reuse ;  /* 0x0000005a758c7220 */ /* 0x080fe20000410000 */
[----:B------:R-:W-:Y:S01]  /*5af0*/  FMUL.RZ R102, R102, 0.15915493667125701904 ;  /* 0x3e22f98366667820 */ /* 0x000fe2000040c000 */
[C---:B------:R-:W-:Y:S01]  /*5b00*/  FMUL.FTZ R138, R126.reuse, R93 ;  /* 0x0000005d7e8a7220 */ /* 0x040fe20000410000 */
[----:B------:R-:W-:Y:S01]  /*5b10*/  FMUL.FTZ R98, R126, R41 ;  /* 0x000000297e627220 */ /* 0x000fe20000410000 */
[C---:B------:R-:W-:Y:S01]  /*5b20*/  FFMA.FTZ R90, R116.reuse, R90, R97 ;  /* 0x0000005a745a7223 */ /* 0x040fe20000010061 */
[----:B------:R-:W-:Y:S01]  /*5b30*/  FFMA.FTZ R89, R116, R89, -R140 ;  /* 0x0000005974597223 */ /* 0x000fe2000001088c */
[C---:B------:R-:W-:Y:S01]  /*5b40*/  FFMA.FTZ R41, R125.reuse, R41, R138 ;  /* 0x000000297d297223 */ /* 0x040fe2000001008a */
[----:B------:R-:W-:Y:S01]  /*5b50*/  MUFU.SIN R99, R102 ;  /* 0x0000006600637308 */ /* 0x000fe20000000400 */
[----:B------:R-:W-:Y:S01]  /*5b60*/  FFMA.FTZ R98, R125, R93, -R98 ;  /* 0x0000005d7d627223 */ /* 0x000fe20000010862 */
[----:B------:R-:W-:Y:S01]  /*5b70*/  FADD.FTZ R90, RZ, R90 ;  /* 0x0000005aff5a7221 */ /* 0x000fe20000010000 */
[----:B------:R-:W-:Y:S01]  /*5b80*/  FADD.FTZ R93, R118, R89 ;  /* 0x00000059765d7221 */ /* 0x000fe20000010000 */
[C---:B------:R-:W-:Y:S01]  /*5b90*/  FMUL.FTZ R89, R123.reuse, R41 ;  /* 0x000000297b597220 */ /* 0x040fe20000410000 */
[----:B------:R-:W-:-:S03]  /*5ba0*/  FMUL.FTZ R140, R123, R98 ;  /* 0x000000627b8c7220 */ /* 0x000fc60000410000 */
[----:B------:R-:W0:Y:S01]  /*5bb0*/  MUFU.COS R102, R102 ;  /* 0x0000006600667308 */ /* 0x000e220000000000 */
[C---:B------:R-:W-:Y:S01]  /*5bc0*/  FMUL.FTZ R138, R114.reuse, R90 ;  /* 0x0000005a728a7220 */ /* 0x040fe20000410000 */
[----:B------:R-:W-:Y:S01]  /*5bd0*/  FMUL.FTZ R97, R114, R93 ;  /* 0x0000005d72617220 */ /* 0x000fe20000410000 */
[C---:B------:R-:W-:Y:S01]  /*5be0*/  FFMA.FTZ R89, R122.reuse, R98, -R89 ;  /* 0x000000627a597223 */ /* 0x040fe20000010859 */
[----:B------:R-:W-:-:S04]  /*5bf0*/  FFMA.FTZ R98, R122, R41, R140 ;  /* 0x000000297a627223 */ /* 0x000fc8000001008c */
[----:B------:R-:W0:Y:S01]  /*5c00*/  MUFU.EX2 R101, R101 ;  /* 0x0000006500657308 */ /* 0x000e220000000800 */
[C---:B------:R-:W-:Y:S01]  /*5c10*/  FFMA.FTZ R140, R113.reuse, R93, -R138 ;  /* 0x0000005d718c7223 */ /* 0x040fe2000001088a */
[----:B------:R-:W-:Y:S01]  /*5c20*/  FFMA.FTZ R93, R113, R90, R97 ;  /* 0x0000005a715d7223 */ /* 0x000fe20000010061 */
[CC--:B------:R-:W-:Y:S01]  /*5c30*/  FMUL.FTZ R90, R120.reuse, R89.reuse ;  /* 0x00000059785a7220 */ /* 0x0c0fe20000410000 */
[-C--:B------:R-:W-:Y:S01]  /*5c40*/  FMUL.FTZ R138, R120, R98.reuse ;  /* 0x00000062788a7220 */ /* 0x080fe20000410000 */
[----:B------:R-:W-:Y:S01]  /*5c50*/  FADD.FTZ R41, R115, R140 ;  /* 0x0000008c73297221 */ /* 0x000fe20000010000 */
[----:B------:R-:W-:Y:S01]  /*5c60*/  FADD.FTZ R93, RZ, R93 ;  /* 0x0000005dff5d7221 */ /* 0x000fe20000010000 */
[C---:B------:R-:W-:Y:S01]  /*5c70*/  FFMA.FTZ R90, R119.reuse, R98, R90 ;  /* 0x00000062775a7223 */ /* 0x040fe2000001005a */
[----:B------:R-:W-:Y:S01]  /*5c80*/  FFMA.FTZ R98, R119, R89, -R138 ;  /* 0x0000005977627223 */ /* 0x000fe2000001088a */
[C---:B------:R-:W-:Y:S01]  /*5c90*/  FMUL.FTZ R97, R111.reuse, R41 ;  /* 0x000000296f617220 */ /* 0x040fe20000410000 */
[----:B------:R-:W-:-:S02]  /*5ca0*/  FMUL.FTZ R138, R111, R93 ;  /* 0x0000005d6f8a7220 */ /* 0x000fc40000410000 */
[----:B------:R-:W-:Y:S01]  /*5cb0*/  FMUL.FTZ R89, R117, R98 ;  /* 0x0000006275597220 */ /* 0x000fe20000410000 */
[C---:B0-----:R-:W-:Y:S01]  /*5cc0*/  FMUL.FTZ R102, R101.reuse, R102 ;  /* 0x0000006665667220 */ /* 0x041fe20000410000 */
[----:B------:R-:W-:Y:S01]  /*5cd0*/  FMUL.FTZ R99, R101, R99 ;  /* 0x0000006365637220 */ /* 0x000fe20000410000 */
[-C--:B------:R-:W-:Y:S01]  /*5ce0*/  FMUL.FTZ R101, R117, R90.reuse ;  /* 0x0000005a75657220 */ /* 0x080fe20000410000 */
[C---:B------:R-:W-:Y:S01]  /*5cf0*/  FFMA.FTZ R93, R110.reuse, R93, R97 ;  /* 0x0000005d6e5d7223 */ /* 0x040fe20000010061 */
[----:B------:R-:W-:Y:S01]  /*5d00*/  FFMA.FTZ R97, R110, R41, -R138 ;  /* 0x000000296e617223 */ /* 0x000fe2000001088a */
[C---:B------:R-:W-:Y:S01]  /*5d10*/  FFMA.FTZ R89, R116.reuse, R90, R89 ;  /* 0x0000005a74597223 */ /* 0x040fe20000010059 */
[----:B------:R-:W-:Y:S01]  /*5d20*/  FFMA.FTZ R41, R116, R98, -R101 ;  /* 0x0000006274297223 */ /* 0x000fe20000010865 */
[----:B------:R-:W-:Y:S01]  /*5d30*/  FADD.FTZ R93, RZ, R93 ;  /* 0x0000005dff5d7221 */ /* 0x000fe20000010000 */
[----:B------:R-:W-:Y:S01]  /*5d40*/  FADD.FTZ R97, R112, R97 ;  /* 0x0000006170617221 */ /* 0x000fe20000010000 */
[C---:B------:R-:W-:Y:S01]  /*5d50*/  FMUL.FTZ R138, R114.reuse, R89 ;  /* 0x00000059728a7220 */ /* 0x040fe20000410000 */
[----:B------:R-:W-:Y:S01]  /*5d60*/  FMUL.FTZ R140, R114, R41 ;  /* 0x00000029728c7220 */ /* 0x000fe20000410000 */
[C---:B------:R-:W-:Y:S01]  /*5d70*/  FMUL.FTZ R90, R108.reuse, R93 ;  /* 0x0000005d6c5a7220 */ /* 0x040fe20000410000 */
[----:B------:R-:W-:Y:S01]  /*5d80*/  FMUL.FTZ R98, R108, R97 ;  /* 0x000000616c627220 */ /* 0x000fe20000410000 */
[C---:B------:R-:W-:Y:S01]  /*5d90*/  FFMA.FTZ R101, R113.reuse, R41, -R138 ;  /* 0x0000002971657223 */ /* 0x040fe2000001088a */
[----:B------:R-:W-:Y:S01]  /*5da0*/  FFMA.FTZ R89, R113, R89, R140 ;  /* 0x0000005971597223 */ /* 0x000fe2000001008c */
[C---:B------:R-:W-:Y:S01]  /*5db0*/  FFMA.FTZ R90, R107.reuse, R97, -R90 ;  /* 0x000000616b5a7223 */ /* 0x040fe2000001085a */
[----:B------:R-:W-:Y:S01]  /*5dc0*/  FFMA.FTZ R93, R107, R93, R98 ;  /* 0x0000005d6b5d7223 */ /* 0x000fe20000010062 */
[C---:B------:R-:W-:Y:S01]  /*5dd0*/  FMUL.FTZ R98, R111.reuse, R101 ;  /* 0x000000656f627220 */ /* 0x040fe20000410000 */
[-C--:B------:R-:W-:Y:S01]  /*5de0*/  FMUL.FTZ R97, R111, R89.reuse ;  /* 0x000000596f617220 */ /* 0x080fe20000410000 */
[----:B------:R-:W-:Y:S01]  /*5df0*/  FADD.FTZ R41, R109, R90 ;  /* 0x0000005a6d297221 */ /* 0x000fe20000010000 */
[----:B------:R-:W-:Y:S01]  /*5e00*/  FADD.FTZ R93, RZ, R93 ;  /* 0x0000005dff5d7221 */ /* 0x000fe20000010000 */
[C---:B------:R-:W-:Y:S01]  /*5e10*/  FFMA.FTZ R98, R110.reuse, R89, R98 ;  /* 0x000000596e627223 */ /* 0x040fe20000010062 */
[----:B------:R-:W-:Y:S01]  /*5e20*/  FFMA.FTZ R90, R110, R101, -R97 ;  /* 0x000000656e5a7223 */ /* 0x000fe20000010861 */
[C---:B------:R-:W-:Y:S01]  /*5e30*/  FMUL.FTZ R97, R105.reuse, R41 ;  /* 0x0000002969617220 */ /* 0x040fe20000410000 */
[----:B------:R-:W-:Y:S01]  /*5e40*/  FMUL.FTZ R140, R105, R93 ;  /* 0x0000005d698c7220 */ /* 0x000fe20000410000 */
[----:B------:R-:W-:-:S02]  /*5e50*/  FMUL.FTZ R89, R108, R98 ;  /* 0x000000626c597220 */ /* 0x000fc40000410000 */
[----:B------:R-:W-:Y:S01]  /*5e60*/  FFMA.FTZ R93, R104, R93, R97 ;  /* 0x0000005d685d7223 */ /* 0x000fe20000010061 */
[-C--:B------:R-:W-:Y:S01]  /*5e70*/  FMUL.FTZ R138, R108, R90.reuse ;  /* 0x0000005a6c8a7220 */ /* 0x080fe20000410000 */
[----:B------:R-:W-:Y:S01]  /*5e80*/  FFMA.FTZ R97, R104, R41, -R140 ;  /* 0x0000002968617223 */ /* 0x000fe2000001088c */
[C---:B------:R-:W-:Y:S01]  /*5e90*/  FFMA.FTZ R90, R107.reuse, R90, -R89 ;  /* 0x0000005a6b5a7223 */ /* 0x040fe20000010859 */
[----:B------:R-:W-:Y:S02]  /*5ea0*/  FADD.FTZ R89, RZ, R93 ;  /* 0x0000005dff597221 */ /* 0x000fe40000010000 */
[----:B------:R-:W-:Y:S01]  /*5eb0*/  FADD.FTZ R97, R106, R97 ;  /* 0x000000616a617221 */ /* 0x000fe20000010000 */
[----:B------:R-:W-:Y:S01]  /*5ec0*/  FFMA.FTZ R41, R107, R98, R138 ;  /* 0x000000626b297223 */ /* 0x000fe2000001008a */
[----:B------:R-:W-:Y:S01]  /*5ed0*/  FMUL.FTZ R101, R135, R89 ;  /* 0x0000005987657220 */ /* 0x000fe20000410000 */
[----:B------:R-:W-:Y:S01]  /*5ee0*/  FMUL.FTZ R138, R105, R90 ;  /* 0x0000005a698a7220 */ /* 0x000fe20000410000 */
[----:B------:R-:W-:Y:S01]  /*5ef0*/  FMUL.FTZ R98, R135, R97 ;  /* 0x0000006187627220 */ /* 0x000fe20000410000 */
[----:B------:R-:W-:Y:S01]  /*5f00*/  FMUL.FTZ R93, R105, R41 ;  /* 0x00000029695d7220 */ /* 0x000fe20000410000 */
[----:B------:R-:W-:Y:S01]  /*5f10*/  FFMA.FTZ R101, R136, R97, -R101 ;  /* 0x0000006188657223 */ /* 0x000fe20000010865 */
[----:B------:R-:W-:Y:S01]  /*5f20*/  FFMA.FTZ R41, R104, R41, R138 ;  /* 0x0000002968297223 */ /* 0x000fe2000001008a */
[----:B------:R-:W-:Y:S01]  /*5f30*/  FFMA.FTZ R89, R136, R89, R98 ;  /* 0x0000005988597223 */ /* 0x000fe20000010062 */
[----:B------:R-:W-:-:S02]  /*5f40*/  FSEL R137, R100, RZ, !P2 ;  /* 0x000000ff64897208 */ /* 0x000fc40005000000 */
[----:B------:R-:W-:Y:S01]  /*5f50*/  FSEL R138, R45, 1, !P2 ;  /* 0x3f8000002d8a7808 */ /* 0x000fe20005000000 */
[----:B------:R-:W-:Y:S01]  /*5f60*/  FADD.FTZ R45, R134, R101 ;  /* 0x00000065862d7221 */ /* 0x000fe20000010000 */
[----:B------:R-:W-:Y:S01]  /*5f70*/  FADD.FTZ R89, RZ, R89 ;  /* 0x00000059ff597221 */ /* 0x000fe20000010000 */
[----:B------:R-:W-:Y:S02]  /*5f80*/  FFMA.FTZ R93, R104, R90, -R93 ;  /* 0x0000005a685d7223 */ /* 0x000fe4000001085d */
[C---:B------:R-:W-:Y:S01]  /*5f90*/  FMUL.FTZ R97, R137.reuse, R45 ;  /* 0x0000002d89617220 */ /* 0x040fe20000410000 */
[-C--:B------:R-:W-:Y:S01]  /*5fa0*/  FMUL.FTZ R90, R137, R89.reuse ;  /* 0x00000059895a7220 */ /* 0x080fe20000410000 */
[----:B------:R-:W-:Y:S02]  /*5fb0*/  FSEL R139, R5, RZ, !P2 ;  /* 0x000000ff058b7208 */ /* 0x000fe40005000000 */
[C---:B------:R-:W-:Y:S01]  /*5fc0*/  FFMA.FTZ R97, R138.reuse, R89, R97 ;  /* 0x000000598a617223 */ /* 0x040fe20000010061 */
[----:B------:R-:W-:Y:S01]  /*5fd0*/  FFMA.FTZ R90, R138, R45, -R90 ;  /* 0x0000002d8a5a7223 */ /* 0x000fe2000001085a */
[----:B------:R-:W-:Y:S01]  /*5fe0*/  FSEL R140, R95, RZ, !P4 ;  /* 0x000000ff5f8c7208 */ /* 0x000fe20006000000 */
[C---:B------:R-:W-:Y:S01]  /*5ff0*/  FMUL.FTZ R101, R135.reuse, R41 ;  /* 0x0000002987657220 */ /* 0x040fe20000410000 */
[----:B------:R-:W-:Y:S01]  /*6000*/  FADD.FTZ R45, RZ, R97 ;  /* 0x00000061ff2d7221 */ /* 0x000fe20000010000 */
[-C--:B------:R-:W-:Y:S01]  /*6010*/  FMUL.FTZ R98, R135, R93.reuse ;  /* 0x0000005d87627220 */ /* 0x080fe20000410000 */
[----:B------:R-:W-:Y:S01]  /*6020*/  FSEL R141, R96, 1, !P4 ;  /* 0x3f800000608d7808 */ /* 0x000fe20006000000 */
[----:B------:R-:W-:Y:S01]  /*6030*/  FADD.FTZ R160, R139, R90 ;  /* 0x0000005a8ba07221 */ /* 0x000fe20000010000 */
[----:B------:R-:W0:Y:S01]  /*6040*/  MUFU.EX2 R103, R103 ;  /* 0x0000006700677308 */ /* 0x000e220000000800 */
[----:B------:R-:W-:Y:S01]  /*6050*/  FFMA.FTZ R93, R136, R93, -R101 ;  /* 0x0000005d885d7223 */ /* 0x000fe20000010865 */
[----:B------:R-:W-:Y:S01]  /*6060*/  FMUL.FTZ R90, R140, R45 ;  /* 0x0000002d8c5a7220 */ /* 0x000fe20000410000 */
[----:B------:R-:W-:Y:S01]  /*6070*/  FFMA.FTZ R41, R136, R41, R98 ;  /* 0x0000002988297223 */ /* 0x000fe20000010062 */
[-C--:B------:R-:W-:Y:S01]  /*6080*/  FMUL.FTZ R89, R140, R160.reuse ;  /* 0x000000a08c597220 */ /* 0x080fe20000410000 */
[----:B------:R-:W-:Y:S01]  /*6090*/  FSEL R142, R4, RZ, !P4 ;  /* 0x000000ff048e7208 */ /* 0x000fe20006000000 */
[----:B------:R-:W-:Y:S01]  /*60a0*/  FMUL.FTZ R95, R137, R93 ;  /* 0x0000005d895f7220 */ /* 0x000fe20000410000 */
[----:B------:R-:W-:Y:S01]  /*60b0*/  FFMA.FTZ R160, R141, R160, -R90 ;  /* 0x000000a08da07223 */ /* 0x000fe2000001085a */
[----:B------:R-:W-:Y:S01]  /*60c0*/  FMUL.FTZ R96, R137, R41 ;  /* 0x0000002989607220 */ /* 0x000fe20000410000 */
[----:B------:R-:W-:Y:S01]  /*60d0*/  FFMA.FTZ R89, R141, R45, R89 ;  /* 0x0000002d8d597223 */ /* 0x000fe20000010059 */
[----:B------:R-:W-:Y:S01]  /*60e0*/  FSEL R143, R99, RZ, !P6 ;  /* 0x000000ff638f7208 */ /* 0x000fe20007000000 */
[----:B------:R-:W-:Y:S01]  /*60f0*/  FFMA.FTZ R41, R138, R41, R95 ;  /* 0x000000298a297223 */ /* 0x000fe2000001005f */
[----:B------:R-:W-:Y:S01]  /*6100*/  FADD.FTZ R160, R142, R160 ;  /* 0x000000a08ea07221 */ /* 0x000fe20000010000 */
[----:B------:R-:W-:Y:S01]  /*6110*/  FADD.FTZ R89, RZ, R89 ;  /* 0x00000059ff597221 */ /* 0x000fe20000010000 */
[----:B------:R-:W-:Y:S01]  /*6120*/  FSEL R144, R102, 1, !P6 ;  /* 0x3f80000066907808 */ /* 0x000fe20007000000 */
[----:B------:R-:W-:Y:S01]  /*6130*/  FFMA.FTZ R93, R138, R93, -R96 ;  /* 0x0000005d8a5d7223 */ /* 0x000fe20000010860 */
[----:B------:R-:W-:Y:S01]  /*6140*/  FMUL.FTZ R45, R140, R41 ;  /* 0x000000298c2d7220 */ /* 0x000fe20000410000 */
[----:B------:R-:W-:Y:S01]  /*6150*/  FMUL.FTZ R90, R143, R160 ;  /* 0x000000a08f5a7220 */ /* 0x000fe20000410000 */
[----:B0-----:R-:W-:Y:S01]  /*6160*/  FMUL.FTZ R91, R103, R91 ;  /* 0x0000005b675b7220 */ /* 0x001fe20000410000 */
[----:B------:R-:W-:Y:S01]  /*6170*/  FMUL.FTZ R95, R143, R89 ;  /* 0x000000598f5f7220 */ /* 0x000fe20000410000 */
[----:B------:R-:W-:Y:S01]  /*6180*/  FFMA.FTZ R45, R141, R93, -R45 ;  /* 0x0000005d8d2d7223 */ /* 0x000fe2000001082d */
[----:B------:R-:W-:Y:S01]  /*6190*/  FFMA.FTZ R90, R144, R89, R90 ;  /* 0x00000059905a7223 */ /* 0x000fe2000001005a */
[----:B------:R-:W-:Y:S01]  /*61a0*/  FMUL.FTZ R93, R140, R93 ;  /* 0x0000005d8c5d7220 */ /* 0x000fe20000410000 */
[----:B------:R-:W-:Y:S01]  /*61b0*/  FMUL.FTZ R94, R103, R94 ;  /* 0x0000005e675e7220 */ /* 0x000fe20000410000 */
[----:B------:R-:W-:Y:S01]  /*61c0*/  FSEL R145, R3, RZ, !P6 ;  /* 0x000000ff03917208 */ /* 0x000fe20007000000 */
[----:B------:R-:W-:Y:S01]  /*61d0*/  FFMA.FTZ R160, R144, R160, -R95 ;  /* 0x000000a090a07223 */ /* 0x000fe2000001085f */
[----:B------:R-:W-:Y:S01]  /*61e0*/  FSEL R146, R91, RZ, !P3 ;  /* 0x000000ff5b927208 */ /* 0x000fe20005800000 */
[----:B------:R-:W-:Y:S01]  /*61f0*/  FADD.FTZ R161, RZ, R90 ;  /* 0x0000005affa17221 */ /* 0x000fe20000010000 */
[----:B------:R-:W-:Y:S01]  /*6200*/  FFMA.FTZ R41, R141, R41, R93 ;  /* 0x000000298d297223 */ /* 0x000fe2000001005d */
[----:B------:R-:W-:Y:S01]  /*6210*/  FADD.FTZ R160, R145, R160 ;  /* 0x000000a091a07221 */ /* 0x000fe20000010000 */
[----:B------:R-:W-:Y:S01]  /*6220*/  FSEL R147, R94, 1, !P3 ;  /* 0x3f8000005e937808 */ /* 0x000fe20005800000 */
[C---:B------:R-:W-:Y:S01]  /*6230*/  FMUL.FTZ R90, R146.reuse, R161 ;  /* 0x000000a1925a7220 */ /* 0x040fe20000410000 */
[----:B------:R-:W-:Y:S01]  /*6240*/  FMUL.FTZ R89, R143, R41 ;  /* 0x000000298f597220 */ /* 0x000fe20000410000 */
[-C--:B------:R-:W-:Y:S01]  /*6250*/  FMUL.FTZ R91, R146, R160.reuse ;  /* 0x000000a0925b7220 */ /* 0x080fe20000410000 */
[----:B------:R-:W-:Y:S01]  /*6260*/  FSEL R148, R2, RZ, !P3 ;  /* 0x000000ff02947208 */ /* 0x000fe20005800000 */
[----:B------:R-:W-:Y:S01]  /*6270*/  FFMA.FTZ R160, R147, R160, -R90 ;  /* 0x000000a093a07223 */ /* 0x000fe2000001085a */
[-C--:B------:R-:W-:Y:S01]  /*6280*/  FFMA.FTZ R89, R144, R45.reuse, -R89 ;  /* 0x0000002d90597223 */ /* 0x080fe20000010859 */
[----:B------:R-:W-:Y:S01]  /*6290*/  FMUL.FTZ R45, R143, R45 ;  /* 0x0000002d8f2d7220 */ /* 0x000fe20000410000 */
[----:B------:R-:W-:Y:S01]  /*62a0*/  FFMA.FTZ R161, R147, R161, R91 ;  /* 0x000000a193a17223 */ /* 0x000fe2000001005b */
[----:B------:R-:W-:Y:S01]  /*62b0*/  FSEL R149, R92, RZ, !P5 ;  /* 0x000000ff5c957208 */ /* 0x000fe20006800000 */
[----:B------:R-:W-:Y:S01]  /*62c0*/  FADD.FTZ R160, R148, R160 ;  /* 0x000000a094a07221 */ /* 0x000fe20000010000 */
[----:B------:R-:W-:Y:S01]  /*62d0*/  FFMA.FTZ R41, R144, R41, R45 ;  /* 0x0000002990297223 */ /* 0x000fe2000001002d */
[----:B------:R-:W-:Y:S01]  /*62e0*/  FADD.FTZ R161, RZ, R161 ;  /* 0x000000a1ffa17221 */ /* 0x000fe20000010000 */
[----:B------:R-:W-:Y:S01]  /*62f0*/  IADD3 R45, PT, PT, R44, 0xe0, RZ ;  /* 0x000000e02c2d7810 */ /* 0x000fe20007ffe0ff */
[C---:B------:R-:W-:Y:S01]  /*6300*/  FMUL.FTZ R90, R149.reuse, R160 ;  /* 0x000000a0955a7220 */ /* 0x040fe20000410000 */
[----:B------:R-:W-:Y:S01]  /*6310*/  FSEL R150, R150, 1, !P5 ;  /* 0x3f80000096967808 */ /* 0x000fe20006800000 */
[----:B------:R-:W-:Y:S01]  /*6320*/  FMUL.FTZ R91, R149, R161 ;  /* 0x000000a1955b7220 */ /* 0x000fe20000410000 */
[----:B------:R-:W-:-:S03]  /*6330*/  LEA.HI.SX32 R45, R45, R44, 0x1b ;  /* 0x0000002c2d2d7211 */ /* 0x000fc600078fdaff */
        /* <DEDUP_REMOVED lines=15> */
[-C--:B------:R-:W-:Y:S01]  /*6430*/  FFMA.FTZ R158, R150, R41.reuse, R158 ;  /* 0x00000029969e7223 */ /* 0x080fe2000001009e */
[----:B------:R-:W-:Y:S02]  /*6440*/  FMUL.FTZ R41, R149, R41 ;  /* 0x0000002995297220 */ /* 0x000fe40000410000 */
[----:B------:R-:W-:Y:S02]  /*6450*/  LEA.HI.SX32 R90, R90, R44, 0x1b ;  /* 0x0000002c5a5a7211 */ /* 0x000fe400078fdaff */
[----:B------:R-:W-:Y:S01]  /*6460*/  FFMA.FTZ R157, R150, R157, -R41 ;  /* 0x0000009d969d7223 */ /* 0x000fe20000010829 */
[----:B------:R-:W4:Y:S01]  /*6470*/  SHFL.UP PT, R88, R158, 0x1, RZ ;  /* 0x042000009e587989 */ /* 0x000f2200000e00ff */
        /* <DEDUP_REMOVED lines=12> */
[C---:B------:R-:W-:Y:S01]  /*6540*/  FFMA.FTZ R90, R157.reuse, R89, -R90 ;  /* 0x000000599d5a7223 */ /* 0x040fe2000001085a */
[----:B------:R4:W-:Y:S03]  /*6550*/  STS [R84+0x480], R83 ;  /* 0x0004805354007388 */ /* 0x0009e60000000800 */
[----:B------:R-:W-:Y:S01]  /*6560*/  @P2 FADD.FTZ R160, R160, R90 ;  /* 0x0000005aa0a02221 */ /* 0x000fe20000010000 */
[-C--:B----4-:R-:W-:Y:S01]  /*6570*/  FMUL.FTZ R83, R157, R88.reuse ;  /* 0x000000589d537220 */ /* 0x090fe20000410000 */
        /* <DEDUP_REMOVED lines=10> */
[----:B------:R-:W4:Y:S01]  /*6620*/  SHFL.UP PT, R84, R158, 0x2, RZ ;  /* 0x044000009e547989 */ /* 0x000f2200000e00ff */
[----:B--2---:R-:W-:-:S03]  /*6630*/  IADD3 R88, PT, PT, R44, 0x180, RZ ;  /* 0x000001802c587810 */ /* 0x004fc60007ffe0ff */
[----:B------:R-:W2:Y:S01]  /*6640*/  SHFL.UP PT, R78, R157, 0x2, RZ ;  /* 0x044000009d4e7989 */ /* 0x000ea200000e00ff */
[----:B------:R-:W-:Y:S02]  /*6650*/  LEA R83, R83, UR21, 0x2 ;  /* 0x0000001553537c11 */ /* 0x000fe4000f8e10ff */
[----:B------:R-:W-:Y:S02]  /*6660*/  LEA.HI.SX32 R88, R88, R44, 0x1b ;  /* 0x0000002c58587211 */ /* 0x000fe400078fdaff */
        /* <DEDUP_REMOVED lines=10> */
[CC--:B-1----:R-:W-:Y:S01]  /*6710*/  FFMA.FTZ R92, R158.reuse, R41.reuse, R80 ;  /* 0x000000299e5c7223 */ /* 0x0c2fe20000010050 */
[----:B------:R-:W-:Y:S01]  /*6720*/  LEA R83, R83, UR21, 0x2 ;  /* 0x0000001553537c11 */ /* 0x000fe2000f8e10ff */
[----:B------:R-:W-:Y:S01]  /*6730*/  FFMA.FTZ R41, R157, R41, -R90 ;  /* 0x000000299d297223 */ /* 0x000fe2000001085a */
[----:B------:R-:W-:Y:S01]  /*6740*/  LEA R79, R79, UR21, 0x2 ;  /* 0x000000154f4f7c11 */ /* 0x000fe2000f8e10ff */
[----:B------:R-:W-:Y:S01]  /*6750*/  @P2 FADD.FTZ R161, R161, R92 ;  /* 0x0000005ca1a12221 */ /* 0x000fe20000010000 */
[-C--:B----4-:R-:W-:Y:S01]  /*6760*/  FMUL.FTZ R45, R158, R84.reuse ;  /* 0x000000549e2d7220 */ /* 0x090fe20000410000 */
[----:B------:R-:W-:Y:S01]  /*6770*/  STS [R83+0x680], R82 ;  /* 0x0006805253007388 */ /* 0x000fe20000000800 */
[----:B------:R-:W-:Y:S01]  /*6780*/  FMUL.FTZ R89, R157, R84 ;  /* 0x000000549d597220 */ /* 0x000fe20000410000 */
[----:B------:R-:W-:-:S02]  /*6790*/  @P2 FADD.FTZ R160, R160, R41 ;  /* 0x00000029a0a02221 */ /* 0x000fc40000010000 */
[----:B------:R0:W-:Y:S01]  /*67a0*/  STS [R79+0x700], R81 ;  /* 0x000700514f007388 */ /* 0x0001e20000000800 */
[----:B--2---:R-:W-:-:S03]  /*67b0*/  @P2 FFMA.FTZ R157, R157, R78, -R45 ;  /* 0x0000004e9d9d2223 */ /* 0x004fc6000001082d */
[----:B------:R-:W1:Y:S01]  /*67c0*/  SHFL.UP PT, R79, R161, 0x4, RZ ;  /* 0x04800000a14f7989 */ /* 0x000e6200000e00ff */
[----:B------:R-:W-:-:S03]  /*67d0*/  @P2 FFMA.FTZ R158, R158, R78, R89 ;  /* 0x0000004e9e9e2223 */ /* 0x000fc60000010059 */
[----:B------:R-:W2:Y:S04]  /*67e0*/  SHFL.UP PT, R45, R160, 0x4, RZ ;  /* 0x04800000a02d7989 */ /* 0x000ea800000e00ff */
[----:B------:R-:W4:Y:S04]  /*67f0*/  SHFL.UP PT, R41, R158, 0x4, RZ ;  /* 0x048000009e297989 */ /* 0x000f2800000e00ff */
[----:B------:R-:W5:Y:S01]  /*6800*/  SHFL.UP PT, R78, R157, 0x4, RZ ;  /* 0x048000009d4e7989 */ /* 0x000f6200000e00ff */
[----:B------:R-:W-:Y:S02]  /*6810*/  ISETP.GE.AND P2, PT, R65, 0x4, PT ;  /* 0x000000044100780c */ /* 0x000fe40003f46270 */
[----:B------:R-:W-:-:S02]  /*6820*/  IADD3 R80, PT, PT, R44, 0x1e0, RZ ;  /* 0x000001e02c507810 */ /* 0x000fc40007ffe0ff */
[C---:B0-----:R-:W-:Y:S02]  /*6830*/  IADD3 R81, PT, PT, R44.reuse, 0x200, RZ ;  /* 0x000002002c517810 */ /* 0x041fe40007ffe0ff */
[----:B------:R-:W-:Y:S01]  /*6840*/  IADD3 R82, PT, PT, R44, 0x220, RZ ;  /* 0x000002202c527810 */ /* 0x000fe20007ffe0ff */
[-C--:B-1----:R-:W-:Y:S01]  /*6850*/  FMUL.FTZ R88, R158, R79.reuse ;  /* 0x0000004f9e587220 */ /* 0x082fe20000410000 */
[C---:B------:R-:W-:Y:S01]  /*6860*/  FMUL.FTZ R91, R157.reuse, R79 ;  /* 0x0000004f9d5b7220 */ /* 0x040fe20000410000 */
[-C--:B------:R-:W-:Y:S02]  /*6870*/  LEA.HI.SX32 R80, R80, R44.reuse, 0x1b ;  /* 0x0000002c50507211 */ /* 0x080fe400078fdaff */
[-C--:B--2---:R-:W-:Y:S01]  /*6880*/  FFMA.FTZ R89, R157, R45.reuse, -R88 ;  /* 0x0000002d9d597223 */ /* 0x084fe20000010858 */
[----:B------:R-:W-:Y:S01]  /*6890*/  FFMA.FTZ R88, R158, R45, R91 ;  /* 0x0000002d9e587223 */ /* 0x000fe2000001005b */
[-C--:B------:R-:W-:Y:S02]  /*68a0*/  LEA.HI.SX32 R81, R81, R44.reuse, 0x1b ;  /* 0x0000002c51517211 */ /* 0x080fe400078fdaff */
[----:B------:R-:W-:Y:S01]  /*68b0*/  LEA.HI.SX32 R82, R82, R44, 0x1b ;  /* 0x0000002c52527211 */ /* 0x000fe200078fdaff */
[----:B----4-:R-:W-:Y:S01]  /*68c0*/  FMUL.FTZ R79, R158, R41 ;  /* 0x000000299e4f7220 */ /* 0x010fe20000410000 */
[----:B------:R-:W-:Y:S01]  /*68d0*/  @P2 FADD.FTZ R161, R161, R88 ;  /* 0x00000058a1a12221 */ /* 0x000fe20000010000 */
[----:B------:R-:W-:-:S02]  /*68e0*/  IADD3 R83, PT, PT, R44, 0x240, RZ ;  /* 0x000002402c537810 */ /* 0x000fc40007ffe0ff */
[----:B------:R-:W-:Y:S01]  /*68f0*/  LEA R80, R80, UR21, 0x2 ;  /* 0x0000001550507c11 */ /* 0x000fe2000f8e10ff */
[----:B------:R-:W-:Y:S01]  /*6900*/  FMUL.FTZ R41, R157, R41 ;  /* 0x000000299d297220 */ /* 0x000fe20000410000 */
[----:B------:R-:W-:Y:S01]  /*6910*/  LEA R81, R81, UR21, 0x2 ;  /* 0x0000001551517c11 */ /* 0x000fe2000f8e10ff */
[----:B-----5:R-:W-:Y:S01]  /*6920*/  @P2 FFMA.FTZ R157, R157, R78, -R79 ;  /* 0x0000004e9d9d2223 */ /* 0x020fe2000001084f */
[----:B------:R-:W-:Y:S01]  /*6930*/  LEA R82, R82, UR21, 0x2 ;  /* 0x0000001552527c11 */ /* 0x000fe2000f8e10ff */
[----:B------:R-:W-:Y:S01]  /*6940*/  @P2 FADD.FTZ R160, R160, R89 ;  /* 0x00000059a0a02221 */ /* 0x000fe20000010000 */
[----:B------:R-:W-:Y:S01]  /*6950*/  LEA.HI.SX32 R83, R83, R44, 0x1b ;  /* 0x0000002c53537211 */ /* 0x000fe200078fdaff */
[----:B------:R-:W0:Y:S04]  /*6960*/  SHFL.UP PT, R79, R161, 0x8, RZ ;  /* 0x05000000a14f7989 */ /* 0x000e2800000e00ff */
[----:B------:R-:W-:Y:S01]  /*6970*/  STS [R80+0x780], R75 ;  /* 0x0007804b50007388 */ /* 0x000fe20000000800 */
[----:B------:R-:W-:-:S03]  /*6980*/  LEA R83, R83, UR21, 0x2 ;  /* 0x0000001553537c11 */ /* 0x000fc6000f8e10ff */
[----:B------:R-:W-:Y:S01]  /*6990*/  STS [R81+0x800], R76 ;  /* 0x0008004c51007388 */ /* 0x000fe20000000800 */
[----:B------:R-:W-:-:S03]  /*69a0*/  @P2 FFMA.FTZ R158, R158, R78, R41 ;  /* 0x0000004e9e9e2223 */ /* 0x000fc60000010029 */
[----:B------:R-:W-:Y:S04]  /*69b0*/  STS [R82+0x880], R73 ;  /* 0x0008804952007388 */ /* 0x000fe80000000800 */
[----:B------:R-:W1:Y:S01]  /*69c0*/  SHFL.UP PT, R82, R160, 0x8, RZ ;  /* 0x05000000a0527989 */ /* 0x000e6200000e00ff */
[----:B------:R-:W-:-:S03]  /*69d0*/  IADD3 R84, PT, PT, R44, 0x260, RZ ;  /* 0x000002602c547810 */ /* 0x000fc60007ffe0ff */
[----:B------:R2:W-:Y:S01]  /*69e0*/  STS [R83+0x900], R74 ;  /* 0x0009004a53007388 */ /* 0x0005e20000000800 */
[----:B------:R-:W-:-:S03]  /*69f0*/  LEA.HI.SX32 R84, R84, R44, 0x1b ;  /* 0x0000002c54547211 */ /* 0x000fc600078fdaff */
[----:B------:R-:W4:Y:S01]  /*6a00*/  SHFL.UP PT, R81, R158, 0x8, RZ ;  /* 0x050000009e517989 */ /* 0x000f2200000e00ff */
[----:B--2---:R-:W-:-:S03]  /*6a10*/  IADD3 R74, PT, PT, R44, 0x280, RZ ;  /* 0x000002802c4a7810 */ /* 0x004fc60007ffe0ff */
[----:B------:R-:W2:Y:S01]  /*6a20*/  SHFL.UP PT, R80, R157, 0x8, RZ ;  /* 0x050000009d507989 */ /* 0x000ea200000e00ff */
[----:B------:R-:W-:Y:S02]  /*6a30*/  LEA.HI.SX32 R74, R74, R44, 0x1b ;  /* 0x0000002c4a4a7211 */ /* 0x000fe400078fdaff */
[----:B------:R-:W-:Y:S02]  /*6a40*/  LEA R84, R84, UR21, 0x2 ;  /* 0x0000001554547c11 */ /* 0x000fe4000f8e10ff */
[----:B------:R-:W-:Y:S02]  /*6a50*/  LEA R74, R74, UR21, 0x2 ;  /* 0x000000154a4a7c11 */ /* 0x000fe4000f8e10ff */
[----:B------:R-:W-:Y:S01]  /*6a60*/  ISETP.GE.AND P2, PT, R65, 0x8, PT ;  /* 0x000000084100780c */ /* 0x000fe20003f46270 */
[----:B------:R-:W-:Y:S01]  /*6a70*/  STS [R84+0x980], R77 ;  /* 0x0009804d54007388 */ /* 0x000fe20000000800 */
[----:B------:R-:W-:-:S03]  /*6a80*/  IADD3 R83, PT, PT, R44, 0x2c0, RZ ;  /* 0x000002c02c537810 */ /* 0x000fc60007ffe0ff */
[----:B------:R0:W-:Y:S01]  /*6a90*/  STS [R74+0xa00], R40 ;  /* 0x000a00284a007388 */ /* 0x0001e20000000800 */
[C---:B------:R-:W-:Y:S02]  /*6aa0*/  IADD3 R76, PT, PT, R44.reuse, 0x2a0, RZ ;  /* 0x000002a02c4c7810 */ /* 0x040fe40007ffe0ff */
[C---:B------:R-:W-:Y:S02]  /*6ab0*/  IADD3 R41, PT, PT, R44.reuse, 0x2e0, RZ ;  /* 0x000002e02c297810 */ /* 0x040fe40007ffe0ff */
[----:B------:R-:W-:Y:S01]  /*6ac0*/  IADD3 R73, PT, PT, R44, 0x300, RZ ;  /* 0x000003002c497810 */ /* 0x000fe20007ffe0ff */
[-C--:B0-----:R-:W-:Y:S01]  /*6ad0*/  FMUL.FTZ R40, R157, R79.reuse ;  /* 0x0000004f9d287220 */ /* 0x081fe20000410000 */
[----:B------:R-:W-:Y:S01]  /*6ae0*/  FMUL.FTZ R79, R158, R79 ;  /* 0x0000004f9e4f7220 */ /* 0x000fe20000410000 */
[----:B------:R-:W-:Y:S02]  /*6af0*/  IADD3 R45, PT, PT, R44, 0x320, RZ ;  /* 0x000003202c2d7810 */ /* 0x000fe40007ffe0ff */
[----:B-1----:R-:W-:Y:S01]  /*6b00*/  FFMA.FTZ R90, R158, R82, R40 ;  /* 0x000000529e5a7223 */ /* 0x002fe20000010028 */
[----:B------:R-:W-:-:S02]  /*6b10*/  IADD3 R78, PT, PT, R44, 0x340, RZ ;  /* 0x000003402c4e7810 */ /* 0x000fc40007ffe0ff */
[C---:B------:R-:W-:Y:S02]  /*6b20*/  IADD3 R89, PT, PT, R44.reuse, 0x360, RZ ;  /* 0x000003602c597810 */ /* 0x040fe40007ffe0ff */
[C---:B------:R-:W-:Y:S02]  /*6b30*/  IADD3 R88, PT, PT, R44.reuse, 0x380, RZ ;  /* 0x000003802c587810 */ /* 0x040fe40007ffe0ff */
[C---:B------:R-:W-:Y:S02]  /*6b40*/  IADD3 R75, PT, PT, R44.reuse, 0x3a0, RZ ;  /* 0x000003a02c4b7810 */ /* 0x040fe40007ffe0ff */
[C---:B------:R-:W-:Y:S02]  /*6b50*/  IADD3 R77, PT, PT, R44.reuse, 0x3c0, RZ ;  /* 0x000003c02c4d7810 */ /* 0x040fe40007ffe0ff */
[----:B------:R-:W-:Y:S02]  /*6b60*/  IADD3 R84, PT, PT, R44, 0x3e0, RZ ;  /* 0x000003e02c547810 */ /* 0x000fe40007ffe0ff */
[----:B------:R-:W-:Y:S01]  /*6b70*/  LEA.HI.SX32 R83, R83, R44, 0x1b ;  /* 0x0000002c53537211 */ /* 0x000fe200078fdaff */
[----:B------:R-:W-:Y:S01]  /*6b80*/  FFMA.FTZ R79, R157, R82, -R79 ;  /* 0x000000529d4f7223 */ /* 0x000fe2000001084f */
[----:B------:R-:W-:Y:S01]  /*6b90*/  @P2 FADD.FTZ R161, R161, R90 ;  /* 0x0000005aa1a12221 */ /* 0x000fe20000010000 */
        /* <DEDUP_REMOVED lines=10> */
[----:B------:R-:W-:Y:S01]  /*6c40*/  LEA R44, R83, UR21, 0x2 ;  /* 0x00000015532c7c11 */ /* 0x000fe2000f8e10ff */
[-C--:B----4-:R-:W-:Y:S01]  /*6c50*/  FMUL.FTZ R83, R157, R81.reuse ;  /* 0x000000519d537220 */ /* 0x090fe20000410000 */
[----:B------:R-:W-:Y:S01]  /*6c60*/  @P2 FADD.FTZ R160, R160, R79 ;  /* 0x0000004fa0a02221 */ /* 0x000fe20000010000 */
[----:B------:R-:W0:Y:S01]  /*6c70*/  SHFL.UP PT, R40, R161, 0x10, RZ ;  /* 0x06000000a1287989 */ /* 0x000e2200000e00ff */
[----:B------:R-:W-:Y:S01]  /*6c80*/  LEA R76, R76, UR21, 0x2 ;  /* 0x000000154c4c7c11 */ /* 0x000fe2000f8e10ff */
[C---:B------:R-:W-:Y:S01]  /*6c90*/  FMUL.FTZ R82, R158.reuse, R81 ;  /* 0x000000519e527220 */ /* 0x040fe20000410000 */
[----:B--2---:R-:W-:Y:S01]  /*6ca0*/  @P2 FFMA.FTZ R158, R158, R80, R83 ;  /* 0x000000509e9e2223 */ /* 0x004fe20000010053 */
[----:B------:R-:W-:-:S02]  /*6cb0*/  LEA R74, R41, UR21, 0x2 ;  /* 0x00000015294a7c11 */ /* 0x000fc4000f8e10ff */
[----:B------:R-:W1:Y:S01]  /*6cc0*/  SHFL.UP PT, R41, R160, 0x10, RZ ;  /* 0x06000000a0297989 */ /* 0x000e6200000e00ff */
[----:B------:R-:W-:-:S03]  /*6cd0*/  @P2 FFMA.FTZ R157, R157, R80, -R82 ;  /* 0x000000509d9d2223 */ /* 0x000fc60000010852 */
[----:B---3--:R-:W-:Y:S01]  /*6ce0*/  STS [R76+0xa80], R51 ;  /* 0x000a80334c007388 */ /* 0x008fe20000000800 */
[----:B------:R-:W-:-:S03]  /*6cf0*/  LEA R79, R45, UR21, 0x2 ;  /* 0x000000152d4f7c11 */ /* 0x000fc6000f8e10ff */
[----:B------:R-:W2:Y:S04]  /*6d00*/  SHFL.UP PT, R51, R158, 0x10, RZ ;  /* 0x060000009e337989 */ /* 0x000ea800000e00ff */
[----:B------:R-:W3:Y:S01]  /*6d10*/  SHFL.UP PT, R45, R157, 0x10, RZ ;  /* 0x060000009d2d7989 */ /* 0x000ee200000e00ff */
[----:B------:R-:W-:Y:S02]  /*6d20*/  LEA R73, R73, UR21, 0x2 ;  /* 0x0000001549497c11 */ /* 0x000fe4000f8e10ff */
[----:B------:R-:W-:Y:S01]  /*6d30*/  LEA R78, R78, UR21, 0x2 ;  /* 0x000000154e4e7c11 */ /* 0x000fe2000f8e10ff */
[----:B------:R-:W-:Y:S01]  /*6d40*/  STS [R44+0xb00], R49 ;  /* 0x000b00312c007388 */ /* 0x000fe20000000800 */
[----:B------:R-:W-:Y:S01]  /*6d50*/  ISETP.NE.AND P2, PT, R65, 0x1f, PT ;  /* 0x0000001f4100780c */ /* 0x000fe20003f45270 */
[----:B------:R-:W-:-:S02]  /*6d60*/  UIMAD.WIDE.U32 UR16, UR43, UR30, URZ ;  /* 0x0000001e2b1072a5 */ /* 0x000fc4000f8e00ff */
[----:B------:R-:W-:Y:S04]  /*6d70*/  STS [R74+0xb80], R43 ;  /* 0x000b802b4a007388 */ /* 0x000fe80000000800 */
[----:B------:R0:W-:Y:S04]  /*6d80*/  STS [R73+0xc00], R46 ;  /* 0x000c002e49007388 */ /* 0x0001e80000000800 */
[----:B------:R-:W-:Y:S01]  /*6d90*/  STS [R79+0xc80], R48 ;  /* 0x000c80304f007388 */ /* 0x000fe20000000800 */
[----:B------:R-:W-:-:S03]  /*6da0*/  LEA R89, R89, UR21, 0x2 ;  /* 0x0000001559597c11 */ /* 0x000fc6000f8e10ff */
[----:B------:R4:W-:Y:S01]  /*6db0*/  STS [R78+0xd00], R47 ;  /* 0x000d002f4e007388 */ /* 0x0009e20000000800 */
[-C--:B0-----:R-:W-:Y:S01]  /*6dc0*/  FMUL.FTZ R46, R158, R40.reuse ;  /* 0x000000289e2e7220 */ /* 0x081fe20000410000 */
[----:B------:R-:W-:Y:S01]  /*6dd0*/  UIMAD UR17, UR43, UR31, UR17 ;  /* 0x0000001f2b1172a4 */ /* 0x000fe2000f8e0211 */
[----:B------:R-:W-:Y:S01]  /*6de0*/  LEA R49, R88, UR21, 0x2 ;  /* 0x0000001558317c11 */ /* 0x000fe2000f8e10ff */
[----:B------:R-:W-:Y:S01]  /*6df0*/  VOTEU.ANY UP1, P0 ;  /* 0x0000000000ff7886 */ /* 0x000fe20000020100 */
[CC--:B-1----:R-:W-:Y:S01]  /*6e00*/  FFMA.FTZ R46, R157.reuse, R41.reuse, -R46 ;  /* 0x000000299d2e7223 */ /* 0x0c2fe2000001082e */
[----:B----4-:R-:W-:Y:S01]  /*6e10*/  FMUL.FTZ R47, R157, R40 ;  /* 0x000000289d2f7220 */ /* 0x010fe20000410000 */
[----:B------:R-:W-:Y:S01]  /*6e20*/  LEA R44, R75, UR21, 0x2 ;  /* 0x000000154b2c7c11 */ /* 0x000fe2000f8e10ff */
[----:B------:R-:W-:Y:S02]  /*6e30*/  UIMAD.WIDE.U32 UR16, UR7, UR32, UR16 ;  /* 0x00000020071072a5 */ /* 0x000fe4000f8e0010 */
[----:B------:R-:W-:Y:S01]  /*6e40*/  FFMA.FTZ R47, R158, R41, R47 ;  /* 0x000000299e2f7223 */ /* 0x000fe2000001002f */
[----:B------:R-:W-:Y:S01]  /*6e50*/  SHF.L.U32 R41, R42, 0x5, RZ ;  /* 0x000000052a297819 */ /* 0x000fe200000006ff */
[----:B------:R-:W-:Y:S01]  /*6e60*/  STS [R89+0xd80], R72 ;  /* 0x000d804859007388 */ /* 0x000fe20000000800 */
[----:B--2---:R-:W-:Y:S01]  /*6e70*/  FMUL.FTZ R40, R158, R51 ;  /* 0x000000339e287220 */ /* 0x004fe20000410000 */
[----:B------:R-:W-:-:S02]  /*6e80*/  @UP1 ULEA UR25, UR7, UR21, 0x4 ;  /* 0x0000001507191291 */ /* 0x000fc4000f8e20ff */
[----:B------:R0:W-:Y:S01]  /*6e90*/  STS [R49+0xe00], R50 ;  /* 0x000e003231007388 */ /* 0x0001e20000000800 */
[----:B------:R-:W-:Y:S01]  /*6ea0*/  LEA R77, R77, UR21, 0x2 ;  /* 0x000000154d4d7c11 */ /* 0x000fe2000f8e10ff */
[----:B------:R-:W-:Y:S01]  /*6eb0*/  FMUL.FTZ R51, R157, R51 ;  /* 0x000000339d337220 */ /* 0x000fe20000410000 */
[----:B------:R-:W-:Y:S01]  /*6ec0*/  @!P2 SHF.R.U32.HI R48, RZ, 0x1, R67 ;  /* 0x00000001ff30a819 */ /* 0x000fe20000011643 */
[----:B------:R3:W-:Y:S01]  /*6ed0*/  STS [R44+0xe80], R87 ;  /* 0x000e80572c007388 */ /* 0x0007e20000000800 */
[----:B------:R-:W-:Y:S01]  /*6ee0*/  UIMAD UR17, UR7, UR33, UR17 ;  /* 0x00000021071172a4 */ /* 0x000fe2000f8e0211 */
[----:B------:R-:W-:Y:S01]  /*6ef0*/  LEA R84, R84, UR21, 0x2 ;  /* 0x0000001554547c11 */ /* 0x000fe2000f8e10ff */
[----:B------:R-:W-:Y:S01]  /*6f00*/  ULEA UR40, UP0, UR16, UR34, 0x3 ;  /* 0x0000002210287291 */ /* 0x000fe2000f8018ff */
[----:B0-----:R-:W-:Y:S02]  /*6f10*/  LEA.HI.SX32 R50, R41, R41, 0x1b ;  /* 0x0000002929327211 */ /* 0x001fe400078fdaff */
[----:B------:R-:W-:Y:S01]  /*6f20*/  CS2R R42, SRZ ;  /* 0x00000000002a7805 */ /* 0x000fe2000001ff00 */
[----:B------:R-:W-:-:S02]  /*6f30*/  HFMA2 R41, -RZ, RZ, 0, 0 ;  /* 0x00000000ff297431 */ /* 0x000fc400000001ff */
[-C--:B---3--:R-:W-:Y:S01]  /*6f40*/  FFMA.FTZ R44, R157, R45.reuse, -R40 ;  /* 0x0000002d9d2c7223 */ /* 0x088fe20000010828 */
[----:B------:R-:W-:Y:S01]  /*6f50*/  MOV R40, 0x3f800000 ;  /* 0x3f80000000287802 */ /* 0x000fe20000000f00 */
[----:B------:R-:W-:Y:S01]  /*6f60*/  FFMA.FTZ R45, R158, R45, R51 ;  /* 0x0000002d9e2d7223 */ /* 0x000fe20000010033 */
[----:B------:R-:W-:Y:S01]  /*6f70*/  LEA R50, R50, UR21, 0x2 ;  /* 0x0000001532327c11 */ /* 0x000fe2000f8e10ff */
[----:B------:R-:W-:Y:S01]  /*6f80*/  ULEA.HI.X UR16, UR16, UR35, UR17, 0x3, UP0 ;  /* 0x0000002310107291 */ /* 0x000fe200080f1c11 */
[----:B------:R-:W-:Y:S01]  /*6f90*/  @!P2 LOP3.LUT R48, R48, 0x1f0, RZ, 0xc0, !PT ;  /* 0x000001f03030a812 */ /* 0x000fe200078ec0ff */
        /* <DEDUP_REMOVED lines=47> */
[----:B------:R-:W-:Y:S02]  /*7290*/  FSEL R160, R160, R46, !P2 ;  /* 0x0000002ea0a07208 */ /* 0x000fe40005000000 */
[----:B------:R-:W-:Y:S02]  /*72a0*/  FSEL R161, R161, R47, !P2 ;  /* 0x0000002fa1a17208 */ /* 0x000fe40005000000 */
[----:B------:R-:W-:-:S02]  /*72b0*/  ISETP.NE.AND P2, PT, R44, 0x1, PT ;  /* 0x000000012c00780c */ /* 0x000fc40003f45270 */
[----:B------:R-:W0:Y:S01]  /*72c0*/  LDS.128 R44, [UR21+0x2100] ;  /* 0x00210015ff2c7984 */ /* 0x000e220008000c00 */
[----:B------:R-:W-:Y:S03]  /*72d0*/  BSSY.RECONVERGENT B0, `(.L_x_771) ;  /* 0x000003c000007945 */ /* 0x000fe60003800200 */
[----:B------:R-:W-:Y:S04]  /*72e0*/  SHFL.UP PT, R157, R157, 0x1, RZ ;  /* 0x042000009d9d7989 */ /* 0x000fe800000e00ff */
[----:B------:R-:W-:Y:S04]  /*72f0*/  SHFL.UP PT, R158, R158, 0x1, RZ ;  /* 0x042000009e9e7989 */ /* 0x000fe800000e00ff */
[----:B------:R-:W-:Y:S04]  /*7300*/  SHFL.UP PT, R160, R160, 0x1, RZ ;  /* 0x04200000a0a07989 */ /* 0x000fe800000e00ff */
[----:B------:R-:W-:Y:S01]  /*7310*/  SHFL.UP PT, R161, R161, 0x1, RZ ;  /* 0x04200000a1a17989 */ /* 0x000fe200000e00ff */
[----:B0-----:R-:W-:-:S02]  /*7320*/  FSEL R68, R44, R68, !P2 ;  /* 0x000000442c447208 */ /* 0x001fc40005000000 */
[----:B------:R-:W-:Y:S02]  /*7330*/  FSEL R69, R45, R69, !P2 ;  /* 0x000000452d457208 */ /* 0x000fe40005000000 */
[----:B------:R-:W-:Y:S02]  /*7340*/  FSEL R70, R46, R70, !P2 ;  /* 0x000000462e467208 */ /* 0x000fe40005000000 */
[----:B------:R-:W-:Y:S02]  /*7350*/  FSEL R71, R47, R71, !P2 ;  /* 0x000000472f477208 */ /* 0x000fe40005000000 */
[----:B------:R-:W-:Y:S02]  /*7360*/  ISETP.GE.U32.AND P2, PT, R67, 0x20, PT ;  /* 0x000000204300780c */ /* 0x000fe40003f46070 */
[----:B--2---:R-:W-:Y:S02]  /*7370*/  R2UR UR42, R49 ;  /* 0x00000000312a72ca */ /* 0x004fe400000e0000 */
[----:B------:R-:W-:-:S02]  /*7380*/  R2UR UR25, R48 ;  /* 0x00000000301972ca */ /* 0x000fc400000e0000 */
[----:B------:R-:W0:Y:S02]  /*7390*/  LDS.128 R48, [UR21+0x2110] ;  /* 0x00211015ff307984 */ /* 0x000e240008000c00 */
[----:B0-----:R-:W-:-:S04]  /*73a0*/  FMUL.FTZ R159, R45, R49 ;  /* 0x000000312d9f7220 */ /* 0x001fc80000410000 */
[C---:B------:R-:W-:Y:S01]  /*73b0*/  FFMA.FTZ R159, R44.reuse, R48, -R159 ;  /* 0x000000302c9f7223 */ /* 0x040fe2000001089f */
[----:B------:R-:W-:-:S04]  /*73c0*/  FMUL.FTZ R44, R44, R49 ;  /* 0x000000312c2c7220 */ /* 0x000fc80000410000 */
[----:B------:R-:W-:Y:S01]  /*73d0*/  FFMA.FTZ R45, R45, R48, R44 ;  /* 0x000000302d2d7223 */ /* 0x000fe2000001002c */
[----:B------:R-:W-:-:S04]  /*73e0*/  FMUL.FTZ R44, R47, R49 ;  /* 0x000000312f2c7220 */ /* 0x000fc80000410000 */
[C---:B------:R-:W-:Y:S01]  /*73f0*/  FFMA.FTZ R44, R46.reuse, R48, -R44 ;  /* 0x000000302e2c7223 */ /* 0x040fe2000001082c */
[----:B------:R-:W-:-:S04]  /*7400*/  FMUL.FTZ R46, R46, R49 ;  /* 0x000000312e2e7220 */ /* 0x000fc80000410000 */
[----:B------:R-:W-:Y:S01]  /*7410*/  FFMA.FTZ R46, R47, R48, R46 ;  /* 0x000000302f2e7223 */ /* 0x000fe2000001002e */
[----:B------:R-:W-:-:S03]  /*7420*/  FADD.FTZ R44, R50, R44 ;  /* 0x0000002c322c7221 */ /* 0x000fc60000010000 */
[----:B------:R-:W-:Y:S01]  /*7430*/  FADD.FTZ R51, R51, R46 ;  /* 0x0000002e33337221 */ /* 0x000fe20000010000 */
[----:B------:R-:W-:Y:S06]  /*7440*/  @!P2 BRA `(.L_x_772) ;  /* 0x000000000050a947 */ /* 0x000fec0003800000 */
[----:B------:R-:W-:Y:S01]  /*7450*/  FMUL.FTZ R44, R157, R71 ;  /* 0x000000479d2c7220 */ /* 0x000fe20000410000 */
[C---:B------:R-:W-:Y:S01]  /*7460*/  FMUL.FTZ R48, R158.reuse, R69 ;  /* 0x000000459e307220 */ /* 0x040fe20000410000 */
[----:B------:R-:W-:Y:S02]  /*7470*/  ISETP.NE.AND P2, PT, R65, RZ, PT ;  /* 0x000000ff4100720c */ /* 0x000fe40003f45270 */
[C---:B------:R-:W-:Y:S01]  /*7480*/  FFMA.FTZ R44, R158.reuse, R70, R44 ;  /* 0x000000469e2c7223 */ /* 0x040fe2000001002c */
[----:B------:R-:W-:Y:S01]  /*7490*/  FFMA.FTZ R48, R157, R68, -R48 ;  /* 0x000000449d307223 */ /* 0x000fe20000010830 */
[----:B------:R-:W-:Y:S02]  /*74a0*/  MOV R47, R43 ;  /* 0x0000002b002f7202 */ /* 0x000fe40000000f00 */
[----:B------:R-:W-:Y:S01]  /*74b0*/  FADD.FTZ R161, R161, R44 ;  /* 0x0000002ca1a17221 */ /* 0x000fe20000010000 */
[----:B------:R-:W-:Y:S01]  /*74c0*/  FMUL.FTZ R44, R158, R71 ;  /* 0x000000479e2c7220 */ /* 0x000fe20000410000 */
[----:B------:R-:W-:-:S02]  /*74d0*/  MOV R46, R42 ;  /* 0x0000002a002e7202 */ /* 0x000fc40000000f00 */
[----:B------:R-:W-:Y:S01]  /*74e0*/  MOV R45, R41 ;  /* 0x00000029002d7202 */ /* 0x000fe20000000f00 */
[C---:B------:R-:W-:Y:S01]  /*74f0*/  FFMA.FTZ R44, R157.reuse, R70, -R44 ;  /* 0x000000469d2c7223 */ /* 0x040fe2000001082c */
[----:B------:R-:W-:Y:S01]  /*7500*/  FMUL.FTZ R157, R157, R69 ;  /* 0x000000459d9d7220 */ /* 0x000fe20000410000 */
[----:B------:R-:W-:Y:S02]  /*7510*/  FSEL R161, R71, R161, !P2 ;  /* 0x000000a147a17208 */ /* 0x000fe40005000000 */
[----:B------:R-:W-:Y:S01]  /*7520*/  FADD.FTZ R160, R160, R44 ;  /* 0x0000002ca0a07221 */ /* 0x000fe20000010000 */
[----:B------:R-:W-:Y:S01]  /*7530*/  FFMA.FTZ R158, R158, R68, R157 ;  /* 0x000000449e9e7223 */ /* 0x000fe2000001009d */
[----:B------:R-:W-:Y:S02]  /*7540*/  MOV R44, R40 ;  /* 0x00000028002c7202 */ /* 0x000fe40000000f00 */
[----:B------:R-:W-:Y:S02]  /*7550*/  FSEL R157, R68, R48, !P2 ;  /* 0x00000030449d7208 */ /* 0x000fe40005000000 */
[----:B------:R-:W-:-:S02]  /*7560*/  FSEL R158, R69, R158, !P2 ;  /* 0x0000009e459e7208 */ /* 0x000fc40005000000 */
[----:B------:R-:W-:Y:S01]  /*7570*/  FSEL R160, R70, R160, !P2 ;  /* 0x000000a046a07208 */ /* 0x000fe20005000000 */
[----:B------:R-:W-:Y:S06]  /*7580*/  BRA `(.L_x_773) ;  /* 0x0000000000407947 */ /* 0x000fec0003800000 */
.L_x_772:
[----:B------:R-:W-:Y:S01]  /*7590*/  ISETP.NE.AND P2, PT, R65, RZ, PT ;  /* 0x000000ff4100720c */ /* 0x000fe20003f45270 */
[CC--:B------:R-:W-:Y:S01]  /*75a0*/  FMUL.FTZ R46, R45.reuse, R43.reuse ;  /* 0x0000002b2d2e7220 */ /* 0x0c0fe20000410000 */
[C---:B------:R-:W-:Y:S01]  /*75b0*/  FMUL.FTZ R48, R45.reuse, R42 ;  /* 0x0000002a2d307220 */ /* 0x040fe20000410000 */
[----:B------:R-:W-:Y:S02]  /*75c0*/  FMUL.FTZ R47, R45, R40 ;  /* 0x000000282d2f7220 */ /* 0x000fe40000410000 */
[C---:B------:R-:W-:Y:S01]  /*75d0*/  FFMA.FTZ R46, R159.reuse, R42, -R46 ;  /* 0x0000002a9f2e7223 */ /* 0x040fe2000001082e */
[----:B------:R-:W-:-:S03]  /*75e0*/  FFMA.FTZ R48, R159, R43, R48 ;  /* 0x0000002b9f307223 */ /* 0x000fc60000010030 */
[----:B------:R-:W-:Y:S01]  /*75f0*/  FADD.FTZ R46, R44, R46 ;  /* 0x0000002e2c2e7221 */ /* 0x000fe20000010000 */
[-C--:B------:R-:W-:Y:S01]  /*7600*/  FMUL.FTZ R44, R45, R41.reuse ;  /* 0x000000292d2c7220 */ /* 0x080fe20000410000 */
[-C--:B------:R-:W-:Y:S01]  /*7610*/  FFMA.FTZ R45, R159, R41.reuse, R47 ;  /* 0x000000299f2d7223 */ /* 0x080fe2000001002f */
[----:B------:R-:W-:Y:S01]  /*7620*/  FADD.FTZ R47, R51, R48 ;  /* 0x00000030332f7221 */ /* 0x000fe20000010000 */
[----:B------:R0:W-:Y:S01]  /*7630*/  @!P2 STS.128 [UR21+0x2130], R40 ;  /* 0x00213028ff00a988 */ /* 0x0001e20008000c15 */
[-C--:B------:R-:W-:Y:S01]  /*7640*/  FFMA.FTZ R44, R159, R40.reuse, -R44 ;  /* 0x000000289f2c7223 */ /* 0x080fe2000001082c */
[----:B------:R-:W-:Y:S02]  /*7650*/  @!P2 MOV R157, R40 ;  /* 0x00000028009da202 */ /* 0x000fe40000000f00 */
[----:B------:R-:W-:Y:S02]  /*7660*/  @!P2 MOV R158, R41 ;  /* 0x00000029009ea202 */ /* 0x000fe40000000f00 */
[----:B------:R-:W-:-:S02]  /*7670*/  @!P2 MOV R160, R42 ;  /* 0x0000002a00a0a202 */ /* 0x000fc40000000f00 */
[----:B------:R-:W-:-:S07]  /*7680*/  @!P2 MOV R161, R43 ;  /* 0x0000002b00a1a202 */ /* 0x000fce0000000f00 */
.L_x_773:
[----:B------:R-:W-:Y:S05]  /*7690*/  BSYNC.RECONVERGENT B0 ;  /* 0x0000000000007941 */ /* 0x000fea0003800200 */
.L_x_771:
        /* <DEDUP_REMOVED lines=118> */
.L_x_775:
[----:B------:R-:W-:Y:S05]  /*7e00*/  BSYNC.RECONVERGENT B0 ;  /* 0x0000000000007941 */ /* 0x000fea0003800200 */
.L_x_774:
[C---:B0-----:R-:W-:Y:S01]  /*7e10*/  FMUL.FTZ R47, R77.reuse, UR42 ;  /* 0x0000002a4d2f7c20 */ /* 0x041fe20008410000 */
[----:B------:R-:W-:Y:S01]  /*7e20*/  FMUL.FTZ R77, R77, UR25 ;  /* 0x000000194d4d7c20 */ /* 0x000fe20008410000 */
[C---:B------:R-:W-:Y:S01]  /*7e30*/  FMUL.FTZ R41, R73.reuse, UR42 ;  /* 0x0000002a49297c20 */ /* 0x040fe20008410000 */
[----:B------:R-:W-:Y:S01]  /*7e40*/  FMUL.FTZ R73, R73, UR25 ;  /* 0x0000001949497c20 */ /* 0x000fe20008410000 */
[C---:B------:R-:W-:Y:S01]  /*7e50*/  FFMA.FTZ R44, R76.reuse, UR25, -R47 ;  /* 0x000000194c2c7c23 */ /* 0x040fe2000801082f */
[----:B------:R-:W-:Y:S01]  /*7e60*/  FFMA.FTZ R47, R76, UR42, R77 ;  /* 0x0000002a4c2f7c23 */ /* 0x000fe2000801004d */
[C---:B------:R-:W-:Y:S01]  /*7e70*/  FFMA.FTZ R40, R72.reuse, UR25, -R41 ;  /* 0x0000001948287c23 */ /* 0x040fe20008010829 */
[C---:B------:R-:W-:Y:S01]  /*7e80*/  FMUL.FTZ R77, R83.reuse, UR42 ;  /* 0x0000002a534d7c20 */ /* 0x040fe20008410000 */
[----:B------:R-:W-:Y:S01]  /*7e90*/  FFMA.FTZ R41, R72, UR42, R73 ;  /* 0x0000002a48297c23 */ /* 0x000fe20008010049 */
[----:B------:R-:W-:Y:S01]  /*7ea0*/  FMUL.FTZ R83, R83, UR25 ;  /* 0x0000001953537c20 */ /* 0x000fe20008410000 */
[C---:B------:R-:W-:Y:S01]  /*7eb0*/  FMUL.FTZ R73, R79.reuse, UR42 ;  /* 0x0000002a4f497c20 */ /* 0x040fe20008410000 */
[----:B------:R-:W-:Y:S01]  /*7ec0*/  FMUL.FTZ R79, R79, UR25 ;  /* 0x000000194f4f7c20 */ /* 0x000fe20008410000 */
[C---:B------:R-:W-:Y:S01]  /*7ed0*/  FMUL.FTZ R45, R75.reuse, UR42 ;  /* 0x0000002a4b2d7c20 */ /* 0x040fe20008410000 */
[C---:B------:R-:W-:Y:S01]  /*7ee0*/  FFMA.FTZ R77, R82.reuse, UR25, -R77 ;  /* 0x00000019524d7c23 */ /* 0x040fe2000801084d */
[----:B------:R-:W-:Y:S01]  /*7ef0*/  FMUL.FTZ R75, R75, UR25 ;  /* 0x000000194b4b7c20 */ /* 0x000fe20008410000 */
[----:B------:R-:W-:Y:S01]  /*7f00*/  FFMA.FTZ R82, R82, UR42, R83 ;  /* 0x0000002a52527c23 */ /* 0x000fe20008010053 */
[C---:B------:R-:W-:Y:S01]  /*7f10*/  FFMA.FTZ R73, R78.reuse, UR25, -R73 ;  /* 0x000000194e497c23 */ /* 0x040fe20008010849 */
[C---:B------:R-:W-:Y:S01]  /*7f20*/  FMUL.FTZ R83, R89.reuse, UR42 ;  /* 0x0000002a59537c20 */ /* 0x040fe20008410000 */
[----:B------:R-:W-:Y:S01]  /*7f30*/  FFMA.FTZ R78, R78, UR42, R79 ;  /* 0x0000002a4e4e7c23 */ /* 0x000fe2000801004f */
[----:B------:R-:W-:Y:S01]  /*7f40*/  FMUL.FTZ R89, R89, UR25 ;  /* 0x0000001959597c20 */ /* 0x000fe20008410000 */
        /* <DEDUP_REMOVED lines=8> */
[C---:B------:R-:W-:Y:S01]  /*7fd0*/  FFMA.FTZ R72, R84.reuse, UR25, -R79 ;  /* 0x0000001954487c23 */ /* 0x040fe2000801084f */
[----:B------:R-:W-:Y:S01]  /*7fe0*/  FMUL.FTZ R89, R95, UR42 ;  /* 0x0000002a5f597c20 */ /* 0x000fe20008410000 */
[----:B------:R-:W-:Y:S01]  /*7ff0*/  FFMA.FTZ R84, R84, UR42, R85 ;  /* 0x0000002a54547c23 */ /* 0x000fe20008010055 */
[C---:B------:R-:W-:Y:S01]  /*8000*/  FFMA.FTZ R46, R80.reuse, UR25, -R75 ;  /* 0x00000019502e7c23 */ /* 0x040fe2000801084b */
[C---:B------:R-:W-:Y:S01]  /*8010*/  FMUL.FTZ R85, R93.reuse, UR42 ;  /* 0x0000002a5d557c20 */ /* 0x040fe20008410000 */
[----:B------:R-:W-:Y:S01]  /*8020*/  FFMA.FTZ R75, R80, UR42, R81 ;  /* 0x0000002a504b7c23 */ /* 0x000fe20008010051 */
[----:B------:R-:W-:Y:S01]  /*8030*/  FMUL.FTZ R93, R93, UR25 ;  /* 0x000000195d5d7c20 */ /* 0x000fe20008410000 */
[----:B------:R-:W-:Y:S01]  /*8040*/  FFMA.FTZ R80, R94, UR25, -R89 ;  /* 0x000000195e507c23 */ /* 0x000fe20008010859 */
[C---:B------:R-:W-:Y:S01]  /*8050*/  FMUL.FTZ R89, R97.reuse, UR42 ;  /* 0x0000002a61597c20 */ /* 0x040fe20008410000 */
[C---:B------:R-:W-:Y:S01]  /*8060*/  FFMA.FTZ R85, R92.reuse, UR25, -R85 ;  /* 0x000000195c557c23 */ /* 0x040fe20008010855 */
[----:B------:R-:W-:Y:S01]  /*8070*/  FMUL.FTZ R97, R97, UR25 ;  /* 0x0000001961617c20 */ /* 0x000fe20008410000 */
[C---:B------:R-:W-:Y:S01]  /*8080*/  FMUL.FTZ R79, R87.reuse, UR42 ;  /* 0x0000002a574f7c20 */ /* 0x040fe20008410000 */
[----:B------:R-:W-:Y:S01]  /*8090*/  FMUL.FTZ R81, R87, UR25 ;  /* 0x0000001957517c20 */ /* 0x000fe20008410000 */
[----:B------:R-:W-:Y:S01]  /*80a0*/  FFMA.FTZ R92, R92, UR42, R93 ;  /* 0x0000002a5c5c7c23 */ /* 0x000fe2000801005d */
[C---:B------:R-:W-:Y:S01]  /*80b0*/  FMUL.FTZ R83, R91.reuse, UR42 ;  /* 0x0000002a5b537c20 */ /* 0x040fe20008410000 */
[----:B------:R-:W-:Y:S01]  /*80c0*/  FMUL.FTZ R87, R91, UR25 ;  /* 0x000000195b577c20 */ /* 0x000fe20008410000 */
[----:B------:R-:W-:Y:S01]  /*80d0*/  FMUL.FTZ R93, R95, UR25 ;  /* 0x000000195f5d7c20 */ /* 0x000fe20008410000 */
[C---:B------:R-:W-:Y:S01]  /*80e0*/  FFMA.FTZ R89, R96.reuse, UR25, -R89 ;  /* 0x0000001960597c23 */ /* 0x040fe20008010859 */
[C---:B------:R-:W-:Y:S01]  /*80f0*/  FMUL.FTZ R91, R99.reuse, UR42 ;  /* 0x0000002a635b7c20 */ /* 0x040fe20008410000 */
[----:B------:R-:W-:Y:S01]  /*8100*/  FMUL.FTZ R95, R99, UR25 ;  /* 0x00000019635f7c20 */ /* 0x000fe20008410000 */
[----:B------:R-:W-:Y:S01]  /*8110*/  FFMA.FTZ R96, R96, UR42, R97 ;  /* 0x0000002a60607c23 */ /* 0x000fe20008010061 */
[----:B------:R-:W-:Y:S01]  /*8120*/  FMUL.FTZ R99, R103, UR42 ;  /* 0x0000002a67637c20 */ /* 0x000fe20008410000 */
[----:B------:R-:W-:Y:S01]  /*8130*/  FMUL.FTZ R97, R101, UR25 ;  /* 0x0000001965617c20 */ /* 0x000fe20008410000 */
[----:B------:R-:W-:Y:S01]  /*8140*/  FMUL.FTZ R103, R103, UR25 ;  /* 0x0000001967677c20 */ /* 0x000fe20008410000 */
[----:B------:R-:W-:Y:S01]  /*8150*/  UIADD3 UR7, UPT, UPT, UR7, 0x1, URZ ;  /* 0x0000000107077890 */ /* 0x000fe2000fffe0ff */
[C---:B------:R-:W-:Y:S01]  /*8160*/  FFMA.FTZ R79, R86.reuse, UR25, -R79 ;  /* 0x00000019564f7c23 */ /* 0x040fe2000801084f */
[----:B------:R-:W-:Y:S01]  /*8170*/  FFMA.FTZ R81, R86, UR42, R81 ;  /* 0x0000002a56517c23 */ /* 0x000fe20008010051 */
[C---:B------:R-:W-:Y:S01]  /*8180*/  FFMA.FTZ R83, R90.reuse, UR25, -R83 ;  /* 0x000000195a537c23 */ /* 0x040fe20008010853 */
[----:B------:R-:W-:Y:S01]  /*8190*/  FFMA.FTZ R87, R90, UR42, R87 ;  /* 0x0000002a5a577c23 */ /* 0x000fe20008010057 */
[----:B------:R-:W-:Y:S01]  /*81a0*/  FFMA.FTZ R86, R98, UR25, -R91 ;  /* 0x0000001962567c23 */ /* 0x000fe2000801085b */
[----:B------:R-:W-:Y:S01]  /*81b0*/  FFMA.FTZ R90, R102, UR25, -R99 ;  /* 0x00000019665a7c23 */ /* 0x000fe20008010863 */
[----:B------:R-:W-:Y:S01]  /*81c0*/  FMUL.FTZ R42, R42, R41 ;  /* 0x000000292a2a7220 */ /* 0x000fe20000410000 */
[----:B------:R-:W-:Y:S01]  /*81d0*/  FFMA.FTZ R93, R94, UR42, R93 ;  /* 0x0000002a5e5d7c23 */ /* 0x000fe2000801005d */
[----:B------:R-:W-:Y:S01]  /*81e0*/  FFMA.FTZ R95, R98, UR42, R95 ;  /* 0x0000002a625f7c23 */ /* 0x000fe2000801005f */
[----:B------:R-:W-:Y:S01]  /*81f0*/  FMUL.FTZ R91, R101, UR42 ;  /* 0x0000002a655b7c20 */ /* 0x000fe20008410000 */
[----:B------:R-:W-:Y:S01]  /*8200*/  FFMA.FTZ R97, R100, UR42, R97 ;  /* 0x0000002a64617c23 */ /* 0x000fe20008010061 */
[----:B------:R-:W-:Y:S01]  /*8210*/  FFMA.FTZ R102, R102, UR42, R103 ;  /* 0x0000002a66667c23 */ /* 0x000fe20008010067 */
[----:B------:R-:W-:Y:S01]  /*8220*/  FADD.FTZ R41, RZ, R150 ;  /* 0x00000096ff297221 */ /* 0x000fe20000010000 */
[----:B------:R-:W-:Y:S01]  /*8230*/  UISETP.GE.AND UP0, UPT, UR7, UR44, UPT ;  /* 0x0000002c0700728c */ /* 0x000fe2000bf06270 */
        /* <DEDUP_REMOVED lines=49> */
.L_x_770:
[----:B------:R-:W2:Y:S01]  /*8550*/  LDL.LU R42, [R1+0x8] ;  /* 0x00000800012a7983 */ /* 0x000ea20000300800 */
[----:B------:R-:W-:Y:S01]  /*8560*/  BAR.SYNC.DEFER_BLOCKING 0x0 ;  /* 0x0000000000007b1d */ /* 0x000fe20000010000 */
[----:B------:R-:W-:Y:S01]  /*8570*/  USHF.L.U32 UR8, UR6, 0xa, URZ ;  /* 0x0000000a06087899 */ /* 0x000fe200080006ff */
[----:B------:R-:W-:-:S06]  /*8580*/  ISETP.NE.AND P0, PT, R67, RZ, PT ;  /* 0x000000ff4300720c */ /* 0x000fcc0003f05270 */
[----:B------:R-:W0:Y:S01]  /*8590*/  S2UR UR24, SR_CTAID.X ;  /* 0x00000000001879c3 */ /* 0x000e220000002500 */
[----:B------:R-:W-:Y:S01]  /*85a0*/  UMOV UR9, URZ ;  /* 0x000000ff00097c82 */ /* 0x000fe20008000000 */
[----:B------:R-:W3:Y:S01]  /*85b0*/  LDL.LU R41, [R1+0x4] ;  /* 0x0000040001297983 */ /* 0x000ee20000300800 */
[----:B------:R-:W1:Y:S03]  /*85c0*/  LDCU.64 UR26, c[0x0][0x478] ;  /* 0x00008f00ff1a77ac */ /* 0x000e660008000a00 */
[----:B------:R-:W4:Y:S01]  /*85d0*/  LDL.LU R40, [R1] ;  /* 0x0000000001287983 */ /* 0x000f220000300800 */
[----:B------:R-:W-:Y:S01]  /*85e0*/  UIADD3 UR7, UPT, UPT, -UR8, UR19, URZ ;  /* 0x0000001308077290 */ /* 0x000fe2000fffe1ff */
[----:B------:R-:W0:Y:S02]  /*85f0*/  LDCU.128 UR16, c[0x0][0x420] ;  /* 0x00008400ff1077ac */ /* 0x000e240008000c00 */
[----:B------:R-:W5:Y:S04]  /*8600*/  LDL.LU R7, [R1+0x48] ;  /* 0x0000480001077983 */ /* 0x000f680000300800 */
[----:B------:R-:W5:Y:S04]  /*8610*/  LDL.LU R9, [R1+0x44] ;  /* 0x0000440001097983 */ /* 0x000f680000300800 */
[----:B------:R-:W5:Y:S04]  /*8620*/  LDL.LU R11, [R1+0x40] ;  /* 0x00004000010b7983 */ /* 0x000f680000300800 */
[----:B------:R-:W5:Y:S04]  /*8630*/  LDL.LU R13, [R1+0x3c] ;  /* 0x00003c00010d7983 */ /* 0x000f680000300800 */
[----:B------:R-:W5:Y:S04]  /*8640*/  LDL.LU R15, [R1+0x38] ;  /* 0x00003800010f7983 */ /* 0x000f680000300800 */
[----:B--2---:R-:W-:Y:S04]  /*8650*/  STS [R42], R31 ;  /* 0x0000001f2a007388 */ /* 0x004fe80000000800 */
[----:B---3--:R2:W-:Y:S04]  /*8660*/  STS [R41+0x4], R30 ;  /* 0x0000041e29007388 */ /* 0x0085e80000000800 */
[----:B----4-:R-:W-:Y:S04]  /*8670*/  STS [R40+0x8], R29 ;  /* 0x0000081d28007388 */ /* 0x010fe80000000800 */
[----:B--2---:R-:W2:Y:S04]  /*8680*/  LDL.LU R30, [R1+0x34] ;  /* 0x00003400011e7983 */ /* 0x004ea80000300800 */
[----:B------:R-:W3:Y:S04]  /*8690*/  LDL.LU R16, [R1+0x30] ;  /* 0x0000300001107983 */ /* 0x000ee80000300800 */
        /* <DEDUP_REMOVED lines=9> */
[----:B------:R-:W-:Y:S04]  /*8730*/  STS [R165+0xc], R28 ;  /* 0x00000c1ca5007388 */ /* 0x000fe80000000800 */
[----:B------:R-:W-:Y:S04]  /*8740*/  STS [R164+0x10], R27 ;  /* 0x0000101ba4007388 */ /* 0x000fe80000000800 */
[----:B------:R-:W-:Y:S04]  /*8750*/  STS [R163+0x14], R26 ;  /* 0x0000141aa3007388 */ /* 0x000fe80000000800 */
[----:B------:R-:W-:Y:S04]  /*8760*/  STS [R162+0x18], R25 ;  /* 0x00001819a2007388 */ /* 0x000fe80000000800 */
[----:B------:R-:W-:Y:S04]  /*8770*/  STS [R156+0x1c], R24 ;  /* 0x00001c189c007388 */ /* 0x000fe80000000800 */
[----:B------:R-:W-:Y:S04]  /*8780*/  STS [R155+0x20], R23 ;  /* 0x000020179b007388 */ /* 0x000fe80000000800 */
[----:B------:R-:W-:Y:S01]  /*8790*/  STS [R154+0x24], R22 ;  /* 0x000024169a007388 */ /* 0x000fe20000000800 */
[----:B------:R-:W-:-:S03]  /*87a0*/  MOV R2, UR7 ;  /* 0x0000000700027c02 */ /* 0x000fc60008000f00 */
[----:B------:R-:W-:Y:S04]  /*87b0*/  STS [R153+0x28], R21 ;  /* 0x0000281599007388 */ /* 0x000fe80000000800 */
[----:B------:R-:W-:Y:S04]  /*87c0*/  STS [R152+0x2c], R20 ;  /* 0x00002c1498007388 */ /* 0x000fe80000000800 */
[----:B------:R-:W-:Y:S04]  /*87d0*/  STS [R64+0x30], R19 ;  /* 0x0000301340007388 */ /* 0x000fe80000000800 */
[----:B------:R-:W-:Y:S04]  /*87e0*/  STS [R63+0x34], R18 ;  /* 0x000034123f007388 */ /* 0x000fe80000000800 */
[----:B------:R-:W-:Y:S04]  /*87f0*/  STS [R62+0x38], R17 ;  /* 0x000038113e007388 */ /* 0x000fe80000000800 */
[----:B------:R-:W-:Y:S01]  /*8800*/  STS [R61+0x3c], R32 ;  /* 0x00003c203d007388 */ /* 0x000fe20000000800 */
[----:B------:R-:W-:-:S03]  /*8810*/  NOP ;  /* 0x0000000000007918 */ /* 0x000fc60000000000 */
[----:B-----5:R-:W-:Y:S04]  /*8820*/  LDS R7, [R7] ;  /* 0x0000000007077984 */ /* 0x020fe80000000800 */
[----:B------:R-:W-:Y:S04]  /*8830*/  LDS R9, [R9+0x80] ;  /* 0x0000800009097984 */ /* 0x000fe80000000800 */
[----:B------:R-:W-:Y:S04]  /*8840*/  LDS R11, [R11+0x100] ;  /* 0x000100000b0b7984 */ /* 0x000fe80000000800 */
[----:B------:R-:W-:Y:S04]  /*8850*/  LDS R13, [R13+0x180] ;  /* 0x000180000d0d7984 */ /* 0x000fe80000000800 */
[----:B------:R-:W-:Y:S01]  /*8860*/  LDS R15, [R15+0x200] ;  /* 0x000200000f0f7984 */ /* 0x000fe20000000800 */
[----:B------:R-:W5:Y:S01]  /*8870*/  S2UR UR7, SR_CTAID.Y ;  /* 0x00000000000779c3 */ /* 0x000f620000002600 */
[----:B0-----:R-:W-:Y:S01]  /*8880*/  UIMAD.WIDE.U32 UR8, UR24, UR16, UR8 ;  /* 0x00000010180872a5 */ /* 0x001fe2000f8e0008 */
[----:B------:R-:W-:-:S03]  /*8890*/  LOP3.LUT R66, R66, 0x3e00, RZ, 0xc0, !PT ;  /* 0x00003e0042427812 */ /* 0x000fc600078ec0ff */
[----:B------:R-:W-:-:S04]  /*88a0*/  UIMAD UR9, UR24, UR17, UR9 ;  /* 0x00000011180972a4 */ /* 0x000fc8000f8e0209 */
[----:B-----5:R-:W-:-:S04]  /*88b0*/  UIMAD.WIDE.U32 UR8, UR7, UR18, UR8 ;  /* 0x00000012070872a5 */ /* 0x020fc8000f8e0008 */
[----:B------:R-:W-:Y:S01]  /*88c0*/  UIMAD UR19, UR7, UR19, UR9 ;  /* 0x00000013071372a4 */ /* 0x000fe2000f8e0209 */
[----:B------:R-:W0:Y:S01]  /*88d0*/  LDCU UR7, c[0x0][0x394] ;  /* 0x00007280ff0777ac */ /* 0x000e220008000800 */
[----:B------:R-:W-:Y:S02]  /*88e0*/  UIADD3 UR15, UP0, UPT, UR15, 0x2000, URZ ;  /* 0x000020000f0f7890 */ /* 0x000fe4000ff1e0ff */
[----:B------:R-:W-:Y:S02]  /*88f0*/  UIADD3 UR6, UPT, UPT, UR6, 0x1, URZ ;  /* 0x0000000106067890 */ /* 0x000fe4000fffe0ff */
[----:B------:R-:W-:Y:S02]  /*8900*/  UIADD3.X UR20, UPT, UPT, URZ, UR20, URZ, UP0, !UPT ;  /* 0x00000014ff147290 */ /* 0x000fe400087fe4ff */
[----:B0-----:R-:W-:Y:S02]  /*8910*/  UISETP.GE.AND UP0, UPT, UR6, UR7, UPT ;  /* 0x000000070600728c */ /* 0x001fe4000bf06270 */
[----:B------:R-:W-:-:S02]  /*8920*/  UIADD3 UR12, UP1, UPT, UR12, 0x1000, URZ ;  /* 0x000010000c0c7890 */ /* 0x000fc4000ff3e0ff */
[----:B------:R-:W-:Y:S02]  /*8930*/  UIADD3 UR11, UP2, UPT, UR11, 0x1000, URZ ;  /* 0x000010000b0b7890 */ /* 0x000fe4000ff5e0ff */
[----:B------:R-:W-:Y:S01]  /*8940*/  UIADD3.X UR14, UPT, UPT, URZ, UR14, URZ, UP1, !UPT ;  /* 0x0000000eff0e7290 */ /* 0x000fe20008ffe4ff */
[----:B--2---:R-:W-:Y:S04]  /*8950*/  LDS R17, [R30+0x280] ;  /* 0x000280001e117984 */ /* 0x004fe80000000800 */
[----:B---3--:R-:W-:Y:S04]  /*8960*/  LDS R19, [R16+0x300] ;  /* 0x0003000010137984 */ /* 0x008fe80000000800 */
[----:B----4-:R-:W-:Y:S04]  /*8970*/  LDS R21, [R14+0x380] ;  /* 0x000380000e157984 */ /* 0x010fe80000000800 */
[----:B------:R-:W-:Y:S04]  /*8980*/  LDS R23, [R12+0x400] ;  /* 0x000400000c177984 */ /* 0x000fe80000000800 */
[----:B------:R-:W-:Y:S04]  /*8990*/  LDS R25, [R10+0x480] ;  /* 0x000480000a197984 */ /* 0x000fe80000000800 */
[----:B------:R-:W-:Y:S04]  /*89a0*/  LDS R27, [R8+0x500] ;  /* 0x00050000081b7984 */ /* 0x000fe80000000800 */
[----:B------:R-:W-:Y:S04]  /*89b0*/  LDS R29, [R6+0x580] ;  /* 0x00058000061d7984 */ /* 0x000fe80000000800 */
[----:B------:R0:W-:Y:S04]  /*89c0*/  LDS R31, [R5+0x600] ;  /* 0x00060000051f7984 */ /* 0x0001e80000000800 */
[----:B------:R-:W-:Y:S04]  /*89d0*/  LDS R33, [R4+0x680] ;  /* 0x0006800004217984 */ /* 0x000fe80000000800 */
[----:B------:R2:W-:Y:S04]  /*89e0*/  LDS R35, [R3+0x700] ;  /* 0x0007000003237984 */ /* 0x0005e80000000800 */
[----:B------:R-:W-:Y:S04]  /*89f0*/  LDS R37, [R0+0x780] ;  /* 0x0007800000257984 */ /* 0x000fe80000000800 */
[----:B------:R1:W-:Y:S01]  /*8a00*/  @!P0 STS [UR21+0x1080], R2 ;  /* 0x00108002ff008988 */ /* 0x0003e20008000815 */
[----:B------:R-:W-:Y:S06]  /*8a10*/  BAR.SYNC.DEFER_BLOCKING 0x0 ;  /* 0x0000000000007b1d */ /* 0x000fec0000010000 */
[----:B------:R-:W3:Y:S01]  /*8a20*/  LDS R0, [UR21+0x1080] ;  /* 0x00108015ff007984 */ /* 0x000ee20008000800 */
[----:B0-----:R-:W-:-:S04]  /*8a30*/  LOP3.LUT R5, R66, 0x1f, R67, 0xf8, !PT ;  /* 0x0000001f42057812 */ /* 0x001fc800078ef843 */
[C---:B--2---:R-:W-:Y:S02]  /*8a40*/  IADD3 R3, P0, PT, R5.reuse, UR8, RZ ;  /* 0x0000000805037c10 */ /* 0x044fe4000ff1e0ff */
[----:B------:R-:W-:Y:S02]  /*8a50*/  LOP3.LUT R39, R5, 0x20, RZ, 0xfc, !PT ;  /* 0x0000002005277812 */ /* 0x000fe400078efcff */
[----:B------:R-:W-:Y:S02]  /*8a60*/  IADD3.X R4, PT, PT, RZ, UR19, RZ, P0, !PT ;  /* 0x00000013ff047c10 */ /* 0x000fe400087fe4ff */
[----:B-1----:R-:W-:Y:S02]  /*8a70*/  LEA R2, P0, R3, UR26, 0x2 ;  /* 0x0000001a03027c11 */ /* 0x002fe4000f8010ff */
        /* <DEDUP_REMOVED lines=47> */
[----:B------:R-:W-:Y:S01]  /*8d70*/  UIADD3.X UR13, UPT, UPT, URZ, UR13, URZ, UP2, !UPT ;  /* 0x0000000dff0d7290 */ /* 0x000fe200097fe4ff */
[----:B------:R-:W-:Y:S11]  /*8d80*/  BRA.U !UP0, `(.L_x_777) ;  /* 0xffffff7908387547 */ /* 0x000ff6000b83ffff */
[----:B------:R-:W-:Y:S05]  /*8d90*/  EXIT ;  /* 0x000000000000794d */ /* 0x000fea0003800000 */
.L_x_778:
        /* <DEDUP_REMOVED lines=14> */
.L_x_4962:


//--------------------- .text._Z25selective_scan_fwd_kernelI32Selective_Scan_fwd_kernel_traitsILi64ELi16ELi1ELb0ELb0ELb1ELb1EfN3c107complexIfEEEEv13SSMParamsBase --------------------------
	.section	.text._Z25selective_scan_fwd_kernelI32Selective_Scan_fwd_kernel_traitsILi64ELi16ELi1ELb0ELb0ELb1ELb1EfN3c107complexIfEEEEv13SSMParamsBase,"ax",@progbits
	.align	128
        .global         _Z25selective_scan_fwd_kernelI32Selective_Scan_fwd_kernel_traitsILi64ELi16ELi1ELb0ELb0ELb1ELb1EfN3c107complexIfEEEEv13SSMParamsBase
        .type           _Z25selective_scan_fwd_kernelI32Selective_Scan_fwd_kernel_traitsILi64ELi16ELi1ELb0ELb0ELb1ELb1EfN3c107complexIfEEEEv13SSMParamsBase,@function
        .size           _Z25selective_scan_fwd_kernelI32Selective_Scan_fwd_kernel_traitsILi64ELi16ELi1ELb0ELb0ELb1ELb1EfN3c107complexIfEEEEv13SSMParamsBase,(.L_x_4963 - _Z25selective_scan_fwd_kernelI32Selective_Scan_fwd_kernel_traitsILi64ELi16ELi1ELb0ELb0ELb1ELb1EfN3c107complexIfEEEEv13SSMParamsBase)
        .other          _Z25selective_scan_fwd_kernelI32Selective_Scan_fwd_kernel_traitsILi64ELi16ELi1ELb0ELb0ELb1ELb1EfN3c107complexIfEEEEv13SSMParamsBase,@"STO_CUDA_ENTRY STV_DEFAULT"
_Z25selective_scan_fwd_kernelI32Selective_Scan_fwd_kernel_traitsILi64ELi16ELi1ELb0ELb0ELb1ELb1EfN3c107complexIfEEEEv13SSMParamsBase:
.text._Z25selective_scan_fwd_kernelI32Selective_Scan_fwd_kernel_traitsILi64ELi16ELi1ELb0ELb0ELb1ELb1EfN3c107complexIfEEEEv13SSMParamsBase:
        /* <DEDUP_REMOVED lines=89> */
[----:B-1----:R-:W-:Y:S01]  /*0590*/  UIMAD UR20, UR25, UR18, UR20 ;  /* 0x00000012191472a4 */ /* 0x002fe2000f8e0214 */
[----:B------:R-:W-:Y:S01]  /*05a0*/  UMOV UR4, URZ ;  /* 0x000000ff00047c82 */ /* 0x000fe20008000000 */
[----:B------:R-:W-:Y:S01]  /*05b0*/  @P0 R2UR UR4, R2 ;  /* 0x00000000020402ca */ /* 0x000fe200000e0000 */
[----:B------:R-:W-:Y:S01]  /*05c0*/  ULEA UR16, UP1, UR12, UR6, 0x2 ;  /* 0x000000060c107291 */ /* 0x000fe2000f8210ff */
[----:B------:R-:W-:Y:S01]  /*05d0*/  LOP3.LUT R0, R0, 0x1f, R67, 0xf8, !PT ;  /* 0x0000001f00007812 */ /* 0x000fe200078ef843 */
[----:B------:R-:W-:Y:S02]  /*05e0*/  UIMAD UR18, UR20, UR30, URZ ;  /* 0x0000001e141272a4 */ /* 0x000fe4000f8e02ff */
[----:B------:R-:W-:Y:S02]  /*05f0*/  ULEA.HI.X UR10, UR12, UR7, UR13, 0x2, UP1 ;  /* 0x000000070c0a7291 */ /* 0x000fe400088f140d */
[----:B--2---:R-:W-:Y:S01]  /*0600*/  UIMAD UR18, UR18, UR24, URZ ;  /* 0x00000018121272a4 */ /* 0x004fe2000f8e02ff */
[----:B------:R-:W-:Y:S01]  /*0610*/  UMOV UR6, URZ ;  /* 0x000000ff00067c82 */ /* 0x000fe20008000000 */
[----:B------:R-:W-:-:S10]  /*0620*/  UMOV UR20, UR9 ;  /* 0x0000000900147c82 */ /* 0x000fd40008000000 */
.L_x_818:
        /* <DEDUP_REMOVED lines=9> */
[----:B------:R-:W-:-:S02]  /*06c0*/  LOP3.LUT R27, R26, 0x1f, R67, 0xf8, !PT ;  /* 0x0000001f1a1b7812 */ /* 0x000fc400078ef843 */
[----:B------:R-:W-:Y:S02]  /*06d0*/  MOV R3, UR11 ;  /* 0x0000000b00037c02 */ /* 0x000fe40008000f00 */
[C---:B------:R-:W-:Y:S02]  /*06e0*/  LOP3.LUT R6, R27.reuse, 0x20, RZ, 0xfc, !PT ;  /* 0x000000201b067812 */ /* 0x040fe400078efcff */
[C---:B------:R-:W-:Y:S01]  /*06f0*/  LOP3.LUT R7, R27.reuse, 0x40, RZ, 0xfc, !PT ;  /* 0x000000401b077812 */ /* 0x040fe200078efcff */
[----:B------:R-:W-:Y:S01]  /*0700*/  IMAD.WIDE.U32 R4, R0, 0x4, R2 ;  /* 0x0000000400047825 */ /* 0x000fe200078e0002 */
[C---:B------:R-:W-:Y:S01]  /*0710*/  LOP3.LUT R8, R27.reuse, 0x60, RZ, 0xfc, !PT ;  /* 0x000000601b087812 */ /* 0x040fe200078efcff */
[----:B0-----:R-:W-:Y:S01]  /*0720*/  UIMAD UR7, UR6, -0x400, UR15 ;  /* 0xfffffc00060778a4 */ /* 0x001fe2000f8e020f */
[----:B------:R-:W-:Y:S02]  /*0730*/  LOP3.LUT R3, R27, 0xa0, RZ, 0xfc, !PT ;  /* 0x000000a01b037812 */ /* 0x000fe400078efcff */
[----:B------:R-:W-:-:S02]  /*0740*/  MOV R13, RZ ;  /* 0x000000ff000d7202 */ /* 0x000fc40000000f00 */
[----:B------:R-:W-:Y:S02]  /*0750*/  MOV R17, RZ ;  /* 0x000000ff00117202 */ /* 0x000fe40000000f00 */
[----:B------:R-:W-:Y:S02]  /*0760*/  ISETP.GE.AND P0, PT, R0, UR7, PT ;  /* 0x0000000700007c0c */ /* 0x000fe4000bf06270 */
[----:B------:R-:W-:Y:S02]  /*0770*/  ISETP.GE.AND P6, PT, R6, UR7, PT ;  /* 0x0000000706007c0c */ /* 0x000fe4000bfc6270 */
[----:B------:R-:W-:Y:S02]  /*0780*/  ISETP.GE.AND P5, PT, R7, UR7, PT ;  /* 0x0000000707007c0c */ /* 0x000fe4000bfa6270 */
[----:B------:R-:W-:Y:S02]  /*0790*/  ISETP.GE.AND P4, PT, R8, UR7, PT ;  /* 0x0000000708007c0c */ /* 0x000fe4000bf86270 */
[----:B------:R-:W-:-:S02]  /*07a0*/  CS2R R8, SRZ ;  /* 0x0000000000087805 */ /* 0x000fc4000001ff00 */
[----:B------:R-:W-:Y:S01]  /*07b0*/  LOP3.LUT R0, R27, 0x80, RZ, 0xfc, !PT ;  /* 0x000000801b007812 */ /* 0x000fe200078efcff */
[----:B------:R-:W-:Y:S01]  /*07c0*/  BAR.SYNC.DEFER_BLOCKING 0x0 ;  /* 0x0000000000007b1d */ /* 0x000fe20000010000 */
[----:B------:R-:W-:Y:S02]  /*07d0*/  ISETP.GE.AND P2, PT, R3, UR7, PT ;  /* 0x0000000703007c0c */ /* 0x000fe4000bf46270 */
[----:B------:R-:W-:Y:S01]  /*07e0*/  ISETP.GE.AND P3, PT, R0, UR7, PT ;  /* 0x0000000700007c0c */ /* 0x000fe2000bf66270 */
[----:B------:R-:W-:Y:S01]  /*07f0*/  HFMA2 R0, -RZ, RZ, 0, 0 ;  /* 0x00000000ff007431 */ /* 0x000fe200000001ff */
[----:B------:R-:W-:Y:S02]  /*0800*/  @P0 LOP3.LUT R29, R29, 0x100, RZ, 0xfc, !PT ;  /* 0x000001001d1d0812 */ /* 0x000fe400078efcff */
[----:B------:R-:W-:Y:S02]  /*0810*/  LEA R2, P0, R27, UR16, 0x2 ;  /* 0x000000101b027c11 */ /* 0x000fe4000f8010ff */
[----:B------:R-:W-:-:S02]  /*0820*/  LOP3.LUT R29, R29, 0xffffff7f, RZ, 0xc0, !PT ;  /* 0xffffff7f1d1d7812 */ /* 0x000fc400078ec0ff */
[----:B------:R-:W-:Y:S02]  /*0830*/  IADD3.X R3, PT, PT, RZ, UR10, RZ, P0, !PT ;  /* 0x0000000aff037c10 */ /* 0x000fe400087fe4ff */
[----:B------:R-:W-:Y:S02]  /*0840*/  @P6 LOP3.LUT R29, R29, 0x80, RZ, 0xfc, !PT ;  /* 0x000000801d1d6812 */ /* 0x000fe400078efcff */
[----:B------:R-:W-:Y:S02]  /*0850*/  LOP3.LUT R6, R27, 0xc0, RZ, 0xfc, !PT ;  /* 0x000000c01b067812 */ /* 0x000fe400078efcff */
[----:B------:R-:W-:Y:S02]  /*0860*/  LOP3.LUT R29, R29, 0xffffffbf, RZ, 0xc0, !PT ;  /* 0xffffffbf1d1d7812 */ /* 0x000fe400078ec0ff */
[----:B------:R-:W-:Y:S02]  /*0870*/  ISETP.GE.AND P1, PT, R6, UR7, PT ;  /* 0x0000000706007c0c */ /* 0x000fe4000bf26270 */
[----:B------:R-:W-:-:S02]  /*0880*/  CS2R R6, SRZ ;  /* 0x0000000000067805 */ /* 0x000fc4000001ff00 */
[----:B------:R-:W-:Y:S02]  /*0890*/  @P5 LOP3.LUT R29, R29, 0x40, RZ, 0xfc, !PT ;  /* 0x000000401d1d5812 */ /* 0x000fe400078efcff */
[----:B------:R-:W-:Y:S01]  /*08a0*/  LOP3.LUT R12, R27, 0xe0, RZ, 0xfc, !PT ;  /* 0x000000e01b0c7812 */ /* 0x000fe200078efcff */
[----:B------:R-:W2:Y:S01]  /*08b0*/  @!P4 LDG.E R8, desc[UR22][R4.64+0x180] ;  /* 0x000180160408c981 */ /* 0x000ea2000c1e1900 */
[----:B------:R-:W-:Y:S02]  /*08c0*/  LOP3.LUT R29, R29, 0xffffffdf, RZ, 0xc0, !PT ;  /* 0xffffffdf1d1d7812 */ /* 0x000fe400078ec0ff */
[----:B------:R-:W-:Y:S01]  /*08d0*/  LOP3.LUT R14, R27, 0x100, RZ, 0xfc, !PT ;  /* 0x000001001b0e7812 */ /* 0x000fe200078efcff */
[----:B------:R-:W3:Y:S01]  /*08e0*/  @!P6 LDG.E R6, desc[UR22][R4.64+0x80] ;  /* 0x000080160406e981 */ /* 0x000ee2000c1e1900 */
[----:B------:R-:W-:Y:S02]  /*08f0*/  @P4 LOP3.LUT R29, R29, 0x20, RZ, 0xfc, !PT ;  /* 0x000000201d1d4812 */ /* 0x000fe400078efcff */
[----:B------:R-:W-:Y:S01]  /*0900*/  LOP3.LUT R16, R27, 0x120, RZ, 0xfc, !PT ;  /* 0x000001201b107812 */ /* 0x000fe200078efcff */
[----:B------:R-:W4:Y:S01]  /*0910*/  @!P5 LDG.E R7, desc[UR22][R4.64+0x100] ;  /* 0x000100160407d981 */ /* 0x000f22000c1e1900 */
[----:B------:R-:W-:-:S02]  /*0920*/  LOP3.LUT P0, RZ, R29, 0x100, RZ, 0xc0, !PT ;  /* 0x000001001dff7812 */ /* 0x000fc4000780c0ff */
[----:B------:R-:W-:Y:S01]  /*0930*/  LOP3.LUT R29, R29, 0xffffffef, RZ, 0xc0, !PT ;  /* 0xffffffef1d1d7812 */ /* 0x000fe200078ec0ff */
[----:B------:R-:W5:Y:S01]  /*0940*/  @!P1 LDG.E R11, desc[UR22][R4.64+0x300] ;  /* 0x00030016040b9981 */ /* 0x000f62000c1e1900 */
[----:B------:R-:W-:Y:S02]  /*0950*/  MOV R21, RZ ;  /* 0x000000ff00157202 */ /* 0x000fe40000000f00 */
[----:B------:R-:W-:Y:S01]  /*0960*/  @P3 LOP3.LUT R29, R29, 0x10, RZ, 0xfc, !PT ;  /* 0x000000101d1d3812 */ /* 0x000fe200078efcff */
[----:B------:R-:W5:Y:S01]  /*0970*/  @!P2 LDG.E R10, desc[UR22][R4.64+0x280] ;  /* 0x00028016040aa981 */ /* 0x000f62000c1e1900 */
[----:B------:R-:W-:Y:S02]  /*0980*/  MOV R25, RZ ;  /* 0x000000ff00197202 */ /* 0x000fe40000000f00 */
[----:B------:R-:W-:Y:S01]  /*0990*/  LOP3.LUT R29, R29, 0xfffffff7, RZ, 0xc0, !PT ;  /* 0xfffffff71d1d7812 */ /* 0x000fe200078ec0ff */
[----:B------:R-:W5:Y:S03]  /*09a0*/  @!P3 LDG.E R9, desc[UR22][R4.64+0x200] ;  /* 0x000200160409b981 */ /* 0x000f66000c1e1900 */
[----:B------:R-:W-:Y:S01]  /*09b0*/  @P2 LOP3.LUT R29, R29, 0x8, RZ, 0xfc, !PT ;  /* 0x000000081d1d2812 */ /* 0x000fe200078efcff */
[----:B------:R-:W2:Y:S01]  /*09c0*/  @!P0 LDG.E R0, desc[UR22][R4.64] ;  /* 0x0000001604008981 */ /* 0x000ea2000c1e1900 */
[----:B------:R-:W-:-:S02]  /*09d0*/  ISETP.GE.AND P0, PT, R12, UR7, PT ;  /* 0x000000070c007c0c */ /* 0x000fc4000bf06270 */
        /* <DEDUP_REMOVED lines=17> */
[----:B------:R-:W-:-:S02]  /*0af0*/  ISETP.GE.AND P4, PT, R24, UR7, PT ;  /* 0x0000000718007c0c */ /* 0x000fc4000bf86270 */
        /* <DEDUP_REMOVED lines=79> */
[----:B---3--:R-:W-:Y:S04]  /*0ff0*/  STS [R73+0x80], R6 ;  /* 0x0000800649007388 */ /* 0x008fe80000000800 */
[----:B----4-:R0:W-:Y:S04]  /*1000*/  STS [R72+0x100], R7 ;  /* 0x0001000748007388 */ /* 0x0101e80000000800 */
[----:B------:R-:W-:Y:S04]  /*1010*/  STS [R60+0x180], R8 ;  /* 0x000180083c007388 */ /* 0x000fe80000000800 */
[----:B-----5:R1:W-:Y:S01]  /*1020*/  STS [R59+0x200], R9 ;  /* 0x000200093b007388 */ /* 0x0203e20000000800 */
        /* <DEDUP_REMOVED lines=10> */
[----:B------:R2:W-:Y:S04]  /*10d0*/  STS [R55+0x400], R15 ;  /* 0x0004000f37007388 */ /* 0x0005e80000000800 */
[----:B------:R3:W-:Y:S04]  /*10e0*/  STS [R54+0x480], R17 ;  /* 0x0004801136007388 */ /* 0x0007e80000000800 */
[----:B------:R4:W-:Y:S01]  /*10f0*/  STS [R53+0x500], R19 ;  /* 0x0005001335007388 */ /* 0x0009e20000000800 */
[----:B------:R-:W-:-:S03]  /*1100*/  IADD3 R5, PT, PT, R12, 0x1, RZ ;  /* 0x000000010c057810 */ /* 0x000fc60007ffe0ff */
[----:B------:R5:W-:Y:S01]  /*1110*/  STS [R52+0x580], R21 ;  /* 0x0005801534007388 */ /* 0x000be20000000800 */
[----:B------:R-:W-:-:S03]  /*1120*/  IADD3 R7, PT, PT, R12, 0x2, RZ ;  /* 0x000000020c077810 */ /* 0x000fc60007ffe0ff */
[----:B------:R5:W-:Y:S01]  /*1130*/  STS [R51+0x600], R23 ;  /* 0x0006001733007388 */ /* 0x000be20000000800 */
[C---:B------:R-:W-:Y:S02]  /*1140*/  IADD3 R9, PT, PT, R12.reuse, 0x3, RZ ;  /* 0x000000030c097810 */ /* 0x040fe40007ffe0ff */
[C---:B0-----:R-:W-:Y:S01]  /*1150*/  IADD3 R11, PT, PT, R12.reuse, 0x4, RZ ;  /* 0x000000040c0b7810 */ /* 0x041fe20007ffe0ff */
[----:B------:R0:W-:Y:S01]  /*1160*/  STS [R50+0x680], R25 ;  /* 0x0006801932007388 */ /* 0x0001e20000000800 */
[C---:B-1----:R-:W-:Y:S02]  /*1170*/  IADD3 R13, PT, PT, R12.reuse, 0x5, RZ ;  /* 0x000000050c0d7810 */ /* 0x042fe40007ffe0ff */
[C---:B--2---:R-:W-:Y:S02]  /*1180*/  IADD3 R15, PT, PT, R12.reuse, 0x6, RZ ;  /* 0x000000060c0f7810 */ /* 0x044fe40007ffe0ff */
[C---:B---3--:R-:W-:Y:S02]  /*1190*/  IADD3 R17, PT, PT, R12.reuse, 0x7, RZ ;  /* 0x000000070c117810 */ /* 0x048fe40007ffe0ff */
[----:B----4-:R-:W-:-:S02]  /*11a0*/  IADD3 R19, PT, PT, R12, 0x8, RZ ;  /* 0x000000080c137810 */ /* 0x010fc40007ffe0ff */
[C---:B-----5:R-:W-:Y:S02]  /*11b0*/  IADD3 R21, PT, PT, R12.reuse, 0x9, RZ ;  /* 0x000000090c157810 */ /* 0x060fe40007ffe0ff */
[C---:B------:R-:W-:Y:S02]  /*11c0*/  IADD3 R23, PT, PT, R12.reuse, 0xa, RZ ;  /* 0x0000000a0c177810 */ /* 0x040fe40007ffe0ff */
[C---:B0-----:R-:W-:Y:S02]  /*11d0*/  IADD3 R25, PT, PT, R12.reuse, 0xb, RZ ;  /* 0x0000000b0c197810 */ /* 0x041fe40007ffe0ff */
        /* <DEDUP_REMOVED lines=192> */
.L_x_780:
[----:B------:R-:W-:Y:S05]  /*1de0*/  BSYNC.RECONVERGENT B0 ;  /* 0x0000000000007941 */ /* 0x000fea0003800200 */
.L_x_779:
        /* <DEDUP_REMOVED lines=34> */
.L_x_782:
[----:B------:R-:W-:Y:S05]  /*2010*/  BSYNC.RECONVERGENT B0 ;  /* 0x0000000000007941 */ /* 0x000fea0003800200 */
.L_x_781:
        /* <DEDUP_REMOVED lines=36> */
.L_x_784:
[----:B------:R-:W-:Y:S05]  /*2260*/  BSYNC.RECONVERGENT B0 ;  /* 0x0000000000007941 */ /* 0x000fea0003800200 */
.L_x_783:
        /* <DEDUP_REMOVED lines=34> */
.L_x_786:
[----:B------:R-:W-:Y:S05]  /*2490*/  BSYNC.RECONVERGENT B0 ;  /* 0x0000000000007941 */ /* 0x000fea0003800200 */
.L_x_785:
        /* <DEDUP_REMOVED lines=36> */
.L_x_788:
[----:B------:R-:W-:Y:S05]  /*26e0*/  BSYNC.RECONVERGENT B0 ;  /* 0x0000000000007941 */ /* 0x000fea0003800200 */
.L_x_787:
        /* <DEDUP_REMOVED lines=34> */
.L_x_790:
[----:B------:R-:W-:Y:S05]  /*2910*/  BSYNC.RECONVERGENT B0 ;  /* 0x0000000000007941 */ /* 0x000fea0003800200 */
.L_x_789:
        /* <DEDUP_REMOVED lines=36> */
.L_x_792:
[----:B------:R-:W-:Y:S05]  /*2b60*/  BSYNC.RECONVERGENT B0 ;  /* 0x0000000000007941 */ /* 0x000fea0003800200 */
.L_x_791:
        /* <DEDUP_REMOVED lines=34> */
.L_x_794:
[----:B------:R-:W-:Y:S05]  /*2d90*/  BSYNC.RECONVERGENT B0 ;  /* 0x0000000000007941 */ /* 0x000fea0003800200 */
.L_x_793:
        /* <DEDUP_REMOVED lines=37> */
.L_x_796:
[----:B------:R-:W-:Y:S05]  /*2ff0*/  BSYNC.RECONVERGENT B0 ;  /* 0x0000000000007941 */ /* 0x000fea0003800200 */
.L_x_795:
        /* <DEDUP_REMOVED lines=39> */
.L_x_798:
[----:B------:R-:W-:Y:S05]  /*3270*/  BSYNC.RECONVERGENT B0 ;  /* 0x0000000000007941 */ /* 0x000fea0003800200 */
.L_x_797:
        /* <DEDUP_REMOVED lines=45> */
.L_x_800:
[----:B------:R-:W-:Y:S05]  /*3550*/  BSYNC.RECONVERGENT B0 ;  /* 0x0000000000007941 */ /* 0x000fea0003800200 */
.L_x_799:
        /* <DEDUP_REMOVED lines=32> */
.L_x_802:
[----:B------:R-:W-:Y:S05]  /*3760*/  BSYNC.RECONVERGENT B0 ;  /* 0x0000000000007941 */ /* 0x000fea0003800200 */
.L_x_801:
        /* <DEDUP_REMOVED lines=32> */
.L_x_804:
[----:B------:R-:W-:Y:S05]  /*3970*/  BSYNC.RECONVERGENT B0 ;  /* 0x0000000000007941 */ /* 0x000fea0003800200 */
.L_x_803:
        /* <DEDUP_REMOVED lines=32> */
.L_x_806:
[----:B------:R-:W-:Y:S05]  /*3b80*/  BSYNC.RECONVERGENT B0 ;  /* 0x0000000000007941 */ /* 0x000fea0003800200 */
.L_x_805:
        /* <DEDUP_REMOVED lines=32> */
.L_x_808:
[----:B------:R-:W-:Y:S05]  /*3d90*/  BSYNC.RECONVERGENT B0 ;  /* 0x0000000000007941 */ /* 0x000fea0003800200 */
.L_x_807:
        /* <DEDUP_REMOVED lines=32> */
.L_x_810:
[----:B------:R-:W-:Y:S05]  /*3fa0*/  BSYNC.RECONVERGENT B0 ;  /* 0x0000000000007941 */ /* 0x000fea0003800200 */
.L_x_809:
        /* <DEDUP_REMOVED lines=47> */
.L_x_817:
        /* <DEDUP_REMOVED lines=811> */
.L_x_813:
        /* <DEDUP_REMOVED lines=16> */
.L_x_814:
[----:B------:R-:W-:Y:S05]  /*7650*/  BSYNC.RECONVERGENT B0 ;  /* 0x0000000000007941 */ /* 0x000fea0003800200 */
.L_x_812:
        /* <DEDUP_REMOVED lines=118> */
.L_x_816:
[----:B------:R-:W-:Y:S05]  /*7dc0*/  BSYNC.RECONVERGENT B0 ;  /* 0x0000000000007941 */ /* 0x000fea0003800200 */
.L_x_815:
        /* <DEDUP_REMOVED lines=116> */
.L_x_811:
[----:B------:R-:W2:Y:S01]  /*8510*/  LDL.LU R100, [R1+0x8] ;  /* 0x0000080001647983 */ /* 0x000ea20000300800 */
[----:B------:R-:W-:Y:S01]  /*8520*/  BAR.SYNC.DEFER_BLOCKING 0x0 ;  /* 0x0000000000007b1d */ /* 0x000fe20000010000 */
[----:B------:R-:W-:Y:S01]  /*8530*/  USHF.L.U32 UR8, UR6, 0xa, URZ ;  /* 0x0000000a06087899 */ /* 0x000fe200080006ff */
[----:B------:R-:W-:-:S06]  /*8540*/  ISETP.NE.AND P0, PT, R67, RZ, PT ;  /* 0x000000ff4300720c */ /* 0x000fcc0003f05270 */
[----:B------:R-:W0:Y:S08]  /*8550*/  S2UR UR26, SR_CTAID.X ;  /* 0x00000000001a79c3 */ /* 0x000e300000002500 */
[----:B------:R-:W1:Y:S01]  /*8560*/  S2UR UR27, SR_CTAID.Y ;  /* 0x00000000001b79c3 */ /* 0x000e620000002600 */
[----:B------:R-:W3:Y:S01]  /*8570*/  LDL.LU R99, [R1+0x4] ;  /* 0x0000040001637983 */ /* 0x000ee20000300800 */
[----:B------:R-:W-:Y:S01]  /*8580*/  UMOV UR9, URZ ;  /* 0x000000ff00097c82 */ /* 0x000fe20008000000 */
[----:B------:R-:W4:Y:S02]  /*8590*/  LDCU.64 UR28, c[0x0][0x478] ;  /* 0x00008f00ff1c77ac */ /* 0x000f240008000a00 */
[----:B------:R-:W5:Y:S04]  /*85a0*/  LDL.LU R98, [R1] ;  /* 0x0000000001627983 */ /* 0x000f680000300800 */
[----:B------:R-:W5:Y:S04]  /*85b0*/  LDL.LU R97, [R1+0x48] ;  /* 0x0000480001617983 */ /* 0x000f680000300800 */
        /* <DEDUP_REMOVED lines=14> */
[----:B------:R-:W5:Y:S01]  /*86a0*/  LDL.LU R82, [R1+0xc] ;  /* 0x00000c0001527983 */ /* 0x000f620000300800 */
[----:B------:R-:W-:Y:S01]  /*86b0*/  UIADD3 UR7, UPT, UPT, -UR8, UR15, URZ ;  /* 0x0000000f08077290 */ /* 0x000fe2000fffe1ff */
[----:B------:R-:W-:Y:S01]  /*86c0*/  LOP3.LUT R0, R66, 0x3e00, RZ, 0xc0, !PT ;  /* 0x00003e0042007812 */ /* 0x000fe200078ec0ff */
[----:B------:R-:W0:Y:S03]  /*86d0*/  LDCU.128 UR12, c[0x0][0x420] ;  /* 0x00008400ff0c77ac */ /* 0x000e260008000c00 */
        /* <DEDUP_REMOVED lines=8> */
[----:B0-----:R-:W-:Y:S01]  /*8760*/  UIMAD.WIDE.U32 UR24, UR26, UR12, UR8 ;  /* 0x0000000c1a1872a5 */ /* 0x001fe2000f8e0008 */
[C---:B------:R-:W-:Y:S02]  /*8770*/  LOP3.LUT R14, R0.reuse, 0xe0, RZ, 0xfc, !PT ;  /* 0x000000e0000e7812 */ /* 0x040fe400078efcff */
[C---:B------:R-:W-:Y:S01]  /*8780*/  LOP3.LUT R13, R0.reuse, 0x100, RZ, 0xfc, !PT ;  /* 0x00000100000d7812 */ /* 0x040fe200078efcff */
[----:B------:R-:W-:Y:S01]  /*8790*/  UIMAD UR25, UR26, UR13, UR25 ;  /* 0x0000000d1a1972a4 */ /* 0x000fe2000f8e0219 */
[C---:B------:R-:W-:Y:S02]  /*87a0*/  LOP3.LUT R12, R0.reuse, 0x120, RZ, 0xfc, !PT ;  /* 0x00000120000c7812 */ /* 0x040fe400078efcff */
[C---:B------:R-:W-:Y:S01]  /*87b0*/  LOP3.LUT R11, R0.reuse, 0x140, RZ, 0xfc, !PT ;  /* 0x00000140000b7812 */ /* 0x040fe200078efcff */
[----:B-1----:R-:W-:Y:S01]  /*87c0*/  UIMAD.WIDE.U32 UR24, UR27, UR14, UR24 ;  /* 0x0000000e1b1872a5 */ /* 0x002fe2000f8e0018 */
[----:B------:R-:W-:-:S02]  /*87d0*/  LOP3.LUT R36, R0, 0x180, RZ, 0xfc, !PT ;  /* 0x0000018000247812 */ /* 0x000fc400078efcff */
[C---:B------:R-:W-:Y:S01]  /*87e0*/  LOP3.LUT R34, R0.reuse, 0x1c0, RZ, 0xfc, !PT ;  /* 0x000001c000227812 */ /* 0x040fe200078efcff */
[----:B------:R-:W-:Y:S02]  /*87f0*/  UIMAD UR25, UR27, UR15, UR25 ;  /* 0x0000000f1b1972a4 */ /* 0x000fe4000f8e0219 */
[----:B------:R-:W-:Y:S01]  /*8800*/  IADD3 R3, P1, PT, R0, UR24, RZ ;  /* 0x0000001800037c10 */ /* 0x000fe2000ff3e0ff */
[----:B------:R-:W0:Y:S03]  /*8810*/  LDCU.128 UR12, c[0x0][0x410] ;  /* 0x00008200ff0c77ac */ /* 0x000e260008000c00 */
[----:B------:R-:W-:Y:S02]  /*8820*/  IADD3.X R4, PT, PT, RZ, UR25, RZ, P1, !PT ;  /* 0x00000019ff047c10 */ /* 0x000fe40008ffe4ff */
[----:B----4-:R-:W-:-:S04]  /*8830*/  LEA R2, P5, R3, UR28, 0x2 ;  /* 0x0000001c03027c11 */ /* 0x010fc8000f8a10ff */
[----:B------:R-:W-:Y:S01]  /*8840*/  LEA.HI.X R3, R3, UR29, R4, 0x2, P5 ;  /* 0x0000001d03037c11 */ /* 0x000fe2000a8f1404 */
[----:B0-----:R-:W-:-:S04]  /*8850*/  UIMAD.WIDE.U32 UR24, UR26, UR12, UR8 ;  /* 0x0000000c1a1872a5 */ /* 0x001fc8000f8e0008 */
[----:B------:R-:W-:-:S03]  /*8860*/  UIMAD UR13, UR26, UR13, UR25 ;  /* 0x0000000d1a0d72a4 */ /* 0x000fc6000f8e0219 */
[----:B------:R-:W-:Y:S02]  /*8870*/  UMOV UR12, UR24 ;  /* 0x00000018000c7c82 */ /* 0x000fe40008000000 */
[----:B------:R-:W-:Y:S02]  /*8880*/  UIMAD.WIDE.U32 UR12, UR27, UR14, UR12 ;  /* 0x0000000e1b0c72a5 */ /* 0x000fe4000f8e000c */
[----:B------:R-:W0:Y:S02]  /*8890*/  LDCU.64 UR24, c[0x0][0x488] ;  /* 0x00009100ff1877ac */ /* 0x000e240008000a00 */
[----:B------:R-:W-:Y:S01]  /*88a0*/  UIMAD UR15, UR27, UR15, UR13 ;  /* 0x0000000f1b0f72a4 */ /* 0x000fe2000f8e020d */
[----:B--2---:R-:W-:Y:S04]  /*88b0*/  STS [R100], R31 ;  /* 0x0000001f64007388 */ /* 0x004fe80000000800 */
[----:B---3--:R-:W-:Y:S04]  /*88c0*/  STS [R99+0x4], R30 ;  /* 0x0000041e63007388 */ /* 0x008fe80000000800 */
        /* <DEDUP_REMOVED lines=55> */
[----:B---3--:R-:W-:Y:S02]  /*8c40*/  LOP3.LUT R37, R0, 0x160, RZ, 0xfc, !PT ;  /* 0x0000016000257812 */ /* 0x008fe400078efcff */
[-C--:B------:R-:W-:Y:S01]  /*8c50*/  ISETP.GE.AND P3, PT, R35, R73.reuse, PT ;  /* 0x000000492300720c */ /* 0x080fe20003f66270 */
[----:B------:R3:W-:Y:S01]  /*8c60*/  @!P1 STG.E desc[UR22][R2.64+0x380], R45 ;  /* 0x0003802d02009986 */ /* 0x0007e2000c101916 */
[----:B------:R-:W-:-:S03]  /*8c70*/  ISETP.GE.AND P1, PT, R33, R73, PT ;  /* 0x000000492100720c */ /* 0x000fc60003f26270 */
[----:B------:R4:W-:Y:S01]  /*8c80*/  @!P4 STG.E desc[UR22][R2.64+0x400], R47 ;  /* 0x0004002f0200c986 */ /* 0x0009e2000c101916 */
[-C--:B------:R-:W-:Y:S02]  /*8c90*/  ISETP.GE.AND P4, PT, R36, R73.reuse, PT ;  /* 0x000000492400720c */ /* 0x080fe40003f86270 */
[----:B-1----:R-:W-:Y:S01]  /*8ca0*/  CS2R R42, SRZ ;  /* 0x00000000002a7805 */ /* 0x002fe2000001ff00 */
[----:B------:R-:W-:Y:S01]  /*8cb0*/  @!P5 STG.E desc[UR22][R2.64+0x480], R49 ;  /* 0x000480310200d986 */ /* 0x000fe2000c101916 */
[----:B------:R-:W-:Y:S02]  /*8cc0*/  ISETP.GE.AND P5, PT, R37, R73, PT ;  /* 0x000000492500720c */ /* 0x000fe40003fa6270 */
[----:B--2---:R-:W-:Y:S01]  /*8cd0*/  CS2R R40, SRZ ;  /* 0x0000000000287805 */ /* 0x004fe2000001ff00 */
[----:B------:R-:W-:Y:S01]  /*8ce0*/  @!P6 STG.E desc[UR22][R2.64+0x500], R51 ;  /* 0x000500330200e986 */ /* 0x000fe2000c101916 */
[----:B------:R-:W-:-:S03]  /*8cf0*/  IADD3 R5, P6, PT, R0, UR12, RZ ;  /* 0x0000000c00057c10 */ /* 0x000fc6000ffde0ff */
[----:B------:R-:W-:Y:S01]  /*8d00*/  @!P3 STG.E desc[UR22][R2.64+0x680], R57 ;  /* 0x000680390200b986 */ /* 0x000fe2000c101916 */
[----:B------:R-:W-:-:S03]  /*8d10*/  IADD3.X R38, PT, PT, RZ, UR15, RZ, P6, !PT ;  /* 0x0000000fff267c10 */ /* 0x000fc6000b7fe4ff */
[----:B------:R-:W-:Y:S01]  /*8d20*/  @!P2 STG.E desc[UR22][R2.64+0x700], R59 ;  /* 0x0007003b0200a986 */ /* 0x000fe2000c101916 */
[----:B------:R-:W-:-:S03]  /*8d30*/  ISETP.GE.AND P2, PT, R0, UR7, PT ;  /* 0x0000000700007c0c */ /* 0x000fc6000bf46270 */
[----:B------:R-:W-:Y:S01]  /*8d40*/  @!P4 STG.E desc[UR22][R2.64+0x600], R55 ;  /* 0x000600370200c986 */ /* 0x000fe2000c101916 */
[----:B------:R-:W-:-:S03]  /*8d50*/  ISETP.GE.AND P3, PT, R10, UR7, PT ;  /* 0x000000070a007c0c */ /* 0x000fc6000bf66270 */
[----:B------:R-:W-:Y:S01]  /*8d60*/  @!P5 STG.E desc[UR22][R2.64+0x580], R53 ;  /* 0x000580350200d986 */ /* 0x000fe2000c101916 */
[----:B0-----:R-:W-:-:S03]  /*8d70*/  LEA R4, P6, R5, UR24, 0x2 ;  /* 0x0000001805047c11 */ /* 0x001fc6000f8c10ff */
[----:B------:R0:W-:Y:S01]  /*8d80*/  @!P1 STG.E desc[UR22][R2.64+0x780], R65 ;  /* 0x0007804102009986 */ /* 0x0001e2000c101916 */
[----:B------:R-:W-:Y:S02]  /*8d90*/  ISETP.GE.AND P4, PT, R6, UR7, PT ;  /* 0x0000000706007c0c */ /* 0x000fe4000bf86270 */
[----:B---3--:R-:W-:Y:S02]  /*8da0*/  CS2R R44, SRZ ;  /* 0x00000000002c7805 */ /* 0x008fe4000001ff00 */
[----:B------:R-:W-:Y:S02]  /*8db0*/  ISETP.GE.AND P5, PT, R7, UR7, PT ;  /* 0x0000000707007c0c */ /* 0x000fe4000bfa6270 */
[----:B----4-:R-:W-:Y:S02]  /*8dc0*/  CS2R R46, SRZ ;  /* 0x00000000002e7805 */ /* 0x010fe4000001ff00 */
[----:B------:R-:W-:Y:S01]  /*8dd0*/  LEA.HI.X R5, R5, UR25, R38, 0x2, P6 ;  /* 0x0000001905057c11 */ /* 0x000fe2000b0f1426 */
[----:B------:R-:W-:Y:S01]  /*8de0*/  BAR.SYNC.DEFER_BLOCKING 0x0 ;  /* 0x0000000000007b1d */ /* 0x000fe20000010000 */
[----:B------:R-:W-:-:S02]  /*8df0*/  CS2R R38, SRZ ;  /* 0x0000000000267805 */ /* 0x000fc4000001ff00 */
[----:B------:R-:W-:Y:S02]  /*8e00*/  ISETP.GE.AND P6, PT, R8, UR7, PT ;  /* 0x0000000708007c0c */ /* 0x000fe4000bfc6270 */
[----:B------:R-:W-:Y:S02]  /*8e10*/  ISETP.GE.AND P1, PT, R16, UR7, PT ;  /* 0x0000000710007c0c */ /* 0x000fe4000bf26270 */
[----:B0-----:R-:W-:Y:S02]  /*8e20*/  CS2R R2, SRZ ;  /* 0x0000000000027805 */ /* 0x001fe4000001ff00 */
[----:B------:R-:W-:Y:S02]  /*8e30*/  CS2R R48, SRZ ;  /* 0x0000000000307805 */ /* 0x000fe4000001ff00 */
[----:B------:R-:W-:Y:S01]  /*8e40*/  CS2R R50, SRZ ;  /* 0x0000000000327805 */ /* 0x000fe2000001ff00 */
[----:B------:R-:W0:Y:S01]  /*8e50*/  LDCU.128 UR12, c[0x0][0x430] ;  /* 0x00008600ff0c77ac */ /* 0x000e220008000c00 */
[----:B------:R-:W1:Y:S01]  /*8e60*/  LDCU.64 UR24, c[0x0][0x490] ;  /* 0x00009200ff1877ac */ /* 0x000e620008000a00 */
        /* <DEDUP_REMOVED lines=20> */
[----:B0-----:R-:W-:Y:S02]  /*8fb0*/  UIMAD.WIDE.U32 UR8, UR26, UR12, UR8 ;  /* 0x0000000c1a0872a5 */ /* 0x001fe4000f8e0008 */
[----:B------:R-:W5:Y:S01]  /*8fc0*/  @!P6 LDG.E R46, desc[UR22][R4.64+0x500] ;  /* 0x00050016042ee981 */ /* 0x000f62000c1e1900 */
[----:B------:R-:W0:Y:S03]  /*8fd0*/  LDCU UR7, c[0x0][0x394] ;  /* 0x00007280ff0777ac */ /* 0x000e260008000800 */
        /* <DEDUP_REMOVED lines=11> */
[----:B0-----:R-:W-:-:S02]  /*9090*/  UISETP.GE.AND UP0, UPT, UR6, UR7, UPT ;  /* 0x000000070600728c */ /* 0x001fc4000bf06270 */
        /* <DEDUP_REMOVED lines=22> */
[----:B------:R-:W2:Y:S04]  /*9200*/  LDS R42, [R100] ;  /* 0x00000000642a7984 */ /* 0x000ea80000000800 */
[----:B------:R-:W3:Y:S04]  /*9210*/  LDS R43, [R99+0x4] ;  /* 0x00000400632b7984 */ /* 0x000ee80000000800 */
[----:B------:R-:W4:Y:S04]  /*9220*/  LDS R44, [R98+0x8] ;  /* 0x00000800622c7984 */ /* 0x000f280000000800 */
[----:B------:R-:W5:Y:S04]  /*9230*/  LDS R49, [R156+0x1c] ;  /* 0x00001c009c317984 */ /* 0x000f680000000800 */
[----:B------:R-:W1:Y:S04]  /*9240*/  LDS R46, [R164+0x10] ;  /* 0x00001000a42e7984 */ /* 0x000e680000000800 */
[----:B------:R-:W1:Y:S04]  /*9250*/  LDS R47, [R163+0x14] ;  /* 0x00001400a32f7984 */ /* 0x000e680000000800 */
[----:B------:R-:W1:Y:S04]  /*9260*/  LDS R38, [R152+0x2c] ;  /* 0x00002c0098267984 */ /* 0x000e680000000800 */
[----:B------:R-:W1:Y:S04]  /*9270*/  LDS R48, [R162+0x18] ;  /* 0x00001800a2307984 */ /* 0x000e680000000800 */
[----:B------:R-:W1:Y:S04]  /*9280*/  LDS R41, [R155+0x20] ;  /* 0x000020009b297984 */ /* 0x000e680000000800 */
[----:B------:R-:W1:Y:S01]  /*9290*/  LDS R40, [R154+0x24] ;  /* 0x000024009a287984 */ /* 0x000e620000000800 */
[----:B0-----:R-:W-:-:S03]  /*92a0*/  FMUL.FTZ R53, R45, -1.4426950216293334961 ;  /* 0xbfb8aa3b2d357820 */ /* 0x001fc60000410000 */
[----:B------:R-:W0:Y:S01]  /*92b0*/  LDS R39, [R153+0x28] ;  /* 0x0000280099277984 */ /* 0x000e220000000800 */
[----:B--2---:R-:W-:Y:S02]  /*92c0*/  FMUL.FTZ R50, R42, -1.4426950216293334961 ;  /* 0xbfb8aa3b2a327820 */ /* 0x004fe40000410000 */
[----:B------:R-:W2:Y:S01]  /*92d0*/  MUFU.EX2 R53, R53 ;  /* 0x0000003500357308 */ /* 0x000ea20000000800 */
[----:B------:R-:W0:Y:S01]  /*92e0*/  LDS R5, [R64+0x30] ;  /* 0x0000300040057984 */ /* 0x000e220000000800 */
[----:B---3--:R-:W-:Y:S02]  /*92f0*/  FMUL.FTZ R51, R43, -1.4426950216293334961 ;  /* 0xbfb8aa3b2b337820 */ /* 0x008fe40000410000 */
[----:B------:R-:W3:Y:S01]  /*9300*/  MUFU.EX2 R50, R50 ;  /* 0x0000003200327308 */ /* 0x000ee20000000800 */
[----:B------:R-:W0:Y:S01]  /*9310*/  LDS R4, [R63+0x34] ;  /* 0x000034003f047984 */ /* 0x000e220000000800 */
[----:B----4-:R-:W-:Y:S02]  /*9320*/  FMUL.FTZ R52, R44, -1.4426950216293334961 ;  /* 0xbfb8aa3b2c347820 */ /* 0x010fe40000410000 */
[----:B------:R-:W4:Y:S01]  /*9330*/  MUFU.EX2 R51, R51 ;  /* 0x0000003300337308 */ /* 0x000f220000000800 */
[----:B------:R-:W0:Y:S01]  /*9340*/  LDS R3, [R62+0x38] ;  /* 0x000038003e037984 */ /* 0x000e220000000800 */
[----:B-----5:R-:W-:-:S02]  /*9350*/  FMUL.FTZ R57, R49, -1.4426950216293334961 ;  /* 0xbfb8aa3b31397820 */ /* 0x020fc40000410000 */
[----:B------:R-:W5:Y:S01]  /*9360*/  MUFU.EX2 R52, R52 ;  /* 0x0000003400347308 */ /* 0x000f620000000800 */
[----:B------:R-:W0:Y:S01]  /*9370*/  LDS R2, [R61+0x3c] ;  /* 0x00003c003d027984 */ /* 0x000e220000000800 */
[----:B-1----:R-:W-:Y:S01]  /*9380*/  FMUL.FTZ R54, R46, -1.4426950216293334961 ;  /* 0xbfb8aa3b2e367820 */ /* 0x002fe20000410000 */
[----:B--2---:R-:W-:Y:S01]  /*9390*/  FADD.FTZ R53, R53, 1 ;  /* 0x3f80000035357421 */ /* 0x004fe20000010000 */
[----:B------:R-:W1:Y:S01]  /*93a0*/  MUFU.EX2 R57, R57 ;  /* 0x0000003900397308 */ /* 0x000e620000000800 */
        /* <DEDUP_REMOVED lines=23> */
[----:B------:R-:W1:Y:S01]  /*9520*/  MUFU.RCP R78, R53 ;  /* 0x00000035004e7308 */ /* 0x000e620000001000 */
[----:B------:R-:W-:Y:S01]  /*9530*/  FMUL.FTZ R73, R3, -1.4426950216293334961 ;  /* 0xbfb8aa3b03497820 */ /* 0x000fe20000410000 */
[----:B--2---:R-:W-:Y:S01]  /*9540*/  FADD.FTZ R58, R58, 1 ;  /* 0x3f8000003a3a7421 */ /* 0x004fe20000010000 */
[----:B------:R-:W-:Y:S01]  /*9550*/  FMUL.FTZ R74, R2, -1.4426950216293334961 ;  /* 0xbfb8aa3b024a7820 */ /* 0x000fe20000410000 */
[----:B0-----:R-:W-:-:S04]  /*9560*/  FADD.FTZ R59, R59, 1 ;  /* 0x3f8000003b3b7421 */ /* 0x001fc80000010000 */
[----:B------:R-:W0:Y:S01]  /*9570*/  MUFU.EX2 R66, R66 ;  /* 0x0000004200427308 */ /* 0x000e220000000800 */
[----:B---3--:R-:W-:-:S03]  /*9580*/  FADD.FTZ R60, R60, 1 ;  /* 0x3f8000003c3c7421 */ /* 0x008fc60000010000 */
[----:B------:R-:W2:Y:S04]  /*9590*/  MUFU.EX2 R72, R72 ;  /* 0x0000004800487308 */ /* 0x000ea80000000800 */
[----:B------:R-:W3:Y:S01]  /*95a0*/  MUFU.EX2 R73, R73 ;  /* 0x0000004900497308 */ /* 0x000ee20000000800 */
[----:B-1----:R-:W-:-:S03]  /*95b0*/  FMUL.FTZ R45, R45, R78 ;  /* 0x0000004e2d2d7220 */ /* 0x002fc60000410000 */
[----:B------:R-:W1:Y:S01]  /*95c0*/  MUFU.EX2 R74, R74 ;  /* 0x0000004a004a7308 */ /* 0x000e620000000800 */
[----:B0-----:R-:W-:Y:S01]  /*95d0*/  FADD.FTZ R66, R66, 1 ;  /* 0x3f80000042427421 */ /* 0x001fe20000010000 */
[----:B------:R-:W-:Y:S02]  /*95e0*/  FMUL.FTZ R28, R45, R28 ;  /* 0x0000001c2d1c7220 */ /* 0x000fe40000410000 */
[----:B------:R-:W0:Y:S01]  /*95f0*/  MUFU.RCP R75, R50 ;  /* 0x00000032004b7308 */ /* 0x000e220000001000 */
[----:B------:R-:W-:Y:S01]  /*9600*/  BAR.SYNC.DEFER_BLOCKING 0x0 ;  /* 0x0000000000007b1d */ /* 0x000fe20000010000 */
[----:B--2---:R-:W-:Y:S01]  /*9610*/  FADD.FTZ R72, R72, 1 ;  /* 0x3f80000048487421 */ /* 0x004fe20000010000 */
[----:B---3--:R-:W-:-:S05]  /*9620*/  FADD.FTZ R73, R73, 1 ;  /* 0x3f80000049497421 */ /* 0x008fca0000010000 */
[----:B------:R-:W2:Y:S01]  /*9630*/  MUFU.RCP R76, R51 ;  /* 0x00000033004c7308 */ /* 0x000ea20000001000 */
[----:B-1----:R-:W-:-:S07]  /*9640*/  FADD.FTZ R74, R74, 1 ;  /* 0x3f8000004a4a7421 */ /* 0x002fce0000010000 */
[----:B------:R-:W1:Y:S01]  /*9650*/  MUFU.RCP R77, R52 ;  /* 0x00000034004d7308 */ /* 0x000e620000001000 */
[----:B0-----:R-:W-:-:S04]  /*9660*/  FMUL.FTZ R42, R42, R75 ;  /* 0x0000004b2a2a7220 */ /* 0x001fc80000410000 */
[----:B------:R-:W-:-:S03]  /*9670*/  FMUL.FTZ R42, R42, R31 ;  /* 0x0000001f2a2a7220 */ /* 0x000fc60000410000 */
[----:B------:R-:W0:Y:S01]  /*9680*/  MUFU.RCP R50, R57 ;  /* 0x0000003900327308 */ /* 0x000e220000001000 */
[----:B--2---:R-:W-:Y:S01]  /*9690*/  FMUL.FTZ R43, R43, R76 ;  /* 0x0000004c2b2b7220 */ /* 0x004fe20000410000 */
[----:B------:R-:W-:Y:S03]  /*96a0*/  STS [R100], R42 ;  /* 0x0000002a64007388 */ /* 0x000fe60000000800 */
[----:B------:R-:W-:-:S03]  /*96b0*/  FMUL.FTZ R43, R43, R30 ;  /* 0x0000001e2b2b7220 */ /* 0x000fc60000410000 */
[----:B------:R-:W2:Y:S01]  /*96c0*/  MUFU.RCP R79, R54 ;  /* 0x00000036004f7308 */ /* 0x000ea20000001000 */
[----:B-1----:R-:W-:Y:S01]  /*96d0*/  FMUL.FTZ R44, R44, R77 ;  /* 0x0000004d2c2c7220 */ /* 0x002fe20000410000 */
[----:B------:R-:W-:Y:S03]  /*96e0*/  STS [R99+0x4], R43 ;  /* 0x0000042b63007388 */ /* 0x000fe60000000800 */
[----:B------:R-:W-:-:S03]  /*96f0*/  FMUL.FTZ R44, R44, R29 ;  /* 0x0000001d2c2c7220 */ /* 0x000fc60000410000 */
[----:B------:R-:W1:Y:S01]  /*9700*/  MUFU.RCP R80, R55 ;  /* 0x0000003700507308 */ /* 0x000e620000001000 */
[----:B0-----:R-:W-:Y:S01]  /*9710*/  FMUL.FTZ R49, R49, R50 ;  /* 0x0000003231317220 */ /* 0x001fe20000410000 */
[----:B------:R-:W-:Y:S03]  /*9720*/  STS [R98+0x8], R44 ;  /* 0x0000082c62007388 */ /* 0x000fe60000000800 */
[----:B------:R-:W-:Y:S01]  /*9730*/  FMUL.FTZ R49, R49, R24 ;  /* 0x0000001831317220 */ /* 0x000fe20000410000 */
[----:B------:R-:W-:Y:S02]  /*9740*/  STS [R165+0xc], R28 ;  /* 0x00000c1ca5007388 */ /* 0x000fe40000000800 */
[----:B------:R-:W0:Y:S01]  /*9750*/  MUFU.RCP R81, R56 ;  /* 0x0000003800517308 */ /* 0x000e220000001000 */
[----:B--2---:R-:W-:-:S04]  /*9760*/  FMUL.FTZ R46, R46, R79 ;  /* 0x0000004f2e2e7220 */ /* 0x004fc80000410000 */
        /* <DEDUP_REMOVED lines=8> */
[----:B------:R-:W-:-:S03]  /*97f0*/  FMUL.FTZ R25, R48, R25 ;  /* 0x0000001930197220 */ /* 0x000fc60000410000 */
[----:B------:R-:W0:Y:S01]  /*9800*/  MUFU.RCP R59, R59 ;  /* 0x0000003b003b7308 */ /* 0x000e220000001000 */
[----:B--2---:R-:W-:Y:S01]  /*9810*/  FMUL.FTZ R31, R38, R65 ;  /* 0x00000041261f7220 */ /* 0x004fe20000410000 */
[----:B------:R-:W-:Y:S03]  /*9820*/  STS [R162+0x18], R25 ;  /* 0x00001819a2007388 */ /* 0x000fe60000000800 */
[----:B------:R-:W-:Y:S01]  /*9830*/  FMUL.FTZ R31, R31, R20 ;  /* 0x000000141f1f7220 */ /* 0x000fe20000410000 */
[----:B------:R-:W-:Y:S02]  /*9840*/  STS [R156+0x1c], R49 ;  /* 0x00001c319c007388 */ /* 0x000fe40000000800 */
[----:B------:R-:W2:Y:S01]  /*9850*/  MUFU.RCP R60, R60 ;  /* 0x0000003c003c7308 */ /* 0x000ea20000001000 */
[----:B-1----:R-:W-:-:S04]  /*9860*/  FMUL.FTZ R24, R41, R58 ;  /* 0x0000003a29187220 */ /* 0x002fc80000410000 */
        /* <DEDUP_REMOVED lines=8> */
[----:B------:R-:W-:-:S03]  /*98f0*/  FMUL.FTZ R30, R30, R21 ;  /* 0x000000151e1e7220 */ /* 0x000fc60000410000 */
[----:B------:R-:W2:Y:S01]  /*9900*/  MUFU.RCP R52, R73 ;  /* 0x0000004900347308 */ /* 0x000ea20000001000 */
[----:B-1----:R-:W-:Y:S01]  /*9910*/  FMUL.FTZ R20, R5, R66 ;  /* 0x0000004205147220 */ /* 0x002fe20000410000 */
[----:B------:R-:W-:Y:S03]  /*9920*/  STS [R153+0x28], R30 ;  /* 0x0000281e99007388 */ /* 0x000fe60000000800 */
[----:B------:R-:W-:Y:S01]  /*9930*/  FMUL.FTZ R19, R20, R19 ;  /* 0x0000001314137220 */ /* 0x000fe20000410000 */
[----:B------:R-:W-:Y:S02]  /*9940*/  STS [R152+0x2c], R31 ;  /* 0x00002c1f98007388 */ /* 0x000fe40000000800 */
[----:B------:R-:W1:Y:S01]  /*9950*/  MUFU.RCP R45, R74 ;  /* 0x0000004a002d7308 */ /* 0x000e620000001000 */
[----:B0-----:R-:W-:Y:S01]  /*9960*/  FMUL.FTZ R5, R4, R51 ;  /* 0x0000003304057220 */ /* 0x001fe20000410000 */
[----:B------:R-:W-:Y:S03]  /*9970*/  STS [R64+0x30], R19 ;  /* 0x0000301340007388 */ /* 0x000fe60000000800 */
[----:B------:R-:W-:Y:S01]  /*9980*/  FMUL.FTZ R18, R5, R18 ;  /* 0x0000001205127220 */ /* 0x000fe20000410000 */
[----:B--2---:R-:W-:-:S04]  /*9990*/  FMUL.FTZ R4, R3, R52 ;  /* 0x0000003403047220 */ /* 0x004fc80000410000 */
[----:B------:R-:W-:Y:S01]  /*99a0*/  STS [R63+0x34], R18 ;  /* 0x000034123f007388 */ /* 0x000fe20000000800 */
[----:B------:R-:W-:Y:S01]  /*99b0*/  FMUL.FTZ R17, R4, R17 ;  /* 0x0000001104117220 */ /* 0x000fe20000410000 */
[----:B-1----:R-:W-:-:S04]  /*99c0*/  FMUL.FTZ R3, R2, R45 ;  /* 0x0000002d02037220 */ /* 0x002fc80000410000 */
        /* <DEDUP_REMOVED lines=21> */
[----:B------:R-:W-:Y:S01]  /*9b20*/  BAR.SYNC.DEFER_BLOCKING 0x0 ;  /* 0x0000000000007b1d */ /* 0x000fe20000010000 */
[----:B------:R-:W-:-:S04]  /*9b30*/  IADD3 R3, P0, PT, R0, UR8, RZ ;  /* 0x0000000800037c10 */ /* 0x000fc8000ff1e0ff */
[----:B------:R-:W-:Y:S02]  /*9b40*/  IADD3.X R4, PT, PT, RZ, UR15, RZ, P0, !PT ;  /* 0x0000000fff047c10 */ /* 0x000fe400087fe4ff */
        /* <DEDUP_REMOVED lines=37> */
.L_x_819:
        /* <DEDUP_REMOVED lines=14> */
.L_x_4963:


//--------------------- .text._Z25selective_scan_fwd_kernelI32Selective_Scan_fwd_kernel_traitsILi64ELi16ELi1ELb0ELb1ELb0ELb0EfN3c107complexIfEEEEv13SSMParamsBase --------------------------
	.section	.text._Z25selective_scan_fwd_kernelI32Selective_Scan_fwd_kernel_traitsILi64ELi16ELi1ELb0ELb1ELb0ELb0EfN3c107complexIfEEEEv13SSMParamsBase,"ax",@progbits
	.align	128
        .global         _Z25selective_scan_fwd_kernelI32Selective_Scan_fwd_kernel_traitsILi64ELi16ELi1ELb0ELb1ELb0ELb0EfN3c107complexIfEEEEv13SSMParamsBase
        .type           _Z25selective_scan_fwd_kernelI32Selective_Scan_fwd_kernel_traitsILi64ELi16ELi1ELb0ELb1ELb0ELb0EfN3c107complexIfEEEEv13SSMParamsBase,@function
        .size           _Z25selective_scan_fwd_kernelI32Selective_Scan_fwd_kernel_traitsILi64ELi16ELi1ELb0ELb1ELb0ELb0EfN3c107complexIfEEEEv13SSMParamsBase,(.L_x_4964 - _Z25selective_scan_fwd_kernelI32Selective_Scan_fwd_kernel_traitsILi64ELi16ELi1ELb0ELb1ELb0ELb0EfN3c107complexIfEEEEv13SSMParamsBase)
        .other          _Z25selective_scan_fwd_kernelI32Selective_Scan_fwd_kernel_traitsILi64ELi16ELi1ELb0ELb1ELb0ELb0EfN3c107complexIfEEEEv13SSMParamsBase,@"STO_CUDA_ENTRY STV_DEFAULT"
_Z25selective_scan_fwd_kernelI32Selective_Scan_fwd_kernel_traitsILi64ELi16ELi1ELb0ELb1ELb0ELb0EfN3c107complexIfEEEEv13SSMParamsBase:
.text._Z25selective_scan_fwd_kernelI32Selective_Scan_fwd_kernel_traitsILi64ELi16ELi1ELb0ELb1ELb0ELb0EfN3c107complexIfEEEEv13SSMParamsBase:
[----:B------:R-:W0:Y:S01]  /*0000*/  LDC R1, c[0x0][0x37c] ;  /* 0x0000df00ff017b82 */ /* 0x000e220000000800 */
[----:B------:R-:W1:Y:S07]  /*0010*/  LDCU.64 UR6, c[0x0][0x470] ;  /* 0x00008e00ff0677ac */ /* 0x000e6e0008000a00 */
[----:B------:R-:W2:Y:S01]  /*0020*/  S2UR UR17, SR_CTAID.Y ;  /* 0x00000000001179c3 */ /* 0x000ea20000002600 */
[----:B0-----:R-:W-:Y:S01]  /*0030*/  IADD3 R1, PT, PT, R1, -0x38, RZ ;  /* 0xffffffc801017810 */ /* 0x001fe20007ffe0ff */
[----:B------:R-:W0:Y:S01]  /*0040*/  LDCU.64 UR24, c[0x0][0x358] ;  /* 0x00006b00ff1877ac */ /* 0x000e220008000a00 */
[----:B------:R-:W3:Y:S01]  /*0050*/  LDCU UR30, c[0x0][0x398] ;  /* 0x00007300ff1e77ac */ /* 0x000ee20008000800 */
[----:B------:R-:W4:Y:S04]  /*0060*/  LDCU.64 UR4, c[0x0][0x458] ;  /* 0x00008b00ff0477ac */ /* 0x000f280008000a00 */
[----:B------:R-:W0:Y:S01]  /*0070*/  S2UR UR20, SR_CTAID.X ;  /* 0x00000000001479c3 */ /* 0x000e220000002500 */
[----:B------:R-:W0:Y:S01]  /*0080*/  LDCU.128 UR8, c[0x0][0x400] ;  /* 0x00008000ff0877ac */ /* 0x000e220008000c00 */
[----:B-1----:R-:W-:Y:S01]  /*0090*/  UISETP.NE.U32.AND UP1, UPT, UR6, URZ, UPT ;  /* 0x000000ff0600728c */ /* 0x002fe2000bf25070 */
[----:B------:R-:W1:Y:S03]  /*00a0*/  LDCU UR21, c[0x0][0x394] ;  /* 0x00007280ff1577ac */ /* 0x000e660008000800 */
        /* <DEDUP_REMOVED lines=25> */
[----:B-1----:R-:W-:Y:S02]  /*0240*/  IABS R3, UR17 ;  /* 0x0000001100037c13 */ /* 0x002fe40008000000 */
[----:B0-----:R-:W-:Y:S02]  /*0250*/  R2UR UR5, R6 ;  /* 0x00000000060572ca */ /* 0x001fe400000e0000 */
[----:B------:R-:W-:Y:S01]  /*0260*/  R2UR UR16, R3 ;  /* 0x00000000031072ca */ /* 0x000fe200000e0000 */
[----:B------:R-:W-:-:S10]  /*0270*/  UMOV UR4, URZ ;  /* 0x000000ff00047c82 */ /* 0x000fd40008000000 */
[----:B------:R-:W-:-:S04]  /*0280*/  UIADD3 UR6, UPT, UPT, URZ, -UR5, URZ ;  /* 0x80000005ff067290 */ /* 0x000fc8000fffe0ff */
[----:B------:R-:W-:-:S04]  /*0290*/  UIMAD UR6, UR6, UR28, URZ ;  /* 0x0000001c060672a4 */ /* 0x000fc8000f8e02ff */
[----:B------:R-:W-:-:S04]  /*02a0*/  UIMAD.WIDE.U32 UR4, UR5, UR6, UR4 ;  /* 0x00000006050472a5 */ /* 0x000fc8000f8e0004 */
[----:B------:R-:W-:Y:S02]  /*02b0*/  UIMAD.WIDE.U32 UR18, UR5, UR16, URZ ;  /* 0x00000010051272a5 */ /* 0x000fe4000f8e00ff */
[----:B------:R-:W-:Y:S02]  /*02c0*/  UIMAD.WIDE.U32 UR6, UR20, UR8, URZ ;  /* 0x00000008140672a5 */ /* 0x000fe4000f8e00ff */
[----:B------:R-:W-:-:S04]  /*02d0*/  UIADD3 UR8, UPT, UPT, -UR19, URZ, URZ ;  /* 0x000000ff13087290 */ /* 0x000fc8000fffe1ff */
[----:B------:R-:W-:Y:S02]  /*02e0*/  UIMAD UR16, UR28, UR8, UR16 ;  /* 0x000000081c1072a4 */ /* 0x000fe4000f8e0210 */
[----:B------:R-:W-:Y:S02]  /*02f0*/  UISETP.GE.AND UP1, UPT, UR21, 0x1, UPT ;  /* 0x000000011500788c */ /* 0x000fe4000bf26270 */
[----:B------:R-:W-:Y:S02]  /*0300*/  UISETP.GT.U32.AND UP2, UPT, UR28, UR16, UPT ;  /* 0x000000101c00728c */ /* 0x000fe4000bf44070 */
[----:B---3--:R-:W-:Y:S02]  /*0310*/  UIMAD.WIDE.U32 UR4, UR20, UR12, URZ ;  /* 0x0000000c140472a5 */ /* 0x008fe4000f8e00ff */
[----:B------:R-:W-:Y:S01]  /*0320*/  PLOP3.LUT P2, PT, PT, PT, UP1, 0x80, 0x8 ;  /* 0x000000000008781c */ /* 0x000fe20003f4f018 */
[----:B------:R-:W-:Y:S02]  /*0330*/  UIMAD UR7, UR20, UR9, UR7 ;  /* 0x00000009140772a4 */ /* 0x000fe4000f8e0207 */
[----:B------:R-:W-:Y:S01]  /*0340*/  UIMAD UR5, UR20, UR13, UR5 ;  /* 0x0000000d140572a4 */ /* 0x000fe2000f8e0205 */
[----:B------:R-:W0:Y:S03]  /*0350*/  LDCU UR18, c[0x0][0x384] ;  /* 0x00007080ff1277ac */ /* 0x000e260008000800 */
[----:B------:R-:W-:-:S04]  /*0360*/  @!UP2 UIADD3 UR16, UPT, UPT, UR16, -UR28, URZ ;  /* 0x8000001c1010a290 */ /* 0x000fc8000fffe0ff */
[----:B------:R-:W-:Y:S02]  /*0370*/  UISETP.GE.U32.AND UP0, UPT, UR16, UR28, UPT ;  /* 0x0000001c1000728c */ /* 0x000fe4000bf06070 */
[----:B------:R-:W-:Y:S02]  /*0380*/  UIMAD.WIDE.U32 UR12, UR17, UR10, UR6 ;  /* 0x0000000a110c72a5 */ /* 0x000fe4000f8e0006 */
[----:B------:R-:W-:Y:S02]  /*0390*/  UIMAD.WIDE.U32 UR8, UR17, UR14, UR4 ;  /* 0x0000000e110872a5 */ /* 0x000fe4000f8e0004 */
[----:B------:R-:W-:Y:S02]  /*03a0*/  ULOP3.LUT UR16, UR17, UR30, URZ, 0x3c, !UPT ;  /* 0x0000001e11107292 */ /* 0x000fe4000f8e3cff */
[----:B------:R-:W-:Y:S02]  /*03b0*/  @!UP2 UIADD3 UR19, UPT, UPT, UR19, 0x1, URZ ;  /* 0x000000011313a890 */ /* 0x000fe4000fffe0ff */
[----:B------:R-:W-:-:S02]  /*03c0*/  UIMAD UR14, UR17, UR11, UR13 ;  /* 0x0000000b110e72a4 */ /* 0x000fc4000f8e020d */
[----:B------:R-:W-:Y:S01]  /*03d0*/  UIMAD UR15, UR17, UR15, UR9 ;  /* 0x0000000f110f72a4 */ /* 0x000fe2000f8e0209 */
[----:B------:R-:W1:Y:S01]  /*03e0*/  LDCU.128 UR4, c[0x0][0x460] ;  /* 0x00008c00ff0477ac */ /* 0x000e620008000c00 */
[----:B------:R-:W-:Y:S02]  /*03f0*/  UISETP.NE.AND UP1, UPT, UR30, URZ, UPT ;  /* 0x000000ff1e00728c */ /* 0x000fe4000bf25270 */
[----:B----4-:R-:W-:Y:S02]  /*0400*/  UIMAD.WIDE.U32 UR10, UR20, UR22, URZ ;  /* 0x00000016140a72a5 */ /* 0x010fe4000f8e00ff */
[----:B------:R-:W-:Y:S02]  /*0410*/  UISETP.GE.AND UP2, UPT, UR16, URZ, UPT ;  /* 0x000000ff1000728c */ /* 0x000fe4000bf46270 */
[----:B------:R-:W-:Y:S01]  /*0420*/  @UP0 UIADD3 UR19, UPT, UPT, UR19, 0x1, URZ ;  /* 0x0000000113130890 */ /* 0x000fe2000fffe0ff */
[----:B012---:R-:W-:Y:S11]  /*0430*/  @!P2 EXIT ;  /* 0x000000000000a94d */ /* 0x007ff60003800000 */
[----:B------:R-:W0:Y:S01]  /*0440*/  S2R R82, SR_TID.X ;  /* 0x0000000000527919 */ /* 0x000e220000002100 */
[----:B------:R-:W-:Y:S02]  /*0450*/  @!UP2 UIADD3 UR19, UPT, UPT, -UR19, URZ, URZ ;  /* 0x000000ff1313a290 */ /* 0x000fe4000fffe1ff */
[----:B------:R-:W-:Y:S02]  /*0460*/  @!UP1 ULOP3.LUT UR19, URZ, UR30, URZ, 0x33, !UPT ;  /* 0x0000001eff139292 */ /* 0x000fe4000f8e33ff */
[----:B------:R-:W-:Y:S02]  /*0470*/  ULEA UR13, UP0, UR8, UR4, 0x2 ;  /* 0x00000004080d7291 */ /* 0x000fe4000f8010ff */
[----:B------:R-:W-:Y:S01]  /*0480*/  USHF.R.S32.HI UR4, URZ, 0x1f, UR19 ;  /* 0x0000001fff047899 */ /* 0x000fe20008011413 */
[----:B------:R-:W1:Y:S01]  /*0490*/  LDCU.64 UR28, c[0x0][0x448] ;  /* 0x00008900ff1c77ac */ /* 0x000e620008000a00 */
[----:B------:R-:W-:Y:S02]  /*04a0*/  ULEA.HI.X UR8, UR8, UR5, UR15, 0x2, UP0 ;  /* 0x0000000508087291 */ /* 0x000fe400080f140f */
[----:B------:R-:W-:-:S02]  /*04b0*/  ULEA UR9, UP1, UR12, UR6, 0x2 ;  /* 0x000000060c097291 */ /* 0x000fc4000f8210ff */
[----:B------:R-:W-:Y:S02]  /*04c0*/  UIMAD UR4, UR4, UR26, URZ ;  /* 0x0000001a040472a4 */ /* 0x000fe4000f8e02ff */
[----:B------:R-:W-:Y:S02]  /*04d0*/  UIMAD UR5, UR20, UR18, UR17 ;  /* 0x00000012140572a4 */ /* 0x000fe4000f8e0211 */
[----:B------:R-:W-:Y:S01]  /*04e0*/  UIMAD UR11, UR20, UR23, UR11 ;  /* 0x00000017140b72a4 */ /* 0x000fe2000f8e020b */
[----:B------:R-:W2:Y:S01]  /*04f0*/  LDCU UR22, c[0x0][0x38c] ;  /* 0x00007180ff1677ac */ /* 0x000ea20008000800 */
[----:B------:R-:W-:Y:S02]  /*0500*/  ULEA.HI.X UR14, UR12, UR7, UR14, 0x2, UP1 ;  /* 0x000000070c0e7291 */ /* 0x000fe400088f140e */
[----:B------:R-:W-:Y:S02]  /*0510*/  UIMAD.WIDE.U32 UR6, UR19, UR26, UR10 ;  /* 0x0000001a130672a5 */ /* 0x000fe4000f8e000a */
[----:B------:R-:W-:Y:S01]  /*0520*/  UIMAD UR16, UR19, UR27, UR4 ;  /* 0x0000001b131072a4 */ /* 0x000fe2000f8e0204 */
[C---:B0-----:R-:W-:Y:S01]  /*0530*/  SHF.L.U32 R0, R82.reuse, 0x4, RZ ;  /* 0x0000000452007819 */ /* 0x041fe200000006ff */
[----:B------:R-:W-:Y:S01]  /*0540*/  UIMAD UR10, UR5, UR21, URZ ;  /* 0x00000015050a72a4 */ /* 0x000fe2000f8e02ff */
[----:B------:R-:W-:Y:S01]  /*0550*/  SHF.L.U32 R81, R82, 0x5, RZ ;  /* 0x0000000552517819 */ /* 0x000fe200000006ff */
[----:B------:R-:W-:Y:S01]  /*0560*/  UMOV UR4, URZ ;  /* 0x000000ff00047c82 */ /* 0x000fe20008000000 */
[----:B------:R-:W-:Y:S01]  /*0570*/  UMOV UR5, URZ ;  /* 0x000000ff00057c82 */ /* 0x000fe20008000000 */
[----:B-----5:R-:W-:Y:S01]  /*0580*/  @P0 R2UR UR4, R2 ;  /* 0x00000000020402ca */ /* 0x020fe200000e0000 */
[----:B-1----:R-:W-:Y:S01]  /*0590*/  ULEA UR15, UP0, UR6, UR28, 0x2 ;  /* 0x0000001c060f7291 */ /* 0x002fe2000f8010ff */
[----:B------:R-:W-:Y:S01]  /*05a0*/  @P1 R2UR UR5, R4 ;  /* 0x00000000040512ca */ /* 0x000fe200000e0000 */
[----:B------:R-:W-:Y:S01]  /*05b0*/  UIADD3 UR16, UPT, UPT, UR7, UR16, URZ ;  /* 0x0000001007107290 */ /* 0x000fe2000fffe0ff */
[----:B------:R-:W-:Y:S01]  /*05c0*/  LOP3.LUT R3, R0, 0x3e00, RZ, 0xc0, !PT ;  /* 0x00003e0000037812 */ /* 0x000fe200078ec0ff */
[----:B------:R-:W-:Y:S01]  /*05d0*/  UMOV UR11, UR13 ;  /* 0x0000000d000b7c82 */ /* 0x000fe20008000000 */
[--C-:B------:R-:W-:Y:S01]  /*05e0*/  LOP3.LUT R81, R81, 0x7c1f, R82.reuse, 0xc8, !PT ;  /* 0x00007c1f51517812 */ /* 0x100fe200078ec852 */
[----:B------:R-:W-:Y:S01]  /*05f0*/  ULEA.HI.X UR16, UR6, UR29, UR16, 0x2, UP0 ;  /* 0x0000001d06107291 */ /* 0x000fe200080f1410 */
[----:B------:R-:W-:Y:S01]  /*0600*/  LOP3.LUT R5, R3, 0x1f, R82, 0xf8, !PT ;  /* 0x0000001f03057812 */ /* 0x000fe200078ef852 */
[----:B--2---:R-:W-:Y:S01]  /*0610*/  UIMAD UR10, UR10, UR22, URZ ;  /* 0x000000160a0a72a4 */ /* 0x004fe2000f8e02ff */
[----:B------:R-:W-:Y:S01]  /*0620*/  UMOV UR12, UR9 ;  /* 0x00000009000c7c82 */ /* 0x000fe20008000000 */
[----:B------:R-:W-:Y:S01]  /*0630*/  UMOV UR6, URZ ;  /* 0x000000ff00067c82 */ /* 0x000fe20008000000 */
[----:B------:R-:W-:-:S09]  /*0640*/  UMOV UR13, UR8 ;  /* 0x00000008000d7c82 */ /* 0x000fd20008000000 */
.L_x_859:
[----:B------:R-:W0:Y:S01]  /*0650*/  LDCU UR18, c[0x0][0x388] ;  /* 0x00007100ff1277ac */ /* 0x000e220008000800 */
[----:B------:R-:W-:Y:S01]  /*0660*/  SHF.L.U32 R119, R82, 0x4, RZ ;  /* 0x0000000452777819 */ /* 0x000fe200000006ff */
[----:B--2---:R-:W-:Y:S01]  /*0670*/  HFMA2 R15, -RZ, RZ, 0, 0 ;  /* 0x00000000ff0f7431 */ /* 0x004fe200000001ff */
[----:B------:R-:W-:Y:S01]  /*0680*/  LOP3.LUT R25, R25, 0xfffffeff, RZ, 0xc0, !PT ;  /* 0xfffffeff19197812 */ /* 0x000fe200078ec0ff */
[----:B------:R-:W-:Y:S01]  /*0690*/  USHF.L.U32 UR7, UR6, 0xa, URZ ;  /* 0x0000000a06077899 */ /* 0x000fe200080006ff */
[----:B------:R-:W-:Y:S02]  /*06a0*/  LOP3.LUT R27, R119, 0x3e00, RZ, 0xc0, !PT ;  /* 0x00003e00771b7812 */ /* 0x000fe400078ec0ff */
[----:B------:R-:W-:Y:S02]  /*06b0*/  CS2R R10, SRZ ;  /* 0x00000000000a7805 */ /* 0x000fe4000001ff00 */
[----:B------:R-:W-:Y:S02]  /*06c0*/  MOV R2, UR11 ;  /* 0x0000000b00027c02 */ /* 0x000fe40008000f00 */
[----:B------:R-:W-:-:S02]  /*06d0*/  CS2R R8, SRZ ;  /* 0x0000000000087805 */ /* 0x000fc4000001ff00 */
[----:B------:R-:W-:Y:S01]  /*06e0*/  LOP3.LUT R28, R27, 0x1f, R82, 0xf8, !PT ;  /* 0x0000001f1b1c7812 */ /* 0x000fe200078ef852 */
[----:B------:R-:W-:Y:S01]  /*06f0*/  HFMA2 R19, -RZ, RZ, 0, 0 ;  /* 0x00000000ff137431 */ /* 0x000fe200000001ff */
[----:B------:R-:W-:Y:S01]  /*0700*/  MOV R3, UR13 ;  /* 0x0000000d00037c02 */ /* 0x000fe20008000f00 */
[----:B------:R-:W-:Y:S01]  /*0710*/  HFMA2 R23, -RZ, RZ, 0, 0 ;  /* 0x00000000ff177431 */ /* 0x000fe200000001ff */
[C---:B------:R-:W-:Y:S02]  /*0720*/  LOP3.LUT R0, R28.reuse, 0x20, RZ, 0xfc, !PT ;  /* 0x000000201c007812 */ /* 0x040fe400078efcff */
[C---:B------:R-:W-:Y:S02]  /*0730*/  LOP3.LUT R6, R28.reuse, 0x40, RZ, 0xfc, !PT ;  /* 0x000000401c067812 */ /* 0x040fe400078efcff */
[----:B------:R-:W-:Y:S01]  /*0740*/  LOP3.LUT R7, R28, 0x60, RZ, 0xfc, !PT ;  /* 0x000000601c077812 */ /* 0x000fe200078efcff */
[----:B0-----:R-:W-:Y:S01]  /*0750*/  UIADD3 UR7, UPT, UPT, -UR7, UR18, URZ ;  /* 0x0000001207077290 */ /* 0x001fe2000fffe1ff */
[----:B------:R-:W-:-:S02]  /*0760*/  MOV R13, RZ ;  /* 0x000000ff000d7202 */ /* 0x000fc40000000f00 */
[----:B------:R-:W-:Y:S02]  /*0770*/  MOV R17, RZ ;  /* 0x000000ff00117202 */ /* 0x000fe40000000f00 */
[----:B------:R-:W-:Y:S02]  /*0780*/  MOV R21, RZ ;  /* 0x000000ff00157202 */ /* 0x000fe40000000f00 */
[C---:B------:R-:W-:Y:S01]  /*0790*/  ISETP.GE.AND P0, PT, R5.reuse, UR7, PT ;  /* 0x0000000705007c0c */ /* 0x040fe2000bf06270 */
[----:B------:R-:W-:Y:S01]  /*07a0*/  IMAD.WIDE.U32 R4, R5, 0x4, R2 ;  /* 0x0000000405047825 */ /* 0x000fe200078e0002 */
[----:B------:R-:W-:Y:S02]  /*07b0*/  ISETP.GE.AND P6, PT, R0, UR7, PT ;  /* 0x0000000700007c0c */ /* 0x000fe4000bfc6270 */
[----:B------:R-:W-:Y:S02]  /*07c0*/  ISETP.GE.AND P5, PT, R6, UR7, PT ;  /* 0x0000000706007c0c */ /* 0x000fe4000bfa6270 */
[----:B------:R-:W-:Y:S01]  /*07d0*/  ISETP.GE.AND P4, PT, R7, UR7, PT ;  /* 0x0000000707007c0c */ /* 0x000fe2000bf86270 */
[----:B------:R-:W-:Y:S01]  /*07e0*/  BAR.SYNC.DEFER_BLOCKING 0x0 ;  /* 0x0000000000007b1d */ /* 0x000fe20000010000 */
[----:B------:R-:W-:-:S02]  /*07f0*/  LOP3.LUT R0, R28, 0x80, RZ, 0xfc, !PT ;  /* 0x000000801c007812 */ /* 0x000fc400078efcff */
[----:B------:R-:W-:Y:S02]  /*0800*/  LOP3.LUT R3, R28, 0xa0, RZ, 0xfc, !PT ;  /* 0x000000a01c037812 */ /* 0x000fe400078efcff */
[----:B------:R-:W-:Y:S01]  /*0810*/  ISETP.GE.AND P3, PT, R0, UR7, PT ;  /* 0x0000000700007c0c */ /* 0x000fe2000bf66270 */
[----:B------:R-:W-:Y:S01]  /*0820*/  HFMA2 R0, -RZ, RZ, 0, 0 ;  /* 0x00000000ff007431 */ /* 0x000fe200000001ff */
[----:B------:R-:W-:Y:S02]  /*0830*/  @P0 LOP3.LUT R25, R25, 0x100, RZ, 0xfc, !PT ;  /* 0x0000010019190812 */ /* 0x000fe400078efcff */
[----:B------:R-:W-:Y:S02]  /*0840*/  LEA R2, P0, R28, UR12, 0x2 ;  /* 0x0000000c1c027c11 */ /* 0x000fe4000f8010ff */
[----:B------:R-:W-:Y:S02]  /*0850*/  LOP3.LUT R25, R25, 0xffffff7f, RZ, 0xc0, !PT ;  /* 0xffffff7f19197812 */ /* 0x000fe400078ec0ff */
[----:B------:R-:W-:-:S02]  /*0860*/  ISETP.GE.AND P2, PT, R3, UR7, PT ;  /* 0x0000000703007c0c */ /* 0x000fc4000bf46270 */
[----:B------:R-:W-:Y:S02]  /*0870*/  @P6 LOP3.LUT R25, R25, 0x80, RZ, 0xfc, !PT ;  /* 0x0000008019196812 */ /* 0x000fe400078efcff */
[----:B------:R-:W-:Y:S02]  /*0880*/  IADD3.X R3, PT, PT, RZ, UR14, RZ, P0, !PT ;  /* 0x0000000eff037c10 */ /* 0x000fe400087fe4ff */
[----:B------:R-:W-:Y:S02]  /*0890*/  LOP3.LUT R25, R25, 0xffffffbf, RZ, 0xc0, !PT ;  /* 0xffffffbf19197812 */ /* 0x000fe400078ec0ff */
[----:B------:R-:W-:Y:S02]  /*08a0*/  LOP3.LUT R6, R28, 0xc0, RZ, 0xfc, !PT ;  /* 0x000000c01c067812 */ /* 0x000fe400078efcff */
[----:B------:R-:W-:Y:S01]  /*08b0*/  @P5 LOP3.LUT R25, R25, 0x40, RZ, 0xfc, !PT ;  /* 0x0000004019195812 */ /* 0x000fe200078efcff */
[----:B------:R-:W2:Y:S01]  /*08c0*/  @!P3 LDG.E R9, desc[UR24][R4.64+0x200] ;  /* 0x000200180409b981 */ /* 0x000ea2000c1e1900 */
[----:B------:R-:W-:-:S02]  /*08d0*/  ISETP.GE.AND P1, PT, R6, UR7, PT ;  /* 0x0000000706007c0c */ /* 0x000fc4000bf26270 */
[----:B------:R-:W-:Y:S02]  /*08e0*/  CS2R R6, SRZ ;  /* 0x0000000000067805 */ /* 0x000fe4000001ff00 */
        /* <DEDUP_REMOVED lines=8> */
[C---:B------:R-:W-:Y:S01]  /*0970*/  LOP3.LUT R12, R28.reuse, 0xe0, RZ, 0xfc, !PT ;  /* 0x000000e01c0c7812 */ /* 0x040fe200078efcff */
[----:B------:R-:W3:Y:S01]  /*0980*/  @!P1 LDG.E R11, desc[UR24][R4.64+0x300] ;  /* 0x00030018040b9981 */ /* 0x000ee2000c1e1900 */
[----:B------:R-:W-:Y:S02]  /*0990*/  @P3 LOP3.LUT R25, R25, 0x10, RZ, 0xfc, !PT ;  /* 0x0000001019193812 */ /* 0x000fe400078efcff */
[----:B------:R-:W-:Y:S01]  /*09a0*/  LOP3.LUT R14, R28, 0x100, RZ, 0xfc, !PT ;  /* 0x000001001c0e7812 */ /* 0x000fe200078efcff */
[----:B------:R-:W2:Y:S01]  /*09b0*/  @!P4 LDG.E R8, desc[UR24][R4.64+0x180] ;  /* 0x000180180408c981 */ /* 0x000ea2000c1e1900 */
[----:B------:R-:W-:-:S03]  /*09c0*/  LOP3.LUT R25, R25, 0xfffffff7, RZ, 0xc0, !PT ;  /* 0xfffffff719197812 */ /* 0x000fc600078ec0ff */
[----:B------:R-:W4:Y:S01]  /*09d0*/  @!P0 LDG.E R0, desc[UR24][R4.64] ;  /* 0x0000001804008981 */ /* 0x000f22000c1e1900 */
        /* <DEDUP_REMOVED lines=9> */
[----:B------:R-:W-:-:S09]  /*0a70*/  LOP3.LUT R16, R28, 0x120, RZ, 0xfc, !PT ;  /* 0x000001201c107812 */ /* 0x000fd200078efcff */
[----:B------:R-:W-:Y:S01]  /*0a80*/  @P0 LOP3.LUT R25, R25, 0x1, RZ, 0xfc, !PT ;  /* 0x0000000119190812 */ /* 0x000fe200078efcff */
[----:B------:R-:W3:Y:S01]  /*0a90*/  @!P0 LDG.E R15, desc[UR24][R4.64+0x400] ;  /* 0x00040018040f8981 */ /* 0x000ee2000c1e1900 */
[----:B------:R-:W-:-:S04]  /*0aa0*/  ISETP.GE.AND P0, PT, R16, UR7, PT ;  /* 0x0000000710007c0c */ /* 0x000fc8000bf06270 */
[----:B------:R-:W-:-:S09]  /*0ab0*/  P2R R29, PR, RZ, 0x1 ;  /* 0x00000001ff1d7803 */ /* 0x000fd20000000000 */
[----:B------:R-:W3:Y:S01]  /*0ac0*/  @!P0 LDG.E R17, desc[UR24][R4.64+0x480] ;  /* 0x0004801804118981 */ /* 0x000ee2000c1e1900 */
[----:B------:R-:W-:-:S04]  /*0ad0*/  LOP3.LUT P0, RZ, R25, 0x1, RZ, 0xc0, !PT ;  /* 0x0000000119ff7812 */ /* 0x000fc8000780c0ff */
[----:B------:R-:W-:Y:S02]  /*0ae0*/  P2R R31, PR, RZ, 0x1 ;  /* 0x00000001ff1f7803 */ /* 0x000fe40000000000 */
[----:B------:R-:W-:-:S04]  /*0af0*/  LOP3.LUT P0, RZ, R25, 0x2, RZ, 0xc0, !PT ;  /* 0x0000000219ff7812 */ /* 0x000fc8000780c0ff */
[----:B------:R-:W-:Y:S02]  /*0b00*/  P2R R41, PR, RZ, 0x1 ;  /* 0x00000001ff297803 */ /* 0x000fe40000000000 */
[C---:B------:R-:W-:Y:S02]  /*0b10*/  LOP3.LUT P0, RZ, R25.reuse, 0x4, RZ, 0xc0, !PT ;  /* 0x0000000419ff7812 */ /* 0x040fe4000780c0ff */
[C---:B------:R-:W-:Y:S02]  /*0b20*/  LOP3.LUT R18, R28.reuse, 0x140, RZ, 0xfc, !PT ;  /* 0x000001401c127812 */ /* 0x040fe400078efcff */
[----:B------:R-:W-:Y:S02]  /*0b30*/  P2R R40, PR, RZ, 0x1 ;  /* 0x00000001ff287803 */ /* 0x000fe40000000000 */
[----:B------:R-:W-:Y:S02]  /*0b40*/  LOP3.LUT P0, RZ, R25, 0x8, RZ, 0xc0, !PT ;  /* 0x0000000819ff7812 */ /* 0x000fe4000780c0ff */
[----:B------:R-:W-:-:S02]  /*0b50*/  LOP3.LUT R20, R28, 0x160, RZ, 0xfc, !PT ;  /* 0x000001601c147812 */ /* 0x000fc400078efcff */
[C---:B------:R-:W-:Y:S02]  /*0b60*/  LOP3.LUT R22, R28.reuse, 0x180, RZ, 0xfc, !PT ;  /* 0x000001801c167812 */ /* 0x040fe400078efcff */
[----:B------:R-:W-:Y:S02]  /*0b70*/  LOP3.LUT R24, R28, 0x1a0, RZ, 0xfc, !PT ;  /* 0x000001a01c187812 */ /* 0x000fe400078efcff */
[----:B------:R-:W-:Y:S02]  /*0b80*/  P2R R39, PR, RZ, 0x1 ;  /* 0x00000001ff277803 */ /* 0x000fe40000000000 */
[----:B------:R-:W-:Y:S02]  /*0b90*/  LOP3.LUT P0, RZ, R25, 0x10, RZ, 0xc0, !PT ;  /* 0x0000001019ff7812 */ /* 0x000fe4000780c0ff */
[----:B------:R-:W-:Y:S02]  /*0ba0*/  ISETP.GE.AND P1, PT, R18, UR7, PT ;  /* 0x0000000712007c0c */ /* 0x000fe4000bf26270 */
[----:B------:R-:W-:-:S02]  /*0bb0*/  ISETP.GE.AND P2, PT, R20, UR7, PT ;  /* 0x0000000714007c0c */ /* 0x000fc4000bf46270 */
[----:B------:R-:W-:Y:S02]  /*0bc0*/  ISETP.GE.AND P3, PT, R22, UR7, PT ;  /* 0x0000000716007c0c */ /* 0x000fe4000bf66270 */
[----:B------:R-:W-:Y:S02]  /*0bd0*/  ISETP.GE.AND P4, PT, R24, UR7, PT ;  /* 0x0000000718007c0c */ /* 0x000fe4000bf86270 */
[----:B------:R-:W-:Y:S02]  /*0be0*/  P2R R38, PR, RZ, 0x1 ;  /* 0x00000001ff267803 */ /* 0x000fe40000000000 */
[----:B------:R-:W-:Y:S02]  /*0bf0*/  LOP3.LUT P0, RZ, R25, 0x20, RZ, 0xc0, !PT ;  /* 0x0000002019ff7812 */ /* 0x000fe4000780c0ff */
[----:B------:R-:W-:Y:S01]  /*0c00*/  LOP3.LUT R12, R28, 0x1c0, RZ, 0xfc, !PT ;  /* 0x000001c01c0c7812 */ /* 0x000fe200078efcff */
[----:B------:R-:W3:Y:S01]  /*0c10*/  @!P1 LDG.E R19, desc[UR24][R4.64+0x500] ;  /* 0x0005001804139981 */ /* 0x000ee2000c1e1900 */
[----:B------:R-:W-:-:S02]  /*0c20*/  P2R R37, PR, RZ, 0x1 ;  /* 0x00000001ff257803 */ /* 0x000fc40000000000 */
[C---:B------:R-:W-:Y:S01]  /*0c30*/  LOP3.LUT P0, RZ, R25.reuse, 0x40, RZ, 0xc0, !PT ;  /* 0x0000004019ff7812 */ /* 0x040fe2000780c0ff */
[----:B------:R-:W3:Y:S01]  /*0c40*/  @!P2 LDG.E R21, desc[UR24][R4.64+0x580] ;  /* 0x000580180415a981 */ /* 0x000ee2000c1e1900 */
[----:B------:R-:W-:Y:S02]  /*0c50*/  LOP3.LUT R14, R28, 0x1e0, RZ, 0xfc, !PT ;  /* 0x000001e01c0e7812 */ /* 0x000fe400078efcff */
[----:B------:R-:W-:Y:S01]  /*0c60*/  P2R R35, PR, RZ, 0x1 ;  /* 0x00000001ff237803 */ /* 0x000fe20000000000 */
[----:B------:R-:W3:Y:S01]  /*0c70*/  @!P3 LDG.E R23, desc[UR24][R4.64+0x600] ;  /* 0x000600180417b981 */ /* 0x000ee2000c1e1900 */
[----:B------:R-:W-:Y:S02]  /*0c80*/  ISETP.GE.AND P5, PT, R12, UR7, PT ;  /* 0x000000070c007c0c */ /* 0x000fe4000bfa6270 */
[----:B------:R-:W-:Y:S01]  /*0c90*/  LOP3.LUT P0, RZ, R25, 0x80, RZ, 0xc0, !PT ;  /* 0x0000008019ff7812 */ /* 0x000fe2000780c0ff */
[----:B------:R-:W3:Y:S01]  /*0ca0*/  @!P4 LDG.E R26, desc[UR24][R4.64+0x680] ;  /* 0x00068018041ac981 */ /* 0x000ee2000c1e1900 */
[----:B------:R-:W-:-:S02]  /*0cb0*/  ISETP.GE.AND P6, PT, R14, UR7, PT ;  /* 0x000000070e007c0c */ /* 0x000fc4000bfc6270 */
[----:B------:R-:W-:Y:S02]  /*0cc0*/  P2R R33, PR, RZ, 0x1 ;  /* 0x00000001ff217803 */ /* 0x000fe40000000000 */
[----:B------:R-:W-:Y:S01]  /*0cd0*/  LOP3.LUT P0, RZ, R25, 0x100, RZ, 0xc0, !PT ;  /* 0x0000010019ff7812 */ /* 0x000fe2000780c0ff */
[----:B------:R-:W-:Y:S01]  /*0ce0*/  HFMA2 R25, -RZ, RZ, 0, 0 ;  /* 0x00000000ff197431 */ /* 0x000fe200000001ff */
[----:B------:R-:W-:-:S05]  /*0cf0*/  MOV R16, RZ ;  /* 0x000000ff00107202 */ /* 0x000fca0000000f00 */
[----:B------:R-:W3:Y:S04]  /*0d00*/  @!P5 LDG.E R25, desc[UR24][R4.64+0x700] ;  /* 0x000700180419d981 */ /* 0x000ee8000c1e1900 */
[----:B------:R0:W3:Y:S01]  /*0d10*/  @!P6 LDG.E R16, desc[UR24][R4.64+0x780] ;  /* 0x000780180410e981 */ /* 0x0000e2000c1e1900 */
        /* <DEDUP_REMOVED lines=8> */
[-C--:B------:R-:W-:Y:S02]  /*0da0*/  LEA.HI.SX32 R12, R27, R27.reuse, 0x1b ;  /* 0x0000001b1b0c7211 */ /* 0x080fe400078fdaff */
[-C--:B------:R-:W-:Y:S02]  /*0db0*/  LEA.HI.SX32 R14, R14, R27.reuse, 0x1b ;  /* 0x0000001b0e0e7211 */ /* 0x080fe400078fdaff */
[----:B------:R-:W-:-:S02]  /*0dc0*/  LEA.HI.SX32 R18, R18, R27, 0x1b ;  /* 0x0000001b12127211 */ /* 0x000fc400078fdaff */
[C---:B------:R-:W-:Y:S02]  /*0dd0*/  IADD3 R4, PT, PT, R27.reuse, 0xa0, RZ ;  /* 0x000000a01b047810 */ /* 0x040fe40007ffe0ff */
[----:B------:R-:W-:Y:S02]  /*0de0*/  LEA.HI.SX32 R20, R20, R27, 0x1b ;  /* 0x0000001b14147211 */ /* 0x000fe400078fdaff */
[----:B------:R-:W-:Y:S02]  /*0df0*/  IADD3 R22, PT, PT, R27, 0x80, RZ ;  /* 0x000000801b167810 */ /* 0x000fe40007ffe0ff */
[----:B------:R-:W-:Y:S02]  /*0e00*/  LEA R54, R12, UR26, 0x2 ;  /* 0x0000001a0c367c11 */ /* 0x000fe4000f8e10ff */
[----:B------:R-:W-:Y:S02]  /*0e10*/  LEA R53, R14, UR26, 0x2 ;  /* 0x0000001a0e357c11 */ /* 0x000fe4000f8e10ff */
[----:B------:R-:W-:-:S02]  /*0e20*/  LEA R52, R18, UR26, 0x2 ;  /* 0x0000001a12347c11 */ /* 0x000fc4000f8e10ff */
[C---:B------:R-:W-:Y:S02]  /*0e30*/  IADD3 R12, PT, PT, R27.reuse, 0xc0, RZ ;  /* 0x000000c01b0c7810 */ /* 0x040fe40007ffe0ff */
[-C--:B------:R-:W-:Y:S02]  /*0e40*/  LEA.HI.SX32 R4, R4, R27.reuse, 0x1b ;  /* 0x0000001b04047211 */ /* 0x080fe400078fdaff */
[----:B------:R-:W-:Y:S02]  /*0e50*/  LEA R51, R20, UR26, 0x2 ;  /* 0x0000001a14337c11 */ /* 0x000fe4000f8e10ff */
[C---:B------:R-:W-:Y:S02]  /*0e60*/  IADD3 R14, PT, PT, R27.reuse, 0xe0, RZ ;  /* 0x000000e01b0e7810 */ /* 0x040fe40007ffe0ff */
[----:B------:R-:W-:Y:S02]  /*0e70*/  LEA.HI.SX32 R22, R22, R27, 0x1b ;  /* 0x0000001b16167211 */ /* 0x000fe400078fdaff */
[----:B------:R-:W-:-:S02]  /*0e80*/  IADD3 R18, PT, PT, R27, 0x100, RZ ;  /* 0x000001001b127810 */ /* 0x000fc40007ffe0ff */
[C---:B------:R-:W-:Y:S02]  /*0e90*/  IADD3 R20, PT, PT, R27.reuse, 0x120, RZ ;  /* 0x000001201b147810 */ /* 0x040fe40007ffe0ff */
[-C--:B------:R-:W-:Y:S02]  /*0ea0*/  LEA.HI.SX32 R12, R12, R27.reuse, 0x1b ;  /* 0x0000001b0c0c7211 */ /* 0x080fe400078fdaff */
[----:B------:R-:W-:Y:S02]  /*0eb0*/  LEA R49, R4, UR26, 0x2 ;  /* 0x0000001a04317c11 */ /* 0x000fe4000f8e10ff */
[----:B------:R-:W-:Y:S02]  /*0ec0*/  LEA.HI.SX32 R14, R14, R27, 0x1b ;  /* 0x0000001b0e0e7211 */ /* 0x000fe400078fdaff */
[----:B------:R-:W-:Y:S02]  /*0ed0*/  IADD3 R4, PT, PT, R27, 0x160, RZ ;  /* 0x000001601b047810 */ /* 0x000fe40007ffe0ff */
[----:B------:R-:W-:-:S02]  /*0ee0*/  LEA R50, R22, UR26, 0x2 ;  /* 0x0000001a16327c11 */ /* 0x000fc4000f8e10ff */
[-C--:B------:R-:W-:Y:S02]  /*0ef0*/  LEA.HI.SX32 R18, R18, R27.reuse, 0x1b ;  /* 0x0000001b12127211 */ /* 0x080fe400078fdaff */
[-C--:B------:R-:W-:Y:S02]  /*0f00*/  LEA.HI.SX32 R20, R20, R27.reuse, 0x1b ;  /* 0x0000001b14147211 */ /* 0x080fe400078fdaff */
[----:B------:R-:W-:Y:S02]  /*0f10*/  LEA R48, R12, UR26, 0x2 ;  /* 0x0000001a0c307c11 */ /* 0x000fe4000f8e10ff */
[----:B------:R-:W-:Y:S02]  /*0f20*/  LEA R47, R14, UR26, 0x2 ;  /* 0x0000001a0e2f7c11 */ /* 0x000fe4000f8e10ff */
[----:B------:R-:W-:Y:S02]  /*0f30*/  LEA.HI.SX32 R4, R4, R27, 0x1b ;  /* 0x0000001b04047211 */ /* 0x000fe400078fdaff */
[----:B------:R-:W-:-:S02]  /*0f40*/  LEA R46, R18, UR26, 0x2 ;  /* 0x0000001a122e7c11 */ /* 0x000fc4000f8e10ff */
[----:B------:R-:W-:Y:S02]  /*0f50*/  LEA R45, R20, UR26, 0x2 ;  /* 0x0000001a142d7c11 */ /* 0x000fe4000f8e10ff */
[C---:B------:R-:W-:Y:S02]  /*0f60*/  IADD3 R12, PT, PT, R27.reuse, 0x1c0, RZ ;  /* 0x000001c01b0c7810 */ /* 0x040fe40007ffe0ff */
[----:B------:R-:W-:Y:S02]  /*0f70*/  IADD3 R14, PT, PT, R27, 0x1e0, RZ ;  /* 0x000001e01b0e7810 */ /* 0x000fe40007ffe0ff */
[----:B------:R-:W-:Y:S02]  /*0f80*/  LEA R43, R4, UR26, 0x2 ;  /* 0x0000001a042b7c11 */ /* 0x000fe4000f8e10ff */
[-C--:B------:R-:W-:Y:S02]  /*0f90*/  LEA.HI.SX32 R12, R12, R27.reuse, 0x1b ;  /* 0x0000001b0c0c7211 */ /* 0x080fe400078fdaff */
[----:B------:R-:W-:-:S02]  /*0fa0*/  LEA.HI.SX32 R14, R14, R27, 0x1b ;  /* 0x0000001b0e0e7211 */ /* 0x000fc400078fdaff */
[----:B------:R-:W-:Y:S02]  /*0fb0*/  LEA R164, R12, UR26, 0x2 ;  /* 0x0000001a0ca47c11 */ /* 0x000fe4000f8e10ff */
[----:B------:R-:W-:Y:S01]  /*0fc0*/  LEA R163, R14, UR26, 0x2 ;  /* 0x0000001a0ea37c11 */ /* 0x000fe2000f8e10ff */
[----:B------:R-:W-:Y:S01]  /*0fd0*/  HFMA2 R5, -RZ, RZ, 0, 0 ;  /* 0x00000000ff057431 */ /* 0x000fe200000001ff */
[----:B----4-:R0:W-:Y:S04]  /*0fe0*/  STS [R54], R0 ;  /* 0x0000000036007388 */ /* 0x0101e80000000800 */
[----:B------:R1:W-:Y:S04]  /*0ff0*/  STS [R53+0x80], R6 ;  /* 0x0000800635007388 */ /* 0x0003e80000000800 */
[----:B-----5:R-:W-:Y:S01]  /*1000*/  STS [R52+0x100], R7 ;  /* 0x0001000734007388 */ /* 0x020fe20000000800 */
[----:B0-----:R-:W-:-:S03]  /*1010*/  IADD3 R0, PT, PT, R27, 0x140, RZ ;  /* 0x000001401b007810 */ /* 0x001fc60007ffe0ff */
[----:B--2---:R0:W-:Y:S01]  /*1020*/  STS [R51+0x180], R8 ;  /* 0x0001800833007388 */ /* 0x0041e20000000800 */
[C---:B-1----:R-:W-:Y:S02]  /*1030*/  IADD3 R6, PT, PT, R27.reuse, 0x180, RZ ;  /* 0x000001801b067810 */ /* 0x042fe40007ffe0ff */
[-C--:B------:R-:W-:Y:S01]  /*1040*/  LEA.HI.SX32 R0, R0, R27.reuse, 0x1b ;  /* 0x0000001b00007211 */ /* 0x080fe200078fdaff */
[----:B------:R-:W-:Y:S01]  /*1050*/  STS [R50+0x200], R9 ;  /* 0x0002000932007388 */ /* 0x000fe20000000800 */
[-C--:B------:R-:W-:Y:S02]  /*1060*/  LEA.HI.SX32 R6, R6, R27.reuse, 0x1b ;  /* 0x0000001b06067211 */ /* 0x080fe400078fdaff */
[----:B0-----:R-:W-:Y:S01]  /*1070*/  IADD3 R8, PT, PT, R27, 0x1a0, RZ ;  /* 0x000001a01b087810 */ /* 0x001fe20007ffe0ff */
[----:B---3--:R0:W-:Y:S01]  /*1080*/  STS [R49+0x280], R10 ;  /* 0x0002800a31007388 */ /* 0x0081e20000000800 */
[----:B------:R-:W-:Y:S02]  /*1090*/  LEA R44, R0, UR26, 0x2 ;  /* 0x0000001a002c7c11 */ /* 0x000fe4000f8e10ff */
[----:B------:R-:W-:Y:S01]  /*10a0*/  LEA.HI.SX32 R8, R8, R27, 0x1b ;  /* 0x0000001b08087211 */ /* 0x000fe200078fdaff */
[----:B------:R-:W-:Y:S01]  /*10b0*/  STS [R48+0x300], R11 ;  /* 0x0003000b30007388 */ /* 0x000fe20000000800 */
[----:B------:R-:W-:Y:S01]  /*10c0*/  LEA R42, R6, UR26, 0x2 ;  /* 0x0000001a062a7c11 */ /* 0x000fe2000f8e10ff */
[----:B------:R-:W-:Y:S01]  /*10d0*/  IMAD R27, R80, 0xf, R27 ;  /* 0x0000000f501b7824 */ /* 0x000fe200078e021b */
[----:B------:R-:W-:Y:S01]  /*10e0*/  LEA R165, R8, UR26, 0x2 ;  /* 0x0000001a08a57c11 */ /* 0x000fe2000f8e10ff */
[----:B------:R-:W-:Y:S04]  /*10f0*/  STS [R47+0x380], R13 ;  /* 0x0003800d2f007388 */ /* 0x000fe80000000800 */
[----:B------:R-:W-:Y:S01]  /*1100*/  STS [R46+0x400], R15 ;  /* 0x0004000f2e007388 */ /* 0x000fe20000000800 */
[C---:B0-----:R-:W-:Y:S01]  /*1110*/  VIADD R10, R27.reuse, 0x5 ;  /* 0x000000051b0a7836 */ /* 0x041fe20000000000 */
[----:B------:R-:W-:-:S02]  /*1120*/  IADD3 R0, PT, PT, R27, 0x1, RZ ;  /* 0x000000011b007810 */ /* 0x000fc40007ffe0ff */
[C---:B------:R-:W-:Y:S02]  /*1130*/  IADD3 R4, PT, PT, R27.reuse, 0x2, RZ ;  /* 0x000000021b047810 */ /* 0x040fe40007ffe0ff */
[C---:B------:R-:W-:Y:S01]  /*1140*/  IADD3 R6, PT, PT, R27.reuse, 0x3, RZ ;  /* 0x000000031b067810 */ /* 0x040fe20007ffe0ff */
[----:B------:R-:W-:Y:S01]  /*1150*/  STS [R45+0x480], R17 ;  /* 0x000480112d007388 */ /* 0x000fe20000000800 */
        /* <DEDUP_REMOVED lines=18> */
[----:B------:R-:W-:Y:S04]  /*1280*/  STS [R44+0x500], R19 ;  /* 0x000500132c007388 */ /* 0x000fe80000000800 */
[----:B------:R-:W-:Y:S04]  /*1290*/  STS [R43+0x580], R21 ;  /* 0x000580152b007388 */ /* 0x000fe80000000800 */
[----:B------:R-:W-:Y:S04]  /*12a0*/  STS [R42+0x600], R23 ;  /* 0x000600172a007388 */ /* 0x000fe80000000800 */
[----:B------:R0:W-:Y:S01]  /*12b0*/  STS [R165+0x680], R26 ;  /* 0x0006801aa5007388 */ /* 0x0001e20000000800 */
[----:B------:R-:W-:-:S02]  /*12c0*/  LEA.HI.SX32 R24, R24, R27, 0x1b ;  /* 0x0000001b18187211 */ /* 0x000fc400078fdaff */
[-C--:B------:R-:W-:Y:S02]  /*12d0*/  LEA.HI.SX32 R28, R28, R27.reuse, 0x1b ;  /* 0x0000001b1c1c7211 */ /* 0x080fe400078fdaff */
[-C--:B------:R-:W-:Y:S02]  /*12e0*/  LEA.HI.SX32 R30, R30, R27.reuse, 0x1b ;  /* 0x0000001b1e1e7211 */ /* 0x080fe400078fdaff */
[----:B0-----:R-:W-:Y:S02]  /*12f0*/  IADD3 R26, PT, PT, R27, 0xb, RZ ;  /* 0x0000000b1b1a7810 */ /* 0x001fe40007ffe0ff */
        /* <DEDUP_REMOVED lines=41> */
[----:B------:R-:W-:Y:S01]  /*1590*/  MOV R0, RZ ;  /* 0x000000ff00007202 */ /* 0x000fe20000000f00 */
[----:B------:R-:W-:-:S04]  /*15a0*/  HFMA2 R4, -RZ, RZ, 0, 0 ;  /* 0x00000000ff047431 */ /* 0x000fc800000001ff */
[----:B------:R-:W2:Y:S01]  /*15b0*/  @!P0 LDG.E R5, desc[UR24][R2.64] ;  /* 0x0000001802058981 */ /* 0x000ea2000c1e1900 */
[----:B------:R-:W-:-:S13]  /*15c0*/  ISETP.NE.AND P0, PT, R33, RZ, PT ;  /* 0x000000ff2100720c */ /* 0x000fda0003f05270 */
[----:B------:R-:W3:Y:S01]  /*15d0*/  @!P0 LDG.E R0, desc[UR24][R2.64+0x80] ;  /* 0x0000801802008981 */ /* 0x000ee2000c1e1900 */
[----:B------:R-:W-:Y:S02]  /*15e0*/  ISETP.NE.AND P0, PT, R35, RZ, PT ;  /* 0x000000ff2300720c */ /* 0x000fe40003f05270 */
[----:B------:R-:W-:-:S11]  /*15f0*/  CS2R R6, SRZ ;  /* 0x0000000000067805 */ /* 0x000fd6000001ff00 */
        /* <DEDUP_REMOVED lines=121> */
.L_x_821:
[----:B------:R-:W-:Y:S05]  /*1d90*/  BSYNC.RECONVERGENT B0 ;  /* 0x0000000000007941 */ /* 0x000fea0003800200 */
.L_x_820:
        /* <DEDUP_REMOVED lines=34> */
.L_x_823:
[----:B------:R-:W-:Y:S05]  /*1fc0*/  BSYNC.RECONVERGENT B0 ;  /* 0x0000000000007941 */ /* 0x000fea0003800200 */
.L_x_822:
        /* <DEDUP_REMOVED lines=36> */
.L_x_825:
[----:B------:R-:W-:Y:S05]  /*2210*/  BSYNC.RECONVERGENT B0 ;  /* 0x0000000000007941 */ /* 0x000fea0003800200 */
.L_x_824:
        /* <DEDUP_REMOVED lines=34> */
.L_x_827:
[----:B------:R-:W-:Y:S05]  /*2440*/  BSYNC.RECONVERGENT B0 ;  /* 0x0000000000007941 */ /* 0x000fea0003800200 */
.L_x_826:
[----:B------:R-:W-:Y:S01]  /*2450*/  ISETP.EQ.OR P6, PT, RZ, UR7, P2 ;  /* 0x00000007ff007c0c */ /* 0x000fe200097c2670 */
[----:B------:R-:W-:Y:S01]  /*2460*/  BSSY.RECONVERGENT B0, `(.L_x_828) ;  /* 0x0000023000007945 */ /* 0x000fe20003800200 */
[----:B------:R-:W-:Y:S01]  /*2470*/  FSETP.GTU.FTZ.AND P5, PT, R60, 20, PT ;  /* 0x41a000003c00780b */ /* 0x000fe20003fbc000 */
[----:B------:R-:W-:Y:S01]  /*2480*/  FADD.FTZ R59, R59, UR5 ;  /* 0x000000053b3b7e21 */ /* 0x000fe20008010000 */
[----:B------:R-:W-:-:S09]  /*2490*/  ISETP.EQ.OR P2, PT, RZ, UR7, P3 ;  /* 0x00000007ff007c0c */ /* 0x000fd20009f42670 */
        /* <DEDUP_REMOVED lines=31> */
.L_x_829:
[----:B------:R-:W-:Y:S05]  /*2690*/  BSYNC.RECONVERGENT B0 ;  /* 0x0000000000007941 */ /* 0x000fea0003800200 */
.L_x_828:
        /* <DEDUP_REMOVED lines=34> */
.L_x_831:
[----:B------:R-:W-:Y:S05]  /*28c0*/  BSYNC.RECONVERGENT B0 ;  /* 0x0000000000007941 */ /* 0x000fea0003800200 */
.L_x_830:
        /* <DEDUP_REMOVED lines=36> */
.L_x_833:
[----:B------:R-:W-:Y:S05]  /*2b10*/  BSYNC.RECONVERGENT B0 ;  /* 0x0000000000007941 */ /* 0x000fea0003800200 */
.L_x_832:
        /* <DEDUP_REMOVED lines=34> */
.L_x_835:
[----:B------:R-:W-:Y:S05]  /*2d40*/  BSYNC.RECONVERGENT B0 ;  /* 0x0000000000007941 */ /* 0x000fea0003800200 */
.L_x_834:
        /* <DEDUP_REMOVED lines=37> */
.L_x_837:
[----:B------:R-:W-:Y:S05]  /*2fa0*/  BSYNC.RECONVERGENT B0 ;  /* 0x0000000000007941 */ /* 0x000fea0003800200 */
.L_x_836:
        /* <DEDUP_REMOVED lines=39> */
.L_x_839:
[----:B------:R-:W-:Y:S05]  /*3220*/  BSYNC.RECONVERGENT B0 ;  /* 0x0000000000007941 */ /* 0x000fea0003800200 */
.L_x_838:
        /* <DEDUP_REMOVED lines=45> */
.L_x_841:
[----:B------:R-:W-:Y:S05]  /*3500*/  BSYNC.RECONVERGENT B0 ;  /* 0x0000000000007941 */ /* 0x000fea0003800200 */
.L_x_840:
        /* <DEDUP_REMOVED lines=32> */
.L_x_843:
[----:B------:R-:W-:Y:S05]  /*3710*/  BSYNC.RECONVERGENT B0 ;  /* 0x0000000000007941 */ /* 0x000fea0003800200 */
.L_x_842:
        /* <DEDUP_REMOVED lines=32> */
.L_x_845:
[----:B------:R-:W-:Y:S05]  /*3920*/  BSYNC.RECONVERGENT B0 ;  /* 0x0000000000007941 */ /* 0x000fea0003800200 */
.L_x_844:
        /* <DEDUP_REMOVED lines=32> */
.L_x_847:
[----:B------:R-:W-:Y:S05]  /*3b30*/  BSYNC.RECONVERGENT B0 ;  /* 0x0000000000007941 */ /* 0x000fea0003800200 */
.L_x_846:
        /* <DEDUP_REMOVED lines=32> */
.L_x_849:
[----:B------:R-:W-:Y:S05]  /*3d40*/  BSYNC.RECONVERGENT B0 ;  /* 0x0000000000007941 */ /* 0x000fea0003800200 */
.L_x_848:
        /* <DEDUP_REMOVED lines=32> */
.L_x_851:
[----:B------:R-:W-:Y:S05]  /*3f50*/  BSYNC.RECONVERGENT B0 ;  /* 0x0000000000007941 */ /* 0x000fea0003800200 */
.L_x_850:
        /* <DEDUP_REMOVED lines=10> */
[----:B------:R-:W-:Y:S01]  /*4000*/  LOP3.LUT R3, R82, 0x3e0, RZ, 0xc0, !PT ;  /* 0x000003e052037812 */ /* 0x000fe200078ec0ff */
[----:B------:R-:W-:Y:S01]  /*4010*/  FMUL.FTZ R25, R25, R54 ;  /* 0x0000003619197220 */ /* 0x000fe20000410000 */
[----:B------:R-:W-:Y:S01]  /*4020*/  ISETP.NE.AND P0, PT, RZ, UR6, PT ;  /* 0x00000006ff007c0c */ /* 0x000fe2000bf05270 */
[----:B------:R-:W-:Y:S01]  /*4030*/  USHF.L.U32 UR7, UR6, 0xb, URZ ;  /* 0x0000000b06077899 */ /* 0x000fe200080006ff */
[----:B------:R-:W-:Y:S01]  /*4040*/  IADD3 R0, PT, PT, R3, R80, RZ ;  /* 0x0000005003007210 */ /* 0x000fe20007ffe0ff */
[----:B------:R-:W-:Y:S01]  /*4050*/  FMUL.FTZ R24, R24, R55 ;  /* 0x0000003718187220 */ /* 0x000fe20000410000 */
[----:B------:R-:W-:Y:S01]  /*4060*/  ISETP.EQ.AND P0, PT, R4, RZ, P0 ;  /* 0x000000ff0400720c */ /* 0x000fe20000702270 */
[----:B------:R-:W-:Y:S01]  /*4070*/  FMUL.FTZ R23, R23, R56 ;  /* 0x0000003817177220 */ /* 0x000fe20000410000 */
[----:B------:R-:W-:Y:S01]  /*4080*/  FMUL.FTZ R22, R22, R57 ;  /* 0x0000003916167220 */ /* 0x000fe20000410000 */
[----:B------:R-:W-:-:S02]  /*4090*/  IMAD R0, R3, 0x1f, R0 ;  /* 0x0000001f03007824 */ /* 0x000fc400078e0200 */
[----:B------:R-:W-:Y:S01]  /*40a0*/  FMUL.FTZ R21, R21, R58 ;  /* 0x0000003a15157220 */ /* 0x000fe20000410000 */
[----:B------:R-:W-:Y:S01]  /*40b0*/  FMUL.FTZ R20, R20, R59 ;  /* 0x0000003b14147220 */ /* 0x000fe20000410000 */
[----:B------:R-:W-:Y:S01]  /*40c0*/  FMUL.FTZ R19, R19, R60 ;  /* 0x0000003c13137220 */ /* 0x000fe20000410000 */
[----:B------:R-:W-:Y:S01]  /*40d0*/  FMUL.FTZ R18, R18, R61 ;  /* 0x0000003d12127220 */ /* 0x000fe20000410000 */
[C---:B------:R-:W-:Y:S01]  /*40e0*/  IADD3 R3, PT, PT, R0.reuse, 0x20, RZ ;  /* 0x0000002000037810 */ /* 0x040fe20007ffe0ff */
[----:B------:R-:W-:Y:S01]  /*40f0*/  FMUL.FTZ R17, R17, R62 ;  /* 0x0000003e11117220 */ /* 0x000fe20000410000 */
[C---:B------:R-:W-:Y:S01]  /*4100*/  IADD3 R5, PT, PT, R0.reuse, 0x80, RZ ;  /* 0x0000008000057810 */ /* 0x040fe20007ffe0ff */
[----:B0-----:R-:W-:Y:S01]  /*4110*/  UIMAD.WIDE.U32 UR8, UR17, UR20, URZ ;  /* 0x00000014110872a5 */ /* 0x001fe2000f8e00ff */
[----:B------:R-:W-:Y:S01]  /*4120*/  IADD3 R7, PT, PT, R0, 0xa0, RZ ;  /* 0x000000a000077810 */ /* 0x000fe20007ffe0ff */
[----:B------:R-:W-:Y:S01]  /*4130*/  FMUL.FTZ R16, R16, R63 ;  /* 0x0000003f10107220 */ /* 0x000fe20000410000 */
[C---:B------:R-:W-:Y:S01]  /*4140*/  IADD3 R9, PT, PT, R0.reuse, 0xc0, RZ ;  /* 0x000000c000097810 */ /* 0x040fe20007ffe0ff */
[----:B------:R-:W-:Y:S01]  /*4150*/  UIMAD UR20, UR17, UR21, UR9 ;  /* 0x00000015111472a4 */ /* 0x000fe2000f8e0209 */
[C---:B------:R-:W-:Y:S01]  /*4160*/  IADD3 R41, PT, PT, R0.reuse, 0xe0, RZ ;  /* 0x000000e000297810 */ /* 0x040fe20007ffe0ff */
[----:B------:R-:W-:Y:S01]  /*4170*/  ULEA UR21, UR18, -UR7, 0x1 ;  /* 0x8000000712157291 */ /* 0x000fe2000f8e08ff */
[C---:B------:R-:W-:Y:S01]  /*4180*/  IADD3 R43, PT, PT, R0.reuse, 0x100, RZ ;  /* 0x00000100002b7810 */ /* 0x040fe20007ffe0ff */
[----:B------:R-:W-:Y:S01]  /*4190*/  FMUL.FTZ R15, R15, R64 ;  /* 0x000000400f0f7220 */ /* 0x000fe20000410000 */
[----:B------:R-:W-:Y:S01]  /*41a0*/  IADD3 R45, PT, PT, R0, 0x120, RZ ;  /* 0x00000120002d7810 */ /* 0x000fe20007ffe0ff */
[----:B------:R-:W-:Y:S01]  /*41b0*/  FMUL.FTZ R14, R14, R65 ;  /* 0x000000410e0e7220 */ /* 0x000fe20000410000 */
[C---:B------:R-:W-:Y:S01]  /*41c0*/  IADD3 R47, PT, PT, R0.reuse, 0x140, RZ ;  /* 0x00000140002f7810 */ /* 0x040fe20007ffe0ff */
[----:B------:R-:W-:Y:S01]  /*41d0*/  FMUL.FTZ R13, R13, R66 ;  /* 0x000000420d0d7220 */ /* 0x000fe20000410000 */
[----:B------:R-:W-:Y:S01]  /*41e0*/  IADD3 R49, PT, PT, R0, 0x160, RZ ;  /* 0x0000016000317810 */ /* 0x000fe20007ffe0ff */
[----:B------:R-:W-:Y:S01]  /*41f0*/  FMUL.FTZ R12, R12, R67 ;  /* 0x000000430c0c7220 */ /* 0x000fe20000410000 */
[----:B------:R-:W-:Y:S01]  /*4200*/  LEA.HI.SX32 R3, R3, R0, 0x1b ;  /* 0x0000000003037211 */ /* 0x000fe200078fdaff */
[----:B------:R-:W-:Y:S01]  /*4210*/  FMUL.FTZ R11, R11, R68 ;  /* 0x000000440b0b7220 */ /* 0x000fe20000410000 */
[-C--:B------:R-:W-:Y:S01]  /*4220*/  LEA.HI.SX32 R5, R5, R0.reuse, 0x1b ;  /* 0x0000000005057211 */ /* 0x080fe200078fdaff */
[----:B------:R-:W-:Y:S01]  /*4230*/  FMUL.FTZ R10, R10, R69 ;  /* 0x000000450a0a7220 */ /* 0x000fe20000410000 */
[-C--:B------:R-:W-:Y:S01]  /*4240*/  LEA.HI.SX32 R7, R7, R0.reuse, 0x1b ;  /* 0x0000000007077211 */ /* 0x080fe200078fdaff */
[----:B------:R-:W0:Y:S01]  /*4250*/  LDCU UR44, c[0x0][0x38c] ;  /* 0x00007180ff2c77ac */ /* 0x000e220008000800 */
[----:B------:R-:W-:-:S02]  /*4260*/  LEA.HI.SX32 R6, R9, R0, 0x1b ;  /* 0x0000000009067211 */ /* 0x000fc400078fdaff */
[-C--:B------:R-:W-:Y:S01]  /*4270*/  LEA.HI.SX32 R41, R41, R0.reuse, 0x1b ;  /* 0x0000000029297211 */ /* 0x080fe200078fdaff */
[----:B------:R-:W1:Y:S01]  /*4280*/  LDCU UR43, c[0x0][0x388] ;  /* 0x00007100ff2b77ac */ /* 0x000e620008000800 */
[-C--:B------:R-:W-:Y:S02]  /*4290*/  LEA.HI.SX32 R4, R43, R0.reuse, 0x1b ;  /* 0x000000002b047211 */ /* 0x080fe400078fdaff */
[-C--:B------:R-:W-:Y:S01]  /*42a0*/  LEA.HI.SX32 R45, R45, R0.reuse, 0x1b ;  /* 0x000000002d2d7211 */ /* 0x080fe200078fdaff */
[----:B------:R-:W2:Y:S01]  /*42b0*/  LDCU.64 UR36, c[0x0][0x3a8] ;  /* 0x00007500ff2477ac */ /* 0x000ea20008000a00 */
[-C--:B------:R-:W-:Y:S02]  /*42c0*/  LEA.HI.SX32 R2, R47, R0.reuse, 0x1b ;  /* 0x000000002f027211 */ /* 0x080fe400078fdaff */
[----:B------:R-:W-:Y:S01]  /*42d0*/  LEA.HI.SX32 R0, R49, R0, 0x1b ;  /* 0x0000000031007211 */ /* 0x000fe200078fdaff */
[----:B------:R-:W3:Y:S01]  /*42e0*/  LDCU.64 UR34, c[0x0][0x440] ;  /* 0x00008800ff2277ac */ /* 0x000ee20008000a00 */
[----:B------:R-:W-:-:S02]  /*42f0*/  LEA R9, R3, UR26, 0x2 ;  /* 0x0000001a03097c11 */ /* 0x000fc4000f8e10ff */
[----:B------:R-:W-:Y:S01]  /*4300*/  LEA R8, R5, UR26, 0x2 ;  /* 0x0000001a05087c11 */ /* 0x000fe2000f8e10ff */
[----:B------:R-:W4:Y:S01]  /*4310*/  LDCU.64 UR32, c[0x0][0x3d8] ;  /* 0x00007b00ff2077ac */ /* 0x000f220008000a00 */
[----:B------:R-:W-:Y:S02]  /*4320*/  ISETP.GE.AND P1, PT, R81, UR21, PT ;  /* 0x0000001551007c0c */ /* 0x000fe4000bf26270 */
[----:B------:R-:W-:Y:S01]  /*4330*/  LEA R7, R7, UR26, 0x2 ;  /* 0x0000001a07077c11 */ /* 0x000fe2000f8e10ff */
[----:B------:R-:W0:Y:S01]  /*4340*/  LDCU.64 UR30, c[0x0][0x3e0] ;  /* 0x00007c00ff1e77ac */ /* 0x000e220008000a00 */
[----:B------:R-:W-:Y:S02]  /*4350*/  LEA R6, R6, UR26, 0x2 ;  /* 0x0000001a06067c11 */ /* 0x000fe4000f8e10ff */
[----:B------:R-:W-:Y:S01]  /*4360*/  LEA R5, R41, UR26, 0x2 ;  /* 0x0000001a29057c11 */ /* 0x000fe2000f8e10ff */
[----:B------:R-:W0:Y:S01]  /*4370*/  LDCU.64 UR28, c[0x0][0x450] ;  /* 0x00008a00ff1c77ac */ /* 0x000e220008000a00 */
[----:B------:R-:W-:-:S02]  /*4380*/  LEA R4, R4, UR26, 0x2 ;  /* 0x0000001a04047c11 */ /* 0x000fc4000f8e10ff */
[----:B------:R-:W-:Y:S01]  /*4390*/  LEA R3, R45, UR26, 0x2 ;  /* 0x0000001a2d037c11 */ /* 0x000fe2000f8e10ff */
[----:B------:R-:W0:Y:S01]  /*43a0*/  LDCU.64 UR22, c[0x0][0x480] ;  /* 0x00009000ff1677ac */ /* 0x000e220008000a00 */
[----:B------:R-:W-:Y:S02]  /*43b0*/  LEA R2, R2, UR26, 0x2 ;  /* 0x0000001a02027c11 */ /* 0x000fe4000f8e10ff */
[----:B------:R-:W-:Y:S01]  /*43c0*/  LEA R0, R0, UR26, 0x2 ;  /* 0x0000001a00007c11 */ /* 0x000fe2000f8e10ff */
[----:B------:R-:W0:Y:S01]  /*43d0*/  LDCU.64 UR38, c[0x0][0x3c0] ;  /* 0x00007800ff2677ac */ /* 0x000e220008000a00 */
[----:B-123--:R-:W-:-:S05]  /*43e0*/  UMOV UR7, URZ ;  /* 0x000000ff00077c82 */ /* 0x00efca0008000000 */
.L_x_858:
[----:B------:R-:W-:Y:S01]  /*43f0*/  SHF.L.U32 R87, R82, 0x5, RZ ;  /* 0x0000000552577819 */ /* 0x000fe200000006ff */
[----:B------:R-:W-:Y:S01]  /*4400*/  UMOV UR18, UR8 ;  /* 0x0000000800127c82 */ /* 0x000fe20008000000 */
[----:B------:R-:W-:Y:S02]  /*4410*/  UMOV UR19, UR20 ;  /* 0x0000001400137c82 */ /* 0x000fe40008000000 */
[----:B------:R-:W-:Y:S02]  /*4420*/  LOP3.LUT R87, R87, R82, RZ, 0xfc, !PT ;  /* 0x0000005257577212 */ /* 0x000fe400078efcff */
[----:B------:R-:W-:Y:S01]  /*4430*/  @!P1 MOV R42, R81 ;  /* 0x00000051002a9202 */ /* 0x000fe20000000f00 */
[----:B0-----:R-:W-:Y:S01]  /*4440*/  IMAD.U32 R49, RZ, RZ, UR38 ;  /* 0x00000026ff317e24 */ /* 0x001fe2000f8e00ff */
[----:B------:R-:W-:Y:S01]  /*4450*/  @!P1 MOV R43, RZ ;  /* 0x000000ff002b9202 */ /* 0x000fe20000000f00 */
[----:B------:R-:W-:Y:S01]  /*4460*/  HFMA2 R45, -RZ, RZ, 0, 0 ;  /* 0x00000000ff2d7431 */ /* 0x000fe200000001ff */
[----:B------:R-:W-:-:S02]  /*4470*/  LOP3.LUT R81, R87, 0x7c1f, RZ, 0xc0, !PT ;  /* 0x00007c1f57517812 */ /* 0x000fc400078ec0ff */
[----:B------:R-:W-:Y:S01]  /*4480*/  MOV R51, UR39 ;  /* 0x0000002700337c02 */ /* 0x000fe20008000f00 */
[----:B------:R-:W-:Y:S01]  /*4490*/  @!P1 IMAD.WIDE.U32 R42, R49, UR7, R42 ;  /* 0x00000007312a9c25 */ /* 0x000fe2000f8e002a */
[----:B------:R-:W-:Y:S02]  /*44a0*/  MOV R44, R81 ;  /* 0x00000051002c7202 */ /* 0x000fe40000000f00 */
[----:B------:R-:W-:Y:S02]  /*44b0*/  CS2R R138, SRZ ;  /* 0x00000000008a7805 */ /* 0x000fe4000001ff00 */
[----:B------:R-:W-:Y:S01]  /*44c0*/  LOP3.LUT R46, R81, 0x20, RZ, 0xfc, !PT ;  /* 0x00000020512e7812 */ /* 0x000fe200078efcff */
[----:B------:R-:W-:Y:S01]  /*44d0*/  @!P1 IMAD R43, R51, UR7, R43 ;  /* 0x00000007332b9c24 */ /* 0x000fe2000f8e022b */
[----:B------:R-:W-:Y:S01]  /*44e0*/  LOP3.LUT R47, R81, 0x40, RZ, 0xfc, !PT ;  /* 0x00000040512f7812 */ /* 0x000fe200078efcff */
[----:B------:R-:W-:Y:S01]  /*44f0*/  IMAD.WIDE.U32 R44, R49, UR7, R44 ;  /* 0x00000007312c7c25 */ /* 0x000fe2000f8e002c */
[----:B------:R-:W-:-:S02]  /*4500*/  ISETP.GE.AND P2, PT, R46, UR21, PT ;  /* 0x000000152e007c0c */ /* 0x000fc4000bf46270 */
[----:B------:R-:W-:Y:S02]  /*4510*/  MOV R135, RZ ;  /* 0x000000ff00877202 */ /* 0x000fe40000000f00 */
[----:B------:R-:W-:Y:S02]  /*4520*/  CS2R R128, SRZ ;  /* 0x0000000000807805 */ /* 0x000fe4000001ff00 */
[----:B------:R-:W-:Y:S01]  /*4530*/  @!P1 LEA R46, P4, R42, UR15, 0x2 ;  /* 0x0000000f2a2e9c11 */ /* 0x000fe2000f8810ff */
[----:B------:R-:W-:Y:S01]  /*4540*/  IMAD R49, R51, UR7, R45 ;  /* 0x0000000733317c24 */ /* 0x000fe2000f8e022d */
[----:B------:R-:W-:Y:S01]  /*4550*/  ISETP.GE.AND P3, PT, R47, UR21, PT ;  /* 0x000000152f007c0c */ /* 0x000fe2000bf66270 */
[----:B------:R-:W-:Y:S01]  /*4560*/  UIMAD.WIDE.U32 UR18, UR7, UR36, UR18 ;  /* 0x00000024071272a5 */ /* 0x000fe2000f8e0012 */
[----:B------:R-:W-:Y:S02]  /*4570*/  LEA R48, P5, R44, UR15, 0x2 ;  /* 0x0000000f2c307c11 */ /* 0x000fe4000f8a10ff */
[----:B------:R-:W-:-:S02]  /*4580*/  @!P1 LEA.HI.X R47, R42, UR16, R43, 0x2, P4 ;  /* 0x000000102a2f9c11 */ /* 0x000fc4000a0f142b */
[----:B------:R-:W-:Y:S02]  /*4590*/  CS2R R50, SRZ ;  /* 0x0000000000327805 */ /* 0x000fe4000001ff00 */
[C---:B------:R-:W-:Y:S01]  /*45a0*/  LOP3.LUT R42, R81.reuse, 0x60, RZ, 0xfc, !PT ;  /* 0x00000060512a7812 */ /* 0x040fe200078efcff */
[----:B------:R-:W-:Y:S01]  /*45b0*/  UIMAD UR19, UR7, UR37, UR19 ;  /* 0x00000025071372a4 */ /* 0x000fe2000f8e0213 */
[----:B------:R-:W-:Y:S01]  /*45c0*/  LEA.HI.X R49, R44, UR16, R49, 0x2, P5 ;  /* 0x000000102c317c11 */ /* 0x000fe2000a8f1431 */
[----:B------:R-:W-:Y:S01]  /*45d0*/  ULEA UR26, UP0, UR18, UR34, 0x3 ;  /* 0x00000022121a7291 */ /* 0x000fe2000f8018ff */
[----:B------:R-:W-:Y:S02]  /*45e0*/  ISETP.GE.AND P5, PT, R42, UR21, PT ;  /* 0x000000152a007c0c */ /* 0x000fe4000bfa6270 */
[C---:B------:R-:W-:Y:S01]  /*45f0*/  LOP3.LUT R42, R81.reuse, 0x80, RZ, 0xfc, !PT ;  /* 0x00000080512a7812 */ /* 0x040fe200078efcff */
[----:B------:R-:W2:Y:S01]  /*4600*/  @!P2 LDG.E R50, desc[UR24][R48.64+0x80] ;  /* 0x000080183032a981 */ /* 0x000ea2000c1e1900 */
[----:B------:R-:W-:-:S02]  /*4610*/  LOP3.LUT R43, R81, 0xc0, RZ, 0xfc, !PT ;  /* 0x000000c0512b7812 */ /* 0x000fc400078efcff */
[----:B------:R-:W-:Y:S01]  /*4620*/  MOV R130, RZ ;  /* 0x000000ff00827202 */ /* 0x000fe20000000f00 */
[----:B------:R-:W3:Y:S01]  /*4630*/  @!P3 LDG.E R51, desc[UR24][R48.64+0x100] ;  /* 0x000100183033b981 */ /* 0x000ee2000c1e1900 */
[----:B------:R-:W-:Y:S02]  /*4640*/  ISETP.GE.AND P6, PT, R42, UR21, PT ;  /* 0x000000152a007c0c */ /* 0x000fe4000bfc6270 */
[----:B------:R-:W-:Y:S02]  /*4650*/  CS2R R114, SRZ ;  /* 0x0000000000727805 */ /* 0x000fe4000001ff00 */
[C---:B------:R-:W-:Y:S01]  /*4660*/  LOP3.LUT R42, R81.reuse, 0xa0, RZ, 0xfc, !PT ;  /* 0x000000a0512a7812 */ /* 0x040fe200078efcff */
[----:B------:R-:W-:Y:S01]  /*4670*/  ULEA.HI.X UR18, UR18, UR35, UR19, 0x3, UP0 ;  /* 0x0000002312127291 */ /* 0x000fe200080f1c13 */
[----:B------:R-:W-:Y:S01]  /*4680*/  LOP3.LUT R44, R81, 0xe0, RZ, 0xfc, !PT ;  /* 0x000000e0512c7812 */ /* 0x000fe200078efcff */
[----:B------:R-:W5:Y:S01]  /*4690*/  @!P5 LDG.E R138, desc[UR24][R48.64+0x180] ;  /* 0x00018018308ad981 */ /* 0x000f62000c1e1900 */
[----:B------:R-:W-:-:S02]  /*46a0*/  ISETP.GE.AND P2, PT, R42, UR21, PT ;  /* 0x000000152a007c0c */ /* 0x000fc4000bf46270 */
[----:B------:R-:W-:Y:S02]  /*46b0*/  LOP3.LUT R42, R81, 0x100, RZ, 0xfc, !PT ;  /* 0x00000100512a7812 */ /* 0x000fe400078efcff */
[----:B------:R-:W-:Y:S02]  /*46c0*/  ISETP.GE.AND P3, PT, R43, UR21, PT ;  /* 0x000000152b007c0c */ /* 0x000fe4000bf66270 */
[----:B------:R-:W-:Y:S01]  /*46d0*/  ISETP.GE.AND P4, PT, R44, UR21, PT ;  /* 0x000000152c007c0c */ /* 0x000fe2000bf86270 */
[----:B------:R-:W4:Y:S01]  /*46e0*/  @!P6 LDG.E R139, desc[UR24][R48.64+0x200] ;  /* 0x00020018308be981 */ /* 0x000f22000c1e1900 */
[----:B------:R-:W-:Y:S01]  /*46f0*/  ISETP.GE.AND P5, PT, R42, UR21, PT ;  /* 0x000000152a007c0c */ /* 0x000fe2000bfa6270 */
[----:B------:R-:W-:Y:S01]  /*4700*/  HFMA2 R42, -RZ, RZ, 0, 0 ;  /* 0x00000000ff2a7431 */ /* 0x000fe200000001ff */
[C---:B------:R-:W-:Y:S02]  /*4710*/  LOP3.LUT R43, R81.reuse, 0x120, RZ, 0xfc, !PT ;  /* 0x00000120512b7812 */ /* 0x040fe400078efcff */
[----:B------:R-:W-:-:S02]  /*4720*/  LOP3.LUT R44, R81, 0x140, RZ, 0xfc, !PT ;  /* 0x00000140512c7812 */ /* 0x000fc400078efcff */
[----:B------:R-:W-:Y:S01]  /*4730*/  ISETP.GE.AND P6, PT, R43, UR21, PT ;  /* 0x000000152b007c0c */ /* 0x000fe2000bfc6270 */
[----:B------:R-:W4:Y:S01]  /*4740*/  @!P2 LDG.E R42, desc[UR24][R48.64+0x280] ;  /* 0x00028018302aa981 */ /* 0x000f22000c1e1900 */
[C---:B------:R-:W-:Y:S02]  /*4750*/  LOP3.LUT R43, R81.reuse, 0x160, RZ, 0xfc, !PT ;  /* 0x00000160512b7812 */ /* 0x040fe400078efcff */
[----:B------:R-:W-:Y:S01]  /*4760*/  MOV R45, RZ ;  /* 0x000000ff002d7202 */ /* 0x000fe20000000f00 */
[----:B------:R-:W4:Y:S01]  /*4770*/  @!P3 LDG.E R135, desc[UR24][R48.64+0x300] ;  /* 0x000300183087b981 */ /* 0x000f22000c1e1900 */
[----:B------:R-:W-:Y:S02]  /*4780*/  ISETP.GE.AND P2, PT, R44, UR21, PT ;  /* 0x000000152c007c0c */ /* 0x000fe4000bf46270 */
[----:B------:R-:W-:Y:S01]  /*4790*/  LOP3.LUT R44, R81, 0x180, RZ, 0xfc, !PT ;  /* 0x00000180512c7812 */ /* 0x000fe200078efcff */
[----:B------:R-:W4:Y:S01]  /*47a0*/  @!P4 LDG.E R128, desc[UR24][R48.64+0x380] ;  /* 0x000380183080c981 */ /* 0x000f22000c1e1900 */
[----:B------:R-:W-:Y:S01]  /*47b0*/  ISETP.GE.AND P3, PT, R43, UR21, PT ;  /* 0x000000152b007c0c */ /* 0x000fe2000bf66270 */
[----:B------:R-:W-:Y:S01]  /*47c0*/  HFMA2 R43, -RZ, RZ, 0, 0 ;  /* 0x00000000ff2b7431 */ /* 0x000fe200000001ff */
[----:B------:R-:W-:Y:S01]  /*47d0*/  ISETP.GE.AND P4, PT, R44, UR21, PT ;  /* 0x000000152c007c0c */ /* 0x000fe2000bf86270 */
[----:B------:R0:W2:Y:S01]  /*47e0*/  @!P1 LDG.E R45, desc[UR24][R46.64] ;  /* 0x000000182e2d9981 */ /* 0x0000a2000c1e1900 */
[----:B------:R-:W-:Y:S01]  /*47f0*/  LOP3.LUT R44, R81, 0x1c0, RZ, 0xfc, !PT ;  /* 0x000001c0512c7812 */ /* 0x000fe200078efcff */
[----:B------:R-:W-:Y:S01]  /*4800*/  HFMA2 R116, -RZ, RZ, 0, 0 ;  /* 0x00000000ff747431 */ /* 0x000fe200000001ff */
[----:B------:R-:W-:Y:S01]  /*4810*/  MOV R40, UR26 ;  /* 0x0000001a00287c02 */ /* 0x000fe20008000f00 */
[----:B------:R-:W4:Y:S01]  /*4820*/  @!P5 LDG.E R43, desc[UR24][R48.64+0x400] ;  /* 0x00040018302bd981 */ /* 0x000f22000c1e1900 */
[----:B------:R-:W-:-:S03]  /*4830*/  MOV R41, UR18 ;  /* 0x0000001200297c02 */ /* 0x000fc60008000f00 */
[----:B------:R-:W4:Y:S01]  /*4840*/  @!P6 LDG.E R130, desc[UR24][R48.64+0x480] ;  /* 0x000480183082e981 */ /* 0x000f22000c1e1900 */
[C---:B0-----:R-:W-:Y:S02]  /*4850*/  LOP3.LUT R46, R81.reuse, 0x1a0, RZ, 0xfc, !PT ;  /* 0x000001a0512e7812 */ /* 0x041fe400078efcff */
[----:B------:R-:W-:Y:S01]  /*4860*/  ISETP.GE.AND P6, PT, R44, UR21, PT ;  /* 0x000000152c007c0c */ /* 0x000fe2000bfc6270 */
[----:B------:R-:W4:Y:S01]  /*4870*/  @!P2 LDG.E R129, desc[UR24][R48.64+0x500] ;  /* 0x000500183081a981 */ /* 0x000f22000c1e1900 */
[----:B------:R-:W-:Y:S02]  /*4880*/  ISETP.GE.AND P5, PT, R46, UR21, PT ;  /* 0x000000152e007c0c */ /* 0x000fe4000bfa6270 */
[C---:B------:R-:W-:Y:S01]  /*4890*/  LOP3.LUT R44, R81.reuse, 0x1e0, RZ, 0xfc, !PT ;  /* 0x000001e0512c7812 */ /* 0x040fe200078efcff */
[----:B------:R-:W4:Y:S01]  /*48a0*/  @!P3 LDG.E R115, desc[UR24][R48.64+0x580] ;  /* 0x000580183073b981 */ /* 0x000f22000c1e1900 */
[C---:B------:R-:W-:Y:S02]  /*48b0*/  LOP3.LUT R46, R81.reuse, 0x200, RZ, 0xfc, !PT ;  /* 0x00000200512e7812 */ /* 0x040fe400078efcff */
[----:B------:R-:W-:Y:S01]  /*48c0*/  ISETP.GE.AND P2, PT, R44, UR21, PT ;  /* 0x000000152c007c0c */ /* 0x000fe2000bf46270 */
[----:B------:R-:W4:Y:S01]  /*48d0*/  @!P4 LDG.E R116, desc[UR24][R48.64+0x600] ;  /* 0x000600183074c981 */ /* 0x000f22000c1e1900 */
[----:B------:R-:W-:-:S02]  /*48e0*/  LOP3.LUT R44, R81, 0x220, RZ, 0xfc, !PT ;  /* 0x00000220512c7812 */ /* 0x000fc400078efcff */
[----:B------:R-:W-:Y:S01]  /*48f0*/  ISETP.GE.AND P3, PT, R46, UR21, PT ;  /* 0x000000152e007c0c */ /* 0x000fe2000bf66270 */
[----:B------:R-:W-:Y:S01]  /*4900*/  HFMA2 R112, -RZ, RZ, 0, 0 ;  /* 0x00000000ff707431 */ /* 0x000fe200000001ff */
[C---:B------:R-:W-:Y:S01]  /*4910*/  LOP3.LUT R46, R81.reuse, 0x240, RZ, 0xfc, !PT ;  /* 0x00000240512e7812 */ /* 0x040fe200078efcff */
[----:B------:R-:W4:Y:S01]  /*4920*/  @!P5 LDG.E R114, desc[UR24][R48.64+0x680] ;  /* 0x000680183072d981 */ /* 0x000f22000c1e1900 */
[----:B------:R-:W-:Y:S02]  /*4930*/  ISETP.GE.AND P4, PT, R44, UR21, PT ;  /* 0x000000152c007c0c */ /* 0x000fe4000bf86270 */
[----:B------:R-:W-:Y:S01]  /*4940*/  MOV R44, RZ ;  /* 0x000000ff002c7202 */ /* 0x000fe20000000f00 */
[----:B------:R-:W3:Y:S01]  /*4950*/  LDG.E.64 R40, desc[UR24][R40.64] ;  /* 0x0000001828287981 */ /* 0x000ee2000c1e1b00 */
[----:B------:R-:W-:Y:S02]  /*4960*/  ISETP.GE.AND P5, PT, R46, UR21, PT ;  /* 0x000000152e007c0c */ /* 0x000fe4000bfa6270 */
[----:B------:R-:W-:-:S02]  /*4970*/  LOP3.LUT R46, R81, 0x280, RZ, 0xfc, !PT ;  /* 0x00000280512e7812 */ /* 0x000fc400078efcff */
[----:B------:R-:W-:Y:S02]  /*4980*/  CS2R R108, SRZ ;  /* 0x00000000006c7805 */ /* 0x000fe4000001ff00 */
[C---:B------:R-:W-:Y:S01]  /*4990*/  LOP3.LUT R47, R81.reuse, 0x260, RZ, 0xfc, !PT ;  /* 0x00000260512f7812 */ /* 0x040fe200078efcff */
[----:B------:R-:W4:Y:S01]  /*49a0*/  @!P2 LDG.E R112, desc[UR24][R48.64+0x780] ;  /* 0x000780183070a981 */ /* 0x000f22000c1e1900 */
[----:B------:R-:W-:Y:S02]  /*49b0*/  ISETP.GE.AND P2, PT, R46, UR21, PT ;  /* 0x000000152e007c0c */ /* 0x000fe4000bf46270 */
[----:B------:R-:W-:Y:S01]  /*49c0*/  LOP3.LUT R46, R81, 0x2a0, RZ, 0xfc, !PT ;  /* 0x000002a0512e7812 */ /* 0x000fe200078efcff */
[----:B------:R-:W4:Y:S01]  /*49d0*/  @!P6 LDG.E R44, desc[UR24][R48.64+0x700] ;  /* 0x00070018302ce981 */ /* 0x000f22000c1e1900 */
[----:B------:R-:W-:Y:S02]  /*49e0*/  ISETP.GE.AND P6, PT, R47, UR21, PT ;  /* 0x000000152f007c0c */ /* 0x000fe4000bfc6270 */
[----:B------:R-:W-:Y:S01]  /*49f0*/  CS2R R106, SRZ ;  /* 0x00000000006a7805 */ /* 0x000fe2000001ff00 */
[----:B------:R-:W4:Y:S01]  /*4a00*/  @!P3 LDG.E R108, desc[UR24][R48.64+0x800] ;  /* 0x00080018306cb981 */ /* 0x000f22000c1e1900 */
[----:B------:R-:W-:-:S02]  /*4a10*/  ISETP.GE.AND P3, PT, R46, UR21, PT ;  /* 0x000000152e007c0c */ /* 0x000fc4000bf66270 */
[C---:B------:R-:W-:Y:S02]  /*4a20*/  LOP3.LUT R46, R81.reuse, 0x2e0, RZ, 0xfc, !PT ;  /* 0x000002e0512e7812 */ /* 0x040fe400078efcff */
[----:B------:R-:W4:Y:S01]  /*4a30*/  @!P5 LDG.E R107, desc[UR24][R48.64+0x900] ;  /* 0x00090018306bd981 */ /* 0x000f22000c1e1900 */
[----:B------:R-:W-:Y:S02]  /*4a40*/  LOP3.LUT R47, R81, 0x2c0, RZ, 0xfc, !PT ;  /* 0x000002c0512f7812 */ /* 0x000fe400078efcff */
[----:B------:R-:W-:Y:S02]  /*4a50*/  CS2R R104, SRZ ;  /* 0x0000000000687805 */ /* 0x000fe4000001ff00 */
[----:B------:R-:W-:Y:S01]  /*4a60*/  ISETP.GE.AND P5, PT, R46, UR21, PT ;  /* 0x000000152e007c0c */ /* 0x000fe2000bfa6270 */
[----:B------:R-:W4:Y:S01]  /*4a70*/  @!P4 LDG.E R109, desc[UR24][R48.64+0x880] ;  /* 0x00088018306dc981 */ /* 0x000f22000c1e1900 */
[----:B------:R-:W-:Y:S02]  /*4a80*/  ISETP.GE.AND P4, PT, R47, UR21, PT ;  /* 0x000000152f007c0c */ /* 0x000fe4000bf86270 */
[C---:B------:R-:W-:Y:S01]  /*4a90*/  LOP3.LUT R46, R81.reuse, 0x300, RZ, 0xfc, !PT ;  /* 0x00000300512e7812 */ /* 0x040fe200078efcff */
[----:B------:R-:W4:Y:S01]  /*4aa0*/  @!P6 LDG.E R106, desc[UR24][R48.64+0x980] ;  /* 0x00098018306ae981 */ /* 0x000f22000c1e1900 */
[----:B------:R-:W-:-:S02]  /*4ab0*/  LOP3.LUT R47, R81, 0x320, RZ, 0xfc, !PT ;  /* 0x00000320512f7812 */ /* 0x000fc400078efcff */
[----:B------:R-:W-:Y:S01]  /*4ac0*/  MOV R95, RZ ;  /* 0x000000ff005f7202 */ /* 0x000fe20000000f00 */
[----:B------:R-:W4:Y:S01]  /*4ad0*/  @!P2 LDG.E R105, desc[UR24][R48.64+0xa00] ;  /* 0x000a00183069a981 */ /* 0x000f22000c1e1900 */
[----:B------:R-:W-:Y:S02]  /*4ae0*/  ISETP.GE.AND P6, PT, R46, UR21, PT ;  /* 0x000000152e007c0c */ /* 0x000fe4000bfc6270 */
[----:B------:R-:W-:Y:S02]  /*4af0*/  LOP3.LUT R46, R81, 0x340, RZ, 0xfc, !PT ;  /* 0x00000340512e7812 */ /* 0x000fe400078efcff */
[----:B------:R-:W-:Y:S01]  /*4b00*/  ISETP.GE.AND P2, PT, R47, UR21, PT ;  /* 0x000000152f007c0c */ /* 0x000fe2000bf46270 */
[----:B------:R-:W4:Y:S01]  /*4b10*/  @!P3 LDG.E R95, desc[UR24][R48.64+0xa80] ;  /* 0x000a8018305fb981 */ /* 0x000f22000c1e1900 */
[----:B------:R-:W-:Y:S02]  /*4b20*/  ISETP.GE.AND P3, PT, R46, UR21, PT ;  /* 0x000000152e007c0c */ /* 0x000fe4000bf66270 */
[----:B------:R-:W-:-:S02]  /*4b30*/  CS2R R102, SRZ ;  /* 0x0000000000667805 */ /* 0x000fc4000001ff00 */
[C---:B------:R-:W-:Y:S01]  /*4b40*/  LOP3.LUT R46, R81.reuse, 0x360, RZ, 0xfc, !PT ;  /* 0x00000360512e7812 */ /* 0x040fe200078efcff */
[----:B------:R-:W4:Y:S01]  /*4b50*/  @!P4 LDG.E R104, desc[UR24][R48.64+0xb00] ;  /* 0x000b00183068c981 */ /* 0x000f22000c1e1900 */
[C---:B------:R-:W-:Y:S02]  /*4b60*/  LOP3.LUT R47, R81.reuse, 0x380, RZ, 0xfc, !PT ;  /* 0x00000380512f7812 */ /* 0x040fe400078efcff */
[----:B------:R-:W-:Y:S02]  /*4b70*/  ISETP.GE.AND P4, PT, R46, UR21, PT ;  /* 0x000000152e007c0c */ /* 0x000fe4000bf86270 */
[----:B------:R-:W-:Y:S02]  /*4b80*/  CS2R R100, SRZ ;  /* 0x0000000000647805 */ /* 0x000fe4000001ff00 */
[----:B------:R-:W-:Y:S02]  /*4b90*/  LOP3.LUT R46, R81, 0x3a0, RZ, 0xfc, !PT ;  /* 0x000003a0512e7812 */ /* 0x000fe400078efcff */
[----:B------:R-:W-:Y:S01]  /*4ba0*/  CS2R R98, SRZ ;  /* 0x0000000000627805 */ /* 0x000fe2000001ff00 */
[----:B------:R-:W4:Y:S01]  /*4bb0*/  @!P5 LDG.E R103, desc[UR24][R48.64+0xb80] ;  /* 0x000b80183067d981 */ /* 0x000f22000c1e1900 */
[----:B------:R-:W-:-:S02]  /*4bc0*/  ISETP.GE.AND P5, PT, R47, UR21, PT ;  /* 0x000000152f007c0c */ /* 0x000fc4000bfa6270 */
[----:B------:R-:W-:Y:S01]  /*4bd0*/  LOP3.LUT R47, R81, 0x3c0, RZ, 0xfc, !PT ;  /* 0x000003c0512f7812 */ /* 0x000fe200078efcff */
[----:B------:R-:W4:Y:S01]  /*4be0*/  @!P2 LDG.E R102, desc[UR24][R48.64+0xc80] ;  /* 0x000c80183066a981 */ /* 0x000f22000c1e1900 */
[----:B------:R-:W-:Y:S02]  /*4bf0*/  ISETP.GE.AND P2, PT, R46, UR21, PT ;  /* 0x000000152e007c0c */ /* 0x000fe4000bf46270 */
[----:B------:R-:W-:Y:S01]  /*4c00*/  LOP3.LUT R87, R87, 0x3e0, RZ, 0xfc, !PT ;  /* 0x000003e057577812 */ /* 0x000fe200078efcff */
[----:B------:R-:W4:Y:S01]  /*4c10*/  @!P3 LDG.E R101, desc[UR24][R48.64+0xd00] ;  /* 0x000d00183065b981 */ /* 0x000f22000c1e1900 */
[----:B------:R-:W-:-:S03]  /*4c20*/  ISETP.GE.AND P3, PT, R47, UR21, PT ;  /* 0x000000152f007c0c */ /* 0x000fc6000bf66270 */
[----:B------:R-:W4:Y:S01]  /*4c30*/  @!P6 LDG.E R99, desc[UR24][R48.64+0xc00] ;  /* 0x000c00183063e981 */ /* 0x000f22000c1e1900 */
[----:B------:R-:W-:Y:S01]  /*4c40*/  ISETP.GE.AND P6, PT, R87, UR21, PT ;  /* 0x0000001557007c0c */ /* 0x000fe2000bfc6270 */
[----:B------:R-:W-:Y:S01]  /*4c50*/  HFMA2 R93, -RZ, RZ, 0, 0 ;  /* 0x00000000ff5d7431 */ /* 0x000fe200000001ff */
[----:B------:R-:W-:Y:S01]  /*4c60*/  CS2R R96, SRZ ;  /* 0x0000000000607805 */ /* 0x000fe2000001ff00 */
[----:B------:R-:W4:Y:S04]  /*4c70*/  @!P4 LDG.E R100, desc[UR24][R48.64+0xd80] ;  /* 0x000d80183064c981 */ /* 0x000f28000c1e1900 */
[----:B------:R-:W4:Y:S04]  /*4c80*/  @!P5 LDG.E R98, desc[UR24][R48.64+0xe00] ;  /* 0x000e00183062d981 */ /* 0x000f28000c1e1900 */
[----:B------:R-:W4:Y:S04]  /*4c90*/  @!P2 LDG.E R93, desc[UR24][R48.64+0xe80] ;  /* 0x000e8018305da981 */ /* 0x000f28000c1e1900 */
[----:B------:R-:W4:Y:S04]  /*4ca0*/  @!P3 LDG.E R97, desc[UR24][R48.64+0xf00] ;  /* 0x000f00183061b981 */ /* 0x000f28000c1e1900 */
[----:B------:R0:W4:Y:S01]  /*4cb0*/  @!P6 LDG.E R96, desc[UR24][R48.64+0xf80] ;  /* 0x000f80183060e981 */ /* 0x000122000c1e1900 */
[----:B------:R-:W1:Y:S01]  /*4cc0*/  S2UR UR18, SR_CgaCtaId ;  /* 0x00000000001279c3 */ /* 0x000e620000008800 */
[----:B------:R-:W-:-:S04]  /*4cd0*/  LOP3.LUT R127, R82, 0x3e0, RZ, 0xc0, !PT ;  /* 0x000003e0527f7812 */ /* 0x000fc800078ec0ff */
[----:B------:R-:W-:Y:S01]  /*4ce0*/  IADD3 R113, PT, PT, R127, R80, RZ ;  /* 0x000000507f717210 */ /* 0x000fe20007ffe0ff */
[----:B------:R-:W-:-:S04]  /*4cf0*/  UMOV UR26, 0x400 ;  /* 0x00000400001a7882 */ /* 0x000fc80000000000 */
[----:B------:R-:W-:-:S05]  /*4d00*/  IMAD R127, R127, 0x1f, R113 ;  /* 0x0000001f7f7f7824 */ /* 0x000fca00078e0271 */
[C---:B0-----:R-:W-:Y:S02]  /*4d10*/  IADD3 R48, PT, PT, R127.reuse, 0x40, RZ ;  /* 0x000000407f307810 */ /* 0x041fe40007ffe0ff */
[----:B------:R-:W-:Y:S02]  /*4d20*/  IADD3 R143, PT, PT, R127, 0x60, RZ ;  /* 0x000000607f8f7810 */ /* 0x000fe40007ffe0ff */
[-C--:B------:R-:W-:Y:S01]  /*4d30*/  LEA.HI.SX32 R48, R48, R127.reuse, 0x1b ;  /* 0x0000007f30307211 */ /* 0x080fe200078fdaff */
[----:B-1----:R-:W-:Y:S01]  /*4d40*/  ULEA UR26, UR18, UR26, 0x18 ;  /* 0x0000001a121a7291 */ /* 0x002fe2000f8ec0ff */
[----:B------:R-:W-:Y:S02]  /*4d50*/  LEA.HI.SX32 R143, R143, R127, 0x1b ;  /* 0x0000007f8f8f7211 */ /* 0x000fe400078fdaff */
[----:B------:R-:W-:-:S03]  /*4d60*/  IADD3 R140, PT, PT, R127, 0x180, RZ ;  /* 0x000001807f8c7810 */ /* 0x000fc60007ffe0ff */
[----:B------:R-:W-:Y:S02]  /*4d70*/  LEA R88, R48, UR26, 0x2 ;  /* 0x0000001a30587c11 */ /* 0x000fe4000f8e10ff */
[----:B------:R-:W-:Y:S02]  /*4d80*/  LEA R143, R143, UR26, 0x2 ;  /* 0x0000001a8f8f7c11 */ /* 0x000fe4000f8e10ff */
[C---:B------:R-:W-:Y:S02]  /*4d90*/  IADD3 R141, PT, PT, R127.reuse, 0x1a0, RZ ;  /* 0x000001a07f8d7810 */ /* 0x040fe40007ffe0ff */
[C---:B------:R-:W-:Y:S02]  /*4da0*/  IADD3 R160, PT, PT, R127.reuse, 0x1c0, RZ ;  /* 0x000001c07fa07810 */ /* 0x040fe40007ffe0ff */
[----:B------:R-:W-:Y:S02]  /*4db0*/  LEA.HI.SX32 R140, R140, R127, 0x1b ;  /* 0x0000007f8c8c7211 */ /* 0x000fe400078fdaff */
[----:B------:R-:W-:-:S02]  /*4dc0*/  IADD3 R48, PT, PT, R127, 0x1e0, RZ ;  /* 0x000001e07f307810 */ /* 0x000fc40007ffe0ff */
[-C--:B------:R-:W-:Y:S02]  /*4dd0*/  LEA.HI.SX32 R141, R141, R127.reuse, 0x1b ;  /* 0x0000007f8d8d7211 */ /* 0x080fe400078fdaff */
[C---:B------:R-:W-:Y:S02]  /*4de0*/  IADD3 R136, PT, PT, R127.reuse, 0x200, RZ ;  /* 0x000002007f887810 */ /* 0x040fe40007ffe0ff */
[C---:B------:R-:W-:Y:S02]  /*4df0*/  IADD3 R158, PT, PT, R127.reuse, 0x220, RZ ;  /* 0x000002207f9e7810 */ /* 0x040fe40007ffe0ff */
[----:B------:R-:W-:Y:S02]  /*4e00*/  IADD3 R132, PT, PT, R127, 0x240, RZ ;  /* 0x000002407f847810 */ /* 0x000fe40007ffe0ff */
[-C--:B------:R-:W-:Y:S02]  /*4e10*/  LEA.HI.SX32 R137, R160, R127.reuse, 0x1b ;  /* 0x0000007fa0897211 */ /* 0x080fe400078fdaff */
[----:B------:R-:W-:-:S02]  /*4e20*/  LEA.HI.SX32 R48, R48, R127, 0x1b ;  /* 0x0000007f30307211 */ /* 0x000fc400078fdaff */
[----:B------:R-:W-:Y:S02]  /*4e30*/  LEA R141, R141, UR26, 0x2 ;  /* 0x0000001a8d8d7c11 */ /* 0x000fe4000f8e10ff */
[C---:B------:R-:W-:Y:S02]  /*4e40*/  IADD3 R134, PT, PT, R127.reuse, 0x280, RZ ;  /* 0x000002807f867810 */ /* 0x040fe40007ffe0ff */
[-C--:B------:R-:W-:Y:S02]  /*4e50*/  LEA.HI.SX32 R136, R136, R127.reuse, 0x1b ;  /* 0x0000007f88887211 */ /* 0x080fe400078fdaff */
[-C--:B------:R-:W-:Y:S02]  /*4e60*/  LEA.HI.SX32 R131, R158, R127.reuse, 0x1b ;  /* 0x0000007f9e837211 */ /* 0x080fe400078fdaff */
[----:B------:R-:W-:Y:S02]  /*4e70*/  IADD3 R142, PT, PT, R127, 0x2a0, RZ ;  /* 0x000002a07f8e7810 */ /* 0x000fe40007ffe0ff */
[----:B------:R-:W-:-:S02]  /*4e80*/  LEA.HI.SX32 R132, R132, R127, 0x1b ;  /* 0x0000007f84847211 */ /* 0x000fc400078fdaff */
[----:B------:R-:W-:Y:S02]  /*4e90*/  LEA R137, R137, UR26, 0x2 ;  /* 0x0000001a89897c11 */ /* 0x000fe4000f8e10ff */
[C---:B------:R-:W-:Y:S02]  /*4ea0*/  IADD3 R118, PT, PT, R127.reuse, 0x2c0, RZ ;  /* 0x000002c07f767810 */ /* 0x040fe40007ffe0ff */
[C---:B------:R-:W-:Y:S02]  /*4eb0*/  IADD3 R150, PT, PT, R127.reuse, 0x2e0, RZ ;  /* 0x000002e07f967810 */ /* 0x040fe40007ffe0ff */
[----:B------:R-:W-:Y:S02]  /*4ec0*/  LEA.HI.SX32 R134, R134, R127, 0x1b ;  /* 0x0000007f86867211 */ /* 0x000fe400078fdaff */
[C---:B------:R-:W-:Y:S02]  /*4ed0*/  IADD3 R120, PT, PT, R127.reuse, 0x300, RZ ;  /* 0x000003007f787810 */ /* 0x040fe40007ffe0ff */
[----:B------:R-:W-:-:S02]  /*4ee0*/  IADD3 R148, PT, PT, R127, 0x320, RZ ;  /* 0x000003207f947810 */ /* 0x000fc40007ffe0ff */
[-C--:B------:R-:W-:Y:S02]  /*4ef0*/  LEA.HI.SX32 R117, R142, R127.reuse, 0x1b ;  /* 0x0000007f8e757211 */ /* 0x080fe400078fdaff */
[----:B------:R-:W-:Y:S02]  /*4f00*/  LEA R132, R132, UR26, 0x2 ;  /* 0x0000001a84847c11 */ /* 0x000fe4000f8e10ff */
[C---:B------:R-:W-:Y:S02]  /*4f10*/  IADD3 R122, PT, PT, R127.reuse, 0x340, RZ ;  /* 0x000003407f7a7810 */ /* 0x040fe40007ffe0ff */
[-C--:B------:R-:W-:Y:S01]  /*4f20*/  LEA.HI.SX32 R118, R118, R127.reuse, 0x1b ;  /* 0x0000007f76767211 */ /* 0x080fe200078fdaff */
[C---:B------:R-:W-:Y:S01]  /*4f30*/  VIADD R144, R127.reuse, 0x3a0 ;  /* 0x000003a07f907836 */ /* 0x040fe20000000000 */
[----:B------:R-:W-:Y:S02]  /*4f40*/  IADD3 R146, PT, PT, R127, 0x360, RZ ;  /* 0x000003607f927810 */ /* 0x000fe40007ffe0ff */
[----:B------:R-:W-:-:S02]  /*4f50*/  LEA.HI.SX32 R119, R150, R127, 0x1b ;  /* 0x0000007f96777211 */ /* 0x000fc400078fdaff */
[----:B------:R-:W-:Y:S02]  /*4f60*/  LEA R134, R134, UR26, 0x2 ;  /* 0x0000001a86867c11 */ /* 0x000fe4000f8e10ff */
[----:B------:R-:W-:Y:S02]  /*4f70*/  IADD3 R124, PT, PT, R127, 0x380, RZ ;  /* 0x000003807f7c7810 */ /* 0x000fe40007ffe0ff */
[-C--:B------:R-:W-:Y:S02]  /*4f80*/  LEA.HI.SX32 R120, R120, R127.reuse, 0x1b ;  /* 0x0000007f78787211 */ /* 0x080fe400078fdaff */
[-C--:B------:R-:W-:Y:S02]  /*4f90*/  LEA.HI.SX32 R121, R148, R127.reuse, 0x1b ;  /* 0x0000007f94797211 */ /* 0x080fe400078fdaff */
[-C--:B------:R-:W-:Y:S02]  /*4fa0*/  LEA.HI.SX32 R122, R122, R127.reuse, 0x1b ;  /* 0x0000007f7a7a7211 */ /* 0x080fe400078fdaff */
[----:B------:R-:W-:-:S02]  /*4fb0*/  LEA.HI.SX32 R123, R146, R127, 0x1b ;  /* 0x0000007f927b7211 */ /* 0x000fc400078fdaff */
[-C--:B------:R-:W-:Y:S02]  /*4fc0*/  LEA.HI.SX32 R124, R124, R127.reuse, 0x1b ;  /* 0x0000007f7c7c7211 */ /* 0x080fe400078fdaff */
[----:B------:R-:W-:Y:S02]  /*4fd0*/  IADD3 R126, PT, PT, R127, 0x3c0, RZ ;  /* 0x000003c07f7e7810 */ /* 0x000fe40007ffe0ff */
[-C--:B------:R-:W-:Y:S02]  /*4fe0*/  LEA.HI.SX32 R125, R144, R127.reuse, 0x1b ;  /* 0x0000007f907d7211 */ /* 0x080fe400078fdaff */
[----:B------:R-:W-:Y:S02]  /*4ff0*/  LEA R122, R122, UR26, 0x2 ;  /* 0x0000001a7a7a7c11 */ /* 0x000fe4000f8e10ff */
[----:B------:R-:W-:Y:S02]  /*5000*/  LEA.HI.SX32 R126, R126, R127, 0x1b ;  /* 0x0000007f7e7e7211 */ /* 0x000fe400078fdaff */
[----:B------:R-:W-:-:S02]  /*5010*/  SHF.L.U32 R113, R113, 0x5, RZ ;  /* 0x0000000571717819 */ /* 0x000fc400000006ff */
[----:B------:R-:W-:Y:S01]  /*5020*/  LEA R126, R126, UR26, 0x2 ;  /* 0x0000001a7e7e7c11 */ /* 0x000fe2000f8e10ff */
[----:B------:R-:W-:Y:S01]  /*5030*/  USHF.L.U32 UR18, UR6, 0xa, URZ ;  /* 0x0000000a06127899 */ /* 0x000fe200080006ff */
[----:B------:R-:W-:-:S03]  /*5040*/  LEA.HI.SX32 R151, R113, R113, 0x1b ;  /* 0x0000007171977211 */ /* 0x000fc600078fdaff */
[----:B------:R-:W-:Y:S01]  /*5050*/  UIADD3 UR18, UPT, UPT, -UR18, UR43, URZ ;  /* 0x0000002b12127290 */ /* 0x000fe2000fffe1ff */
[----:B------:R-:W-:Y:S01]  /*5060*/  LEA R151, R151, UR26, 0x2 ;  /* 0x0000001a97977c11 */ /* 0x000fe2000f8e10ff */
[----:B---3--:R-:W-:-:S04]  /*5070*/  FMUL.FTZ R46, R41, R69 ;  /* 0x00000045292e7220 */ /* 0x008fc80000410000 */
[----:B------:R-:W-:Y:S01]  /*5080*/  FMUL.RZ R87, R46, 0.15915493667125701904 ;  /* 0x3e22f9832e577820 */ /* 0x000fe2000040c000 */
[----:B------:R-:W-:-:S04]  /*5090*/  LEA.HI.SX32 R46, R127, R127, 0x1b ;  /* 0x0000007f7f2e7211 */ /* 0x000fc800078fdaff */
[----:B------:R-:W-:-:S05]  /*50a0*/  LEA R46, R46, UR26, 0x2 ;  /* 0x0000001a2e2e7c11 */ /* 0x000fca000f8e10ff */
[----:B--2---:R-:W-:Y:S04]  /*50b0*/  STS [R46], R45 ;  /* 0x0000002d2e007388 */ /* 0x004fe80000000800 */
[----:B------:R0:W-:Y:S04]  /*50c0*/  STS [R9+0x80], R50 ;  /* 0x0000803209007388 */ /* 0x0001e80000000800 */
[----:B------:R-:W-:Y:S04]  /*50d0*/  STS [R88+0x100], R51 ;  /* 0x0001003358007388 */ /* 0x000fe80000000800 */
[----:B-----5:R-:W-:Y:S04]  /*50e0*/  STS [R143+0x180], R138 ;  /* 0x0001808a8f007388 */ /* 0x020fe80000000800 */
[----:B----4-:R1:W-:Y:S01]  /*50f0*/  STS [R8+0x200], R139 ;  /* 0x0002008b08007388 */ /* 0x0103e20000000800 */
[----:B0-----:R-:W-:-:S03]  /*5100*/  IADD3 R50, PT, PT, R127, 0x260, RZ ;  /* 0x000002607f327810 */ /* 0x001fc60007ffe0ff */
[----:B------:R-:W-:Y:S04]  /*5110*/  STS [R7+0x280], R42 ;  /* 0x0002802a07007388 */ /* 0x000fe80000000800 */
[----:B------:R0:W-:Y:S01]  /*5120*/  STS [R6+0x300], R135 ;  /* 0x0003008706007388 */ /* 0x0001e20000000800 */
[----:B-1----:R-:W-:-:S03]  /*5130*/  LEA R139, R140, UR26, 0x2 ;  /* 0x0000001a8c8b7c11 */ /* 0x002fc6000f8e10ff */
[----:B------:R-:W-:Y:S04]  /*5140*/  STS [R5+0x380], R128 ;  /* 0x0003808005007388 */ /* 0x000fe80000000800 */
[----:B------:R-:W-:Y:S01]  /*5150*/  STS [R4+0x400], R43 ;  /* 0x0004002b04007388 */ /* 0x000fe20000000800 */
[----:B------:R-:W-:-:S03]  /*5160*/  LEA.HI.SX32 R133, R50, R127, 0x1b ;  /* 0x0000007f32857211 */ /* 0x000fc600078fdaff */
[----:B------:R-:W-:Y:S01]  /*5170*/  STS [R3+0x480], R130 ;  /* 0x0004808203007388 */ /* 0x000fe20000000800 */
[----:B0-----:R-:W-:-:S03]  /*5180*/  LEA R135, R48, UR26, 0x2 ;  /* 0x0000001a30877c11 */ /* 0x001fc6000f8e10ff */
[----:B------:R-:W-:Y:S01]  /*5190*/  STS [R2+0x500], R129 ;  /* 0x0005008102007388 */ /* 0x000fe20000000800 */
[----:B------:R-:W-:-:S03]  /*51a0*/  LEA R143, R136, UR26, 0x2 ;  /* 0x0000001a888f7c11 */ /* 0x000fc6000f8e10ff */
[----:B------:R-:W-:Y:S04]  /*51b0*/  STS [R0+0x580], R115 ;  /* 0x0005807300007388 */ /* 0x000fe80000000800 */
[----:B------:R-:W-:Y:S01]  /*51c0*/  STS [R139+0x600], R116 ;  /* 0x000600748b007388 */ /* 0x000fe20000000800 */
[----:B------:R-:W-:-:S03]  /*51d0*/  LEA R133, R133, UR26, 0x2 ;  /* 0x0000001a85857c11 */ /* 0x000fc6000f8e10ff */
[----:B------:R0:W-:Y:S04]  /*51e0*/  STS [R141+0x680], R114 ;  /* 0x000680728d007388 */ /* 0x0001e80000000800 */
[----:B------:R-:W-:Y:S01]  /*51f0*/  STS [R137+0x700], R44 ;  /* 0x0007002c89007388 */ /* 0x000fe20000000800 */
[----:B0-----:R-:W-:-:S03]  /*5200*/  LEA R114, R131, UR26, 0x2 ;  /* 0x0000001a83727c11 */ /* 0x001fc6000f8e10ff */
[----:B------:R0:W-:Y:S01]  /*5210*/  STS [R135+0x780], R112 ;  /* 0x0007807087007388 */ /* 0x0001e20000000800 */
[----:B------:R-:W-:-:S03]  /*5220*/  LEA R115, R118, UR26, 0x2 ;  /* 0x0000001a76737c11 */ /* 0x000fc6000f8e10ff */
[----:B------:R1:W-:Y:S04]  /*5230*/  STS [R143+0x800], R108 ;  /* 0x0008006c8f007388 */ /* 0x0003e80000000800 */
[----:B------:R2:W-:Y:S01]  /*5240*/  STS [R114+0x880], R109 ;  /* 0x0008806d72007388 */ /* 0x0005e20000000800 */
[----:B0-----:R-:W-:-:S03]  /*5250*/  LEA R112, R119, UR26, 0x2 ;  /* 0x0000001a77707c11 */ /* 0x001fc6000f8e10ff */
[----:B------:R0:W-:Y:S01]  /*5260*/  STS [R132+0x900], R107 ;  /* 0x0009006b84007388 */ /* 0x0001e20000000800 */
[----:B-1----:R-:W-:-:S03]  /*5270*/  LEA R108, R117, UR26, 0x2 ;  /* 0x0000001a756c7c11 */ /* 0x002fc6000f8e10ff */
[----:B------:R1:W-:Y:S01]  /*5280*/  STS [R133+0x980], R106 ;  /* 0x0009806a85007388 */ /* 0x0003e20000000800 */
[----:B--2---:R-:W-:-:S03]  /*5290*/  FMUL.FTZ R109, R41, R62 ;  /* 0x0000003e296d7220 */ /* 0x004fc60000410000 */
[----:B------:R2:W-:Y:S01]  /*52a0*/  STS [R134+0xa00], R105 ;  /* 0x000a006986007388 */ /* 0x0005e20000000800 */
[----:B------:R-:W-:Y:S01]  /*52b0*/  IADD3 R46, PT, PT, R127, 0x3e0, RZ ;  /* 0x000003e07f2e7810 */ /* 0x000fe20007ffe0ff */
[----:B------:R-:W-:Y:S01]  /*52c0*/  FMUL.RZ R114, R109, 0.15915493667125701904 ;  /* 0x3e22f9836d727820 */ /* 0x000fe2000040c000 */
[----:B0-----:R-:W-:Y:S01]  /*52d0*/  LEA R107, R123, UR26, 0x2 ;  /* 0x0000001a7b6b7c11 */ /* 0x001fe2000f8e10ff */
[----:B------:R-:W-:Y:S01]  /*52e0*/  STS [R108+0xa80], R95 ;  /* 0x000a805f6c007388 */ /* 0x000fe20000000800 */
[----:B-1----:R-:W-:-:S03]  /*52f0*/  LEA R106, R120, UR26, 0x2 ;  /* 0x0000001a786a7c11 */ /* 0x002fc6000f8e10ff */
[----:B------:R0:W-:Y:S01]  /*5300*/  STS [R115+0xb00], R104 ;  /* 0x000b006873007388 */ /* 0x0001e20000000800 */
[----:B--2---:R-:W-:-:S03]  /*5310*/  LEA R105, R121, UR26, 0x2 ;  /* 0x0000001a79697c11 */ /* 0x004fc6000f8e10ff */
[----:B------:R-:W-:Y:S01]  /*5320*/  STS [R112+0xb80], R103 ;  /* 0x000b806770007388 */ /* 0x000fe20000000800 */
[----:B------:R-:W-:Y:S02]  /*5330*/  LEA R109, R124, UR26, 0x2 ;  /* 0x0000001a7c6d7c11 */ /* 0x000fe4000f8e10ff */
[----:B------:R-:W-:Y:S01]  /*5340*/  LEA.HI.SX32 R127, R46, R127, 0x1b ;  /* 0x0000007f2e7f7211 */ /* 0x000fe200078fdaff */
[----:B------:R-:W-:Y:S01]  /*5350*/  STS [R106+0xc00], R99 ;  /* 0x000c00636a007388 */ /* 0x000fe20000000800 */
[----:B0-----:R-:W-:-:S03]  /*5360*/  LEA R104, R125, UR26, 0x2 ;  /* 0x0000001a7d687c11 */ /* 0x001fc6000f8e10ff */
[----:B------:R-:W-:Y:S01]  /*5370*/  STS [R105+0xc80], R102 ;  /* 0x000c806669007388 */ /* 0x000fe20000000800 */
[----:B------:R-:W-:-:S03]  /*5380*/  LEA R95, R127, UR26, 0x2 ;  /* 0x0000001a7f5f7c11 */ /* 0x000fc6000f8e10ff */
[----:B------:R-:W-:Y:S04]  /*5390*/  STS [R122+0xd00], R101 ;  /* 0x000d00657a007388 */ /* 0x000fe80000000800 */
[----:B------:R-:W-:Y:S01]  /*53a0*/  STS [R107+0xd80], R100 ;  /* 0x000d80646b007388 */ /* 0x000fe20000000800 */
[----:B------:R-:W-:-:S03]  /*53b0*/  SHF.L.U32 R119, R82, 0x4, RZ ;  /* 0x0000000452777819 */ /* 0x000fc600000006ff */
[----:B------:R-:W-:Y:S04]  /*53c0*/  STS [R109+0xe00], R98 ;  /* 0x000e00626d007388 */ /* 0x000fe80000000800 */
[----:B------:R0:W-:Y:S04]  /*53d0*/  STS [R104+0xe80], R93 ;  /* 0x000e805d68007388 */ /* 0x0001e80000000800 */
[----:B------:R-:W-:Y:S01]  /*53e0*/  STS [R126+0xf00], R97 ;  /* 0x000f00617e007388 */ /* 0x000fe20000000800 */
[----:B0-----:R-:W-:-:S03]  /*53f0*/  FMUL.FTZ R93, R41, R60 ;  /* 0x0000003c295d7220 */ /* 0x001fc60000410000 */
[----:B------:R0:W-:Y:S01]  /*5400*/  STS [R95+0xf80], R96 ;  /* 0x000f80605f007388 */ /* 0x0001e20000000800 */
[----:B------:R-:W-:Y:S01]  /*5410*/  NOP ;  /* 0x0000000000007918 */ /* 0x000fe20000000000 */
[----:B------:R-:W-:Y:S01]  /*5420*/  FMUL.RZ R104, R93, 0.15915493667125701904 ;  /* 0x3e22f9835d687820 */ /* 0x000fe2000040c000 */
[C---:B------:R-:W-:Y:S01]  /*5430*/  IADD3 R93, PT, PT, R119.reuse, 0x1, RZ ;  /* 0x00000001775d7810 */ /* 0x040fe20007ffe0ff */
[----:B------:R-:W-:Y:S01]  /*5440*/  LDS R99, [R151] ;  /* 0x0000000097637984 */ /* 0x000fe20000000800 */
[----:B0-----:R-:W-:Y:S02]  /*5450*/  IADD3 R95, PT, PT, R119, 0x2, RZ ;  /* 0x00000002775f7810 */ /* 0x001fe40007ffe0ff */
[----:B------:R-:W-:Y:S01]  /*5460*/  ISETP.GE.U32.AND P4, PT, R93, UR18, PT ;  /* 0x000000125d007c0c */ /* 0x000fe2000bf86070 */
[-C--:B------:R-:W-:Y:S01]  /*5470*/  FMUL.FTZ R47, R41, R68.reuse ;  /* 0x00000044292f7220 */ /* 0x080fe20000410000 */
[----:B------:R-:W-:Y:S01]  /*5480*/  ISETP.GE.U32.AND P3, PT, R95, UR18, PT ;  /* 0x000000125f007c0c */ /* 0x000fe2000bf66070 */
[----:B------:R-:W-:Y:S04]  /*5490*/  LDS R93, [R151+0x10] ;  /* 0x00001000975d7984 */ /* 0x000fe80000000800 */
[----:B------:R-:W0:Y:S01]  /*54a0*/  LDS R95, [R151+0x14] ;  /* 0x00001400975f7984 */ /* 0x000e220000000800 */
[----:B------:R-:W-:Y:S01]  /*54b0*/  FMUL.FTZ R40, R40, 1.4426950216293334961 ;  /* 0x3fb8aa3b28287820 */ /* 0x000fe20000410000 */
[----:B------:R-:W-:Y:S01]  /*54c0*/  FMUL.RZ R49, R47, 0.15915493667125701904 ;  /* 0x3e22f9832f317820 */ /* 0x000fe2000040c000 */
[----:B------:R-:W-:Y:S01]  /*54d0*/  FMUL.FTZ R47, R41, R67 ;  /* 0x00000043292f7220 */ /* 0x000fe20000410000 */
[----:B------:R-:W1:Y:S01]  /*54e0*/  MUFU.SIN R94, R87 ;  /* 0x00000057005e7308 */ /* 0x000e620000000400 */
[C---:B------:R-:W-:Y:S01]  /*54f0*/  FMUL.FTZ R111, R40.reuse, R69 ;  /* 0x00000045286f7220 */ /* 0x040fe20000410000 */
[----:B------:R-:W-:Y:S01]  /*5500*/  FMUL.FTZ R92, R40, R68 ;  /* 0x00000044285c7220 */ /* 0x000fe20000410000 */
[----:B------:R-:W-:-:S05]  /*5510*/  FMUL.RZ R47, R47, 0.15915493667125701904 ;  /* 0x3e22f9832f2f7820 */ /* 0x000fca000040c000 */
[----:B------:R2:W-:Y:S01]  /*5520*/  MUFU.COS R110, R87 ;  /* 0x00000057006e7308 */ /* 0x0005e20000000000 */
[C---:B------:R-:W-:Y:S01]  /*5530*/  FMUL.FTZ R45, R41.reuse, R66 ;  /* 0x00000042292d7220 */ /* 0x040fe20000410000 */
[----:B------:R-:W-:Y:S01]  /*5540*/  FMUL.FTZ R142, R41, R65 ;  /* 0x00000041298e7220 */ /* 0x000fe20000410000 */
[C---:B------:R-:W-:Y:S01]  /*5550*/  IADD3 R96, PT, PT, R119.reuse, 0x3, RZ ;  /* 0x0000000377607810 */ /* 0x040fe20007ffe0ff */
[----:B------:R-:W3:Y:S04]  /*5560*/  LDS R101, [R151+0x4] ;  /* 0x0000040097657984 */ /* 0x000ee80000000800 */
[----:B------:R-:W4:Y:S01]  /*5570*/  MUFU.SIN R89, R49 ;  /* 0x0000003100597308 */ /* 0x000f220000000400 */
[----:B--2---:R-:W-:Y:S01]  /*5580*/  FMUL.FTZ R87, R40, R67 ;  /* 0x0000004328577220 */ /* 0x004fe20000410000 */
[----:B------:R-:W2:Y:S01]  /*5590*/  LDS R100, [R151+0xc] ;  /* 0x00000c0097647984 */ /* 0x000ea20000000800 */
[----:B------:R-:W-:-:S03]  /*55a0*/  ISETP.GE.U32.AND P5, PT, R119, UR18, PT ;  /* 0x0000001277007c0c */ /* 0x000fc6000bfa6070 */
[----:B------:R-:W5:Y:S02]  /*55b0*/  LDS R98, [R151+0x8] ;  /* 0x0000080097627984 */ /* 0x000f640000000800 */
[----:B------:R-:W1:Y:S01]  /*55c0*/  MUFU.EX2 R111, R111 ;  /* 0x0000006f006f7308 */ /* 0x000e620000000800 */
[C---:B------:R-:W-:Y:S01]  /*55d0*/  FMUL.FTZ R103, R41.reuse, R61 ;  /* 0x0000003d29677220 */ /* 0x040fe20000410000 */
[----:B------:R-:W-:Y:S01]  /*55e0*/  FMUL.FTZ R128, R41, R63 ;  /* 0x0000003f29807220 */ /* 0x000fe20000410000 */
[----:B------:R-:W-:Y:S01]  /*55f0*/  LDS R136, [R151+0x3c] ;  /* 0x00003c0097887984 */ /* 0x000fe20000000800 */
[----:B------:R-:W4:Y:S04]  /*5600*/  MUFU.EX2 R92, R92 ;  /* 0x0000005c005c7308 */ /* 0x000f280000000800 */
[----:B------:R-:W-:Y:S01]  /*5610*/  MUFU.SIN R120, R114 ;  /* 0x0000007200787308 */ /* 0x000fe20000000400 */
[----:B------:R-:W-:-:S07]  /*5620*/  FMUL.RZ R45, R45, 0.15915493667125701904 ;  /* 0x3e22f9832d2d7820 */ /* 0x000fce000040c000 */
[----:B------:R-:W-:Y:S01]  /*5630*/  MUFU.COS R121, R114 ;  /* 0x0000007200797308 */ /* 0x000fe20000000000 */
[----:B------:R-:W-:Y:S01]  /*5640*/  FMUL.FTZ R144, R41, R64 ;  /* 0x0000004029907220 */ /* 0x000fe20000410000 */
[----:B------:R-:W-:Y:S01]  /*5650*/  IADD3 R97, PT, PT, R119, 0x4, RZ ;  /* 0x0000000477617810 */ /* 0x000fe20007ffe0ff */
[----:B------:R-:W-:Y:S01]  /*5660*/  FMUL.FTZ R102, R41, R59 ;  /* 0x0000003b29667220 */ /* 0x000fe20000410000 */
[----:B------:R-:W-:Y:S04]  /*5670*/  LDS R141, [R151+0x60] ;  /* 0x00006000978d7984 */ /* 0x000fe80000000800 */
[----:B------:R-:W0:Y:S01]  /*5680*/  MUFU.COS R91, R49 ;  /* 0x00000031005b7308 */ /* 0x000e220000000000 */
[----:B------:R-:W-:Y:S04]  /*5690*/  LDS R145, [R151+0x68] ;  /* 0x0000680097917984 */ /* 0x000fe80000000800 */
[----:B------:R-:W-:Y:S03]  /*56a0*/  LDS R150, [R151+0x7c] ;  /* 0x00007c0097967984 */ /* 0x000fe60000000800 */
[----:B------:R-:W3:Y:S01]  /*56b0*/  MUFU.SIN R90, R47 ;  /* 0x0000002f005a7308 */ /* 0x000ee20000000400 */
[----:B------:R-:W-:Y:S01]  /*56c0*/  FMUL.FTZ R51, R40, R66 ;  /* 0x0000004228337220 */ /* 0x000fe20000410000 */
[----:B------:R-:W-:-:S06]  /*56d0*/  FMUL.RZ R142, R142, 0.15915493667125701904 ;  /* 0x3e22f9838e8e7820 */ /* 0x000fcc000040c000 */
[----:B------:R1:W2:Y:S08]  /*56e0*/  MUFU.COS R88, R47 ;  /* 0x0000002f00587308 */ /* 0x0002b00000000000 */
[----:B------:R-:W3:Y:S01]  /*56f0*/  MUFU.EX2 R87, R87 ;  /* 0x0000005700577308 */ /* 0x000ee20000000800 */
[----:B-1----:R-:W-:Y:S01]  /*5700*/  FMUL.FTZ R47, R40, R65 ;  /* 0x00000041282f7220 */ /* 0x002fe20000410000 */
[----:B------:R-:W-:-:S02]  /*5710*/  FMUL.FTZ R94, R111, R94 ;  /* 0x0000005e6f5e7220 */ /* 0x000fc40000410000 */
[----:B------:R-:W1:Y:S01]  /*5720*/  MUFU.SIN R49, R45 ;  /* 0x0000002d00317308 */ /* 0x000e620000000400 */
[----:B----4-:R-:W-:-:S07]  /*5730*/  FMUL.FTZ R89, R92, R89 ;  /* 0x000000595c597220 */ /* 0x010fce0000410000 */
[----:B------:R-:W4:Y:S01]  /*5740*/  MUFU.COS R50, R45 ;  /* 0x0000002d00327308 */ /* 0x000f220000000000 */
[----:B------:R-:W-:Y:S01]  /*5750*/  ISETP.GE.U32.AND P2, PT, R96, UR18, PT ;  /* 0x0000001260007c0c */ /* 0x000fe2000bf46070 */
[----:B------:R-:W-:Y:S01]  /*5760*/  FMUL.FTZ R110, R111, R110 ;  /* 0x0000006e6f6e7220 */ /* 0x000fe20000410000 */
[----:B------:R-:W-:Y:S01]  /*5770*/  FSEL R118, R94, RZ, !P5 ;  /* 0x000000ff5e767208 */ /* 0x000fe20006800000 */
[----:B------:R-:W5:Y:S04]  /*5780*/  LDS R96, [R151+0x1c] ;  /* 0x00001c0097607984 */ /* 0x000f680000000800 */
[----:B------:R-:W4:Y:S01]  /*5790*/  MUFU.COS R46, R142 ;  /* 0x0000008e002e7308 */ /* 0x000f220000000000 */
[----:B------:R-:W5:Y:S01]  /*57a0*/  LDS R94, [R151+0x18] ;  /* 0x00001800975e7984 */ /* 0x000f620000000800 */
[----:B0-----:R-:W-:Y:S01]  /*57b0*/  FMUL.FTZ R111, R92, R91 ;  /* 0x0000005b5c6f7220 */ /* 0x001fe20000410000 */
[----:B------:R-:W-:Y:S01]  /*57c0*/  FSEL R114, R89, RZ, !P4 ;  /* 0x000000ff59727208 */ /* 0x000fe20006000000 */
[C---:B---3--:R-:W-:Y:S01]  /*57d0*/  FMUL.FTZ R90, R87.reuse, R90 ;  /* 0x0000005a575a7220 */ /* 0x048fe20000410000 */
[----:B------:R-:W0:Y:S03]  /*57e0*/  LDS R91, [R151+0x24] ;  /* 0x00002400975b7984 */ /* 0x000e260000000800 */
[----:B------:R-:W1:Y:S01]  /*57f0*/  MUFU.EX2 R51, R51 ;  /* 0x0000003300337308 */ /* 0x000e620000000800 */
[----:B------:R-:W3:Y:S03]  /*5800*/  LDS R89, [R151+0x20] ;  /* 0x0000200097597984 */ /* 0x000ee60000000800 */
[----:B------:R-:W5:Y:S01]  /*5810*/  MUFU.EX2 R47, R47 ;  /* 0x0000002f002f7308 */ /* 0x000f620000000800 */
[----:B--2---:R-:W-:Y:S01]  /*5820*/  FMUL.FTZ R107, R87, R88 ;  /* 0x00000058576b7220 */ /* 0x004fe20000410000 */
[C---:B------:R-:W-:Y:S01]  /*5830*/  FMUL.FTZ R95, R12.reuse, R95 ;  /* 0x0000005f0c5f7220 */ /* 0x040fe20000410000 */
[----:B------:R-:W-:Y:S01]  /*5840*/  FMUL.FTZ R93, R12, R93 ;  /* 0x0000005d0c5d7220 */ /* 0x000fe20000410000 */
[----:B------:R-:W-:Y:S01]  /*5850*/  FSEL R115, R110, 1, !P5 ;  /* 0x3f8000006e737808 */ /* 0x000fe20006800000 */
[----:B------:R-:W-:Y:S01]  /*5860*/  FMUL.RZ R103, R103, 0.15915493667125701904 ;  /* 0x3e22f98367677820 */ /* 0x000fe2000040c000 */
[----:B------:R-:W-:Y:S01]  /*5870*/  IADD3 R87, PT, PT, R119, 0x7, RZ ;  /* 0x0000000777577810 */ /* 0x000fe20007ffe0ff */
[----:B------:R-:W-:Y:S01]  /*5880*/  LDS R88, [R151+0x28] ;  /* 0x0000280097587984 */ /* 0x000fe20000000800 */
[----:B------:R-:W-:Y:S01]  /*5890*/  FSEL R110, R90, RZ, !P3 ;  /* 0x000000ff5a6e7208 */ /* 0x000fe20005800000 */
[----:B------:R-:W-:Y:S01]  /*58a0*/  FMUL.RZ R116, R128, 0.15915493667125701904 ;  /* 0x3e22f98380747820 */ /* 0x000fe2000040c000 */
[----:B------:R-:W-:Y:S01]  /*58b0*/  FMUL.FTZ R99, R10, R99 ;  /* 0x000000630a637220 */ /* 0x000fe20000410000 */
[----:B------:R-:W2:Y:S01]  /*58c0*/  LDS R90, [R151+0x2c] ;  /* 0x00002c00975a7984 */ /* 0x000ea20000000800 */
[----:B------:R-:W-:Y:S01]  /*58d0*/  FSEL R109, R95, RZ, !P3 ;  /* 0x000000ff5f6d7208 */ /* 0x000fe20005800000 */
[----:B------:R-:W-:Y:S01]  /*58e0*/  MUFU.SIN R124, R103 ;  /* 0x00000067007c7308 */ /* 0x000fe20000000400 */
[----:B------:R-:W-:-:S02]  /*58f0*/  FSEL R108, R93, RZ, !P3 ;  /* 0x000000ff5d6c7208 */ /* 0x000fc40005800000 */
[----:B------:R-:W-:Y:S01]  /*5900*/  FSEL R107, R107, 1, !P3 ;  /* 0x3f8000006b6b7808 */ /* 0x000fe20005800000 */
[----:B-1----:R-:W-:Y:S01]  /*5910*/  FMUL.FTZ R49, R51, R49 ;  /* 0x0000003133317220 */ /* 0x002fe20000410000 */
[----:B------:R-:W-:Y:S02]  /*5920*/  ISETP.GE.U32.AND P3, PT, R87, UR18, PT ;  /* 0x0000001257007c0c */ /* 0x000fe4000bf66070 */
[----:B------:R-:W1:Y:S01]  /*5930*/  LDS R87, [R151+0x34] ;  /* 0x0000340097577984 */ /* 0x000e620000000800 */
[----:B------:R4:W-:Y:S08]  /*5940*/  MUFU.COS R130, R103 ;  /* 0x0000006700827308 */ /* 0x0009f00000000000 */
[----:B------:R-:W-:Y:S01]  /*5950*/  MUFU.SIN R44, R116 ;  /* 0x00000074002c7308 */ /* 0x000fe20000000400 */
[----:B----4-:R-:W-:-:S02]  /*5960*/  FMUL.FTZ R103, R51, R50 ;  /* 0x0000003233677220 */ /* 0x010fc40000410000 */
[----:B------:R-:W4:Y:S05]  /*5970*/  LDS R51, [R151+0x30] ;  /* 0x0000300097337984 */ /* 0x000f2a0000000800 */
[----:B------:R5:W-:Y:S02]  /*5980*/  MUFU.COS R128, R116 ;  /* 0x0000007400807308 */ /* 0x000be40000000000 */
[----:B-----5:R-:W-:Y:S01]  /*5990*/  FSEL R116, R99, RZ, !P5 ;  /* 0x000000ff63747208 */ /* 0x020fe20006800000 */
[----:B------:R-:W-:Y:S02]  /*59a0*/  FMUL.FTZ R99, R47, R46 ;  /* 0x0000002e2f637220 */ /* 0x000fe40000410000 */
[----:B------:R-:W5:Y:S03]  /*59b0*/  LDS R46, [R151+0x38] ;  /* 0x00003800972e7984 */ /* 0x000f660000000800 */
[----:B------:R-:W-:Y:S01]  /*59c0*/  MUFU.SIN R45, R142 ;  /* 0x0000008e002d7308 */ /* 0x000fe20000000400 */
[----:B------:R-:W-:Y:S01]  /*59d0*/  FMUL.RZ R144, R144, 0.15915493667125701904 ;  /* 0x3e22f98390907820 */ /* 0x000fe2000040c000 */
[C---:B------:R-:W-:Y:S01]  /*59e0*/  FMUL.FTZ R48, R40.reuse, R64 ;  /* 0x0000004028307220 */ /* 0x040fe20000410000 */
[----:B------:R-:W-:-:S05]  /*59f0*/  FMUL.FTZ R129, R40, R63 ;  /* 0x0000003f28817220 */ /* 0x000fca0000410000 */
[----:B------:R-:W-:Y:S01]  /*5a00*/  MUFU.SIN R42, R144 ;  /* 0x00000090002a7308 */ /* 0x000fe20000000400 */
[----:B------:R-:W-:-:S07]  /*5a10*/  FMUL.FTZ R101, R10, R101 ;  /* 0x000000650a657220 */ /* 0x000fce0000410000 */
[----:B------:R-:W2:Y:S01]  /*5a20*/  MUFU.COS R43, R144 ;  /* 0x00000090002b7308 */ /* 0x000ea20000000000 */
[C---:B------:R-:W-:Y:S01]  /*5a30*/  FMUL.FTZ R100, R11.reuse, R100 ;  /* 0x000000640b647220 */ /* 0x040fe20000410000 */
[----:B------:R-:W-:Y:S01]  /*5a40*/  FMUL.FTZ R98, R11, R98 ;  /* 0x000000620b627220 */ /* 0x000fe20000410000 */
[----:B------:R-:W-:Y:S01]  /*5a50*/  FMUL.FTZ R123, R40, R62 ;  /* 0x0000003e287b7220 */ /* 0x000fe20000410000 */
[----:B------:R-:W-:-:S04]  /*5a60*/  ISETP.GE.U32.AND P6, PT, R97, UR18, PT ;  /* 0x0000001261007c0c */ /* 0x000fc8000bfc6070 */
[----:B------:R-:W2:Y:S01]  /*5a70*/  MUFU.EX2 R48, R48 ;  /* 0x0000003000307308 */ /* 0x000ea20000000800 */
[----:B------:R-:W-:Y:S01]  /*5a80*/  FMUL.RZ R102, R102, 0.15915493667125701904 ;  /* 0x3e22f98366667820 */ /* 0x000fe2000040c000 */
[C---:B------:R-:W-:Y:S02]  /*5a90*/  IADD3 R97, PT, PT, R119.reuse, 0x5, RZ ;  /* 0x0000000577617810 */ /* 0x040fe40007ffe0ff */
[----:B------:R-:W-:Y:S01]  /*5aa0*/  IADD3 R92, PT, PT, R119, 0x6, RZ ;  /* 0x00000006775c7810 */ /* 0x000fe20007ffe0ff */
[----:B------:R-:W5:Y:S01]  /*5ab0*/  MUFU.EX2 R129, R129 ;  /* 0x0000008100817308 */ /* 0x000f620000000800 */
[----:B------:R-:W-:Y:S01]  /*5ac0*/  FSEL R117, R101, RZ, !P5 ;  /* 0x000000ff65757208 */ /* 0x000fe20006800000 */
[C---:B------:R-:W-:Y:S01]  /*5ad0*/  FMUL.FTZ R96, R13.reuse, R96 ;  /* 0x000000600d607220 */ /* 0x040fe20000410000 */
[----:B------:R-:W-:Y:S01]  /*5ae0*/  FSEL R113, R100, RZ, !P4 ;  /* 0x000000ff64717208 */ /* 0x000fe20006000000 */
[----:B------:R-:W-:Y:S01]  /*5af0*/  MUFU.SIN R131, R102 ;  /* 0x0000006600837308 */ /* 0x000fe20000000400 */
[----:B------:R-:W-:Y:S01]  /*5b00*/  FSEL R112, R98, RZ, !P4 ;  /* 0x000000ff62707208 */ /* 0x000fe20006000000 */
[----:B------:R-:W-:Y:S01]  /*5b10*/  FMUL.FTZ R94, R13, R94 ;  /* 0x0000005e0d5e7220 */ /* 0x000fe20000410000 */
[----:B------:R-:W-:Y:S01]  /*5b20*/  FSEL R111, R111, 1, !P4 ;  /* 0x3f8000006f6f7808 */ /* 0x000fe20006000000 */
[C---:B0-----:R-:W-:Y:S01]  /*5b30*/  FMUL.FTZ R91, R14.reuse, R91 ;  /* 0x0000005b0e5b7220 */ /* 0x041fe20000410000 */
[----:B------:R-:W-:Y:S01]  /*5b40*/  ISETP.GE.U32.AND P5, PT, R97, UR18, PT ;  /* 0x0000001261007c0c */ /* 0x000fe2000bfa6070 */
[----:B---3--:R-:W-:Y:S01]  /*5b50*/  FMUL.FTZ R89, R14, R89 ;  /* 0x000000590e597220 */ /* 0x008fe20000410000 */
[----:B------:R-:W-:Y:S01]  /*5b60*/  ISETP.GE.U32.AND P4, PT, R92, UR18, PT ;  /* 0x000000125c007c0c */ /* 0x000fe2000bf86070 */
[----:B------:R0:W-:Y:S01]  /*5b70*/  MUFU.COS R132, R102 ;  /* 0x0000006600847308 */ /* 0x0001e20000000000 */
[----:B------:R-:W-:Y:S01]  /*5b80*/  FMUL.FTZ R97, R41, R58 ;  /* 0x0000003a29617220 */ /* 0x000fe20000410000 */
[----:B------:R-:W-:Y:S01]  /*5b90*/  IADD3 R92, PT, PT, R119, 0x8, RZ ;  /* 0x00000008775c7810 */ /* 0x000fe20007ffe0ff */
[----:B--2---:R-:W-:Y:S01]  /*5ba0*/  FMUL.FTZ R95, R48, R43 ;  /* 0x0000002b305f7220 */ /* 0x004fe20000410000 */
[----:B------:R-:W-:Y:S01]  /*5bb0*/  FSEL R106, R49, RZ, !P2 ;  /* 0x000000ff316a7208 */ /* 0x000fe20005000000 */
[----:B------:R-:W-:Y:S01]  /*5bc0*/  FMUL.FTZ R90, R15, R90 ;  /* 0x0000005a0f5a7220 */ /* 0x000fe20000410000 */
[----:B------:R-:W-:-:S02]  /*5bd0*/  FSEL R103, R103, 1, !P2 ;  /* 0x3f80000067677808 */ /* 0x000fc40005000000 */
[----:B------:R-:W-:Y:S01]  /*5be0*/  MUFU.SIN R126, R104 ;  /* 0x00000068007e7308 */ /* 0x000fe20000000400 */
[----:B0-----:R-:W-:Y:S01]  /*5bf0*/  FMUL.FTZ R102, R47, R45 ;  /* 0x0000002d2f667220 */ /* 0x001fe20000410000 */
[----:B------:R-:W-:Y:S01]  /*5c00*/  IADD3 R47, PT, PT, R119, 0x9, RZ ;  /* 0x00000009772f7810 */ /* 0x000fe20007ffe0ff */
[----:B------:R-:W-:Y:S01]  /*5c10*/  FMUL.RZ R97, R97, 0.15915493667125701904 ;  /* 0x3e22f98361617820 */ /* 0x000fe2000040c000 */
[----:B------:R-:W-:Y:S01]  /*5c20*/  FSEL R105, R96, RZ, !P2 ;  /* 0x000000ff60697208 */ /* 0x000fe20005000000 */
[----:B------:R-:W-:-:S03]  /*5c30*/  FMUL.FTZ R88, R15, R88 ;  /* 0x000000580f587220 */ /* 0x000fc60000410000 */
[----:B------:R0:W2:Y:S01]  /*5c40*/  MUFU.COS R122, R104 ;  /* 0x00000068007a7308 */ /* 0x0000a20000000000 */
[----:B------:R-:W-:Y:S01]  /*5c50*/  FSEL R102, R102, RZ, !P6 ;  /* 0x000000ff66667208 */ /* 0x000fe20007000000 */
[----:B------:R-:W-:Y:S01]  /*5c60*/  FMUL.FTZ R98, R48, R42 ;  /* 0x0000002a30627220 */ /* 0x000fe20000410000 */
[----:B------:R-:W-:Y:S01]  /*5c70*/  FSEL R101, R91, RZ, !P6 ;  /* 0x000000ff5b657208 */ /* 0x000fe20007000000 */
[C---:B------:R-:W-:Y:S01]  /*5c80*/  FMUL.FTZ R125, R40.reuse, R60 ;  /* 0x0000003c287d7220 */ /* 0x040fe20000410000 */
[----:B------:R-:W-:Y:S01]  /*5c90*/  FMUL.FTZ R93, R40, R58 ;  /* 0x0000003a285d7220 */ /* 0x000fe20000410000 */
[C---:B-1----:R-:W-:Y:S01]  /*5ca0*/  FMUL.FTZ R87, R16.reuse, R87 ;  /* 0x0000005710577220 */ /* 0x042fe20000410000 */
[----:B----4-:R-:W-:Y:S01]  /*5cb0*/  FMUL.FTZ R51, R16, R51 ;  /* 0x0000003310337220 */ /* 0x010fe20000410000 */
[----:B------:R-:W1:Y:S01]  /*5cc0*/  MUFU.EX2 R123, R123 ;  /* 0x0000007b007b7308 */ /* 0x000e620000000800 */
[----:B0-----:R-:W-:Y:S01]  /*5cd0*/  FSEL R104, R94, RZ, !P2 ;  /* 0x000000ff5e687208 */ /* 0x001fe20005000000 */
[----:B-----5:R-:W-:Y:S01]  /*5ce0*/  FMUL.FTZ R46, R17, R46 ;  /* 0x0000002e112e7220 */ /* 0x020fe20000410000 */
[----:B------:R-:W-:Y:S01]  /*5cf0*/  ISETP.GE.U32.AND P2, PT, R92, UR18, PT ;  /* 0x000000125c007c0c */ /* 0x000fe2000bf46070 */
[----:B------:R-:W-:Y:S01]  /*5d00*/  FMUL.FTZ R92, R41, R57 ;  /* 0x00000039295c7220 */ /* 0x000fe20000410000 */
[----:B------:R-:W-:Y:S01]  /*5d10*/  FSEL R100, R89, RZ, !P6 ;  /* 0x000000ff59647208 */ /* 0x000fe20007000000 */
[C---:B------:R-:W-:Y:S01]  /*5d20*/  FMUL.FTZ R127, R40.reuse, R61 ;  /* 0x0000003d287f7220 */ /* 0x040fe20000410000 */
[----:B------:R-:W-:Y:S01]  /*5d30*/  FSEL R99, R99, 1, !P6 ;  /* 0x3f80000063637808 */ /* 0x000fe20007000000 */
[C---:B------:R-:W-:Y:S01]  /*5d40*/  FMUL.FTZ R133, R40.reuse, R59 ;  /* 0x0000003b28857220 */ /* 0x040fe20000410000 */
[----:B------:R-:W-:Y:S01]  /*5d50*/  ISETP.GE.U32.AND P6, PT, R47, UR18, PT ;  /* 0x000000122f007c0c */ /* 0x000fe2000bfc6070 */
[----:B------:R-:W-:Y:S01]  /*5d60*/  FMUL.FTZ R148, R40, R54 ;  /* 0x0000003628947220 */ /* 0x000fe20000410000 */
[----:B------:R-:W-:Y:S01]  /*5d70*/  IADD3 R47, PT, PT, R119, 0xa, RZ ;  /* 0x0000000a772f7810 */ /* 0x000fe20007ffe0ff */
[----:B------:R-:W-:Y:S01]  /*5d80*/  MUFU.SIN R134, R97 ;  /* 0x0000006100867308 */ /* 0x000fe20000000400 */
[----:B------:R-:W-:Y:S01]  /*5d90*/  FMUL.RZ R92, R92, 0.15915493667125701904 ;  /* 0x3e22f9835c5c7820 */ /* 0x000fe2000040c000 */
[----:B------:R-:W-:Y:S01]  /*5da0*/  FSEL R98, R98, RZ, !P5 ;  /* 0x000000ff62627208 */ /* 0x000fe20006800000 */
[C---:B------:R-:W-:Y:S01]  /*5db0*/  FMUL.FTZ R91, R129.reuse, R128 ;  /* 0x00000080815b7220 */ /* 0x040fe20000410000 */
[----:B------:R-:W-:Y:S01]  /*5dc0*/  FSEL R96, R88, RZ, !P5 ;  /* 0x000000ff58607208 */ /* 0x000fe20006800000 */
[----:B------:R-:W-:Y:S01]  /*5dd0*/  FMUL.FTZ R44, R129, R44 ;  /* 0x0000002c812c7220 */ /* 0x000fe20000410000 */
[----:B------:R-:W-:Y:S01]  /*5de0*/  FSEL R95, R95, 1, !P5 ;  /* 0x3f8000005f5f7808 */ /* 0x000fe20006800000 */
[----:B------:R-:W-:Y:S01]  /*5df0*/  LDS R144, [R151+0x6c] ;  /* 0x00006c0097907984 */ /* 0x000fe20000000800 */
[----:B------:R0:W3:Y:S01]  /*5e00*/  MUFU.COS R50, R97 ;  /* 0x0000006100327308 */ /* 0x0000e20000000000 */
[----:B------:R-:W-:Y:S01]  /*5e10*/  FMUL.FTZ R48, R41, R56 ;  /* 0x0000003829307220 */ /* 0x000fe20000410000 */
[----:B------:R-:W-:Y:S01]  /*5e20*/  FSEL R94, R44, RZ, !P4 ;  /* 0x000000ff2c5e7208 */ /* 0x000fe20006000000 */
[----:B------:R-:W-:Y:S01]  /*5e30*/  FMUL.FTZ R89, R17, R136 ;  /* 0x0000008811597220 */ /* 0x000fe20000410000 */
[----:B------:R-:W-:-:S02]  /*5e40*/  FSEL R91, R91, 1, !P4 ;  /* 0x3f8000005b5b7808 */ /* 0x000fc40006000000 */
[----:B0-----:R-:W-:Y:S02]  /*5e50*/  FSEL R97, R90, RZ, !P5 ;  /* 0x000000ff5a617208 */ /* 0x001fe40006800000 */
[----:B------:R-:W-:Y:S01]  /*5e60*/  ISETP.GE.U32.AND P5, PT, R47, UR18, PT ;  /* 0x000000122f007c0c */ /* 0x000fe2000bfa6070 */
[----:B------:R0:W-:Y:S01]  /*5e70*/  MUFU.EX2 R49, R93 ;  /* 0x0000005d00317308 */ /* 0x0001e20000000800 */
[----:B------:R-:W-:Y:S01]  /*5e80*/  IADD3 R47, PT, PT, R119, 0xb, RZ ;  /* 0x0000000b772f7810 */ /* 0x000fe20007ffe0ff */
[----:B-1----:R-:W-:Y:S02]  /*5e90*/  FMUL.FTZ R90, R123, R120 ;  /* 0x000000787b5a7220 */ /* 0x002fe40000410000 */
[----:B------:R-:W2:Y:S01]  /*5ea0*/  MUFU.EX2 R125, R125 ;  /* 0x0000007d007d7308 */ /* 0x000ea20000000800 */
[----:B------:R-:W-:-:S03]  /*5eb0*/  FMUL.RZ R128, R48, 0.15915493667125701904 ;  /* 0x3e22f98330807820 */ /* 0x000fc6000040c000 */
[----:B------:R-:W-:Y:S01]  /*5ec0*/  MUFU.SIN R45, R92 ;  /* 0x0000005c002d7308 */ /* 0x000fe20000000400 */
[----:B0-----:R-:W-:Y:S01]  /*5ed0*/  FSEL R93, R87, RZ, !P4 ;  /* 0x000000ff575d7208 */ /* 0x001fe20006000000 */
[----:B------:R-:W-:Y:S01]  /*5ee0*/  FMUL.FTZ R87, R123, R121 ;  /* 0x000000797b577220 */ /* 0x000fe20000410000 */
[----:B------:R-:W-:Y:S01]  /*5ef0*/  FMUL.FTZ R48, R41, R55 ;  /* 0x0000003729307220 */ /* 0x000fe20000410000 */
[----:B------:R-:W-:-:S04]  /*5f00*/  FSEL R88, R46, RZ, !P3 ;  /* 0x000000ff2e587208 */ /* 0x000fc80005800000 */
[----:B------:R0:W1:Y:S01]  /*5f10*/  MUFU.COS R42, R92 ;  /* 0x0000005c002a7308 */ /* 0x0000620000000000 */
[----:B------:R-:W-:Y:S01]  /*5f20*/  FMUL.FTZ R46, R118, R114 ;  /* 0x00000072762e7220 */ /* 0x000fe20000410000 */
[----:B------:R-:W-:Y:S02]  /*5f30*/  FSEL R90, R90, RZ, !P3 ;  /* 0x000000ff5a5a7208 */ /* 0x000fe40005800000 */
[----:B------:R-:W-:Y:S02]  /*5f40*/  FSEL R89, R89, RZ, !P3 ;  /* 0x000000ff59597208 */ /* 0x000fe40005800000 */
[----:B0-----:R-:W-:Y:S02]  /*5f50*/  FSEL R92, R51, RZ, !P4 ;  /* 0x000000ff335c7208 */ /* 0x001fe40006000000 */
[----:B------:R-:W-:Y:S02]  /*5f60*/  ISETP.GE.U32.AND P4, PT, R47, UR18, PT ;  /* 0x000000122f007c0c */ /* 0x000fe4000bf86070 */
[----:B------:R-:W-:-:S02]  /*5f70*/  IADD3 R47, PT, PT, R119, 0xc, RZ ;  /* 0x0000000c772f7810 */ /* 0x000fc40007ffe0ff */
[----:B------:R-:W-:Y:S01]  /*5f80*/  FSEL R87, R87, 1, !P3 ;  /* 0x3f80000057577808 */ /* 0x000fe20005800000 */
[----:B------:R-:W-:Y:S01]  /*5f90*/  FMUL.FTZ R43, R40, R57 ;  /* 0x00000039282b7220 */ /* 0x000fe20000410000 */
[----:B------:R-:W-:Y:S01]  /*5fa0*/  ISETP.GE.U32.AND P3, PT, R47, UR18, PT ;  /* 0x000000122f007c0c */ /* 0x000fe2000bf66070 */
[----:B------:R-:W-:Y:S01]  /*5fb0*/  FMUL.RZ R129, R48, 0.15915493667125701904 ;  /* 0x3e22f98330817820 */ /* 0x000fe2000040c000 */
[C---:B------:R-:W-:Y:S01]  /*5fc0*/  FMUL.FTZ R47, R115.reuse, R114 ;  /* 0x00000072732f7220 */ /* 0x040fe20000410000 */
[-C--:B------:R-:W-:Y:S01]  /*5fd0*/  FFMA.FTZ R48, R115, R111.reuse, -R46 ;  /* 0x0000006f73307223 */ /* 0x080fe2000001082e */
[----:B------:R-:W0:Y:S02]  /*5fe0*/  MUFU.EX2 R127, R127 ;  /* 0x0000007f007f7308 */ /* 0x000e240000000800 */
[----:B------:R-:W-:Y:S01]  /*5ff0*/  FFMA.FTZ R51, R118, R111, R47 ;  /* 0x0000006f76337223 */ /* 0x000fe2000001002f */
[----:B------:R-:W-:Y:S01]  /*6000*/  FMUL.FTZ R46, R110, R48 ;  /* 0x000000306e2e7220 */ /* 0x000fe20000410000 */
[----:B------:R-:W4:Y:S01]  /*6010*/  MUFU.EX2 R133, R133 ;  /* 0x0000008500857308 */ /* 0x000f220000000800 */
[C---:B--2---:R-:W-:Y:S01]  /*6020*/  FMUL.FTZ R123, R125.reuse, R122 ;  /* 0x0000007a7d7b7220 */ /* 0x044fe20000410000 */
[----:B------:R-:W-:-:S02]  /*6030*/  FMUL.FTZ R122, R125, R126 ;  /* 0x0000007e7d7a7220 */ /* 0x000fc40000410000 */
[----:B------:R-:W1:Y:S01]  /*6040*/  MUFU.EX2 R43, R43 ;  /* 0x0000002b002b7308 */ /* 0x000e620000000800 */
[----:B------:R-:W-:Y:S01]  /*6050*/  FMUL.FTZ R44, R40, R56 ;  /* 0x00000038282c7220 */ /* 0x000fe20000410000 */
[-C--:B------:R-:W-:Y:S01]  /*6060*/  FMUL.FTZ R126, R110, R51.reuse ;  /* 0x000000336e7e7220 */ /* 0x080fe20000410000 */
[C---:B------:R-:W-:Y:S01]  /*6070*/  FFMA.FTZ R46, R107.reuse, R51, R46 ;  /* 0x000000336b2e7223 */ /* 0x040fe2000001002e */
[----:B------:R-:W-:Y:S02]  /*6080*/  MUFU.SIN R138, R128 ;  /* 0x00000080008a7308 */ /* 0x000fe40000000400 */
[----:B------:R-:W-:Y:S01]  /*6090*/  FFMA.FTZ R48, R107, R48, -R126 ;  /* 0x000000306b307223 */ /* 0x000fe2000001087e */
[----:B---3--:R-:W-:-:S05]  /*60a0*/  FMUL.FTZ R50, R49, R50 ;  /* 0x0000003231327220 */ /* 0x008fca0000410000 */
[----:B------:R2:W3:Y:S01]  /*60b0*/  MUFU.COS R139, R128 ;  /* 0x00000080008b7308 */ /* 0x0004e20000000000 */
[----:B------:R-:W-:Y:S01]  /*60c0*/  FMUL.FTZ R126, R49, R134 ;  /* 0x00000086317e7220 */ /* 0x000fe20000410000 */
[----:B------:R-:W-:Y:S01]  /*60d0*/  FMUL.FTZ R49, R106, R48 ;  /* 0x000000306a317220 */ /* 0x000fe20000410000 */
[----:B0-----:R-:W-:-:S05]  /*60e0*/  FMUL.FTZ R120, R127, R124 ;  /* 0x0000007c7f787220 */ /* 0x001fca0000410000 */
[----:B------:R-:W3:Y:S01]  /*60f0*/  MUFU.EX2 R44, R44 ;  /* 0x0000002c002c7308 */ /* 0x000ee20000000800 */
[----:B--2---:R-:W-:Y:S01]  /*6100*/  FMUL.FTZ R128, R106, R46 ;  /* 0x0000002e6a807220 */ /* 0x004fe20000410000 */
[C---:B----4-:R-:W-:Y:S01]  /*6110*/  FMUL.FTZ R125, R133.reuse, R132 ;  /* 0x00000084857d7220 */ /* 0x050fe20000410000 */
[----:B------:R-:W-:Y:S02]  /*6120*/  FMUL.FTZ R124, R133, R131 ;  /* 0x00000083857c7220 */ /* 0x000fe40000410000 */
[----:B------:R-:W-:Y:S01]  /*6130*/  FFMA.FTZ R128, R103, R48, -R128 ;  /* 0x0000003067807223 */ /* 0x000fe20000010880 */
[----:B------:R-:W-:Y:S01]  /*6140*/  FMUL.FTZ R47, R40, R55 ;  /* 0x00000037282f7220 */ /* 0x000fe20000410000 */
[----:B-1----:R-:W-:Y:S01]  /*6150*/  FMUL.FTZ R133, R43, R42 ;  /* 0x0000002a2b857220 */ /* 0x002fe20000410000 */
[----:B------:R-:W-:Y:S01]  /*6160*/  FFMA.FTZ R49, R103, R46, R49 ;  /* 0x0000002e67317223 */ /* 0x000fe20000010031 */
[C---:B------:R-:W-:Y:S01]  /*6170*/  FMUL.FTZ R42, R102.reuse, R128 ;  /* 0x00000080662a7220 */ /* 0x040fe20000410000 */
[----:B------:R-:W-:Y:S01]  /*6180*/  MUFU.SIN R142, R129 ;  /* 0x00000081008e7308 */ /* 0x000fe20000000400 */
[----:B------:R-:W-:Y:S01]  /*6190*/  FMUL.FTZ R45, R43, R45 ;  /* 0x0000002d2b2d7220 */ /* 0x000fe20000410000 */
[-C--:B------:R-:W-:Y:S01]  /*61a0*/  FMUL.FTZ R43, R102, R49.reuse ;  /* 0x00000031662b7220 */ /* 0x080fe20000410000 */
[----:B------:R-:W-:-:S05]  /*61b0*/  FFMA.FTZ R49, R99, R49, R42 ;  /* 0x0000003163317223 */ /* 0x000fca000001002a */
[----:B------:R-:W0:Y:S01]  /*61c0*/  MUFU.COS R143, R129 ;  /* 0x00000081008f7308 */ /* 0x000e220000000000 */
[C---:B---3--:R-:W-:Y:S01]  /*61d0*/  FMUL.FTZ R139, R44.reuse, R139 ;  /* 0x0000008b2c8b7220 */ /* 0x048fe20000410000 */
[----:B------:R-:W-:Y:S01]  /*61e0*/  FMUL.FTZ R138, R44, R138 ;  /* 0x0000008a2c8a7220 */ /* 0x000fe20000410000 */
[----:B------:R-:W-:Y:S01]  /*61f0*/  FFMA.FTZ R128, R99, R128, -R43 ;  /* 0x0000008063807223 */ /* 0x000fe2000001082b */
[----:B------:R-:W-:Y:S01]  /*6200*/  FMUL.FTZ R42, R116, R114 ;  /* 0x00000072742a7220 */ /* 0x000fe20000410000 */
[----:B------:R-:W-:Y:S01]  /*6210*/  FMUL.FTZ R44, R98, R49 ;  /* 0x00000031622c7220 */ /* 0x000fe20000410000 */
[----:B------:R-:W-:Y:S01]  /*6220*/  FMUL.FTZ R121, R127, R130 ;  /* 0x000000827f797220 */ /* 0x000fe20000410000 */
[----:B------:R-:W-:Y:S01]  /*6230*/  FSEL R120, R120, RZ, !P2 ;  /* 0x000000ff78787208 */ /* 0x000fe20005000000 */
[----:B------:R-:W0:Y:S01]  /*6240*/  MUFU.EX2 R47, R47 ;  /* 0x0000002f002f7308 */ /* 0x000e220000000800 */
[C---:B------:R-:W-:Y:S01]  /*6250*/  FMUL.FTZ R43, R117.reuse, R114 ;  /* 0x00000072752b7220 */ /* 0x040fe20000410000 */
[-C--:B------:R-:W-:Y:S01]  /*6260*/  FMUL.FTZ R46, R98, R128.reuse ;  /* 0x00000080622e7220 */ /* 0x080fe20000410000 */
[-C--:B------:R-:W-:Y:S01]  /*6270*/  FFMA.FTZ R42, R117, R111.reuse, R42 ;  /* 0x0000006f752a7223 */ /* 0x080fe2000001002a */
[C---:B------:R-:W-:Y:S01]  /*6280*/  FFMA.FTZ R128, R95.reuse, R128, -R44 ;  /* 0x000000805f807223 */ /* 0x040fe2000001082c */
[----:B------:R-:W-:Y:S01]  /*6290*/  FFMA.FTZ R43, R116, R111, -R43 ;  /* 0x0000006f742b7223 */ /* 0x000fe2000001082b */
[----:B------:R-:W-:Y:S01]  /*62a0*/  FFMA.FTZ R49, R95, R49, R46 ;  /* 0x000000315f317223 */ /* 0x000fe2000001002e */
[----:B------:R-:W-:Y:S01]  /*62b0*/  FADD.FTZ R44, R113, R42 ;  /* 0x0000002a712c7221 */ /* 0x000fe20000010000 */
[----:B------:R-:W-:Y:S01]  /*62c0*/  FMUL.FTZ R42, R94, R128 ;  /* 0x000000805e2a7220 */ /* 0x000fe20000410000 */
[----:B------:R-:W-:Y:S01]  /*62d0*/  FADD.FTZ R43, R112, R43 ;  /* 0x0000002b702b7221 */ /* 0x000fe20000010000 */
[----:B------:R-:W-:Y:S01]  /*62e0*/  FSEL R122, R122, RZ, !P6 ;  /* 0x000000ff7a7a7208 */ /* 0x000fe20007000000 */
[----:B------:R-:W1:Y:S01]  /*62f0*/  MUFU.EX2 R148, R148 ;  /* 0x0000009400947308 */ /* 0x000e620000000800 */
[----:B------:R-:W-:Y:S01]  /*6300*/  FFMA.FTZ R42, R91, R49, R42 ;  /* 0x000000315b2a7223 */ /* 0x000fe2000001002a */
[----:B------:R-:W-:Y:S01]  /*6310*/  FSEL R123, R123, 1, !P6 ;  /* 0x3f8000007b7b7808 */ /* 0x000fe20007000000 */
[C---:B0-----:R-:W-:Y:S01]  /*6320*/  FMUL.FTZ R143, R47.reuse, R143 ;  /* 0x0000008f2f8f7220 */ /* 0x041fe20000410000 */
[----:B------:R-:W-:Y:S01]  /*6330*/  FMUL.FTZ R142, R47, R142 ;  /* 0x0000008e2f8e7220 */ /* 0x000fe20000410000 */
[----:B------:R-:W-:Y:S01]  /*6340*/  FMUL.FTZ R47, R94, R49 ;  /* 0x000000315e2f7220 */ /* 0x000fe20000410000 */
[CC--:B------:R-:W-:Y:S01]  /*6350*/  FMUL.FTZ R49, R110.reuse, R43.reuse ;  /* 0x0000002b6e317220 */ /* 0x0c0fe20000410000 */
[----:B------:R-:W-:Y:S01]  /*6360*/  FMUL.FTZ R46, R110, R44 ;  /* 0x0000002c6e2e7220 */ /* 0x000fe20000410000 */
[----:B------:R-:W-:Y:S01]  /*6370*/  FSEL R124, R124, RZ, !P5 ;  /* 0x000000ff7c7c7208 */ /* 0x000fe20006800000 */
[----:B------:R-:W-:Y:S01]  /*6380*/  FFMA.FTZ R128, R91, R128, -R47 ;  /* 0x000000805b807223 */ /* 0x000fe2000001082f */
[C---:B------:R-:W-:Y:S01]  /*6390*/  FFMA.FTZ R44, R107.reuse, R44, R49 ;  /* 0x0000002c6b2c7223 */ /* 0x040fe20000010031 */
[----:B------:R-:W-:Y:S01]  /*63a0*/  FFMA.FTZ R47, R107, R43, -R46 ;  /* 0x0000002b6b2f7223 */ /* 0x000fe2000001082e */
[----:B------:R-:W-:Y:S01]  /*63b0*/  FMUL.FTZ R46, R90, R42 ;  /* 0x0000002a5a2e7220 */ /* 0x000fe20000410000 */
[----:B------:R-:W-:Y:S01]  /*63c0*/  LDS R48, [R151+0x48] ;  /* 0x0000480097307984 */ /* 0x000fe20000000800 */
[----:B------:R-:W-:Y:S01]  /*63d0*/  FADD.FTZ R44, R109, R44 ;  /* 0x0000002c6d2c7221 */ /* 0x000fe20000010000 */
[----:B------:R-:W-:Y:S01]  /*63e0*/  FADD.FTZ R47, R108, R47 ;  /* 0x0000002f6c2f7221 */ /* 0x000fe20000010000 */
[----:B------:R-:W-:Y:S01]  /*63f0*/  FFMA.FTZ R40, R87, R128, -R46 ;  /* 0x0000008057287223 */ /* 0x000fe2000001082e */
[----:B------:R-:W-:Y:S01]  /*6400*/  FMUL.FTZ R43, R41, R54 ;  /* 0x00000036292b7220 */ /* 0x000fe20000410000 */
[C---:B------:R-:W-:Y:S01]  /*6410*/  FMUL.FTZ R46, R106.reuse, R44 ;  /* 0x0000002c6a2e7220 */ /* 0x040fe20000410000 */
[----:B------:R-:W-:-:S03]  /*6420*/  FMUL.FTZ R41, R106, R47 ;  /* 0x0000002f6a297220 */ /* 0x000fc60000410000 */
[C---:B------:R-:W-:Y:S01]  /*6430*/  FFMA.FTZ R47, R103.reuse, R47, -R46 ;  /* 0x0000002f672f7223 */ /* 0x040fe2000001082e */
[----:B------:R-:W-:Y:S01]  /*6440*/  FFMA.FTZ R44, R103, R44, R41 ;  /* 0x0000002c672c7223 */ /* 0x000fe20000010029 */
[----:B------:R-:W-:Y:S02]  /*6450*/  FMUL.FTZ R128, R90, R128 ;  /* 0x000000805a807220 */ /* 0x000fe40000410000 */
[----:B------:R-:W-:Y:S01]  /*6460*/  FADD.FTZ R47, R104, R47 ;  /* 0x0000002f682f7221 */ /* 0x000fe20000010000 */
[----:B------:R-:W-:Y:S01]  /*6470*/  FADD.FTZ R44, R105, R44 ;  /* 0x0000002c692c7221 */ /* 0x000fe20000010000 */
[----:B------:R-:W-:Y:S02]  /*6480*/  FFMA.FTZ R128, R87, R42, R128 ;  /* 0x0000002a57807223 */ /* 0x000fe40000010080 */
[-C--:B------:R-:W-:Y:S01]  /*6490*/  FMUL.FTZ R41, R102, R47.reuse ;  /* 0x0000002f66297220 */ /* 0x080fe20000410000 */
[----:B------:R-:W-:Y:S01]  /*64a0*/  FSEL R121, R121, 1, !P2 ;  /* 0x3f80000079797808 */ /* 0x000fe20005000000 */
[----:B------:R-:W-:Y:S01]  /*64b0*/  FMUL.FTZ R49, R120, R40 ;  /* 0x0000002878317220 */ /* 0x000fe20000410000 */
[-C--:B------:R-:W-:Y:S01]  /*64c0*/  FMUL.FTZ R42, R102, R44.reuse ;  /* 0x0000002c662a7220 */ /* 0x080fe20000410000 */
[----:B------:R-:W-:Y:S01]  /*64d0*/  FFMA.FTZ R44, R99, R44, R41 ;  /* 0x0000002c632c7223 */ /* 0x000fe20000010029 */
[----:B------:R-:W-:Y:S01]  /*64e0*/  FMUL.RZ R43, R43, 0.15915493667125701904 ;  /* 0x3e22f9832b2b7820 */ /* 0x000fe2000040c000 */
[----:B------:R-:W0:Y:S01]  /*64f0*/  LDS R41, [R151+0x44] ;  /* 0x0000440097297984 */ /* 0x000e220000000800 */
[----:B------:R-:W-:Y:S01]  /*6500*/  FFMA.FTZ R47, R99, R47, -R42 ;  /* 0x0000002f632f7223 */ /* 0x000fe2000001082a */
[-C--:B------:R-:W-:Y:S01]  /*6510*/  FFMA.FTZ R158, R121, R128.reuse, R49 ;  /* 0x00000080799e7223 */ /* 0x080fe20000010031 */
[----:B------:R-:W-:Y:S01]  /*6520*/  FADD.FTZ R44, R101, R44 ;  /* 0x0000002c652c7221 */ /* 0x000fe20000010000 */
[----:B------:R-:W2:Y:S01]  /*6530*/  LDS R49, [R151+0x40] ;  /* 0x0000400097317984 */ /* 0x000ea20000000800 */
[----:B------:R-:W1:Y:S01]  /*6540*/  MUFU.COS R149, R43 ;  /* 0x0000002b00957308 */ /* 0x000e620000000000 */
[----:B------:R-:W-:Y:S01]  /*6550*/  FADD.FTZ R47, R100, R47 ;  /* 0x0000002f642f7221 */ /* 0x000fe20000010000 */
[----:B------:R-:W-:Y:S01]  /*6560*/  FMUL.FTZ R46, R120, R128 ;  /* 0x00000080782e7220 */ /* 0x000fe20000410000 */
[----:B------:R-:W-:-:S02]  /*6570*/  FMUL.FTZ R42, R98, R44 ;  /* 0x0000002c622a7220 */ /* 0x000fc40000410000 */
[----:B------:R-:W-:-:S03]  /*6580*/  FMUL.FTZ R51, R98, R47 ;  /* 0x0000002f62337220 */ /* 0x000fc60000410000 */
[----:B------:R-:W3:Y:S01]  /*6590*/  MUFU.SIN R43, R43 ;  /* 0x0000002b002b7308 */ /* 0x000ee20000000400 */
[----:B------:R-:W-:Y:S01]  /*65a0*/  FFMA.FTZ R40, R121, R40, -R46 ;  /* 0x0000002879287223 */ /* 0x000fe2000001082e */
[C---:B------:R-:W-:Y:S01]  /*65b0*/  FFMA.FTZ R47, R95.reuse, R47, -R42 ;  /* 0x0000002f5f2f7223 */ /* 0x040fe2000001082a */
[C---:B------:R-:W-:Y:S01]  /*65c0*/  FMUL.FTZ R46, R122.reuse, R158 ;  /* 0x0000009e7a2e7220 */ /* 0x040fe20000410000 */
[----:B------:R-:W-:Y:S01]  /*65d0*/  FFMA.FTZ R44, R95, R44, R51 ;  /* 0x0000002c5f2c7223 */ /* 0x000fe20000010033 */
[-C--:B------:R-:W-:Y:S01]  /*65e0*/  FMUL.FTZ R127, R122, R40.reuse ;  /* 0x000000287a7f7220 */ /* 0x080fe20000410000 */
[----:B------:R-:W-:Y:S01]  /*65f0*/  FADD.FTZ R47, R96, R47 ;  /* 0x0000002f602f7221 */ /* 0x000fe20000010000 */
[----:B------:R-:W-:Y:S01]  /*6600*/  FFMA.FTZ R40, R123, R40, -R46 ;  /* 0x000000287b287223 */ /* 0x000fe2000001082e */
[----:B------:R-:W-:Y:S01]  /*6610*/  FADD.FTZ R44, R97, R44 ;  /* 0x0000002c612c7221 */ /* 0x000fe20000010000 */
[----:B------:R-:W4:Y:S01]  /*6620*/  LDS R46, [R151+0x4c] ;  /* 0x00004c00972e7984 */ /* 0x000f220000000800 */
[C---:B------:R-:W-:Y:S01]  /*6630*/  FMUL.FTZ R128, R94.reuse, R47 ;  /* 0x0000002f5e807220 */ /* 0x040fe20000410000 */
[----:B------:R-:W-:Y:S01]  /*6640*/  FFMA.FTZ R158, R123, R158, R127 ;  /* 0x0000009e7b9e7223 */ /* 0x000fe2000001007f */
[-C--:B------:R-:W-:Y:S01]  /*6650*/  FMUL.FTZ R42, R94, R44.reuse ;  /* 0x0000002c5e2a7220 */ /* 0x080fe20000410000 */
[----:B-1----:R-:W-:Y:S01]  /*6660*/  FMUL.FTZ R149, R148, R149 ;  /* 0x0000009594957220 */ /* 0x002fe20000410000 */
[----:B------:R-:W-:Y:S01]  /*6670*/  FFMA.FTZ R128, R91, R44, R128 ;  /* 0x0000002c5b807223 */ /* 0x000fe20000010080 */
[----:B------:R-:W-:Y:S01]  /*6680*/  FSEL R125, R125, 1, !P5 ;  /* 0x3f8000007d7d7808 */ /* 0x000fe20006800000 */
[----:B------:R-:W-:Y:S01]  /*6690*/  FMUL.FTZ R130, R124, R158 ;  /* 0x0000009e7c827220 */ /* 0x000fe20000410000 */
[----:B---3--:R-:W-:Y:S01]  /*66a0*/  FMUL.FTZ R148, R148, R43 ;  /* 0x0000002b94947220 */ /* 0x008fe20000410000 */
[----:B------:R-:W-:Y:S01]  /*66b0*/  FFMA.FTZ R43, R91, R47, -R42 ;  /* 0x0000002f5b2b7223 */ /* 0x000fe2000001082a */
[----:B------:R-:W-:Y:S01]  /*66c0*/  FADD.FTZ R128, R93, R128 ;  /* 0x000000805d807221 */ /* 0x000fe20000010000 */
[-C--:B------:R-:W-:Y:S01]  /*66d0*/  FFMA.FTZ R51, R125, R40.reuse, -R130 ;  /* 0x000000287d337223 */ /* 0x080fe20000010882 */
[----:B------:R-:W-:Y:S01]  /*66e0*/  FMUL.FTZ R44, R124, R40 ;  /* 0x000000287c2c7220 */ /* 0x000fe20000410000 */
[----:B------:R-:W-:Y:S01]  /*66f0*/  FADD.FTZ R42, R92, R43 ;  /* 0x0000002b5c2a7221 */ /* 0x000fe20000010000 */
[----:B------:R-:W1:Y:S01]  /*6700*/  LDS R47, [R151+0x50] ;  /* 0x00005000972f7984 */ /* 0x000e620000000800 */
[----:B------:R-:W-:-:S02]  /*6710*/  FMUL.FTZ R40, R90, R128 ;  /* 0x000000805a287220 */ /* 0x000fc40000410000 */
[-C--:B------:R-:W-:Y:S01]  /*6720*/  FMUL.FTZ R127, R90, R42.reuse ;  /* 0x0000002a5a7f7220 */ /* 0x080fe20000410000 */
[----:B------:R-:W3:Y:S01]  /*6730*/  LDS R43, [R151+0x54] ;  /* 0x00005400972b7984 */ /* 0x000ee20000000800 */
[C---:B------:R-:W-:Y:S02]  /*6740*/  FFMA.FTZ R129, R87.reuse, R42, -R40 ;  /* 0x0000002a57817223 */ /* 0x040fe40000010828 */
[----:B------:R-:W-:Y:S01]  /*6750*/  FFMA.FTZ R128, R87, R128, R127 ;  /* 0x0000008057807223 */ /* 0x000fe2000001007f */
[----:B------:R-:W-:Y:S01]  /*6760*/  FSEL R127, R50, 1, !P4 ;  /* 0x3f800000327f7808 */ /* 0x000fe20006000000 */
[----:B------:R-:W-:Y:S01]  /*6770*/  FADD.FTZ R50, R88, R129 ;  /* 0x0000008158327221 */ /* 0x000fe20000010000 */
[C---:B0-----:R-:W-:Y:S01]  /*6780*/  FMUL.FTZ R41, R18.reuse, R41 ;  /* 0x0000002912297220 */ /* 0x041fe20000410000 */
[----:B------:R-:W-:Y:S01]  /*6790*/  FADD.FTZ R129, R89, R128 ;  /* 0x0000008059817221 */ /* 0x000fe20000010000 */
[----:B--2---:R-:W-:Y:S01]  /*67a0*/  FMUL.FTZ R49, R18, R49 ;  /* 0x0000003112317220 */ /* 0x004fe20000410000 */
[CC--:B------:R-:W-:Y:S01]  /*67b0*/  FMUL.FTZ R130, R120.reuse, R50.reuse ;  /* 0x0000003278827220 */ /* 0x0c0fe20000410000 */
[----:B------:R-:W0:Y:S01]  /*67c0*/  LDS R40, [R151+0x58] ;  /* 0x0000580097287984 */ /* 0x000e220000000800 */
[-C--:B------:R-:W-:Y:S01]  /*67d0*/  FMUL.FTZ R131, R120, R129.reuse ;  /* 0x0000008178837220 */ /* 0x080fe20000410000 */
[----:B------:R-:W-:Y:S01]  /*67e0*/  FSEL R128, R41, RZ, !P2 ;  /* 0x000000ff29807208 */ /* 0x000fe20005000000 */
[C---:B------:R-:W-:Y:S01]  /*67f0*/  FFMA.FTZ R41, R121.reuse, R129, R130 ;  /* 0x0000008179297223 */ /* 0x040fe20000010082 */
[----:B------:R-:W-:Y:S01]  /*6800*/  FSEL R126, R126, RZ, !P4 ;  /* 0x000000ff7e7e7208 */ /* 0x000fe20006000000 */
[----:B------:R-:W-:Y:S01]  /*6810*/  FFMA.FTZ R50, R121, R50, -R131 ;  /* 0x0000003279327223 */ /* 0x000fe20000010883 */
[----:B------:R-:W-:Y:S01]  /*6820*/  FSEL R129, R49, RZ, !P2 ;  /* 0x000000ff31817208 */ /* 0x000fe20005000000 */
[----:B------:R-:W-:Y:S01]  /*6830*/  FFMA.FTZ R158, R125, R158, R44 ;  /* 0x0000009e7d9e7223 */ /* 0x000fe2000001002c */
[----:B------:R-:W2:Y:S01]  /*6840*/  LDS R42, [R151+0x5c] ;  /* 0x00005c00972a7984 */ /* 0x000ea20000000800 */
[----:B------:R-:W-:Y:S01]  /*6850*/  FMUL.FTZ R132, R126, R51 ;  /* 0x000000337e847220 */ /* 0x000fe20000410000 */
[----:B------:R-:W-:Y:S01]  /*6860*/  FADD.FTZ R41, R128, R41 ;  /* 0x0000002980297221 */ /* 0x000fe20000010000 */
[----:B------:R-:W-:Y:S01]  /*6870*/  FADD.FTZ R50, R129, R50 ;  /* 0x0000003281327221 */ /* 0x000fe20000010000 */
[-C--:B------:R-:W-:Y:S01]  /*6880*/  FMUL.FTZ R44, R126, R158.reuse ;  /* 0x0000009e7e2c7220 */ /* 0x080fe20000410000 */
[----:B------:R-:W-:Y:S01]  /*6890*/  FFMA.FTZ R158, R127, R158, R132 ;  /* 0x0000009e7f9e7223 */ /* 0x000fe20000010084 */
[----:B----4-:R-:W-:Y:S01]  /*68a0*/  FMUL.FTZ R46, R19, R46 ;  /* 0x0000002e132e7220 */ /* 0x010fe20000410000 */
[C---:B------:R-:W-:Y:S01]  /*68b0*/  FMUL.FTZ R132, R122.reuse, R50 ;  /* 0x000000327a847220 */ /* 0x040fe20000410000 */
[----:B------:R-:W-:Y:S01]  /*68c0*/  FMUL.FTZ R130, R122, R41 ;  /* 0x000000297a827220 */ /* 0x000fe20000410000 */
[----:B------:R-:W-:Y:S01]  /*68d0*/  FFMA.FTZ R44, R127, R51, -R44 ;  /* 0x000000337f2c7223 */ /* 0x000fe2000001082c */
[----:B------:R-:W-:Y:S01]  /*68e0*/  FMUL.FTZ R48, R19, R48 ;  /* 0x0000003013307220 */ /* 0x000fe20000410000 */
[C---:B------:R-:W-:Y:S01]  /*68f0*/  FFMA.FTZ R51, R123.reuse, R41, R132 ;  /* 0x000000297b337223 */ /* 0x040fe20000010084 */
[----:B------:R-:W-:Y:S01]  /*6900*/  FFMA.FTZ R49, R123, R50, -R130 ;  /* 0x000000327b317223 */ /* 0x000fe20000010882 */
[----:B------:R-:W4:Y:S01]  /*6910*/  LDS R41, [R151+0x64] ;  /* 0x0000640097297984 */ /* 0x000f220000000800 */
[----:B------:R-:W-:-:S02]  /*6920*/  FSEL R130, R46, RZ, !P6 ;  /* 0x000000ff2e827208 */ /* 0x000fc40007000000 */
[----:B------:R-:W-:Y:S02]  /*6930*/  FSEL R131, R45, RZ, !P3 ;  /* 0x000000ff2d837208 */ /* 0x000fe40005800000 */
[----:B------:R-:W-:Y:S01]  /*6940*/  FSEL R132, R48, RZ, !P6 ;  /* 0x000000ff30847208 */ /* 0x000fe20007000000 */
[----:B------:R-:W-:Y:S01]  /*6950*/  FADD.FTZ R45, R130, R51 ;  /* 0x00000033822d7221 */ /* 0x000fe20000010000 */
[----:B-1----:R-:W-:-:S03]  /*6960*/  FMUL.FTZ R47, R20, R47 ;  /* 0x0000002f142f7220 */ /* 0x002fc60000410000 */
[----:B------:R-:W-:Y:S01]  /*6970*/  FADD.FTZ R46, R132, R49 ;  /* 0x00000031842e7221 */ /* 0x000fe20000010000 */
[----:B------:R-:W-:Y:S01]  /*6980*/  FMUL.FTZ R48, R124, R45 ;  /* 0x0000002d7c307220 */ /* 0x000fe20000410000 */
[----:B---3--:R-:W-:Y:S01]  /*6990*/  FMUL.FTZ R43, R20, R43 ;  /* 0x0000002b142b7220 */ /* 0x008fe20000410000 */
[----:B------:R-:W-:Y:S02]  /*69a0*/  FSEL R134, R47, RZ, !P5 ;  /* 0x000000ff2f867208 */ /* 0x000fe40006800000 */
[-C--:B------:R-:W-:Y:S01]  /*69b0*/  FFMA.FTZ R49, R125, R46.reuse, -R48 ;  /* 0x0000002e7d317223 */ /* 0x080fe20000010830 */
[----:B------:R-:W-:Y:S01]  /*69c0*/  FMUL.FTZ R48, R124, R46 ;  /* 0x0000002e7c307220 */ /* 0x000fe20000410000 */
[----:B------:R-:W-:Y:S01]  /*69d0*/  FSEL R133, R133, 1, !P3 ;  /* 0x3f80000085857808 */ /* 0x000fe20005800000 */
[----:B------:R-:W-:Y:S01]  /*69e0*/  FMUL.FTZ R46, R131, R158 ;  /* 0x0000009e832e7220 */ /* 0x000fe20000410000 */
[----:B------:R-:W-:Y:S01]  /*69f0*/  FSEL R135, R43, RZ, !P5 ;  /* 0x000000ff2b877208 */ /* 0x000fe20006800000 */
[----:B------:R-:W-:Y:S01]  /*6a00*/  FFMA.FTZ R48, R125, R45, R48 ;  /* 0x0000002d7d307223 */ /* 0x000fe20000010030 */
[----:B------:R-:W-:Y:S01]  /*6a10*/  FADD.FTZ R43, R134, R49 ;  /* 0x00000031862b7221 */ /* 0x000fe20000010000 */
[-C--:B------:R-:W-:Y:S01]  /*6a20*/  FMUL.FTZ R47, R131, R44.reuse ;  /* 0x0000002c832f7220 */ /* 0x080fe20000410000 */
[----:B------:R-:W-:Y:S01]  /*6a30*/  FFMA.FTZ R157, R133, R44, -R46 ;  /* 0x0000002c859d7223 */ /* 0x000fe2000001082e */
[----:B0-----:R-:W-:Y:S01]  /*6a40*/  FMUL.FTZ R40, R21, R40 ;  /* 0x0000002815287220 */ /* 0x001fe20000410000 */
[----:B------:R-:W-:Y:S01]  /*6a50*/  FADD.FTZ R48, R135, R48 ;  /* 0x0000003087307221 */ /* 0x000fe20000010000 */
[----:B------:R-:W-:-:S03]  /*6a60*/  FMUL.FTZ R44, R126, R43 ;  /* 0x0000002b7e2c7220 */ /* 0x000fc60000410000 */
[----:B------:R-:W-:Y:S01]  /*6a70*/  FSEL R137, R40, RZ, !P4 ;  /* 0x000000ff28897208 */ /* 0x000fe20006000000 */
[-C--:B------:R-:W-:Y:S01]  /*6a80*/  FFMA.FTZ R45, R127, R48.reuse, R44 ;  /* 0x000000307f2d7223 */ /* 0x080fe2000001002c */
[----:B------:R-:W-:Y:S01]  /*6a90*/  FMUL.FTZ R48, R126, R48 ;  /* 0x000000307e307220 */ /* 0x000fe20000410000 */
[----:B------:R-:W-:Y:S01]  /*6aa0*/  IADD3 R40, PT, PT, R119, 0xd, RZ ;  /* 0x0000000d77287810 */ /* 0x000fe20007ffe0ff */
[----:B--2---:R-:W-:Y:S02]  /*6ab0*/  FMUL.FTZ R42, R21, R42 ;  /* 0x0000002a152a7220 */ /* 0x004fe40000410000 */
[----:B------:R-:W-:Y:S01]  /*6ac0*/  FFMA.FTZ R44, R127, R43, -R48 ;  /* 0x0000002b7f2c7223 */ /* 0x000fe20000010830 */
[----:B------:R-:W-:Y:S02]  /*6ad0*/  ISETP.GE.U32.AND P2, PT, R40, UR18, PT ;  /* 0x0000001228007c0c */ /* 0x000fe4000bf46070 */
[----:B------:R-:W-:Y:S01]  /*6ae0*/  FSEL R136, R42, RZ, !P4 ;  /* 0x000000ff2a887208 */ /* 0x000fe20006000000 */
[----:B------:R-:W-:Y:S01]  /*6af0*/  FADD.FTZ R44, R137, R44 ;  /* 0x0000002c892c7221 */ /* 0x000fe20000010000 */
[----:B------:R-:W-:-:S02]  /*6b00*/  IADD3 R43, PT, PT, R119, 0xe, RZ ;  /* 0x0000000e772b7810 */ /* 0x000fc40007ffe0ff */
[----:B------:R-:W-:Y:S01]  /*6b10*/  FSEL R138, R138, RZ, !P2 ;  /* 0x000000ff8a8a7208 */ /* 0x000fe20005000000 */
[----:B------:R-:W-:Y:S01]  /*6b20*/  FADD.FTZ R42, R136, R45 ;  /* 0x0000002d882a7221 */ /* 0x000fe20000010000 */
[----:B------:R-:W-:Y:S01]  /*6b30*/  ISETP.GE.U32.AND P4, PT, R43, UR18, PT ;  /* 0x000000122b007c0c */ /* 0x000fe2000bf86070 */
[----:B------:R-:W-:Y:S01]  /*6b40*/  FMUL.FTZ R43, R131, R44 ;  /* 0x0000002c832b7220 */ /* 0x000fe20000410000 */
[----:B----4-:R-:W-:Y:S01]  /*6b50*/  FMUL.FTZ R140, R22, R41 ;  /* 0x00000029168c7220 */ /* 0x010fe20000410000 */
[----:B------:R-:W-:Y:S01]  /*6b60*/  FFMA.FTZ R158, R133, R158, R47 ;  /* 0x0000009e859e7223 */ /* 0x000fe2000001002f */
[----:B------:R-:W-:Y:S01]  /*6b70*/  FSEL R139, R139, 1, !P2 ;  /* 0x3f8000008b8b7808 */ /* 0x000fe20005000000 */
[C---:B------:R-:W-:Y:S01]  /*6b80*/  FMUL.FTZ R41, R138.reuse, R157 ;  /* 0x0000009d8a297220 */ /* 0x040fe20000410000 */
[-C--:B------:R-:W-:Y:S01]  /*6b90*/  FMUL.FTZ R40, R131, R42.reuse ;  /* 0x0000002a83287220 */ /* 0x080fe20000410000 */
[----:B------:R-:W-:Y:S01]  /*6ba0*/  FFMA.FTZ R43, R133, R42, R43 ;  /* 0x0000002a852b7223 */ /* 0x000fe2000001002b */
[-C--:B------:R-:W-:Y:S01]  /*6bb0*/  FMUL.FTZ R42, R138, R158.reuse ;  /* 0x0000009e8a2a7220 */ /* 0x080fe20000410000 */
[----:B------:R-:W-:-:S02]  /*6bc0*/  FFMA.FTZ R158, R139, R158, R41 ;  /* 0x0000009e8b9e7223 */ /* 0x000fc40000010029 */
[----:B------:R-:W0:Y:S01]  /*6bd0*/  LDS R41, [R151+0x70] ;  /* 0x0000700097297984 */ /* 0x000e220000000800 */
[----:B------:R-:W-:-:S03]  /*6be0*/  FFMA.FTZ R157, R139, R157, -R42 ;  /* 0x0000009d8b9d7223 */ /* 0x000fc6000001082a */
[----:B------:R-:W1:Y:S01]  /*6bf0*/  LDS R42, [R151+0x74] ;  /* 0x00007400972a7984 */ /* 0x000e620000000800 */
[----:B------:R-:W-:Y:S01]  /*6c00*/  FMUL.FTZ R141, R22, R141 ;  /* 0x0000008d168d7220 */ /* 0x000fe20000410000 */
[----:B------:R-:W-:Y:S02]  /*6c10*/  FSEL R140, R140, RZ, !P3 ;  /* 0x000000ff8c8c7208 */ /* 0x000fe40005800000 */
[----:B------:R-:W2:Y:S01]  /*6c20*/  LDS R151, [R151+0x78] ;  /* 0x0000780097977984 */ /* 0x000ea20000000800 */
[----:B------:R-:W-:Y:S01]  /*6c30*/  FFMA.FTZ R40, R133, R44, -R40 ;  /* 0x0000002c85287223 */ /* 0x000fe20000010828 */
[----:B------:R-:W-:Y:S01]  /*6c40*/  FSEL R141, R141, RZ, !P3 ;  /* 0x000000ff8d8d7208 */ /* 0x000fe20005800000 */
[----:B------:R-:W-:Y:S01]  /*6c50*/  FADD.FTZ R43, R140, R43 ;  /* 0x0000002b8c2b7221 */ /* 0x000fe20000010000 */
[----:B------:R-:W-:-:S03]  /*6c60*/  FMUL.FTZ R145, R23, R145 ;  /* 0x0000009117917220 */ /* 0x000fc60000410000 */
[----:B------:R-:W-:Y:S01]  /*6c70*/  FADD.FTZ R40, R141, R40 ;  /* 0x000000288d287221 */ /* 0x000fe20000010000 */
[CC--:B------:R-:W-:Y:S01]  /*6c80*/  FMUL.FTZ R45, R138.reuse, R43.reuse ;  /* 0x0000002b8a2d7220 */ /* 0x0c0fe20000410000 */
[----:B------:R-:W-:Y:S01]  /*6c90*/  FMUL.FTZ R144, R23, R144 ;  /* 0x0000009017907220 */ /* 0x000fe20000410000 */
[----:B------:R-:W-:Y:S01]  /*6ca0*/  FSEL R145, R145, RZ, !P2 ;  /* 0x000000ff91917208 */ /* 0x000fe20005000000 */
[-C--:B------:R-:W-:Y:S01]  /*6cb0*/  FMUL.FTZ R44, R138, R40.reuse ;  /* 0x000000288a2c7220 */ /* 0x080fe20000410000 */
[C---:B------:R-:W-:Y:S01]  /*6cc0*/  FFMA.FTZ R40, R139.reuse, R40, -R45 ;  /* 0x000000288b287223 */ /* 0x040fe2000001082d */
[----:B------:R-:W-:Y:S02]  /*6cd0*/  FSEL R142, R142, RZ, !P4 ;  /* 0x000000ff8e8e7208 */ /* 0x000fe40006000000 */
[----:B------:R-:W-:Y:S01]  /*6ce0*/  FSEL R144, R144, RZ, !P2 ;  /* 0x000000ff90907208 */ /* 0x000fe20005000000 */
[----:B------:R-:W-:Y:S01]  /*6cf0*/  FFMA.FTZ R43, R139, R43, R44 ;  /* 0x0000002b8b2b7223 */ /* 0x000fe2000001002c */
[----:B------:R-:W-:Y:S01]  /*6d00*/  FADD.FTZ R160, R145, R40 ;  /* 0x0000002891a07221 */ /* 0x000fe20000010000 */
[----:B------:R-:W-:Y:S01]  /*6d10*/  FSEL R143, R143, 1, !P4 ;  /* 0x3f8000008f8f7808 */ /* 0x000fe20006000000 */
[----:B------:R-:W-:Y:S01]  /*6d20*/  FMUL.FTZ R44, R142, R157 ;  /* 0x0000009d8e2c7220 */ /* 0x000fe20000410000 */
[----:B------:R-:W-:Y:S01]  /*6d30*/  FADD.FTZ R43, R144, R43 ;  /* 0x0000002b902b7221 */ /* 0x000fe20000010000 */
[C---:B------:R-:W-:Y:S01]  /*6d40*/  FMUL.FTZ R40, R142.reuse, R160 ;  /* 0x000000a08e287220 */ /* 0x040fe20000410000 */
[CC--:B------:R-:W-:Y:S01]  /*6d50*/  FMUL.FTZ R45, R142.reuse, R158.reuse ;  /* 0x0000009e8e2d7220 */ /* 0x0c0fe20000410000 */
[C---:B------:R-:W-:Y:S01]  /*6d60*/  FFMA.FTZ R158, R143.reuse, R158, R44 ;  /* 0x0000009e8f9e7223 */ /* 0x040fe2000001002c */
[-C--:B------:R-:W-:Y:S01]  /*6d70*/  FMUL.FTZ R44, R142, R43.reuse ;  /* 0x0000002b8e2c7220 */ /* 0x080fe20000410000 */
[----:B------:R-:W-:Y:S01]  /*6d80*/  FFMA.FTZ R40, R143, R43, R40 ;  /* 0x0000002b8f287223 */ /* 0x000fe20000010028 */
[----:B------:R-:W-:Y:S01]  /*6d90*/  IADD3 R43, PT, PT, R119, 0xf, RZ ;  /* 0x0000000f772b7810 */ /* 0x000fe20007ffe0ff */
[----:B0-----:R-:W-:-:S03]  /*6da0*/  FMUL.FTZ R41, R24, R41 ;  /* 0x0000002918297220 */ /* 0x001fc60000410000 */
[----:B------:R-:W-:Y:S01]  /*6db0*/  ISETP.GE.U32.AND P2, PT, R43, UR18, PT ;  /* 0x000000122b007c0c */ /* 0x000fe2000bf46070 */
[----:B------:R-:W-:Y:S01]  /*6dc0*/  FFMA.FTZ R160, R143, R160, -R44 ;  /* 0x000000a08fa07223 */ /* 0x000fe2000001082c */
[----:B-1----:R-:W-:Y:S01]  /*6dd0*/  FMUL.FTZ R42, R24, R42 ;  /* 0x0000002a182a7220 */ /* 0x002fe20000410000 */
[----:B------:R-:W-:Y:S02]  /*6de0*/  FSEL R146, R41, RZ, !P4 ;  /* 0x000000ff29927208 */ /* 0x000fe40006000000 */
[----:B------:R-:W-:Y:S02]  /*6df0*/  FSEL R148, R148, RZ, !P2 ;  /* 0x000000ff94947208 */ /* 0x000fe40005000000 */
[----:B------:R-:W-:Y:S01]  /*6e00*/  FSEL R147, R42, RZ, !P4 ;  /* 0x000000ff2a937208 */ /* 0x000fe20006000000 */
[----:B------:R-:W-:Y:S01]  /*6e10*/  FADD.FTZ R160, R146, R160 ;  /* 0x000000a092a07221 */ /* 0x000fe20000010000 */
[----:B------:R-:W-:Y:S01]  /*6e20*/  FSEL R149, R149, 1, !P2 ;  /* 0x3f80000095957808 */ /* 0x000fe20005000000 */
[----:B------:R-:W-:-:S02]  /*6e30*/  FMUL.FTZ R150, R25, R150 ;  /* 0x0000009619967220 */ /* 0x000fc40000410000 */
[----:B------:R-:W-:Y:S01]  /*6e40*/  FADD.FTZ R40, R147, R40 ;  /* 0x0000002893287221 */ /* 0x000fe20000010000 */
[----:B------:R-:W-:Y:S01]  /*6e50*/  FMUL.FTZ R161, R148, R160 ;  /* 0x000000a094a17220 */ /* 0x000fe20000410000 */
[----:B--2---:R-:W-:Y:S01]  /*6e60*/  FMUL.FTZ R151, R25, R151 ;  /* 0x0000009719977220 */ /* 0x004fe20000410000 */
[----:B------:R-:W-:Y:S02]  /*6e70*/  FSEL R150, R150, RZ, !P2 ;  /* 0x000000ff96967208 */ /* 0x000fe40005000000 */
[-C--:B------:R-:W-:Y:S01]  /*6e80*/  FFMA.FTZ R161, R149, R40.reuse, R161 ;  /* 0x0000002895a17223 */ /* 0x080fe200000100a1 */
[----:B------:R-:W-:Y:S01]  /*6e90*/  FMUL.FTZ R40, R148, R40 ;  /* 0x0000002894287220 */ /* 0x000fe20000410000 */
[----:B------:R-:W-:Y:S01]  /*6ea0*/  FFMA.FTZ R157, R143, R157, -R45 ;  /* 0x0000009d8f9d7223 */ /* 0x000fe2000001082d */
[----:B------:R-:W-:Y:S01]  /*6eb0*/  FSEL R151, R151, RZ, !P2 ;  /* 0x000000ff97977208 */ /* 0x000fe20005000000 */
        /* <DEDUP_REMOVED lines=17> */
[-C--:B--2---:R-:W-:Y:S01]  /*6fd0*/  FMUL.FTZ R40, R158, R41.reuse ;  /* 0x000000299e287220 */ /* 0x084fe20000410000 */
[----:B------:R-:W-:Y:S01]  /*6fe0*/  @P2 FADD.FTZ R160, R160, R44 ;  /* 0x0000002ca0a02221 */ /* 0x000fe20000010000 */
[C---:B------:R-:W-:Y:S02]  /*6ff0*/  FMUL.FTZ R41, R157.reuse, R41 ;  /* 0x000000299d297220 */ /* 0x040fe40000410000 */
[----:B------:R-:W0:Y:S01]  /*7000*/  SHFL.UP PT, R44, R161, 0x2, RZ ;  /* 0x04400000a12c7989 */ /* 0x000e2200000e00ff */
[-C--:B---3--:R-:W-:Y:S01]  /*7010*/  @P2 FFMA.FTZ R157, R157, R42.reuse, -R40 ;  /* 0x0000002a9d9d2223 */ /* 0x088fe20000010828 */
[----:B------:R-:W-:Y:S02]  /*7020*/  @P2 FFMA.FTZ R158, R158, R42, R41 ;  /* 0x0000002a9e9e2223 */ /* 0x000fe40000010029 */
[----:B------:R-:W1:Y:S04]  /*7030*/  SHFL.UP PT, R40, R160, 0x2, RZ ;  /* 0x04400000a0287989 */ /* 0x000e6800000e00ff */
        /* <DEDUP_REMOVED lines=23> */
[-C--:B--2---:R-:W-:Y:S01]  /*71b0*/  FMUL.FTZ R40, R158, R41.reuse ;  /* 0x000000299e287220 */ /* 0x084fe20000410000 */
[C---:B------:R-:W-:Y:S01]  /*71c0*/  FMUL.FTZ R41, R157.reuse, R41 ;  /* 0x000000299d297220 */ /* 0x040fe20000410000 */
        /* <DEDUP_REMOVED lines=11> */
[C---:B------:R-:W-:Y:S01]  /*7280*/  FFMA.FTZ R44, R157.reuse, R40, -R44 ;  /* 0x000000289d2c7223 */ /* 0x040fe2000001082c */
[-C--:B--2---:R-:W-:Y:S01]  /*7290*/  FMUL.FTZ R40, R158, R41.reuse ;  /* 0x000000299e287220 */ /* 0x084fe20000410000 */
[----:B------:R-:W-:-:S05]  /*72a0*/  FMUL.FTZ R41, R157, R41 ;  /* 0x000000299d297220 */ /* 0x000fca0000410000 */
[----:B------:R-:W-:Y:S01]  /*72b0*/  @P2 FADD.FTZ R161, R161, R43 ;  /* 0x0000002ba1a12221 */ /* 0x000fe20000010000 */
[-C--:B---3--:R-:W-:Y:S01]  /*72c0*/  @P2 FFMA.FTZ R158, R158, R42.reuse, R41 ;  /* 0x0000002a9e9e2223 */ /* 0x088fe20000010029 */
[----:B------:R-:W-:Y:S01]  /*72d0*/  @P2 FADD.FTZ R160, R160, R44 ;  /* 0x0000002ca0a02221 */ /* 0x000fe20000010000 */
[----:B------:R-:W-:Y:S02]  /*72e0*/  @P2 FFMA.FTZ R157, R157, R42, -R40 ;  /* 0x0000002a9d9d2223 */ /* 0x000fe40000010828 */
[----:B------:R-:W0:Y:S04]  /*72f0*/  SHFL.UP PT, R41, R161, 0x10, RZ ;  /* 0x06000000a1297989 */ /* 0x000e2800000e00ff */
[----:B------:R-:W1:Y:S04]  /*7300*/  SHFL.UP PT, R40, R158, 0x10, RZ ;  /* 0x060000009e287989 */ /* 0x000e6800000e00ff */
[----:B------:R-:W2:Y:S04]  /*7310*/  SHFL.UP PT, R47, R160, 0x10, RZ ;  /* 0x06000000a02f7989 */ /* 0x000ea800000e00ff */
[----:B------:R-:W3:Y:S01]  /*7320*/  SHFL.UP PT, R45, R157, 0x10, RZ ;  /* 0x060000009d2d7989 */ /* 0x000ee200000e00ff */
[----:B------:R-:W-:Y:S01]  /*7330*/  ISETP.NE.AND P2, PT, R80, 0x1f, PT ;  /* 0x0000001f5000780c */ /* 0x000fe20003f45270 */
[----:B------:R-:W-:Y:S01]  /*7340*/  UIMAD.WIDE.U32 UR18, UR17, UR32, URZ ;  /* 0x00000020111272a5 */ /* 0x000fe2000f8e00ff */
[----:B------:R-:W-:-:S03]  /*7350*/  VOTEU.ANY UP0, P0 ;  /* 0x0000000000ff7886 */ /* 0x000fc60000000100 */
[----:B------:R-:W-:-:S04]  /*7360*/  UIMAD UR19, UR17, UR33, UR19 ;  /* 0x00000021111372a4 */ /* 0x000fc8000f8e0213 */
[----:B------:R-:W-:Y:S01]  /*7370*/  UIMAD.WIDE.U32 UR18, UR7, UR30, UR18 ;  /* 0x0000001e071272a5 */ /* 0x000fe2000f8e0012 */
[CC--:B0-----:R-:W-:Y:S01]  /*7380*/  FMUL.FTZ R46, R158.reuse, R41.reuse ;  /* 0x000000299e2e7220 */ /* 0x0c1fe20000410000 */
[C---:B------:R-:W-:Y:S01]  /*7390*/  FMUL.FTZ R41, R157.reuse, R41 ;  /* 0x000000299d297220 */ /* 0x040fe20000410000 */
[CC--:B-1----:R-:W-:Y:S01]  /*73a0*/  FMUL.FTZ R44, R158.reuse, R40.reuse ;  /* 0x000000289e2c7220 */ /* 0x0c2fe20000410000 */
[C---:B------:R-:W-:Y:S01]  /*73b0*/  FMUL.FTZ R40, R157.reuse, R40 ;  /* 0x000000289d287220 */ /* 0x040fe20000410000 */
[----:B------:R-:W-:Y:S01]  /*73c0*/  @UP0 ULEA UR27, UR7, UR26, 0x4 ;  /* 0x0000001a071b0291 */ /* 0x000fe2000f8e20ff */
[----:B------:R-:W-:Y:S01]  /*73d0*/  @!P2 SHF.R.U32.HI R48, RZ, 0x1, R82 ;  /* 0x00000001ff30a819 */ /* 0x000fe20000011652 */
[CC--:B--2---:R-:W-:Y:S01]  /*73e0*/  FFMA.FTZ R46, R157.reuse, R47.reuse, -R46 ;  /* 0x0000002f9d2e7223 */ /* 0x0c4fe2000001082e */
[C---:B------:R-:W-:Y:S01]  /*73f0*/  FFMA.FTZ R47, R158.reuse, R47, R41 ;  /* 0x0000002f9e2f7223 */ /* 0x040fe20000010029 */
[----:B------:R-:W-:Y:S01]  /*7400*/  UIMAD UR19, UR7, UR31, UR19 ;  /* 0x0000001f071372a4 */ /* 0x000fe2000f8e0213 */
[-C--:B---3--:R-:W-:Y:S01]  /*7410*/  FFMA.FTZ R44, R157, R45.reuse, -R44 ;  /* 0x0000002d9d2c7223 */ /* 0x088fe2000001082c */
[----:B------:R-:W-:Y:S01]  /*7420*/  ULEA UR40, UP0, UR18, UR28, 0x3 ;  /* 0x0000001c12287291 */ /* 0x000fe2000f8018ff */
[----:B------:R-:W-:Y:S01]  /*7430*/  FFMA.FTZ R45, R158, R45, R40 ;  /* 0x0000002d9e2d7223 */ /* 0x000fe20000010028 */
[----:B------:R-:W-:-:S02]  /*7440*/  MOV R40, 0x3f800000 ;  /* 0x3f80000000287802 */ /* 0x000fc40000000f00 */
[----:B------:R-:W-:Y:S01]  /*7450*/  CS2R R42, SRZ ;  /* 0x00000000002a7805 */ /* 0x000fe2000001ff00 */
[----:B------:R-:W-:Y:S01]  /*7460*/  HFMA2 R41, -RZ, RZ, 0, 0 ;  /* 0x00000000ff297431 */ /* 0x000fe200000001ff */
[----:B------:R-:W-:Y:S01]  /*7470*/  @!P2 LOP3.LUT R48, R48, 0x1f0, RZ, 0xc0, !PT ;  /* 0x000001f03030a812 */ /* 0x000fe200078ec0ff */
[----:B------:R-:W-:Y:S01]  /*7480*/  FADD.FTZ R46, R160, R46 ;  /* 0x0000002ea02e7221 */ /* 0x000fe20000010000 */
[----:B------:R-:W-:Y:S01]  /*7490*/  FADD.FTZ R47, R161, R47 ;  /* 0x0000002fa12f7221 */ /* 0x000fe20000010000 */
[----:B------:R-:W-:Y:S02]  /*74a0*/  ULEA.HI.X UR18, UR18, UR29, UR19, 0x3, UP0 ;  /* 0x0000001d12127291 */ /* 0x000fe400080f1c13 */
[----:B------:R-:W-:Y:S04]  /*74b0*/  @P0 LDS.128 R40, [UR27+0x2140] ;  /* 0x0021401bff280984 */ /* 0x000fe80008000c00 */
[----:B------:R0:W-:Y:S01]  /*74c0*/  @!P2 STS.128 [R48+UR26+0x2100], R44 ;  /* 0x0021002c3000a988 */ /* 0x0001e20008000c1a */
[----:B------:R-:W-:-:S02]  /*74d0*/  MOV R49, UR18 ;  /* 0x0000001200317c02 */ /* 0x000fc40008000f00 */
        /* <DEDUP_REMOVED lines=35> */
[C---:B------:R-:W-:Y:S01]  /*7710*/  FMUL.FTZ R44, R157.reuse, R86 ;  /* 0x000000569d2c7220 */ /* 0x040fe20000410000 */
[----:B------:R-:W-:Y:S01]  /*7720*/  FMUL.FTZ R48, R158, R84 ;  /* 0x000000549e307220 */ /* 0x000fe20000410000 */
        /* <DEDUP_REMOVED lines=18> */
.L_x_854:
        /* <DEDUP_REMOVED lines=16> */
.L_x_855:
[----:B------:R-:W-:Y:S05]  /*7950*/  BSYNC.RECONVERGENT B0 ;  /* 0x0000000000007941 */ /* 0x000fea0003800200 */
.L_x_853:
        /* <DEDUP_REMOVED lines=119> */
.L_x_857:
[----:B------:R-:W-:Y:S05]  /*80d0*/  BSYNC.RECONVERGENT B0 ;  /* 0x0000000000007941 */ /* 0x000fea0003800200 */
.L_x_856:
        /* <DEDUP_REMOVED lines=51> */
.L_x_852:
[----:B------:R-:W2:Y:S01]  /*8410*/  LDL.LU R87, [R1+0x30] ;  /* 0x0000300001577983 */ /* 0x000ea20000300800 */
[----:B------:R-:W0:Y:S03]  /*8420*/  LDCU UR7, c[0x0][0x388] ;  /* 0x00007100ff0777ac */ /* 0x000e260008000800 */
[----:B------:R-:W3:Y:S01]  /*8430*/  LDL.LU R51, [R1+0x2c] ;  /* 0x00002c0001337983 */ /* 0x000ee20000300800 */
[----:B------:R-:W-:Y:S01]  /*8440*/  BAR.SYNC.DEFER_BLOCKING 0x0 ;  /* 0x0000000000007b1d */ /* 0x000fe20000010000 */
[----:B------:R-:W-:Y:S01]  /*8450*/  USHF.L.U32 UR8, UR6, 0xa, URZ ;  /* 0x0000000a06087899 */ /* 0x000fe200080006ff */
[----:B------:R-:W-:-:S04]  /*8460*/  ISETP.NE.AND P0, PT, R82, RZ, PT ;  /* 0x000000ff5200720c */ /* 0x000fc80003f05270 */
[----:B------:R-:W1:Y:S01]  /*8470*/  LDCU.128 UR20, c[0x0][0x420] ;  /* 0x00008400ff1477ac */ /* 0x000e620008000c00 */
[----:B------:R-:W4:Y:S01]  /*8480*/  LDL.LU R50, [R1+0x28] ;  /* 0x0000280001327983 */ /* 0x000f220000300800 */
[----:B------:R-:W5:Y:S03]  /*8490*/  LDCU.64 UR18, c[0x0][0x478] ;  /* 0x00008f00ff1277ac */ /* 0x000f660008000a00 */
        /* <DEDUP_REMOVED lines=9> */
[----:B------:R-:W5:Y:S01]  /*8530*/  LDL.LU R40, [R1] ;  /* 0x0000000001287983 */ /* 0x000f620000300800 */
[----:B0-----:R-:W-:Y:S01]  /*8540*/  UIADD3 UR9, UPT, UPT, -UR8, UR7, URZ ;  /* 0x0000000708097290 */ /* 0x001fe2000fffe1ff */
[----:B------:R-:W1:Y:S01]  /*8550*/  S2UR UR7, SR_CTAID.X ;  /* 0x00000000000779c3 */ /* 0x000e620000002500 */
[----:B------:R-:W-:Y:S01]  /*8560*/  LOP3.LUT R5, R119, 0x3e00, RZ, 0xc0, !PT ;  /* 0x00003e0077057812 */ /* 0x000fe200078ec0ff */
[----:B------:R-:W-:Y:S01]  /*8570*/  STS [R162], R52 ;  /* 0x00000034a2007388 */ /* 0x000fe20000000800 */
[----:B------:R-:W-:-:S02]  /*8580*/  UIADD3 UR15, UP0, UPT, UR15, 0x2000, URZ ;  /* 0x000020000f0f7890 */ /* 0x000fc4000ff1e0ff */
[----:B------:R-:W-:Y:S01]  /*8590*/  MOV R2, UR9 ;  /* 0x0000000900027c02 */ /* 0x000fe20008000f00 */
[----:B------:R0:W-:Y:S01]  /*85a0*/  STS [R156+0x4], R39 ;  /* 0x000004279c007388 */ /* 0x0001e20000000800 */
[----:B------:R-:W-:Y:S01]  /*85b0*/  UMOV UR9, URZ ;  /* 0x000000ff00097c82 */ /* 0x000fe20008000000 */
[----:B------:R-:W-:Y:S01]  /*85c0*/  LOP3.LUT R5, R5, 0x1f, R82, 0xf8, !PT ;  /* 0x0000001f05057812 */ /* 0x000fe200078ef852 */
[----:B------:R-:W-:Y:S01]  /*85d0*/  UIADD3 UR6, UPT, UPT, UR6, 0x1, URZ ;  /* 0x0000000106067890 */ /* 0x000fe2000fffe0ff */
[----:B------:R-:W-:Y:S01]  /*85e0*/  STS [R155+0x8], R38 ;  /* 0x000008269b007388 */ /* 0x000fe20000000800 */
[----:B------:R-:W-:Y:S02]  /*85f0*/  UIADD3.X UR16, UPT, UPT, URZ, UR16, URZ, UP0, !UPT ;  /* 0x00000010ff107290 */ /* 0x000fe400087fe4ff */
[----:B------:R-:W-:Y:S01]  /*8600*/  UIADD3 UR12, UP1, UPT, UR12, 0x1000, URZ ;  /* 0x000010000c0c7890 */ /* 0x000fe2000ff3e0ff */
[----:B------:R1:W-:Y:S01]  /*8610*/  STS [R154+0xc], R37 ;  /* 0x00000c259a007388 */ /* 0x0003e20000000800 */
[----:B------:R-:W-:Y:S01]  /*8620*/  UIADD3 UR11, UP2, UPT, UR11, 0x1000, URZ ;  /* 0x000010000b0b7890 */ /* 0x000fe2000ff5e0ff */
[----:B0-----:R-:W-:Y:S01]  /*8630*/  LOP3.LUT R39, R5, 0xa0, RZ, 0xfc, !PT ;  /* 0x000000a005277812 */ /* 0x001fe200078efcff */
[----:B------:R-:W-:Y:S01]  /*8640*/  UIADD3.X UR14, UPT, UPT, URZ, UR14, URZ, UP1, !UPT ;  /* 0x0000000eff0e7290 */ /* 0x000fe20008ffe4ff */
[----:B------:R-:W-:Y:S01]  /*8650*/  STS [R153+0x10], R36 ;  /* 0x0000102499007388 */ /* 0x000fe20000000800 */
[----:B------:R-:W-:-:S03]  /*8660*/  UIADD3.X UR13, UPT, UPT, URZ, UR13, URZ, UP2, !UPT ;  /* 0x0000000dff0d7290 */ /* 0x000fc600097fe4ff */
[----:B------:R0:W-:Y:S01]  /*8670*/  STS [R152+0x14], R35 ;  /* 0x0000142398007388 */ /* 0x0001e20000000800 */
[----:B-1----:R-:W-:Y:S01]  /*8680*/  UIMAD.WIDE.U32 UR8, UR7, UR20, UR8 ;  /* 0x00000014070872a5 */ /* 0x002fe2000f8e0008 */
[----:B------:R-:W-:Y:S02]  /*8690*/  LOP3.LUT R37, R5, 0x40, RZ, 0xfc, !PT ;  /* 0x0000004005257812 */ /* 0x000fe400078efcff */
[----:B------:R-:W-:Y:S01]  /*86a0*/  STS [R79+0x18], R34 ;  /* 0x000018224f007388 */ /* 0x000fe20000000800 */
[----:B------:R-:W-:-:S03]  /*86b0*/  UIMAD UR9, UR7, UR21, UR9 ;  /* 0x00000015070972a4 */ /* 0x000fc6000f8e0209 */
[----:B------:R-:W-:Y:S01]  /*86c0*/  STS [R78+0x1c], R33 ;  /* 0x00001c214e007388 */ /* 0x000fe20000000800 */
[----:B------:R-:W1:Y:S01]  /*86d0*/  LDCU UR7, c[0x0][0x394] ;  /* 0x00007280ff0777ac */ /* 0x000e620008000800 */
[----:B0-----:R-:W-:Y:S02]  /*86e0*/  LOP3.LUT R35, R5, 0x20, RZ, 0xfc, !PT ;  /* 0x0000002005237812 */ /* 0x001fe400078efcff */
[----:B------:R-:W-:Y:S01]  /*86f0*/  STS [R77+0x20], R32 ;  /* 0x000020204d007388 */ /* 0x000fe20000000800 */
[----:B------:R-:W-:-:S03]  /*8700*/  UIMAD.WIDE.U32 UR8, UR17, UR22, UR8 ;  /* 0x00000016110872a5 */ /* 0x000fc6000f8e0008 */
[----:B------:R-:W-:Y:S01]  /*8710*/  STS [R76+0x24], R31 ;  /* 0x0000241f4c007388 */ /* 0x000fe20000000800 */
[----:B------:R-:W-:-:S03]  /*8720*/  UIMAD UR23, UR17, UR23, UR9 ;  /* 0x00000017111772a4 */ /* 0x000fc6000f8e0209 */
[----:B------:R-:W-:Y:S04]  /*8730*/  STS [R75+0x28], R30 ;  /* 0x0000281e4b007388 */ /* 0x000fe80000000800 */
[----:B------:R-:W-:Y:S01]  /*8740*/  STS [R74+0x2c], R29 ;  /* 0x00002c1d4a007388 */ /* 0x000fe20000000800 */
[----:B-1----:R-:W-:-:S03]  /*8750*/  UISETP.GE.AND UP0, UPT, UR6, UR7, UPT ;  /* 0x000000070600728c */ /* 0x002fc6000bf06270 */
[----:B------:R-:W-:Y:S04]  /*8760*/  STS [R73+0x30], R28 ;  /* 0x0000301c49007388 */ /* 0x000fe80000000800 */
[----:B------:R-:W-:Y:S04]  /*8770*/  STS [R72+0x34], R27 ;  /* 0x0000341b48007388 */ /* 0x000fe80000000800 */
[----:B------:R-:W-:Y:S04]  /*8780*/  STS [R71+0x38], R26 ;  /* 0x0000381a47007388 */ /* 0x000fe80000000800 */
[----:B------:R-:W-:Y:S01]  /*8790*/  STS [R70+0x3c], R53 ;  /* 0x00003c3546007388 */ /* 0x000fe20000000800 */
[----:B------:R-:W-:-:S03]  /*87a0*/  NOP ;  /* 0x0000000000007918 */ /* 0x000fc60000000000 */
[----:B------:R-:W-:Y:S04]  /*87b0*/  LDS R165, [R165+0x680] ;  /* 0x00068000a5a57984 */ /* 0x000fe80000000800 */
[----:B------:R-:W-:Y:S04]  /*87c0*/  LDS R33, [R164+0x700] ;  /* 0x00070000a4217984 */ /* 0x000fe80000000800 */
[----:B------:R-:W-:Y:S04]  /*87d0*/  LDS R163, [R163+0x780] ;  /* 0x00078000a3a37984 */ /* 0x000fe80000000800 */
[----:B--2---:R-:W-:Y:S04]  /*87e0*/  LDS R7, [R87] ;  /* 0x0000000057077984 */ /* 0x004fe80000000800 */
[----:B---3--:R-:W-:Y:S04]  /*87f0*/  LDS R9, [R51+0x80] ;  /* 0x0000800033097984 */ /* 0x008fe80000000800 */
[----:B----4-:R-:W-:Y:S04]  /*8800*/  LDS R11, [R50+0x100] ;  /* 0x00010000320b7984 */ /* 0x010fe80000000800 */
[----:B-----5:R-:W-:Y:S04]  /*8810*/  LDS R13, [R49+0x180] ;  /* 0x00018000310d7984 */ /* 0x020fe80000000800 */
[----:B------:R-:W-:Y:S04]  /*8820*/  LDS R15, [R48+0x200] ;  /* 0x00020000300f7984 */ /* 0x000fe80000000800 */
[----:B------:R-:W-:Y:S04]  /*8830*/  LDS R17, [R47+0x280] ;  /* 0x000280002f117984 */ /* 0x000fe80000000800 */
[----:B------:R-:W-:Y:S04]  /*8840*/  LDS R19, [R46+0x300] ;  /* 0x000300002e137984 */ /* 0x000fe80000000800 */
[----:B------:R-:W-:Y:S04]  /*8850*/  LDS R21, [R45+0x380] ;  /* 0x000380002d157984 */ /* 0x000fe80000000800 */
[----:B------:R-:W-:Y:S04]  /*8860*/  LDS R23, [R44+0x400] ;  /* 0x000400002c177984 */ /* 0x000fe80000000800 */
[----:B------:R-:W-:Y:S04]  /*8870*/  LDS R25, [R43+0x480] ;  /* 0x000480002b197984 */ /* 0x000fe80000000800 */
[----:B------:R-:W-:Y:S04]  /*8880*/  LDS R27, [R42+0x500] ;  /* 0x000500002a1b7984 */ /* 0x000fe80000000800 */
[----:B------:R0:W-:Y:S04]  /*8890*/  LDS R29, [R41+0x580] ;  /* 0x00058000291d7984 */ /* 0x0001e80000000800 */
[----:B------:R-:W-:Y:S04]  /*88a0*/  LDS R31, [R40+0x600] ;  /* 0x00060000281f7984 */ /* 0x000fe80000000800 */
[----:B------:R1:W-:Y:S01]  /*88b0*/  @!P0 STS [UR26+0x1080], R2 ;  /* 0x00108002ff008988 */ /* 0x0003e2000800081a */
[----:B------:R-:W-:Y:S01]  /*88c0*/  BAR.SYNC.DEFER_BLOCKING 0x0 ;  /* 0x0000000000007b1d */ /* 0x000fe20000010000 */
[----:B------:R-:W-:-:S02]  /*88d0*/  IADD3 R3, P0, PT, R5, UR8, RZ ;  /* 0x0000000805037c10 */ /* 0x000fc4000ff1e0ff */
[----:B0-----:R-:W-:Y:S02]  /*88e0*/  LOP3.LUT R41, R5, 0xc0, RZ, 0xfc, !PT ;  /* 0x000000c005297812 */ /* 0x001fe400078efcff */
[----:B------:R-:W-:Y:S02]  /*88f0*/  IADD3.X R4, PT, PT, RZ, UR23, RZ, P0, !PT ;  /* 0x00000017ff047c10 */ /* 0x000fe400087fe4ff */
[----:B-1----:R-:W-:-:S04]  /*8900*/  LEA R2, P0, R3, UR18, 0x2 ;  /* 0x0000001203027c11 */ /* 0x002fc8000f8010ff */
        /* <DEDUP_REMOVED lines=47> */
.L_x_860:
        /* <DEDUP_REMOVED lines=16> */
.L_x_4964:


//--------------------- .text._Z25selective_scan_fwd_kernelI32Selective_Scan_fwd_kernel_traitsILi64ELi16ELi1ELb0ELb1ELb0ELb1EfN3c107complexIfEEEEv13SSMParamsBase --------------------------
	.section	.text._Z25selective_scan_fwd_kernelI32Selective_Scan_fwd_kernel_traitsILi64ELi16ELi1ELb0ELb1ELb0ELb1EfN3c107complexIfEEEEv13SSMParamsBase,"ax",@progbits
	.align	128
        .global         _Z25selective_scan_fwd_kernelI32Selective_Scan_fwd_kernel_traitsILi64ELi16ELi1ELb0ELb1ELb0ELb1EfN3c107complexIfEEEEv13SSMParamsBase
        .type           _Z25selective_scan_fwd_kernelI32Selective_Scan_fwd_kernel_traitsILi64ELi16ELi1ELb0ELb1ELb0ELb1EfN3c107complexIfEEEEv13SSMParamsBase,@function
        .size           _Z25selective_scan_fwd_kernelI32Selective_Scan_fwd_kernel_traitsILi64ELi16ELi1ELb0ELb1ELb0ELb1EfN3c107complexIfEEEEv13SSMParamsBase,(.L_x_4965 - _Z25selective_scan_fwd_kernelI32Selective_Scan_fwd_kernel_traitsILi64ELi16ELi1ELb0ELb1ELb0ELb1EfN3c107complexIfEEEEv13SSMParamsBase)
        .other          _Z25selective_scan_fwd_kernelI32Selective_Scan_fwd_kernel_traitsILi64ELi16ELi1ELb0ELb1ELb0ELb1EfN3c107complexIfEEEEv13SSMParamsBase,@"STO_CUDA_ENTRY STV_DEFAULT"
_Z25selective_scan_fwd_kernelI32Selective_Scan_fwd_kernel_traitsILi64ELi16ELi1ELb0ELb1ELb0ELb1EfN3c107complexIfEEEEv13SSMParamsBase:
.text._Z25selective_scan_fwd_kernelI32Selective_Scan_fwd_kernel_traitsILi64ELi16ELi1ELb0ELb1ELb0ELb1EfN3c107complexIfEEEEv13SSMParamsBase:
        /* <DEDUP_REMOVED lines=16> */
[----:B------:R-:W4:Y:S03]  /*0100*/  LDCU UR28, c[0x0][0x384] ;  /* 0x00007080ff1c77ac */ /* 0x000f260008000800 */
        /* <DEDUP_REMOVED lines=26> */
[----:B------:R-:W-:-:S04]  /*02b0*/  UIMAD.WIDE.U32 UR16, UR5, UR18, URZ ;  /* 0x00000012051072a5 */ /* 0x000fc8000f8e00ff */
[----:B------:R-:W-:-:S04]  /*02c0*/  UIADD3 UR16, UPT, UPT, -UR17, URZ, URZ ;  /* 0x000000ff11107290 */ /* 0x000fc8000fffe1ff */
[----:B------:R-:W-:Y:S01]  /*02d0*/  UIMAD UR16, UR26, UR16, UR18 ;  /* 0x000000101a1072a4 */ /* 0x000fe2000f8e0212 */
[----:B------:R-:W0:Y:S03]  /*02e0*/  LDCU.64 UR18, c[0x0][0x3b0] ;  /* 0x00007600ff1277ac */ /* 0x000e260008000a00 */
[----:B------:R-:W-:Y:S02]  /*02f0*/  UISETP.GT.U32.AND UP2, UPT, UR26, UR16, UPT ;  /* 0x000000101a00728c */ /* 0x000fe4000bf44070 */
[----:B------:R-:W-:Y:S02]  /*0300*/  UISETP.GE.AND UP1, UPT, UR29, 0x1, UPT ;  /* 0x000000011d00788c */ /* 0x000fe4000bf26270 */
[----:B------:R-:W-:Y:S02]  /*0310*/  UIMAD.WIDE.U32 UR4, UR25, UR12, URZ ;  /* 0x0000000c190472a5 */ /* 0x000fe4000f8e00ff */
[----:B---3--:R-:W-:-:S02]  /*0320*/  UIMAD.WIDE.U32 UR6, UR25, UR8, URZ ;  /* 0x00000008190672a5 */ /* 0x008fc4000f8e00ff */
[----:B------:R-:W-:-:S03]  /*0330*/  PLOP3.LUT P2, PT, PT, PT, UP1, 0x80, 0x8 ;  /* 0x000000000008781c */ /* 0x000fc60003f4f018 */
[----:B------:R-:W-:Y:S02]  /*0340*/  @!UP2 UIADD3 UR16, UPT, UPT, UR16, -UR26, URZ ;  /* 0x8000001a1010a290 */ /* 0x000fe4000fffe0ff */
[----:B------:R-:W-:Y:S02]  /*0350*/  UIMAD UR5, UR25, UR13, UR5 ;  /* 0x0000000d190572a4 */ /* 0x000fe4000f8e0205 */
[----:B------:R-:W-:Y:S02]  /*0360*/  UIMAD UR7, UR25, UR9, UR7 ;  /* 0x00000009190772a4 */ /* 0x000fe4000f8e0207 */
[----:B------:R-:W-:Y:S02]  /*0370*/  UISETP.GE.U32.AND UP0, UPT, UR16, UR26, UPT ;  /* 0x0000001a1000728c */ /* 0x000fe4000bf06070 */
[----:B------:R-:W-:Y:S02]  /*0380*/  UIMAD.WIDE.U32 UR12, UR24, UR10, UR6 ;  /* 0x0000000a180c72a5 */ /* 0x000fe4000f8e0006 */
[----:B------:R-:W-:-:S02]  /*0390*/  UIMAD.WIDE.U32 UR8, UR24, UR14, UR4 ;  /* 0x0000000e180872a5 */ /* 0x000fc4000f8e0004 */
[----:B------:R-:W-:Y:S02]  /*03a0*/  ULOP3.LUT UR16, UR24, UR30, URZ, 0x3c, !UPT ;  /* 0x0000001e18107292 */ /* 0x000fe4000f8e3cff */
[----:B------:R-:W-:Y:S02]  /*03b0*/  @!UP2 UIADD3 UR17, UPT, UPT, UR17, 0x1, URZ ;  /* 0x000000011111a890 */ /* 0x000fe4000fffe0ff */
[----:B------:R-:W-:Y:S02]  /*03c0*/  UIMAD UR14, UR24, UR11, UR13 ;  /* 0x0000000b180e72a4 */ /* 0x000fe4000f8e020d */
[----:B------:R-:W-:Y:S01]  /*03d0*/  UIMAD UR15, UR24, UR15, UR9 ;  /* 0x0000000f180f72a4 */ /* 0x000fe2000f8e0209 */
[----:B------:R-:W1:Y:S01]  /*03e0*/  LDCU.128 UR4, c[0x0][0x460] ;  /* 0x00008c00ff0477ac */ /* 0x000e620008000c00 */
[----:B------:R-:W-:Y:S02]  /*03f0*/  UISETP.NE.AND UP1, UPT, UR30, URZ, UPT ;  /* 0x000000ff1e00728c */ /* 0x000fe4000bf25270 */
[----:B0-----:R-:W-:-:S02]  /*0400*/  UIMAD.WIDE.U32 UR10, UR25, UR18, URZ ;  /* 0x00000012190a72a5 */ /* 0x001fc4000f8e00ff */
[----:B------:R-:W-:Y:S02]  /*0410*/  UISETP.GE.AND UP2, UPT, UR16, URZ, UPT ;  /* 0x000000ff1000728c */ /* 0x000fe4000bf46270 */
[----:B------:R-:W-:Y:S01]  /*0420*/  @UP0 UIADD3 UR17, UPT, UPT, UR17, 0x1, URZ ;  /* 0x0000000111110890 */ /* 0x000fe2000fffe0ff */
[----:B-12-4-:R-:W-:Y:S11]  /*0430*/  @!P2 EXIT ;  /* 0x000000000000a94d */ /* 0x016ff60003800000 */
[----:B------:R-:W0:Y:S01]  /*0440*/  S2R R82, SR_TID.X ;  /* 0x0000000000527919 */ /* 0x000e220000002100 */
[----:B------:R-:W-:Y:S02]  /*0450*/  @!UP2 UIADD3 UR17, UPT, UPT, -UR17, URZ, URZ ;  /* 0x000000ff1111a290 */ /* 0x000fe4000fffe1ff */
[----:B------:R-:W-:Y:S02]  /*0460*/  @!UP1 ULOP3.LUT UR17, URZ, UR30, URZ, 0x33, !UPT ;  /* 0x0000001eff119292 */ /* 0x000fe4000f8e33ff */
[----:B------:R-:W-:Y:S02]  /*0470*/  UIMAD UR11, UR25, UR19, UR11 ;  /* 0x00000013190b72a4 */ /* 0x000fe4000f8e020b */
[----:B------:R-:W-:Y:S02]  /*0480*/  ULEA UR19, UP0, UR8, UR4, 0x2 ;  /* 0x0000000408137291 */ /* 0x000fe4000f8010ff */
[----:B------:R-:W-:Y:S01]  /*0490*/  USHF.R.S32.HI UR4, URZ, 0x1f, UR17 ;  /* 0x0000001fff047899 */ /* 0x000fe20008011411 */
[----:B------:R-:W1:Y:S01]  /*04a0*/  LDCU.64 UR26, c[0x0][0x448] ;  /* 0x00008900ff1a77ac */ /* 0x000e620008000a00 */
[----:B------:R-:W-:-:S02]  /*04b0*/  ULEA.HI.X UR8, UR8, UR5, UR15, 0x2, UP0 ;  /* 0x0000000508087291 */ /* 0x000fc400080f140f */
[----:B------:R-:W-:Y:S02]  /*04c0*/  ULEA UR18, UP1, UR12, UR6, 0x2 ;  /* 0x000000060c127291 */ /* 0x000fe4000f8210ff */
[----:B------:R-:W-:Y:S02]  /*04d0*/  UIMAD UR4, UR4, UR20, URZ ;  /* 0x00000014040472a4 */ /* 0x000fe4000f8e02ff */
        /* <DEDUP_REMOVED lines=15> */
[----:B--2---:R-:W-:Y:S01]  /*05d0*/  UIMAD UR20, UR20, UR9, URZ ;  /* 0x00000009141472a4 */ /* 0x004fe2000f8e02ff */
[--C-:B------:R-:W-:Y:S01]  /*05e0*/  LOP3.LUT R81, R81, 0x7c1f, R82.reuse, 0xc8, !PT ;  /* 0x00007c1f51517812 */ /* 0x100fe200078ec852 */
[----:B------:R-:W-:Y:S01]  /*05f0*/  ULEA.HI.X UR10, UR6, UR27, UR10, 0x2, UP0 ;  /* 0x0000001b060a7291 */ /* 0x000fe200080f140a */
[----:B------:R-:W-:Y:S01]  /*0600*/  LOP3.LUT R0, R3, 0x1f, R82, 0xf8, !PT ;  /* 0x0000001f03007812 */ /* 0x000fe200078ef852 */
[----:B------:R-:W-:Y:S01]  /*0610*/  UMOV UR17, UR8 ;  /* 0x0000000800117c82 */ /* 0x000fe20008000000 */
[----:B------:R-:W-:-:S09]  /*0620*/  UMOV UR6, URZ ;  /* 0x000000ff00067c82 */ /* 0x000fd20008000000 */
.L_x_900:
[----:B0-----:R-:W0:Y:S01]  /*0630*/  LDCU UR12, c[0x0][0x388] ;  /* 0x00007100ff0c77ac */ /* 0x001e220008000800 */
[----:B------:R-:W-:Y:S01]  /*0640*/  SHF.L.U32 R119, R82, 0x4, RZ ;  /* 0x0000000452777819 */ /* 0x000fe200000006ff */
[----:B------:R-:W-:Y:S01]  /*0650*/  HFMA2 R15, -RZ, RZ, 0, 0 ;  /* 0x00000000ff0f7431 */ /* 0x000fe200000001ff */
[----:B------:R-:W-:Y:S01]  /*0660*/  LOP3.LUT R25, R25, 0xfffffeff, RZ, 0xc0, !PT ;  /* 0xfffffeff19197812 */ /* 0x000fe200078ec0ff */
[----:B------:R-:W-:Y:S01]  /*0670*/  USHF.L.U32 UR7, UR6, 0xa, URZ ;  /* 0x0000000a06077899 */ /* 0x000fe200080006ff */
[----:B------:R-:W-:Y:S02]  /*0680*/  LOP3.LUT R27, R119, 0x3e00, RZ, 0xc0, !PT ;  /* 0x00003e00771b7812 */ /* 0x000fe400078ec0ff */
[----:B------:R-:W-:Y:S02]  /*0690*/  CS2R R10, SRZ ;  /* 0x00000000000a7805 */ /* 0x000fe4000001ff00 */
[----:B------:R-:W-:Y:S01]  /*06a0*/  MOV R2, UR19 ;  /* 0x0000001300027c02 */ /* 0x000fe20008000f00 */
[----:B------:R-:W-:Y:S01]  /*06b0*/  HFMA2 R19, -RZ, RZ, 0, 0 ;  /* 0x00000000ff137431 */ /* 0x000fe200000001ff */
[----:B------:R-:W-:-:S02]  /*06c0*/  LOP3.LUT R28, R27, 0x1f, R82, 0xf8, !PT ;  /* 0x0000001f1b1c7812 */ /* 0x000fc400078ef852 */
[----:B------:R-:W-:Y:S02]  /*06d0*/  CS2R R22, SRZ ;  /* 0x0000000000167805 */ /* 0x000fe4000001ff00 */
[----:B------:R-:W-:Y:S02]  /*06e0*/  MOV R3, UR17 ;  /* 0x0000001100037c02 */ /* 0x000fe40008000f00 */
[C---:B------:R-:W-:Y:S02]  /*06f0*/  LOP3.LUT R6, R28.reuse, 0x20, RZ, 0xfc, !PT ;  /* 0x000000201c067812 */ /* 0x040fe400078efcff */
[----:B------:R-:W-:Y:S01]  /*0700*/  LOP3.LUT R7, R28, 0x40, RZ, 0xfc, !PT ;  /* 0x000000401c077812 */ /* 0x000fe200078efcff */
[----:B------:R-:W-:Y:S01]  /*0710*/  IMAD.WIDE.U32 R4, R0, 0x4, R2 ;  /* 0x0000000400047825 */ /* 0x000fe200078e0002 */
[C---:B------:R-:W-:Y:S01]  /*0720*/  LOP3.LUT R8, R28.reuse, 0x60, RZ, 0xfc, !PT ;  /* 0x000000601c087812 */ /* 0x040fe200078efcff */
[----:B0-----:R-:W-:Y:S01]  /*0730*/  UIADD3 UR7, UPT, UPT, -UR7, UR12, URZ ;  /* 0x0000000c07077290 */ /* 0x001fe2000fffe1ff */
[----:B------:R-:W-:-:S02]  /*0740*/  LOP3.LUT R3, R28, 0xa0, RZ, 0xfc, !PT ;  /* 0x000000a01c037812 */ /* 0x000fc400078efcff */
[----:B------:R-:W-:Y:S02]  /*0750*/  MOV R13, RZ ;  /* 0x000000ff000d7202 */ /* 0x000fe40000000f00 */
[----:B------:R-:W-:Y:S02]  /*0760*/  MOV R17, RZ ;  /* 0x000000ff00117202 */ /* 0x000fe40000000f00 */
[----:B------:R-:W-:Y:S02]  /*0770*/  ISETP.GE.AND P0, PT, R0, UR7, PT ;  /* 0x0000000700007c0c */ /* 0x000fe4000bf06270 */
[----:B------:R-:W-:Y:S02]  /*0780*/  ISETP.GE.AND P6, PT, R6, UR7, PT ;  /* 0x0000000706007c0c */ /* 0x000fe4000bfc6270 */
[----:B------:R-:W-:Y:S02]  /*0790*/  ISETP.GE.AND P5, PT, R7, UR7, PT ;  /* 0x0000000707007c0c */ /* 0x000fe4000bfa6270 */
[----:B------:R-:W-:-:S02]  /*07a0*/  ISETP.GE.AND P4, PT, R8, UR7, PT ;  /* 0x0000000708007c0c */ /* 0x000fc4000bf86270 */
[----:B------:R-:W-:Y:S02]  /*07b0*/  CS2R R8, SRZ ;  /* 0x0000000000087805 */ /* 0x000fe4000001ff00 */
[----:B------:R-:W-:Y:S01]  /*07c0*/  LOP3.LUT R0, R28, 0x80, RZ, 0xfc, !PT ;  /* 0x000000801c007812 */ /* 0x000fe200078efcff */
[----:B------:R-:W-:Y:S01]  /*07d0*/  BAR.SYNC.DEFER_BLOCKING 0x0 ;  /* 0x0000000000007b1d */ /* 0x000fe20000010000 */
[----:B------:R-:W-:Y:S02]  /*07e0*/  ISETP.GE.AND P2, PT, R3, UR7, PT ;  /* 0x0000000703007c0c */ /* 0x000fe4000bf46270 */
[----:B------:R-:W-:Y:S01]  /*07f0*/  ISETP.GE.AND P3, PT, R0, UR7, PT ;  /* 0x0000000700007c0c */ /* 0x000fe2000bf66270 */
[----:B------:R-:W-:Y:S01]  /*0800*/  HFMA2 R0, -RZ, RZ, 0, 0 ;  /* 0x00000000ff007431 */ /* 0x000fe200000001ff */
[----:B------:R-:W-:Y:S02]  /*0810*/  @P0 LOP3.LUT R25, R25, 0x100, RZ, 0xfc, !PT ;  /* 0x0000010019190812 */ /* 0x000fe400078efcff */
[----:B------:R-:W-:-:S02]  /*0820*/  LEA R2, P0, R28, UR18, 0x2 ;  /* 0x000000121c027c11 */ /* 0x000fc4000f8010ff */
[----:B------:R-:W-:Y:S02]  /*0830*/  LOP3.LUT R25, R25, 0xffffff7f, RZ, 0xc0, !PT ;  /* 0xffffff7f19197812 */ /* 0x000fe400078ec0ff */
[----:B------:R-:W-:Y:S02]  /*0840*/  IADD3.X R3, PT, PT, RZ, UR16, RZ, P0, !PT ;  /* 0x00000010ff037c10 */ /* 0x000fe400087fe4ff */
[----:B------:R-:W-:Y:S02]  /*0850*/  @P6 LOP3.LUT R25, R25, 0x80, RZ, 0xfc, !PT ;  /* 0x0000008019196812 */ /* 0x000fe400078efcff */
[----:B------:R-:W-:Y:S02]  /*0860*/  LOP3.LUT R6, R28, 0xc0, RZ, 0xfc, !PT ;  /* 0x000000c01c067812 */ /* 0x000fe400078efcff */
[----:B------:R-:W-:Y:S02]  /*0870*/  LOP3.LUT R25, R25, 0xffffffbf, RZ, 0xc0, !PT ;  /* 0xffffffbf19197812 */ /* 0x000fe400078ec0ff */
[----:B------:R-:W-:-:S02]  /*0880*/  ISETP.GE.AND P1, PT, R6, UR7, PT ;  /* 0x0000000706007c0c */ /* 0x000fc4000bf26270 */
[----:B------:R-:W-:Y:S02]  /*0890*/  CS2R R6, SRZ ;  /* 0x0000000000067805 */ /* 0x000fe4000001ff00 */
[----:B------:R-:W-:Y:S02]  /*08a0*/  @P5 LOP3.LUT R25, R25, 0x40, RZ, 0xfc, !PT ;  /* 0x0000004019195812 */ /* 0x000fe400078efcff */
[C---:B------:R-:W-:Y:S01]  /*08b0*/  LOP3.LUT R12, R28.reuse, 0xe0, RZ, 0xfc, !PT ;  /* 0x000000e01c0c7812 */ /* 0x040fe200078efcff */
[----:B------:R-:W2:Y:S01]  /*08c0*/  @!P2 LDG.E R10, desc[UR22][R4.64+0x280] ;  /* 0x00028016040aa981 */ /* 0x000ea2000c1e1900 */
[----:B------:R-:W-:Y:S02]  /*08d0*/  LOP3.LUT R25, R25, 0xffffffdf, RZ, 0xc0, !PT ;  /* 0xffffffdf19197812 */ /* 0x000fe400078ec0ff */
[----:B------:R-:W-:Y:S01]  /*08e0*/  LOP3.LUT R14, R28, 0x100, RZ, 0xfc, !PT ;  /* 0x000001001c0e7812 */ /* 0x000fe200078efcff */
[----:B------:R-:W3:Y:S01]  /*08f0*/  @!P6 LDG.E R6, desc[UR22][R4.64+0x80] ;  /* 0x000080160406e981 */ /* 0x000ee2000c1e1900 */
[----:B------:R-:W-:-:S02]  /*0900*/  @P4 LOP3.LUT R25, R25, 0x20, RZ, 0xfc, !PT ;  /* 0x0000002019194812 */ /* 0x000fc400078efcff */
[----:B------:R-:W-:Y:S01]  /*0910*/  LOP3.LUT R16, R28, 0x120, RZ, 0xfc, !PT ;  /* 0x000001201c107812 */ /* 0x000fe200078efcff */
[----:B------:R-:W4:Y:S01]  /*0920*/  @!P1 LDG.E R11, desc[UR22][R4.64+0x300] ;  /* 0x00030016040b9981 */ /* 0x000f22000c1e1900 */
[C---:B------:R-:W-:Y:S02]  /*0930*/  LOP3.LUT P0, RZ, R25.reuse, 0x100, RZ, 0xc0, !PT ;  /* 0x0000010019ff7812 */ /* 0x040fe4000780c0ff */
[----:B------:R-:W-:Y:S01]  /*0940*/  LOP3.LUT R25, R25, 0xffffffef, RZ, 0xc0, !PT ;  /* 0xffffffef19197812 */ /* 0x000fe200078ec0ff */
[----:B------:R-:W5:Y:S01]  /*0950*/  @!P5 LDG.E R7, desc[UR22][R4.64+0x100] ;  /* 0x000100160407d981 */ /* 0x000f62000c1e1900 */
[----:B------:R-:W-:Y:S02]  /*0960*/  MOV R26, RZ ;  /* 0x000000ff001a7202 */ /* 0x000fe40000000f00 */
[----:B------:R-:W-:Y:S01]  /*0970*/  @P3 LOP3.LUT R25, R25, 0x10, RZ, 0xfc, !PT ;  /* 0x0000001019193812 */ /* 0x000fe200078efcff */
[----:B------:R-:W2:Y:S03]  /*0980*/  @!P3 LDG.E R9, desc[UR22][R4.64+0x200] ;  /* 0x000200160409b981 */ /* 0x000ea6000c1e1900 */
[----:B------:R-:W-:Y:S01]  /*0990*/  LOP3.LUT R25, R25, 0xfffffff7, RZ, 0xc0, !PT ;  /* 0xfffffff719197812 */ /* 0x000fe200078ec0ff */
[----:B------:R-:W4:Y:S03]  /*09a0*/  @!P4 LDG.E R8, desc[UR22][R4.64+0x180] ;  /* 0x000180160408c981 */ /* 0x000f26000c1e1900 */
[----:B------:R-:W-:Y:S01]  /*09b0*/  @P2 LOP3.LUT R25, R25, 0x8, RZ, 0xfc, !PT ;  /* 0x0000000819192812 */ /* 0x000fe200078efcff */
[----:B------:R-:W3:Y:S01]  /*09c0*/  @!P0 LDG.E R0, desc[UR22][R4.64] ;  /* 0x0000001604008981 */ /* 0x000ee2000c1e1900 */
[----:B------:R-:W-:-:S02]  /*09d0*/  ISETP.GE.AND P0, PT, R12, UR7, PT ;  /* 0x000000070c007c0c */ /* 0x000fc4000bf06270 */
[----:B------:R-:W-:-:S04]  /*09e0*/  LOP3.LUT R25, R25, 0xfffffffb, RZ, 0xc0, !PT ;  /* 0xfffffffb19197812 */ /* 0x000fc800078ec0ff */
[----:B------:R-:W-:-:S04]  /*09f0*/  @P1 LOP3.LUT R25, R25, 0x4, RZ, 0xfc, !PT ;  /* 0x0000000419191812 */ /* 0x000fc800078efcff */
[----:B------:R-:W-:-:S03]  /*0a00*/  LOP3.LUT R25, R25, 0xfffffffd, RZ, 0xc0, !PT ;  /* 0xfffffffd19197812 */ /* 0x000fc600078ec0ff */
[----:B------:R-:W2:Y:S01]  /*0a10*/  @!P0 LDG.E R13, desc[UR22][R4.64+0x380] ;  /* 0x00038016040d8981 */ /* 0x000ea2000c1e1900 */
[----:B------:R-:W-:Y:S02]  /*0a20*/  @P0 LOP3.LUT R25, R25, 0x2, RZ, 0xfc, !PT ;  /* 0x0000000219190812 */ /* 0x000fe400078efcff */
[----:B------:R-:W-:Y:S02]  /*0a30*/  ISETP.GE.AND P0, PT, R14, UR7, PT ;  /* 0x000000070e007c0c */ /* 0x000fe4000bf06270 */
[----:B------:R-:W-:-:S11]  /*0a40*/  LOP3.LUT R25, R25, 0xfffffffe, RZ, 0xc0, !PT ;  /* 0xfffffffe19197812 */ /* 0x000fd600078ec0ff */
[----:B------:R-:W-:Y:S01]  /*0a50*/  @P0 LOP3.LUT R25, R25, 0x1, RZ, 0xfc, !PT ;  /* 0x0000000119190812 */ /* 0x000fe200078efcff */
[----:B------:R-:W2:Y:S01]  /*0a60*/  @!P0 LDG.E R15, desc[UR22][R4.64+0x400] ;  /* 0x00040016040f8981 */ /* 0x000ea2000c1e1900 */
[----:B------:R-:W-:-:S04]  /*0a70*/  ISETP.GE.AND P0, PT, R16, UR7, PT ;  /* 0x0000000710007c0c */ /* 0x000fc8000bf06270 */
[----:B------:R-:W-:-:S09]  /*0a80*/  P2R R29, PR, RZ, 0x1 ;  /* 0x00000001ff1d7803 */ /* 0x000fd20000000000 */
[----:B------:R-:W2:Y:S01]  /*0a90*/  @!P0 LDG.E R17, desc[UR22][R4.64+0x480] ;  /* 0x0004801604118981 */ /* 0x000ea2000c1e1900 */
        /* <DEDUP_REMOVED lines=12> */
[----:B------:R-:W-:Y:S02]  /*0b60*/  ISETP.GE.AND P1, PT, R18, UR7, PT ;  /* 0x0000000712007c0c */ /* 0x000fe4000bf26270 */
[----:B------:R-:W-:Y:S02]  /*0b70*/  LOP3.LUT P0, RZ, R25, 0x10, RZ, 0xc0, !PT ;  /* 0x0000001019ff7812 */ /* 0x000fe4000780c0ff */
[----:B------:R-:W-:-:S02]  /*0b80*/  ISETP.GE.AND P2, PT, R20, UR7, PT ;  /* 0x0000000714007c0c */ /* 0x000fc4000bf46270 */
[----:B------:R-:W-:Y:S02]  /*0b90*/  ISETP.GE.AND P3, PT, R21, UR7, PT ;  /* 0x0000000715007c0c */ /* 0x000fe4000bf66270 */
[----:B------:R-:W-:Y:S02]  /*0ba0*/  ISETP.GE.AND P4, PT, R24, UR7, PT ;  /* 0x0000000718007c0c */ /* 0x000fe4000bf86270 */
[----:B------:R-:W-:Y:S02]  /*0bb0*/  P2R R37, PR, RZ, 0x1 ;  /* 0x00000001ff257803 */ /* 0x000fe40000000000 */
[C---:B------:R-:W-:Y:S01]  /*0bc0*/  LOP3.LUT P0, RZ, R25.reuse, 0x20, RZ, 0xc0, !PT ;  /* 0x0000002019ff7812 */ /* 0x040fe2000780c0ff */
[----:B------:R-:W2:Y:S01]  /*0bd0*/  @!P1 LDG.E R19, desc[UR22][R4.64+0x500] ;  /* 0x0005001604139981 */ /* 0x000ea2000c1e1900 */
[----:B------:R-:W-:Y:S02]  /*0be0*/  LOP3.LUT R12, R28, 0x1c0, RZ, 0xfc, !PT ;  /* 0x000001c01c0c7812 */ /* 0x000fe400078efcff */
[----:B------:R-:W-:Y:S01]  /*0bf0*/  P2R R36, PR, RZ, 0x1 ;  /* 0x00000001ff247803 */ /* 0x000fe20000000000 */
[----:B------:R-:W2:Y:S01]  /*0c00*/  @!P2 LDG.E R22, desc[UR22][R4.64+0x580] ;  /* 0x000580160416a981 */ /* 0x000ea2000c1e1900 */
[----:B------:R-:W-:-:S02]  /*0c10*/  LOP3.LUT P0, RZ, R25, 0x40, RZ, 0xc0, !PT ;  /* 0x0000004019ff7812 */ /* 0x000fc4000780c0ff */
[----:B------:R-:W-:Y:S01]  /*0c20*/  LOP3.LUT R14, R28, 0x1e0, RZ, 0xfc, !PT ;  /* 0x000001e01c0e7812 */ /* 0x000fe200078efcff */
[----:B------:R-:W2:Y:S01]  /*0c30*/  @!P3 LDG.E R23, desc[UR22][R4.64+0x600] ;  /* 0x000600160417b981 */ /* 0x000ea2000c1e1900 */
[----:B------:R-:W-:Y:S02]  /*0c40*/  ISETP.GE.AND P5, PT, R12, UR7, PT ;  /* 0x000000070c007c0c */ /* 0x000fe4000bfa6270 */
[----:B------:R-:W-:Y:S01]  /*0c50*/  P2R R35, PR, RZ, 0x1 ;  /* 0x00000001ff237803 */ /* 0x000fe20000000000 */
[----:B------:R-:W2:Y:S01]  /*0c60*/  @!P4 LDG.E R26, desc[UR22][R4.64+0x680] ;  /* 0x00068016041ac981 */ /* 0x000ea2000c1e1900 */
[----:B------:R-:W-:Y:S02]  /*0c70*/  ISETP.GE.AND P6, PT, R14, UR7, PT ;  /* 0x000000070e007c0c */ /* 0x000fe4000bfc6270 */
[----:B------:R-:W-:Y:S01]  /*0c80*/  LOP3.LUT P0, RZ, R25, 0x80, RZ, 0xc0, !PT ;  /* 0x0000008019ff7812 */ /* 0x000fe2000780c0ff */
[----:B------:R-:W-:-:S03]  /*0c90*/  HFMA2 R21, -RZ, RZ, 0, 0 ;  /* 0x00000000ff157431 */ /* 0x000fc600000001ff */
[----:B------:R-:W-:Y:S02]  /*0ca0*/  P2R R33, PR, RZ, 0x1 ;  /* 0x00000001ff217803 */ /* 0x000fe40000000000 */
[----:B------:R-:W-:Y:S01]  /*0cb0*/  LOP3.LUT P0, RZ, R25, 0x100, RZ, 0xc0, !PT ;  /* 0x0000010019ff7812 */ /* 0x000fe2000780c0ff */
[----:B------:R-:W2:Y:S01]  /*0cc0*/  @!P5 LDG.E R21, desc[UR22][R4.64+0x700] ;  /* 0x000700160415d981 */ /* 0x000ea2000c1e1900 */
[----:B------:R-:W-:-:S06]  /*0cd0*/  MOV R25, RZ ;  /* 0x000000ff00197202 */ /* 0x000fcc0000000f00 */
[----:B------:R0:W2:Y:S01]  /*0ce0*/  @!P6 LDG.E R25, desc[UR22][R4.64+0x780] ;  /* 0x000780160419e981 */ /* 0x0000a2000c1e1900 */
        /* <DEDUP_REMOVED lines=44> */
[----:B---3--:R0:W-:Y:S04]  /*0fb0*/  STS [R51], R0 ;  /* 0x0000000033007388 */ /* 0x0081e80000000800 */
[----:B------:R1:W-:Y:S04]  /*0fc0*/  STS [R50+0x80], R6 ;  /* 0x0000800632007388 */ /* 0x0003e80000000800 */
[----:B-----5:R-:W-:Y:S01]  /*0fd0*/  STS [R49+0x100], R7 ;  /* 0x0001000731007388 */ /* 0x020fe20000000800 */
[----:B0-----:R-:W-:-:S03]  /*0fe0*/  IADD3 R0, PT, PT, R27, 0x140, RZ ;  /* 0x000001401b007810 */ /* 0x001fc60007ffe0ff */
[----:B----4-:R0:W-:Y:S01]  /*0ff0*/  STS [R48+0x180], R8 ;  /* 0x0001800830007388 */ /* 0x0101e20000000800 */
[C---:B-1----:R-:W-:Y:S02]  /*1000*/  IADD3 R6, PT, PT, R27.reuse, 0x180, RZ ;  /* 0x000001801b067810 */ /* 0x042fe40007ffe0ff */
[-C--:B------:R-:W-:Y:S01]  /*1010*/  LEA.HI.SX32 R0, R0, R27.reuse, 0x1b ;  /* 0x0000001b00007211 */ /* 0x080fe200078fdaff */
[----:B--2---:R-:W-:Y:S01]  /*1020*/  STS [R47+0x200], R9 ;  /* 0x000200092f007388 */ /* 0x004fe20000000800 */
[-C--:B------:R-:W-:Y:S02]  /*1030*/  LEA.HI.SX32 R6, R6, R27.reuse, 0x1b ;  /* 0x0000001b06067211 */ /* 0x080fe400078fdaff */
[----:B0-----:R-:W-:Y:S01]  /*1040*/  IADD3 R8, PT, PT, R27, 0x1a0, RZ ;  /* 0x000001a01b087810 */ /* 0x001fe20007ffe0ff */
[----:B------:R0:W-:Y:S01]  /*1050*/  STS [R46+0x280], R10 ;  /* 0x0002800a2e007388 */ /* 0x0001e20000000800 */
        /* <DEDUP_REMOVED lines=8> */
[----:B------:R-:W-:-:S02]  /*10e0*/  IADD3 R0, PT, PT, R27, 0x1, RZ ;  /* 0x000000011b007810 */ /* 0x000fc40007ffe0ff */
[C---:B------:R-:W-:Y:S02]  /*10f0*/  IADD3 R4, PT, PT, R27.reuse, 0x2, RZ ;  /* 0x000000021b047810 */ /* 0x040fe40007ffe0ff */
[C---:B------:R-:W-:Y:S01]  /*1100*/  IADD3 R6, PT, PT, R27.reuse, 0x3, RZ ;  /* 0x000000031b067810 */ /* 0x040fe20007ffe0ff */
[----:B------:R-:W-:Y:S01]  /*1110*/  STS [R42+0x480], R17 ;  /* 0x000480112a007388 */ /* 0x000fe20000000800 */
[C---:B------:R-:W-:Y:S02]  /*1120*/  IADD3 R8, PT, PT, R27.reuse, 0x4, RZ ;  /* 0x000000041b087810 */ /* 0x040fe40007ffe0ff */
[C---:B0-----:R-:W-:Y:S02]  /*1130*/  IADD3 R10, PT, PT, R27.reuse, 0x5, RZ ;  /* 0x000000051b0a7810 */ /* 0x041fe40007ffe0ff */
        /* <DEDUP_REMOVED lines=14> */
[----:B------:R-:W-:Y:S01]  /*1220*/  LEA.HI.SX32 R18, R18, R27, 0x1b ;  /* 0x0000001b12127211 */ /* 0x000fe200078fdaff */
[----:B------:R-:W-:Y:S04]  /*1230*/  STS [R41+0x500], R19 ;  /* 0x0005001329007388 */ /* 0x000fe80000000800 */
[----:B------:R0:W-:Y:S04]  /*1240*/  STS [R165+0x580], R22 ;  /* 0x00058016a5007388 */ /* 0x0001e80000000800 */
[----:B------:R-:W-:Y:S04]  /*1250*/  STS [R164+0x600], R23 ;  /* 0x00060017a4007388 */ /* 0x000fe80000000800 */
[----:B------:R1:W-:Y:S01]  /*1260*/  STS [R163+0x680], R26 ;  /* 0x0006801aa3007388 */ /* 0x0003e20000000800 */
[----:B0-----:R-:W-:-:S02]  /*1270*/  IADD3 R22, PT, PT, R27, 0x9, RZ ;  /* 0x000000091b167810 */ /* 0x001fc40007ffe0ff */
[-C--:B------:R-:W-:Y:S02]  /*1280*/  LEA.HI.SX32 R20, R20, R27.reuse, 0x1b ;  /* 0x0000001b14147211 */ /* 0x080fe400078fdaff */
[-C--:B------:R-:W-:Y:S02]  /*1290*/  LEA.HI.SX32 R22, R22, R27.reuse, 0x1b ;  /* 0x0000001b16167211 */ /* 0x080fe400078fdaff */
[----:B-1----:R-:W-:Y:S02]  /*12a0*/  IADD3 R26, PT, PT, R27, 0xb, RZ ;  /* 0x0000000b1b1a7810 */ /* 0x002fe40007ffe0ff */
        /* <DEDUP_REMOVED lines=54> */
[----:B------:R-:W-:-:S11]  /*1610*/  MOV R24, RZ ;  /* 0x000000ff00187202 */ /* 0x000fd60000000f00 */
[----:B------:R-:W5:Y:S01]  /*1620*/  @!P0 LDG.E R7, desc[UR22][R2.64+0x200] ;  /* 0x0002001602078981 */ /* 0x000f62000c1e1900 */
[----:B------:R-:W-:Y:S01]  /*1630*/  ISETP.NE.AND P0, PT, R38, RZ, PT ;  /* 0x000000ff2600720c */ /* 0x000fe20003f05270 */
[----:B0-----:R-:W-:-:S12]  /*1640*/  HFMA2 R25, -RZ, RZ, 0, 0 ;  /* 0x00000000ff197431 */ /* 0x001fd800000001ff */
        /* <DEDUP_REMOVED lines=112> */
.L_x_862:
[----:B------:R-:W-:Y:S05]  /*1d50*/  BSYNC.RECONVERGENT B0 ;  /* 0x0000000000007941 */ /* 0x000fea0003800200 */
.L_x_861:
        /* <DEDUP_REMOVED lines=34> */
.L_x_864:
[----:B------:R-:W-:Y:S05]  /*1f80*/  BSYNC.RECONVERGENT B0 ;  /* 0x0000000000007941 */ /* 0x000fea0003800200 */
.L_x_863:
        /* <DEDUP_REMOVED lines=36> */
.L_x_866:
[----:B------:R-:W-:Y:S05]  /*21d0*/  BSYNC.RECONVERGENT B0 ;  /* 0x0000000000007941 */ /* 0x000fea0003800200 */
.L_x_865:
        /* <DEDUP_REMOVED lines=34> */
.L_x_868:
[----:B------:R-:W-:Y:S05]  /*2400*/  BSYNC.RECONVERGENT B0 ;  /* 0x0000000000007941 */ /* 0x000fea0003800200 */
.L_x_867:
        /* <DEDUP_REMOVED lines=36> */
.L_x_870:
[----:B------:R-:W-:Y:S05]  /*2650*/  BSYNC.RECONVERGENT B0 ;  /* 0x0000000000007941 */ /* 0x000fea0003800200 */
.L_x_869:
        /* <DEDUP_REMOVED lines=34> */
.L_x_872:
[----:B------:R-:W-:Y:S05]  /*2880*/  BSYNC.RECONVERGENT B0 ;  /* 0x0000000000007941 */ /* 0x000fea0003800200 */
.L_x_871:
        /* <DEDUP_REMOVED lines=36> */
.L_x_874:
[----:B------:R-:W-:Y:S05]  /*2ad0*/  BSYNC.RECONVERGENT B0 ;  /* 0x0000000000007941 */ /* 0x000fea0003800200 */
.L_x_873:
        /* <DEDUP_REMOVED lines=34> */
.L_x_876:
[----:B------:R-:W-:Y:S05]  /*2d00*/  BSYNC.RECONVERGENT B0 ;  /* 0x0000000000007941 */ /* 0x000fea0003800200 */
.L_x_875:
        /* <DEDUP_REMOVED lines=37> */
.L_x_878:
[----:B------:R-:W-:Y:S05]  /*2f60*/  BSYNC.RECONVERGENT B0 ;  /* 0x0000000000007941 */ /* 0x000fea0003800200 */
.L_x_877:
        /* <DEDUP_REMOVED lines=39> */
.L_x_880:
[----:B------:R-:W-:Y:S05]  /*31e0*/  BSYNC.RECONVERGENT B0 ;  /* 0x0000000000007941 */ /* 0x000fea0003800200 */
.L_x_879:
        /* <DEDUP_REMOVED lines=45> */
.L_x_882:
[----:B------:R-:W-:Y:S05]  /*34c0*/  BSYNC.RECONVERGENT B0 ;  /* 0x0000000000007941 */ /* 0x000fea0003800200 */
.L_x_881:
        /* <DEDUP_REMOVED lines=32> */
.L_x_884:
[----:B------:R-:W-:Y:S05]  /*36d0*/  BSYNC.RECONVERGENT B0 ;  /* 0x0000000000007941 */ /* 0x000fea0003800200 */
.L_x_883:
        /* <DEDUP_REMOVED lines=32> */
.L_x_886:
[----:B------:R-:W-:Y:S05]  /*38e0*/  BSYNC.RECONVERGENT B0 ;  /* 0x0000000000007941 */ /* 0x000fea0003800200 */
.L_x_885:
        /* <DEDUP_REMOVED lines=32> */
.L_x_888:
[----:B------:R-:W-:Y:S05]  /*3af0*/  BSYNC.RECONVERGENT B0 ;  /* 0x0000000000007941 */ /* 0x000fea0003800200 */
.L_x_887:
        /* <DEDUP_REMOVED lines=32> */
.L_x_890:
[----:B------:R-:W-:Y:S05]  /*3d00*/  BSYNC.RECONVERGENT B0 ;  /* 0x0000000000007941 */ /* 0x000fea0003800200 */
.L_x_889:
        /* <DEDUP_REMOVED lines=32> */
.L_x_892:
[----:B------:R-:W-:Y:S05]  /*3f10*/  BSYNC.RECONVERGENT B0 ;  /* 0x0000000000007941 */ /* 0x000fea0003800200 */
.L_x_891:
        /* <DEDUP_REMOVED lines=49> */
[----:B------:R-:W-:Y:S01]  /*4230*/  LEA.HI.SX32 R0, R47, R0, 0x1b ;  /* 0x000000002f007211 */ /* 0x000fe200078fdaff */
[----:B------:R-:W1:Y:S01]  /*4240*/  LDCU UR44, c[0x0][0x388] ;  /* 0x00007100ff2c77ac */ /* 0x000e620008000800 */
[----:B------:R-:W-:Y:S02]  /*4250*/  LEA R6, R5, UR21, 0x2 ;  /* 0x0000001505067c11 */ /* 0x000fe4000f8e10ff */
[----:B------:R-:W-:Y:S01]  /*4260*/  LEA R7, R3, UR21, 0x2 ;  /* 0x0000001503077c11 */ /* 0x000fe2000f8e10ff */
[----:B------:R-:W2:Y:S01]  /*4270*/  LDCU.64 UR26, c[0x0][0x3a8] ;  /* 0x00007500ff1a77ac */ /* 0x000ea20008000a00 */
[----:B------:R-:W-:Y:S02]  /*4280*/  LEA R5, R2, UR21, 0x2 ;  /* 0x0000001502057c11 */ /* 0x000fe4000f8e10ff */
[----:B------:R-:W-:Y:S01]  /*4290*/  ISETP.GE.AND P1, PT, R81, UR15, PT ;  /* 0x0000000f51007c0c */ /* 0x000fe2000bf26270 */
[----:B------:R-:W3:Y:S01]  /*42a0*/  LDCU.64 UR28, c[0x0][0x440] ;  /* 0x00008800ff1c77ac */ /* 0x000ee20008000a00 */
[----:B------:R-:W-:-:S02]  /*42b0*/  LEA R4, R4, UR21, 0x2 ;  /* 0x0000001504047c11 */ /* 0x000fc4000f8e10ff */
[----:B------:R-:W-:Y:S01]  /*42c0*/  LEA R3, R43, UR21, 0x2 ;  /* 0x000000152b037c11 */ /* 0x000fe2000f8e10ff */
[----:B------:R-:W4:Y:S01]  /*42d0*/  LDCU.64 UR30, c[0x0][0x3d8] ;  /* 0x00007b00ff1e77ac */ /* 0x000f220008000a00 */
[----:B------:R-:W-:Y:S02]  /*42e0*/  LEA R2, R45, UR21, 0x2 ;  /* 0x000000152d027c11 */ /* 0x000fe4000f8e10ff */
[----:B------:R-:W-:Y:S01]  /*42f0*/  LEA R0, R0, UR21, 0x2 ;  /* 0x0000001500007c11 */ /* 0x000fe2000f8e10ff */
[----:B------:R-:W0:Y:S01]  /*4300*/  LDCU.64 UR32, c[0x0][0x3e0] ;  /* 0x00007c00ff2077ac */ /* 0x000e220008000a00 */
[----:B------:R-:W0:Y:S01]  /*4310*/  LDCU.64 UR34, c[0x0][0x450] ;  /* 0x00008a00ff2277ac */ /* 0x000e220008000a00 */
[----:B------:R-:W0:Y:S01]  /*4320*/  LDCU.64 UR36, c[0x0][0x480] ;  /* 0x00009000ff2477ac */ /* 0x000e220008000a00 */
[----:B------:R-:W0:Y:S01]  /*4330*/  LDCU.64 UR38, c[0x0][0x3c0] ;  /* 0x00007800ff2677ac */ /* 0x000e220008000a00 */
[----:B-1----:R-:W-:-:S05]  /*4340*/  UMOV UR7, URZ ;  /* 0x000000ff00077c82 */ /* 0x002fca0008000000 */
.L_x_899:
[----:B------:R-:W-:Y:S01]  /*4350*/  SHF.L.U32 R87, R82, 0x5, RZ ;  /* 0x0000000552577819 */ /* 0x000fe200000006ff */
[----:B------:R-:W-:Y:S01]  /*4360*/  UMOV UR12, UR8 ;  /* 0x00000008000c7c82 */ /* 0x000fe20008000000 */
[----:B------:R-:W-:Y:S01]  /*4370*/  @!P1 MOV R42, R81 ;  /* 0x00000051002a9202 */ /* 0x000fe20000000f00 */
[----:B------:R-:W-:Y:S01]  /*4380*/  UMOV UR13, UR14 ;  /* 0x0000000e000d7c82 */ /* 0x000fe20008000000 */
[----:B------:R-:W-:Y:S01]  /*4390*/  LOP3.LUT R87, R87, R82, RZ, 0xfc, !PT ;  /* 0x0000005257577212 */ /* 0x000fe200078efcff */
[----:B------:R-:W-:Y:S01]  /*43a0*/  HFMA2 R45, -RZ, RZ, 0, 0 ;  /* 0x00000000ff2d7431 */ /* 0x000fe200000001ff */
[----:B0-----:R-:W-:Y:S02]  /*43b0*/  MOV R49, UR38 ;  /* 0x0000002600317c02 */ /* 0x001fe40008000f00 */
[----:B------:R-:W-:Y:S02]  /*43c0*/  @!P1 MOV R43, RZ ;  /* 0x000000ff002b9202 */ /* 0x000fe40000000f00 */
[----:B------:R-:W-:Y:S01]  /*43d0*/  MOV R51, UR39 ;  /* 0x0000002700337c02 */ /* 0x000fe20008000f00 */
[----:B------:R-:W-:Y:S01]  /*43e0*/  HFMA2 R88, -RZ, RZ, 0, 0 ;  /* 0x00000000ff587431 */ /* 0x000fe200000001ff */
[----:B------:R-:W-:-:S02]  /*43f0*/  LOP3.LUT R81, R87, 0x7c1f, RZ, 0xc0, !PT ;  /* 0x00007c1f57517812 */ /* 0x000fc400078ec0ff */
[----:B------:R-:W-:Y:S02]  /*4400*/  CS2R R134, SRZ ;  /* 0x0000000000867805 */ /* 0x000fe4000001ff00 */
[----:B------:R-:W-:Y:S01]  /*4410*/  MOV R137, RZ ;  /* 0x000000ff00897202 */ /* 0x000fe20000000f00 */
[----:B--2---:R-:W-:Y:S01]  /*4420*/  UIMAD.WIDE.U32 UR12, UR7, UR26, UR12 ;  /* 0x0000001a070c72a5 */ /* 0x004fe2000f8e000c */
[----:B------:R-:W-:Y:S02]  /*4430*/  MOV R44, R81 ;  /* 0x00000051002c7202 */ /* 0x000fe40000000f00 */
[----:B------:R-:W-:Y:S01]  /*4440*/  LOP3.LUT R47, R81, 0x40, RZ, 0xfc, !PT ;  /* 0x00000040512f7812 */ /* 0x000fe200078efcff */
[----:B------:R-:W-:Y:S01]  /*4450*/  @!P1 IMAD.WIDE.U32 R42, R49, UR7, R42 ;  /* 0x00000007312a9c25 */ /* 0x000fe2000f8e002a */
[----:B------:R-:W-:Y:S02]  /*4460*/  LOP3.LUT R46, R81, 0x20, RZ, 0xfc, !PT ;  /* 0x00000020512e7812 */ /* 0x000fe400078efcff */
[----:B------:R-:W-:Y:S01]  /*4470*/  MOV R133, RZ ;  /* 0x000000ff00857202 */ /* 0x000fe20000000f00 */
[----:B------:R-:W-:Y:S01]  /*4480*/  IMAD.WIDE.U32 R44, R49, UR7, R44 ;  /* 0x00000007312c7c25 */ /* 0x000fe2000f8e002c */
[----:B------:R-:W-:-:S02]  /*4490*/  ISETP.GE.AND P3, PT, R47, UR15, PT ;  /* 0x0000000f2f007c0c */ /* 0x000fc4000bf66270 */
[----:B------:R-:W-:Y:S01]  /*44a0*/  MOV R128, RZ ;  /* 0x000000ff00807202 */ /* 0x000fe20000000f00 */
[C---:B------:R-:W-:Y:S01]  /*44b0*/  IMAD R49, R51.reuse, UR7, R45 ;  /* 0x0000000733317c24 */ /* 0x040fe2000f8e022d */
[----:B------:R-:W-:Y:S01]  /*44c0*/  ISETP.GE.AND P2, PT, R46, UR15, PT ;  /* 0x0000000f2e007c0c */ /* 0x000fe2000bf46270 */
[----:B------:R-:W-:Y:S01]  /*44d0*/  @!P1 IMAD R47, R51, UR7, R43 ;  /* 0x00000007332f9c24 */ /* 0x000fe2000f8e022b */
[----:B------:R-:W-:Y:S01]  /*44e0*/  LEA R48, P6, R44, UR11, 0x2 ;  /* 0x0000000b2c307c11 */ /* 0x000fe2000f8c10ff */
[----:B------:R-:W-:Y:S01]  /*44f0*/  HFMA2 R116, -RZ, RZ, 0, 0 ;  /* 0x00000000ff747431 */ /* 0x000fe200000001ff */
[----:B------:R-:W-:Y:S02]  /*4500*/  @!P1 LEA R46, P5, R42, UR11, 0x2 ;  /* 0x0000000b2a2e9c11 */ /* 0x000fe4000f8a10ff */
[----:B------:R-:W-:Y:S02]  /*4510*/  CS2R R50, SRZ ;  /* 0x0000000000327805 */ /* 0x000fe4000001ff00 */
[----:B------:R-:W-:Y:S01]  /*4520*/  LEA.HI.X R49, R44, UR10, R49, 0x2, P6 ;  /* 0x0000000a2c317c11 */ /* 0x000fe2000b0f1431 */
[----:B------:R-:W-:Y:S01]  /*4530*/  UIMAD UR13, UR7, UR27, UR13 ;  /* 0x0000001b070d72a4 */ /* 0x000fe2000f8e020d */
[----:B------:R-:W-:Y:S01]  /*4540*/  @!P1 LEA.HI.X R47, R42, UR10, R47, 0x2, P5 ;  /* 0x0000000a2a2f9c11 */ /* 0x000fe2000a8f142f */
[----:B---3--:R-:W-:Y:S01]  /*4550*/  ULEA UR21, UP0, UR12, UR28, 0x3 ;  /* 0x0000001c0c157291 */ /* 0x008fe2000f8018ff */
[C---:B------:R-:W-:Y:S01]  /*4560*/  LOP3.LUT R42, R81.reuse, 0x80, RZ, 0xfc, !PT ;  /* 0x00000080512a7812 */ /* 0x040fe200078efcff */
[----:B------:R-:W2:Y:S01]  /*4570*/  @!P3 LDG.E R50, desc[UR22][R48.64+0x100] ;  /* 0x000100163032b981 */ /* 0x000ea2000c1e1900 */
[----:B------:R-:W-:-:S02]  /*4580*/  LOP3.LUT R43, R81, 0x60, RZ, 0xfc, !PT ;  /* 0x00000060512b7812 */ /* 0x000fc400078efcff */
[----:B------:R-:W-:Y:S02]  /*4590*/  CS2R R114, SRZ ;  /* 0x0000000000727805 */ /* 0x000fe4000001ff00 */
[----:B------:R-:W-:Y:S01]  /*45a0*/  ISETP.GE.AND P3, PT, R42, UR15, PT ;  /* 0x0000000f2a007c0c */ /* 0x000fe2000bf66270 */
[----:B------:R-:W3:Y:S01]  /*45b0*/  @!P2 LDG.E R88, desc[UR22][R48.64+0x80] ;  /* 0x000080163058a981 */ /* 0x000ee2000c1e1900 */
[----:B------:R-:W-:Y:S01]  /*45c0*/  LOP3.LUT R42, R81, 0xc0, RZ, 0xfc, !PT ;  /* 0x000000c0512a7812 */ /* 0x000fe200078efcff */
[----:B------:R-:W-:Y:S01]  /*45d0*/  ULEA.HI.X UR12, UR12, UR29, UR13, 0x3, UP0 ;  /* 0x0000001d0c0c7291 */ /* 0x000fe200080f1c0d */
[----:B------:R-:W-:Y:S02]  /*45e0*/  ISETP.GE.AND P4, PT, R43, UR15, PT ;  /* 0x0000000f2b007c0c */ /* 0x000fe4000bf86270 */
[----:B------:R-:W-:Y:S02]  /*45f0*/  LOP3.LUT R43, R81, 0xa0, RZ, 0xfc, !PT ;  /* 0x000000a0512b7812 */ /* 0x000fe400078efcff */
[----:B------:R-:W-:-:S02]  /*4600*/  ISETP.GE.AND P5, PT, R42, UR15, PT ;  /* 0x0000000f2a007c0c */ /* 0x000fc4000bfa6270 */
[----:B------:R-:W-:Y:S02]  /*4610*/  ISETP.GE.AND P6, PT, R43, UR15, PT ;  /* 0x0000000f2b007c0c */ /* 0x000fe4000bfc6270 */
[C---:B------:R-:W-:Y:S01]  /*4620*/  LOP3.LUT R43, R81.reuse, 0xe0, RZ, 0xfc, !PT ;  /* 0x000000e0512b7812 */ /* 0x040fe200078efcff */
[----:B------:R-:W5:Y:S01]  /*4630*/  @!P3 LDG.E R135, desc[UR22][R48.64+0x200] ;  /* 0x000200163087b981 */ /* 0x000f62000c1e1900 */
[----:B------:R-:W-:Y:S02]  /*4640*/  LOP3.LUT R42, R81, 0x120, RZ, 0xfc, !PT ;  /* 0x00000120512a7812 */ /* 0x000fe400078efcff */
[----:B------:R-:W-:Y:S01]  /*4650*/  ISETP.GE.AND P2, PT, R43, UR15, PT ;  /* 0x0000000f2b007c0c */ /* 0x000fe2000bf46270 */
[----:B------:R-:W4:Y:S01]  /*4660*/  @!P4 LDG.E R51, desc[UR22][R48.64+0x180] ;  /* 0x000180163033c981 */ /* 0x000f22000c1e1900 */
[C---:B------:R-:W-:Y:S02]  /*4670*/  LOP3.LUT R44, R81.reuse, 0x100, RZ, 0xfc, !PT ;  /* 0x00000100512c7812 */ /* 0x040fe400078efcff */
[----:B------:R-:W-:Y:S01]  /*4680*/  ISETP.GE.AND P3, PT, R42, UR15, PT ;  /* 0x0000000f2a007c0c */ /* 0x000fe2000bf66270 */
[----:B------:R-:W5:Y:S01]  /*4690*/  @!P5 LDG.E R137, desc[UR22][R48.64+0x300] ;  /* 0x000300163089d981 */ /* 0x000f62000c1e1900 */
[----:B------:R-:W-:-:S02]  /*46a0*/  LOP3.LUT R42, R81, 0x160, RZ, 0xfc, !PT ;  /* 0x00000160512a7812 */ /* 0x000fc400078efcff */
[----:B------:R-:W-:Y:S01]  /*46b0*/  ISETP.GE.AND P4, PT, R44, UR15, PT ;  /* 0x0000000f2c007c0c */ /* 0x000fe2000bf86270 */
[----:B------:R-:W5:Y:S01]  /*46c0*/  @!P6 LDG.E R134, desc[UR22][R48.64+0x280] ;  /* 0x000280163086e981 */ /* 0x000f62000c1e1900 */
[----:B------:R-:W-:Y:S02]  /*46d0*/  LOP3.LUT R43, R81, 0x140, RZ, 0xfc, !PT ;  /* 0x00000140512b7812 */ /* 0x000fe400078efcff */
[----:B------:R-:W-:Y:S01]  /*46e0*/  ISETP.GE.AND P5, PT, R42, UR15, PT ;  /* 0x0000000f2a007c0c */ /* 0x000fe2000bfa6270 */
[----:B------:R-:W-:Y:S01]  /*46f0*/  HFMA2 R42, -RZ, RZ, 0, 0 ;  /* 0x00000000ff2a7431 */ /* 0x000fe200000001ff */
[----:B------:R-:W-:Y:S02]  /*4700*/  MOV R45, RZ ;  /* 0x000000ff002d7202 */ /* 0x000fe40000000f00 */
[----:B------:R-:W-:Y:S02]  /*4710*/  ISETP.GE.AND P6, PT, R43, UR15, PT ;  /* 0x0000000f2b007c0c */ /* 0x000fe4000bfc6270 */
[----:B------:R-:W-:Y:S01]  /*4720*/  LOP3.LUT R44, R81, 0x180, RZ, 0xfc, !PT ;  /* 0x00000180512c7812 */ /* 0x000fe200078efcff */
[----:B------:R-:W-:Y:S01]  /*4730*/  HFMA2 R43, -RZ, RZ, 0, 0 ;  /* 0x00000000ff2b7431 */ /* 0x000fe200000001ff */
[----:B------:R-:W5:Y:S01]  /*4740*/  @!P2 LDG.E R42, desc[UR22][R48.64+0x380] ;  /* 0x00038016302aa981 */ /* 0x000f62000c1e1900 */
[----:B------:R-:W-:Y:S01]  /*4750*/  HFMA2 R113, -RZ, RZ, 0, 0 ;  /* 0x00000000ff717431 */ /* 0x000fe200000001ff */
[----:B------:R-:W-:-:S02]  /*4760*/  ISETP.GE.AND P2, PT, R44, UR15, PT ;  /* 0x0000000f2c007c0c */ /* 0x000fc4000bf46270 */
[----:B------:R0:W2:Y:S01]  /*4770*/  @!P1 LDG.E R45, desc[UR22][R46.64] ;  /* 0x000000162e2d9981 */ /* 0x0000a2000c1e1900 */
[----:B------:R-:W-:Y:S02]  /*4780*/  LOP3.LUT R44, R81, 0x1c0, RZ, 0xfc, !PT ;  /* 0x000001c0512c7812 */ /* 0x000fe400078efcff */
[----:B------:R-:W-:Y:S01]  /*4790*/  MOV R40, UR21 ;  /* 0x0000001500287c02 */ /* 0x000fe20008000f00 */
[----:B------:R-:W5:Y:S01]  /*47a0*/  @!P4 LDG.E R133, desc[UR22][R48.64+0x400] ;  /* 0x000400163085c981 */ /* 0x000f62000c1e1900 */
[----:B------:R-:W-:-:S03]  /*47b0*/  MOV R41, UR12 ;  /* 0x0000000c00297c02 */ /* 0x000fc60008000f00 */
[----:B------:R-:W5:Y:S01]  /*47c0*/  @!P3 LDG.E R43, desc[UR22][R48.64+0x480] ;  /* 0x00048016302bb981 */ /* 0x000f62000c1e1900 */
[C---:B0-----:R-:W-:Y:S02]  /*47d0*/  LOP3.LUT R46, R81.reuse, 0x1a0, RZ, 0xfc, !PT ;  /* 0x000001a0512e7812 */ /* 0x041fe400078efcff */
[----:B------:R-:W-:Y:S01]  /*47e0*/  ISETP.GE.AND P3, PT, R44, UR15, PT ;  /* 0x0000000f2c007c0c */ /* 0x000fe2000bf66270 */
[----:B------:R-:W5:Y:S01]  /*47f0*/  @!P6 LDG.E R128, desc[UR22][R48.64+0x500] ;  /* 0x000500163080e981 */ /* 0x000f62000c1e1900 */
[----:B------:R-:W-:Y:S02]  /*4800*/  ISETP.GE.AND P4, PT, R46, UR15, PT ;  /* 0x0000000f2e007c0c */ /* 0x000fe4000bf86270 */
[C---:B------:R-:W-:Y:S01]  /*4810*/  LOP3.LUT R44, R81.reuse, 0x1e0, RZ, 0xfc, !PT ;  /* 0x000001e0512c7812 */ /* 0x040fe200078efcff */
[----:B------:R-:W5:Y:S01]  /*4820*/  @!P5 LDG.E R116, desc[UR22][R48.64+0x580] ;  /* 0x000580163074d981 */ /* 0x000f62000c1e1900 */
[C---:B------:R-:W-:Y:S02]  /*4830*/  LOP3.LUT R46, R81.reuse, 0x200, RZ, 0xfc, !PT ;  /* 0x00000200512e7812 */ /* 0x040fe400078efcff */
[----:B------:R-:W-:Y:S01]  /*4840*/  ISETP.GE.AND P6, PT, R44, UR15, PT ;  /* 0x0000000f2c007c0c */ /* 0x000fe2000bfc6270 */
[----:B------:R-:W5:Y:S01]  /*4850*/  @!P2 LDG.E R115, desc[UR22][R48.64+0x600] ;  /* 0x000600163073a981 */ /* 0x000f62000c1e1900 */
[----:B------:R-:W-:-:S02]  /*4860*/  LOP3.LUT R44, R81, 0x220, RZ, 0xfc, !PT ;  /* 0x00000220512c7812 */ /* 0x000fc400078efcff */
[----:B------:R-:W-:Y:S02]  /*4870*/  ISETP.GE.AND P5, PT, R46, UR15, PT ;  /* 0x0000000f2e007c0c */ /* 0x000fe4000bfa6270 */
[----:B------:R-:W-:Y:S02]  /*4880*/  CS2R R110, SRZ ;  /* 0x00000000006e7805 */ /* 0x000fe4000001ff00 */
[----:B------:R-:W-:Y:S01]  /*4890*/  LOP3.LUT R46, R81, 0x240, RZ, 0xfc, !PT ;  /* 0x00000240512e7812 */ /* 0x000fe200078efcff */
[----:B------:R-:W5:Y:S01]  /*48a0*/  @!P4 LDG.E R114, desc[UR22][R48.64+0x680] ;  /* 0x000680163072c981 */ /* 0x000f62000c1e1900 */
[----:B------:R-:W-:Y:S02]  /*48b0*/  ISETP.GE.AND P2, PT, R44, UR15, PT ;  /* 0x0000000f2c007c0c */ /* 0x000fe4000bf46270 */
[----:B------:R-:W-:Y:S01]  /*48c0*/  MOV R44, RZ ;  /* 0x000000ff002c7202 */ /* 0x000fe20000000f00 */
[----:B------:R-:W3:Y:S01]  /*48d0*/  LDG.E.64 R40, desc[UR22][R40.64] ;  /* 0x0000001628287981 */ /* 0x000ee2000c1e1b00 */
[----:B------:R-:W-:-:S02]  /*48e0*/  ISETP.GE.AND P4, PT, R46, UR15, PT ;  /* 0x0000000f2e007c0c */ /* 0x000fc4000bf86270 */
[C---:B------:R-:W-:Y:S01]  /*48f0*/  LOP3.LUT R47, R81.reuse, 0x260, RZ, 0xfc, !PT ;  /* 0x00000260512f7812 */ /* 0x040fe200078efcff */
[----:B------:R-:W5:Y:S01]  /*4900*/  @!P6 LDG.E R113, desc[UR22][R48.64+0x780] ;  /* 0x000780163071e981 */ /* 0x000f62000c1e1900 */
[----:B------:R-:W-:-:S03]  /*4910*/  LOP3.LUT R46, R81, 0x280, RZ, 0xfc, !PT ;  /* 0x00000280512e7812 */ /* 0x000fc600078efcff */
[----:B------:R-:W5:Y:S01]  /*4920*/  @!P3 LDG.E R44, desc[UR22][R48.64+0x700] ;  /* 0x00070016302cb981 */ /* 0x000f62000c1e1900 */
[----:B------:R-:W-:Y:S02]  /*4930*/  ISETP.GE.AND P3, PT, R47, UR15, PT ;  /* 0x0000000f2f007c0c */ /* 0x000fe4000bf66270 */
[----:B------:R-:W-:Y:S02]  /*4940*/  ISETP.GE.AND P6, PT, R46, UR15, PT ;  /* 0x0000000f2e007c0c */ /* 0x000fe4000bfc6270 */
[----:B------:R-:W-:Y:S02]  /*4950*/  CS2R R106, SRZ ;  /* 0x00000000006a7805 */ /* 0x000fe4000001ff00 */
[C---:B------:R-:W-:Y:S01]  /*4960*/  LOP3.LUT R46, R81.reuse, 0x2a0, RZ, 0xfc, !PT ;  /* 0x000002a0512e7812 */ /* 0x040fe200078efcff */
[----:B------:R-:W5:Y:S01]  /*4970*/  @!P5 LDG.E R111, desc[UR22][R48.64+0x800] ;  /* 0x00080016306fd981 */ /* 0x000f62000c1e1900 */
[C---:B------:R-:W-:Y:S02]  /*4980*/  LOP3.LUT R47, R81.reuse, 0x2c0, RZ, 0xfc, !PT ;  /* 0x000002c0512f7812 */ /* 0x040fe400078efcff */
[----:B------:R-:W-:Y:S01]  /*4990*/  ISETP.GE.AND P5, PT, R46, UR15, PT ;  /* 0x0000000f2e007c0c */ /* 0x000fe2000bfa6270 */
[----:B------:R-:W5:Y:S01]  /*49a0*/  @!P2 LDG.E R110, desc[UR22][R48.64+0x880] ;  /* 0x00088016306ea981 */ /* 0x000f62000c1e1900 */
[----:B------:R-:W-:-:S02]  /*49b0*/  LOP3.LUT R46, R81, 0x2e0, RZ, 0xfc, !PT ;  /* 0x000002e0512e7812 */ /* 0x000fc400078efcff */
[----:B------:R-:W-:Y:S01]  /*49c0*/  ISETP.GE.AND P2, PT, R47, UR15, PT ;  /* 0x0000000f2f007c0c */ /* 0x000fe2000bf46270 */
[----:B------:R-:W5:Y:S01]  /*49d0*/  @!P4 LDG.E R107, desc[UR22][R48.64+0x900] ;  /* 0x00090016306bc981 */ /* 0x000f62000c1e1900 */
[C---:B------:R-:W-:Y:S02]  /*49e0*/  LOP3.LUT R47, R81.reuse, 0x300, RZ, 0xfc, !PT ;  /* 0x00000300512f7812 */ /* 0x040fe400078efcff */
[----:B------:R-:W-:Y:S02]  /*49f0*/  CS2R R104, SRZ ;  /* 0x0000000000687805 */ /* 0x000fe4000001ff00 */
[----:B------:R-:W-:Y:S01]  /*4a00*/  ISETP.GE.AND P4, PT, R46, UR15, PT ;  /* 0x0000000f2e007c0c */ /* 0x000fe2000bf86270 */
[----:B------:R-:W5:Y:S01]  /*4a10*/  @!P3 LDG.E R106, desc[UR22][R48.64+0x980] ;  /* 0x00098016306ab981 */ /* 0x000f62000c1e1900 */
[----:B------:R-:W-:Y:S02]  /*4a20*/  MOV R46, RZ ;  /* 0x000000ff002e7202 */ /* 0x000fe40000000f00 */
[----:B------:R-:W-:Y:S01]  /*4a30*/  LOP3.LUT R89, R81, 0x320, RZ, 0xfc, !PT ;  /* 0x0000032051597812 */ /* 0x000fe200078efcff */
[----:B------:R-:W5:Y:S01]  /*4a40*/  @!P6 LDG.E R105, desc[UR22][R48.64+0xa00] ;  /* 0x000a00163069e981 */ /* 0x000f62000c1e1900 */
[----:B------:R-:W-:-:S02]  /*4a50*/  ISETP.GE.AND P3, PT, R47, UR15, PT ;  /* 0x0000000f2f007c0c */ /* 0x000fc4000bf66270 */
[----:B------:R-:W-:Y:S01]  /*4a60*/  LOP3.LUT R47, R81, 0x340, RZ, 0xfc, !PT ;  /* 0x00000340512f7812 */ /* 0x000fe200078efcff */
[----:B------:R-:W5:Y:S01]  /*4a70*/  @!P5 LDG.E R46, desc[UR22][R48.64+0xa80] ;  /* 0x000a8016302ed981 */ /* 0x000f62000c1e1900 */
[----:B------:R-:W-:Y:S02]  /*4a80*/  ISETP.GE.AND P6, PT, R89, UR15, PT ;  /* 0x0000000f59007c0c */ /* 0x000fe4000bfc6270 */
[----:B------:R-:W-:Y:S02]  /*4a90*/  ISETP.GE.AND P5, PT, R47, UR15, PT ;  /* 0x0000000f2f007c0c */ /* 0x000fe4000bfa6270 */
[----:B------:R-:W-:Y:S02]  /*4aa0*/  CS2R R98, SRZ ;  /* 0x0000000000627805 */ /* 0x000fe4000001ff00 */
[----:B------:R-:W-:Y:S02]  /*4ab0*/  LOP3.LUT R47, R81, 0x360, RZ, 0xfc, !PT ;  /* 0x00000360512f7812 */ /* 0x000fe400078efcff */
[----:B------:R-:W-:-:S02]  /*4ac0*/  CS2R R102, SRZ ;  /* 0x0000000000667805 */ /* 0x000fc4000001ff00 */
[----:B------:R-:W-:Y:S01]  /*4ad0*/  LOP3.LUT R87, R87, 0x3e0, RZ, 0xfc, !PT ;  /* 0x000003e057577812 */ /* 0x000fe200078efcff */
[----:B------:R-:W5:Y:S01]  /*4ae0*/  @!P2 LDG.E R104, desc[UR22][R48.64+0xb00] ;  /* 0x000b00163068a981 */ /* 0x000f62000c1e1900 */
[----:B------:R-:W-:Y:S02]  /*4af0*/  CS2R R100, SRZ ;  /* 0x0000000000647805 */ /* 0x000fe4000001ff00 */
[----:B------:R-:W-:Y:S02]  /*4b00*/  LOP3.LUT R89, R81, 0x380, RZ, 0xfc, !PT ;  /* 0x0000038051597812 */ /* 0x000fe400078efcff */
[----:B------:R-:W-:Y:S01]  /*4b10*/  ISETP.GE.AND P2, PT, R47, UR15, PT ;  /* 0x0000000f2f007c0c */ /* 0x000fe2000bf46270 */
[----:B------:R-:W5:Y:S01]  /*4b20*/  @!P3 LDG.E R99, desc[UR22][R48.64+0xc00] ;  /* 0x000c00163063b981 */ /* 0x000f62000c1e1900 */
[----:B------:R-:W-:Y:S02]  /*4b30*/  ISETP.GE.AND P3, PT, R87, UR15, PT ;  /* 0x0000000f57007c0c */ /* 0x000fe4000bf66270 */
[C---:B------:R-:W-:Y:S01]  /*4b40*/  LOP3.LUT R47, R81.reuse, 0x3a0, RZ, 0xfc, !PT ;  /* 0x000003a0512f7812 */ /* 0x040fe200078efcff */
[----:B------:R-:W5:Y:S01]  /*4b50*/  @!P4 LDG.E R103, desc[UR22][R48.64+0xb80] ;  /* 0x000b80163067c981 */ /* 0x000f62000c1e1900 */
[----:B------:R-:W-:-:S02]  /*4b60*/  LOP3.LUT R87, R81, 0x3c0, RZ, 0xfc, !PT ;  /* 0x000003c051577812 */ /* 0x000fc400078efcff */
[----:B------:R-:W-:Y:S01]  /*4b70*/  ISETP.GE.AND P4, PT, R89, UR15, PT ;  /* 0x0000000f59007c0c */ /* 0x000fe2000bf86270 */
[----:B------:R-:W5:Y:S01]  /*4b80*/  @!P6 LDG.E R102, desc[UR22][R48.64+0xc80] ;  /* 0x000c80163066e981 */ /* 0x000f62000c1e1900 */
[----:B------:R-:W-:-:S03]  /*4b90*/  ISETP.GE.AND P6, PT, R47, UR15, PT ;  /* 0x0000000f2f007c0c */ /* 0x000fc6000bfc6270 */
[----:B------:R-:W5:Y:S01]  /*4ba0*/  @!P5 LDG.E R101, desc[UR22][R48.64+0xd00] ;  /* 0x000d00163065d981 */ /* 0x000f62000c1e1900 */
[----:B------:R-:W-:Y:S01]  /*4bb0*/  ISETP.GE.AND P5, PT, R87, UR15, PT ;  /* 0x0000000f57007c0c */ /* 0x000fe2000bfa6270 */
[----:B------:R-:W-:Y:S01]  /*4bc0*/  HFMA2 R94, -RZ, RZ, 0, 0 ;  /* 0x00000000ff5e7431 */ /* 0x000fe200000001ff */
[----:B------:R-:W-:Y:S01]  /*4bd0*/  CS2R R96, SRZ ;  /* 0x0000000000607805 */ /* 0x000fe2000001ff00 */
[----:B------:R-:W5:Y:S04]  /*4be0*/  @!P2 LDG.E R100, desc[UR22][R48.64+0xd80] ;  /* 0x000d80163064a981 */ /* 0x000f68000c1e1900 */
[----:B------:R-:W5:Y:S04]  /*4bf0*/  @!P4 LDG.E R98, desc[UR22][R48.64+0xe00] ;  /* 0x000e00163062c981 */ /* 0x000f68000c1e1900 */
[----:B------:R-:W5:Y:S04]  /*4c00*/  @!P6 LDG.E R94, desc[UR22][R48.64+0xe80] ;  /* 0x000e8016305ee981 */ /* 0x000f68000c1e1900 */
[----:B------:R-:W5:Y:S04]  /*4c10*/  @!P5 LDG.E R97, desc[UR22][R48.64+0xf00] ;  /* 0x000f00163061d981 */ /* 0x000f68000c1e1900 */
[----:B------:R0:W5:Y:S01]  /*4c20*/  @!P3 LDG.E R96, desc[UR22][R48.64+0xf80] ;  /* 0x000f80163060b981 */ /* 0x000162000c1e1900 */
[----:B------:R-:W1:Y:S01]  /*4c30*/  S2UR UR12, SR_CgaCtaId ;  /* 0x00000000000c79c3 */ /* 0x000e620000008800 */
[----:B------:R-:W-:-:S04]  /*4c40*/  LOP3.LUT R127, R82, 0x3e0, RZ, 0xc0, !PT ;  /* 0x000003e0527f7812 */ /* 0x000fc800078ec0ff */
[----:B------:R-:W-:Y:S01]  /*4c50*/  IADD3 R112, PT, PT, R127, R80, RZ ;  /* 0x000000507f707210 */ /* 0x000fe20007ffe0ff */
[----:B------:R-:W-:-:S04]  /*4c60*/  UMOV UR21, 0x400 ;  /* 0x0000040000157882 */ /* 0x000fc80000000000 */
[----:B------:R-:W-:-:S05]  /*4c70*/  IMAD R127, R127, 0x1f, R112 ;  /* 0x0000001f7f7f7824 */ /* 0x000fca00078e0270 */
[C---:B------:R-:W-:Y:S02]  /*4c80*/  IADD3 R90, PT, PT, R127.reuse, 0x40, RZ ;  /* 0x000000407f5a7810 */ /* 0x040fe40007ffe0ff */
[C---:B------:R-:W-:Y:S02]  /*4c90*/  IADD3 R92, PT, PT, R127.reuse, 0x60, RZ ;  /* 0x000000607f5c7810 */ /* 0x040fe40007ffe0ff */
[-C--:B------:R-:W-:Y:S01]  /*4ca0*/  LEA.HI.SX32 R90, R90, R127.reuse, 0x1b ;  /* 0x0000007f5a5a7211 */ /* 0x080fe200078fdaff */
[----:B-1----:R-:W-:Y:S01]  /*4cb0*/  ULEA UR21, UR12, UR21, 0x18 ;  /* 0x000000150c157291 */ /* 0x002fe2000f8ec0ff */
[----:B------:R-:W-:Y:S02]  /*4cc0*/  LEA.HI.SX32 R92, R92, R127, 0x1b ;  /* 0x0000007f5c5c7211 */ /* 0x000fe400078fdaff */
[C---:B------:R-:W-:Y:S02]  /*4cd0*/  IADD3 R140, PT, PT, R127.reuse, 0x140, RZ ;  /* 0x000001407f8c7810 */ /* 0x040fe40007ffe0ff */
[----:B------:R-:W-:-:S02]  /*4ce0*/  IADD3 R141, PT, PT, R127, 0x180, RZ ;  /* 0x000001807f8d7810 */ /* 0x000fc40007ffe0ff */
[C---:B------:R-:W-:Y:S02]  /*4cf0*/  IADD3 R142, PT, PT, R127.reuse, 0x1a0, RZ ;  /* 0x000001a07f8e7810 */ /* 0x040fe40007ffe0ff */
[-C--:B------:R-:W-:Y:S02]  /*4d00*/  LEA.HI.SX32 R139, R140, R127.reuse, 0x1b ;  /* 0x0000007f8c8b7211 */ /* 0x080fe400078fdaff */
[C---:B------:R-:W-:Y:S02]  /*4d10*/  IADD3 R136, PT, PT, R127.reuse, 0x1e0, RZ ;  /* 0x000001e07f887810 */ /* 0x040fe40007ffe0ff */
[----:B------:R-:W-:Y:S02]  /*4d20*/  IADD3 R138, PT, PT, R127, 0x200, RZ ;  /* 0x000002007f8a7810 */ /* 0x000fe40007ffe0ff */
[----:B------:R-:W-:Y:S02]  /*4d30*/  LEA.HI.SX32 R141, R141, R127, 0x1b ;  /* 0x0000007f8d8d7211 */ /* 0x000fe400078fdaff */
[----:B------:R-:W-:-:S02]  /*4d40*/  IADD3 R129, PT, PT, R127, 0x220, RZ ;  /* 0x000002207f817810 */ /* 0x000fc40007ffe0ff */
[-C--:B------:R-:W-:Y:S02]  /*4d50*/  LEA.HI.SX32 R142, R142, R127.reuse, 0x1b ;  /* 0x0000007f8e8e7211 */ /* 0x080fe400078fdaff */
[----:B------:R-:W-:Y:S02]  /*4d60*/  LEA R139, R139, UR21, 0x2 ;  /* 0x000000158b8b7c11 */ /* 0x000fe4000f8e10ff */
[C---:B------:R-:W-:Y:S02]  /*4d70*/  IADD3 R130, PT, PT, R127.reuse, 0x240, RZ ;  /* 0x000002407f827810 */ /* 0x040fe40007ffe0ff */
[-C--:B------:R-:W-:Y:S02]  /*4d80*/  LEA.HI.SX32 R136, R136, R127.reuse, 0x1b ;  /* 0x0000007f88887211 */ /* 0x080fe400078fdaff */
[----:B------:R-:W-:Y:S02]  /*4d90*/  IADD3 R160, PT, PT, R127, 0x260, RZ ;  /* 0x000002607fa07810 */ /* 0x000fe40007ffe0ff */
[----:B------:R-:W-:-:S02]  /*4da0*/  LEA.HI.SX32 R138, R138, R127, 0x1b ;  /* 0x0000007f8a8a7211 */ /* 0x000fc400078fdaff */
[----:B------:R-:W-:Y:S02]  /*4db0*/  IADD3 R132, PT, PT, R127, 0x280, RZ ;  /* 0x000002807f847810 */ /* 0x000fe40007ffe0ff */
[-C--:B------:R-:W-:Y:S02]  /*4dc0*/  LEA.HI.SX32 R129, R129, R127.reuse, 0x1b ;  /* 0x0000007f81817211 */ /* 0x080fe400078fdaff */
[C---:B------:R-:W-:Y:S02]  /*4dd0*/  IADD3 R158, PT, PT, R127.reuse, 0x2a0, RZ ;  /* 0x000002a07f9e7810 */ /* 0x040fe40007ffe0ff */
[----:B------:R-:W-:Y:S02]  /*4de0*/  LEA.HI.SX32 R130, R130, R127, 0x1b ;  /* 0x0000007f82827211 */ /* 0x000fe400078fdaff */
[----:B------:R-:W-:Y:S02]  /*4df0*/  LEA R136, R136, UR21, 0x2 ;  /* 0x0000001588887c11 */ /* 0x000fe4000f8e10ff */
[----:B------:R-:W-:-:S02]  /*4e00*/  IADD3 R118, PT, PT, R127, 0x2c0, RZ ;  /* 0x000002c07f767810 */ /* 0x000fc40007ffe0ff */
[-C--:B------:R-:W-:Y:S02]  /*4e10*/  LEA.HI.SX32 R131, R160, R127.reuse, 0x1b ;  /* 0x0000007fa0837211 */ /* 0x080fe400078fdaff */
[----:B------:R-:W-:Y:S02]  /*4e20*/  LEA R138, R138, UR21, 0x2 ;  /* 0x000000158a8a7c11 */ /* 0x000fe4000f8e10ff */
[----:B------:R-:W-:Y:S02]  /*4e30*/  IADD3 R150, PT, PT, R127, 0x2e0, RZ ;  /* 0x000002e07f967810 */ /* 0x000fe40007ffe0ff */
[----:B------:R-:W-:Y:S02]  /*4e40*/  LEA.HI.SX32 R132, R132, R127, 0x1b ;  /* 0x0000007f84847211 */ /* 0x000fe400078fdaff */
[----:B------:R-:W-:Y:S02]  /*4e50*/  LEA R129, R129, UR21, 0x2 ;  /* 0x0000001581817c11 */ /* 0x000fe4000f8e10ff */
[----:B------:R-:W-:-:S02]  /*4e60*/  IADD3 R120, PT, PT, R127, 0x300, RZ ;  /* 0x000003007f787810 */ /* 0x000fc40007ffe0ff */
[C---:B------:R-:W-:Y:S02]  /*4e70*/  IADD3 R148, PT, PT, R127.reuse, 0x320, RZ ;  /* 0x000003207f947810 */ /* 0x040fe40007ffe0ff */
[-C--:B------:R-:W-:Y:S02]  /*4e80*/  LEA.HI.SX32 R117, R158, R127.reuse, 0x1b ;  /* 0x0000007f9e757211 */ /* 0x080fe400078fdaff */
[----:B------:R-:W-:Y:S02]  /*4e90*/  LEA R130, R130, UR21, 0x2 ;  /* 0x0000001582827c11 */ /* 0x000fe4000f8e10ff */
[----:B------:R-:W-:Y:S02]  /*4ea0*/  IADD3 R122, PT, PT, R127, 0x340, RZ ;  /* 0x000003407f7a7810 */ /* 0x000fe40007ffe0ff */
[----:B------:R-:W-:Y:S02]  /*4eb0*/  LEA.HI.SX32 R118, R118, R127, 0x1b ;  /* 0x0000007f76767211 */ /* 0x000fe400078fdaff */
[----:B------:R-:W-:-:S02]  /*4ec0*/  LEA R131, R131, UR21, 0x2 ;  /* 0x0000001583837c11 */ /* 0x000fc4000f8e10ff */
[C---:B------:R-:W-:Y:S02]  /*4ed0*/  IADD3 R146, PT, PT, R127.reuse, 0x360, RZ ;  /* 0x000003607f927810 */ /* 0x040fe40007ffe0ff */
[-C--:B------:R-:W-:Y:S02]  /*4ee0*/  LEA.HI.SX32 R119, R150, R127.reuse, 0x1b ;  /* 0x0000007f96777211 */ /* 0x080fe400078fdaff */
[----:B------:R-:W-:Y:S02]  /*4ef0*/  LEA R132, R132, UR21, 0x2 ;  /* 0x0000001584847c11 */ /* 0x000fe4000f8e10ff */
[C---:B------:R-:W-:Y:S02]  /*4f00*/  IADD3 R124, PT, PT, R127.reuse, 0x380, RZ ;  /* 0x000003807f7c7810 */ /* 0x040fe40007ffe0ff */
[----:B------:R-:W-:Y:S02]  /*4f10*/  LEA.HI.SX32 R120, R120, R127, 0x1b ;  /* 0x0000007f78787211 */ /* 0x000fe400078fdaff */
[----:B------:R-:W-:-:S02]  /*4f20*/  IADD3 R144, PT, PT, R127, 0x3a0, RZ ;  /* 0x000003a07f907810 */ /* 0x000fc40007ffe0ff */
[-C--:B------:R-:W-:Y:S02]  /*4f30*/  LEA.HI.SX32 R121, R148, R127.reuse, 0x1b ;  /* 0x0000007f94797211 */ /* 0x080fe400078fdaff */
[----:B------:R-:W-:Y:S02]  /*4f40*/  LEA R117, R117, UR21, 0x2 ;  /* 0x0000001575757c11 */ /* 0x000fe4000f8e10ff */
[----:B------:R-:W-:Y:S02]  /*4f50*/  IADD3 R126, PT, PT, R127, 0x3c0, RZ ;  /* 0x000003c07f7e7810 */ /* 0x000fe40007ffe0ff */
[-C--:B------:R-:W-:Y:S02]  /*4f60*/  LEA.HI.SX32 R122, R122, R127.reuse, 0x1b ;  /* 0x0000007f7a7a7211 */ /* 0x080fe400078fdaff */
[-C--:B------:R-:W-:Y:S02]  /*4f70*/  LEA.HI.SX32 R123, R146, R127.reuse, 0x1b ;  /* 0x0000007f927b7211 */ /* 0x080fe400078fdaff */
[----:B------:R-:W-:-:S02]  /*4f80*/  LEA.HI.SX32 R124, R124, R127, 0x1b ;  /* 0x0000007f7c7c7211 */ /* 0x000fc400078fdaff */
[-C--:B------:R-:W-:Y:S02]  /*4f90*/  LEA.HI.SX32 R125, R144, R127.reuse, 0x1b ;  /* 0x0000007f907d7211 */ /* 0x080fe400078fdaff */
[----:B------:R-:W-:Y:S02]  /*4fa0*/  SHF.L.U32 R112, R112, 0x5, RZ ;  /* 0x0000000570707819 */ /* 0x000fe400000006ff */
[----:B------:R-:W-:Y:S02]  /*4fb0*/  LEA.HI.SX32 R126, R126, R127, 0x1b ;  /* 0x0000007f7e7e7211 */ /* 0x000fe400078fdaff */
[----:B------:R-:W-:Y:S02]  /*4fc0*/  LEA R123, R123, UR21, 0x2 ;  /* 0x000000157b7b7c11 */ /* 0x000fe4000f8e10ff */
[----:B------:R-:W-:Y:S02]  /*4fd0*/  LEA R125, R125, UR21, 0x2 ;  /* 0x000000157d7d7c11 */ /* 0x000fe4000f8e10ff */
[----:B------:R-:W-:Y:S01]  /*4fe0*/  LEA R126, R126, UR21, 0x2 ;  /* 0x000000157e7e7c11 */ /* 0x000fe2000f8e10ff */
[----:B------:R-:W-:-:S04]  /*4ff0*/  USHF.L.U32 UR12, UR6, 0xa, URZ ;  /* 0x0000000a060c7899 */ /* 0x000fc800080006ff */
[----:B------:R-:W-:Y:S01]  /*5000*/  UIADD3 UR12, UPT, UPT, -UR12, UR44, URZ ;  /* 0x0000002c0c0c7290 */ /* 0x000fe2000fffe1ff */
[----:B---3--:R-:W-:-:S04]  /*5010*/  FMUL.FTZ R47, R41, R67 ;  /* 0x00000043292f7220 */ /* 0x008fc80000410000 */
[----:B------:R-:W-:Y:S01]  /*5020*/  FMUL.RZ R87, R47, 0.15915493667125701904 ;  /* 0x3e22f9832f577820 */ /* 0x000fe2000040c000 */
[----:B------:R-:W-:Y:S01]  /*5030*/  LEA.HI.SX32 R47, R127, R127, 0x1b ;  /* 0x0000007f7f2f7211 */ /* 0x000fe200078fdaff */
[----:B0-----:R-:W-:-:S03]  /*5040*/  FMUL.FTZ R49, R41, R66 ;  /* 0x0000004229317220 */ /* 0x001fc60000410000 */
[----:B------:R-:W-:Y:S01]  /*5050*/  LEA R48, R47, UR21, 0x2 ;  /* 0x000000152f307c11 */ /* 0x000fe2000f8e10ff */
[----:B------:R-:W-:Y:S01]  /*5060*/  MUFU.SIN R95, R87 ;  /* 0x00000057005f7308 */ /* 0x000fe20000000400 */
[----:B------:R-:W-:Y:S02]  /*5070*/  LEA R47, R90, UR21, 0x2 ;  /* 0x000000155a2f7c11 */ /* 0x000fe4000f8e10ff */
[----:B------:R-:W-:Y:S01]  /*5080*/  LEA R90, R92, UR21, 0x2 ;  /* 0x000000155c5a7c11 */ /* 0x000fe2000f8e10ff */
[----:B------:R-:W-:Y:S01]  /*5090*/  FMUL.RZ R89, R49, 0.15915493667125701904 ;  /* 0x3e22f98331597820 */ /* 0x000fe2000040c000 */
[----:B--2---:R-:W-:Y:S03]  /*50a0*/  STS [R48], R45 ;  /* 0x0000002d30007388 */ /* 0x004fe60000000800 */
[----:B------:R0:W-:Y:S01]  /*50b0*/  MUFU.COS R109, R87 ;  /* 0x00000057006d7308 */ /* 0x0001e20000000000 */
[----:B------:R-:W-:Y:S01]  /*50c0*/  STS [R7+0x80], R88 ;  /* 0x0000805807007388 */ /* 0x000fe20000000800 */
[----:B------:R-:W-:-:S03]  /*50d0*/  IADD3 R49, PT, PT, R127, 0x1c0, RZ ;  /* 0x000001c07f317810 */ /* 0x000fc60007ffe0ff */
[----:B------:R-:W-:Y:S01]  /*50e0*/  STS [R47+0x100], R50 ;  /* 0x000100322f007388 */ /* 0x000fe20000000800 */
[----:B0-----:R-:W-:-:S03]  /*50f0*/  IADD3 R87, PT, PT, R127, 0x160, RZ ;  /* 0x000001607f577810 */ /* 0x001fc60007ffe0ff */
[----:B----4-:R-:W-:Y:S01]  /*5100*/  STS [R90+0x180], R51 ;  /* 0x000180335a007388 */ /* 0x010fe20000000800 */
[----:B------:R-:W-:-:S03]  /*5110*/  LEA.HI.SX32 R140, R87, R127, 0x1b ;  /* 0x0000007f578c7211 */ /* 0x000fc600078fdaff */
[----:B-----5:R0:W-:Y:S01]  /*5120*/  STS [R6+0x200], R135 ;  /* 0x0002008706007388 */ /* 0x0201e20000000800 */
[----:B------:R-:W-:-:S03]  /*5130*/  LEA.HI.SX32 R49, R49, R127, 0x1b ;  /* 0x0000007f31317211 */ /* 0x000fc600078fdaff */
[----:B------:R1:W-:Y:S04]  /*5140*/  STS [R5+0x280], R134 ;  /* 0x0002808605007388 */ /* 0x0003e80000000800 */
[----:B------:R2:W-:Y:S01]  /*5150*/  STS [R4+0x300], R137 ;  /* 0x0003008904007388 */ /* 0x0005e20000000800 */
[----:B0-----:R-:W-:-:S03]  /*5160*/  LEA R135, R140, UR21, 0x2 ;  /* 0x000000158c877c11 */ /* 0x001fc6000f8e10ff */
[----:B------:R-:W-:Y:S01]  /*5170*/  STS [R3+0x380], R42 ;  /* 0x0003802a03007388 */ /* 0x000fe20000000800 */
[----:B-1----:R-:W-:-:S03]  /*5180*/  LEA R134, R141, UR21, 0x2 ;  /* 0x000000158d867c11 */ /* 0x002fc6000f8e10ff */
[----:B------:R0:W-:Y:S01]  /*5190*/  STS [R2+0x400], R133 ;  /* 0x0004008502007388 */ /* 0x0001e20000000800 */
[----:B--2---:R-:W-:-:S03]  /*51a0*/  LEA R137, R142, UR21, 0x2 ;  /* 0x000000158e897c11 */ /* 0x004fc6000f8e10ff */
[----:B------:R-:W-:Y:S04]  /*51b0*/  STS [R0+0x480], R43 ;  /* 0x0004802b00007388 */ /* 0x000fe80000000800 */
[----:B------:R-:W-:Y:S01]  /*51c0*/  STS [R139+0x500], R128 ;  /* 0x000500808b007388 */ /* 0x000fe20000000800 */
[----:B0-----:R-:W-:-:S03]  /*51d0*/  LEA R133, R49, UR21, 0x2 ;  /* 0x0000001531857c11 */ /* 0x001fc6000f8e10ff */
[----:B------:R-:W-:Y:S04]  /*51e0*/  STS [R135+0x580], R116 ;  /* 0x0005807487007388 */ /* 0x000fe80000000800 */
[----:B------:R-:W-:Y:S04]  /*51f0*/  STS [R134+0x600], R115 ;  /* 0x0006007386007388 */ /* 0x000fe80000000800 */
[----:B------:R0:W-:Y:S04]  /*5200*/  STS [R137+0x680], R114 ;  /* 0x0006807289007388 */ /* 0x0001e80000000800 */
[----:B------:R-:W-:Y:S04]  /*5210*/  STS [R133+0x700], R44 ;  /* 0x0007002c85007388 */ /* 0x000fe80000000800 */
[----:B------:R-:W-:Y:S04]  /*5220*/  STS [R136+0x780], R113 ;  /* 0x0007807188007388 */ /* 0x000fe80000000800 */
[----:B------:R1:W-:Y:S01]  /*5230*/  STS [R138+0x800], R111 ;  /* 0x0008006f8a007388 */ /* 0x0003e20000000800 */
[----:B------:R-:W-:-:S03]  /*5240*/  IADD3 R48, PT, PT, R127, 0x3e0, RZ ;  /* 0x000003e07f307810 */ /* 0x000fc60007ffe0ff */
[----:B------:R2:W-:Y:S01]  /*5250*/  STS [R129+0x880], R110 ;  /* 0x0008806e81007388 */ /* 0x0005e20000000800 */
[----:B0-----:R-:W-:-:S03]  /*5260*/  LEA R114, R119, UR21, 0x2 ;  /* 0x0000001577727c11 */ /* 0x001fc6000f8e10ff */
[----:B------:R-:W-:Y:S01]  /*5270*/  STS [R130+0x900], R107 ;  /* 0x0009006b82007388 */ /* 0x000fe20000000800 */
[----:B-1----:R-:W-:-:S03]  /*5280*/  LEA R111, R118, UR21, 0x2 ;  /* 0x00000015766f7c11 */ /* 0x002fc6000f8e10ff */
[----:B------:R0:W-:Y:S01]  /*5290*/  STS [R131+0x980], R106 ;  /* 0x0009806a83007388 */ /* 0x0001e20000000800 */
[----:B--2---:R-:W-:-:S03]  /*52a0*/  FMUL.FTZ R110, R41, R60 ;  /* 0x0000003c296e7220 */ /* 0x004fc60000410000 */
[----:B------:R1:W-:Y:S01]  /*52b0*/  STS [R132+0xa00], R105 ;  /* 0x000a006984007388 */ /* 0x0003e20000000800 */
[----:B------:R-:W-:Y:S01]  /*52c0*/  FMUL.RZ R116, R110, 0.15915493667125701904 ;  /* 0x3e22f9836e747820 */ /* 0x000fe2000040c000 */
[----:B------:R-:W-:Y:S02]  /*52d0*/  LEA R110, R122, UR21, 0x2 ;  /* 0x000000157a6e7c11 */ /* 0x000fe4000f8e10ff */
[----:B------:R2:W-:Y:S01]  /*52e0*/  STS [R117+0xa80], R46 ;  /* 0x000a802e75007388 */ /* 0x0005e20000000800 */
[----:B0-----:R-:W-:Y:S02]  /*52f0*/  LEA R106, R120, UR21, 0x2 ;  /* 0x00000015786a7c11 */ /* 0x001fe4000f8e10ff */
[----:B------:R-:W-:Y:S02]  /*5300*/  LEA.HI.SX32 R127, R48, R127, 0x1b ;  /* 0x0000007f307f7211 */ /* 0x000fe400078fdaff */
[----:B-1----:R-:W-:Y:S01]  /*5310*/  LEA R105, R121, UR21, 0x2 ;  /* 0x0000001579697c11 */ /* 0x002fe2000f8e10ff */
[----:B------:R-:W-:Y:S01]  /*5320*/  STS [R111+0xb00], R104 ;  /* 0x000b00686f007388 */ /* 0x000fe20000000800 */
[----:B------:R-:W-:-:S02]  /*5330*/  LEA R107, R124, UR21, 0x2 ;  /* 0x000000157c6b7c11 */ /* 0x000fc4000f8e10ff */
[----:B--2---:R-:W-:Y:S01]  /*5340*/  LEA.HI.SX32 R46, R112, R112, 0x1b ;  /* 0x00000070702e7211 */ /* 0x004fe200078fdaff */
[----:B------:R0:W-:Y:S01]  /*5350*/  STS [R114+0xb80], R103 ;  /* 0x000b806772007388 */ /* 0x0001e20000000800 */
[----:B------:R-:W-:-:S03]  /*5360*/  LEA R127, R127, UR21, 0x2 ;  /* 0x000000157f7f7c11 */ /* 0x000fc6000f8e10ff */
[----:B------:R-:W-:Y:S01]  /*5370*/  STS [R106+0xc00], R99 ;  /* 0x000c00636a007388 */ /* 0x000fe20000000800 */
[----:B------:R-:W-:-:S03]  /*5380*/  LEA R46, R46, UR21, 0x2 ;  /* 0x000000152e2e7c11 */ /* 0x000fc6000f8e10ff */
[----:B------:R1:W-:Y:S01]  /*5390*/  STS [R105+0xc80], R102 ;  /* 0x000c806669007388 */ /* 0x0003e20000000800 */
[----:B0-----:R-:W-:-:S03]  /*53a0*/  FMUL.FTZ R103, R41, R59 ;  /* 0x0000003b29677220 */ /* 0x001fc60000410000 */
[----:B------:R-:W-:Y:S04]  /*53b0*/  STS [R110+0xd00], R101 ;  /* 0x000d00656e007388 */ /* 0x000fe80000000800 */
[----:B------:R-:W-:Y:S04]  /*53c0*/  STS [R123+0xd80], R100 ;  /* 0x000d80647b007388 */ /* 0x000fe80000000800 */
[----:B------:R-:W-:Y:S01]  /*53d0*/  STS [R107+0xe00], R98 ;  /* 0x000e00626b007388 */ /* 0x000fe20000000800 */
[----:B-1----:R-:W-:-:S03]  /*53e0*/  FMUL.RZ R102, R103, 0.15915493667125701904 ;  /* 0x3e22f98367667820 */ /* 0x002fc6000040c000 */
[----:B------:R0:W-:Y:S04]  /*53f0*/  STS [R125+0xe80], R94 ;  /* 0x000e805e7d007388 */ /* 0x0001e80000000800 */
[----:B------:R-:W-:Y:S04]  /*5400*/  STS [R126+0xf00], R97 ;  /* 0x000f00617e007388 */ /* 0x000fe80000000800 */
[----:B------:R1:W-:Y:S01]  /*5410*/  STS [R127+0xf80], R96 ;  /* 0x000f80607f007388 */ /* 0x0003e20000000800 */
[----:B------:R-:W-:-:S03]  /*5420*/  NOP ;  /* 0x0000000000007918 */ /* 0x000fc60000000000 */
[----:B------:R-:W2:Y:S04]  /*5430*/  LDS R103, [R46+0x4] ;  /* 0x000004002e677984 */ /* 0x000ea80000000800 */
[----:B------:R-:W3:Y:S01]  /*5440*/  LDS R101, [R46] ;  /* 0x000000002e657984 */ /* 0x000ee20000000800 */
[CC--:B------:R-:W-:Y:S01]  /*5450*/  FMUL.FTZ R45, R41.reuse, R65.reuse ;  /* 0x00000041292d7220 */ /* 0x0c0fe20000410000 */
[----:B------:R-:W-:Y:S01]  /*5460*/  FMUL.FTZ R40, R40, 1.4426950216293334961 ;  /* 0x3fb8aa3b28287820 */ /* 0x000fe20000410000 */
[----:B------:R-:W4:Y:S01]  /*5470*/  MUFU.SIN R91, R89 ;  /* 0x00000059005b7308 */ /* 0x000f220000000400 */
[----:B0-----:R-:W-:Y:S01]  /*5480*/  FMUL.FTZ R94, R41, R58 ;  /* 0x0000003a295e7220 */ /* 0x001fe20000410000 */
[----:B------:R-:W-:Y:S01]  /*5490*/  FMUL.RZ R47, R45, 0.15915493667125701904 ;  /* 0x3e22f9832d2f7820 */ /* 0x000fe2000040c000 */
[C---:B------:R-:W-:Y:S01]  /*54a0*/  FMUL.FTZ R93, R40.reuse, R66 ;  /* 0x00000042285d7220 */ /* 0x040fe20000410000 */
[----:B------:R-:W-:Y:S01]  /*54b0*/  FMUL.FTZ R90, R40, R65 ;  /* 0x00000041285a7220 */ /* 0x000fe20000410000 */
[CC--:B------:R-:W-:Y:S01]  /*54c0*/  FMUL.FTZ R45, R41.reuse, R64.reuse ;  /* 0x00000040292d7220 */ /* 0x0c0fe20000410000 */
[----:B------:R-:W-:Y:S01]  /*54d0*/  SHF.L.U32 R119, R82, 0x4, RZ ;  /* 0x0000000452777819 */ /* 0x000fe200000006ff */
[----:B------:R-:W-:Y:S01]  /*54e0*/  FMUL.FTZ R143, R41, R63 ;  /* 0x0000003f298f7220 */ /* 0x000fe20000410000 */
[----:B------:R-:W0:Y:S01]  /*54f0*/  MUFU.SIN R88, R47 ;  /* 0x0000002f00587308 */ /* 0x000e220000000400 */
[----:B------:R-:W-:Y:S01]  /*5500*/  FMUL.FTZ R108, R40, R67 ;  /* 0x00000043286c7220 */ /* 0x000fe20000410000 */
[----:B------:R-:W-:Y:S01]  /*5510*/  FMUL.RZ R104, R94, 0.15915493667125701904 ;  /* 0x3e22f9835e687820 */ /* 0x000fe2000040c000 */
[----:B------:R-:W-:Y:S01]  /*5520*/  FMUL.RZ R45, R45, 0.15915493667125701904 ;  /* 0x3e22f9832d2d7820 */ /* 0x000fe2000040c000 */
[C---:B------:R-:W-:Y:S01]  /*5530*/  FMUL.FTZ R99, R40.reuse, R59 ;  /* 0x0000003b28637220 */ /* 0x040fe20000410000 */
[C---:B------:R-:W-:Y:S01]  /*5540*/  IADD3 R94, PT, PT, R119.reuse, 0x1, RZ ;  /* 0x00000001775e7810 */ /* 0x040fe20007ffe0ff */
[----:B------:R-:W-:Y:S02]  /*5550*/  LDS R97, [R46+0x10] ;  /* 0x000010002e617984 */ /* 0x000fe40000000800 */
[----:B------:R-:W-:Y:S01]  /*5560*/  MUFU.COS R92, R89 ;  /* 0x00000059005c7308 */ /* 0x000fe20000000000 */
[----:B-1----:R-:W-:Y:S01]  /*5570*/  IADD3 R96, PT, PT, R119, 0x2, RZ ;  /* 0x0000000277607810 */ /* 0x002fe20007ffe0ff */
[----:B------:R-:W-:Y:S01]  /*5580*/  FMUL.FTZ R87, R40, R64 ;  /* 0x0000004028577220 */ /* 0x000fe20000410000 */
[----:B------:R-:W-:Y:S04]  /*5590*/  LDS R100, [R46+0xc] ;  /* 0x00000c002e647984 */ /* 0x000fe80000000800 */
[----:B------:R-:W-:Y:S01]  /*55a0*/  LDS R98, [R46+0x8] ;  /* 0x000008002e627984 */ /* 0x000fe20000000800 */
[----:B------:R-:W4:Y:S01]  /*55b0*/  MUFU.EX2 R93, R93 ;  /* 0x0000005d005d7308 */ /* 0x000f220000000800 */
[----:B------:R-:W-:-:S02]  /*55c0*/  FMUL.FTZ R128, R41, R61 ;  /* 0x0000003d29807220 */ /* 0x000fc40000410000 */
[----:B------:R-:W-:Y:S01]  /*55d0*/  LDS R136, [R46+0x3c] ;  /* 0x00003c002e887984 */ /* 0x000fe20000000800 */
[----:B------:R-:W1:Y:S01]  /*55e0*/  MUFU.COS R89, R47 ;  /* 0x0000002f00597308 */ /* 0x000e620000000000 */
[----:B------:R-:W-:Y:S01]  /*55f0*/  FMUL.RZ R143, R143, 0.15915493667125701904 ;  /* 0x3e22f9838f8f7820 */ /* 0x000fe2000040c000 */
[----:B------:R-:W-:-:S06]  /*5600*/  ISETP.GE.U32.AND P4, PT, R94, UR12, PT ;  /* 0x0000000c5e007c0c */ /* 0x000fcc000bf86070 */
[----:B------:R-:W0:Y:S01]  /*5610*/  MUFU.EX2 R90, R90 ;  /* 0x0000005a005a7308 */ /* 0x000e220000000800 */
[----:B------:R-:W-:Y:S01]  /*5620*/  ISETP.GE.U32.AND P3, PT, R96, UR12, PT ;  /* 0x0000000c60007c0c */ /* 0x000fe2000bf66070 */
[----:B------:R-:W-:Y:S01]  /*5630*/  FMUL.FTZ R48, R40, R63 ;  /* 0x0000003f28307220 */ /* 0x000fe20000410000 */
[C---:B------:R-:W-:Y:S01]  /*5640*/  IADD3 R94, PT, PT, R119.reuse, 0x3, RZ ;  /* 0x00000003775e7810 */ /* 0x040fe20007ffe0ff */
[----:B------:R-:W-:Y:S01]  /*5650*/  MUFU.SIN R50, R45 ;  /* 0x0000002d00327308 */ /* 0x000fe20000000400 */
[----:B------:R-:W-:-:S07]  /*5660*/  IADD3 R96, PT, PT, R119, 0x4, RZ ;  /* 0x0000000477607810 */ /* 0x000fce0007ffe0ff */
[----:B------:R-:W5:Y:S01]  /*5670*/  MUFU.COS R51, R45 ;  /* 0x0000002d00337308 */ /* 0x000f620000000000 */
[----:B------:R-:W-:Y:S02]  /*5680*/  ISETP.GE.U32.AND P2, PT, R94, UR12, PT ;  /* 0x0000000c5e007c0c */ /* 0x000fe4000bf46070 */
[----:B------:R-:W-:Y:S01]  /*5690*/  ISETP.GE.U32.AND P6, PT, R96, UR12, PT ;  /* 0x0000000c60007c0c */ /* 0x000fe2000bfc6070 */
[----:B------:R-:W-:Y:S04]  /*56a0*/  LDS R94, [R46+0x18] ;  /* 0x000018002e5e7984 */ /* 0x000fe80000000800 */
[----:B------:R-:W2:Y:S01]  /*56b0*/  MUFU.EX2 R108, R108 ;  /* 0x0000006c006c7308 */ /* 0x000ea20000000800 */
[----:B------:R-:W-:Y:S03]  /*56c0*/  LDS R96, [R46+0x1c] ;  /* 0x00001c002e607984 */ /* 0x000fe60000000800 */
[----:B------:R3:W-:Y:S04]  /*56d0*/  MUFU.EX2 R125, R99 ;  /* 0x00000063007d7308 */ /* 0x0007e80000000800 */
[----:B------:R-:W5:Y:S01]  /*56e0*/  MUFU.EX2 R87, R87 ;  /* 0x0000005700577308 */ /* 0x000f620000000800 */
[----:B---3--:R-:W3:Y:S03]  /*56f0*/  LDS R99, [R46+0x14] ;  /* 0x000014002e637984 */ /* 0x008ee60000000800 */
[----:B------:R-:W-:Y:S01]  /*5700*/  MUFU.SIN R45, R143 ;  /* 0x0000008f002d7308 */ /* 0x000fe20000000400 */
[----:B----4-:R-:W-:Y:S01]  /*5710*/  FMUL.FTZ R91, R93, R91 ;  /* 0x0000005b5d5b7220 */ /* 0x010fe20000410000 */
[----:B0-----:R-:W-:-:S06]  /*5720*/  FMUL.FTZ R88, R90, R88 ;  /* 0x000000585a587220 */ /* 0x001fcc0000410000 */
[----:B------:R-:W0:Y:S01]  /*5730*/  MUFU.COS R47, R143 ;  /* 0x0000008f002f7308 */ /* 0x000e220000000000 */
[----:B------:R-:W-:Y:S01]  /*5740*/  FSEL R114, R91, RZ, !P4 ;  /* 0x000000ff5b727208 */ /* 0x000fe20006000000 */
[----:B-1----:R-:W-:Y:S01]  /*5750*/  FMUL.FTZ R89, R90, R89 ;  /* 0x000000595a597220 */ /* 0x002fe20000410000 */
[----:B------:R-:W1:Y:S05]  /*5760*/  LDS R91, [R46+0x20] ;  /* 0x000020002e5b7984 */ /* 0x000e6a0000000800 */
[----:B------:R-:W0:Y:S01]  /*5770*/  MUFU.EX2 R48, R48 ;  /* 0x0000003000307308 */ /* 0x000e220000000800 */
[----:B------:R-:W-:-:S03]  /*5780*/  FSEL R110, R88, RZ, !P3 ;  /* 0x000000ff586e7208 */ /* 0x000fc60005800000 */
[----:B------:R-:W-:Y:S01]  /*5790*/  MUFU.SIN R124, R102 ;  /* 0x00000066007c7308 */ /* 0x000fe20000000400 */
[----:B------:R-:W-:Y:S01]  /*57a0*/  FMUL.RZ R115, R128, 0.15915493667125701904 ;  /* 0x3e22f98380737820 */ /* 0x000fe2000040c000 */
[C---:B--2---:R-:W-:Y:S01]  /*57b0*/  FMUL.FTZ R109, R108.reuse, R109 ;  /* 0x0000006d6c6d7220 */ /* 0x044fe20000410000 */
[----:B------:R-:W-:Y:S01]  /*57c0*/  FMUL.FTZ R95, R108, R95 ;  /* 0x0000005f6c5f7220 */ /* 0x000fe20000410000 */
[----:B------:R-:W-:-:S04]  /*57d0*/  FMUL.FTZ R103, R8, R103 ;  /* 0x0000006708677220 */ /* 0x000fc80000410000 */
[----:B------:R2:W-:Y:S01]  /*57e0*/  MUFU.COS R130, R102 ;  /* 0x0000006600827308 */ /* 0x0005e20000000000 */
[----:B------:R-:W-:Y:S01]  /*57f0*/  FMUL.FTZ R101, R8, R101 ;  /* 0x0000006508657220 */ /* 0x000fe20000410000 */
[----:B------:R-:W4:Y:S01]  /*5800*/  LDS R90, [R46+0x2c] ;  /* 0x00002c002e5a7984 */ /* 0x000f220000000800 */
[----:B------:R-:W-:Y:S01]  /*5810*/  ISETP.GE.U32.AND P5, PT, R119, UR12, PT ;  /* 0x0000000c77007c0c */ /* 0x000fe2000bfa6070 */
[----:B------:R-:W-:Y:S02]  /*5820*/  FMUL.FTZ R92, R93, R92 ;  /* 0x0000005c5d5c7220 */ /* 0x000fe40000410000 */
[----:B------:R-:W4:Y:S01]  /*5830*/  LDS R88, [R46+0x28] ;  /* 0x000028002e587984 */ /* 0x000f220000000800 */
[----:B--2---:R-:W-:-:S03]  /*5840*/  FMUL.FTZ R102, R41, R57 ;  /* 0x0000003929667220 */ /* 0x004fc60000410000 */
[----:B------:R-:W2:Y:S01]  /*5850*/  LDS R93, [R46+0x24] ;  /* 0x000024002e5d7984 */ /* 0x000ea20000000800 */
[----:B------:R-:W-:Y:S01]  /*5860*/  FSEL R107, R89, 1, !P3 ;  /* 0x3f800000596b7808 */ /* 0x000fe20005800000 */
[----:B------:R-:W-:Y:S01]  /*5870*/  FMUL.RZ R131, R102, 0.15915493667125701904 ;  /* 0x3e22f98366837820 */ /* 0x000fe2000040c000 */
[----:B------:R-:W-:Y:S01]  /*5880*/  IADD3 R102, PT, PT, R119, 0x5, RZ ;  /* 0x0000000577667810 */ /* 0x000fe20007ffe0ff */
[C---:B-----5:R-:W-:Y:S01]  /*5890*/  FMUL.FTZ R51, R87.reuse, R51 ;  /* 0x0000003357337220 */ /* 0x060fe20000410000 */
[----:B------:R-:W-:Y:S01]  /*58a0*/  FMUL.FTZ R106, R87, R50 ;  /* 0x00000032576a7220 */ /* 0x000fe20000410000 */
[----:B------:R-:W-:Y:S01]  /*58b0*/  MUFU.SIN R44, R115 ;  /* 0x00000073002c7308 */ /* 0x000fe20000000400 */
[----:B------:R-:W5:Y:S01]  /*58c0*/  LDS R89, [R46+0x34] ;  /* 0x000034002e597984 */ /* 0x000f620000000800 */
[----:B------:R-:W-:Y:S02]  /*58d0*/  FSEL R118, R95, RZ, !P5 ;  /* 0x000000ff5f767208 */ /* 0x000fe40006800000 */
[----:B------:R-:W-:Y:S01]  /*58e0*/  FSEL R117, R103, RZ, !P5 ;  /* 0x000000ff67757208 */ /* 0x000fe20006800000 */
[----:B------:R-:W5:Y:S03]  /*58f0*/  LDS R87, [R46+0x30] ;  /* 0x000030002e577984 */ /* 0x000f660000000800 */
[----:B------:R3:W-:Y:S01]  /*5900*/  MUFU.COS R128, R115 ;  /* 0x0000007300807308 */ /* 0x0007e20000000000 */
[----:B0-----:R-:W-:-:S07]  /*5910*/  FMUL.FTZ R47, R48, R47 ;  /* 0x0000002f302f7220 */ /* 0x001fce0000410000 */
[----:B------:R-:W-:Y:S01]  /*5920*/  MUFU.SIN R120, R116 ;  /* 0x0000007400787308 */ /* 0x000fe20000000400 */
[----:B---3--:R-:W-:-:S07]  /*5930*/  FSEL R115, R109, 1, !P5 ;  /* 0x3f8000006d737808 */ /* 0x008fce0006800000 */
[----:B------:R0:W-:Y:S02]  /*5940*/  MUFU.COS R121, R116 ;  /* 0x0000007400797308 */ /* 0x0001e40000000000 */
[----:B0-----:R-:W-:Y:S02]  /*5950*/  FSEL R116, R101, RZ, !P5 ;  /* 0x000000ff65747208 */ /* 0x001fe40006800000 */
[----:B------:R-:W-:Y:S01]  /*5960*/  ISETP.GE.U32.AND P5, PT, R102, UR12, PT ;  /* 0x0000000c66007c0c */ /* 0x000fe2000bfa6070 */
[----:B------:R-:W-:Y:S02]  /*5970*/  FMUL.FTZ R102, R48, R45 ;  /* 0x0000002d30667220 */ /* 0x000fe40000410000 */
[----:B------:R-:W0:Y:S01]  /*5980*/  LDS R48, [R46+0x38] ;  /* 0x000038002e307984 */ /* 0x000e220000000800 */
[-C--:B------:R-:W-:Y:S01]  /*5990*/  FMUL.FTZ R144, R41, R62.reuse ;  /* 0x0000003e29907220 */ /* 0x080fe20000410000 */
[----:B------:R-:W-:-:S03]  /*59a0*/  FMUL.FTZ R49, R40, R62 ;  /* 0x0000003e28317220 */ /* 0x000fc60000410000 */
[----:B------:R-:W-:-:S04]  /*59b0*/  FMUL.RZ R144, R144, 0.15915493667125701904 ;  /* 0x3e22f98390907820 */ /* 0x000fc8000040c000 */
[----:B------:R-:W3:Y:S01]  /*59c0*/  MUFU.SIN R42, R144 ;  /* 0x00000090002a7308 */ /* 0x000ee20000000400 */
[----:B------:R-:W-:Y:S01]  /*59d0*/  FMUL.FTZ R113, R40, R61 ;  /* 0x0000003d28717220 */ /* 0x000fe20000410000 */
[C---:B------:R-:W-:Y:S01]  /*59e0*/  FMUL.FTZ R99, R10.reuse, R99 ;  /* 0x000000630a637220 */ /* 0x040fe20000410000 */
[----:B------:R-:W-:-:S05]  /*59f0*/  FMUL.FTZ R97, R10, R97 ;  /* 0x000000610a617220 */ /* 0x000fca0000410000 */
[----:B------:R-:W5:Y:S01]  /*5a00*/  MUFU.COS R43, R144 ;  /* 0x00000090002b7308 */ /* 0x000f620000000000 */
[C---:B------:R-:W-:Y:S01]  /*5a10*/  FMUL.FTZ R100, R9.reuse, R100 ;  /* 0x0000006409647220 */ /* 0x040fe20000410000 */
[----:B------:R-:W-:Y:S01]  /*5a20*/  FMUL.FTZ R98, R9, R98 ;  /* 0x0000006209627220 */ /* 0x000fe20000410000 */
[----:B------:R-:W-:Y:S01]  /*5a30*/  FSEL R111, R92, 1, !P4 ;  /* 0x3f8000005c6f7808 */ /* 0x000fe20006000000 */
[----:B------:R-:W-:Y:S01]  /*5a40*/  FMUL.FTZ R122, R40, R60 ;  /* 0x0000003c287a7220 */ /* 0x000fe20000410000 */
[----:B------:R-:W-:-:S03]  /*5a50*/  IADD3 R92, PT, PT, R119, 0x7, RZ ;  /* 0x00000007775c7810 */ /* 0x000fc60007ffe0ff */
[----:B------:R-:W3:Y:S01]  /*5a60*/  MUFU.EX2 R49, R49 ;  /* 0x0000003100317308 */ /* 0x000ee20000000800 */
[----:B------:R-:W-:Y:S01]  /*5a70*/  IADD3 R95, PT, PT, R119, 0x6, RZ ;  /* 0x00000006775f7810 */ /* 0x000fe20007ffe0ff */
[----:B------:R-:W-:Y:S01]  /*5a80*/  FMUL.FTZ R96, R11, R96 ;  /* 0x000000600b607220 */ /* 0x000fe20000410000 */
[----:B------:R-:W-:Y:S01]  /*5a90*/  FSEL R109, R99, RZ, !P3 ;  /* 0x000000ff636d7208 */ /* 0x000fe20005800000 */
[----:B------:R1:W0:Y:S01]  /*5aa0*/  MUFU.EX2 R129, R113 ;  /* 0x0000007100817308 */ /* 0x0002220000000800 */
[----:B------:R-:W-:Y:S01]  /*5ab0*/  FSEL R108, R97, RZ, !P3 ;  /* 0x000000ff616c7208 */ /* 0x000fe20005800000 */
[----:B------:R-:W-:Y:S01]  /*5ac0*/  FMUL.FTZ R94, R11, R94 ;  /* 0x0000005e0b5e7220 */ /* 0x000fe20000410000 */
[----:B------:R-:W-:Y:S01]  /*5ad0*/  FSEL R112, R98, RZ, !P4 ;  /* 0x000000ff62707208 */ /* 0x000fe20006000000 */
[----:B------:R-:W0:Y:S01]  /*5ae0*/  MUFU.SIN R126, R104 ;  /* 0x00000068007e7308 */ /* 0x000e220000000400 */
[----:B------:R-:W-:Y:S01]  /*5af0*/  ISETP.GE.U32.AND P3, PT, R92, UR12, PT ;  /* 0x0000000c5c007c0c */ /* 0x000fe2000bf66070 */
[----:B------:R-:W-:Y:S01]  /*5b00*/  FMUL.FTZ R101, R41, R56 ;  /* 0x0000003829657220 */ /* 0x000fe20000410000 */
[----:B------:R-:W-:-:S02]  /*5b10*/  IADD3 R92, PT, PT, R119, 0x8, RZ ;  /* 0x00000008775c7810 */ /* 0x000fc40007ffe0ff */
[----:B------:R-:W-:Y:S02]  /*5b20*/  FSEL R106, R106, RZ, !P2 ;  /* 0x000000ff6a6a7208 */ /* 0x000fe40005000000 */
[----:B------:R-:W-:Y:S01]  /*5b30*/  FSEL R103, R51, 1, !P2 ;  /* 0x3f80000033677808 */ /* 0x000fe20005000000 */
[----:B------:R2:W0:Y:S01]  /*5b40*/  MUFU.COS R132, R104 ;  /* 0x0000006800847308 */ /* 0x0004220000000000 */
[----:B-1----:R-:W-:Y:S01]  /*5b50*/  FSEL R113, R100, RZ, !P4 ;  /* 0x000000ff64717208 */ /* 0x002fe20006000000 */
[----:B------:R-:W-:Y:S01]  /*5b60*/  FMUL.FTZ R91, R12, R91 ;  /* 0x0000005b0c5b7220 */ /* 0x000fe20000410000 */
[----:B------:R-:W-:Y:S01]  /*5b70*/  ISETP.GE.U32.AND P4, PT, R95, UR12, PT ;  /* 0x0000000c5f007c0c */ /* 0x000fe2000bf86070 */
[----:B------:R-:W-:Y:S01]  /*5b80*/  FMUL.FTZ R95, R40, R56 ;  /* 0x00000038285f7220 */ /* 0x000fe20000410000 */
[----:B------:R-:W-:Y:S01]  /*5b90*/  FSEL R105, R96, RZ, !P2 ;  /* 0x000000ff60697208 */ /* 0x000fe20005000000 */
[C---:B----4-:R-:W-:Y:S01]  /*5ba0*/  FMUL.FTZ R90, R13.reuse, R90 ;  /* 0x0000005a0d5a7220 */ /* 0x050fe20000410000 */
[----:B------:R-:W-:Y:S01]  /*5bb0*/  FMUL.FTZ R88, R13, R88 ;  /* 0x000000580d587220 */ /* 0x000fe20000410000 */
[----:B------:R-:W1:Y:S01]  /*5bc0*/  MUFU.EX2 R122, R122 ;  /* 0x0000007a007a7308 */ /* 0x000e620000000800 */
[----:B--2---:R-:W-:Y:S01]  /*5bd0*/  FSEL R104, R94, RZ, !P2 ;  /* 0x000000ff5e687208 */ /* 0x004fe20005000000 */
[----:B------:R-:W-:Y:S01]  /*5be0*/  FMUL.FTZ R93, R12, R93 ;  /* 0x0000005d0c5d7220 */ /* 0x000fe20000410000 */
[----:B------:R-:W-:Y:S01]  /*5bf0*/  ISETP.GE.U32.AND P2, PT, R92, UR12, PT ;  /* 0x0000000c5c007c0c */ /* 0x000fe2000bf46070 */
[----:B------:R-:W-:Y:S01]  /*5c00*/  FMUL.FTZ R92, R41, R55 ;  /* 0x00000037295c7220 */ /* 0x000fe20000410000 */
[----:B------:R2:W-:Y:S01]  /*5c10*/  MUFU.EX2 R51, R95 ;  /* 0x0000005f00337308 */ /* 0x0005e20000000800 */
[----:B---3--:R-:W-:Y:S01]  /*5c20*/  FMUL.FTZ R98, R49, R42 ;  /* 0x0000002a31627220 */ /* 0x008fe20000410000 */
[----:B------:R-:W-:Y:S01]  /*5c30*/  FSEL R99, R47, 1, !P6 ;  /* 0x3f8000002f637808 */ /* 0x000fe20007000000 */
[----:B------:R-:W-:Y:S01]  /*5c40*/  FMUL.RZ R101, R101, 0.15915493667125701904 ;  /* 0x3e22f98365657820 */ /* 0x000fe2000040c000 */
[----:B------:R-:W-:Y:S01]  /*5c50*/  IADD3 R47, PT, PT, R119, 0xa, RZ ;  /* 0x0000000a772f7810 */ /* 0x000fe20007ffe0ff */
[----:B------:R-:W-:Y:S01]  /*5c60*/  FMUL.RZ R94, R92, 0.15915493667125701904 ;  /* 0x3e22f9835c5e7820 */ /* 0x000fe2000040c000 */
[----:B------:R-:W-:Y:S01]  /*5c70*/  FMUL.FTZ R123, R40, R58 ;  /* 0x0000003a287b7220 */ /* 0x000fe20000410000 */
[C---:B-----5:R-:W-:Y:S01]  /*5c80*/  FMUL.FTZ R89, R14.reuse, R89 ;  /* 0x000000590e597220 */ /* 0x060fe20000410000 */
[----:B------:R-:W-:Y:S01]  /*5c90*/  FMUL.FTZ R87, R14, R87 ;  /* 0x000000570e577220 */ /* 0x000fe20000410000 */
[----:B--2---:R-:W-:Y:S01]  /*5ca0*/  FMUL.FTZ R95, R49, R43 ;  /* 0x0000002b315f7220 */ /* 0x004fe20000410000 */
[----:B------:R-:W-:Y:S01]  /*5cb0*/  IADD3 R92, PT, PT, R119, 0x9, RZ ;  /* 0x00000009775c7810 */ /* 0x000fe20007ffe0ff */
[----:B0-----:R-:W-:Y:S01]  /*5cc0*/  FMUL.FTZ R44, R129, R44 ;  /* 0x0000002c812c7220 */ /* 0x001fe20000410000 */
[----:B------:R-:W-:Y:S01]  /*5cd0*/  FSEL R100, R91, RZ, !P6 ;  /* 0x000000ff5b647208 */ /* 0x000fe20007000000 */
[----:B------:R-:W-:Y:S01]  /*5ce0*/  FMUL.FTZ R91, R129, R128 ;  /* 0x00000080815b7220 */ /* 0x000fe20000410000 */
[----:B------:R-:W-:Y:S01]  /*5cf0*/  FSEL R98, R98, RZ, !P5 ;  /* 0x000000ff62627208 */ /* 0x000fe20006800000 */
[----:B------:R-:W0:Y:S01]  /*5d00*/  MUFU.SIN R133, R101 ;  /* 0x0000006500857308 */ /* 0x000e220000000400 */
[----:B------:R-:W-:Y:S01]  /*5d10*/  FSEL R97, R90, RZ, !P5 ;  /* 0x000000ff5a617208 */ /* 0x000fe20006800000 */
[----:B------:R-:W-:Y:S01]  /*5d20*/  FMUL.FTZ R48, R15, R48 ;  /* 0x000000300f307220 */ /* 0x000fe20000410000 */
[----:B------:R-:W-:Y:S01]  /*5d30*/  FSEL R96, R88, RZ, !P5 ;  /* 0x000000ff58607208 */ /* 0x000fe20006800000 */
[C---:B------:R-:W-:Y:S01]  /*5d40*/  FMUL.FTZ R134, R40.reuse, R57 ;  /* 0x0000003928867220 */ /* 0x040fe20000410000 */
[----:B------:R-:W-:Y:S01]  /*5d50*/  FSEL R95, R95, 1, !P5 ;  /* 0x3f8000005f5f7808 */ /* 0x000fe20006800000 */
[----:B------:R-:W-:Y:S01]  /*5d60*/  FMUL.FTZ R148, R40, R52 ;  /* 0x0000003428947220 */ /* 0x000fe20000410000 */
[----:B------:R-:W-:Y:S01]  /*5d70*/  ISETP.GE.U32.AND P5, PT, R47, UR12, PT ;  /* 0x0000000c2f007c0c */ /* 0x000fe2000bfa6070 */
[----:B------:R2:W-:Y:S01]  /*5d80*/  MUFU.COS R50, R101 ;  /* 0x0000006500327308 */ /* 0x0005e20000000000 */
[----:B------:R-:W-:Y:S01]  /*5d90*/  FSEL R102, R102, RZ, !P6 ;  /* 0x000000ff66667208 */ /* 0x000fe20007000000 */
[----:B------:R-:W-:Y:S01]  /*5da0*/  LDS R144, [R46+0x6c] ;  /* 0x00006c002e907984 */ /* 0x000fe20000000800 */
[----:B------:R-:W-:Y:S01]  /*5db0*/  IADD3 R47, PT, PT, R119, 0xb, RZ ;  /* 0x0000000b772f7810 */ /* 0x000fe20007ffe0ff */
[----:B-1----:R-:W-:Y:S01]  /*5dc0*/  FMUL.FTZ R90, R122, R120 ;  /* 0x000000787a5a7220 */ /* 0x002fe20000410000 */
[----:B------:R-:W-:-:S02]  /*5dd0*/  FSEL R91, R91, 1, !P4 ;  /* 0x3f8000005b5b7808 */ /* 0x000fc40006000000 */
[----:B--2---:R-:W-:Y:S01]  /*5de0*/  FSEL R101, R93, RZ, !P6 ;  /* 0x000000ff5d657208 */ /* 0x004fe20007000000 */
[----:B------:R-:W-:Y:S01]  /*5df0*/  MUFU.SIN R45, R94 ;  /* 0x0000005e002d7308 */ /* 0x000fe20000000400 */
[----:B------:R-:W-:Y:S02]  /*5e00*/  ISETP.GE.U32.AND P6, PT, R92, UR12, PT ;  /* 0x0000000c5c007c0c */ /* 0x000fe4000bfc6070 */
[----:B------:R-:W-:Y:S01]  /*5e10*/  FSEL R93, R89, RZ, !P4 ;  /* 0x000000ff595d7208 */ /* 0x000fe20006000000 */
[----:B------:R-:W-:Y:S01]  /*5e20*/  FMUL.FTZ R89, R15, R136 ;  /* 0x000000880f597220 */ /* 0x000fe20000410000 */
[----:B------:R-:W-:Y:S01]  /*5e30*/  FSEL R92, R87, RZ, !P4 ;  /* 0x000000ff575c7208 */ /* 0x000fe20006000000 */
[----:B------:R-:W-:Y:S02]  /*5e40*/  FMUL.FTZ R87, R122, R121 ;  /* 0x000000797a577220 */ /* 0x000fe40000410000 */
[----:B------:R1:W2:Y:S01]  /*5e50*/  MUFU.COS R42, R94 ;  /* 0x0000005e002a7308 */ /* 0x0002a20000000000 */
[----:B------:R-:W-:Y:S01]  /*5e60*/  FMUL.FTZ R49, R41, R54 ;  /* 0x0000003629317220 */ /* 0x000fe20000410000 */
[----:B------:R-:W-:Y:S01]  /*5e70*/  FSEL R88, R48, RZ, !P3 ;  /* 0x000000ff30587208 */ /* 0x000fe20005800000 */
[----:B------:R-:W-:-:S05]  /*5e80*/  FMUL.FTZ R48, R118, R114 ;  /* 0x0000007276307220 */ /* 0x000fca0000410000 */
[----:B------:R-:W3:Y:S01]  /*5e90*/  MUFU.EX2 R123, R123 ;  /* 0x0000007b007b7308 */ /* 0x000ee20000000800 */
[----:B-1----:R-:W-:Y:S02]  /*5ea0*/  FSEL R94, R44, RZ, !P4 ;  /* 0x000000ff2c5e7208 */ /* 0x002fe40006000000 */
[----:B------:R-:W-:Y:S02]  /*5eb0*/  ISETP.GE.U32.AND P4, PT, R47, UR12, PT ;  /* 0x0000000c2f007c0c */ /* 0x000fe4000bf86070 */
[----:B------:R-:W-:Y:S01]  /*5ec0*/  IADD3 R47, PT, PT, R119, 0xc, RZ ;  /* 0x0000000c772f7810 */ /* 0x000fe20007ffe0ff */
[----:B------:R-:W-:Y:S01]  /*5ed0*/  FMUL.RZ R128, R49, 0.15915493667125701904 ;  /* 0x3e22f98331807820 */ /* 0x000fe2000040c000 */
[----:B------:R-:W-:Y:S01]  /*5ee0*/  FSEL R90, R90, RZ, !P3 ;  /* 0x000000ff5a5a7208 */ /* 0x000fe20005800000 */
[----:B------:R-:W-:Y:S01]  /*5ef0*/  FMUL.FTZ R49, R41, R53 ;  /* 0x0000003529317220 */ /* 0x000fe20000410000 */
[----:B------:R-:W-:Y:S02]  /*5f00*/  FSEL R89, R89, RZ, !P3 ;  /* 0x000000ff59597208 */ /* 0x000fe40005800000 */
[----:B------:R-:W-:Y:S01]  /*5f10*/  FSEL R87, R87, 1, !P3 ;  /* 0x3f80000057577808 */ /* 0x000fe20005800000 */
[----:B------:R-:W-:Y:S01]  /*5f20*/  FMUL.FTZ R43, R40, R55 ;  /* 0x00000037282b7220 */ /* 0x000fe20000410000 */
[----:B------:R-:W-:Y:S01]  /*5f30*/  ISETP.GE.U32.AND P3, PT, R47, UR12, PT ;  /* 0x0000000c2f007c0c */ /* 0x000fe2000bf66070 */
[C---:B------:R-:W-:Y:S01]  /*5f40*/  FMUL.FTZ R47, R115.reuse, R114 ;  /* 0x00000072732f7220 */ /* 0x040fe20000410000 */
[-C--:B------:R-:W-:Y:S01]  /*5f50*/  FFMA.FTZ R48, R115, R111.reuse, -R48 ;  /* 0x0000006f73307223 */ /* 0x080fe20000010830 */
[----:B------:R-:W-:Y:S01]  /*5f60*/  FMUL.RZ R129, R49, 0.15915493667125701904 ;  /* 0x3e22f98331817820 */ /* 0x000fe2000040c000 */
[----:B------:R-:W-:Y:S01]  /*5f70*/  FMUL.FTZ R120, R125, R124 ;  /* 0x0000007c7d787220 */ /* 0x000fe20000410000 */
[----:B------:R-:W-:Y:S01]  /*5f80*/  FFMA.FTZ R49, R118, R111, R47 ;  /* 0x0000006f76317223 */ /* 0x000fe2000001002f */
[----:B------:R-:W-:Y:S01]  /*5f90*/  FMUL.FTZ R124, R110, R48 ;  /* 0x000000306e7c7220 */ /* 0x000fe20000410000 */
[----:B------:R-:W2:Y:S01]  /*5fa0*/  MUFU.EX2 R43, R43 ;  /* 0x0000002b002b7308 */ /* 0x000ea20000000800 */
[C---:B---3--:R-:W-:Y:S01]  /*5fb0*/  FMUL.FTZ R122, R123.reuse, R126 ;  /* 0x0000007e7b7a7220 */ /* 0x048fe20000410000 */
[----:B------:R-:W-:Y:S01]  /*5fc0*/  FMUL.FTZ R44, R40, R54 ;  /* 0x00000036282c7220 */ /* 0x000fe20000410000 */
[----:B------:R-:W-:Y:S01]  /*5fd0*/  FMUL.FTZ R132, R123, R132 ;  /* 0x000000847b847220 */ /* 0x000fe20000410000 */
[-C--:B------:R-:W-:Y:S01]  /*5fe0*/  FMUL.FTZ R126, R110, R49.reuse ;  /* 0x000000316e7e7220 */ /* 0x080fe20000410000 */
[C---:B------:R-:W-:Y:S01]  /*5ff0*/  FFMA.FTZ R123, R107.reuse, R49, R124 ;  /* 0x000000316b7b7223 */ /* 0x040fe2000001007c */
[----:B------:R-:W-:Y:S01]  /*6000*/  MUFU.SIN R138, R128 ;  /* 0x00000080008a7308 */ /* 0x000fe20000000400 */
[----:B------:R-:W-:Y:S01]  /*6010*/  FMUL.FTZ R47, R40, R53 ;  /* 0x00000035282f7220 */ /* 0x000fe20000410000 */
[----:B------:R-:W-:Y:S01]  /*6020*/  FFMA.FTZ R48, R107, R48, -R126 ;  /* 0x000000306b307223 */ /* 0x000fe2000001087e */
[----:B------:R-:W-:-:S05]  /*6030*/  FMUL.FTZ R121, R125, R130 ;  /* 0x000000827d797220 */ /* 0x000fca0000410000 */
[----:B------:R1:W3:Y:S01]  /*6040*/  MUFU.COS R139, R128 ;  /* 0x00000080008b7308 */ /* 0x0002e20000000000 */
[----:B------:R-:W-:Y:S01]  /*6050*/  FMUL.FTZ R130, R106, R48 ;  /* 0x000000306a827220 */ /* 0x000fe20000410000 */
[----:B0-----:R-:W-:-:S06]  /*6060*/  FMUL.FTZ R126, R51, R133 ;  /* 0x00000085337e7220 */ /* 0x001fcc0000410000 */
[----:B------:R-:W-:Y:S01]  /*6070*/  MUFU.SIN R142, R129 ;  /* 0x00000081008e7308 */ /* 0x000fe20000000400 */
[----:B-1----:R-:W-:-:S07]  /*6080*/  FMUL.FTZ R128, R106, R123 ;  /* 0x0000007b6a807220 */ /* 0x002fce0000410000 */
[----:B------:R-:W0:Y:S01]  /*6090*/  MUFU.COS R143, R129 ;  /* 0x00000081008f7308 */ /* 0x000e220000000000 */
[----:B------:R-:W-:Y:S01]  /*60a0*/  FFMA.FTZ R128, R103, R48, -R128 ;  /* 0x0000003067807223 */ /* 0x000fe20000010880 */
[----:B--2---:R-:W-:-:S06]  /*60b0*/  FMUL.FTZ R133, R43, R42 ;  /* 0x0000002a2b857220 */ /* 0x004fcc0000410000 */
[----:B------:R-:W3:Y:S01]  /*60c0*/  MUFU.EX2 R44, R44 ;  /* 0x0000002c002c7308 */ /* 0x000ee20000000800 */
[----:B------:R-:W-:-:S03]  /*60d0*/  FFMA.FTZ R130, R103, R123, R130 ;  /* 0x0000007b67827223 */ /* 0x000fc60000010082 */
[----:B------:R-:W0:Y:S01]  /*60e0*/  MUFU.EX2 R47, R47 ;  /* 0x0000002f002f7308 */ /* 0x000e220000000800 */
[C---:B------:R-:W-:Y:S01]  /*60f0*/  FMUL.FTZ R42, R102.reuse, R128 ;  /* 0x00000080662a7220 */ /* 0x040fe20000410000 */
[----:B------:R-:W-:Y:S01]  /*6100*/  FMUL.FTZ R45, R43, R45 ;  /* 0x0000002d2b2d7220 */ /* 0x000fe20000410000 */
[-C--:B------:R-:W-:Y:S02]  /*6110*/  FMUL.FTZ R43, R102, R130.reuse ;  /* 0x00000082662b7220 */ /* 0x080fe40000410000 */
[C---:B------:R-:W-:Y:S02]  /*6120*/  FFMA.FTZ R130, R99.reuse, R130, R42 ;  /* 0x0000008263827223 */ /* 0x040fe4000001002a */
[----:B------:R-:W-:Y:S01]  /*6130*/  FFMA.FTZ R128, R99, R128, -R43 ;  /* 0x0000008063807223 */ /* 0x000fe2000001082b */
[----:B------:R-:W-:Y:S01]  /*6140*/  FMUL.FTZ R43, R117, R114 ;  /* 0x00000072752b7220 */ /* 0x000fe20000410000 */
[C---:B---3--:R-:W-:Y:S01]  /*6150*/  FMUL.FTZ R139, R44.reuse, R139 ;  /* 0x0000008b2c8b7220 */ /* 0x048fe20000410000 */
[----:B------:R-:W-:Y:S01]  /*6160*/  FMUL.FTZ R138, R44, R138 ;  /* 0x0000008a2c8a7220 */ /* 0x000fe20000410000 */
[----:B------:R-:W-:Y:S01]  /*6170*/  FMUL.FTZ R44, R98, R130 ;  /* 0x00000082622c7220 */ /* 0x000fe20000410000 */
[----:B------:R-:W-:Y:S01]  /*6180*/  FMUL.FTZ R42, R116, R114 ;  /* 0x00000072742a7220 */ /* 0x000fe20000410000 */
[C---:B0-----:R-:W-:Y:S01]  /*6190*/  FMUL.FTZ R143, R47.reuse, R143 ;  /* 0x0000008f2f8f7220 */ /* 0x041fe20000410000 */
[----:B------:R-:W-:Y:S01]  /*61a0*/  FMUL.FTZ R142, R47, R142 ;  /* 0x0000008e2f8e7220 */ /* 0x000fe20000410000 */
[-C--:B------:R-:W-:Y:S01]  /*61b0*/  FMUL.FTZ R47, R98, R128.reuse ;  /* 0x00000080622f7220 */ /* 0x080fe20000410000 */
[----:B------:R-:W-:Y:S01]  /*61c0*/  FFMA.FTZ R128, R95, R128, -R44 ;  /* 0x000000805f807223 */ /* 0x000fe2000001082c */
[-C--:B------:R-:W-:Y:S01]  /*61d0*/  FFMA.FTZ R43, R116, R111.reuse, -R43 ;  /* 0x0000006f742b7223 */ /* 0x080fe2000001082b */
[----:B------:R-:W-:Y:S01]  /*61e0*/  FFMA.FTZ R42, R117, R111, R42 ;  /* 0x0000006f752a7223 */ /* 0x000fe2000001002a */
[----:B------:R-:W-:Y:S01]  /*61f0*/  FFMA.FTZ R47, R95, R130, R47 ;  /* 0x000000825f2f7223 */ /* 0x000fe2000001002f */
[----:B------:R-:W-:Y:S01]  /*6200*/  FMUL.FTZ R48, R94, R128 ;  /* 0x000000805e307220 */ /* 0x000fe20000410000 */
[----:B------:R-:W-:Y:S01]  /*6210*/  FADD.FTZ R43, R112, R43 ;  /* 0x0000002b702b7221 */ /* 0x000fe20000010000 */
[----:B------:R-:W-:Y:S01]  /*6220*/  FADD.FTZ R42, R113, R42 ;  /* 0x0000002a712a7221 */ /* 0x000fe20000010000 */
[-C--:B------:R-:W-:Y:S01]  /*6230*/  FMUL.FTZ R49, R94, R47.reuse ;  /* 0x0000002f5e317220 */ /* 0x080fe20000410000 */
[----:B------:R-:W-:Y:S01]  /*6240*/  FFMA.FTZ R48, R91, R47, R48 ;  /* 0x0000002f5b307223 */ /* 0x000fe20000010030 */
[CC--:B------:R-:W-:Y:S01]  /*6250*/  FMUL.FTZ R47, R110.reuse, R43.reuse ;  /* 0x0000002b6e2f7220 */ /* 0x0c0fe20000410000 */
[----:B------:R-:W-:Y:S01]  /*6260*/  FMUL.FTZ R44, R110, R42 ;  /* 0x0000002a6e2c7220 */ /* 0x000fe20000410000 */
[----:B------:R-:W-:Y:S01]  /*6270*/  FMUL.FTZ R41, R41, R52 ;  /* 0x0000003429297220 */ /* 0x000fe20000410000 */
[----:B------:R-:W-:Y:S01]  /*6280*/  FSEL R120, R120, RZ, !P2 ;  /* 0x000000ff78787208 */ /* 0x000fe20005000000 */
[C---:B------:R-:W-:Y:S01]  /*6290*/  FFMA.FTZ R42, R107.reuse, R42, R47 ;  /* 0x0000002a6b2a7223 */ /* 0x040fe2000001002f */
[----:B------:R-:W-:Y:S01]  /*62a0*/  FFMA.FTZ R43, R107, R43, -R44 ;  /* 0x0000002b6b2b7223 */ /* 0x000fe2000001082c */
[----:B------:R-:W-:Y:S01]  /*62b0*/  FFMA.FTZ R49, R91, R128, -R49 ;  /* 0x000000805b317223 */ /* 0x000fe20000010831 */
[----:B------:R-:W-:Y:S01]  /*62c0*/  FMUL.FTZ R44, R90, R48 ;  /* 0x000000305a2c7220 */ /* 0x000fe20000410000 */
[----:B------:R-:W-:Y:S01]  /*62d0*/  FADD.FTZ R42, R109, R42 ;  /* 0x0000002a6d2a7221 */ /* 0x000fe20000010000 */
[----:B------:R-:W-:Y:S01]  /*62e0*/  FADD.FTZ R43, R108, R43 ;  /* 0x0000002b6c2b7221 */ /* 0x000fe20000010000 */
[----:B------:R-:W-:Y:S01]  /*62f0*/  FSEL R121, R121, 1, !P2 ;  /* 0x3f80000079797808 */ /* 0x000fe20005000000 */
[----:B------:R-:W-:Y:S01]  /*6300*/  FFMA.FTZ R40, R87, R49, -R44 ;  /* 0x0000003157287223 */ /* 0x000fe2000001082c */
[C---:B------:R-:W-:Y:S01]  /*6310*/  FMUL.FTZ R44, R106.reuse, R42 ;  /* 0x0000002a6a2c7220 */ /* 0x040fe20000410000 */
[-C--:B------:R-:W-:Y:S01]  /*6320*/  FMUL.FTZ R47, R106, R43.reuse ;  /* 0x0000002b6a2f7220 */ /* 0x080fe20000410000 */
[----:B------:R-:W0:Y:S01]  /*6330*/  MUFU.SIN R127, R131 ;  /* 0x00000083007f7308 */ /* 0x000e220000000400 */
[----:B------:R-:W-:Y:S01]  /*6340*/  FMUL.FTZ R50, R51, R50 ;  /* 0x0000003233327220 */ /* 0x000fe20000410000 */
[C---:B------:R-:W-:Y:S01]  /*6350*/  FFMA.FTZ R43, R103.reuse, R43, -R44 ;  /* 0x0000002b672b7223 */ /* 0x040fe2000001082c */
[----:B------:R-:W-:Y:S01]  /*6360*/  FFMA.FTZ R42, R103, R42, R47 ;  /* 0x0000002a672a7223 */ /* 0x000fe2000001002f */
[----:B------:R-:W-:-:S04]  /*6370*/  FMUL.FTZ R128, R90, R49 ;  /* 0x000000315a807220 */ /* 0x000fc80000410000 */
[----:B------:R-:W0:Y:S01]  /*6380*/  MUFU.EX2 R134, R134 ;  /* 0x0000008600867308 */ /* 0x000e220000000800 */
[----:B------:R-:W-:Y:S01]  /*6390*/  FADD.FTZ R43, R104, R43 ;  /* 0x0000002b682b7221 */ /* 0x000fe20000010000 */
[----:B------:R-:W-:Y:S01]  /*63a0*/  FADD.FTZ R42, R105, R42 ;  /* 0x0000002a692a7221 */ /* 0x000fe20000010000 */
[----:B------:R-:W-:Y:S01]  /*63b0*/  FFMA.FTZ R128, R87, R48, R128 ;  /* 0x0000003057807223 */ /* 0x000fe20000010080 */
[----:B------:R-:W-:Y:S01]  /*63c0*/  FMUL.RZ R129, R41, 0.15915493667125701904 ;  /* 0x3e22f98329817820 */ /* 0x000fe2000040c000 */
[----:B------:R-:W-:Y:S01]  /*63d0*/  FMUL.FTZ R47, R120, R40 ;  /* 0x00000028782f7220 */ /* 0x000fe20000410000 */
[CC--:B------:R-:W-:Y:S01]  /*63e0*/  FMUL.FTZ R41, R102.reuse, R43.reuse ;  /* 0x0000002b66297220 */ /* 0x0c0fe20000410000 */
[----:B------:R-:W-:Y:S01]  /*63f0*/  FMUL.FTZ R44, R102, R42 ;  /* 0x0000002a662c7220 */ /* 0x000fe20000410000 */
[-C--:B------:R-:W-:Y:S01]  /*6400*/  FMUL.FTZ R48, R120, R128.reuse ;  /* 0x0000008078307220 */ /* 0x080fe20000410000 */
[----:B------:R-:W-:Y:S01]  /*6410*/  FFMA.FTZ R128, R121, R128, R47 ;  /* 0x0000008079807223 */ /* 0x000fe2000001002f */
[C---:B------:R-:W-:Y:S01]  /*6420*/  FFMA.FTZ R42, R99.reuse, R42, R41 ;  /* 0x0000002a632a7223 */ /* 0x040fe20000010029 */
[----:B------:R-:W-:Y:S01]  /*6430*/  FFMA.FTZ R47, R99, R43, -R44 ;  /* 0x0000002b632f7223 */ /* 0x000fe2000001082c */
[----:B------:R-:W1:Y:S01]  /*6440*/  MUFU.COS R131, R131 ;  /* 0x0000008300837308 */ /* 0x000e620000000000 */
[----:B------:R-:W2:Y:S01]  /*6450*/  LDS R43, [R46+0x40] ;  /* 0x000040002e2b7984 */ /* 0x000ea20000000800 */
[----:B------:R-:W-:Y:S01]  /*6460*/  FADD.FTZ R44, R101, R42 ;  /* 0x0000002a652c7221 */ /* 0x000fe20000010000 */
[----:B------:R-:W-:-:S02]  /*6470*/  FADD.FTZ R47, R100, R47 ;  /* 0x0000002f642f7221 */ /* 0x000fc40000010000 */
[----:B------:R-:W3:Y:S01]  /*6480*/  LDS R49, [R46+0x44] ;  /* 0x000044002e317984 */ /* 0x000ee20000000800 */
[----:B------:R-:W-:Y:S01]  /*6490*/  FFMA.FTZ R40, R121, R40, -R48 ;  /* 0x0000002879287223 */ /* 0x000fe20000010830 */
[CC--:B------:R-:W-:Y:S01]  /*64a0*/  FMUL.FTZ R48, R98.reuse, R44.reuse ;  /* 0x0000002c62307220 */ /* 0x0c0fe20000410000 */
[-C--:B------:R-:W-:Y:S01]  /*64b0*/  FMUL.FTZ R51, R98, R47.reuse ;  /* 0x0000002f62337220 */ /* 0x080fe20000410000 */
[----:B------:R-:W-:Y:S01]  /*64c0*/  FSEL R122, R122, RZ, !P6 ;  /* 0x000000ff7a7a7208 */ /* 0x000fe20007000000 */
[----:B------:R-:W4:Y:S01]  /*64d0*/  MUFU.COS R149, R129 ;  /* 0x0000008100957308 */ /* 0x000f220000000000 */
[C---:B------:R-:W-:Y:S01]  /*64e0*/  FFMA.FTZ R47, R95.reuse, R47, -R48 ;  /* 0x0000002f5f2f7223 */ /* 0x040fe20000010830 */
[----:B------:R-:W-:Y:S01]  /*64f0*/  FFMA.FTZ R44, R95, R44, R51 ;  /* 0x0000002c5f2c7223 */ /* 0x000fe20000010033 */
[----:B------:R-:W-:Y:S01]  /*6500*/  FSEL R123, R132, 1, !P6 ;  /* 0x3f800000847b7808 */ /* 0x000fe20007000000 */
[----:B0-----:R-:W-:Y:S01]  /*6510*/  FMUL.FTZ R124, R134, R127 ;  /* 0x0000007f867c7220 */ /* 0x001fe20000410000 */
[C---:B------:R-:W-:Y:S01]  /*6520*/  FMUL.FTZ R42, R122.reuse, R128 ;  /* 0x000000807a2a7220 */ /* 0x040fe20000410000 */
[----:B------:R-:W0:Y:S02]  /*6530*/  LDS R130, [R46+0x4c] ;  /* 0x00004c002e827984 */ /* 0x000e240000000800 */
[----:B------:R-:W5:Y:S01]  /*6540*/  MUFU.SIN R41, R129 ;  /* 0x0000008100297308 */ /* 0x000f620000000400 */
[-C--:B------:R-:W-:Y:S01]  /*6550*/  FMUL.FTZ R127, R122, R40.reuse ;  /* 0x000000287a7f7220 */ /* 0x080fe20000410000 */
[----:B------:R-:W-:Y:S01]  /*6560*/  FADD.FTZ R47, R96, R47 ;  /* 0x0000002f602f7221 */ /* 0x000fe20000010000 */
[----:B------:R-:W-:Y:S01]  /*6570*/  FADD.FTZ R44, R97, R44 ;  /* 0x0000002c612c7221 */ /* 0x000fe20000010000 */
[----:B------:R-:W-:-:S04]  /*6580*/  FFMA.FTZ R42, R123, R40, -R42 ;  /* 0x000000287b2a7223 */ /* 0x000fc8000001082a */
[----:B------:R-:W4:Y:S01]  /*6590*/  MUFU.EX2 R148, R148 ;  /* 0x0000009400947308 */ /* 0x000f220000000800 */
[----:B------:R-:W-:Y:S01]  /*65a0*/  FFMA.FTZ R40, R123, R128, R127 ;  /* 0x000000807b287223 */ /* 0x000fe2000001007f */
[----:B------:R-:W-:Y:S01]  /*65b0*/  FMUL.FTZ R132, R94, R47 ;  /* 0x0000002f5e847220 */ /* 0x000fe20000410000 */
[----:B-1----:R-:W-:Y:S01]  /*65c0*/  FMUL.FTZ R125, R134, R131 ;  /* 0x00000083867d7220 */ /* 0x002fe20000410000 */
[-C--:B------:R-:W-:Y:S01]  /*65d0*/  FMUL.FTZ R128, R94, R44.reuse ;  /* 0x0000002c5e807220 */ /* 0x080fe20000410000 */
[----:B------:R-:W-:Y:S01]  /*65e0*/  FSEL R124, R124, RZ, !P5 ;  /* 0x000000ff7c7c7208 */ /* 0x000fe20006800000 */
[----:B------:R-:W1:Y:S01]  /*65f0*/  LDS R48, [R46+0x48] ;  /* 0x000048002e307984 */ /* 0x000e620000000800 */
[C---:B------:R-:W-:Y:S01]  /*6600*/  FFMA.FTZ R132, R91.reuse, R44, R132 ;  /* 0x0000002c5b847223 */ /* 0x040fe20000010084 */
[----:B------:R-:W-:Y:S01]  /*6610*/  FFMA.FTZ R47, R91, R47, -R128 ;  /* 0x0000002f5b2f7223 */ /* 0x000fe20000010880 */
[----:B------:R-:W-:Y:S01]  /*6620*/  FSEL R125, R125, 1, !P5 ;  /* 0x3f8000007d7d7808 */ /* 0x000fe20006800000 */
[----:B------:R-:W-:Y:S01]  /*6630*/  FMUL.FTZ R134, R124, R40 ;  /* 0x000000287c867220 */ /* 0x000fe20000410000 */
[----:B------:R-:W-:Y:S01]  /*6640*/  FADD.FTZ R132, R93, R132 ;  /* 0x000000845d847221 */ /* 0x000fe20000010000 */
[----:B------:R-:W-:Y:S01]  /*6650*/  FADD.FTZ R44, R92, R47 ;  /* 0x0000002f5c2c7221 */ /* 0x000fe20000010000 */
[-C--:B------:R-:W-:Y:S01]  /*6660*/  FMUL.FTZ R158, R124, R42.reuse ;  /* 0x0000002a7c9e7220 */ /* 0x080fe20000410000 */
[C---:B----4-:R-:W-:Y:S01]  /*6670*/  FMUL.FTZ R149, R148.reuse, R149 ;  /* 0x0000009594957220 */ /* 0x050fe20000410000 */
[----:B-----5:R-:W-:Y:S01]  /*6680*/  FMUL.FTZ R148, R148, R41 ;  /* 0x0000002994947220 */ /* 0x020fe20000410000 */
[----:B------:R-:W-:Y:S01]  /*6690*/  FFMA.FTZ R51, R125, R42, -R134 ;  /* 0x0000002a7d337223 */ /* 0x000fe20000010886 */
[----:B------:R-:W4:Y:S01]  /*66a0*/  LDS R41, [R46+0x50] ;  /* 0x000050002e297984 */ /* 0x000f220000000800 */
[C---:B------:R-:W-:Y:S01]  /*66b0*/  FMUL.FTZ R42, R90.reuse, R132 ;  /* 0x000000845a2a7220 */ /* 0x040fe20000410000 */
[----:B------:R-:W-:-:S02]  /*66c0*/  FMUL.FTZ R127, R90, R44 ;  /* 0x0000002c5a7f7220 */ /* 0x000fc40000410000 */
[----:B------:R-:W5:Y:S01]  /*66d0*/  LDS R47, [R46+0x54] ;  /* 0x000054002e2f7984 */ /* 0x000f620000000800 */
[C---:B------:R-:W-:Y:S01]  /*66e0*/  FFMA.FTZ R129, R87.reuse, R44, -R42 ;  /* 0x0000002c57817223 */ /* 0x040fe2000001082a */
[----:B------:R-:W-:Y:S02]  /*66f0*/  FFMA.FTZ R132, R87, R132, R127 ;  /* 0x0000008457847223 */ /* 0x000fe4000001007f */
[----:B------:R-:W5:Y:S01]  /*6700*/  LDS R42, [R46+0x5c] ;  /* 0x00005c002e2a7984 */ /* 0x000f620000000800 */
[----:B------:R-:W-:Y:S01]  /*6710*/  FSEL R127, R50, 1, !P4 ;  /* 0x3f800000327f7808 */ /* 0x000fe20006000000 */
[----:B------:R-:W-:Y:S01]  /*6720*/  FADD.FTZ R132, R89, R132 ;  /* 0x0000008459847221 */ /* 0x000fe20000010000 */
[----:B------:R-:W-:Y:S01]  /*6730*/  FADD.FTZ R50, R88, R129 ;  /* 0x0000008158327221 */ /* 0x000fe20000010000 */
[C---:B--2---:R-:W-:Y:S01]  /*6740*/  FMUL.FTZ R43, R16.reuse, R43 ;  /* 0x0000002b102b7220 */ /* 0x044fe20000410000 */
[----:B---3--:R-:W-:Y:S01]  /*6750*/  FMUL.FTZ R49, R16, R49 ;  /* 0x0000003110317220 */ /* 0x008fe20000410000 */
[----:B------:R-:W-:Y:S01]  /*6760*/  FMUL.FTZ R131, R120, R132 ;  /* 0x0000008478837220 */ /* 0x000fe20000410000 */
[----:B------:R-:W-:Y:S01]  /*6770*/  FSEL R126, R126, RZ, !P4 ;  /* 0x000000ff7e7e7208 */ /* 0x000fe20006000000 */
[----:B------:R-:W-:Y:S01]  /*6780*/  FMUL.FTZ R134, R120, R50 ;  /* 0x0000003278867220 */ /* 0x000fe20000410000 */
[----:B------:R-:W-:Y:S01]  /*6790*/  FSEL R129, R43, RZ, !P2 ;  /* 0x000000ff2b817208 */ /* 0x000fe20005000000 */
[----:B------:R-:W-:Y:S01]  /*67a0*/  FFMA.FTZ R158, R125, R40, R158 ;  /* 0x000000287d9e7223 */ /* 0x000fe2000001009e */
[----:B------:R-:W-:Y:S01]  /*67b0*/  FFMA.FTZ R50, R121, R50, -R131 ;  /* 0x0000003279327223 */ /* 0x000fe20000010883 */
[----:B------:R-:W2:Y:S01]  /*67c0*/  LDS R40, [R46+0x58] ;  /* 0x000058002e287984 */ /* 0x000ea20000000800 */
[----:B------:R-:W-:Y:S01]  /*67d0*/  FSEL R128, R49, RZ, !P2 ;  /* 0x000000ff31807208 */ /* 0x000fe20005000000 */
[----:B------:R-:W-:Y:S01]  /*67e0*/  FFMA.FTZ R49, R121, R132, R134 ;  /* 0x0000008479317223 */ /* 0x000fe20000010086 */
[CC--:B------:R-:W-:Y:S01]  /*67f0*/  FMUL.FTZ R134, R126.reuse, R51.reuse ;  /* 0x000000337e867220 */ /* 0x0c0fe20000410000 */
[----:B------:R-:W-:Y:S01]  /*6800*/  FADD.FTZ R50, R129, R50 ;  /* 0x0000003281327221 */ /* 0x000fe20000010000 */
[-C--:B------:R-:W-:Y:S01]  /*6810*/  FMUL.FTZ R44, R126, R158.reuse ;  /* 0x0000009e7e2c7220 */ /* 0x080fe20000410000 */
[----:B------:R-:W-:Y:S01]  /*6820*/  FADD.FTZ R43, R128, R49 ;  /* 0x00000031802b7221 */ /* 0x000fe20000010000 */
[C---:B------:R-:W-:Y:S01]  /*6830*/  FFMA.FTZ R158, R127.reuse, R158, R134 ;  /* 0x0000009e7f9e7223 */ /* 0x040fe20000010086 */
[C---:B------:R-:W-:Y:S01]  /*6840*/  FMUL.FTZ R134, R122.reuse, R50 ;  /* 0x000000327a867220 */ /* 0x040fe20000410000 */
[----:B------:R-:W-:Y:S01]  /*6850*/  FFMA.FTZ R44, R127, R51, -R44 ;  /* 0x000000337f2c7223 */ /* 0x000fe2000001082c */
[----:B0-----:R-:W-:Y:S01]  /*6860*/  FMUL.FTZ R130, R17, R130 ;  /* 0x0000008211827220 */ /* 0x001fe20000410000 */
[-C--:B------:R-:W-:Y:S01]  /*6870*/  FMUL.FTZ R132, R122, R43.reuse ;  /* 0x0000002b7a847220 */ /* 0x080fe20000410000 */
[----:B------:R-:W-:-:S02]  /*6880*/  FFMA.FTZ R51, R123, R43, R134 ;  /* 0x0000002b7b337223 */ /* 0x000fc40000010086 */
[----:B------:R-:W0:Y:S01]  /*6890*/  LDS R43, [R46+0x64] ;  /* 0x000064002e2b7984 */ /* 0x000e220000000800 */
[----:B-1----:R-:W-:Y:S01]  /*68a0*/  FMUL.FTZ R48, R17, R48 ;  /* 0x0000003011307220 */ /* 0x002fe20000410000 */
[----:B------:R-:W-:Y:S02]  /*68b0*/  FSEL R131, R45, RZ, !P3 ;  /* 0x000000ff2d837208 */ /* 0x000fe40005800000 */
[----:B------:R-:W-:Y:S01]  /*68c0*/  FSEL R130, R130, RZ, !P6 ;  /* 0x000000ff82827208 */ /* 0x000fe20007000000 */
[----:B------:R-:W1:Y:S01]  /*68d0*/  LDS R45, [R46+0x60] ;  /* 0x000060002e2d7984 */ /* 0x000e620000000800 */
[----:B------:R-:W-:Y:S01]  /*68e0*/  FFMA.FTZ R49, R123, R50, -R132 ;  /* 0x000000327b317223 */ /* 0x000fe20000010884 */
[----:B------:R-:W-:Y:S02]  /*68f0*/  FSEL R132, R48, RZ, !P6 ;  /* 0x000000ff30847208 */ /* 0x000fe40007000000 */
[----:B------:R-:W-:Y:S01]  /*6900*/  FADD.FTZ R48, R130, R51 ;  /* 0x0000003382307221 */ /* 0x000fe20000010000 */
[----:B----4-:R-:W-:-:S02]  /*6910*/  FMUL.FTZ R41, R18, R41 ;  /* 0x0000002912297220 */ /* 0x010fc40000410000 */
[----:B------:R-:W-:Y:S01]  /*6920*/  FADD.FTZ R49, R132, R49 ;  /* 0x0000003184317221 */ /* 0x000fe20000010000 */
[----:B------:R-:W-:Y:S01]  /*6930*/  FMUL.FTZ R50, R124, R48 ;  /* 0x000000307c327220 */ /* 0x000fe20000410000 */
[----:B------:R-:W-:Y:S01]  /*6940*/  FSEL R133, R133, 1, !P3 ;  /* 0x3f80000085857808 */ /* 0x000fe20005800000 */
[----:B-----5:R-:W-:Y:S01]  /*6950*/  FMUL.FTZ R47, R18, R47 ;  /* 0x0000002f122f7220 */ /* 0x020fe20000410000 */
[----:B------:R-:W-:Y:S01]  /*6960*/  FSEL R134, R41, RZ, !P5 ;  /* 0x000000ff29867208 */ /* 0x000fe20006800000 */
[-C--:B------:R-:W-:Y:S01]  /*6970*/  FFMA.FTZ R41, R125, R49.reuse, -R50 ;  /* 0x000000317d297223 */ /* 0x080fe20000010832 */
[----:B------:R-:W-:Y:S01]  /*6980*/  FMUL.FTZ R136, R131, R158 ;  /* 0x0000009e83887220 */ /* 0x000fe20000410000 */
[----:B------:R-:W-:Y:S01]  /*6990*/  FMUL.FTZ R42, R19, R42 ;  /* 0x0000002a132a7220 */ /* 0x000fe20000410000 */
[----:B------:R-:W-:Y:S01]  /*69a0*/  FMUL.FTZ R50, R124, R49 ;  /* 0x000000317c327220 */ /* 0x000fe20000410000 */
[----:B------:R-:W-:Y:S01]  /*69b0*/  FSEL R135, R47, RZ, !P5 ;  /* 0x000000ff2f877208 */ /* 0x000fe20006800000 */
[----:B------:R-:W-:Y:S01]  /*69c0*/  FFMA.FTZ R157, R133, R44, -R136 ;  /* 0x0000002c859d7223 */ /* 0x000fe20000010888 */
[----:B------:R-:W-:Y:S01]  /*69d0*/  FADD.FTZ R41, R134, R41 ;  /* 0x0000002986297221 */ /* 0x000fe20000010000 */
[----:B------:R-:W-:Y:S01]  /*69e0*/  FFMA.FTZ R50, R125, R48, R50 ;  /* 0x000000307d327223 */ /* 0x000fe20000010032 */
[----:B------:R-:W-:-:S02]  /*69f0*/  FSEL R136, R42, RZ, !P4 ;  /* 0x000000ff2a887208 */ /* 0x000fc40006000000 */
[----:B------:R-:W3:Y:S01]  /*6a00*/  LDS R42, [R46+0x68] ;  /* 0x000068002e2a7984 */ /* 0x000ee20000000800 */
[----:B------:R-:W-:Y:S01]  /*6a10*/  FMUL.FTZ R49, R131, R44 ;  /* 0x0000002c83317220 */ /* 0x000fe20000410000 */
[----:B------:R-:W-:Y:S01]  /*6a20*/  FADD.FTZ R50, R135, R50 ;  /* 0x0000003287327221 */ /* 0x000fe20000010000 */
[----:B------:R-:W-:Y:S01]  /*6a30*/  FMUL.FTZ R44, R126, R41 ;  /* 0x000000297e2c7220 */ /* 0x000fe20000410000 */
[----:B--2---:R-:W-:-:S03]  /*6a40*/  FMUL.FTZ R40, R19, R40 ;  /* 0x0000002813287220 */ /* 0x004fc60000410000 */
[-C--:B------:R-:W-:Y:S01]  /*6a50*/  FFMA.FTZ R47, R127, R50.reuse, R44 ;  /* 0x000000327f2f7223 */ /* 0x080fe2000001002c */
[----:B------:R-:W-:Y:S01]  /*6a60*/  FMUL.FTZ R50, R126, R50 ;  /* 0x000000327e327220 */ /* 0x000fe20000410000 */
[----:B------:R-:W-:-:S03]  /*6a70*/  FSEL R137, R40, RZ, !P4 ;  /* 0x000000ff28897208 */ /* 0x000fc60006000000 */
[----:B------:R-:W-:Y:S01]  /*6a80*/  FFMA.FTZ R50, R127, R41, -R50 ;  /* 0x000000297f327223 */ /* 0x000fe20000010832 */
[C---:B------:R-:W-:Y:S02]  /*6a90*/  IADD3 R40, PT, PT, R119.reuse, 0xd, RZ ;  /* 0x0000000d77287810 */ /* 0x040fe40007ffe0ff */
[----:B------:R-:W-:Y:S01]  /*6aa0*/  IADD3 R41, PT, PT, R119, 0xe, RZ ;  /* 0x0000000e77297810 */ /* 0x000fe20007ffe0ff */
[----:B------:R-:W-:Y:S01]  /*6ab0*/  FADD.FTZ R50, R137, R50 ;  /* 0x0000003289327221 */ /* 0x000fe20000010000 */
[----:B------:R-:W-:Y:S01]  /*6ac0*/  ISETP.GE.U32.AND P2, PT, R40, UR12, PT ;  /* 0x0000000c28007c0c */ /* 0x000fe2000bf46070 */
[----:B0-----:R-:W-:Y:S01]  /*6ad0*/  FMUL.FTZ R43, R20, R43 ;  /* 0x0000002b142b7220 */ /* 0x001fe20000410000 */
[----:B------:R-:W-:Y:S01]  /*6ae0*/  FADD.FTZ R44, R136, R47 ;  /* 0x0000002f882c7221 */ /* 0x000fe20000010000 */
[----:B------:R-:W-:Y:S01]  /*6af0*/  ISETP.GE.U32.AND P4, PT, R41, UR12, PT ;  /* 0x0000000c29007c0c */ /* 0x000fe2000bf86070 */
[----:B------:R-:W-:Y:S01]  /*6b00*/  FMUL.FTZ R41, R131, R50 ;  /* 0x0000003283297220 */ /* 0x000fe20000410000 */
[----:B-1----:R-:W-:Y:S01]  /*6b10*/  FMUL.FTZ R45, R20, R45 ;  /* 0x0000002d142d7220 */ /* 0x002fe20000410000 */
[----:B------:R-:W-:Y:S01]  /*6b20*/  FSEL R138, R138, RZ, !P2 ;  /* 0x000000ff8a8a7208 */ /* 0x000fe20005000000 */
[----:B------:R-:W-:Y:S01]  /*6b30*/  FFMA.FTZ R158, R133, R158, R49 ;  /* 0x0000009e859e7223 */ /* 0x000fe20000010031 */
[-C--:B------:R-:W-:Y:S01]  /*6b40*/  FMUL.FTZ R40, R131, R44.reuse ;  /* 0x0000002c83287220 */ /* 0x080fe20000410000 */
[----:B------:R-:W-:Y:S01]  /*6b50*/  FSEL R140, R43, RZ, !P3 ;  /* 0x000000ff2b8c7208 */ /* 0x000fe20005800000 */
[----:B------:R-:W-:Y:S01]  /*6b60*/  FFMA.FTZ R41, R133, R44, R41 ;  /* 0x0000002c85297223 */ /* 0x000fe20000010029 */
[----:B------:R-:W0:Y:S01]  /*6b70*/  LDS R43, [R46+0x70] ;  /* 0x000070002e2b7984 */ /* 0x000e220000000800 */
[----:B------:R-:W-:Y:S01]  /*6b80*/  FSEL R139, R139, 1, !P2 ;  /* 0x3f8000008b8b7808 */ /* 0x000fe20005000000 */
[----:B------:R-:W-:Y:S01]  /*6b90*/  FFMA.FTZ R40, R133, R50, -R40 ;  /* 0x0000003285287223 */ /* 0x000fe20000010828 */
[----:B------:R-:W-:Y:S01]  /*6ba0*/  FSEL R141, R45, RZ, !P3 ;  /* 0x000000ff2d8d7208 */ /* 0x000fe20005800000 */
[----:B------:R-:W-:Y:S01]  /*6bb0*/  FMUL.FTZ R44, R138, R158 ;  /* 0x0000009e8a2c7220 */ /* 0x000fe20000410000 */
[----:B------:R-:W-:Y:S01]  /*6bc0*/  FADD.FTZ R41, R140, R41 ;  /* 0x000000298c297221 */ /* 0x000fe20000010000 */
[----:B------:R-:W1:Y:S01]  /*6bd0*/  LDS R45, [R46+0x74] ;  /* 0x000074002e2d7984 */ /* 0x000e620000000800 */
[CC--:B------:R-:W-:Y:S01]  /*6be0*/  FMUL.FTZ R47, R138.reuse, R157.reuse ;  /* 0x0000009d8a2f7220 */ /* 0x0c0fe20000410000 */
[----:B------:R-:W-:Y:S01]  /*6bf0*/  FFMA.FTZ R157, R139, R157, -R44 ;  /* 0x0000009d8b9d7223 */ /* 0x000fe2000001082c */
[----:B------:R-:W-:Y:S01]  /*6c00*/  FADD.FTZ R40, R141, R40 ;  /* 0x000000288d287221 */ /* 0x000fe20000010000 */
[----:B------:R-:W-:-:S03]  /*6c10*/  FMUL.FTZ R44, R138, R41 ;  /* 0x000000298a2c7220 */ /* 0x000fc60000410000 */
[-C--:B------:R-:W-:Y:S01]  /*6c20*/  FMUL.FTZ R48, R138, R40.reuse ;  /* 0x000000288a307220 */ /* 0x080fe20000410000 */
[----:B------:R-:W-:Y:S02]  /*6c30*/  FFMA.FTZ R44, R139, R40, -R44 ;  /* 0x000000288b2c7223 */ /* 0x000fe4000001082c */
[----:B------:R-:W2:Y:S01]  /*6c40*/  LDS R40, [R46+0x7c] ;  /* 0x00007c002e287984 */ /* 0x000ea20000000800 */
[----:B---3--:R-:W-:-:S03]  /*6c50*/  FMUL.FTZ R145, R21, R42 ;  /* 0x0000002a15917220 */ /* 0x008fc60000410000 */
[----:B------:R3:W4:Y:S01]  /*6c60*/  LDS R42, [R46+0x78] ;  /* 0x000078002e2a7984 */ /* 0x0007220000000800 */
[----:B------:R-:W-:Y:S01]  /*6c70*/  FSEL R142, R142, RZ, !P4 ;  /* 0x000000ff8e8e7208 */ /* 0x000fe20006000000 */
[----:B------:R-:W-:Y:S01]  /*6c80*/  FMUL.FTZ R144, R21, R144 ;  /* 0x0000009015907220 */ /* 0x000fe20000410000 */
[----:B------:R-:W-:Y:S01]  /*6c90*/  FFMA.FTZ R158, R139, R158, R47 ;  /* 0x0000009e8b9e7223 */ /* 0x000fe2000001002f */
[----:B------:R-:W-:Y:S01]  /*6ca0*/  FSEL R143, R143, 1, !P4 ;  /* 0x3f8000008f8f7808 */ /* 0x000fe20006000000 */
[----:B------:R-:W-:Y:S01]  /*6cb0*/  FFMA.FTZ R41, R139, R41, R48 ;  /* 0x000000298b297223 */ /* 0x000fe20000010030 */
[----:B------:R-:W-:Y:S01]  /*6cc0*/  FMUL.FTZ R47, R142, R157 ;  /* 0x0000009d8e2f7220 */ /* 0x000fe20000410000 */
[----:B------:R-:W-:Y:S01]  /*6cd0*/  FSEL R144, R144, RZ, !P2 ;  /* 0x000000ff90907208 */ /* 0x000fe20005000000 */
[-C--:B------:R-:W-:Y:S01]  /*6ce0*/  FMUL.FTZ R48, R142, R158.reuse ;  /* 0x0000009e8e307220 */ /* 0x080fe20000410000 */
[----:B------:R-:W-:Y:S01]  /*6cf0*/  FSEL R145, R145, RZ, !P2 ;  /* 0x000000ff91917208 */ /* 0x000fe20005000000 */
[----:B------:R-:W-:-:S02]  /*6d00*/  FFMA.FTZ R158, R143, R158, R47 ;  /* 0x0000009e8f9e7223 */ /* 0x000fc4000001002f */
[----:B------:R-:W-:Y:S01]  /*6d10*/  FADD.FTZ R47, R144, R41 ;  /* 0x00000029902f7221 */ /* 0x000fe20000010000 */
[----:B------:R-:W-:Y:S01]  /*6d20*/  FFMA.FTZ R157, R143, R157, -R48 ;  /* 0x0000009d8f9d7223 */ /* 0x000fe20000010830 */
[----:B------:R-:W-:Y:S01]  /*6d30*/  FADD.FTZ R41, R145, R44 ;  /* 0x0000002c91297221 */ /* 0x000fe20000010000 */
[----:B---3--:R-:W-:Y:S01]  /*6d40*/  IADD3 R46, PT, PT, R119, 0xf, RZ ;  /* 0x0000000f772e7810 */ /* 0x008fe20007ffe0ff */
[----:B------:R-:W-:Y:S01]  /*6d50*/  FMUL.FTZ R48, R142, R47 ;  /* 0x0000002f8e307220 */ /* 0x000fe20000410000 */
[----:B0-----:R-:W-:Y:S01]  /*6d60*/  FMUL.FTZ R43, R22, R43 ;  /* 0x0000002b162b7220 */ /* 0x001fe20000410000 */
[-C--:B------:R-:W-:Y:S01]  /*6d70*/  FMUL.FTZ R44, R142, R41.reuse ;  /* 0x000000298e2c7220 */ /* 0x080fe20000410000 */
[----:B------:R-:W-:Y:S01]  /*6d80*/  ISETP.GE.U32.AND P2, PT, R46, UR12, PT ;  /* 0x0000000c2e007c0c */ /* 0x000fe2000bf46070 */
[----:B------:R-:W-:Y:S02]  /*6d90*/  FFMA.FTZ R41, R143, R41, -R48 ;  /* 0x000000298f297223 */ /* 0x000fe40000010830 */
[----:B------:R-:W-:Y:S01]  /*6da0*/  FSEL R146, R43, RZ, !P4 ;  /* 0x000000ff2b927208 */ /* 0x000fe20006000000 */
[----:B-1----:R-:W-:Y:S01]  /*6db0*/  FMUL.FTZ R45, R22, R45 ;  /* 0x0000002d162d7220 */ /* 0x002fe20000410000 */
[----:B------:R-:W-:Y:S01]  /*6dc0*/  FSEL R148, R148, RZ, !P2 ;  /* 0x000000ff94947208 */ /* 0x000fe20005000000 */
[----:B------:R-:W-:-:S02]  /*6dd0*/  FFMA.FTZ R44, R143, R47, R44 ;  /* 0x0000002f8f2c7223 */ /* 0x000fc4000001002c */
[----:B------:R-:W-:Y:S01]  /*6de0*/  FADD.FTZ R41, R146, R41 ;  /* 0x0000002992297221 */ /* 0x000fe20000010000 */
[----:B------:R-:W-:Y:S02]  /*6df0*/  FSEL R147, R45, RZ, !P4 ;  /* 0x000000ff2d937208 */ /* 0x000fe40006000000 */
[----:B------:R-:W-:Y:S01]  /*6e00*/  FSEL R149, R149, 1, !P2 ;  /* 0x3f80000095957808 */ /* 0x000fe20005000000 */
[----:B------:R-:W-:Y:S01]  /*6e10*/  FMUL.FTZ R46, R148, R41 ;  /* 0x00000029942e7220 */ /* 0x000fe20000410000 */
[----:B--2---:R-:W-:Y:S01]  /*6e20*/  FMUL.FTZ R40, R23, R40 ;  /* 0x0000002817287220 */ /* 0x004fe20000410000 */
[----:B------:R-:W-:Y:S01]  /*6e30*/  FADD.FTZ R44, R147, R44 ;  /* 0x0000002c932c7221 */ /* 0x000fe20000010000 */
[----:B----4-:R-:W-:-:S03]  /*6e40*/  FMUL.FTZ R42, R23, R42 ;  /* 0x0000002a172a7220 */ /* 0x010fc60000410000 */
[----:B------:R-:W-:Y:S01]  /*6e50*/  FSEL R150, R40, RZ, !P2 ;  /* 0x000000ff28967208 */ /* 0x000fe20005000000 */
[CC--:B------:R-:W-:Y:S01]  /*6e60*/  FFMA.FTZ R161, R149.reuse, R44.reuse, R46 ;  /* 0x0000002c95a17223 */ /* 0x0c0fe2000001002e */
        /* <DEDUP_REMOVED lines=8> */
[C---:B------:R-:W-:Y:S02]  /*6ef0*/  FFMA.FTZ R157, R149.reuse, R157, -R40 ;  /* 0x0000009d959d7223 */ /* 0x040fe40000010828 */
[----:B------:R-:W1:Y:S01]  /*6f00*/  SHFL.UP PT, R40, R160, 0x1, RZ ;  /* 0x04200000a0287989 */ /* 0x000e6200000e00ff */
[----:B------:R-:W-:-:S05]  /*6f10*/  FFMA.FTZ R158, R149, R158, R41 ;  /* 0x0000009e959e7223 */ /* 0x000fca0000010029 */
        /* <DEDUP_REMOVED lines=8> */
[----:B------:R-:W-:Y:S01]  /*6fa0*/  @P2 FADD.FTZ R160, R160, R44 ;  /* 0x0000002ca0a02221 */ /* 0x000fe20000010000 */
[CC--:B--2---:R-:W-:Y:S01]  /*6fb0*/  FMUL.FTZ R40, R158.reuse, R41.reuse ;  /* 0x000000299e287220 */ /* 0x0c4fe20000410000 */
        /* <DEDUP_REMOVED lines=134> */
.L_x_895:
        /* <DEDUP_REMOVED lines=16> */
.L_x_896:
[----:B------:R-:W-:Y:S05]  /*7920*/  BSYNC.RECONVERGENT B0 ;  /* 0x0000000000007941 */ /* 0x000fea0003800200 */
.L_x_894:
        /* <DEDUP_REMOVED lines=119> */
.L_x_898:
[----:B------:R-:W-:Y:S05]  /*80a0*/  BSYNC.RECONVERGENT B0 ;  /* 0x0000000000007941 */ /* 0x000fea0003800200 */
.L_x_897:
        /* <DEDUP_REMOVED lines=51> */
.L_x_893:
        /* <DEDUP_REMOVED lines=17> */
[----:B------:R-:W4:Y:S01]  /*84f0*/  LDL.LU R88, [R1] ;  /* 0x0000000001587983 */ /* 0x000f220000300800 */
[----:B0-----:R-:W-:Y:S01]  /*8500*/  UIADD3 UR28, UPT, UPT, -UR8, UR7, URZ ;  /* 0x00000007081c7290 */ /* 0x001fe2000fffe1ff */
[----:B------:R-:W-:Y:S01]  /*8510*/  LOP3.LUT R119, R119, 0x3e00, RZ, 0xc0, !PT ;  /* 0x00003e0077777812 */ /* 0x000fe200078ec0ff */
[----:B-1----:R-:W-:Y:S01]  /*8520*/  UIMAD.WIDE.U32 UR26, UR25, UR12, UR8 ;  /* 0x0000000c191a72a5 */ /* 0x002fe2000f8e0008 */
[----:B------:R-:W-:Y:S02]  /*8530*/  STS [R155], R38 ;  /* 0x000000269b007388 */ /* 0x000fe40000000800 */
[----:B------:R-:W-:Y:S01]  /*8540*/  LOP3.LUT R0, R119, 0x1f, R82, 0xf8, !PT ;  /* 0x0000001f77007812 */ /* 0x000fe200078ef852 */
[----:B------:R-:W-:Y:S01]  /*8550*/  UIMAD UR27, UR25, UR13, UR27 ;  /* 0x0000000d191b72a4 */ /* 0x000fe2000f8e021b */
[----:B------:R-:W-:Y:S01]  /*8560*/  STS [R154+0x4], R37 ;  /* 0x000004259a007388 */ /* 0x000fe20000000800 */
[----:B------:R-:W-:-:S02]  /*8570*/  MOV R9, UR28 ;  /* 0x0000001c00097c02 */ /* 0x000fc40008000f00 */
[----:B------:R-:W-:Y:S01]  /*8580*/  UIMAD.WIDE.U32 UR26, UR24, UR14, UR26 ;  /* 0x0000000e181a72a5 */ /* 0x000fe2000f8e001a */
[----:B------:R-:W-:Y:S01]  /*8590*/  STS [R153+0x8], R36 ;  /* 0x0000082499007388 */ /* 0x000fe20000000800 */
[C---:B------:R-:W-:Y:S02]  /*85a0*/  LOP3.LUT R10, R0.reuse, 0x20, RZ, 0xfc, !PT ;  /* 0x00000020000a7812 */ /* 0x040fe400078efcff */
[----:B------:R-:W-:Y:S01]  /*85b0*/  UIMAD UR7, UR24, UR15, UR27 ;  /* 0x0000000f180772a4 */ /* 0x000fe2000f8e021b */
[----:B------:R-:W-:Y:S01]  /*85c0*/  STS [R152+0xc], R35 ;  /* 0x00000c2398007388 */ /* 0x000fe20000000800 */
[C---:B------:R-:W-:Y:S01]  /*85d0*/  IADD3 R3, P1, PT, R0.reuse, UR26, RZ ;  /* 0x0000001a00037c10 */ /* 0x040fe2000ff3e0ff */
[----:B------:R-:W0:Y:S01]  /*85e0*/  LDCU.128 UR12, c[0x0][0x410] ;  /* 0x00008200ff0c77ac */ /* 0x000e220008000c00 */
[----:B------:R-:W-:Y:S01]  /*85f0*/  LOP3.LUT R6, R0, 0x40, RZ, 0xfc, !PT ;  /* 0x0000004000067812 */ /* 0x000fe200078efcff */
[----:B------:R-:W-:Y:S01]  /*8600*/  STS [R79+0x10], R34 ;  /* 0x000010224f007388 */ /* 0x000fe20000000800 */
[----:B------:R-:W-:-:S02]  /*8610*/  IADD3.X R4, PT, PT, RZ, UR7, RZ, P1, !PT ;  /* 0x00000007ff047c10 */ /* 0x000fc40008ffe4ff */
[C---:B-----5:R-:W-:Y:S01]  /*8620*/  LEA R2, P5, R3.reuse, UR30, 0x2 ;  /* 0x0000001e03027c11 */ /* 0x060fe2000f8a10ff */
[----:B------:R-:W-:Y:S01]  /*8630*/  STS [R78+0x14], R33 ;  /* 0x000014214e007388 */ /* 0x000fe20000000800 */
[C---:B------:R-:W-:Y:S01]  /*8640*/  LOP3.LUT R7, R0.reuse, 0x60, RZ, 0xfc, !PT ;  /* 0x0000006000077812 */ /* 0x040fe200078efcff */
[----:B------:R-:W1:Y:S01]  /*8650*/  LDCU UR7, c[0x0][0x394] ;  /* 0x00007280ff0777ac */ /* 0x000e620008000800 */
[C---:B------:R-:W-:Y:S01]  /*8660*/  LOP3.LUT R8, R0.reuse, 0x80, RZ, 0xfc, !PT ;  /* 0x0000008000087812 */ /* 0x040fe200078efcff */
[----:B------:R-:W-:Y:S01]  /*8670*/  STS [R77+0x18], R32 ;  /* 0x000018204d007388 */ /* 0x000fe20000000800 */
[----:B------:R-:W-:Y:S02]  /*8680*/  LEA.HI.X R3, R3, UR31, R4, 0x2, P5 ;  /* 0x0000001f03037c11 */ /* 0x000fe4000a8f1404 */
[C---:B------:R-:W-:Y:S01]  /*8690*/  LOP3.LUT R16, R0.reuse, 0xa0, RZ, 0xfc, !PT ;  /* 0x000000a000107812 */ /* 0x040fe200078efcff */
[----:B------:R-:W-:Y:S01]  /*86a0*/  STS [R76+0x1c], R31 ;  /* 0x00001c1f4c007388 */ /* 0x000fe20000000800 */
[----:B------:R-:W-:-:S02]  /*86b0*/  LOP3.LUT R15, R0, 0xc0, RZ, 0xfc, !PT ;  /* 0x000000c0000f7812 */ /* 0x000fc400078efcff */
[C---:B------:R-:W-:Y:S01]  /*86c0*/  LOP3.LUT R14, R0.reuse, 0xe0, RZ, 0xfc, !PT ;  /* 0x000000e0000e7812 */ /* 0x040fe200078efcff */
[----:B------:R-:W-:Y:S01]  /*86d0*/  STS [R75+0x20], R30 ;  /* 0x0000201e4b007388 */ /* 0x000fe20000000800 */
[C---:B------:R-:W-:Y:S01]  /*86e0*/  LOP3.LUT R13, R0.reuse, 0x100, RZ, 0xfc, !PT ;  /* 0x00000100000d7812 */ /* 0x040fe200078efcff */
[----:B0-----:R-:W-:Y:S01]  /*86f0*/  UIMAD.WIDE.U32 UR26, UR25, UR12, UR8 ;  /* 0x0000000c191a72a5 */ /* 0x001fe2000f8e0008 */
[C---:B------:R-:W-:Y:S01]  /*8700*/  LOP3.LUT R12, R0.reuse, 0x120, RZ, 0xfc, !PT ;  /* 0x00000120000c7812 */ /* 0x040fe200078efcff */
[----:B------:R-:W-:Y:S01]  /*8710*/  STS [R74+0x24], R29 ;  /* 0x0000241d4a007388 */ /* 0x000fe20000000800 */
[C---:B------:R-:W-:Y:S01]  /*8720*/  LOP3.LUT R11, R0.reuse, 0x140, RZ, 0xfc, !PT ;  /* 0x00000140000b7812 */ /* 0x040fe200078efcff */
[----:B------:R-:W-:Y:S01]  /*8730*/  UIMAD UR13, UR25, UR13, UR27 ;  /* 0x0000000d190d72a4 */ /* 0x000fe2000f8e021b */
[C---:B------:R-:W-:Y:S01]  /*8740*/  LOP3.LUT R20, R0.reuse, 0x180, RZ, 0xfc, !PT ;  /* 0x0000018000147812 */ /* 0x040fe200078efcff */
[----:B------:R-:W-:Y:S01]  /*8750*/  STS [R73+0x28], R28 ;  /* 0x0000281c49007388 */ /* 0x000fe20000000800 */
[----:B------:R-:W-:Y:S01]  /*8760*/  LOP3.LUT R18, R0, 0x1c0, RZ, 0xfc, !PT ;  /* 0x000001c000127812 */ /* 0x000fe200078efcff */
[----:B------:R-:W-:-:S02]  /*8770*/  UMOV UR12, UR26 ;  /* 0x0000001a000c7c82 */ /* 0x000fc40008000000 */
[----:B------:R-:W-:Y:S01]  /*8780*/  STS [R72+0x2c], R27 ;  /* 0x00002c1b48007388 */ /* 0x000fe20000000800 */
[----:B------:R-:W0:Y:S03]  /*8790*/  LDCU.64 UR26, c[0x0][0x488] ;  /* 0x00009100ff1a77ac */ /* 0x000e260008000a00 */
[----:B------:R-:W-:Y:S01]  /*87a0*/  STS [R71+0x30], R26 ;  /* 0x0000301a47007388 */ /* 0x000fe20000000800 */
[----:B------:R-:W-:-:S03]  /*87b0*/  UIMAD.WIDE.U32 UR12, UR24, UR14, UR12 ;  /* 0x0000000e180c72a5 */ /* 0x000fc6000f8e000c */
[----:B------:R-:W-:Y:S01]  /*87c0*/  STS [R70+0x34], R25 ;  /* 0x0000341946007388 */ /* 0x000fe20000000800 */
[----:B------:R-:W-:-:S03]  /*87d0*/  UIMAD UR15, UR24, UR15, UR13 ;  /* 0x0000000f180f72a4 */ /* 0x000fc6000f8e020d */
[----:B------:R-:W-:Y:S04]  /*87e0*/  STS [R69+0x38], R24 ;  /* 0x0000381845007388 */ /* 0x000fe80000000800 */
[----:B------:R-:W-:Y:S01]  /*87f0*/  STS [R68+0x3c], R39 ;  /* 0x00003c2744007388 */ /* 0x000fe20000000800 */
[----:B------:R-:W-:-:S03]  /*8800*/  NOP ;  /* 0x0000000000007918 */ /* 0x000fc60000000000 */
[----:B------:R-:W-:Y:S04]  /*8810*/  LDS R53, [R165+0x580] ;  /* 0x00058000a5357984 */ /* 0x000fe80000000800 */
[----:B------:R-:W-:Y:S04]  /*8820*/  LDS R55, [R164+0x600] ;  /* 0x00060000a4377984 */ /* 0x000fe80000000800 */
[----:B------:R-:W-:Y:S04]  /*8830*/  LDS R57, [R163+0x680] ;  /* 0x00068000a3397984 */ /* 0x000fe80000000800 */
[----:B------:R-:W-:Y:S04]  /*8840*/  LDS R59, [R162+0x700] ;  /* 0x00070000a23b7984 */ /* 0x000fe80000000800 */
[----:B------:R-:W-:Y:S04]  /*8850*/  LDS R61, [R156+0x780] ;  /* 0x000780009c3d7984 */ /* 0x000fe80000000800 */
[----:B--2---:R-:W-:Y:S04]  /*8860*/  LDS R5, [R98] ;  /* 0x0000000062057984 */ /* 0x004fe80000000800 */
[----:B---3--:R-:W-:Y:S04]  /*8870*/  LDS R17, [R97+0x80] ;  /* 0x0000800061117984 */ /* 0x008fe80000000800 */
[----:B----4-:R-:W-:Y:S04]  /*8880*/  LDS R19, [R96+0x100] ;  /* 0x0001000060137984 */ /* 0x010fe80000000800 */
        /* <DEDUP_REMOVED lines=10> */
[----:B------:R-:W2:Y:S02]  /*8930*/  LDS R63, [UR21+0x1080] ;  /* 0x00108015ff3f7984 */ /* 0x000ea40008000800 */
[----:B--2---:R-:W-:-:S02]  /*8940*/  ISETP.GE.AND P1, PT, R0, R63, PT ;  /* 0x0000003f0000720c */ /* 0x004fc40003f26270 */
        /* <DEDUP_REMOVED lines=15> */
[C---:B--2---:R-:W-:Y:S01]  /*8a40*/  LOP3.LUT R17, R0.reuse, 0x1e0, RZ, 0xfc, !PT ;  /* 0x000001e000117812 */ /* 0x044fe200078efcff */
[----:B------:R2:W-:Y:S01]  /*8a50*/  @!P2 STG.E desc[UR22][R2.64+0x300], R43 ;  /* 0x0003002b0200a986 */ /* 0x0005e2000c101916 */
[----:B---3--:R-:W-:Y:S02]  /*8a60*/  LOP3.LUT R19, R0, 0x1a0, RZ, 0xfc, !PT ;  /* 0x000001a000137812 */ /* 0x008fe400078efcff */
[-C--:B------:R-:W-:Y:S01]  /*8a70*/  ISETP.GE.AND P2, PT, R18, R63.reuse, PT ;  /* 0x0000003f1200720c */ /* 0x080fe20003f46270 */
[----:B------:R3:W-:Y:S01]  /*8a80*/  @!P3 STG.E desc[UR22][R2.64+0x280], R41 ;  /* 0x000280290200b986 */ /* 0x0007e2000c101916 */
[----:B----4-:R-:W-:Y:S02]  /*8a90*/  LOP3.LUT R21, R0, 0x160, RZ, 0xfc, !PT ;  /* 0x0000016000157812 */ /* 0x010fe400078efcff */
[-C--:B------:R-:W-:Y:S01]  /*8aa0*/  ISETP.GE.AND P3, PT, R19, R63.reuse, PT ;  /* 0x0000003f1300720c */ /* 0x080fe20003f66270 */
[----:B------:R4:W-:Y:S01]  /*8ab0*/  @!P1 STG.E desc[UR22][R2.64+0x380], R45 ;  /* 0x0003802d02009986 */ /* 0x0009e2000c101916 */
[----:B------:R-:W-:-:S03]  /*8ac0*/  ISETP.GE.AND P1, PT, R17, R63, PT ;  /* 0x0000003f1100720c */ /* 0x000fc60003f26270 */
[----:B------:R5:W-:Y:S01]  /*8ad0*/  @!P4 STG.E desc[UR22][R2.64+0x400], R47 ;  /* 0x0004002f0200c986 */ /* 0x000be2000c101916 */
[-C--:B------:R-:W-:Y:S02]  /*8ae0*/  ISETP.GE.AND P4, PT, R20, R63.reuse, PT ;  /* 0x0000003f1400720c */ /* 0x080fe40003f86270 */
[----:B--2---:R-:W-:Y:S01]  /*8af0*/  CS2R R42, SRZ ;  /* 0x00000000002a7805 */ /* 0x004fe2000001ff00 */
[----:B------:R-:W-:Y:S01]  /*8b00*/  @!P5 STG.E desc[UR22][R2.64+0x480], R49 ;  /* 0x000480310200d986 */ /* 0x000fe2000c101916 */
[----:B------:R-:W-:Y:S02]  /*8b10*/  ISETP.GE.AND P5, PT, R21, R63, PT ;  /* 0x0000003f1500720c */ /* 0x000fe40003fa6270 */
[----:B---3--:R-:W-:Y:S01]  /*8b20*/  CS2R R40, SRZ ;  /* 0x0000000000287805 */ /* 0x008fe2000001ff00 */
        /* <DEDUP_REMOVED lines=12> */
[----:B----4-:R-:W-:Y:S02]  /*8bf0*/  CS2R R44, SRZ ;  /* 0x00000000002c7805 */ /* 0x010fe4000001ff00 */
[----:B------:R-:W-:Y:S02]  /*8c00*/  ISETP.GE.AND P5, PT, R7, UR28, PT ;  /* 0x0000001c07007c0c */ /* 0x000fe4000bfa6270 */
[----:B-----5:R-:W-:Y:S02]  /*8c10*/  CS2R R46, SRZ ;  /* 0x00000000002e7805 */ /* 0x020fe4000001ff00 */
        /* <DEDUP_REMOVED lines=9> */
[----:B------:R-:W2:Y:S01]  /*8cb0*/  LDCU.64 UR26, c[0x0][0x490] ;  /* 0x00009200ff1a77ac */ /* 0x000ea20008000a00 */
        /* <DEDUP_REMOVED lines=26> */
[----:B0-----:R-:W-:-:S02]  /*8e60*/  UIMAD.WIDE.U32 UR8, UR25, UR12, UR8 ;  /* 0x0000000c190872a5 */ /* 0x001fc4000f8e0008 */
[----:B------:R-:W-:Y:S02]  /*8e70*/  UIADD3 UR11, UP0, UPT, UR11, 0x2000, URZ ;  /* 0x000020000b0b7890 */ /* 0x000fe4000ff1e0ff */
[----:B------:R-:W-:Y:S02]  /*8e80*/  UIMAD UR9, UR25, UR13, UR9 ;  /* 0x0000000d190972a4 */ /* 0x000fe4000f8e0209 */
[----:B------:R-:W-:Y:S02]  /*8e90*/  UIADD3 UR6, UPT, UPT, UR6, 0x1, URZ ;  /* 0x0000000106067890 */ /* 0x000fe4000fffe0ff */
[----:B------:R-:W-:Y:S02]  /*8ea0*/  UIMAD.WIDE.U32 UR8, UR24, UR14, UR8 ;  /* 0x0000000e180872a5 */ /* 0x000fe4000f8e0008 */
[----:B------:R-:W-:Y:S02]  /*8eb0*/  UIADD3.X UR10, UPT, UPT, URZ, UR10, URZ, UP0, !UPT ;  /* 0x0000000aff0a7290 */ /* 0x000fe400087fe4ff */
[----:B------:R-:W-:-:S02]  /*8ec0*/  UIMAD UR15, UR24, UR15, UR9 ;  /* 0x0000000f180f72a4 */ /* 0x000fc4000f8e0209 */
[----:B-1----:R-:W-:Y:S02]  /*8ed0*/  UISETP.GE.AND UP0, UPT, UR6, UR7, UPT ;  /* 0x000000070600728c */ /* 0x002fe4000bf06270 */
[----:B------:R-:W-:Y:S02]  /*8ee0*/  UIADD3 UR18, UP1, UPT, UR18, 0x1000, URZ ;  /* 0x0000100012127890 */ /* 0x000fe4000ff3e0ff */
[----:B------:R-:W-:Y:S02]  /*8ef0*/  UIADD3 UR19, UP2, UPT, UR19, 0x1000, URZ ;  /* 0x0000100013137890 */ /* 0x000fe4000ff5e0ff */
[----:B------:R-:W-:Y:S02]  /*8f00*/  UIADD3.X UR16, UPT, UPT, URZ, UR16, URZ, UP1, !UPT ;  /* 0x00000010ff107290 */ /* 0x000fe40008ffe4ff */
        /* <DEDUP_REMOVED lines=205> */
.L_x_901:
        /* <DEDUP_REMOVED lines=10> */
.L_x_4965:


//--------------------- .text._Z25selective_scan_fwd_kernelI32Selective_Scan_fwd_kernel_traitsILi64ELi16ELi1ELb0ELb1ELb1ELb0EfN3c107complexIfEEEEv13SSMParamsBase --------------------------
	.section	.text._Z25selective_scan_fwd_kernelI32Selective_Scan_fwd_kernel_traitsILi64ELi16ELi1ELb0ELb1ELb1ELb0EfN3c107complexIfEEEEv13SSMParamsBase,"ax",@progbits
	.align	128
        .global         _Z25selective_scan_fwd_kernelI32Selective_Scan_fwd_kernel_traitsILi64ELi16ELi1ELb0ELb1ELb1ELb0EfN3c107complexIfEEEEv13SSMParamsBase
        .type           _Z25selective_scan_fwd_kernelI32Selective_Scan_fwd_kernel_traitsILi64ELi16ELi1ELb0ELb1ELb1ELb0EfN3c107complexIfEEEEv13SSMParamsBase,@function
        .size           _Z25selective_scan_fwd_kernelI32Selective_Scan_fwd_kernel_traitsILi64ELi16ELi1ELb0ELb1ELb1ELb0EfN3c107complexIfEEEEv13SSMParamsBase,(.L_x_4966 - _Z25selective_scan_fwd_kernelI32Selective_Scan_fwd_kernel_traitsILi64ELi16ELi1ELb0ELb1ELb1ELb0EfN3c107complexIfEEEEv13SSMParamsBase)
        .other          _Z25selective_scan_fwd_kernelI32Selective_Scan_fwd_kernel_traitsILi64ELi16ELi1ELb0ELb1ELb1ELb0EfN3c107complexIfEEEEv13SSMParamsBase,@"STO_CUDA_ENTRY STV_DEFAULT"
_Z25selective_scan_fwd_kernelI32Selective_Scan_fwd_kernel_traitsILi64ELi16ELi1ELb0ELb1ELb1ELb0EfN3c107complexIfEEEEv13SSMParamsBase:
.text._Z25selective_scan_fwd_kernelI32Selective_Scan_fwd_kernel_traitsILi64ELi16ELi1ELb0ELb1ELb1ELb0EfN3c107complexIfEEEEv13SSMParamsBase:
        /* <DEDUP_REMOVED lines=35> */
[----:B0-----:R-:W-:-:S06]  /*0230*/  VIADD R6, R0, 0xffffffe ;  /* 0x0ffffffe00067836 */ /* 0x001fcc0000000000 */
        /* <DEDUP_REMOVED lines=77> */
.L_x_941:
        /* <DEDUP_REMOVED lines=36> */
[C---:B------:R-:W-:Y:S02]  /*0950*/  LOP3.LUT R8, R28.reuse, 0x60, RZ, 0xfc, !PT ;  /* 0x000000601c087812 */ /* 0x040fe400078efcff */
[----:B------:R-:W-:Y:S02]  /*0960*/  LOP3.LUT R20, R28, 0x140, RZ, 0xfc, !PT ;  /* 0x000001401c147812 */ /* 0x000fe400078efcff */
[----:B------:R-:W-:Y:S02]  /*0970*/  ISETP.GE.AND P4, PT, R8, UR7, PT ;  /* 0x0000000708007c0c */ /* 0x000fe4000bf86270 */
[----:B------:R-:W-:Y:S02]  /*0980*/  CS2R R8, SRZ ;  /* 0x0000000000087805 */ /* 0x000fe4000001ff00 */
        /* <DEDUP_REMOVED lines=13> */
[----:B------:R-:W5:Y:S01]  /*0a60*/  @!P0 LDG.E R14, desc[UR26][R4.64+0x380] ;  /* 0x0003801a040e8981 */ /* 0x000f62000c1e1900 */
[----:B------:R-:W-:Y:S02]  /*0a70*/  ISETP.GE.AND P0, PT, R15, UR7, PT ;  /* 0x000000070f007c0c */ /* 0x000fe4000bf06270 */
[----:B------:R-:W-:Y:S01]  /*0a80*/  P2R R34, PR, RZ, 0x20 ;  /* 0x00000020ff227803 */ /* 0x000fe20000000000 */
[----:B------:R-:W5:Y:S01]  /*0a90*/  @!P3 LDG.E R10, desc[UR26][R4.64+0x200] ;  /* 0x0002001a040ab981 */ /* 0x000f62000c1e1900 */
[----:B------:R-:W-:Y:S02]  /*0aa0*/  P2R R15, PR, RZ, 0x1 ;  /* 0x00000001ff0f7803 */ /* 0x000fe40000000000 */
[----:B------:R-:W-:Y:S01]  /*0ab0*/  P2R R32, PR, RZ, 0x40 ;  /* 0x00000040ff207803 */ /* 0x000fe20000000000 */
[----:B------:R-:W5:Y:S01]  /*0ac0*/  @!P1 LDG.E R12, desc[UR26][R4.64+0x300] ;  /* 0x0003001a040c9981 */ /* 0x000f62000c1e1900 */
[----:B------:R-:W-:-:S03]  /*0ad0*/  MOV R25, RZ ;  /* 0x000000ff00197202 */ /* 0x000fc60000000f00 */
[----:B------:R-:W5:Y:S04]  /*0ae0*/  @!P2 LDG.E R11, desc[UR26][R4.64+0x280] ;  /* 0x0002801a040ba981 */ /* 0x000f68000c1e1900 */
[----:B------:R-:W5:Y:S01]  /*0af0*/  @!P0 LDG.E R16, desc[UR26][R4.64+0x400] ;  /* 0x0004001a04108981 */ /* 0x000f62000c1e1900 */
[----:B------:R-:W-:-:S04]  /*0b00*/  ISETP.GE.AND P0, PT, R17, UR7, PT ;  /* 0x0000000711007c0c */ /* 0x000fc8000bf06270 */
[----:B------:R-:W-:Y:S02]  /*0b10*/  P2R R31, PR, RZ, 0x1 ;  /* 0x00000001ff1f7803 */ /* 0x000fe40000000000 */
[----:B------:R-:W-:-:S07]  /*0b20*/  ISETP.GE.AND P1, PT, R20, UR7, PT ;  /* 0x0000000714007c0c */ /* 0x000fce000bf26270 */
[----:B------:R-:W5:Y:S01]  /*0b30*/  @!P0 LDG.E R19, desc[UR26][R4.64+0x480] ;  /* 0x0004801a04138981 */ /* 0x000f62000c1e1900 */
[----:B------:R-:W-:-:S04]  /*0b40*/  ISETP.NE.AND P0, PT, R15, RZ, PT ;  /* 0x000000ff0f00720c */ /* 0x000fc80003f05270 */
[----:B------:R-:W-:Y:S01]  /*0b50*/  P2R R33, PR, RZ, 0x1 ;  /* 0x00000001ff217803 */ /* 0x000fe20000000000 */
[----:B------:R-:W5:Y:S01]  /*0b60*/  @!P1 LDG.E R21, desc[UR26][R4.64+0x500] ;  /* 0x0005001a04159981 */ /* 0x000f62000c1e1900 */
[----:B------:R-:W-:Y:S02]  /*0b70*/  ISETP.NE.AND P0, PT, R13, RZ, PT ;  /* 0x000000ff0d00720c */ /* 0x000fe40003f05270 */
[----:B------:R-:W-:Y:S02]  /*0b80*/  LOP3.LUT R13, R28, 0x1c0, RZ, 0xfc, !PT ;  /* 0x000001c01c0d7812 */ /* 0x000fe400078efcff */
[----:B------:R-:W-:Y:S02]  /*0b90*/  ISETP.GE.AND P2, PT, R22, UR7, PT ;  /* 0x0000000716007c0c */ /* 0x000fe4000bf46270 */
[----:B------:R-:W-:Y:S02]  /*0ba0*/  LOP3.LUT R17, R28, 0x1e0, RZ, 0xfc, !PT ;  /* 0x000001e01c117812 */ /* 0x000fe400078efcff */
[----:B------:R-:W-:-:S02]  /*0bb0*/  ISETP.GE.AND P3, PT, R24, UR7, PT ;  /* 0x0000000718007c0c */ /* 0x000fc4000bf66270 */
[----:B------:R-:W-:Y:S02]  /*0bc0*/  ISETP.GE.AND P4, PT, R26, UR7, PT ;  /* 0x000000071a007c0c */ /* 0x000fe4000bf86270 */
[----:B------:R-:W-:Y:S02]  /*0bd0*/  ISETP.GE.AND P5, PT, R13, UR7, PT ;  /* 0x000000070d007c0c */ /* 0x000fe4000bfa6270 */
[----:B------:R-:W-:Y:S01]  /*0be0*/  ISETP.GE.AND P6, PT, R17, UR7, PT ;  /* 0x0000000711007c0c */ /* 0x000fe2000bfc6270 */
[----:B------:R-:W-:Y:S01]  /*0bf0*/  IMAD.MOV.U32 R15, RZ, RZ, RZ ;  /* 0x000000ffff0f7224 */ /* 0x000fe200078e00ff */
[----:B------:R-:W-:Y:S01]  /*0c00*/  MOV R20, RZ ;  /* 0x000000ff00147202 */ /* 0x000fe20000000f00 */
        /* <DEDUP_REMOVED lines=8> */
[----:B------:R-:W-:Y:S01]  /*0c90*/  ISETP.NE.AND P0, PT, R38, RZ, PT ;  /* 0x000000ff2600720c */ /* 0x000fe20003f05270 */
[----:B------:R-:W-:-:S03]  /*0ca0*/  UMOV UR7, 0x400 ;  /* 0x0000040000077882 */ /* 0x000fc60000000000 */
[----:B------:R-:W-:Y:S02]  /*0cb0*/  P2R R43, PR, RZ, 0x1 ;  /* 0x00000001ff2b7803 */ /* 0x000fe40000000000 */
[----:B------:R-:W-:-:S04]  /*0cc0*/  ISETP.NE.AND P0, PT, R37, RZ, PT ;  /* 0x000000ff2500720c */ /* 0x000fc80003f05270 */
[----:B------:R-:W-:Y:S02]  /*0cd0*/  P2R R44, PR, RZ, 0x1 ;  /* 0x00000001ff2c7803 */ /* 0x000fe40000000000 */
[----:B------:R-:W-:Y:S01]  /*0ce0*/  ISETP.NE.AND P0, PT, R36, RZ, PT ;  /* 0x000000ff2400720c */ /* 0x000fe20003f05270 */
        /* <DEDUP_REMOVED lines=8> */
[-C--:B------:R-:W-:Y:S01]  /*0d70*/  LEA.HI.SX32 R24, R24, R13.reuse, 0x1b ;  /* 0x0000000d18187211 */ /* 0x080fe200078fdaff */
[----:B------:R-:W-:Y:S01]  /*0d80*/  VIADD R4, R13, 0xa0 ;  /* 0x000000a00d047836 */ /* 0x000fe20000000000 */
[-C--:B------:R-:W-:Y:S02]  /*0d90*/  LEA.HI.SX32 R26, R26, R13.reuse, 0x1b ;  /* 0x0000000d1a1a7211 */ /* 0x080fe400078fdaff */
[----:B------:R-:W-:Y:S02]  /*0da0*/  LEA R92, R17, UR23, 0x2 ;  /* 0x00000017115c7c11 */ /* 0x000fe4000f8e10ff */
[----:B------:R-:W-:Y:S02]  /*0db0*/  LEA.HI.SX32 R28, R28, R13, 0x1b ;  /* 0x0000000d1c1c7211 */ /* 0x000fe400078fdaff */
[----:B------:R-:W-:Y:S02]  /*0dc0*/  LEA R87, R22, UR23, 0x2 ;  /* 0x0000001716577c11 */ /* 0x000fe4000f8e10ff */
[----:B------:R-:W-:-:S02]  /*0dd0*/  LEA R86, R24, UR23, 0x2 ;  /* 0x0000001718567c11 */ /* 0x000fc4000f8e10ff */
[C---:B------:R-:W-:Y:S02]  /*0de0*/  IADD3 R22, PT, PT, R13.reuse, 0xc0, RZ ;  /* 0x000000c00d167810 */ /* 0x040fe40007ffe0ff */
[----:B------:R-:W-:Y:S02]  /*0df0*/  IADD3 R24, PT, PT, R13, 0xe0, RZ ;  /* 0x000000e00d187810 */ /* 0x000fe40007ffe0ff */
[----:B------:R-:W-:Y:S02]  /*0e00*/  P2R R48, PR, RZ, 0x1 ;  /* 0x00000001ff307803 */ /* 0x000fe40000000000 */
[----:B------:R-:W-:Y:S02]  /*0e10*/  LEA R85, R26, UR23, 0x2 ;  /* 0x000000171a557c11 */ /* 0x000fe4000f8e10ff */
[----:B------:R-:W-:Y:S02]  /*0e20*/  ISETP.NE.AND P0, PT, R35, RZ, PT ;  /* 0x000000ff2300720c */ /* 0x000fe40003f05270 */
[----:B------:R-:W-:-:S02]  /*0e30*/  LEA R84, R28, UR23, 0x2 ;  /* 0x000000171c547c11 */ /* 0x000fc4000f8e10ff */
[-C--:B------:R-:W-:Y:S02]  /*0e40*/  LEA.HI.SX32 R4, R4, R13.reuse, 0x1b ;  /* 0x0000000d04047211 */ /* 0x080fe400078fdaff */
[-C--:B------:R-:W-:Y:S02]  /*0e50*/  LEA.HI.SX32 R22, R22, R13.reuse, 0x1b ;  /* 0x0000000d16167211 */ /* 0x080fe400078fdaff */
[----:B------:R-:W-:Y:S02]  /*0e60*/  LEA.HI.SX32 R24, R24, R13, 0x1b ;  /* 0x0000000d18187211 */ /* 0x000fe400078fdaff */
[----:B------:R-:W-:Y:S02]  /*0e70*/  IADD3 R26, PT, PT, R13, 0x100, RZ ;  /* 0x000001000d1a7810 */ /* 0x000fe40007ffe0ff */
[----:B------:R-:W-:Y:S02]  /*0e80*/  P2R R47, PR, RZ, 0x1 ;  /* 0x00000001ff2f7803 */ /* 0x000fe40000000000 */
[----:B------:R-:W-:-:S02]  /*0e90*/  ISETP.NE.AND P0, PT, R34, RZ, PT ;  /* 0x000000ff2200720c */ /* 0x000fc40003f05270 */
[----:B------:R-:W-:Y:S02]  /*0ea0*/  LEA R83, R4, UR23, 0x2 ;  /* 0x0000001704537c11 */ /* 0x000fe4000f8e10ff */
[----:B------:R-:W-:Y:S02]  /*0eb0*/  LEA R82, R22, UR23, 0x2 ;  /* 0x0000001716527c11 */ /* 0x000fe4000f8e10ff */
[----:B------:R-:W-:Y:S02]  /*0ec0*/  LEA R81, R24, UR23, 0x2 ;  /* 0x0000001718517c11 */ /* 0x000fe4000f8e10ff */
[C---:B------:R-:W-:Y:S02]  /*0ed0*/  IADD3 R28, PT, PT, R13.reuse, 0x120, RZ ;  /* 0x000001200d1c7810 */ /* 0x040fe40007ffe0ff */
[----:B------:R-:W-:Y:S02]  /*0ee0*/  LEA.HI.SX32 R26, R26, R13, 0x1b ;  /* 0x0000000d1a1a7211 */ /* 0x000fe400078fdaff */
[----:B------:R-:W-:-:S02]  /*0ef0*/  IADD3 R4, PT, PT, R13, 0x140, RZ ;  /* 0x000001400d047810 */ /* 0x000fc40007ffe0ff */
[C---:B------:R-:W-:Y:S02]  /*0f00*/  IADD3 R22, PT, PT, R13.reuse, 0x1c0, RZ ;  /* 0x000001c00d167810 */ /* 0x040fe40007ffe0ff */
[----:B------:R-:W-:Y:S02]  /*0f10*/  IADD3 R24, PT, PT, R13, 0x1e0, RZ ;  /* 0x000001e00d187810 */ /* 0x000fe40007ffe0ff */
[----:B------:R-:W-:Y:S02]  /*0f20*/  P2R R46, PR, RZ, 0x1 ;  /* 0x00000001ff2e7803 */ /* 0x000fe40000000000 */
[----:B------:R-:W-:Y:S02]  /*0f30*/  ISETP.NE.AND P0, PT, R32, RZ, PT ;  /* 0x000000ff2000720c */ /* 0x000fe40003f05270 */
[----:B------:R-:W-:Y:S02]  /*0f40*/  LEA.HI.SX32 R28, R28, R13, 0x1b ;  /* 0x0000000d1c1c7211 */ /* 0x000fe400078fdaff */
[----:B------:R-:W-:-:S02]  /*0f50*/  LEA R80, R26, UR23, 0x2 ;  /* 0x000000171a507c11 */ /* 0x000fc4000f8e10ff */
[-C--:B------:R-:W-:Y:S02]  /*0f60*/  LEA.HI.SX32 R4, R4, R13.reuse, 0x1b ;  /* 0x0000000d04047211 */ /* 0x080fe400078fdaff */
[-C--:B------:R-:W-:Y:S02]  /*0f70*/  LEA.HI.SX32 R22, R22, R13.reuse, 0x1b ;  /* 0x0000000d16167211 */ /* 0x080fe400078fdaff */
[----:B------:R-:W-:Y:S02]  /*0f80*/  LEA.HI.SX32 R24, R24, R13, 0x1b ;  /* 0x0000000d18187211 */ /* 0x000fe400078fdaff */
[----:B------:R-:W-:Y:S02]  /*0f90*/  P2R R45, PR, RZ, 0x1 ;  /* 0x00000001ff2d7803 */ /* 0x000fe40000000000 */
[----:B------:R-:W-:Y:S02]  /*0fa0*/  ISETP.NE.AND P0, PT, R30, RZ, PT ;  /* 0x000000ff1e00720c */ /* 0x000fe40003f05270 */
[----:B------:R-:W-:-:S02]  /*0fb0*/  LEA R79, R28, UR23, 0x2 ;  /* 0x000000171c4f7c11 */ /* 0x000fc4000f8e10ff */
[----:B------:R-:W-:Y:S02]  /*0fc0*/  LEA R78, R4, UR23, 0x2 ;  /* 0x00000017044e7c11 */ /* 0x000fe4000f8e10ff */
[----:B------:R-:W-:Y:S02]  /*0fd0*/  LEA R22, R22, UR23, 0x2 ;  /* 0x0000001716167c11 */ /* 0x000fe4000f8e10ff */
[----:B------:R-:W-:Y:S01]  /*0fe0*/  LEA R24, R24, UR23, 0x2 ;  /* 0x0000001718187c11 */ /* 0x000fe2000f8e10ff */
[----:B------:R-:W-:Y:S01]  /*0ff0*/  HFMA2 R5, -RZ, RZ, 0, 0 ;  /* 0x00000000ff057431 */ /* 0x000fe200000001ff */
[----:B--2---:R0:W-:Y:S04]  /*1000*/  STS [R92], R6 ;  /* 0x000000065c007388 */ /* 0x0041e80000000800 */
[----:B---3--:R-:W-:Y:S04]  /*1010*/  STS [R87+0x80], R7 ;  /* 0x0000800757007388 */ /* 0x008fe80000000800 */
[----:B----4-:R1:W-:Y:S01]  /*1020*/  STS [R86+0x100], R8 ;  /* 0x0001000856007388 */ /* 0x0103e20000000800 */
[----:B0-----:R-:W-:-:S03]  /*1030*/  IADD3 R6, PT, PT, R13, 0x160, RZ ;  /* 0x000001600d067810 */ /* 0x001fc60007ffe0ff */
[----:B-----5:R-:W-:Y:S01]  /*1040*/  STS [R85+0x180], R9 ;  /* 0x0001800955007388 */ /* 0x020fe20000000800 */
[----:B-1----:R-:W-:-:S03]  /*1050*/  VIADD R8, R13, 0x180 ;  /* 0x000001800d087836 */ /* 0x002fc60000000000 */
[----:B------:R0:W-:Y:S01]  /*1060*/  STS [R84+0x200], R10 ;  /* 0x0002000a54007388 */ /* 0x0001e20000000800 */
[-C--:B------:R-:W-:Y:S02]  /*1070*/  LEA.HI.SX32 R6, R6, R13.reuse, 0x1b ;  /* 0x0000000d06067211 */ /* 0x080fe400078fdaff */
[-C--:B------:R-:W-:Y:S02]  /*1080*/  LEA.HI.SX32 R8, R8, R13.reuse, 0x1b ;  /* 0x0000000d08087211 */ /* 0x080fe400078fdaff */
[----:B0-----:R-:W-:Y:S01]  /*1090*/  IADD3 R10, PT, PT, R13, 0x1a0, RZ ;  /* 0x000001a00d0a7810 */ /* 0x001fe20007ffe0ff */
[----:B------:R-:W-:Y:S03]  /*10a0*/  STS [R83+0x280], R11 ;  /* 0x0002800b53007388 */ /* 0x000fe60000000800 */
[----:B------:R-:W-:Y:S01]  /*10b0*/  LEA.HI.SX32 R10, R10, R13, 0x1b ;  /* 0x0000000d0a0a7211 */ /* 0x000fe200078fdaff */
[----:B------:R-:W-:Y:S01]  /*10c0*/  IMAD R13, R39, 0xf, R13 ;  /* 0x0000000f270d7824 */ /* 0x000fe200078e020d */
[----:B------:R0:W-:Y:S01]  /*10d0*/  STS [R82+0x300], R12 ;  /* 0x0003000c52007388 */ /* 0x0001e20000000800 */
[----:B------:R-:W-:-:S02]  /*10e0*/  LEA R77, R6, UR23, 0x2 ;  /* 0x00000017064d7c11 */ /* 0x000fc4000f8e10ff */
[----:B------:R-:W-:Y:S01]  /*10f0*/  LEA R75, R10, UR23, 0x2 ;  /* 0x000000170a4b7c11 */ /* 0x000fe2000f8e10ff */
[----:B------:R1:W-:Y:S01]  /*1100*/  STS [R81+0x380], R14 ;  /* 0x0003800e51007388 */ /* 0x0003e20000000800 */
[----:B------:R-:W-:Y:S01]  /*1110*/  LEA R76, R8, UR23, 0x2 ;  /* 0x00000017084c7c11 */ /* 0x000fe2000f8e10ff */
[C---:B------:R-:W-:Y:S01]  /*1120*/  VIADD R10, R13.reuse, 0x4 ;  /* 0x000000040d0a7836 */ /* 0x040fe20000000000 */
[C---:B------:R-:W-:Y:S01]  /*1130*/  IADD3 R4, PT, PT, R13.reuse, 0x1, RZ ;  /* 0x000000010d047810 */ /* 0x040fe20007ffe0ff */
[----:B------:R2:W-:Y:S01]  /*1140*/  STS [R80+0x400], R16 ;  /* 0x0004001050007388 */ /* 0x0005e20000000800 */
[C---:B------:R-:W-:Y:S01]  /*1150*/  VIADD R32, R13.reuse, 0xb ;  /* 0x0000000b0d207836 */ /* 0x040fe20000000000 */
[C---:B------:R-:W-:Y:S02]  /*1160*/  IADD3 R6, PT, PT, R13.reuse, 0x2, RZ ;  /* 0x000000020d067810 */ /* 0x040fe40007ffe0ff */
[C---:B------:R-:W-:Y:S02]  /*1170*/  IADD3 R8, PT, PT, R13.reuse, 0x3, RZ ;  /* 0x000000030d087810 */ /* 0x040fe40007ffe0ff */
[----:B0-----:R-:W-:-:S02]  /*1180*/  IADD3 R12, PT, PT, R13, 0x5, RZ ;  /* 0x000000050d0c7810 */ /* 0x001fc40007ffe0ff */
[C---:B-1----:R-:W-:Y:S02]  /*1190*/  IADD3 R14, PT, PT, R13.reuse, 0x6, RZ ;  /* 0x000000060d0e7810 */ /* 0x042fe40007ffe0ff */
[C---:B--2---:R-:W-:Y:S02]  /*11a0*/  IADD3 R16, PT, PT, R13.reuse, 0x7, RZ ;  /* 0x000000070d107810 */ /* 0x044fe40007ffe0ff */
[C---:B------:R-:W-:Y:S02]  /*11b0*/  IADD3 R26, PT, PT, R13.reuse, 0x8, RZ ;  /* 0x000000080d1a7810 */ /* 0x040fe40007ffe0ff */
[C---:B------:R-:W-:Y:S02]  /*11c0*/  IADD3 R28, PT, PT, R13.reuse, 0x9, RZ ;  /* 0x000000090d1c7810 */ /* 0x040fe40007ffe0ff */
[C---:B------:R-:W-:Y:S02]  /*11d0*/  IADD3 R30, PT, PT, R13.reuse, 0xa, RZ ;  /* 0x0000000a0d1e7810 */ /* 0x040fe40007ffe0ff */
[----:B------:R-:W-:-:S02]  /*11e0*/  IADD3 R34, PT, PT, R13, 0xc, RZ ;  /* 0x0000000c0d227810 */ /* 0x000fc40007ffe0ff */
[C---:B------:R-:W-:Y:S02]  /*11f0*/  IADD3 R36, PT, PT, R13.reuse, 0xd, RZ ;  /* 0x0000000d0d247810 */ /* 0x040fe40007ffe0ff */
[C---:B------:R-:W-:Y:S02]  /*1200*/  IADD3 R38, PT, PT, R13.reuse, 0xe, RZ ;  /* 0x0000000e0d267810 */ /* 0x040fe40007ffe0ff */
        /* <DEDUP_REMOVED lines=78> */
[----:B------:R-:W-:Y:S02]  /*16f0*/  ISETP.NE.AND P0, PT, R33, RZ, PT ;  /* 0x000000ff2100720c */ /* 0x000fe40003f05270 */
[----:B0-----:R-:W-:Y:S02]  /*1700*/  CS2R R14, SRZ ;  /* 0x00000000000e7805 */ /* 0x001fe4000001ff00 */
[----:B------:R-:W-:Y:S01]  /*1710*/  CS2R R16, SRZ ;  /* 0x0000000000107805 */ /* 0x000fe2000001ff00 */
[----:B------:R-:W-:Y:S02]  /*1720*/  IMAD.MOV.U32 R19, RZ, RZ, RZ ;  /* 0x000000ffff137224 */ /* 0x000fe400078e00ff */
[----:B-1----:R-:W-:Y:S01]  /*1730*/  HFMA2 R20, -RZ, RZ, 0, 0 ;  /* 0x00000000ff147431 */ /* 0x002fe200000001ff */
[----:B------:R-:W5:Y:S04]  /*1740*/  @!P1 LDG.E R14, desc[UR26][R2.64+0x500] ;  /* 0x0005001a020e9981 */ /* 0x000f68000c1e1900 */
[----:B------:R-:W5:Y:S04]  /*1750*/  @!P2 LDG.E R15, desc[UR26][R2.64+0x580] ;  /* 0x0005801a020fa981 */ /* 0x000f68000c1e1900 */
[----:B------:R-:W5:Y:S01]  /*1760*/  @!P0 LDG.E R12, desc[UR26][R2.64+0x400] ;  /* 0x0004001a020c8981 */ /* 0x000f62000c1e1900 */
[----:B------:R-:W-:-:S03]  /*1770*/  ISETP.NE.AND P0, PT, R31, RZ, PT ;  /* 0x000000ff1f00720c */ /* 0x000fc60003f05270 */
        /* <DEDUP_REMOVED lines=118> */
.L_x_903:
[----:B------:R-:W-:Y:S05]  /*1ee0*/  BSYNC.RECONVERGENT B0 ;  /* 0x0000000000007941 */ /* 0x000fea0003800200 */
.L_x_902:
        /* <DEDUP_REMOVED lines=34> */
.L_x_905:
[----:B------:R-:W-:Y:S05]  /*2110*/  BSYNC.RECONVERGENT B0 ;  /* 0x0000000000007941 */ /* 0x000fea0003800200 */
.L_x_904:
        /* <DEDUP_REMOVED lines=36> */
.L_x_907:
[----:B------:R-:W-:Y:S05]  /*2360*/  BSYNC.RECONVERGENT B0 ;  /* 0x0000000000007941 */ /* 0x000fea0003800200 */
.L_x_906:
        /* <DEDUP_REMOVED lines=34> */
.L_x_909:
[----:B------:R-:W-:Y:S05]  /*2590*/  BSYNC.RECONVERGENT B0 ;  /* 0x0000000000007941 */ /* 0x000fea0003800200 */
.L_x_908:
        /* <DEDUP_REMOVED lines=36> */
.L_x_911:
[----:B------:R-:W-:Y:S05]  /*27e0*/  BSYNC.RECONVERGENT B0 ;  /* 0x0000000000007941 */ /* 0x000fea0003800200 */
.L_x_910:
        /* <DEDUP_REMOVED lines=34> */
.L_x_913:
[----:B------:R-:W-:Y:S05]  /*2a10*/  BSYNC.RECONVERGENT B0 ;  /* 0x0000000000007941 */ /* 0x000fea0003800200 */
.L_x_912:
[----:B------:R-:W-:Y:S01]  /*2a20*/  ISETP.EQ.OR P0, PT, RZ, UR7, P0 ;  /* 0x00000007ff007c0c */ /* 0x000fe20008702670 */
[----:B------:R-:W-:Y:S01]  /*2a30*/  BSSY.RECONVERGENT B0, `(.L_x_914) ;  /* 0x0000023000007945 */ /* 0x000fe20003800200 */
[----:B------:R-:W-:Y:S01]  /*2a40*/  FSETP.GTU.FTZ.AND P2, PT, R13, 20, PT ;  /* 0x41a000000d00780b */ /* 0x000fe20003f5c000 */
[----:B------:R-:W-:Y:S01]  /*2a50*/  FADD.FTZ R14, R14, UR5 ;  /* 0x000000050e0e7e21 */ /* 0x000fe20008010000 */
[----:B------:R-:W-:-:S09]  /*2a60*/  ISETP.EQ.OR P1, PT, RZ, UR7, P1 ;  /* 0x00000007ff007c0c */ /* 0x000fd20008f22670 */
        /* <DEDUP_REMOVED lines=31> */
.L_x_915:
[----:B------:R-:W-:Y:S05]  /*2c60*/  BSYNC.RECONVERGENT B0 ;  /* 0x0000000000007941 */ /* 0x000fea0003800200 */
.L_x_914:
        /* <DEDUP_REMOVED lines=34> */
.L_x_917:
[----:B------:R-:W-:Y:S05]  /*2e90*/  BSYNC.RECONVERGENT B0 ;  /* 0x0000000000007941 */ /* 0x000fea0003800200 */
.L_x_916:
        /* <DEDUP_REMOVED lines=36> */
.L_x_919:
[----:B------:R-:W-:Y:S05]  /*30e0*/  BSYNC.RECONVERGENT B0 ;  /* 0x0000000000007941 */ /* 0x000fea0003800200 */
.L_x_918:
[----:B------:R-:W-:Y:S01]  /*30f0*/  BSSY.RECONVERGENT B0, `(.L_x_920) ;  /* 0x0000027000007945 */ /* 0x000fe20003800200 */
[----:B------:R-:W-:Y:S01]  /*3100*/  LOP3.LUT R34, R18, 0x1f, RZ, 0xc0, !PT ;  /* 0x0000001f12227812 */ /* 0x000fe200078ec0ff */
[----:B------:R-:W-:Y:S01]  /*3110*/  FMUL.FTZ R20, R61, UR4 ;  /* 0x000000043d147c20 */ /* 0x000fe20008410000 */
[----:B------:R-:W-:Y:S01]  /*3120*/  FSETP.GTU.FTZ.AND P4, PT, R16, 20, PT ;  /* 0x41a000001000780b */ /* 0x000fe20003f9c000 */
[----:B------:R-:W-:Y:S01]  /*3130*/  FMUL.FTZ R21, R60, UR4 ;  /* 0x000000043c157c20 */ /* 0x000fe20008410000 */
[----:B------:R-:W-:Y:S01]  /*3140*/  FMUL.FTZ R22, R59, UR4 ;  /* 0x000000043b167c20 */ /* 0x000fe20008410000 */
[----:B------:R-:W-:Y:S01]  /*3150*/  FMUL.FTZ R17, R58, UR4 ;  /* 0x000000043a117c20 */ /* 0x000fe20008410000 */
[----:B------:R-:W-:Y:S01]  /*3160*/  FADD.FTZ R18, R19, UR5 ;  /* 0x0000000513127e21 */ /* 0x000fe20008010000 */
[----:B------:R-:W-:Y:S08]  /*3170*/  @P5 BRA `(.L_x_921) ;  /* 0x0000000000785947 */ /* 0x000ff00003800000 */
        /* <DEDUP_REMOVED lines=30> */
.L_x_921:
[----:B------:R-:W-:Y:S05]  /*3360*/  BSYNC.RECONVERGENT B0 ;  /* 0x0000000000007941 */ /* 0x000fea0003800200 */
.L_x_920:
        /* <DEDUP_REMOVED lines=45> */
.L_x_923:
[----:B------:R-:W-:Y:S05]  /*3640*/  BSYNC.RECONVERGENT B0 ;  /* 0x0000000000007941 */ /* 0x000fea0003800200 */
.L_x_922:
        /* <DEDUP_REMOVED lines=32> */
.L_x_925:
[----:B------:R-:W-:Y:S05]  /*3850*/  BSYNC.RECONVERGENT B0 ;  /* 0x0000000000007941 */ /* 0x000fea0003800200 */
.L_x_924:
        /* <DEDUP_REMOVED lines=30> */
[----:B------:R-:W-:-:S05]  /*3a40*/  @P3 FFMA.FTZ R14, R32, R29, +INF ;  /* 0x7f800000200e3423 */ /* 0x000fca000001001d */
[----:B------:R-:W-:-:S07]  /*3a50*/  @P0 FSEL R14, R14, -RZ, P2 ;  /* 0x800000ff0e0e0208 */ /* 0x000fce0001000000 */
.L_x_927:
[----:B------:R-:W-:Y:S05]  /*3a60*/  BSYNC.RECONVERGENT B0 ;  /* 0x0000000000007941 */ /* 0x000fea0003800200 */
.L_x_926:
        /* <DEDUP_REMOVED lines=32> */
.L_x_929:
[----:B------:R-:W-:Y:S05]  /*3c70*/  BSYNC.RECONVERGENT B0 ;  /* 0x0000000000007941 */ /* 0x000fea0003800200 */
.L_x_928:
        /* <DEDUP_REMOVED lines=32> */
.L_x_931:
[----:B------:R-:W-:Y:S05]  /*3e80*/  BSYNC.RECONVERGENT B0 ;  /* 0x0000000000007941 */ /* 0x000fea0003800200 */
.L_x_930:
        /* <DEDUP_REMOVED lines=32> */
.L_x_933:
[----:B------:R-:W-:Y:S05]  /*4090*/  BSYNC.RECONVERGENT B0 ;  /* 0x0000000000007941 */ /* 0x000fea0003800200 */
.L_x_932:
[----:B------:R-:W0:Y:S01]  /*40a0*/  LDCU UR7, c[0x0][0x38c] ;  /* 0x00007180ff0777ac */ /* 0x000e220008000800 */
        /* <DEDUP_REMOVED lines=11> */
[----:B------:R-:W-:Y:S01]  /*4160*/  ISETP.NE.AND P0, PT, RZ, UR6, PT ;  /* 0x00000006ff007c0c */ /* 0x000fe2000bf05270 */
[----:B------:R-:W-:Y:S01]  /*4170*/  USHF.L.U32 UR7, UR6, 0xb, URZ ;  /* 0x0000000b06077899 */ /* 0x000fe200080006ff */
[----:B------:R-:W-:Y:S01]  /*4180*/  LOP3.LUT R62, R62, 0xfeffffff, RZ, 0xc0, !PT ;  /* 0xfeffffff3e3e7812 */ /* 0x000fe200078ec0ff */
[----:B------:R-:W1:Y:S01]  /*4190*/  LDCU.64 UR12, c[0x0][0x3a0] ;  /* 0x00007400ff0c77ac */ /* 0x000e620008000a00 */
        /* <DEDUP_REMOVED lines=13> */
[----:B------:R-:W-:Y:S01]  /*4270*/  @P1 LOP3.LUT R62, R62, 0x1000000, RZ, 0xfc, !PT ;  /* 0x010000003e3e1812 */ /* 0x000fe200078efcff */
[----:B------:R-:W-:Y:S01]  /*4280*/  FMUL.FTZ R57, R57, R6 ;  /* 0x0000000639397220 */ /* 0x000fe20000410000 */
[----:B------:R-:W-:Y:S01]  /*4290*/  FMUL.FTZ R58, R58, R5 ;  /* 0x000000053a3a7220 */ /* 0x000fe20000410000 */
[----:B------:R-:W-:Y:S01]  /*42a0*/  FMUL.FTZ R59, R59, R4 ;  /* 0x000000043b3b7220 */ /* 0x000fe20000410000 */
[----:B------:R-:W-:Y:S01]  /*42b0*/  LOP3.LUT R62, R62, 0xfbffffff, RZ, 0xc0, !PT ;  /* 0xfbffffff3e3e7812 */ /* 0x000fe200078ec0ff */
[----:B------:R-:W-:Y:S01]  /*42c0*/  FMUL.FTZ R60, R60, R3 ;  /* 0x000000033c3c7220 */ /* 0x000fe20000410000 */
[----:B-1----:R-:W-:Y:S01]  /*42d0*/  UIMAD.WIDE.U32 UR8, UR14, UR12, URZ ;  /* 0x0000000c0e0872a5 */ /* 0x002fe2000f8e00ff */
[----:B------:R-:W-:Y:S01]  /*42e0*/  FMUL.FTZ R61, R61, R2 ;  /* 0x000000023d3d7220 */ /* 0x000fe20000410000 */
[----:B------:R-:W1:Y:S02]  /*42f0*/  LDCU UR40, c[0x0][0x38c] ;  /* 0x00007180ff2877ac */ /* 0x000e640008000800 */
[----:B------:R-:W-:Y:S01]  /*4300*/  UIMAD UR14, UR14, UR13, UR9 ;  /* 0x0000000d0e0e72a4 */ /* 0x000fe2000f8e0209 */
[----:B0-----:R-:W-:Y:S01]  /*4310*/  IMAD.SHL.U32 R0, R40, 0x20, RZ ;  /* 0x0000002028007824 */ /* 0x001fe200078e00ff */
[----:B------:R-:W0:Y:S04]  /*4320*/  LDCU UR15, c[0x0][0x388] ;  /* 0x00007100ff0f77ac */ /* 0x000e280008000800 */
[----:B------:R-:W-:Y:S01]  /*4330*/  LOP3.LUT R40, R0, R40, RZ, 0xfc, !PT ;  /* 0x0000002800287212 */ /* 0x000fe200078efcff */
[----:B------:R-:W2:Y:S03]  /*4340*/  LDCU.64 UR28, c[0x0][0x3a8] ;  /* 0x00007500ff1c77ac */ /* 0x000ea60008000a00 */
[----:B------:R-:W-:Y:S01]  /*4350*/  LOP3.LUT R0, R40, 0x7c1f, RZ, 0xc0, !PT ;  /* 0x00007c1f28007812 */ /* 0x000fe200078ec0ff */
[----:B------:R-:W3:Y:S03]  /*4360*/  LDCU.64 UR30, c[0x0][0x440] ;  /* 0x00008800ff1e77ac */ /* 0x000ee60008000a00 */
[----:B------:R-:W-:Y:S01]  /*4370*/  ISETP.GE.AND P0, PT, R0, UR24, PT ;  /* 0x0000001800007c0c */ /* 0x000fe2000bf06270 */
[----:B------:R-:W4:Y:S01]  /*4380*/  LDCU.64 UR32, c[0x0][0x480] ;  /* 0x00009000ff2077ac */ /* 0x000f220008000a00 */
[----:B------:R-:W0:Y:S01]  /*4390*/  LDCU.64 UR34, c[0x0][0x3c0] ;  /* 0x00007800ff2277ac */ /* 0x000e220008000a00 */
[----:B------:R-:W0:Y:S10]  /*43a0*/  LDCU.64 UR36, c[0x0][0x3e0] ;  /* 0x00007c00ff2477ac */ /* 0x000e340008000a00 */
[----:B------:R-:W-:Y:S01]  /*43b0*/  @P0 LOP3.LUT R62, R62, 0x4000000, RZ, 0xfc, !PT ;  /* 0x040000003e3e0812 */ /* 0x000fe200078efcff */
[----:B-12---:R-:W-:-:S06]  /*43c0*/  UMOV UR7, URZ ;  /* 0x000000ff00077c82 */ /* 0x006fcc0008000000 */
.L_x_940:
[----:B------:R-:W1:Y:S01]  /*43d0*/  S2R R0, SR_TID.X ;  /* 0x0000000000007919 */ /* 0x000e620000002100 */
[----:B0-----:R-:W-:Y:S01]  /*43e0*/  MOV R45, UR34 ;  /* 0x00000022002d7c02 */ /* 0x001fe20008000f00 */
[----:B------:R-:W-:Y:S01]  /*43f0*/  HFMA2 R43, -RZ, RZ, 0, 0 ;  /* 0x00000000ff2b7431 */ /* 0x000fe200000001ff */
[----:B------:R-:W-:Y:S01]  /*4400*/  MOV R47, UR36 ;  /* 0x00000024002f7c02 */ /* 0x000fe20008000f00 */
[----:B------:R-:W-:Y:S01]  /*4410*/  IMAD.MOV.U32 R112, RZ, RZ, RZ ;  /* 0x000000ffff707224 */ /* 0x000fe200078e00ff */
[----:B------:R-:W-:Y:S01]  /*4420*/  MOV R41, UR35 ;  /* 0x0000002300297c02 */ /* 0x000fe20008000f00 */
[----:B------:R-:W-:Y:S01]  /*4430*/  HFMA2 R122, -RZ, RZ, 0, 0 ;  /* 0x00000000ff7a7431 */ /* 0x000fe200000001ff */
[----:B------:R-:W-:Y:S02]  /*4440*/  CS2R R128, SRZ ;  /* 0x0000000000807805 */ /* 0x000fe4000001ff00 */
[----:B------:R-:W-:Y:S01]  /*4450*/  MOV R85, RZ ;  /* 0x000000ff00557202 */ /* 0x000fe20000000f00 */
[----:B------:R-:W-:Y:S01]  /*4460*/  HFMA2 R124, -RZ, RZ, 0, 0 ;  /* 0x00000000ff7c7431 */ /* 0x000fe200000001ff */
[----:B------:R-:W-:-:S02]  /*4470*/  CS2R R120, SRZ ;  /* 0x0000000000787805 */ /* 0x000fc4000001ff00 */
[----:B------:R-:W-:Y:S02]  /*4480*/  MOV R100, RZ ;  /* 0x000000ff00647202 */ /* 0x000fe40000000f00 */
[----:B------:R-:W-:Y:S02]  /*4490*/  CS2R R136, SRZ ;  /* 0x0000000000887805 */ /* 0x000fe4000001ff00 */
[----:B------:R-:W-:Y:S01]  /*44a0*/  LOP3.LUT R62, R62, 0xff7fffff, RZ, 0xc0, !PT ;  /* 0xff7fffff3e3e7812 */ /* 0x000fe200078ec0ff */
[----:B------:R-:W-:Y:S01]  /*44b0*/  IMAD.MOV.U32 R78, RZ, RZ, RZ ;  /* 0x000000ffff4e7224 */ /* 0x000fe200078e00ff */
[----:B------:R-:W-:Y:S02]  /*44c0*/  CS2R R118, SRZ ;  /* 0x0000000000767805 */ /* 0x000fe4000001ff00 */
[----:B------:R-:W-:Y:S02]  /*44d0*/  MOV R82, RZ ;  /* 0x000000ff00527202 */ /* 0x000fe40000000f00 */
[----:B------:R-:W-:-:S02]  /*44e0*/  CS2R R138, SRZ ;  /* 0x00000000008a7805 */ /* 0x000fc4000001ff00 */
[----:B------:R-:W-:Y:S01]  /*44f0*/  MOV R51, RZ ;  /* 0x000000ff00337202 */ /* 0x000fe20000000f00 */
[----:B------:R-:W-:Y:S01]  /*4500*/  HFMA2 R103, -RZ, RZ, 0, 0 ;  /* 0x00000000ff677431 */ /* 0x000fe200000001ff */
[----:B------:R-:W-:Y:S02]  /*4510*/  CS2R R76, SRZ ;  /* 0x00000000004c7805 */ /* 0x000fe4000001ff00 */
[----:B------:R-:W-:Y:S01]  /*4520*/  MOV R80, RZ ;  /* 0x000000ff00507202 */ /* 0x000fe20000000f00 */
[----:B------:R-:W-:Y:S01]  /*4530*/  HFMA2 R68, -RZ, RZ, 0, 0 ;  /* 0x00000000ff447431 */ /* 0x000fe200000001ff */
[----:B------:R-:W-:Y:S01]  /*4540*/  MOV R108, RZ ;  /* 0x000000ff006c7202 */ /* 0x000fe20000000f00 */
[----:B------:R-:W-:Y:S01]  /*4550*/  HFMA2 R70, -RZ, RZ, 0, 0 ;  /* 0x00000000ff467431 */ /* 0x000fe200000001ff */
[----:B------:R-:W-:Y:S01]  /*4560*/  MOV R66, RZ ;  /* 0x000000ff00427202 */ /* 0x000fe20000000f00 */
[----:B------:R-:W-:Y:S01]  /*4570*/  IMAD.MOV.U32 R106, RZ, RZ, RZ ;  /* 0x000000ffff6a7224 */ /* 0x000fe200078e00ff */
[----:B------:R-:W-:-:S02]  /*4580*/  CS2R R104, SRZ ;  /* 0x0000000000687805 */ /* 0x000fc4000001ff00 */
[----:B-1----:R-:W-:-:S04]  /*4590*/  SHF.L.U32 R48, R0, 0x5, RZ ;  /* 0x0000000500307819 */ /* 0x002fc800000006ff */
[----:B------:R-:W-:-:S04]  /*45a0*/  LOP3.LUT R48, R48, R0, RZ, 0xfc, !PT ;  /* 0x0000000030307212 */ /* 0x000fc800078efcff */
[C---:B------:R-:W-:Y:S02]  /*45b0*/  LOP3.LUT R42, R48.reuse, 0x7c1f, RZ, 0xc0, !PT ;  /* 0x00007c1f302a7812 */ /* 0x040fe400078ec0ff */
[----:B------:R-:W-:Y:S02]  /*45c0*/  LOP3.LUT R84, R48, 0x3e0, RZ, 0xfc, !PT ;  /* 0x000003e030547812 */ /* 0x000fe400078efcff */
[C---:B------:R-:W-:Y:S01]  /*45d0*/  LOP3.LUT R97, R42.reuse, 0xc0, RZ, 0xfc, !PT ;  /* 0x000000c02a617812 */ /* 0x040fe200078efcff */
[--C-:B------:R-:W-:Y:S01]  /*45e0*/  IMAD.WIDE.U32 R44, R45, UR7, R42.reuse ;  /* 0x000000072d2c7c25 */ /* 0x100fe2000f8e002a */
[C---:B------:R-:W-:Y:S02]  /*45f0*/  LOP3.LUT R0, R42.reuse, 0x20, RZ, 0xfc, !PT ;  /* 0x000000202a007812 */ /* 0x040fe400078efcff */
[----:B------:R-:W-:Y:S01]  /*4600*/  LOP3.LUT R96, R42, 0xe0, RZ, 0xfc, !PT ;  /* 0x000000e02a607812 */ /* 0x000fe200078efcff */
[----:B------:R-:W-:Y:S01]  /*4610*/  IMAD.WIDE.U32 R46, R47, UR7, R42 ;  /* 0x000000072f2e7c25 */ /* 0x000fe2000f8e002a */
[----:B------:R-:W-:-:S02]  /*4620*/  MOV R43, UR37 ;  /* 0x00000025002b7c02 */ /* 0x000fc40008000f00 */
[----:B------:R-:W-:Y:S01]  /*4630*/  LEA R40, P1, R44, UR19, 0x2 ;  /* 0x000000132c287c11 */ /* 0x000fe2000f8210ff */
[----:B------:R-:W-:Y:S01]  /*4640*/  IMAD R41, R41, UR7, R45 ;  /* 0x0000000729297c24 */ /* 0x000fe2000f8e022d */
[----:B------:R-:W-:Y:S01]  /*4650*/  LEA R74, P0, R46, UR20, 0x2 ;  /* 0x000000142e4a7c11 */ /* 0x000fe2000f8010ff */
[----:B------:R-:W-:Y:S01]  /*4660*/  IMAD R43, R43, UR7, R47 ;  /* 0x000000072b2b7c24 */ /* 0x000fe2000f8e022f */
[----:B------:R-:W-:Y:S01]  /*4670*/  ISETP.GE.AND P6, PT, R0, UR24, PT ;  /* 0x0000001800007c0c */ /* 0x000fe2000bfc6270 */
[----:B------:R-:W-:Y:S01]  /*4680*/  HFMA2 R45, -RZ, RZ, 0, 0 ;  /* 0x00000000ff2d7431 */ /* 0x000fe200000001ff */
[----:B------:R-:W-:Y:S02]  /*4690*/  MOV R0, RZ ;  /* 0x000000ff00007202 */ /* 0x000fe40000000f00 */
[----:B------:R-:W-:Y:S01]  /*46a0*/  LEA.HI.X R75, R46, UR22, R43, 0x2, P0 ;  /* 0x000000162e4b7c11 */ /* 0x000fe200080f142b */
[----:B------:R-:W-:Y:S01]  /*46b0*/  HFMA2 R46, -RZ, RZ, 0, 0 ;  /* 0x00000000ff2e7431 */ /* 0x000fe200000001ff */
[----:B------:R-:W-:-:S02]  /*46c0*/  ISETP.GE.AND P0, PT, R97, UR24, PT ;  /* 0x0000001861007c0c */ /* 0x000fc4000bf06270 */
[----:B------:R-:W-:Y:S02]  /*46d0*/  LEA.HI.X R41, R44, UR21, R41, 0x2, P1 ;  /* 0x000000152c297c11 */ /* 0x000fe400088f1429 */
[C---:B------:R-:W-:Y:S02]  /*46e0*/  LOP3.LUT R95, R42.reuse, 0x100, RZ, 0xfc, !PT ;  /* 0x000001002a5f7812 */ /* 0x040fe400078efcff */
[C---:B------:R-:W-:Y:S01]  /*46f0*/  LOP3.LUT R94, R42.reuse, 0x120, RZ, 0xfc, !PT ;  /* 0x000001202a5e7812 */ /* 0x040fe200078efcff */
[----:B------:R-:W2:Y:S01]  /*4700*/  @!P6 LDG.E R118, desc[UR26][R40.64+0x80] ;  /* 0x0000801a2876e981 */ /* 0x000ea2000c1e1900 */
[C---:B------:R-:W-:Y:S02]  /*4710*/  LOP3.LUT R93, R42.reuse, 0x140, RZ, 0xfc, !PT ;  /* 0x000001402a5d7812 */ /* 0x040fe400078efcff */
[C---:B------:R-:W-:Y:S02]  /*4720*/  LOP3.LUT R92, R42.reuse, 0x160, RZ, 0xfc, !PT ;  /* 0x000001602a5c7812 */ /* 0x040fe400078efcff */
[----:B------:R-:W-:Y:S01]  /*4730*/  LOP3.LUT R83, R42, 0x180, RZ, 0xfc, !PT ;  /* 0x000001802a537812 */ /* 0x000fe200078efcff */
[----:B------:R-:W5:Y:S01]  /*4740*/  @!P0 LDG.E R0, desc[UR26][R40.64+0x300] ;  /* 0x0003001a28008981 */ /* 0x000f62000c1e1900 */
[----:B------:R-:W-:-:S02]  /*4750*/  ISETP.GE.AND P0, PT, R96, UR24, PT ;  /* 0x0000001860007c0c */ /* 0x000fc4000bf06270 */
[C---:B------:R-:W-:Y:S02]  /*4760*/  LOP3.LUT R81, R42.reuse, 0x1a0, RZ, 0xfc, !PT ;  /* 0x000001a02a517812 */ /* 0x040fe400078efcff */
[C---:B------:R-:W-:Y:S02]  /*4770*/  LOP3.LUT R79, R42.reuse, 0x1c0, RZ, 0xfc, !PT ;  /* 0x000001c02a4f7812 */ /* 0x040fe400078efcff */
[C---:B------:R-:W-:Y:S02]  /*4780*/  LOP3.LUT R73, R42.reuse, 0x1e0, RZ, 0xfc, !PT ;  /* 0x000001e02a497812 */ /* 0x040fe400078efcff */
[C---:B------:R-:W-:Y:S02]  /*4790*/  LOP3.LUT R99, R42.reuse, 0x80, RZ, 0xfc, !PT ;  /* 0x000000802a637812 */ /* 0x040fe400078efcff */
[----:B------:R-:W-:Y:S02]  /*47a0*/  LOP3.LUT R71, R42, 0x200, RZ, 0xfc, !PT ;  /* 0x000002002a477812 */ /* 0x000fe400078efcff */
[----:B------:R-:W-:Y:S01]  /*47b0*/  ISETP.GE.AND P3, PT, R99, UR24, PT ;  /* 0x0000001863007c0c */ /* 0x000fe2000bf66270 */
[----:B------:R-:W3:Y:S01]  /*47c0*/  @!P0 LDG.E R112, desc[UR26][R40.64+0x380] ;  /* 0x0003801a28708981 */ /* 0x000ee2000c1e1900 */
[----:B------:R-:W-:-:S02]  /*47d0*/  ISETP.GE.AND P0, PT, R95, UR24, PT ;  /* 0x000000185f007c0c */ /* 0x000fc4000bf06270 */
[----:B------:R-:W-:Y:S02]  /*47e0*/  LOP3.LUT R44, R42, 0x2a0, RZ, 0xfc, !PT ;  /* 0x000002a02a2c7812 */ /* 0x000fe400078efcff */
[----:B------:R-:W-:Y:S02]  /*47f0*/  @P6 LOP3.LUT R62, R62, 0x800000, RZ, 0xfc, !PT ;  /* 0x008000003e3e6812 */ /* 0x000fe400078efcff */
[C---:B------:R-:W-:Y:S02]  /*4800*/  LOP3.LUT R69, R42.reuse, 0x220, RZ, 0xfc, !PT ;  /* 0x000002202a457812 */ /* 0x040fe400078efcff */
[----:B------:R-:W-:Y:S02]  /*4810*/  LOP3.LUT R102, R42, 0x40, RZ, 0xfc, !PT ;  /* 0x000000402a667812 */ /* 0x000fe400078efcff */
[----:B------:R-:W-:Y:S01]  /*4820*/  LOP3.LUT P1, RZ, R62, 0x4000000, RZ, 0xc0, !PT ;  /* 0x040000003eff7812 */ /* 0x000fe2000782c0ff */
[----:B------:R-:W4:Y:S01]  /*4830*/  @!P3 LDG.E R137, desc[UR26][R40.64+0x200] ;  /* 0x0002001a2889b981 */ /* 0x000f22000c1e1900 */
[----:B------:R-:W-:-:S02]  /*4840*/  LOP3.LUT R101, R42, 0x60, RZ, 0xfc, !PT ;  /* 0x000000602a657812 */ /* 0x000fc400078efcff */
[----:B------:R-:W-:Y:S01]  /*4850*/  LOP3.LUT R98, R42, 0xa0, RZ, 0xfc, !PT ;  /* 0x000000a02a627812 */ /* 0x000fe200078efcff */
[----:B------:R-:W3:Y:S01]  /*4860*/  @!P0 LDG.E R122, desc[UR26][R40.64+0x400] ;  /* 0x0004001a287a8981 */ /* 0x000ee2000c1e1900 */
[----:B------:R-:W-:Y:S02]  /*4870*/  ISETP.GE.AND P0, PT, R94, UR24, PT ;  /* 0x000000185e007c0c */ /* 0x000fe4000bf06270 */
[----:B------:R-:W-:Y:S02]  /*4880*/  ISETP.GE.AND P3, PT, R44, UR24, PT ;  /* 0x000000182c007c0c */ /* 0x000fe4000bf66270 */
[----:B------:R-:W-:Y:S02]  /*4890*/  ISETP.GE.AND P5, PT, R102, UR24, PT ;  /* 0x0000001866007c0c */ /* 0x000fe4000bfa6270 */
[----:B------:R-:W-:Y:S01]  /*48a0*/  ISETP.GE.AND P4, PT, R101, UR24, PT ;  /* 0x0000001865007c0c */ /* 0x000fe2000bf86270 */
[----:B------:R-:W2:Y:S01]  /*48b0*/  @!P1 LDG.E R119, desc[UR26][R40.64] ;  /* 0x0000001a28779981 */ /* 0x000ea2000c1e1900 */
[----:B------:R-:W-:-:S02]  /*48c0*/  LOP3.LUT R63, R42, 0x340, RZ, 0xfc, !PT ;  /* 0x000003402a3f7812 */ /* 0x000fc400078efcff */
[----:B------:R-:W-:Y:S02]  /*48d0*/  ISETP.GE.AND P2, PT, R98, UR24, PT ;  /* 0x0000001862007c0c */ /* 0x000fe4000bf46270 */
[C---:B------:R-:W-:Y:S01]  /*48e0*/  LOP3.LUT R65, R42.reuse, 0x240, RZ, 0xfc, !PT ;  /* 0x000002402a417812 */ /* 0x040fe200078efcff */
[----:B------:R-:W3:Y:S01]  /*48f0*/  @!P0 LDG.E R128, desc[UR26][R40.64+0x480] ;  /* 0x0004801a28808981 */ /* 0x000ee2000c1e1900 */
[----:B------:R-:W-:Y:S02]  /*4900*/  ISETP.GE.AND P0, PT, R93, UR24, PT ;  /* 0x000000185d007c0c */ /* 0x000fe4000bf06270 */
[----:B------:R-:W-:Y:S01]  /*4910*/  P2R R44, PR, RZ, 0x8 ;  /* 0x00000008ff2c7803 */ /* 0x000fe20000000000 */
[----:B------:R-:W3:Y:S01]  /*4920*/  @!P3 LDG.E R78, desc[UR26][R40.64+0xa80] ;  /* 0x000a801a284eb981 */ /* 0x000ee2000c1e1900 */
[C---:B------:R-:W-:Y:S02]  /*4930*/  LOP3.LUT R49, R42.reuse, 0x360, RZ, 0xfc, !PT ;  /* 0x000003602a317812 */ /* 0x040fe400078efcff */
[C---:B------:R-:W-:Y:S01]  /*4940*/  LOP3.LUT R67, R42.reuse, 0x260, RZ, 0xfc, !PT ;  /* 0x000002602a437812 */ /* 0x040fe200078efcff */
[----:B------:R-:W5:Y:S01]  /*4950*/  @!P5 LDG.E R139, desc[UR26][R40.64+0x100] ;  /* 0x0001001a288bd981 */ /* 0x000f62000c1e1900 */
[----:B------:R-:W-:-:S02]  /*4960*/  LOP3.LUT R43, R42, 0x280, RZ, 0xfc, !PT ;  /* 0x000002802a2b7812 */ /* 0x000fc400078efcff */
[C---:B------:R-:W-:Y:S01]  /*4970*/  LOP3.LUT R47, R42.reuse, 0x2c0, RZ, 0xfc, !PT ;  /* 0x000002c02a2f7812 */ /* 0x040fe200078efcff */
[----:B------:R-:W4:Y:S01]  /*4980*/  @!P4 LDG.E R138, desc[UR26][R40.64+0x180] ;  /* 0x0001801a288ac981 */ /* 0x000f22000c1e1900 */
[C---:B------:R-:W-:Y:S02]  /*4990*/  LOP3.LUT R86, R42.reuse, 0x380, RZ, 0xfc, !PT ;  /* 0x000003802a567812 */ /* 0x040fe400078efcff */
[----:B------:R-:W-:Y:S01]  /*49a0*/  LOP3.LUT R50, R42, 0x320, RZ, 0xfc, !PT ;  /* 0x000003202a327812 */ /* 0x000fe200078efcff */
[----:B------:R-:W3:Y:S01]  /*49b0*/  @!P0 LDG.E R129, desc[UR26][R40.64+0x500] ;  /* 0x0005001a28818981 */ /* 0x000ee2000c1e1900 */
[----:B------:R-:W-:Y:S02]  /*49c0*/  ISETP.GE.AND P0, PT, R92, UR24, PT ;  /* 0x000000185c007c0c */ /* 0x000fe4000bf06270 */
[C---:B------:R-:W-:Y:S01]  /*49d0*/  LOP3.LUT R48, R42.reuse, 0x2e0, RZ, 0xfc, !PT ;  /* 0x000002e02a307812 */ /* 0x040fe200078efcff */
[----:B------:R-:W3:Y:S01]  /*49e0*/  @!P2 LDG.E R136, desc[UR26][R40.64+0x280] ;  /* 0x0002801a2888a981 */ /* 0x000ee2000c1e1900 */
[----:B------:R-:W-:-:S02]  /*49f0*/  LOP3.LUT R64, R42, 0x300, RZ, 0xfc, !PT ;  /* 0x000003002a407812 */ /* 0x000fc400078efcff */
[C---:B------:R-:W-:Y:S02]  /*4a00*/  LOP3.LUT R87, R42.reuse, 0x3a0, RZ, 0xfc, !PT ;  /* 0x000003a02a577812 */ /* 0x040fe400078efcff */
[----:B------:R-:W-:-:S05]  /*4a10*/  LOP3.LUT R72, R42, 0x3c0, RZ, 0xfc, !PT ;  /* 0x000003c02a487812 */ /* 0x000fca00078efcff */
[----:B------:R-:W3:Y:S01]  /*4a20*/  @!P0 LDG.E R85, desc[UR26][R40.64+0x580] ;  /* 0x0005801a28558981 */ /* 0x000ee2000c1e1900 */
[----:B------:R-:W-:-:S13]  /*4a30*/  ISETP.GE.AND P0, PT, R83, UR24, PT ;  /* 0x0000001853007c0c */ /* 0x000fda000bf06270 */
[----:B------:R-:W3:Y:S01]  /*4a40*/  @!P0 LDG.E R124, desc[UR26][R40.64+0x600] ;  /* 0x0006001a287c8981 */ /* 0x000ee2000c1e1900 */
[----:B------:R-:W-:-:S13]  /*4a50*/  ISETP.GE.AND P0, PT, R81, UR24, PT ;  /* 0x0000001851007c0c */ /* 0x000fda000bf06270 */
[----:B------:R-:W3:Y:S01]  /*4a60*/  @!P0 LDG.E R121, desc[UR26][R40.64+0x680] ;  /* 0x0006801a28798981 */ /* 0x000ee2000c1e1900 */
[----:B------:R-:W-:-:S13]  /*4a70*/  ISETP.GE.AND P0, PT, R79, UR24, PT ;  /* 0x000000184f007c0c */ /* 0x000fda000bf06270 */
[----:B------:R-:W3:Y:S01]  /*4a80*/  @!P0 LDG.E R120, desc[UR26][R40.64+0x700] ;  /* 0x0007001a28788981 */ /* 0x000ee2000c1e1900 */
[----:B------:R-:W-:-:S13]  /*4a90*/  ISETP.GE.AND P0, PT, R73, UR24, PT ;  /* 0x0000001849007c0c */ /* 0x000fda000bf06270 */
[----:B------:R-:W3:Y:S01]  /*4aa0*/  @!P0 LDG.E R100, desc[UR26][R40.64+0x780] ;  /* 0x0007801a28648981 */ /* 0x000ee2000c1e1900 */
[----:B------:R-:W-:Y:S02]  /*4ab0*/  ISETP.GE.AND P0, PT, R71, UR24, PT ;  /* 0x0000001847007c0c */ /* 0x000fe4000bf06270 */
[----:B------:R-:W-:-:S11]  /*4ac0*/  ISETP.GE.AND P3, PT, R63, UR24, PT ;  /* 0x000000183f007c0c */ /* 0x000fd6000bf66270 */
[----:B------:R-:W3:Y:S01]  /*4ad0*/  @!P0 LDG.E R45, desc[UR26][R40.64+0x800] ;  /* 0x0008001a282d8981 */ /* 0x000ee2000c1e1900 */
[----:B------:R-:W-:-:S03]  /*4ae0*/  ISETP.GE.AND P0, PT, R69, UR24, PT ;  /* 0x0000001845007c0c */ /* 0x000fc6000bf06270 */
[----:B------:R-:W3:Y:S10]  /*4af0*/  @!P3 LDG.E R51, desc[UR26][R40.64+0xd00] ;  /* 0x000d001a2833b981 */ /* 0x000ef4000c1e1900 */
[----:B------:R-:W3:Y:S01]  /*4b00*/  @!P0 LDG.E R82, desc[UR26][R40.64+0x880] ;  /* 0x0008801a28528981 */ /* 0x000ee2000c1e1900 */
[----:B------:R-:W-:-:S02]  /*4b10*/  ISETP.GE.AND P0, PT, R65, UR24, PT ;  /* 0x0000001841007c0c */ /* 0x000fc4000bf06270 */
[----:B------:R-:W-:Y:S02]  /*4b20*/  ISETP.GE.AND P3, PT, R49, UR24, PT ;  /* 0x0000001831007c0c */ /* 0x000fe4000bf66270 */
[----:B------:R-:W-:Y:S02]  /*4b30*/  ISETP.GE.AND P4, PT, R43, UR24, PT ;  /* 0x000000182b007c0c */ /* 0x000fe4000bf86270 */
[----:B------:R-:W-:-:S07]  /*4b40*/  ISETP.GE.AND P2, PT, R47, UR24, PT ;  /* 0x000000182f007c0c */ /* 0x000fce000bf46270 */
[----:B------:R-:W3:Y:S01]  /*4b50*/  @!P0 LDG.E R46, desc[UR26][R40.64+0x900] ;  /* 0x0009001a282e8981 */ /* 0x000ee2000c1e1900 */
[----:B------:R-:W-:-:S03]  /*4b60*/  ISETP.GE.AND P0, PT, R67, UR24, PT ;  /* 0x0000001843007c0c */ /* 0x000fc6000bf06270 */
[----:B------:R-:W3:Y:S01]  /*4b70*/  @!P3 LDG.E R103, desc[UR26][R40.64+0xd80] ;  /* 0x000d801a2867b981 */ /* 0x000ee2000c1e1900 */
[----:B------:R-:W-:Y:S02]  /*4b80*/  ISETP.GE.AND P3, PT, R86, UR24, PT ;  /* 0x0000001856007c0c */ /* 0x000fe4000bf66270 */
[----:B------:R-:W-:Y:S01]  /*4b90*/  ISETP.GE.AND P5, PT, R50, UR24, PT ;  /* 0x0000001832007c0c */ /* 0x000fe2000bfa6270 */
[----:B------:R-:W3:Y:S01]  /*4ba0*/  @!P4 LDG.E R77, desc[UR26][R40.64+0xa00] ;  /* 0x000a001a284dc981 */ /* 0x000ee2000c1e1900 */
[----:B------:R-:W-:-:S03]  /*4bb0*/  ISETP.GE.AND P1, PT, R48, UR24, PT ;  /* 0x0000001830007c0c */ /* 0x000fc6000bf26270 */
[----:B------:R-:W3:Y:S04]  /*4bc0*/  @!P2 LDG.E R80, desc[UR26][R40.64+0xb00] ;  /* 0x000b001a2850a981 */ /* 0x000ee8000c1e1900 */
[----:B------:R-:W3:Y:S01]  /*4bd0*/  @!P0 LDG.E R76, desc[UR26][R40.64+0x980] ;  /* 0x0009801a284c8981 */ /* 0x000ee2000c1e1900 */
[----:B------:R-:W-:-:S03]  /*4be0*/  ISETP.GE.AND P0, PT, R64, UR24, PT ;  /* 0x0000001840007c0c */ /* 0x000fc6000bf06270 */
[----:B------:R-:W3:Y:S01]  /*4bf0*/  @!P3 LDG.E R108, desc[UR26][R40.64+0xe00] ;  /* 0x000e001a286cb981 */ /* 0x000ee2000c1e1900 */
[----:B------:R-:W-:-:S03]  /*4c00*/  ISETP.GE.AND P3, PT, R87, UR24, PT ;  /* 0x0000001857007c0c */ /* 0x000fc6000bf66270 */
[----:B------:R-:W3:Y:S01]  /*4c10*/  @!P5 LDG.E R68, desc[UR26][R40.64+0xc80] ;  /* 0x000c801a2844d981 */ /* 0x000ee2000c1e1900 */
[----:B------:R-:W-:Y:S02]  /*4c20*/  ISETP.GE.AND P5, PT, R72, UR24, PT ;  /* 0x0000001848007c0c */ /* 0x000fe4000bfa6270 */
[----:B------:R-:W-:Y:S01]  /*4c30*/  ISETP.GE.AND P6, PT, R84, UR24, PT ;  /* 0x0000001854007c0c */ /* 0x000fe2000bfc6270 */
[----:B------:R-:W3:Y:S04]  /*4c40*/  @!P1 LDG.E R70, desc[UR26][R40.64+0xb80] ;  /* 0x000b801a28469981 */ /* 0x000ee8000c1e1900 */
[----:B------:R-:W3:Y:S04]  /*4c50*/  @!P0 LDG.E R66, desc[UR26][R40.64+0xc00] ;  /* 0x000c001a28428981 */ /* 0x000ee8000c1e1900 */
[----:B------:R-:W3:Y:S04]  /*4c60*/  @!P3 LDG.E R106, desc[UR26][R40.64+0xe80] ;  /* 0x000e801a286ab981 */ /* 0x000ee8000c1e1900 */
[----:B------:R-:W3:Y:S04]  /*4c70*/  @!P5 LDG.E R105, desc[UR26][R40.64+0xf00] ;  /* 0x000f001a2869d981 */ /* 0x000ee8000c1e1900 */
[----:B------:R0:W3:Y:S01]  /*4c80*/  @!P6 LDG.E R104, desc[UR26][R40.64+0xf80] ;  /* 0x000f801a2868e981 */ /* 0x0000e2000c1e1900 */
[----:B------:R-:W1:Y:S01]  /*4c90*/  S2R R107, SR_TID.X ;  /* 0x00000000006b7919 */ /* 0x000e620000002100 */
[----:B------:R-:W0:Y:S01]  /*4ca0*/  S2R R162, SR_LANEID ;  /* 0x0000000000a27919 */ /* 0x000e220000000000 */
[----:B------:R-:W0:Y:S01]  /*4cb0*/  S2UR UR12, SR_CgaCtaId ;  /* 0x00000000000c79c3 */ /* 0x000e220000008800 */
[----:B------:R-:W-:Y:S01]  /*4cc0*/  UMOV UR23, 0x400 ;  /* 0x0000040000177882 */ /* 0x000fe20000000000 */
[----:B-1----:R-:W-:-:S04]  /*4cd0*/  LOP3.LUT R48, R107, 0x3e0, RZ, 0xc0, !PT ;  /* 0x000003e06b307812 */ /* 0x002fc800078ec0ff */
[----:B0-----:R-:W-:Y:S01]  /*4ce0*/  IADD3 R47, PT, PT, R48, R162, RZ ;  /* 0x000000a2302f7210 */ /* 0x001fe20007ffe0ff */
[----:B------:R-:W-:-:S04]  /*4cf0*/  ULEA UR23, UR12, UR23, 0x18 ;  /* 0x000000170c177291 */ /* 0x000fc8000f8ec0ff */
[----:B------:R-:W-:-:S05]  /*4d00*/  IMAD R48, R48, 0x1f, R47 ;  /* 0x0000001f30307824 */ /* 0x000fca00078e022f */
[C---:B------:R-:W-:Y:S02]  /*4d10*/  IADD3 R135, PT, PT, R48.reuse, 0x20, RZ ;  /* 0x0000002030877810 */ /* 0x040fe40007ffe0ff */
[C---:B------:R-:W-:Y:S02]  /*4d20*/  LEA.HI.SX32 R143, R48.reuse, R48, 0x1b ;  /* 0x00000030308f7211 */ /* 0x040fe400078fdaff */
[C---:B------:R-:W-:Y:S02]  /*4d30*/  IADD3 R131, PT, PT, R48.reuse, 0x40, RZ ;  /* 0x0000004030837810 */ /* 0x040fe40007ffe0ff */
[C---:B------:R-:W-:Y:S02]  /*4d40*/  IADD3 R123, PT, PT, R48.reuse, 0x60, RZ ;  /* 0x00000060307b7810 */ /* 0x040fe40007ffe0ff */
[C---:B------:R-:W-:Y:S01]  /*4d50*/  IADD3 R146, PT, PT, R48.reuse, 0x80, RZ ;  /* 0x0000008030927810 */ /* 0x040fe20007ffe0ff */
[C---:B------:R-:W-:Y:S01]  /*4d60*/  VIADD R144, R48.reuse, 0xe0 ;  /* 0x000000e030907836 */ /* 0x040fe20000000000 */
[----:B------:R-:W-:-:S02]  /*4d70*/  IADD3 R141, PT, PT, R48, 0xa0, RZ ;  /* 0x000000a0308d7810 */ /* 0x000fc40007ffe0ff */
[-C--:B------:R-:W-:Y:S02]  /*4d80*/  LEA.HI.SX32 R135, R135, R48.reuse, 0x1b ;  /* 0x0000003087877211 */ /* 0x080fe400078fdaff */
[C---:B------:R-:W-:Y:S02]  /*4d90*/  IADD3 R145, PT, PT, R48.reuse, 0xc0, RZ ;  /* 0x000000c030917810 */ /* 0x040fe40007ffe0ff */
[----:B------:R-:W-:Y:S02]  /*4da0*/  LEA R143, R143, UR23, 0x2 ;  /* 0x000000178f8f7c11 */ /* 0x000fe4000f8e10ff */
[-C--:B------:R-:W-:Y:S02]  /*4db0*/  LEA.HI.SX32 R131, R131, R48.reuse, 0x1b ;  /* 0x0000003083837211 */ /* 0x080fe400078fdaff */
[----:B------:R-:W-:Y:S02]  /*4dc0*/  LEA.HI.SX32 R123, R123, R48, 0x1b ;  /* 0x000000307b7b7211 */ /* 0x000fe400078fdaff */
[----:B------:R-:W-:-:S02]  /*4dd0*/  IADD3 R142, PT, PT, R48, 0x100, RZ ;  /* 0x00000100308e7810 */ /* 0x000fc40007ffe0ff */
[-C--:B------:R-:W-:Y:S02]  /*4de0*/  LEA.HI.SX32 R146, R146, R48.reuse, 0x1b ;  /* 0x0000003092927211 */ /* 0x080fe400078fdaff */
[-C--:B------:R-:W-:Y:S02]  /*4df0*/  LEA.HI.SX32 R141, R141, R48.reuse, 0x1b ;  /* 0x000000308d8d7211 */ /* 0x080fe400078fdaff */
[----:B------:R-:W-:Y:S02]  /*4e00*/  LEA R135, R135, UR23, 0x2 ;  /* 0x0000001787877c11 */ /* 0x000fe4000f8e10ff */
[----:B------:R-:W-:Y:S02]  /*4e10*/  IADD3 R140, PT, PT, R48, 0x120, RZ ;  /* 0x00000120308c7810 */ /* 0x000fe40007ffe0ff */
[----:B------:R-:W-:Y:S02]  /*4e20*/  LEA.HI.SX32 R145, R145, R48, 0x1b ;  /* 0x0000003091917211 */ /* 0x000fe400078fdaff */
[----:B------:R-:W-:-:S02]  /*4e30*/  LEA R131, R131, UR23, 0x2 ;  /* 0x0000001783837c11 */ /* 0x000fc4000f8e10ff */
[----:B------:R-:W-:Y:S02]  /*4e40*/  IADD3 R113, PT, PT, R48, 0x140, RZ ;  /* 0x0000014030717810 */ /* 0x000fe40007ffe0ff */
[-C--:B------:R-:W-:Y:S02]  /*4e50*/  LEA.HI.SX32 R144, R144, R48.reuse, 0x1b ;  /* 0x0000003090907211 */ /* 0x080fe400078fdaff */
[----:B------:R-:W-:Y:S02]  /*4e60*/  LEA R123, R123, UR23, 0x2 ;  /* 0x000000177b7b7c11 */ /* 0x000fe4000f8e10ff */
[----:B------:R-:W-:Y:S02]  /*4e70*/  IADD3 R130, PT, PT, R48, 0x160, RZ ;  /* 0x0000016030827810 */ /* 0x000fe40007ffe0ff */
[----:B------:R-:W-:Y:S02]  /*4e80*/  LEA.HI.SX32 R142, R142, R48, 0x1b ;  /* 0x000000308e8e7211 */ /* 0x000fe400078fdaff */
[----:B------:R-:W-:-:S02]  /*4e90*/  IADD3 R134, PT, PT, R48, 0x180, RZ ;  /* 0x0000018030867810 */ /* 0x000fc40007ffe0ff */
[----:B------:R-:W-:Y:S01]  /*4ea0*/  LEA R141, R141, UR23, 0x2 ;  /* 0x000000178d8d7c11 */ /* 0x000fe2000f8e10ff */
[C---:B------:R-:W-:Y:S01]  /*4eb0*/  VIADD R107, R48.reuse, 0x1e0 ;  /* 0x000001e0306b7836 */ /* 0x040fe20000000000 */
[----:B------:R-:W-:Y:S02]  /*4ec0*/  IADD3 R133, PT, PT, R48, 0x1a0, RZ ;  /* 0x000001a030857810 */ /* 0x000fe40007ffe0ff */
[-C--:B------:R-:W-:Y:S02]  /*4ed0*/  LEA.HI.SX32 R140, R140, R48.reuse, 0x1b ;  /* 0x000000308c8c7211 */ /* 0x080fe400078fdaff */
[----:B------:R-:W-:Y:S02]  /*4ee0*/  LEA R145, R145, UR23, 0x2 ;  /* 0x0000001791917c11 */ /* 0x000fe4000f8e10ff */
[----:B------:R-:W-:Y:S02]  /*4ef0*/  IADD3 R132, PT, PT, R48, 0x1c0, RZ ;  /* 0x000001c030847810 */ /* 0x000fe40007ffe0ff */
[----:B------:R-:W-:-:S02]  /*4f00*/  LEA.HI.SX32 R113, R113, R48, 0x1b ;  /* 0x0000003071717211 */ /* 0x000fc400078fdaff */
[-C--:B------:R-:W-:Y:S02]  /*4f10*/  LEA.HI.SX32 R130, R130, R48.reuse, 0x1b ;  /* 0x0000003082827211 */ /* 0x080fe400078fdaff */
[----:B------:R-:W-:Y:S02]  /*4f20*/  LEA R142, R142, UR23, 0x2 ;  /* 0x000000178e8e7c11 */ /* 0x000fe4000f8e10ff */
[----:B------:R-:W-:Y:S01]  /*4f30*/  LEA.HI.SX32 R134, R134, R48, 0x1b ;  /* 0x0000003086867211 */ /* 0x000fe200078fdaff */
[----:B--2---:R0:W-:Y:S04]  /*4f40*/  STS [R143], R119 ;  /* 0x000000778f007388 */ /* 0x0041e80000000800 */
[----:B------:R1:W-:Y:S01]  /*4f50*/  STS [R135+0x80], R118 ;  /* 0x0000807687007388 */ /* 0x0003e20000000800 */
[----:B0-----:R-:W-:-:S03]  /*4f60*/  LEA R119, R146, UR23, 0x2 ;  /* 0x0000001792777c11 */ /* 0x001fc6000f8e10ff */
[----:B-----5:R-:W-:Y:S01]  /*4f70*/  STS [R131+0x100], R139 ;  /* 0x0001008b83007388 */ /* 0x020fe20000000800 */
[----:B-1----:R-:W-:-:S03]  /*4f80*/  LEA R118, R144, UR23, 0x2 ;  /* 0x0000001790767c11 */ /* 0x002fc6000f8e10ff */
[----:B----4-:R0:W-:Y:S01]  /*4f90*/  STS [R123+0x180], R138 ;  /* 0x0001808a7b007388 */ /* 0x0101e20000000800 */
[----:B------:R-:W-:-:S03]  /*4fa0*/  LEA.HI.SX32 R133, R133, R48, 0x1b ;  /* 0x0000003085857211 */ /* 0x000fc600078fdaff */
[----:B------:R-:W-:Y:S01]  /*4fb0*/  STS [R119+0x200], R137 ;  /* 0x0002008977007388 */ /* 0x000fe20000000800 */
[----:B------:R-:W-:Y:S02]  /*4fc0*/  LEA.HI.SX32 R132, R132, R48, 0x1b ;  /* 0x0000003084847211 */ /* 0x000fe400078fdaff */
[----:B------:R-:W-:Y:S01]  /*4fd0*/  LEA R113, R113, UR23, 0x2 ;  /* 0x0000001771717c11 */ /* 0x000fe2000f8e10ff */
[----:B---3--:R-:W-:Y:S01]  /*4fe0*/  STS [R141+0x280], R136 ;  /* 0x000280888d007388 */ /* 0x008fe20000000800 */
[----:B0-----:R-:W-:-:S03]  /*4ff0*/  LEA R138, R140, UR23, 0x2 ;  /* 0x000000178c8a7c11 */ /* 0x001fc6000f8e10ff */
[----:B------:R0:W-:Y:S01]  /*5000*/  STS [R145+0x300], R0 ;  /* 0x0003000091007388 */ /* 0x0001e20000000800 */
[----:B------:R-:W-:Y:S02]  /*5010*/  LEA.HI.SX32 R107, R107, R48, 0x1b ;  /* 0x000000306b6b7211 */ /* 0x000fe400078fdaff */
[----:B------:R-:W-:Y:S01]  /*5020*/  LEA R130, R130, UR23, 0x2 ;  /* 0x0000001782827c11 */ /* 0x000fe2000f8e10ff */
[----:B------:R1:W-:Y:S01]  /*5030*/  STS [R118+0x380], R112 ;  /* 0x0003807076007388 */ /* 0x0003e20000000800 */
[----:B------:R-:W-:-:S03]  /*5040*/  IADD3 R127, PT, PT, R48, 0x200, RZ ;  /* 0x00000200307f7810 */ /* 0x000fc60007ffe0ff */
[----:B------:R2:W-:Y:S01]  /*5050*/  STS [R142+0x400], R122 ;  /* 0x0004007a8e007388 */ /* 0x0005e20000000800 */
[----:B------:R-:W-:Y:S02]  /*5060*/  IADD3 R40, PT, PT, R48, 0x220, RZ ;  /* 0x0000022030287810 */ /* 0x000fe40007ffe0ff */
[----:B0-----:R-:W-:Y:S01]  /*5070*/  LEA R0, R132, UR23, 0x2 ;  /* 0x0000001784007c11 */ /* 0x001fe2000f8e10ff */
[----:B------:R-:W-:Y:S01]  /*5080*/  STS [R138+0x480], R128 ;  /* 0x000480808a007388 */ /* 0x000fe20000000800 */
[----:B-1----:R-:W-:Y:S02]  /*5090*/  LEA R112, R134, UR23, 0x2 ;  /* 0x0000001786707c11 */ /* 0x002fe4000f8e10ff */
[----:B------:R-:W-:Y:S02]  /*50a0*/  IADD3 R126, PT, PT, R48, 0x240, RZ ;  /* 0x00000240307e7810 */ /* 0x000fe40007ffe0ff */
[----:B--2---:R-:W-:Y:S01]  /*50b0*/  LEA R122, R133, UR23, 0x2 ;  /* 0x00000017857a7c11 */ /* 0x004fe2000f8e10ff */
[----:B------:R-:W-:Y:S01]  /*50c0*/  STS [R113+0x500], R129 ;  /* 0x0005008171007388 */ /* 0x000fe20000000800 */
[----:B------:R-:W-:-:S02]  /*50d0*/  LEA R107, R107, UR23, 0x2 ;  /* 0x000000176b6b7c11 */ /* 0x000fc4000f8e10ff */
[-C--:B------:R-:W-:Y:S01]  /*50e0*/  LEA.HI.SX32 R127, R127, R48.reuse, 0x1b ;  /* 0x000000307f7f7211 */ /* 0x080fe200078fdaff */
[----:B------:R0:W-:Y:S01]  /*50f0*/  STS [R130+0x580], R85 ;  /* 0x0005805582007388 */ /* 0x0001e20000000800 */
[----:B------:R-:W-:-:S03]  /*5100*/  LEA.HI.SX32 R40, R40, R48, 0x1b ;  /* 0x0000003028287211 */ /* 0x000fc600078fdaff */
[----:B------:R-:W-:Y:S01]  /*5110*/  STS [R112+0x600], R124 ;  /* 0x0006007c70007388 */ /* 0x000fe20000000800 */
[----:B------:R-:W-:Y:S02]  /*5120*/  LEA.HI.SX32 R126, R126, R48, 0x1b ;  /* 0x000000307e7e7211 */ /* 0x000fe400078fdaff */
[C---:B------:R-:W-:Y:S01]  /*5130*/  IADD3 R125, PT, PT, R48.reuse, 0x260, RZ ;  /* 0x00000260307d7810 */ /* 0x040fe20007ffe0ff */
[----:B------:R-:W-:Y:S01]  /*5140*/  STS [R122+0x680], R121 ;  /* 0x000680797a007388 */ /* 0x000fe20000000800 */
[----:B------:R-:W-:Y:S02]  /*5150*/  IADD3 R117, PT, PT, R48, 0x280, RZ ;  /* 0x0000028030757810 */ /* 0x000fe40007ffe0ff */
[----:B------:R-:W-:Y:S02]  /*5160*/  LEA R40, R40, UR23, 0x2 ;  /* 0x0000001728287c11 */ /* 0x000fe4000f8e10ff */
[----:B------:R-:W-:Y:S02]  /*5170*/  IADD3 R84, PT, PT, R48, 0x2a0, RZ ;  /* 0x000002a030547810 */ /* 0x000fe40007ffe0ff */
[----:B0-----:R-:W-:-:S02]  /*5180*/  LEA R85, R126, UR23, 0x2 ;  /* 0x000000177e557c11 */ /* 0x001fc4000f8e10ff */
[----:B------:R-:W-:Y:S01]  /*5190*/  IADD3 R116, PT, PT, R48, 0x2c0, RZ ;  /* 0x000002c030747810 */ /* 0x000fe20007ffe0ff */
[----:B------:R-:W-:Y:S01]  /*51a0*/  STS [R0+0x700], R120 ;  /* 0x0007007800007388 */ /* 0x000fe20000000800 */
[-C--:B------:R-:W-:Y:S02]  /*51b0*/  LEA.HI.SX32 R125, R125, R48.reuse, 0x1b ;  /* 0x000000307d7d7211 */ /* 0x080fe400078fdaff */
[-C--:B------:R-:W-:Y:S02]  /*51c0*/  LEA.HI.SX32 R117, R117, R48.reuse, 0x1b ;  /* 0x0000003075757211 */ /* 0x080fe400078fdaff */
[-C--:B------:R-:W-:Y:S01]  /*51d0*/  LEA.HI.SX32 R84, R84, R48.reuse, 0x1b ;  /* 0x0000003054547211 */ /* 0x080fe200078fdaff */
[----:B------:R0:W-:Y:S01]  /*51e0*/  STS [R107+0x780], R100 ;  /* 0x000780646b007388 */ /* 0x0001e20000000800 */
[----:B------:R-:W-:Y:S01]  /*51f0*/  LEA.HI.SX32 R116, R116, R48, 0x1b ;  /* 0x0000003074747211 */ /* 0x000fe200078fdaff */
[----:B------:R-:W-:Y:S01]  /*5200*/  VIADD R115, R48, 0x2e0 ;  /* 0x000002e030737836 */ /* 0x000fe20000000000 */
[----:B0-----:R-:W-:-:S05]  /*5210*/  LEA R100, R127, UR23, 0x2 ;  /* 0x000000177f647c11 */ /* 0x001fca000f8e10ff */
[----:B------:R0:W-:Y:S01]  /*5220*/  STS [R100+0x800], R45 ;  /* 0x0008002d64007388 */ /* 0x0001e20000000800 */
[----:B------:R-:W-:Y:S02]  /*5230*/  LEA R84, R84, UR23, 0x2 ;  /* 0x0000001754547c11 */ /* 0x000fe4000f8e10ff */
[C---:B------:R-:W-:Y:S01]  /*5240*/  IADD3 R114, PT, PT, R48.reuse, 0x300, RZ ;  /* 0x0000030030727810 */ /* 0x040fe20007ffe0ff */
[----:B------:R-:W-:Y:S01]  /*5250*/  UMOV UR12, UR8 ;  /* 0x00000008000c7c82 */ /* 0x000fe20008000000 */
[C---:B------:R-:W-:Y:S01]  /*5260*/  IADD3 R72, PT, PT, R48.reuse, 0x320, RZ ;  /* 0x0000032030487810 */ /* 0x040fe20007ffe0ff */
[----:B------:R-:W-:Y:S01]  /*5270*/  UMOV UR13, UR14 ;  /* 0x0000000e000d7c82 */ /* 0x000fe20008000000 */
[----:B0-----:R-:W-:Y:S01]  /*5280*/  LEA R45, R117, UR23, 0x2 ;  /* 0x00000017752d7c11 */ /* 0x001fe2000f8e10ff */
[----:B------:R0:W-:Y:S01]  /*5290*/  STS [R40+0x880], R82 ;  /* 0x0008805228007388 */ /* 0x0001e20000000800 */
[----:B------:R-:W-:Y:S01]  /*52a0*/  LEA.HI.SX32 R115, R115, R48, 0x1b ;  /* 0x0000003073737211 */ /* 0x000fe200078fdaff */
[----:B------:R-:W-:Y:S01]  /*52b0*/  UIMAD.WIDE.U32 UR12, UR7, UR28, UR12 ;  /* 0x0000001c070c72a5 */ /* 0x000fe2000f8e000c */
[----:B------:R-:W-:-:S02]  /*52c0*/  IADD3 R111, PT, PT, R48, 0x340, RZ ;  /* 0x00000340306f7810 */ /* 0x000fc40007ffe0ff */
[-C--:B------:R-:W-:Y:S02]  /*52d0*/  LEA.HI.SX32 R114, R114, R48.reuse, 0x1b ;  /* 0x0000003072727211 */ /* 0x080fe400078fdaff */
[----:B0-----:R-:W-:Y:S01]  /*52e0*/  LEA R82, R116, UR23, 0x2 ;  /* 0x0000001774527c11 */ /* 0x001fe2000f8e10ff */
[----:B------:R0:W-:Y:S01]  /*52f0*/  STS [R85+0x900], R46 ;  /* 0x0009002e55007388 */ /* 0x0001e20000000800 */
[----:B------:R-:W-:Y:S02]  /*5300*/  LEA.HI.SX32 R72, R72, R48, 0x1b ;  /* 0x0000003048487211 */ /* 0x000fe400078fdaff */
[----:B0-----:R-:W-:-:S05]  /*5310*/  LEA R46, R125, UR23, 0x2 ;  /* 0x000000177d2e7c11 */ /* 0x001fca000f8e10ff */
[----:B------:R-:W-:Y:S04]  /*5320*/  STS [R46+0x980], R76 ;  /* 0x0009804c2e007388 */ /* 0x000fe80000000800 */
[----:B------:R-:W-:Y:S01]  /*5330*/  STS [R45+0xa00], R77 ;  /* 0x000a004d2d007388 */ /* 0x000fe20000000800 */
[----:B------:R-:W-:-:S03]  /*5340*/  IADD3 R110, PT, PT, R48, 0x360, RZ ;  /* 0x00000360306e7810 */ /* 0x000fc60007ffe0ff */
[----:B------:R0:W-:Y:S01]  /*5350*/  STS [R84+0xa80], R78 ;  /* 0x000a804e54007388 */ /* 0x0001e20000000800 */
[----:B------:R-:W-:-:S03]  /*5360*/  IADD3 R109, PT, PT, R48, 0x380, RZ ;  /* 0x00000380306d7810 */ /* 0x000fc60007ffe0ff */
[----:B------:R1:W-:Y:S01]  /*5370*/  STS [R82+0xb00], R80 ;  /* 0x000b005052007388 */ /* 0x0003e20000000800 */
[-C--:B------:R-:W-:Y:S01]  /*5380*/  LEA.HI.SX32 R111, R111, R48.reuse, 0x1b ;  /* 0x000000306f6f7211 */ /* 0x080fe200078fdaff */
[----:B------:R-:W-:Y:S01]  /*5390*/  UIMAD UR13, UR7, UR29, UR13 ;  /* 0x0000001d070d72a4 */ /* 0x000fe2000f8e020d */
[----:B------:R-:W-:Y:S01]  /*53a0*/  IADD3 R64, PT, PT, R48, 0x3a0, RZ ;  /* 0x000003a030407810 */ /* 0x000fe20007ffe0ff */
[----:B------:R-:W-:Y:S01]  /*53b0*/  ULEA UR25, UP0, UR12, UR30, 0x3 ;  /* 0x0000001e0c197291 */ /* 0x000fe2000f8018ff */
[----:B------:R-:W-:Y:S02]  /*53c0*/  LEA R72, R72, UR23, 0x2 ;  /* 0x0000001748487c11 */ /* 0x000fe4000f8e10ff */
[----:B0-----:R-:W-:Y:S02]  /*53d0*/  LEA R78, R114, UR23, 0x2 ;  /* 0x00000017724e7c11 */ /* 0x001fe4000f8e10ff */
[----:B-1----:R-:W-:Y:S01]  /*53e0*/  LEA R80, R115, UR23, 0x2 ;  /* 0x0000001773507c11 */ /* 0x002fe2000f8e10ff */
[C---:B------:R-:W-:Y:S01]  /*53f0*/  VIADD R147, R48.reuse, 0x3e0 ;  /* 0x000003e030937836 */ /* 0x040fe20000000000 */
[----:B------:R-:W-:Y:S01]  /*5400*/  IADD3 R41, PT, PT, R48, 0x3c0, RZ ;  /* 0x000003c030297810 */ /* 0x000fe20007ffe0ff */
[----:B------:R-:W-:Y:S01]  /*5410*/  ULEA.HI.X UR12, UR12, UR31, UR13, 0x3, UP0 ;  /* 0x0000001f0c0c7291 */ /* 0x000fe200080f1c0d */
[-C--:B------:R-:W-:Y:S01]  /*5420*/  LEA.HI.SX32 R110, R110, R48.reuse, 0x1b ;  /* 0x000000306e6e7211 */ /* 0x080fe200078fdaff */
[----:B------:R0:W-:Y:S01]  /*5430*/  STS [R80+0xb80], R70 ;  /* 0x000b804650007388 */ /* 0x0001e20000000800 */
[----:B------:R-:W-:-:S02]  /*5440*/  LEA.HI.SX32 R109, R109, R48, 0x1b ;  /* 0x000000306d6d7211 */ /* 0x000fc400078fdaff */
[-C--:B------:R-:W-:Y:S01]  /*5450*/  LEA.HI.SX32 R64, R64, R48.reuse, 0x1b ;  /* 0x0000003040407211 */ /* 0x080fe200078fdaff */
[----:B------:R1:W-:Y:S01]  /*5460*/  STS [R78+0xc00], R66 ;  /* 0x000c00424e007388 */ /* 0x0003e20000000800 */
[----:B------:R-:W-:Y:S02]  /*5470*/  ISETP.GE.AND P3, PT, R42, UR24, PT ;  /* 0x000000182a007c0c */ /* 0x000fe4000bf66270 */
[-C--:B------:R-:W-:Y:S01]  /*5480*/  LEA.HI.SX32 R41, R41, R48.reuse, 0x1b ;  /* 0x0000003029297211 */ /* 0x080fe200078fdaff */
[----:B------:R2:W-:Y:S01]  /*5490*/  STS [R72+0xc80], R68 ;  /* 0x000c804448007388 */ /* 0x0005e20000000800 */
[----:B0-----:R-:W-:Y:S02]  /*54a0*/  LEA R70, R111, UR23, 0x2 ;  /* 0x000000176f467c11 */ /* 0x001fe4000f8e10ff */
[----:B------:R-:W-:Y:S02]  /*54b0*/  LEA.HI.SX32 R48, R147, R48, 0x1b ;  /* 0x0000003093307211 */ /* 0x000fe400078fdaff */
[----:B-1----:R-:W-:Y:S01]  /*54c0*/  LEA R66, R109, UR23, 0x2 ;  /* 0x000000176d427c11 */ /* 0x002fe2000f8e10ff */
[----:B------:R0:W-:Y:S01]  /*54d0*/  STS [R70+0xd00], R51 ;  /* 0x000d003346007388 */ /* 0x0001e20000000800 */
[----:B------:R-:W-:-:S02]  /*54e0*/  LEA R64, R64, UR23, 0x2 ;  /* 0x0000001740407c11 */ /* 0x000fc4000f8e10ff */
[----:B--2---:R-:W-:Y:S02]  /*54f0*/  LEA R68, R110, UR23, 0x2 ;  /* 0x000000176e447c11 */ /* 0x004fe4000f8e10ff */
[----:B------:R-:W-:Y:S02]  /*5500*/  P2R R43, PR, RZ, 0x10 ;  /* 0x00000010ff2b7803 */ /* 0x000fe40000000000 */
[----:B------:R-:W-:Y:S02]  /*5510*/  MOV R76, UR25 ;  /* 0x00000019004c7c02 */ /* 0x000fe40008000f00 */
[----:B------:R-:W-:Y:S02]  /*5520*/  MOV R77, UR12 ;  /* 0x0000000c004d7c02 */ /* 0x000fe40008000f00 */
[----:B0-----:R-:W-:Y:S01]  /*5530*/  LEA R51, R41, UR23, 0x2 ;  /* 0x0000001729337c11 */ /* 0x001fe2000f8e10ff */
[----:B------:R-:W-:Y:S01]  /*5540*/  STS [R68+0xd80], R103 ;  /* 0x000d806744007388 */ /* 0x000fe20000000800 */
[----:B------:R-:W-:-:S02]  /*5550*/  LOP3.LUT P4, RZ, R62, 0x800000, RZ, 0xc0, !PT ;  /* 0x008000003eff7812 */ /* 0x000fc4000788c0ff */
[----:B------:R-:W-:Y:S02]  /*5560*/  CS2R R148, SRZ ;  /* 0x0000000000947805 */ /* 0x000fe4000001ff00 */
[----:B------:R-:W-:Y:S01]  /*5570*/  LEA R48, R48, UR23, 0x2 ;  /* 0x0000001730307c11 */ /* 0x000fe2000f8e10ff */
[----:B------:R-:W-:Y:S04]  /*5580*/  STS [R66+0xe00], R108 ;  /* 0x000e006c42007388 */ /* 0x000fe80000000800 */
[----:B------:R0:W-:Y:S01]  /*5590*/  STS [R64+0xe80], R106 ;  /* 0x000e806a40007388 */ /* 0x0001e20000000800 */
[----:B------:R-:W-:-:S03]  /*55a0*/  CS2R R150, SRZ ;  /* 0x0000000000967805 */ /* 0x000fc6000001ff00 */
[----:B------:R-:W-:Y:S04]  /*55b0*/  STS [R51+0xf00], R105 ;  /* 0x000f006933007388 */ /* 0x000fe80000000800 */
[----:B------:R-:W2:Y:S04]  /*55c0*/  LDG.E.64 R76, desc[UR26][R76.64] ;  /* 0x0000001a4c4c7981 */ /* 0x000ea8000c1e1b00 */
[----:B------:R-:W-:Y:S01]  /*55d0*/  STS [R48+0xf80], R104 ;  /* 0x000f806830007388 */ /* 0x000fe20000000800 */
[----:B------:R-:W-:-:S03]  /*55e0*/  NOP ;  /* 0x0000000000007918 */ /* 0x000fc60000000000 */
[----:B------:R-:W3:Y:S01]  /*55f0*/  @!P3 LDG.E R149, desc[UR26][R74.64] ;  /* 0x0000001a4a95b981 */ /* 0x000ee2000c1e1900 */
[----:B------:R-:W-:Y:S02]  /*5600*/  ISETP.GE.AND P3, PT, R102, UR24, PT ;  /* 0x0000001866007c0c */ /* 0x000fe4000bf66270 */
[----:B------:R-:W-:Y:S01]  /*5610*/  CS2R R146, SRZ ;  /* 0x0000000000927805 */ /* 0x000fe2000001ff00 */
[----:B------:R-:W4:Y:S01]  /*5620*/  @!P4 LDG.E R151, desc[UR26][R74.64+0x80] ;  /* 0x0000801a4a97c981 */ /* 0x000f22000c1e1900 */
[----:B------:R-:W-:Y:S01]  /*5630*/  ISETP.GE.AND P4, PT, R101, UR24, PT ;  /* 0x0000001865007c0c */ /* 0x000fe2000bf86270 */
[----:B------:R-:W-:-:S08]  /*5640*/  HFMA2 R139, -RZ, RZ, 0, 0 ;  /* 0x00000000ff8b7431 */ /* 0x000fd000000001ff */
[----:B------:R-:W5:Y:S01]  /*5650*/  @!P3 LDG.E R147, desc[UR26][R74.64+0x100] ;  /* 0x0001001a4a93b981 */ /* 0x000f62000c1e1900 */
[----:B------:R-:W-:Y:S02]  /*5660*/  ISETP.GE.AND P3, PT, R99, UR24, PT ;  /* 0x0000001863007c0c */ /* 0x000fe4000bf66270 */
[----:B------:R-:W-:Y:S01]  /*5670*/  CS2R R126, SRZ ;  /* 0x00000000007e7805 */ /* 0x000fe2000001ff00 */
[----:B------:R-:W5:Y:S01]  /*5680*/  @!P4 LDG.E R139, desc[UR26][R74.64+0x180] ;  /* 0x0001801a4a8bc981 */ /* 0x000f62000c1e1900 */
[----:B------:R-:W-:Y:S02]  /*5690*/  ISETP.GE.AND P4, PT, R98, UR24, PT ;  /* 0x0000001862007c0c */ /* 0x000fe4000bf86270 */
[----:B------:R-:W-:-:S07]  /*56a0*/  MOV R152, RZ ;  /* 0x000000ff00987202 */ /* 0x000fce0000000f00 */
[----:B------:R-:W5:Y:S01]  /*56b0*/  @!P3 LDG.E R127, desc[UR26][R74.64+0x200] ;  /* 0x0002001a4a7fb981 */ /* 0x000f62000c1e1900 */
[----:B------:R-:W-:-:S03]  /*56c0*/  ISETP.GE.AND P3, PT, R97, UR24, PT ;  /* 0x0000001861007c0c */ /* 0x000fc6000bf66270 */
[----:B------:R-:W5:Y:S01]  /*56d0*/  @!P4 LDG.E R152, desc[UR26][R74.64+0x280] ;  /* 0x0002801a4a98c981 */ /* 0x000f62000c1e1900 */
[----:B------:R-:W-:-:S09]  /*56e0*/  ISETP.GE.AND P4, PT, R96, UR24, PT ;  /* 0x0000001860007c0c */ /* 0x000fd2000bf86270 */
[----:B------:R-:W5:Y:S01]  /*56f0*/  @!P3 LDG.E R150, desc[UR26][R74.64+0x300] ;  /* 0x0003001a4a96b981 */ /* 0x000f62000c1e1900 */
[----:B------:R-:W-:-:S03]  /*5700*/  ISETP.GE.AND P3, PT, R95, UR24, PT ;  /* 0x000000185f007c0c */ /* 0x000fc6000bf66270 */
[----:B------:R-:W5:Y:S01]  /*5710*/  @!P4 LDG.E R148, desc[UR26][R74.64+0x380] ;  /* 0x0003801a4a94c981 */ /* 0x000f62000c1e1900 */
[----:B------:R-:W-:Y:S01]  /*5720*/  ISETP.GE.AND P4, PT, R94, UR24, PT ;  /* 0x000000185e007c0c */ /* 0x000fe2000bf86270 */
[----:B------:R-:W-:-:S08]  /*5730*/  HFMA2 R144, -RZ, RZ, 0, 0 ;  /* 0x00000000ff907431 */ /* 0x000fd000000001ff */
[----:B------:R-:W5:Y:S01]  /*5740*/  @!P3 LDG.E R146, desc[UR26][R74.64+0x400] ;  /* 0x0004001a4a92b981 */ /* 0x000f62000c1e1900 */
[----:B------:R-:W-:-:S03]  /*5750*/  ISETP.GE.AND P3, PT, R93, UR24, PT ;  /* 0x000000185d007c0c */ /* 0x000fc6000bf66270 */
[----:B------:R-:W5:Y:S01]  /*5760*/  @!P4 LDG.E R144, desc[UR26][R74.64+0x480] ;  /* 0x0004801a4a90c981 */ /* 0x000f62000c1e1900 */
[----:B------:R-:W-:Y:S02]  /*5770*/  ISETP.GE.AND P4, PT, R92, UR24, PT ;  /* 0x000000185c007c0c */ /* 0x000fe4000bf86270 */
[----:B------:R-:W-:Y:S02]  /*5780*/  MOV R140, RZ ;  /* 0x000000ff008c7202 */ /* 0x000fe40000000f00 */
[----:B------:R-:W-:-:S05]  /*5790*/  CS2R R136, SRZ ;  /* 0x0000000000887805 */ /* 0x000fca000001ff00 */
[----:B------:R-:W5:Y:S01]  /*57a0*/  @!P3 LDG.E R140, desc[UR26][R74.64+0x500] ;  /* 0x0005001a4a8cb981 */ /* 0x000f62000c1e1900 */
[----:B------:R-:W-:Y:S01]  /*57b0*/  ISETP.GE.AND P3, PT, R83, UR24, PT ;  /* 0x0000001853007c0c */ /* 0x000fe2000bf66270 */
[----:B------:R-:W-:Y:S02]  /*57c0*/  HFMA2 R132, -RZ, RZ, 0, 0 ;  /* 0x00000000ff847431 */ /* 0x000fe400000001ff */
[----:B------:R-:W5:Y:S01]  /*57d0*/  @!P4 LDG.E R137, desc[UR26][R74.64+0x580] ;  /* 0x0005801a4a89c981 */ /* 0x000f62000c1e1900 */
[----:B------:R-:W-:-:S09]  /*57e0*/  ISETP.GE.AND P4, PT, R81, UR24, PT ;  /* 0x0000001851007c0c */ /* 0x000fd2000bf86270 */
[----:B------:R-:W5:Y:S04]  /*57f0*/  @!P3 LDG.E R132, desc[UR26][R74.64+0x600] ;  /* 0x0006001a4a84b981 */ /* 0x000f68000c1e1900 */
[----:B------:R-:W5:Y:S01]  /*5800*/  @!P4 LDG.E R126, desc[UR26][R74.64+0x680] ;  /* 0x0006801a4a7ec981 */ /* 0x000f62000c1e1900 */
[----:B------:R-:W-:Y:S02]  /*5810*/  ISETP.GE.AND P3, PT, R79, UR24, PT ;  /* 0x000000184f007c0c */ /* 0x000fe4000bf66270 */
[----:B------:R-:W-:-:S11]  /*5820*/  ISETP.GE.AND P4, PT, R73, UR24, PT ;  /* 0x0000001849007c0c */ /* 0x000fd6000bf86270 */
[----:B------:R-:W5:Y:S01]  /*5830*/  @!P3 LDG.E R136, desc[UR26][R74.64+0x700] ;  /* 0x0007001a4a88b981 */ /* 0x000f62000c1e1900 */
[----:B0-----:R-:W-:-:S06]  /*5840*/  IMAD.MOV.U32 R106, RZ, RZ, RZ ;  /* 0x000000ffff6a7224 */ /* 0x001fcc00078e00ff */
[----:B------:R-:W5:Y:S01]  /*5850*/  @!P4 LDG.E R106, desc[UR26][R74.64+0x780] ;  /* 0x0007801a4a6ac981 */ /* 0x000f62000c1e1900 */
[----:B------:R-:W-:Y:S02]  /*5860*/  ISETP.GE.AND P3, PT, R71, UR24, PT ;  /* 0x0000001847007c0c */ /* 0x000fe4000bf66270 */
[----:B------:R-:W-:-:S11]  /*5870*/  MOV R128, RZ ;  /* 0x000000ff00807202 */ /* 0x000fd60000000f00 */
[----:B------:R-:W5:Y:S01]  /*5880*/  @!P3 LDG.E R128, desc[UR26][R74.64+0x800] ;  /* 0x0008001a4a80b981 */ /* 0x000f62000c1e1900 */
[----:B------:R-:W-:Y:S01]  /*5890*/  ISETP.GE.AND P4, PT, R69, UR24, PT ;  /* 0x0000001845007c0c */ /* 0x000fe2000bf86270 */
[----:B------:R-:W-:Y:S01]  /*58a0*/  HFMA2 R41, -RZ, RZ, 0, 0 ;  /* 0x00000000ff297431 */ /* 0x000fe200000001ff */
[----:B------:R-:W-:Y:S02]  /*58b0*/  ISETP.GE.AND P3, PT, R65, UR24, PT ;  /* 0x0000001841007c0c */ /* 0x000fe4000bf66270 */
[----:B------:R-:W-:-:S09]  /*58c0*/  MOV R42, RZ ;  /* 0x000000ff002a7202 */ /* 0x000fd20000000f00 */
[----:B------:R-:W5:Y:S01]  /*58d0*/  @!P4 LDG.E R41, desc[UR26][R74.64+0x880] ;  /* 0x0008801a4a29c981 */ /* 0x000f62000c1e1900 */
[----:B------:R-:W-:-:S03]  /*58e0*/  ISETP.GE.AND P4, PT, R67, UR24, PT ;  /* 0x0000001843007c0c */ /* 0x000fc6000bf86270 */
[----:B------:R-:W5:Y:S01]  /*58f0*/  @!P3 LDG.E R42, desc[UR26][R74.64+0x900] ;  /* 0x0009001a4a2ab981 */ /* 0x000f62000c1e1900 */
[----:B------:R-:W-:Y:S01]  /*5900*/  ISETP.NE.AND P3, PT, R44, RZ, PT ;  /* 0x000000ff2c00720c */ /* 0x000fe20003f65270 */
[----:B------:R-:W-:-:S08]  /*5910*/  HFMA2 R44, -RZ, RZ, 0, 0 ;  /* 0x00000000ff2c7431 */ /* 0x000fd000000001ff */
[----:B------:R-:W5:Y:S01]  /*5920*/  @!P4 LDG.E R44, desc[UR26][R74.64+0x980] ;  /* 0x0009801a4a2cc981 */ /* 0x000f62000c1e1900 */
[----:B------:R-:W-:Y:S01]  /*5930*/  ISETP.NE.AND P4, PT, R43, RZ, PT ;  /* 0x000000ff2b00720c */ /* 0x000fe20003f85270 */
[----:B------:R-:W-:Y:S01]  /*5940*/  HFMA2 R83, -RZ, RZ, 0, 0 ;  /* 0x00000000ff537431 */ /* 0x000fe200000001ff */
[----:B------:R-:W-:-:S05]  /*5950*/  MOV R43, RZ ;  /* 0x000000ff002b7202 */ /* 0x000fca0000000f00 */
[----:B------:R-:W5:Y:S01]  /*5960*/  @!P3 LDG.E R83, desc[UR26][R74.64+0xa80] ;  /* 0x000a801a4a53b981 */ /* 0x000f62000c1e1900 */
[----:B------:R-:W-:-:S05]  /*5970*/  ISETP.GE.AND P3, PT, R50, UR24, PT ;  /* 0x0000001832007c0c */ /* 0x000fca000bf66270 */
[----:B------:R-:W5:Y:S01]  /*5980*/  @!P4 LDG.E R43, desc[UR26][R74.64+0xa00] ;  /* 0x000a001a4a2bc981 */ /* 0x000f62000c1e1900 */
[----:B------:R-:W-:Y:S01]  /*5990*/  ISETP.GE.AND P4, PT, R63, UR24, PT ;  /* 0x000000183f007c0c */ /* 0x000fe2000bf86270 */
[----:B------:R-:W-:Y:S01]  /*59a0*/  HFMA2 R69, -RZ, RZ, 0, 0 ;  /* 0x00000000ff457431 */ /* 0x000fe200000001ff */
[----:B------:R-:W-:Y:S02]  /*59b0*/  MOV R81, RZ ;  /* 0x000000ff00517202 */ /* 0x000fe40000000f00 */
[----:B------:R-:W-:Y:S02]  /*59c0*/  MOV R71, RZ ;  /* 0x000000ff00477202 */ /* 0x000fe40000000f00 */
[----:B------:R-:W-:Y:S02]  /*59d0*/  SHF.L.U32 R47, R47, 0x5, RZ ;  /* 0x000000052f2f7819 */ /* 0x000fe400000006ff */
[----:B------:R-:W5:Y:S01]  /*59e0*/  @!P2 LDG.E R81, desc[UR26][R74.64+0xb00] ;  /* 0x000b001a4a51a981 */ /* 0x000f62000c1e1900 */
[----:B------:R-:W-:-:S03]  /*59f0*/  ISETP.GE.AND P2, PT, R49, UR24, PT ;  /* 0x0000001831007c0c */ /* 0x000fc6000bf46270 */
[----:B------:R-:W5:Y:S01]  /*5a00*/  @!P3 LDG.E R71, desc[UR26][R74.64+0xc80] ;  /* 0x000c801a4a47b981 */ /* 0x000f62000c1e1900 */
[----:B------:R-:W-:-:S03]  /*5a10*/  ISETP.GE.AND P3, PT, R86, UR24, PT ;  /* 0x0000001856007c0c */ /* 0x000fc6000bf66270 */
[----:B------:R-:W5:Y:S01]  /*5a20*/  @!P4 LDG.E R69, desc[UR26][R74.64+0xd00] ;  /* 0x000d001a4a45c981 */ /* 0x000f62000c1e1900 */
[----:B------:R-:W-:Y:S02]  /*5a30*/  ISETP.GE.AND P4, PT, R87, UR24, PT ;  /* 0x0000001857007c0c */ /* 0x000fe4000bf86270 */
[----:B------:R-:W-:Y:S01]  /*5a40*/  LEA.HI.SX32 R92, R47, R47, 0x1b ;  /* 0x0000002f2f5c7211 */ /* 0x000fe200078fdaff */
[----:B------:R-:W-:Y:S02]  /*5a50*/  IMAD.MOV.U32 R79, RZ, RZ, RZ ;  /* 0x000000ffff4f7224 */ /* 0x000fe400078e00ff */
[----:B------:R-:W-:Y:S01]  /*5a60*/  HFMA2 R73, -RZ, RZ, 0, 0 ;  /* 0x00000000ff497431 */ /* 0x000fe200000001ff */
[----:B------:R-:W-:Y:S01]  /*5a70*/  MOV R67, RZ ;  /* 0x000000ff00437202 */ /* 0x000fe20000000f00 */
[----:B------:R-:W-:Y:S01]  /*5a80*/  HFMA2 R65, -RZ, RZ, 0, 0 ;  /* 0x00000000ff417431 */ /* 0x000fe200000001ff */
[----:B------:R-:W-:Y:S01]  /*5a90*/  MOV R63, RZ ;  /* 0x000000ff003f7202 */ /* 0x000fe20000000f00 */
[----:B------:R-:W-:-:S02]  /*5aa0*/  IMAD.MOV.U32 R50, RZ, RZ, RZ ;  /* 0x000000ffff327224 */ /* 0x000fc400078e00ff */
[----:B------:R-:W-:Y:S01]  /*5ab0*/  HFMA2 R47, -RZ, RZ, 0, 0 ;  /* 0x00000000ff2f7431 */ /* 0x000fe200000001ff */
[----:B------:R-:W-:Y:S01]  /*5ac0*/  LEA R49, R92, UR23, 0x2 ;  /* 0x000000175c317c11 */ /* 0x000fe2000f8e10ff */
[----:B------:R-:W5:Y:S04]  /*5ad0*/  @!P1 LDG.E R79, desc[UR26][R74.64+0xb80] ;  /* 0x000b801a4a4f9981 */ /* 0x000f68000c1e1900 */
[----:B------:R-:W5:Y:S04]  /*5ae0*/  @!P0 LDG.E R73, desc[UR26][R74.64+0xc00] ;  /* 0x000c001a4a498981 */ /* 0x000f68000c1e1900 */
[----:B------:R-:W5:Y:S04]  /*5af0*/  @!P2 LDG.E R67, desc[UR26][R74.64+0xd80] ;  /* 0x000d801a4a43a981 */ /* 0x000f68000c1e1900 */
[----:B------:R-:W5:Y:S04]  /*5b00*/  @!P3 LDG.E R65, desc[UR26][R74.64+0xe00] ;  /* 0x000e001a4a41b981 */ /* 0x000f68000c1e1900 */
[----:B------:R-:W5:Y:S04]  /*5b10*/  @!P4 LDG.E R63, desc[UR26][R74.64+0xe80] ;  /* 0x000e801a4a3fc981 */ /* 0x000f68000c1e1900 */
[----:B------:R-:W5:Y:S04]  /*5b20*/  @!P5 LDG.E R50, desc[UR26][R74.64+0xf00] ;  /* 0x000f001a4a32d981 */ /* 0x000f68000c1e1900 */
[----:B------:R0:W5:Y:S04]  /*5b30*/  @!P6 LDG.E R47, desc[UR26][R74.64+0xf80] ;  /* 0x000f801a4a2fe981 */ /* 0x000168000c1e1900 */
[----:B------:R-:W1:Y:S04]  /*5b40*/  LDS R133, [R49] ;  /* 0x0000000031857984 */ /* 0x000e680000000800 */
[----:B------:R-:W1:Y:S04]  /*5b50*/  LDS R134, [R49+0x4] ;  /* 0x0000040031867984 */ /* 0x000e680000000800 */
[----:B------:R-:W-:Y:S04]  /*5b60*/  LDS R101, [R49+0x8] ;  /* 0x0000080031657984 */ /* 0x000fe80000000800 */
        /* <DEDUP_REMOVED lines=11> */
[----:B------:R-:W-:Y:S04]  /*5c20*/  LDS R109, [R49+0x38] ;  /* 0x00003800316d7984 */ /* 0x000fe80000000800 */
[----:B------:R-:W1:Y:S04]  /*5c30*/  LDS R110, [R49+0x3c] ;  /* 0x00003c00316e7984 */ /* 0x000e680000000800 */
[----:B------:R-:W1:Y:S01]  /*5c40*/  LDS R105, [R49+0x40] ;  /* 0x0000400031697984 */ /* 0x000e620000000800 */
[----:B--2---:R-:W-:Y:S01]  /*5c50*/  R2UR UR12, R77 ;  /* 0x000000004d0c72ca */ /* 0x004fe200000e0000 */
[----:B------:R-:W-:-:S02]  /*5c60*/  FMUL.FTZ R125, R76, 1.4426950216293334961 ;  /* 0x3fb8aa3b4c7d7820 */ /* 0x000fc40000410000 */
        /* <DEDUP_REMOVED lines=11> */
[----:B------:R-:W2:Y:S04]  /*5d20*/  LDS R76, [R49+0x70] ;  /* 0x00007000314c7984 */ /* 0x000ea80000000800 */
[----:B------:R-:W2:Y:S04]  /*5d30*/  LDS R86, [R49+0x74] ;  /* 0x0000740031567984 */ /* 0x000ea80000000800 */
[----:B0-----:R-:W-:Y:S04]  /*5d40*/  LDS R74, [R49+0x78] ;  /* 0x00007800314a7984 */ /* 0x001fe80000000800 */
[----:B------:R-:W0:Y:S04]  /*5d50*/  LDS R75, [R49+0x7c] ;  /* 0x00007c00314b7984 */ /* 0x000e280000000800 */
[----:B---3--:R-:W-:Y:S04]  /*5d60*/  STS [R143+0x2100], R149 ;  /* 0x002100958f007388 */ /* 0x008fe80000000800 */
[----:B----4-:R-:W-:Y:S04]  /*5d70*/  STS [R135+0x2180], R151 ;  /* 0x0021809787007388 */ /* 0x010fe80000000800 */
[----:B-----5:R-:W-:Y:S04]  /*5d80*/  STS [R131+0x2200], R147 ;  /* 0x0022009383007388 */ /* 0x020fe80000000800 */
[----:B------:R-:W-:Y:S04]  /*5d90*/  STS [R123+0x2280], R139 ;  /* 0x0022808b7b007388 */ /* 0x000fe80000000800 */
[----:B------:R-:W-:Y:S04]  /*5da0*/  STS [R119+0x2300], R127 ;  /* 0x0023007f77007388 */ /* 0x000fe80000000800 */
[----:B------:R3:W-:Y:S04]  /*5db0*/  STS [R141+0x2380], R152 ;  /* 0x002380988d007388 */ /* 0x0007e80000000800 */
[----:B------:R-:W-:Y:S04]  /*5dc0*/  STS [R145+0x2400], R150 ;  /* 0x0024009691007388 */ /* 0x000fe80000000800 */
[----:B------:R4:W-:Y:S01]  /*5dd0*/  STS [R118+0x2480], R148 ;  /* 0x0024809476007388 */ /* 0x0009e20000000800 */
[----:B---3--:R-:W-:Y:S01]  /*5de0*/  FMUL.FTZ R152, R3, UR12 ;  /* 0x0000000c03987c20 */ /* 0x008fe20008410000 */
[----:B----4-:R-:W-:-:S02]  /*5df0*/  FMUL.FTZ R148, R5, UR12 ;  /* 0x0000000c05947c20 */ /* 0x010fc40008410000 */
[----:B------:R3:W-:Y:S02]  /*5e00*/  STS [R142+0x2500], R146 ;  /* 0x002500928e007388 */ /* 0x0007e40000000800 */
[----:B------:R-:W-:Y:S01]  /*5e10*/  FMUL.RZ R148, R148, 0.15915493667125701904 ;  /* 0x3e22f98394947820 */ /* 0x000fe2000040c000 */
[----:B------:R-:W-:Y:S01]  /*5e20*/  FMUL.FTZ R149, R125, R5 ;  /* 0x000000057d957220 */ /* 0x000fe20000410000 */
[----:B------:R4:W-:Y:S01]  /*5e30*/  STS [R138+0x2580], R144 ;  /* 0x002580908a007388 */ /* 0x0009e20000000800 */
[----:B------:R-:W-:Y:S01]  /*5e40*/  FMUL.RZ R152, R152, 0.15915493667125701904 ;  /* 0x3e22f98398987820 */ /* 0x000fe2000040c000 */
[----:B------:R-:W-:Y:S02]  /*5e50*/  MUFU.SIN R118, R148 ;  /* 0x0000009400767308 */ /* 0x000fe40000000400 */
[----:B------:R-:W-:Y:S01]  /*5e60*/  STS [R113+0x2600], R140 ;  /* 0x0026008c71007388 */ /* 0x000fe20000000800 */
[----:B---3--:R-:W-:-:S03]  /*5e70*/  FMUL.FTZ R146, R6, UR12 ;  /* 0x0000000c06927c20 */ /* 0x008fc60008410000 */
[----:B------:R3:W-:Y:S02]  /*5e80*/  STS [R130+0x2680], R137 ;  /* 0x0026808982007388 */ /* 0x0007e40000000800 */
[----:B------:R-:W5:Y:S01]  /*5e90*/  MUFU.COS R148, R148 ;  /* 0x0000009400947308 */ /* 0x000f620000000000 */
[----:B----4-:R-:W-:Y:S01]  /*5ea0*/  FMUL.FTZ R138, R7, UR12 ;  /* 0x0000000c078a7c20 */ /* 0x010fe20008410000 */
[C---:B------:R-:W-:Y:S01]  /*5eb0*/  FMUL.FTZ R154, R125.reuse, R3 ;  /* 0x000000037d9a7220 */ /* 0x040fe20000410000 */
[----:B------:R-:W-:Y:S01]  /*5ec0*/  FMUL.RZ R146, R146, 0.15915493667125701904 ;  /* 0x3e22f98392927820 */ /* 0x000fe2000040c000 */
[----:B------:R-:W-:Y:S01]  /*5ed0*/  FMUL.FTZ R143, R125, R4 ;  /* 0x000000047d8f7220 */ /* 0x000fe20000410000 */
[----:B---3--:R-:W-:-:S03]  /*5ee0*/  FMUL.FTZ R130, R9, UR12 ;  /* 0x0000000c09827c20 */ /* 0x008fc60008410000 */
[----:B------:R-:W5:Y:S01]  /*5ef0*/  MUFU.EX2 R149, R149 ;  /* 0x0000009500957308 */ /* 0x000f620000000800 */
[----:B------:R-:W-:Y:S01]  /*5f00*/  FMUL.RZ R138, R138, 0.15915493667125701904 ;  /* 0x3e22f9838a8a7820 */ /* 0x000fe2000040c000 */
[----:B------:R-:W-:Y:S02]  /*5f10*/  FMUL.RZ R130, R130, 0.15915493667125701904 ;  /* 0x3e22f98382827820 */ /* 0x000fe4000040c000 */
[----:B------:R-:W-:Y:S01]  /*5f20*/  MUFU.SIN R141, R152 ;  /* 0x00000098008d7308 */ /* 0x000fe20000000400 */
[C---:B------:R-:W-:Y:S01]  /*5f30*/  FMUL.FTZ R147, R125.reuse, R6 ;  /* 0x000000067d937220 */ /* 0x040fe20000410000 */
[----:B------:R-:W-:Y:S06]  /*5f40*/  STS [R112+0x2700], R132 ;  /* 0x0027008470007388 */ /* 0x000fec0000000800 */
[----:B------:R-:W3:Y:S01]  /*5f50*/  MUFU.COS R152, R152 ;  /* 0x0000009800987308 */ /* 0x000ee20000000000 */
[----:B------:R-:W-:-:S07]  /*5f60*/  FMUL.FTZ R131, R125, R8 ;  /* 0x000000087d837220 */ /* 0x000fce0000410000 */
[----:B------:R-:W-:Y:S01]  /*5f70*/  MUFU.SIN R77, R146 ;  /* 0x00000092004d7308 */ /* 0x000fe20000000400 */
[----:B------:R4:W-:Y:S07]  /*5f80*/  STS [R122+0x2780], R126 ;  /* 0x0027807e7a007388 */ /* 0x0009ee0000000800 */
[----:B------:R-:W3:Y:S04]  /*5f90*/  MUFU.EX2 R154, R154 ;  /* 0x0000009a009a7308 */ /* 0x000ee80000000800 */
[----:B------:R1:W-:Y:S04]  /*5fa0*/  MUFU.EX2 R151, R143 ;  /* 0x0000008f00977308 */ /* 0x0003e80000000800 */
[----:B------:R-:W2:Y:S01]  /*5fb0*/  MUFU.COS R146, R146 ;  /* 0x0000009200927308 */ /* 0x000ea20000000000 */
[----:B-1----:R-:W-:-:S07]  /*5fc0*/  FMUL.FTZ R143, R125, R7 ;  /* 0x000000077d8f7220 */ /* 0x002fce0000410000 */
[----:B------:R-:W-:Y:S01]  /*5fd0*/  MUFU.SIN R144, R138 ;  /* 0x0000008a00907308 */ /* 0x000fe20000000400 */
[----:B------:R-:W-:-:S07]  /*5fe0*/  FMUL.FTZ R135, R125, R9 ;  /* 0x000000097d877220 */ /* 0x000fce0000410000 */
[----:B------:R1:W0:Y:S01]  /*5ff0*/  MUFU.COS R140, R138 ;  /* 0x0000008a008c7308 */ /* 0x0002220000000000 */
[----:B----4-:R-:W-:-:S07]  /*6000*/  FMUL.FTZ R122, R12, UR12 ;  /* 0x0000000c0c7a7c20 */ /* 0x010fce0008410000 */
[----:B------:R-:W-:Y:S01]  /*6010*/  MUFU.SIN R137, R130 ;  /* 0x0000008200897308 */ /* 0x000fe20000000400 */
[----:B-1----:R-:W-:-:S07]  /*6020*/  FMUL.FTZ R138, R8, UR12 ;  /* 0x0000000c088a7c20 */ /* 0x002fce0008410000 */
[----:B------:R1:W4:Y:S01]  /*6030*/  MUFU.COS R132, R130 ;  /* 0x0000008200847308 */ /* 0x0003220000000000 */
[----:B------:R-:W-:Y:S01]  /*6040*/  FMUL.RZ R138, R138, 0.15915493667125701904 ;  /* 0x3e22f9838a8a7820 */ /* 0x000fe2000040c000 */
[----:B-1----:R-:W-:-:S06]  /*6050*/  FMUL.FTZ R130, R10, UR12 ;  /* 0x0000000c0a827c20 */ /* 0x002fcc0008410000 */
[----:B------:R-:W2:Y:S01]  /*6060*/  MUFU.EX2 R147, R147 ;  /* 0x0000009300937308 */ /* 0x000ea20000000800 */
[----:B------:R-:W-:-:S03]  /*6070*/  FMUL.RZ R130, R130, 0.15915493667125701904 ;  /* 0x3e22f98382827820 */ /* 0x000fc6000040c000 */
[----:B------:R-:W0:Y:S01]  /*6080*/  MUFU.EX2 R143, R143 ;  /* 0x0000008f008f7308 */ /* 0x000e220000000800 */
[C---:B-----5:R-:W-:Y:S01]  /*6090*/  FMUL.FTZ R148, R149.reuse, R148 ;  /* 0x0000009495947220 */ /* 0x060fe20000410000 */
[----:B------:R-:W-:Y:S02]  /*60a0*/  FMUL.FTZ R149, R149, R118 ;  /* 0x0000007695957220 */ /* 0x000fe40000410000 */
[----:B------:R1:W-:Y:S01]  /*60b0*/  MUFU.EX2 R139, R131 ;  /* 0x00000083008b7308 */ /* 0x0003e20000000800 */
[----:B------:R-:W-:Y:S01]  /*60c0*/  FMUL.RZ R122, R122, 0.15915493667125701904 ;  /* 0x3e22f9837a7a7820 */ /* 0x000fe2000040c000 */
[----:B------:R-:W-:Y:S02]  /*60d0*/  FMUL.FTZ R118, R13, UR12 ;  /* 0x0000000c0d767c20 */ /* 0x000fe40008410000 */
[----:B------:R-:W-:Y:S01]  /*60e0*/  MUFU.SIN R113, R138 ;  /* 0x0000008a00717308 */ /* 0x000fe20000000400 */
[----:B------:R-:W5:Y:S01]  /*60f0*/  S2R R161, SR_TID.X ;  /* 0x0000000000a17919 */ /* 0x000f620000002100 */
[----:B-1----:R-:W-:-:S06]  /*6100*/  FMUL.FTZ R131, R125, R10 ;  /* 0x0000000a7d837220 */ /* 0x002fcc0000410000 */
[----:B------:R-:W-:Y:S01]  /*6110*/  MUFU.SIN R112, R130 ;  /* 0x0000008200707308 */ /* 0x000fe20000000400 */
[C---:B---3--:R-:W-:Y:S01]  /*6120*/  FMUL.FTZ R152, R154.reuse, R152 ;  /* 0x000000989a987220 */ /* 0x048fe20000410000 */
[----:B------:R-:W-:Y:S01]  /*6130*/  FMUL.FTZ R123, R125, R12 ;  /* 0x0000000c7d7b7220 */ /* 0x000fe20000410000 */
[----:B------:R-:W-:Y:S01]  /*6140*/  FMUL.FTZ R154, R154, R141 ;  /* 0x0000008d9a9a7220 */ /* 0x000fe20000410000 */
[----:B------:R-:W-:-:S04]  /*6150*/  FMUL.RZ R118, R118, 0.15915493667125701904 ;  /* 0x3e22f98376767820 */ /* 0x000fc8000040c000 */
[----:B------:R-:W1:Y:S01]  /*6160*/  MUFU.COS R138, R138 ;  /* 0x0000008a008a7308 */ /* 0x000e620000000000 */
[----:B--2---:R-:W-:-:S07]  /*6170*/  FMUL.FTZ R146, R147, R146 ;  /* 0x0000009293927220 */ /* 0x004fce0000410000 */
[----:B------:R-:W2:Y:S01]  /*6180*/  MUFU.COS R130, R130 ;  /* 0x0000008200827308 */ /* 0x000ea20000000000 */
[----:B------:R-:W-:Y:S01]  /*6190*/  FMUL.FTZ R119, R125, R13 ;  /* 0x0000000d7d777220 */ /* 0x000fe20000410000 */
[----:B------:R-:W-:-:S06]  /*61a0*/  FMUL.FTZ R147, R147, R77 ;  /* 0x0000004d93937220 */ /* 0x000fcc0000410000 */
[----:B------:R-:W4:Y:S04]  /*61b0*/  MUFU.EX2 R135, R135 ;  /* 0x0000008700877308 */ /* 0x000f280000000800 */
[----:B------:R-:W2:Y:S04]  /*61c0*/  MUFU.EX2 R131, R131 ;  /* 0x0000008300837308 */ /* 0x000ea80000000800 */
[----:B------:R-:W-:Y:S01]  /*61d0*/  MUFU.SIN R141, R122 ;  /* 0x0000007a008d7308 */ /* 0x000fe20000000400 */
[C---:B0-----:R-:W-:Y:S01]  /*61e0*/  FMUL.FTZ R140, R143.reuse, R140 ;  /* 0x0000008c8f8c7220 */ /* 0x041fe20000410000 */
[----:B------:R-:W-:-:S06]  /*61f0*/  FMUL.FTZ R143, R143, R144 ;  /* 0x000000908f8f7220 */ /* 0x000fcc0000410000 */
[----:B------:R-:W0:Y:S01]  /*6200*/  MUFU.COS R122, R122 ;  /* 0x0000007a007a7308 */ /* 0x000e220000000000 */
[----:B------:R-:W-:Y:S01]  /*6210*/  FMUL.FTZ R144, R14, UR12 ;  /* 0x0000000c0e907c20 */ /* 0x000fe20008410000 */
[----:B------:R-:W-:-:S06]  /*6220*/  FMUL.FTZ R153, R2, UR12 ;  /* 0x0000000c02997c20 */ /* 0x000fcc0008410000 */
[----:B------:R-:W-:Y:S01]  /*6230*/  MUFU.SIN R77, R118 ;  /* 0x00000076004d7308 */ /* 0x000fe20000000400 */
[----:B------:R-:W-:Y:S01]  /*6240*/  FMUL.RZ R144, R144, 0.15915493667125701904 ;  /* 0x3e22f98390907820 */ /* 0x000fe2000040c000 */
[----:B----4-:R-:W-:-:S06]  /*6250*/  FMUL.FTZ R132, R135, R132 ;  /* 0x0000008487847220 */ /* 0x010fcc0000410000 */
[----:B------:R-:W0:Y:S04]  /*6260*/  MUFU.EX2 R123, R123 ;  /* 0x0000007b007b7308 */ /* 0x000e280000000800 */
[----:B------:R-:W3:Y:S01]  /*6270*/  MUFU.COS R118, R118 ;  /* 0x0000007600767308 */ /* 0x000ee20000000000 */
[----:B------:R-:W-:Y:S01]  /*6280*/  FMUL.FTZ R135, R135, R137 ;  /* 0x0000008987877220 */ /* 0x000fe20000410000 */
[----:B-1----:R-:W-:Y:S01]  /*6290*/  FMUL.FTZ R138, R139, R138 ;  /* 0x0000008a8b8a7220 */ /* 0x002fe20000410000 */
[----:B--2---:R-:W-:Y:S01]  /*62a0*/  FMUL.FTZ R130, R131, R130 ;  /* 0x0000008283827220 */ /* 0x004fe20000410000 */
[----:B------:R-:W-:-:S04]  /*62b0*/  FMUL.FTZ R137, R125, R14 ;  /* 0x0000000e7d897220 */ /* 0x000fc80000410000 */
[----:B------:R-:W3:Y:S01]  /*62c0*/  MUFU.EX2 R119, R119 ;  /* 0x0000007700777308 */ /* 0x000ee20000000800 */
[----:B------:R-:W-:Y:S01]  /*62d0*/  FMUL.RZ R153, R153, 0.15915493667125701904 ;  /* 0x3e22f98399997820 */ /* 0x000fe2000040c000 */
[----:B------:R-:W-:Y:S01]  /*62e0*/  FMUL.FTZ R139, R139, R113 ;  /* 0x000000718b8b7220 */ /* 0x000fe20000410000 */
[----:B------:R-:W-:Y:S01]  /*62f0*/  FMUL.FTZ R131, R131, R112 ;  /* 0x0000007083837220 */ /* 0x000fe20000410000 */
[----:B------:R-:W-:Y:S01]  /*6300*/  MUFU.SIN R113, R144 ;  /* 0x0000009000717308 */ /* 0x000fe20000000400 */
[----:B------:R-:W-:Y:S01]  /*6310*/  FMUL.FTZ R155, R125, R2 ;  /* 0x000000027d9b7220 */ /* 0x000fe20000410000 */
[----:B------:R-:W-:Y:S01]  /*6320*/  FMUL.FTZ R150, R4, UR12 ;  /* 0x0000000c04967c20 */ /* 0x000fe20008410000 */
[----:B0-----:R-:W-:-:S05]  /*6330*/  FMUL.FTZ R122, R123, R122 ;  /* 0x0000007a7b7a7220 */ /* 0x001fca0000410000 */
[----:B------:R-:W0:Y:S01]  /*6340*/  MUFU.COS R112, R144 ;  /* 0x0000009000707308 */ /* 0x000e220000000000 */
[----:B------:R-:W-:Y:S01]  /*6350*/  FMUL.FTZ R123, R123, R141 ;  /* 0x0000008d7b7b7220 */ /* 0x000fe20000410000 */
[----:B------:R-:W-:Y:S01]  /*6360*/  FMUL.FTZ R141, R125, R15 ;  /* 0x0000000f7d8d7220 */ /* 0x000fe20000410000 */
[----:B------:R-:W-:Y:S01]  /*6370*/  FMUL.RZ R150, R150, 0.15915493667125701904 ;  /* 0x3e22f98396967820 */ /* 0x000fe2000040c000 */
[----:B---3--:R-:W-:-:S04]  /*6380*/  FMUL.FTZ R118, R119, R118 ;  /* 0x0000007677767220 */ /* 0x008fc80000410000 */
[----:B------:R-:W-:Y:S01]  /*6390*/  MUFU.SIN R156, R153 ;  /* 0x00000099009c7308 */ /* 0x000fe20000000400 */
[----:B------:R-:W-:-:S07]  /*63a0*/  FMUL.FTZ R119, R119, R77 ;  /* 0x0000004d77777220 */ /* 0x000fce0000410000 */
[----:B------:R-:W0:Y:S04]  /*63b0*/  MUFU.EX2 R137, R137 ;  /* 0x0000008900897308 */ /* 0x000e280000000800 */
[----:B------:R-:W1:Y:S01]  /*63c0*/  MUFU.COS R153, R153 ;  /* 0x0000009900997308 */ /* 0x000e620000000000 */
[----:B------:R5:W-:Y:S07]  /*63d0*/  STS [R0+0x2800], R136 ;  /* 0x0028008800007388 */ /* 0x000bee0000000800 */
[----:B------:R-:W1:Y:S04]  /*63e0*/  MUFU.EX2 R155, R155 ;  /* 0x0000009b009b7308 */ /* 0x000e680000000800 */
[----:B------:R2:W3:Y:S01]  /*63f0*/  MUFU.EX2 R77, R141 ;  /* 0x0000008d004d7308 */ /* 0x0004e20000000800 */
[----:B-----5:R-:W-:-:S03]  /*6400*/  SHF.L.U32 R0, R161, 0x4, RZ ;  /* 0x00000004a1007819 */ /* 0x020fc600000006ff */
[----:B------:R-:W-:Y:S01]  /*6410*/  MUFU.SIN R145, R150 ;  /* 0x0000009600917308 */ /* 0x000fe20000000400 */
[----:B--2---:R-:W-:-:S07]  /*6420*/  FMUL.FTZ R141, R15, UR12 ;  /* 0x0000000c0f8d7c20 */ /* 0x004fce0008410000 */
[----:B------:R-:W2:Y:S01]  /*6430*/  MUFU.COS R150, R150 ;  /* 0x0000009600967308 */ /* 0x000ea20000000000 */
[----:B------:R-:W-:Y:S01]  /*6440*/  FMUL.RZ R141, R141, 0.15915493667125701904 ;  /* 0x3e22f9838d8d7820 */ /* 0x000fe2000040c000 */
[----:B------:R-:W-:Y:S01]  /*6450*/  UIMAD UR13, UR6, -0x400, UR15 ;  /* 0xfffffc00060d78a4 */ /* 0x000fe2000f8e020f */
[----:B------:R-:W-:Y:S01]  /*6460*/  IADD3 R136, PT, PT, R0, 0x1, RZ ;  /* 0x0000000100887810 */ /* 0x000fe20007ffe0ff */
[C---:B0-----:R-:W-:Y:S01]  /*6470*/  FMUL.FTZ R112, R137.reuse, R112 ;  /* 0x0000007089707220 */ /* 0x041fe20000410000 */
[----:B------:R-:W-:-:S03]  /*6480*/  FMUL.FTZ R113, R137, R113 ;  /* 0x0000007189717220 */ /* 0x000fc60000410000 */
[----:B------:R-:W3:Y:S01]  /*6490*/  MUFU.COS R137, R141 ;  /* 0x0000008d00897308 */ /* 0x000ee20000000000 */
[----:B------:R-:W-:Y:S01]  /*64a0*/  ISETP.GE.U32.AND P2, PT, R136, UR13, PT ;  /* 0x0000000d88007c0c */ /* 0x000fe2000bf46070 */
[C---:B-1----:R-:W-:Y:S01]  /*64b0*/  FMUL.FTZ R153, R155.reuse, R153 ;  /* 0x000000999b997220 */ /* 0x042fe20000410000 */
[----:B------:R-:W-:Y:S01]  /*64c0*/  FMUL.FTZ R155, R155, R156 ;  /* 0x0000009c9b9b7220 */ /* 0x000fe20000410000 */
[----:B------:R-:W-:-:S04]  /*64d0*/  ISETP.GE.U32.AND P1, PT, R0, UR13, PT ;  /* 0x0000000d00007c0c */ /* 0x000fc8000bf26070 */
[----:B------:R0:W1:Y:S01]  /*64e0*/  MUFU.SIN R136, R141 ;  /* 0x0000008d00887308 */ /* 0x0000620000000400 */
[----:B------:R-:W-:Y:S02]  /*64f0*/  FSEL R155, R155, RZ, !P1 ;  /* 0x000000ff9b9b7208 */ /* 0x000fe40004800000 */
[----:B------:R-:W-:Y:S01]  /*6500*/  FSEL R154, R154, RZ, !P2 ;  /* 0x000000ff9a9a7208 */ /* 0x000fe20005000000 */
[C---:B--2---:R-:W-:Y:S01]  /*6510*/  FMUL.FTZ R150, R151.reuse, R150 ;  /* 0x0000009697967220 */ /* 0x044fe20000410000 */
[C---:B0-----:R-:W-:Y:S01]  /*6520*/  IADD3 R141, PT, PT, R0.reuse, 0x2, RZ ;  /* 0x00000002008d7810 */ /* 0x041fe20007ffe0ff */
[----:B------:R-:W-:Y:S01]  /*6530*/  FMUL.FTZ R151, R151, R145 ;  /* 0x0000009197977220 */ /* 0x000fe20000410000 */
[----:B------:R-:W-:Y:S02]  /*6540*/  FSEL R153, R153, 1, !P1 ;  /* 0x3f80000099997808 */ /* 0x000fe40004800000 */
[----:B------:R-:W-:Y:S02]  /*6550*/  ISETP.GE.U32.AND P3, PT, R141, UR13, PT ;  /* 0x0000000d8d007c0c */ /* 0x000fe4000bf66070 */
[----:B------:R-:W-:Y:S01]  /*6560*/  IADD3 R141, PT, PT, R0, 0x3, RZ ;  /* 0x00000003008d7810 */ /* 0x000fe20007ffe0ff */
[----:B------:R0:W-:Y:S01]  /*6570*/  STS [R107+0x2880], R106 ;  /* 0x0028806a6b007388 */ /* 0x0001e20000000800 */
[----:B------:R-:W-:-:S02]  /*6580*/  FSEL R152, R152, 1, !P2 ;  /* 0x3f80000098987808 */ /* 0x000fc40005000000 */
[----:B------:R-:W-:Y:S01]  /*6590*/  ISETP.GE.U32.AND P4, PT, R141, UR13, PT ;  /* 0x0000000d8d007c0c */ /* 0x000fe2000bf86070 */
[-C--:B------:R-:W-:Y:S01]  /*65a0*/  FMUL.FTZ R141, R153, R154.reuse ;  /* 0x0000009a998d7220 */ /* 0x080fe20000410000 */
[----:B------:R-:W-:Y:S01]  /*65b0*/  FSEL R151, R151, RZ, !P3 ;  /* 0x000000ff97977208 */ /* 0x000fe20005800000 */
[----:B0-----:R-:W-:Y:S01]  /*65c0*/  FMUL.FTZ R107, R155, R154 ;  /* 0x0000009a9b6b7220 */ /* 0x001fe20000410000 */
[----:B---3--:R-:W-:Y:S01]  /*65d0*/  FMUL.FTZ R106, R77, R137 ;  /* 0x000000894d6a7220 */ /* 0x008fe20000410000 */
[-C--:B------:R-:W-:Y:S02]  /*65e0*/  FFMA.FTZ R141, R155, R152.reuse, R141 ;  /* 0x000000989b8d7223 */ /* 0x080fe4000001008d */
[----:B------:R-:W-:Y:S01]  /*65f0*/  FFMA.FTZ R137, R153, R152, -R107 ;  /* 0x0000009899897223 */ /* 0x000fe2000001086b */
[----:B-1----:R-:W-:Y:S01]  /*6600*/  FMUL.FTZ R107, R77, R136 ;  /* 0x000000884d6b7220 */ /* 0x002fe20000410000 */
[----:B------:R-:W-:Y:S02]  /*6610*/  FSEL R150, R150, 1, !P3 ;  /* 0x3f80000096967808 */ /* 0x000fe40005800000 */
[C---:B------:R-:W-:Y:S01]  /*6620*/  FMUL.FTZ R136, R151.reuse, R137 ;  /* 0x0000008997887220 */ /* 0x040fe20000410000 */
[----:B------:R-:W-:Y:S01]  /*6630*/  FMUL.FTZ R77, R151, R141 ;  /* 0x0000008d974d7220 */ /* 0x000fe20000410000 */
[----:B------:R-:W-:-:S02]  /*6640*/  FSEL R149, R149, RZ, !P4 ;  /* 0x000000ff95957208 */ /* 0x000fc40006000000 */
[C---:B------:R-:W-:Y:S01]  /*6650*/  FFMA.FTZ R136, R150.reuse, R141, R136 ;  /* 0x0000008d96887223 */ /* 0x040fe20000010088 */
[----:B------:R-:W-:Y:S01]  /*6660*/  FFMA.FTZ R137, R150, R137, -R77 ;  /* 0x0000008996897223 */ /* 0x000fe2000001084d */
[----:B------:R-:W-:Y:S02]  /*6670*/  IADD3 R77, PT, PT, R0, 0x4, RZ ;  /* 0x00000004004d7810 */ /* 0x000fe40007ffe0ff */
[----:B------:R-:W-:Y:S01]  /*6680*/  FSEL R148, R148, 1, !P4 ;  /* 0x3f80000094947808 */ /* 0x000fe20006000000 */
[----:B------:R-:W-:Y:S01]  /*6690*/  FMUL.FTZ R141, R149, R136 ;  /* 0x00000088958d7220 */ /* 0x000fe20000410000 */
[----:B------:R-:W-:Y:S01]  /*66a0*/  ISETP.GE.U32.AND P0, PT, R77, UR13, PT ;  /* 0x0000000d4d007c0c */ /* 0x000fe2000bf06070 */
[----:B------:R-:W-:Y:S02]  /*66b0*/  FMUL.FTZ R126, R11, UR12 ;  /* 0x0000000c0b7e7c20 */ /* 0x000fe40008410000 */
[-C--:B------:R-:W-:Y:S01]  /*66c0*/  FFMA.FTZ R77, R148, R137.reuse, -R141 ;  /* 0x00000089944d7223 */ /* 0x080fe2000001088d */
[----:B------:R-:W-:Y:S01]  /*66d0*/  FMUL.FTZ R141, R149, R137 ;  /* 0x00000089958d7220 */ /* 0x000fe20000410000 */
[----:B------:R-:W-:Y:S01]  /*66e0*/  FSEL R147, R147, RZ, !P0 ;  /* 0x000000ff93937208 */ /* 0x000fe20004000000 */
[----:B------:R-:W-:-:S02]  /*66f0*/  FMUL.RZ R126, R126, 0.15915493667125701904 ;  /* 0x3e22f9837e7e7820 */ /* 0x000fc4000040c000 */
[----:B------:R-:W-:Y:S01]  /*6700*/  FFMA.FTZ R141, R148, R136, R141 ;  /* 0x00000088948d7223 */ /* 0x000fe2000001008d */
[----:B------:R-:W-:Y:S01]  /*6710*/  FMUL.FTZ R137, R16, UR12 ;  /* 0x0000000c10897c20 */ /* 0x000fe20008410000 */
[----:B------:R0:W-:Y:S01]  /*6720*/  STS [R100+0x2900], R128 ;  /* 0x0029008064007388 */ /* 0x0001e20000000800 */
[----:B------:R-:W-:Y:S01]  /*6730*/  FMUL.FTZ R127, R125, R11 ;  /* 0x0000000b7d7f7220 */ /* 0x000fe20000410000 */
[----:B------:R-:W-:Y:S01]  /*6740*/  FSEL R146, R146, 1, !P0 ;  /* 0x3f80000092927808 */ /* 0x000fe20004000000 */
[----:B------:R-:W-:Y:S01]  /*6750*/  MUFU.SIN R142, R126 ;  /* 0x0000007e008e7308 */ /* 0x000fe20000000400 */
[----:B------:R-:W-:Y:S01]  /*6760*/  FMUL.RZ R137, R137, 0.15915493667125701904 ;  /* 0x3e22f98389897820 */ /* 0x000fe2000040c000 */
[C---:B0-----:R-:W-:Y:S01]  /*6770*/  FMUL.FTZ R100, R147.reuse, R141 ;  /* 0x0000008d93647220 */ /* 0x041fe20000410000 */
[----:B------:R-:W-:-:S05]  /*6780*/  FMUL.FTZ R128, R147, R77 ;  /* 0x0000004d93807220 */ /* 0x000fca0000410000 */
[----:B------:R-:W0:Y:S01]  /*6790*/  MUFU.COS R126, R126 ;  /* 0x0000007e007e7308 */ /* 0x000e220000000000 */
[C---:B------:R-:W-:Y:S01]  /*67a0*/  FFMA.FTZ R77, R146.reuse, R77, -R100 ;  /* 0x0000004d924d7223 */ /* 0x040fe20000010864 */
[----:B------:R-:W-:Y:S01]  /*67b0*/  FFMA.FTZ R128, R146, R141, R128 ;  /* 0x0000008d92807223 */ /* 0x000fe20000010080 */
[----:B------:R-:W-:Y:S01]  /*67c0*/  FMUL.FTZ R141, R125, R16 ;  /* 0x000000107d8d7220 */ /* 0x000fe20000410000 */
[----:B------:R-:W-:-:S04]  /*67d0*/  FMUL.FTZ R144, R61, R133 ;  /* 0x000000853d907220 */ /* 0x000fc80000410000 */
[----:B------:R-:W0:Y:S04]  /*67e0*/  MUFU.EX2 R127, R127 ;  /* 0x0000007f007f7308 */ /* 0x000e280000000800 */
[----:B------:R-:W-:Y:S01]  /*67f0*/  MUFU.SIN R136, R137 ;  /* 0x0000008900887308 */ /* 0x000fe20000000400 */
[----:B------:R-:W-:-:S07]  /*6800*/  FMUL.FTZ R134, R61, R134 ;  /* 0x000000863d867220 */ /* 0x000fce0000410000 */
[----:B------:R1:W2:Y:S01]  /*6810*/  MUFU.COS R100, R137 ;  /* 0x0000008900647308 */ /* 0x0002a20000000000 */
[----:B------:R-:W-:Y:S02]  /*6820*/  FSEL R145, R134, RZ, !P1 ;  /* 0x000000ff86917208 */ /* 0x000fe40004800000 */
[----:B------:R-:W-:-:S05]  /*6830*/  FSEL R144, R144, RZ, !P1 ;  /* 0x000000ff90907208 */ /* 0x000fca0004800000 */
[----:B------:R3:W2:Y:S01]  /*6840*/  MUFU.EX2 R133, R141 ;  /* 0x0000008d00857308 */ /* 0x0006a20000000800 */
[----:B-1----:R-:W-:Y:S01]  /*6850*/  IADD3 R137, PT, PT, R0, 0x5, RZ ;  /* 0x0000000500897810 */ /* 0x002fe20007ffe0ff */
[----:B------:R-:W-:-:S03]  /*6860*/  FMUL.FTZ R129, R60, R129 ;  /* 0x000000813c817220 */ /* 0x000fc60000410000 */
[----:B------:R-:W-:Y:S01]  /*6870*/  ISETP.GE.U32.AND P1, PT, R137, UR13, PT ;  /* 0x0000000d89007c0c */ /* 0x000fe2000bf26070 */
[----:B0-----:R-:W-:Y:S01]  /*6880*/  FMUL.FTZ R126, R127, R126 ;  /* 0x0000007e7f7e7220 */ /* 0x001fe20000410000 */
[----:B---3--:R-:W-:Y:S01]  /*6890*/  FMUL.FTZ R141, R60, R101 ;  /* 0x000000653c8d7220 */ /* 0x008fe20000410000 */
[----:B------:R-:W-:Y:S01]  /*68a0*/  VIADD R101, R0, 0x6 ;  /* 0x0000000600657836 */ /* 0x000fe20000000000 */
[----:B------:R-:W-:Y:S01]  /*68b0*/  FSEL R143, R143, RZ, !P1 ;  /* 0x000000ff8f8f7208 */ /* 0x000fe20004800000 */
[----:B------:R-:W-:Y:S01]  /*68c0*/  FMUL.FTZ R127, R127, R142 ;  /* 0x0000008e7f7f7220 */ /* 0x000fe20000410000 */
[----:B------:R-:W-:Y:S02]  /*68d0*/  FSEL R142, R129, RZ, !P2 ;  /* 0x000000ff818e7208 */ /* 0x000fe40005000000 */
[----:B------:R-:W-:Y:S01]  /*68e0*/  FSEL R141, R141, RZ, !P2 ;  /* 0x000000ff8d8d7208 */ /* 0x000fe20005000000 */
[----:B--2---:R-:W-:Y:S01]  /*68f0*/  FMUL.FTZ R100, R133, R100 ;  /* 0x0000006485647220 */ /* 0x004fe20000410000 */
[----:B------:R-:W-:Y:S01]  /*6900*/  ISETP.GE.U32.AND P2, PT, R101, UR13, PT ;  /* 0x0000000d65007c0c */ /* 0x000fe2000bf46070 */
[----:B------:R-:W-:Y:S01]  /*6910*/  FMUL.FTZ R101, R133, R136 ;  /* 0x0000008885657220 */ /* 0x000fe20000410000 */
[----:B------:R-:W-:Y:S01]  /*6920*/  FSEL R140, R140, 1, !P1 ;  /* 0x3f8000008c8c7808 */ /* 0x000fe20004800000 */
[C---:B------:R-:W-:Y:S01]  /*6930*/  FMUL.FTZ R133, R143.reuse, R77 ;  /* 0x0000004d8f857220 */ /* 0x040fe20000410000 */
[----:B------:R-:W-:Y:S01]  /*6940*/  FMUL.FTZ R129, R143, R128 ;  /* 0x000000808f817220 */ /* 0x000fe20000410000 */
[----:B------:R-:W-:-:S02]  /*6950*/  FSEL R139, R139, RZ, !P2 ;  /* 0x000000ff8b8b7208 */ /* 0x000fc40005000000 */
[C---:B------:R-:W-:Y:S01]  /*6960*/  FFMA.FTZ R133, R140.reuse, R128, R133 ;  /* 0x000000808c857223 */ /* 0x040fe20000010085 */
[----:B------:R-:W-:Y:S01]  /*6970*/  FFMA.FTZ R129, R140, R77, -R129 ;  /* 0x0000004d8c817223 */ /* 0x000fe20000010881 */
[----:B------:R-:W-:Y:S01]  /*6980*/  FSEL R138, R138, 1, !P2 ;  /* 0x3f8000008a8a7808 */ /* 0x000fe20005000000 */
[----:B------:R-:W-:Y:S01]  /*6990*/  FMUL.FTZ R77, R125, R18 ;  /* 0x000000127d4d7220 */ /* 0x000fe20000410000 */
[C---:B------:R-:W-:Y:S01]  /*69a0*/  FMUL.FTZ R128, R139.reuse, R133 ;  /* 0x000000858b807220 */ /* 0x040fe20000410000 */
[----:B------:R-:W-:Y:S01]  /*69b0*/  FMUL.FTZ R125, R18, UR12 ;  /* 0x0000000c127d7c20 */ /* 0x000fe20008410000 */
[----:B------:R-:W-:Y:S01]  /*69c0*/  FMUL.FTZ R134, R139, R129 ;  /* 0x000000818b867220 */ /* 0x000fe20000410000 */
[C---:B------:R-:W-:Y:S01]  /*69d0*/  FMUL.FTZ R137, R59.reuse, R121 ;  /* 0x000000793b897220 */ /* 0x040fe20000410000 */
[----:B------:R-:W-:Y:S01]  /*69e0*/  FFMA.FTZ R128, R138, R129, -R128 ;  /* 0x000000818a807223 */ /* 0x000fe20000010880 */
[----:B------:R-:W-:Y:S01]  /*69f0*/  FMUL.FTZ R136, R59, R124 ;  /* 0x0000007c3b887220 */ /* 0x000fe20000410000 */
[----:B------:R-:W-:Y:S01]  /*6a00*/  FMUL.RZ R129, R125, 0.15915493667125701904 ;  /* 0x3e22f9837d817820 */ /* 0x000fe2000040c000 */
[----:B------:R-:W-:-:S02]  /*6a10*/  IADD3 R124, PT, PT, R0, 0x7, RZ ;  /* 0x00000007007c7810 */ /* 0x000fc40007ffe0ff */
[----:B------:R-:W-:Y:S01]  /*6a20*/  FSEL R137, R137, RZ, !P3 ;  /* 0x000000ff89897208 */ /* 0x000fe20005800000 */
[----:B------:R-:W0:Y:S01]  /*6a30*/  MUFU.SIN R121, R129 ;  /* 0x0000008100797308 */ /* 0x000e220000000400 */
[----:B------:R-:W-:Y:S02]  /*6a40*/  FSEL R136, R136, RZ, !P3 ;  /* 0x000000ff88887208 */ /* 0x000fe40005800000 */
[----:B------:R-:W-:Y:S01]  /*6a50*/  ISETP.GE.U32.AND P3, PT, R124, UR13, PT ;  /* 0x0000000d7c007c0c */ /* 0x000fe2000bf66070 */
[C---:B------:R-:W-:Y:S01]  /*6a60*/  FMUL.FTZ R95, R58.reuse, R95 ;  /* 0x0000005f3a5f7220 */ /* 0x040fe20000410000 */
[----:B------:R-:W-:-:S03]  /*6a70*/  FMUL.FTZ R94, R58, R94 ;  /* 0x0000005e3a5e7220 */ /* 0x000fc60000410000 */
[----:B------:R1:W2:Y:S01]  /*6a80*/  MUFU.COS R124, R129 ;  /* 0x00000081007c7308 */ /* 0x0002a20000000000 */
[----:B------:R-:W-:Y:S01]  /*6a90*/  FSEL R135, R135, RZ, !P3 ;  /* 0x000000ff87877208 */ /* 0x000fe20005800000 */
[----:B------:R-:W-:Y:S01]  /*6aa0*/  FFMA.FTZ R125, R138, R133, R134 ;  /* 0x000000858a7d7223 */ /* 0x000fe20000010086 */
[----:B------:R-:W-:-:S05]  /*6ab0*/  FSEL R134, R95, RZ, !P4 ;  /* 0x000000ff5f867208 */ /* 0x000fca0006000000 */
[----:B------:R-:W0:Y:S01]  /*6ac0*/  MUFU.EX2 R77, R77 ;  /* 0x0000004d004d7308 */ /* 0x000e220000000800 */
[----:B-1----:R-:W-:Y:S02]  /*6ad0*/  IADD3 R129, PT, PT, R0, 0x8, RZ ;  /* 0x0000000800817810 */ /* 0x002fe40007ffe0ff */
        /* <DEDUP_REMOVED lines=8> */
[----:B0-----:R-:W-:Y:S01]  /*6b60*/  FMUL.FTZ R95, R77, R121 ;  /* 0x000000794d5f7220 */ /* 0x001fe20000410000 */
[----:B------:R-:W-:Y:S01]  /*6b70*/  FSEL R130, R130, 1, !P4 ;  /* 0x3f80000082827808 */ /* 0x000fe20006000000 */
[----:B------:R-:W-:Y:S01]  /*6b80*/  FMUL.FTZ R121, R131, R128 ;  /* 0x0000008083797220 */ /* 0x000fe20000410000 */
[----:B--2---:R-:W-:Y:S01]  /*6b90*/  FMUL.FTZ R94, R77, R124 ;  /* 0x0000007c4d5e7220 */ /* 0x004fe20000410000 */
[-C--:B------:R-:W-:Y:S01]  /*6ba0*/  FMUL.FTZ R124, R144, R154.reuse ;  /* 0x0000009a907c7220 */ /* 0x080fe20000410000 */
[-C--:B------:R-:W-:Y:S01]  /*6bb0*/  FMUL.FTZ R77, R131, R125.reuse ;  /* 0x0000007d834d7220 */ /* 0x080fe20000410000 */
[----:B------:R-:W-:Y:S01]  /*6bc0*/  FFMA.FTZ R125, R130, R125, R121 ;  /* 0x0000007d827d7223 */ /* 0x000fe20000010079 */
[C---:B------:R-:W-:Y:S01]  /*6bd0*/  FMUL.FTZ R121, R145.reuse, R154 ;  /* 0x0000009a91797220 */ /* 0x040fe20000410000 */
[----:B------:R-:W-:-:S03]  /*6be0*/  FFMA.FTZ R124, R145, R152, R124 ;  /* 0x00000098917c7223 */ /* 0x000fc6000001007c */
[----:B------:R-:W-:Y:S01]  /*6bf0*/  FFMA.FTZ R121, R144, R152, -R121 ;  /* 0x0000009890797223 */ /* 0x000fe20000010879 */
[----:B------:R-:W-:-:S03]  /*6c00*/  FADD.FTZ R124, R142, R124 ;  /* 0x0000007c8e7c7221 */ /* 0x000fc60000010000 */
[----:B------:R-:W-:Y:S01]  /*6c10*/  FADD.FTZ R121, R141, R121 ;  /* 0x000000798d797221 */ /* 0x000fe20000010000 */
[C---:B------:R-:W-:Y:S01]  /*6c20*/  FMUL.FTZ R129, R151.reuse, R124 ;  /* 0x0000007c97817220 */ /* 0x040fe20000410000 */
[----:B------:R-:W-:Y:S02]  /*6c30*/  FFMA.FTZ R77, R130, R128, -R77 ;  /* 0x00000080824d7223 */ /* 0x000fe4000001084d */
[-C--:B------:R-:W-:Y:S01]  /*6c40*/  FMUL.FTZ R128, R151, R121.reuse ;  /* 0x0000007997807220 */ /* 0x080fe20000410000 */
[----:B------:R-:W-:Y:S01]  /*6c50*/  FFMA.FTZ R121, R150, R121, -R129 ;  /* 0x0000007996797223 */ /* 0x000fe20000010881 */
[C---:B------:R-:W-:Y:S01]  /*6c60*/  FMUL.FTZ R129, R57.reuse, R117 ;  /* 0x0000007539817220 */ /* 0x040fe20000410000 */
[----:B------:R-:W-:Y:S01]  /*6c70*/  FMUL.FTZ R120, R57, R120 ;  /* 0x0000007839787220 */ /* 0x000fe20000410000 */
[----:B------:R-:W-:Y:S01]  /*6c80*/  IADD3 R117, PT, PT, R0, 0x9, RZ ;  /* 0x0000000900757810 */ /* 0x000fe20007ffe0ff */
[----:B------:R-:W-:Y:S02]  /*6c90*/  FFMA.FTZ R124, R150, R124, R128 ;  /* 0x0000007c967c7223 */ /* 0x000fe40000010080 */
[----:B------:R-:W-:-:S02]  /*6ca0*/  FSEL R129, R129, RZ, !P0 ;  /* 0x000000ff81817208 */ /* 0x000fc40004000000 */
[----:B------:R-:W-:Y:S02]  /*6cb0*/  FSEL R128, R120, RZ, !P0 ;  /* 0x000000ff78807208 */ /* 0x000fe40004000000 */
[----:B------:R-:W-:Y:S01]  /*6cc0*/  ISETP.GE.U32.AND P0, PT, R117, UR13, PT ;  /* 0x0000000d75007c0c */ /* 0x000fe2000bf06070 */
[----:B------:R-:W-:Y:S01]  /*6cd0*/  FADD.FTZ R117, R137, R124 ;  /* 0x0000007c89757221 */ /* 0x000fe20000010000 */
[----:B------:R-:W-:-:S03]  /*6ce0*/  FADD.FTZ R121, R136, R121 ;  /* 0x0000007988797221 */ /* 0x000fc60000010000 */
[C---:B------:R-:W-:Y:S01]  /*6cf0*/  FMUL.FTZ R120, R149.reuse, R117 ;  /* 0x0000007595787220 */ /* 0x040fe20000410000 */
[-C--:B------:R-:W-:Y:S01]  /*6d00*/  FMUL.FTZ R124, R149, R121.reuse ;  /* 0x00000079957c7220 */ /* 0x080fe20000410000 */
[----:B------:R-:W-:Y:S02]  /*6d10*/  FSEL R127, R127, RZ, !P0 ;  /* 0x000000ff7f7f7208 */ /* 0x000fe40004000000 */
[C---:B------:R-:W-:Y:S01]  /*6d20*/  FFMA.FTZ R120, R148.reuse, R121, -R120 ;  /* 0x0000007994787223 */ /* 0x040fe20000010878 */
[----:B------:R-:W-:Y:S01]  /*6d30*/  FFMA.FTZ R121, R148, R117, R124 ;  /* 0x0000007594797223 */ /* 0x000fe2000001007c */
[----:B------:R-:W-:Y:S01]  /*6d40*/  FSEL R126, R126, 1, !P0 ;  /* 0x3f8000007e7e7808 */ /* 0x000fe20004000000 */
[C---:B------:R-:W-:Y:S02]  /*6d50*/  FMUL.FTZ R117, R127.reuse, R77 ;  /* 0x0000004d7f757220 */ /* 0x040fe40000410000 */
[----:B------:R-:W-:Y:S01]  /*6d60*/  FADD.FTZ R121, R134, R121 ;  /* 0x0000007986797221 */ /* 0x000fe20000010000 */
[-C--:B------:R-:W-:Y:S01]  /*6d70*/  FMUL.FTZ R124, R127, R125.reuse ;  /* 0x0000007d7f7c7220 */ /* 0x080fe20000410000 */
[C---:B------:R-:W-:Y:S01]  /*6d80*/  FFMA.FTZ R117, R126.reuse, R125, R117 ;  /* 0x0000007d7e757223 */ /* 0x040fe20000010075 */
[----:B------:R-:W-:Y:S01]  /*6d90*/  FADD.FTZ R120, R133, R120 ;  /* 0x0000007885787221 */ /* 0x000fe20000010000 */
[----:B------:R-:W-:Y:S01]  /*6da0*/  FMUL.FTZ R125, R147, R121 ;  /* 0x00000079937d7220 */ /* 0x000fe20000410000 */
[----:B------:R-:W-:-:S02]  /*6db0*/  FFMA.FTZ R77, R126, R77, -R124 ;  /* 0x0000004d7e4d7223 */ /* 0x000fc4000001087c */
[-C--:B------:R-:W-:Y:S01]  /*6dc0*/  FMUL.FTZ R124, R147, R120.reuse ;  /* 0x00000078937c7220 */ /* 0x080fe20000410000 */
[----:B------:R-:W-:Y:S01]  /*6dd0*/  FFMA.FTZ R120, R146, R120, -R125 ;  /* 0x0000007892787223 */ /* 0x000fe2000001087d */
[C---:B------:R-:W-:Y:S01]  /*6de0*/  FMUL.FTZ R125, R56.reuse, R115 ;  /* 0x00000073387d7220 */ /* 0x040fe20000410000 */
[----:B------:R-:W-:Y:S01]  /*6df0*/  FMUL.FTZ R116, R56, R116 ;  /* 0x0000007438747220 */ /* 0x000fe20000410000 */
[----:B------:R-:W-:Y:S01]  /*6e00*/  IADD3 R115, PT, PT, R0, 0xa, RZ ;  /* 0x0000000a00737810 */ /* 0x000fe20007ffe0ff */
[----:B------:R-:W-:Y:S02]  /*6e10*/  FFMA.FTZ R121, R146, R121, R124 ;  /* 0x0000007992797223 */ /* 0x000fe4000001007c */
[----:B------:R-:W-:Y:S02]  /*6e20*/  FSEL R125, R125, RZ, !P1 ;  /* 0x000000ff7d7d7208 */ /* 0x000fe40004800000 */
[----:B------:R-:W-:Y:S02]  /*6e30*/  FSEL R124, R116, RZ, !P1 ;  /* 0x000000ff747c7208 */ /* 0x000fe40004800000 */
[----:B------:R-:W-:Y:S01]  /*6e40*/  ISETP.GE.U32.AND P1, PT, R115, UR13, PT ;  /* 0x0000000d73007c0c */ /* 0x000fe2000bf26070 */
[----:B------:R-:W-:Y:S01]  /*6e50*/  FADD.FTZ R115, R129, R121 ;  /* 0x0000007981737221 */ /* 0x000fe20000010000 */
[----:B------:R-:W-:-:S02]  /*6e60*/  FADD.FTZ R120, R128, R120 ;  /* 0x0000007880787221 */ /* 0x000fc40000010000 */
[----:B------:R-:W-:Y:S01]  /*6e70*/  FSEL R123, R123, RZ, !P1 ;  /* 0x000000ff7b7b7208 */ /* 0x000fe20004800000 */
[CC--:B------:R-:W-:Y:S01]  /*6e80*/  FMUL.FTZ R116, R143.reuse, R115.reuse ;  /* 0x000000738f747220 */ /* 0x0c0fe20000410000 */
[-C--:B------:R-:W-:Y:S01]  /*6e90*/  FMUL.FTZ R121, R143, R120.reuse ;  /* 0x000000788f797220 */ /* 0x080fe20000410000 */
[----:B------:R-:W-:Y:S02]  /*6ea0*/  FSEL R122, R122, 1, !P1 ;  /* 0x3f8000007a7a7808 */ /* 0x000fe40004800000 */
[C---:B------:R-:W-:Y:S01]  /*6eb0*/  FFMA.FTZ R116, R140.reuse, R120, -R116 ;  /* 0x000000788c747223 */ /* 0x040fe20000010874 */
[----:B------:R-:W-:Y:S01]  /*6ec0*/  FFMA.FTZ R120, R140, R115, R121 ;  /* 0x000000738c787223 */ /* 0x000fe20000010079 */
[C---:B------:R-:W-:Y:S01]  /*6ed0*/  FMUL.FTZ R115, R123.reuse, R117 ;  /* 0x000000757b737220 */ /* 0x040fe20000410000 */
[-C--:B------:R-:W-:Y:S01]  /*6ee0*/  FMUL.FTZ R121, R123, R77.reuse ;  /* 0x0000004d7b797220 */ /* 0x080fe20000410000 */
[----:B------:R-:W-:Y:S01]  /*6ef0*/  FADD.FTZ R116, R124, R116 ;  /* 0x000000747c747221 */ /* 0x000fe20000010000 */
[----:B------:R-:W-:Y:S01]  /*6f00*/  FADD.FTZ R120, R125, R120 ;  /* 0x000000787d787221 */ /* 0x000fe20000010000 */
[C---:B------:R-:W-:Y:S01]  /*6f10*/  FFMA.FTZ R115, R122.reuse, R77, -R115 ;  /* 0x0000004d7a737223 */ /* 0x040fe20000010873 */
[----:B------:R-:W-:Y:S01]  /*6f20*/  FFMA.FTZ R77, R122, R117, R121 ;  /* 0x000000757a4d7223 */ /* 0x000fe20000010079 */
[----:B------:R-:W-:Y:S01]  /*6f30*/  FMUL.FTZ R117, R139, R116 ;  /* 0x000000748b757220 */ /* 0x000fe20000410000 */
[----:B------:R-:W-:Y:S01]  /*6f40*/  FMUL.FTZ R111, R55, R111 ;  /* 0x0000006f376f7220 */ /* 0x000fe20000410000 */
[----:B------:R-:W-:Y:S01]  /*6f50*/  FMUL.FTZ R121, R139, R120 ;  /* 0x000000788b797220 */ /* 0x000fe20000410000 */
[----:B------:R-:W-:Y:S01]  /*6f60*/  FMUL.FTZ R114, R55, R114 ;  /* 0x0000007237727220 */ /* 0x000fe20000410000 */
[----:B------:R-:W-:-:S02]  /*6f70*/  FFMA.FTZ R117, R138, R120, R117 ;  /* 0x000000788a757223 */ /* 0x000fc40000010075 */
[----:B------:R-:W-:Y:S01]  /*6f80*/  FFMA.FTZ R116, R138, R116, -R121 ;  /* 0x000000748a747223 */ /* 0x000fe20000010879 */
[----:B------:R-:W-:Y:S02]  /*6f90*/  FSEL R120, R111, RZ, !P2 ;  /* 0x000000ff6f787208 */ /* 0x000fe40005000000 */
[----:B------:R-:W-:Y:S02]  /*6fa0*/  FSEL R121, R114, RZ, !P2 ;  /* 0x000000ff72797208 */ /* 0x000fe40005000000 */
[----:B------:R-:W-:Y:S01]  /*6fb0*/  IADD3 R111, PT, PT, R0, 0xb, RZ ;  /* 0x0000000b006f7810 */ /* 0x000fe20007ffe0ff */
[----:B------:R-:W-:Y:S02]  /*6fc0*/  FADD.FTZ R116, R120, R116 ;  /* 0x0000007478747221 */ /* 0x000fe40000010000 */
[----:B------:R-:W-:Y:S01]  /*6fd0*/  FADD.FTZ R117, R121, R117 ;  /* 0x0000007579757221 */ /* 0x000fe20000010000 */
[----:B------:R-:W-:Y:S01]  /*6fe0*/  ISETP.GE.U32.AND P2, PT, R111, UR13, PT ;  /* 0x0000000d6f007c0c */ /* 0x000fe2000bf46070 */
[C---:B------:R-:W-:Y:S01]  /*6ff0*/  FMUL.FTZ R114, R135.reuse, R116 ;  /* 0x0000007487727220 */ /* 0x040fe20000410000 */
[C---:B------:R-:W-:Y:S01]  /*7000*/  FMUL.FTZ R110, R54.reuse, R110 ;  /* 0x0000006e366e7220 */ /* 0x040fe20000410000 */
[----:B------:R-:W-:Y:S01]  /*7010*/  FMUL.FTZ R111, R135, R117 ;  /* 0x00000075876f7220 */ /* 0x000fe20000410000 */
[----:B------:R-:W-:Y:S01]  /*7020*/  FMUL.FTZ R109, R54, R109 ;  /* 0x0000006d366d7220 */ /* 0x000fe20000410000 */
[----:B------:R-:W-:Y:S01]  /*7030*/  FSEL R119, R119, RZ, !P2 ;  /* 0x000000ff77777208 */ /* 0x000fe20005000000 */
[C---:B------:R-:W-:Y:S01]  /*7040*/  FFMA.FTZ R114, R132.reuse, R117, R114 ;  /* 0x0000007584727223 */ /* 0x040fe20000010072 */
[----:B------:R-:W-:Y:S01]  /*7050*/  FFMA.FTZ R111, R132, R116, -R111 ;  /* 0x00000074846f7223 */ /* 0x000fe2000001086f */
[----:B------:R-:W-:-:S02]  /*7060*/  FSEL R118, R118, 1, !P2 ;  /* 0x3f80000076767808 */ /* 0x000fc40005000000 */
[----:B------:R-:W-:Y:S01]  /*7070*/  FSEL R117, R110, RZ, !P3 ;  /* 0x000000ff6e757208 */ /* 0x000fe20005800000 */
[----:B------:R-:W-:Y:S01]  /*7080*/  FMUL.FTZ R110, R119, R115 ;  /* 0x00000073776e7220 */ /* 0x000fe20000410000 */
[----:B------:R-:W-:Y:S01]  /*7090*/  FSEL R116, R109, RZ, !P3 ;  /* 0x000000ff6d747208 */ /* 0x000fe20005800000 */
[-C--:B------:R-:W-:Y:S02]  /*70a0*/  FMUL.FTZ R109, R119, R77.reuse ;  /* 0x0000004d776d7220 */ /* 0x080fe40000410000 */
[----:B------:R-:W-:Y:S02]  /*70b0*/  FFMA.FTZ R77, R118, R77, R110 ;  /* 0x0000004d764d7223 */ /* 0x000fe4000001006e */
[----:B------:R-:W-:Y:S01]  /*70c0*/  FADD.FTZ R110, R116, R111 ;  /* 0x0000006f746e7221 */ /* 0x000fe20000010000 */
[----:B------:R-:W-:Y:S01]  /*70d0*/  FADD.FTZ R114, R117, R114 ;  /* 0x0000007275727221 */ /* 0x000fe20000010000 */
[----:B------:R-:W-:Y:S01]  /*70e0*/  FMUL.FTZ R105, R53, R105 ;  /* 0x0000006935697220 */ /* 0x000fe20000410000 */
[----:B------:R-:W-:Y:S01]  /*70f0*/  FFMA.FTZ R109, R118, R115, -R109 ;  /* 0x00000073766d7223 */ /* 0x000fe2000001086d */
[C---:B------:R-:W-:Y:S01]  /*7100*/  FMUL.FTZ R111, R131.reuse, R110 ;  /* 0x0000006e836f7220 */ /* 0x040fe20000410000 */
[----:B------:R-:W-:Y:S01]  /*7110*/  FMUL.FTZ R115, R131, R114 ;  /* 0x0000007283737220 */ /* 0x000fe20000410000 */
[----:B------:R-:W-:-:S02]  /*7120*/  FMUL.FTZ R108, R53, R108 ;  /* 0x0000006c356c7220 */ /* 0x000fc40000410000 */
[C---:B------:R-:W-:Y:S01]  /*7130*/  FFMA.FTZ R111, R130.reuse, R114, R111 ;  /* 0x00000072826f7223 */ /* 0x040fe2000001006f */
[----:B------:R-:W-:Y:S01]  /*7140*/  FSEL R114, R105, RZ, !P4 ;  /* 0x000000ff69727208 */ /* 0x000fe20006000000 */
[----:B------:R-:W-:Y:S01]  /*7150*/  FFMA.FTZ R110, R130, R110, -R115 ;  /* 0x0000006e826e7223 */ /* 0x000fe20000010873 */
[----:B------:R-:W-:Y:S02]  /*7160*/  IADD3 R105, PT, PT, R0, 0xc, RZ ;  /* 0x0000000c00697810 */ /* 0x000fe40007ffe0ff */
[----:B------:R-:W-:Y:S01]  /*7170*/  FSEL R115, R108, RZ, !P4 ;  /* 0x000000ff6c737208 */ /* 0x000fe20006000000 */
[----:B------:R-:W-:Y:S01]  /*7180*/  FADD.FTZ R110, R114, R110 ;  /* 0x0000006e726e7221 */ /* 0x000fe20000010000 */
[----:B------:R-:W-:Y:S01]  /*7190*/  ISETP.GE.U32.AND P3, PT, R105, UR13, PT ;  /* 0x0000000d69007c0c */ /* 0x000fe2000bf66070 */
[C---:B------:R-:W-:Y:S02]  /*71a0*/  FMUL.FTZ R104, R52.reuse, R104 ;  /* 0x0000006834687220 */ /* 0x040fe40000410000 */
[----:B------:R-:W-:Y:S01]  /*71b0*/  FADD.FTZ R111, R115, R111 ;  /* 0x0000006f736f7221 */ /* 0x000fe20000010000 */
[----:B------:R-:W-:Y:S01]  /*71c0*/  FMUL.FTZ R108, R127, R110 ;  /* 0x0000006e7f6c7220 */ /* 0x000fe20000410000 */
[----:B------:R-:W-:Y:S01]  /*71d0*/  FSEL R113, R113, RZ, !P3 ;  /* 0x000000ff71717208 */ /* 0x000fe20005800000 */
[----:B------:R-:W-:Y:S01]  /*71e0*/  FMUL.FTZ R103, R52, R103 ;  /* 0x0000006734677220 */ /* 0x000fe20000410000 */
[-C--:B------:R-:W-:Y:S01]  /*71f0*/  FMUL.FTZ R105, R127, R111.reuse ;  /* 0x0000006f7f697220 */ /* 0x080fe20000410000 */
[----:B------:R-:W-:Y:S01]  /*7200*/  FFMA.FTZ R108, R126, R111, R108 ;  /* 0x0000006f7e6c7223 */ /* 0x000fe2000001006c */
[----:B------:R-:W-:-:S02]  /*7210*/  FSEL R112, R112, 1, !P3 ;  /* 0x3f80000070707808 */ /* 0x000fc40005800000 */
[----:B------:R-:W-:Y:S01]  /*7220*/  FSEL R111, R104, RZ, !P0 ;  /* 0x000000ff686f7208 */ /* 0x000fe20004000000 */
[----:B------:R-:W-:Y:S01]  /*7230*/  FMUL.FTZ R104, R113, R109 ;  /* 0x0000006d71687220 */ /* 0x000fe20000410000 */
[----:B------:R-:W-:Y:S01]  /*7240*/  FFMA.FTZ R105, R126, R110, -R105 ;  /* 0x0000006e7e697223 */ /* 0x000fe20000010869 */
[----:B------:R-:W-:Y:S01]  /*7250*/  FSEL R110, R103, RZ, !P0 ;  /* 0x000000ff676e7208 */ /* 0x000fe20004000000 */
[-C--:B------:R-:W-:Y:S01]  /*7260*/  FMUL.FTZ R103, R113, R77.reuse ;  /* 0x0000004d71677220 */ /* 0x080fe20000410000 */
[----:B------:R-:W-:Y:S01]  /*7270*/  FFMA.FTZ R77, R112, R77, R104 ;  /* 0x0000004d704d7223 */ /* 0x000fe20000010068 */
[----:B------:R-:W-:Y:S02]  /*7280*/  FADD.FTZ R104, R111, R105 ;  /* 0x000000696f687221 */ /* 0x000fe40000010000 */
[----:B------:R-:W-:Y:S01]  /*7290*/  FADD.FTZ R108, R110, R108 ;  /* 0x0000006c6e6c7221 */ /* 0x000fe20000010000 */
[----:B------:R-:W-:Y:S01]  /*72a0*/  FMUL.FTZ R99, R39, R99 ;  /* 0x0000006327637220 */ /* 0x000fe20000410000 */
[C---:B------:R-:W-:Y:S01]  /*72b0*/  FMUL.FTZ R105, R123.reuse, R104 ;  /* 0x000000687b697220 */ /* 0x040fe20000410000 */
[----:B------:R-:W-:Y:S01]  /*72c0*/  FFMA.FTZ R103, R112, R109, -R103 ;  /* 0x0000006d70677223 */ /* 0x000fe20000010867 */
[----:B------:R-:W-:Y:S01]  /*72d0*/  FMUL.FTZ R109, R123, R108 ;  /* 0x0000006c7b6d7220 */ /* 0x000fe20000410000 */
[----:B------:R-:W-:Y:S01]  /*72e0*/  FMUL.FTZ R102, R39, R102 ;  /* 0x0000006627667220 */ /* 0x000fe20000410000 */
[C---:B------:R-:W-:Y:S01]  /*72f0*/  FFMA.FTZ R105, R122.reuse, R108, R105 ;  /* 0x0000006c7a697223 */ /* 0x040fe20000010069 */
[----:B------:R-:W-:Y:S01]  /*7300*/  FSEL R108, R99, RZ, !P1 ;  /* 0x000000ff636c7208 */ /* 0x000fe20004800000 */
[----:B------:R-:W-:-:S02]  /*7310*/  FFMA.FTZ R104, R122, R104, -R109 ;  /* 0x000000687a687223 */ /* 0x000fc4000001086d */
[----:B------:R-:W-:Y:S02]  /*7320*/  FSEL R109, R102, RZ, !P1 ;  /* 0x000000ff666d7208 */ /* 0x000fe40004800000 */
[----:B------:R-:W-:Y:S01]  /*7330*/  FADD.FTZ R104, R108, R104 ;  /* 0x000000686c687221 */ /* 0x000fe20000010000 */
[----:B------:R-:W-:Y:S02]  /*7340*/  IADD3 R99, PT, PT, R0, 0xd, RZ ;  /* 0x0000000d00637810 */ /* 0x000fe40007ffe0ff */
[----:B------:R-:W-:Y:S01]  /*7350*/  FADD.FTZ R105, R109, R105 ;  /* 0x000000696d697221 */ /* 0x000fe20000010000 */
[----:B------:R-:W-:Y:S01]  /*7360*/  FMUL.FTZ R102, R119, R104 ;  /* 0x0000006877667220 */ /* 0x000fe20000410000 */
[C---:B------:R-:W-:Y:S01]  /*7370*/  FMUL.FTZ R97, R38.reuse, R97 ;  /* 0x0000006126617220 */ /* 0x040fe20000410000 */
[----:B------:R-:W-:Y:S01]  /*7380*/  ISETP.GE.U32.AND P0, PT, R99, UR13, PT ;  /* 0x0000000d63007c0c */ /* 0x000fe2000bf06070 */
[-C--:B------:R-:W-:Y:S01]  /*7390*/  FMUL.FTZ R99, R119, R105.reuse ;  /* 0x0000006977637220 */ /* 0x080fe20000410000 */
[----:B------:R-:W-:Y:S01]  /*73a0*/  FMUL.FTZ R98, R38, R98 ;  /* 0x0000006226627220 */ /* 0x000fe20000410000 */
[C---:B------:R-:W-:Y:S01]  /*73b0*/  FFMA.FTZ R102, R118.reuse, R105, R102 ;  /* 0x0000006976667223 */ /* 0x040fe20000010066 */
[----:B------:R-:W-:Y:S01]  /*73c0*/  FSEL R105, R97, RZ, !P2 ;  /* 0x000000ff61697208 */ /* 0x000fe20005000000 */
[----:B------:R-:W-:Y:S01]  /*73d0*/  FFMA.FTZ R99, R118, R104, -R99 ;  /* 0x0000006876637223 */ /* 0x000fe20000010863 */
[----:B------:R-:W-:-:S02]  /*73e0*/  FSEL R107, R107, RZ, !P0 ;  /* 0x000000ff6b6b7208 */ /* 0x000fc40004000000 */
[----:B------:R-:W-:Y:S01]  /*73f0*/  FSEL R104, R98, RZ, !P2 ;  /* 0x000000ff62687208 */ /* 0x000fe20005000000 */
[----:B------:R-:W-:Y:S01]  /*7400*/  FADD.FTZ R99, R105, R99 ;  /* 0x0000006369637221 */ /* 0x000fe20000010000 */
[----:B------:R-:W-:Y:S01]  /*7410*/  FSEL R106, R106, 1, !P0 ;  /* 0x3f8000006a6a7808 */ /* 0x000fe20004000000 */
[C---:B------:R-:W-:Y:S02]  /*7420*/  FMUL.FTZ R97, R107.reuse, R103 ;  /* 0x000000676b617220 */ /* 0x040fe40000410000 */
[----:B------:R-:W-:Y:S01]  /*7430*/  FADD.FTZ R102, R104, R102 ;  /* 0x0000006668667221 */ /* 0x000fe20000010000 */
[----:B------:R-:W-:Y:S01]  /*7440*/  FMUL.FTZ R157, R107, R77 ;  /* 0x0000004d6b9d7220 */ /* 0x000fe20000410000 */
[----:B------:R-:W-:Y:S01]  /*7450*/  FMUL.FTZ R98, R113, R99 ;  /* 0x0000006371627220 */ /* 0x000fe20000410000 */
[----:B------:R-:W-:Y:S01]  /*7460*/  FMUL.FTZ R93, R37, R93 ;  /* 0x0000005d255d7220 */ /* 0x000fe20000410000 */
[----:B------:R-:W-:Y:S01]  /*7470*/  FFMA.FTZ R77, R106, R77, R97 ;  /* 0x0000004d6a4d7223 */ /* 0x000fe20000010061 */
[-C--:B------:R-:W-:Y:S01]  /*7480*/  FMUL.FTZ R97, R113, R102.reuse ;  /* 0x0000006671617220 */ /* 0x080fe20000410000 */
[C---:B------:R-:W-:Y:S01]  /*7490*/  FFMA.FTZ R98, R112.reuse, R102, R98 ;  /* 0x0000006670627223 */ /* 0x040fe20000010062 */
[----:B------:R-:W-:Y:S01]  /*74a0*/  FMUL.FTZ R96, R37, R96 ;  /* 0x0000006025607220 */ /* 0x000fe20000410000 */
[----:B------:R-:W-:Y:S01]  /*74b0*/  FSEL R102, R93, RZ, !P3 ;  /* 0x000000ff5d667208 */ /* 0x000fe20005800000 */
[----:B------:R-:W-:Y:S01]  /*74c0*/  FFMA.FTZ R97, R112, R99, -R97 ;  /* 0x0000006370617223 */ /* 0x000fe20000010861 */
[----:B------:R-:W-:Y:S01]  /*74d0*/  FFMA.FTZ R157, R106, R103, -R157 ;  /* 0x000000676a9d7223 */ /* 0x000fe2000001089d */
[----:B------:R-:W-:Y:S01]  /*74e0*/  VIADD R93, R0, 0xe ;  /* 0x0000000e005d7836 */ /* 0x000fe20000000000 */
[----:B------:R-:W-:Y:S01]  /*74f0*/  FSEL R103, R96, RZ, !P3 ;  /* 0x000000ff60677208 */ /* 0x000fe20005800000 */
[----:B------:R-:W-:Y:S01]  /*7500*/  FADD.FTZ R97, R102, R97 ;  /* 0x0000006166617221 */ /* 0x000fe20000010000 */
[----:B------:R-:W-:-:S02]  /*7510*/  FMUL.FTZ R92, R36, R92 ;  /* 0x0000005c245c7220 */ /* 0x000fc40000410000 */
[----:B------:R-:W-:Y:S01]  /*7520*/  ISETP.GE.U32.AND P1, PT, R93, UR13, PT ;  /* 0x0000000d5d007c0c */ /* 0x000fe2000bf26070 */
[----:B------:R-:W-:Y:S01]  /*7530*/  FADD.FTZ R98, R103, R98 ;  /* 0x0000006267627221 */ /* 0x000fe20000010000 */
[----:B------:R-:W-:Y:S01]  /*7540*/  FMUL.FTZ R96, R107, R97 ;  /* 0x000000616b607220 */ /* 0x000fe20000410000 */
[----:B------:R-:W-:Y:S01]  /*7550*/  FMUL.FTZ R87, R36, R87 ;  /* 0x0000005724577220 */ /* 0x000fe20000410000 */
[----:B------:R-:W-:Y:S01]  /*7560*/  FSEL R101, R101, RZ, !P1 ;  /* 0x000000ff65657208 */ /* 0x000fe20004800000 */
[-C--:B------:R-:W-:Y:S01]  /*7570*/  FMUL.FTZ R93, R107, R98.reuse ;  /* 0x000000626b5d7220 */ /* 0x080fe20000410000 */
[----:B------:R-:W-:Y:S01]  /*7580*/  FFMA.FTZ R96, R106, R98, R96 ;  /* 0x000000626a607223 */ /* 0x000fe20000010060 */
[----:B------:R-:W-:Y:S02]  /*7590*/  FSEL R98, R92, RZ, !P0 ;  /* 0x000000ff5c627208 */ /* 0x000fe40004000000 */
[----:B------:R-:W-:Y:S01]  /*75a0*/  FSEL R99, R87, RZ, !P0 ;  /* 0x000000ff57637208 */ /* 0x000fe20004000000 */
[----:B------:R-:W-:Y:S01]  /*75b0*/  FFMA.FTZ R93, R106, R97, -R93 ;  /* 0x000000616a5d7223 */ /* 0x000fe2000001085d */
[----:B------:R-:W-:Y:S01]  /*75c0*/  FSEL R100, R100, 1, !P1 ;  /* 0x3f80000064647808 */ /* 0x000fe20004800000 */
[C---:B------:R-:W-:Y:S01]  /*75d0*/  FMUL.FTZ R87, R101.reuse, R77 ;  /* 0x0000004d65577220 */ /* 0x040fe20000410000 */
[----:B------:R-:W-:Y:S01]  /*75e0*/  FADD.FTZ R96, R98, R96 ;  /* 0x0000006062607221 */ /* 0x000fe20000010000 */
[-C--:B------:R-:W-:Y:S01]  /*75f0*/  FMUL.FTZ R158, R101, R157.reuse ;  /* 0x0000009d659e7220 */ /* 0x080fe20000410000 */
[----:B------:R-:W-:Y:S01]  /*7600*/  FADD.FTZ R93, R99, R93 ;  /* 0x0000005d635d7221 */ /* 0x000fe20000010000 */
[----:B------:R-:W-:Y:S01]  /*7610*/  FMUL.FTZ R76, R35, R76 ;  /* 0x0000004c234c7220 */ /* 0x000fe20000410000 */
[----:B------:R-:W-:Y:S01]  /*7620*/  FFMA.FTZ R157, R100, R157, -R87 ;  /* 0x0000009d649d7223 */ /* 0x000fe20000010857 */
[----:B------:R-:W-:Y:S01]  /*7630*/  IADD3 R92, PT, PT, R0, 0xf, RZ ;  /* 0x0000000f005c7810 */ /* 0x000fe20007ffe0ff */
[C---:B------:R-:W-:Y:S01]  /*7640*/  FMUL.FTZ R87, R101.reuse, R96 ;  /* 0x0000006065577220 */ /* 0x040fe20000410000 */
[----:B------:R-:W-:Y:S01]  /*7650*/  FFMA.FTZ R158, R100, R77, R158 ;  /* 0x0000004d649e7223 */ /* 0x000fe2000001009e */
[-C--:B------:R-:W-:Y:S01]  /*7660*/  FMUL.FTZ R77, R101, R93.reuse ;  /* 0x0000005d654d7220 */ /* 0x080fe20000410000 */
[----:B------:R-:W-:Y:S01]  /*7670*/  FMUL.FTZ R86, R35, R86 ;  /* 0x0000005623567220 */ /* 0x000fe20000410000 */
[----:B------:R-:W-:Y:S01]  /*7680*/  ISETP.GE.U32.AND P0, PT, R92, UR13, PT ;  /* 0x0000000d5c007c0c */ /* 0x000fe2000bf06070 */
[----:B------:R-:W-:Y:S01]  /*7690*/  FFMA.FTZ R87, R100, R93, -R87 ;  /* 0x0000005d64577223 */ /* 0x000fe20000010857 */
[----:B------:R-:W-:Y:S01]  /*76a0*/  FSEL R97, R76, RZ, !P1 ;  /* 0x000000ff4c617208 */ /* 0x000fe20004800000 */
[----:B------:R-:W-:Y:S01]  /*76b0*/  FFMA.FTZ R77, R100, R96, R77 ;  /* 0x00000060644d7223 */ /* 0x000fe2000001004d */
[----:B------:R-:W-:-:S02]  /*76c0*/  FSEL R96, R86, RZ, !P1 ;  /* 0x000000ff56607208 */ /* 0x000fc40004800000 */
[----:B------:R-:W-:Y:S01]  /*76d0*/  FSEL R95, R95, RZ, !P0 ;  /* 0x000000ff5f5f7208 */ /* 0x000fe20004000000 */
[----:B------:R-:W-:Y:S01]  /*76e0*/  FADD.FTZ R87, R97, R87 ;  /* 0x0000005761577221 */ /* 0x000fe20000010000 */
[----:B------:R-:W-:Y:S01]  /*76f0*/  FSEL R94, R94, 1, !P0 ;  /* 0x3f8000005e5e7808 */ /* 0x000fe20004000000 */
[----:B------:R-:W-:Y:S01]  /*7700*/  FMUL.FTZ R75, R34, R75 ;  /* 0x0000004b224b7220 */ /* 0x000fe20000410000 */
[----:B------:R-:W-:Y:S01]  /*7710*/  FADD.FTZ R77, R96, R77 ;  /* 0x0000004d604d7221 */ /* 0x000fe20000010000 */
[----:B------:R-:W-:Y:S01]  /*7720*/  FMUL.FTZ R160, R95, R87 ;  /* 0x000000575fa07220 */ /* 0x000fe20000410000 */
[----:B------:R-:W-:Y:S02]  /*7730*/  FMUL.FTZ R74, R34, R74 ;  /* 0x0000004a224a7220 */ /* 0x000fe40000410000 */
[----:B------:R-:W-:Y:S01]  /*7740*/  FSEL R93, R75, RZ, !P0 ;  /* 0x000000ff4b5d7208 */ /* 0x000fe20004000000 */
[-C--:B------:R-:W-:Y:S01]  /*7750*/  FFMA.FTZ R160, R94, R77.reuse, R160 ;  /* 0x0000004d5ea07223 */ /* 0x080fe200000100a0 */
[----:B------:R-:W-:Y:S01]  /*7760*/  FMUL.FTZ R77, R95, R77 ;  /* 0x0000004d5f4d7220 */ /* 0x000fe20000410000 */
[----:B------:R-:W-:-:S02]  /*7770*/  FSEL R92, R74, RZ, !P0 ;  /* 0x000000ff4a5c7208 */ /* 0x000fc40004000000 */
        /* <DEDUP_REMOVED lines=17> */
[----:B--2---:R-:W-:Y:S01]  /*7890*/  FMUL.FTZ R74, R158, R75 ;  /* 0x0000004b9e4a7220 */ /* 0x004fe20000410000 */
[----:B------:R-:W-:-:S03]  /*78a0*/  @P0 FADD.FTZ R159, R159, R86 ;  /* 0x000000569f9f0221 */ /* 0x000fc60000010000 */
[----:B------:R-:W0:Y:S01]  /*78b0*/  SHFL.UP PT, R86, R160, 0x2, RZ ;  /* 0x04400000a0567989 */ /* 0x000e2200000e00ff */
[C---:B------:R-:W-:Y:S01]  /*78c0*/  FMUL.FTZ R75, R157.reuse, R75 ;  /* 0x0000004b9d4b7220 */ /* 0x040fe20000410000 */
[-C--:B---3--:R-:W-:Y:S02]  /*78d0*/  @P0 FFMA.FTZ R157, R157, R76.reuse, -R74 ;  /* 0x0000004c9d9d0223 */ /* 0x088fe4000001084a */
[----:B------:R-:W1:Y:S01]  /*78e0*/  SHFL.UP PT, R74, R159, 0x2, RZ ;  /* 0x044000009f4a7989 */ /* 0x000e6200000e00ff */
[----:B------:R-:W-:-:S05]  /*78f0*/  @P0 FFMA.FTZ R158, R158, R76, R75 ;  /* 0x0000004c9e9e0223 */ /* 0x000fca000001004b */
[----:B------:R-:W2:Y:S01]  /*7900*/  SHFL.UP PT, R75, R158, 0x2, RZ ;  /* 0x044000009e4b7989 */ /* 0x000ea200000e00ff */
[----:B------:R-:W-:-:S03]  /*7910*/  ISETP.GE.AND P0, PT, R162, 0x2, PT ;  /* 0x00000002a200780c */ /* 0x000fc60003f06270 */
[----:B------:R-:W3:Y:S01]  /*7920*/  SHFL.UP PT, R76, R157, 0x2, RZ ;  /* 0x044000009d4c7989 */ /* 0x000ee200000e00ff */
[-C--:B0-----:R-:W-:Y:S01]  /*7930*/  FMUL.FTZ R77, R158, R86.reuse ;  /* 0x000000569e4d7220 */ /* 0x081fe20000410000 */
[----:B------:R-:W-:-:S04]  /*7940*/  FMUL.FTZ R86, R157, R86 ;  /* 0x000000569d567220 */ /* 0x000fc80000410000 */
[-C--:B-1----:R-:W-:Y:S01]  /*7950*/  FFMA.FTZ R86, R158, R74.reuse, R86 ;  /* 0x0000004a9e567223 */ /* 0x082fe20000010056 */
[----:B------:R-:W-:Y:S01]  /*7960*/  FFMA.FTZ R77, R157, R74, -R77 ;  /* 0x0000004a9d4d7223 */ /* 0x000fe2000001084d */
[----:B------:R2:W-:Y:S02]  /*7970*/  STS [R40+0x2980], R41 ;  /* 0x0029802928007388 */ /* 0x0005e40000000800 */
[----:B------:R-:W-:Y:S01]  /*7980*/  @P0 FADD.FTZ R160, R160, R86 ;  /* 0x00000056a0a00221 */ /* 0x000fe20000010000 */
[----:B------:R-:W-:-:S04]  /*7990*/  @P0 FADD.FTZ R159, R159, R77 ;  /* 0x0000004d9f9f0221 */ /* 0x000fc80000010000 */
[----:B------:R-:W0:Y:S01]  /*79a0*/  SHFL.UP PT, R41, R160, 0x4, RZ ;  /* 0x04800000a0297989 */ /* 0x000e2200000e00ff */
[-C--:B--2---:R-:W-:Y:S01]  /*79b0*/  FMUL.FTZ R40, R157, R75.reuse ;  /* 0x0000004b9d287220 */ /* 0x084fe20000410000 */
[----:B------:R-:W-:-:S03]  /*79c0*/  FMUL.FTZ R75, R158, R75 ;  /* 0x0000004b9e4b7220 */ /* 0x000fc60000410000 */
[-C--:B---3--:R-:W-:Y:S02]  /*79d0*/  @P0 FFMA.FTZ R158, R158, R76.reuse, R40 ;  /* 0x0000004c9e9e0223 */ /* 0x088fe40000010028 */
[----:B------:R-:W1:Y:S01]  /*79e0*/  SHFL.UP PT, R40, R159, 0x4, RZ ;  /* 0x048000009f287989 */ /* 0x000e6200000e00ff */
[----:B------:R-:W-:-:S03]  /*79f0*/  @P0 FFMA.FTZ R157, R157, R76, -R75 ;  /* 0x0000004c9d9d0223 */ /* 0x000fc6000001084b */
        /* <DEDUP_REMOVED lines=8> */
[----:B------:R-:W-:Y:S01]  /*7a80*/  @P0 FADD.FTZ R159, R159, R41 ;  /* 0x000000299f9f0221 */ /* 0x000fe20000010000 */
[CC--:B--2---:R-:W-:Y:S01]  /*7a90*/  FMUL.FTZ R41, R157.reuse, R74.reuse ;  /* 0x0000004a9d297220 */ /* 0x0c4fe20000410000 */
[C---:B------:R-:W-:Y:S02]  /*7aa0*/  FMUL.FTZ R74, R158.reuse, R74 ;  /* 0x0000004a9e4a7220 */ /* 0x040fe40000410000 */
[----:B------:R-:W0:Y:S01]  /*7ab0*/  SHFL.UP PT, R40, R160, 0x8, RZ ;  /* 0x05000000a0287989 */ /* 0x000e2200000e00ff */
[-C--:B---3--:R-:W-:Y:S01]  /*7ac0*/  @P0 FFMA.FTZ R158, R158, R75.reuse, R41 ;  /* 0x0000004b9e9e0223 */ /* 0x088fe20000010029 */
[----:B------:R-:W-:Y:S02]  /*7ad0*/  @P0 FFMA.FTZ R157, R157, R75, -R74 ;  /* 0x0000004b9d9d0223 */ /* 0x000fe4000001084a */
[----:B------:R-:W1:Y:S04]  /*7ae0*/  SHFL.UP PT, R41, R159, 0x8, RZ ;  /* 0x050000009f297989 */ /* 0x000e6800000e00ff */
[----:B------:R-:W2:Y:S04]  /*7af0*/  SHFL.UP PT, R74, R158, 0x8, RZ ;  /* 0x050000009e4a7989 */ /* 0x000ea800000e00ff */
[----:B------:R-:W-:Y:S04]  /*7b00*/  STS [R85+0x2a00], R42 ;  /* 0x002a002a55007388 */ /* 0x000fe80000000800 */
[----:B------:R-:W3:Y:S01]  /*7b10*/  SHFL.UP PT, R42, R157, 0x8, RZ ;  /* 0x050000009d2a7989 */ /* 0x000ee200000e00ff */
[----:B------:R-:W-:Y:S01]  /*7b20*/  ISETP.GE.AND P0, PT, R162, 0x8, PT ;  /* 0x00000008a200780c */ /* 0x000fe20003f06270 */
[-C--:B0-----:R-:W-:Y:S01]  /*7b30*/  FMUL.FTZ R75, R157, R40.reuse ;  /* 0x000000289d4b7220 */ /* 0x081fe20000410000 */
[----:B------:R-:W-:-:S03]  /*7b40*/  FMUL.FTZ R40, R158, R40 ;  /* 0x000000289e287220 */ /* 0x000fc60000410000 */
[-C--:B-1----:R-:W-:Y:S01]  /*7b50*/  FFMA.FTZ R75, R158, R41.reuse, R75 ;  /* 0x000000299e4b7223 */ /* 0x082fe2000001004b */
[C---:B------:R-:W-:Y:S01]  /*7b60*/  FFMA.FTZ R40, R157.reuse, R41, -R40 ;  /* 0x000000299d287223 */ /* 0x040fe20000010828 */
[----:B--2---:R-:W-:-:S06]  /*7b70*/  FMUL.FTZ R41, R157, R74 ;  /* 0x0000004a9d297220 */ /* 0x004fcc0000410000 */
[----:B------:R-:W-:Y:S01]  /*7b80*/  @P0 FADD.FTZ R160, R160, R75 ;  /* 0x0000004ba0a00221 */ /* 0x000fe20000010000 */
[C---:B------:R-:W-:Y:S01]  /*7b90*/  FMUL.FTZ R74, R158.reuse, R74 ;  /* 0x0000004a9e4a7220 */ /* 0x040fe20000410000 */
[----:B------:R-:W-:Y:S01]  /*7ba0*/  @P0 FADD.FTZ R159, R159, R40 ;  /* 0x000000289f9f0221 */ /* 0x000fe20000010000 */
[-C--:B---3--:R-:W-:Y:S02]  /*7bb0*/  @P0 FFMA.FTZ R158, R158, R42.reuse, R41 ;  /* 0x0000002a9e9e0223 */ /* 0x088fe40000010029 */
[----:B------:R-:W-:Y:S02]  /*7bc0*/  @P0 FFMA.FTZ R157, R157, R42, -R74 ;  /* 0x0000002a9d9d0223 */ /* 0x000fe4000001084a */
[----:B------:R-:W0:Y:S04]  /*7bd0*/  SHFL.UP PT, R42, R160, 0x10, RZ ;  /* 0x06000000a02a7989 */ /* 0x000e2800000e00ff */
[----:B------:R-:W1:Y:S04]  /*7be0*/  SHFL.UP PT, R74, R158, 0x10, RZ ;  /* 0x060000009e4a7989 */ /* 0x000e6800000e00ff */
[----:B------:R-:W2:Y:S04]  /*7bf0*/  SHFL.UP PT, R41, R159, 0x10, RZ ;  /* 0x060000009f297989 */ /* 0x000ea800000e00ff */
[----:B------:R-:W3:Y:S01]  /*7c00*/  SHFL.UP PT, R40, R157, 0x10, RZ ;  /* 0x060000009d287989 */ /* 0x000ee200000e00ff */
[----:B------:R-:W-:-:S03]  /*7c10*/  LOP3.LUT P5, RZ, R62, 0x1000000, RZ, 0xc0, !PT ;  /* 0x010000003eff7812 */ /* 0x000fc600078ac0ff */
[----:B------:R0:W-:Y:S04]  /*7c20*/  STS [R46+0x2a80], R44 ;  /* 0x002a802c2e007388 */ /* 0x0001e80000000800 */
[----:B------:R-:W-:Y:S04]  /*7c30*/  STS [R45+0x2b00], R43 ;  /* 0x002b002b2d007388 */ /* 0x000fe80000000800 */
[----:B------:R-:W-:Y:S04]  /*7c40*/  STS [R84+0x2b80], R83 ;  /* 0x002b805354007388 */ /* 0x000fe80000000800 */
[----:B------:R-:W-:Y:S04]  /*7c50*/  STS [R82+0x2c00], R81 ;  /* 0x002c005152007388 */ /* 0x000fe80000000800 */
[----:B------:R-:W-:Y:S04]  /*7c60*/  STS [R80+0x2c80], R79 ;  /* 0x002c804f50007388 */ /* 0x000fe80000000800 */
[----:B------:R-:W-:Y:S01]  /*7c70*/  STS [R78+0x2d00], R73 ;  /* 0x002d00494e007388 */ /* 0x000fe20000000800 */
[----:B------:R-:W-:-:S03]  /*7c80*/  ISETP.NE.AND P1, PT, R162, 0x1f, PT ;  /* 0x0000001fa200780c */ /* 0x000fc60003f25270 */
[----:B------:R-:W-:Y:S04]  /*7c90*/  STS [R72+0x2d80], R71 ;  /* 0x002d804748007388 */ /* 0x000fe80000000800 */
[----:B------:R-:W-:Y:S04]  /*7ca0*/  STS [R70+0x2e00], R69 ;  /* 0x002e004546007388 */ /* 0x000fe80000000800 */
[----:B------:R-:W-:Y:S04]  /*7cb0*/  STS [R68+0x2e80], R67 ;  /* 0x002e804344007388 */ /* 0x000fe80000000800 */
[----:B------:R-:W-:Y:S04]  /*7cc0*/  STS [R66+0x2f00], R65 ;  /* 0x002f004142007388 */ /* 0x000fe80000000800 */
[----:B------:R-:W-:Y:S04]  /*7cd0*/  STS [R64+0x2f80], R63 ;  /* 0x002f803f40007388 */ /* 0x000fe80000000800 */
[----:B------:R-:W-:Y:S04]  /*7ce0*/  STS [R51+0x3000], R50 ;  /* 0x0030003233007388 */ /* 0x000fe80000000800 */
[----:B------:R4:W-:Y:S01]  /*7cf0*/  STS [R48+0x3080], R47 ;  /* 0x0030802f30007388 */ /* 0x0009e20000000800 */
[----:B------:R-:W-:-:S03]  /*7d00*/  NOP ;  /* 0x0000000000007918 */ /* 0x000fc60000000000 */
[----:B------:R-:W5:Y:S01]  /*7d10*/  LDS R51, [R49+0x2100] ;  /* 0x0021000031337984 */ /* 0x000f620000000800 */
[----:B------:R-:W-:-:S03]  /*7d20*/  VOTEU.ANY UP0, P5 ;  /* 0x0000000000ff7886 */ /* 0x000fc60002800100 */
[----:B------:R-:W5:Y:S01]  /*7d30*/  LDS R50, [R49+0x2104] ;  /* 0x0021040031327984 */ /* 0x000f620000000800 */
[CC--:B0-----:R-:W-:Y:S01]  /*7d40*/  FMUL.FTZ R46, R158.reuse, R42.reuse ;  /* 0x0000002a9e2e7220 */ /* 0x0c1fe20000410000 */
[C---:B----4-:R-:W-:Y:S01]  /*7d50*/  FMUL.FTZ R47, R157.reuse, R42 ;  /* 0x0000002a9d2f7220 */ /* 0x050fe20000410000 */
[CC--:B-1----:R-:W-:Y:S01]  /*7d60*/  FMUL.FTZ R44, R158.reuse, R74.reuse ;  /* 0x0000004a9e2c7220 */ /* 0x0c2fe20000410000 */
[C---:B------:R-:W-:Y:S01]  /*7d70*/  FMUL.FTZ R45, R157.reuse, R74 ;  /* 0x0000004a9d2d7220 */ /* 0x040fe20000410000 */
[----:B------:R-:W-:Y:S01]  /*7d80*/  @UP0 ULEA UR12, UR7, UR23, 0x4 ;  /* 0x00000017070c0291 */ /* 0x000fe2000f8e20ff */
[CC--:B--2---:R-:W-:Y:S01]  /*7d90*/  FFMA.FTZ R46, R157.reuse, R41.reuse, -R46 ;  /* 0x000000299d2e7223 */ /* 0x0c4fe2000001082e */
[C---:B------:R-:W-:Y:S01]  /*7da0*/  FFMA.FTZ R47, R158.reuse, R41, R47 ;  /* 0x000000299e2f7223 */ /* 0x040fe2000001002f */
[----:B------:R-:W-:Y:S01]  /*7db0*/  @!P1 SHF.R.U32.HI R48, RZ, 0x1, R161 ;  /* 0x00000001ff309819 */ /* 0x000fe200000116a1 */
[-C--:B---3--:R-:W-:Y:S01]  /*7dc0*/  FFMA.FTZ R44, R157, R40.reuse, -R44 ;  /* 0x000000289d2c7223 */ /* 0x088fe2000001082c */
[----:B------:R-:W-:Y:S01]  /*7dd0*/  FFMA.FTZ R45, R158, R40, R45 ;  /* 0x000000289e2d7223 */ /* 0x000fe2000001002d */
[----:B------:R-:W-:-:S02]  /*7de0*/  MOV R40, 0x3f800000 ;  /* 0x3f80000000287802 */ /* 0x000fc40000000f00 */
[----:B------:R-:W-:Y:S01]  /*7df0*/  CS2R R42, SRZ ;  /* 0x00000000002a7805 */ /* 0x000fe2000001ff00 */
[----:B------:R-:W-:Y:S01]  /*7e00*/  HFMA2 R41, -RZ, RZ, 0, 0 ;  /* 0x00000000ff297431 */ /* 0x000fe200000001ff */
[----:B------:R-:W-:Y:S01]  /*7e10*/  @!P1 LOP3.LUT R48, R48, 0x1f0, RZ, 0xc0, !PT ;  /* 0x000001f030309812 */ /* 0x000fe200078ec0ff */
[----:B------:R-:W-:Y:S01]  /*7e20*/  FADD.FTZ R46, R159, R46 ;  /* 0x0000002e9f2e7221 */ /* 0x000fe20000010000 */
[----:B------:R-:W-:Y:S01]  /*7e30*/  FADD.FTZ R47, R160, R47 ;  /* 0x0000002fa02f7221 */ /* 0x000fe20000010000 */
[----:B------:R-:W-:Y:S01]  /*7e40*/  ISETP.GE.AND P0, PT, R162, 0x10, PT ;  /* 0x00000010a200780c */ /* 0x000fe20003f06270 */
        /* <DEDUP_REMOVED lines=31> */
[----:B------:R0:W-:Y:S01]  /*8040*/  @!P1 STS.128 [R48+UR23+0x4200], R44 ;  /* 0x0042002c30009988 */ /* 0x0001e20008000c17 */
[----:B------:R-:W-:-:S02]  /*8050*/  FSEL R157, R157, R44, !P0 ;  /* 0x0000002c9d9d7208 */ /* 0x000fc40004000000 */
[----:B------:R-:W-:Y:S01]  /*8060*/  FSEL R158, R158, R45, !P0 ;  /* 0x0000002d9e9e7208 */ /* 0x000fe20004000000 */
[----:B-----5:R-:W-:Y:S01]  /*8070*/  STL [R1+0x4], R51 ;  /* 0x0000043301007387 */ /* 0x020fe20000100800 */
[----:B------:R-:W-:Y:S02]  /*8080*/  FSEL R159, R159, R46, !P0 ;  /* 0x0000002e9f9f7208 */ /* 0x000fe40004000000 */
[----:B------:R-:W-:Y:S01]  /*8090*/  FSEL R160, R160, R47, !P0 ;  /* 0x0000002fa0a07208 */ /* 0x000fe20004000000 */
[----:B------:R-:W-:Y:S01]  /*80a0*/  STL [R1], R50 ;  /* 0x0000003201007387 */ /* 0x000fe20000100800 */
[----:B------:R-:W-:Y:S01]  /*80b0*/  BAR.SYNC.DEFER_BLOCKING 0x0 ;  /* 0x0000000000007b1d */ /* 0x000fe20000010000 */
[----:B0-----:R-:W-:-:S04]  /*80c0*/  SHF.R.U32.HI R44, RZ, 0x5, R161 ;  /* 0x00000005ff2c7819 */ /* 0x001fc800000116a1 */
[----:B------:R-:W-:Y:S02]  /*80d0*/  ISETP.NE.AND P0, PT, R44, 0x1, PT ;  /* 0x000000012c00780c */ /* 0x000fe40003f05270 */
[----:B------:R-:W0:Y:S04]  /*80e0*/  LDS.128 R44, [UR23+0x4200] ;  /* 0x00420017ff2c7984 */ /* 0x000e280008000c00 */
[----:B------:R-:W1:Y:S01]  /*80f0*/  LDS.128 R48, [UR23+0x4210] ;  /* 0x00421017ff307984 */ /* 0x000e620008000c00 */
[----:B0-----:R-:W-:Y:S01]  /*8100*/  FSEL R88, R44, R88, !P0 ;  /* 0x000000582c587208 */ /* 0x001fe20004000000 */
[----:B-1----:R-:W-:-:S04]  /*8110*/  FMUL.FTZ R161, R45, R49 ;  /* 0x000000312da17220 */ /* 0x002fc80000410000 */
[C---:B------:R-:W-:Y:S01]  /*8120*/  FFMA.FTZ R161, R44.reuse, R48, -R161 ;  /* 0x000000302ca17223 */ /* 0x040fe200000108a1 */
[----:B------:R-:W-:Y:S01]  /*8130*/  FMUL.FTZ R44, R44, R49 ;  /* 0x000000312c2c7220 */ /* 0x000fe20000410000 */
[----:B------:R-:W-:-:S03]  /*8140*/  FSEL R89, R45, R89, !P0 ;  /* 0x000000592d597208 */ /* 0x000fc60004000000 */
[----:B------:R-:W-:Y:S01]  /*8150*/  FFMA.FTZ R45, R45, R48, R44 ;  /* 0x000000302d2d7223 */ /* 0x000fe2000001002c */
[----:B------:R-:W-:Y:S01]  /*8160*/  FMUL.FTZ R44, R47, R49 ;  /* 0x000000312f2c7220 */ /* 0x000fe20000410000 */
[----:B------:R-:W-:-:S03]  /*8170*/  FSEL R90, R46, R90, !P0 ;  /* 0x0000005a2e5a7208 */ /* 0x000fc60004000000 */
[CC--:B------:R-:W-:Y:S01]  /*8180*/  FFMA.FTZ R44, R46.reuse, R48.reuse, -R44 ;  /* 0x000000302e2c7223 */ /* 0x0c0fe2000001082c */
[----:B------:R-:W-:Y:S02]  /*8190*/  FMUL.FTZ R46, R46, R49 ;  /* 0x000000312e2e7220 */ /* 0x000fe40000410000 */
[----:B------:R-:W0:Y:S01]  /*81a0*/  S2R R49, SR_TID.X ;  /* 0x0000000000317919 */ /* 0x000e220000002100 */
[----:B------:R-:W-:Y:S02]  /*81b0*/  FADD.FTZ R44, R50, R44 ;  /* 0x0000002c322c7221 */ /* 0x000fe40000010000 */
[----:B------:R-:W1:Y:S01]  /*81c0*/  S2R R50, SR_LANEID ;  /* 0x0000000000327919 */ /* 0x000e620000000000 */
[C---:B------:R-:W-:Y:S01]  /*81d0*/  FSEL R91, R47.reuse, R91, !P0 ;  /* 0x0000005b2f5b7208 */ /* 0x040fe20004000000 */
[----:B------:R-:W-:Y:S01]  /*81e0*/  FFMA.FTZ R46, R47, R48, R46 ;  /* 0x000000302f2e7223 */ /* 0x000fe2000001002e */
[----:B------:R-:W-:Y:S01]  /*81f0*/  BSSY.RECONVERGENT B0, `(.L_x_935) ;  /* 0x000002c000007945 */ /* 0x000fe20003800200 */
[----:B------:R-:W2:Y:S04]  /*8200*/  SHFL.UP PT, R157, R157, 0x1, RZ ;  /* 0x042000009d9d7989 */ /* 0x000ea800000e00ff */
[----:B------:R-:W3:Y:S01]  /*8210*/  SHFL.UP PT, R158, R158, 0x1, RZ ;  /* 0x042000009e9e7989 */ /* 0x000ee200000e00ff */
[----:B------:R-:W-:-:S03]  /*8220*/  FADD.FTZ R51, R51, R46 ;  /* 0x0000002e33337221 */ /* 0x000fc60000010000 */
[----:B------:R-:W4:Y:S04]  /*8230*/  SHFL.UP PT, R159, R159, 0x1, RZ ;  /* 0x042000009f9f7989 */ /* 0x000f2800000e00ff */
[----:B------:R-:W1:Y:S01]  /*8240*/  SHFL.UP PT, R160, R160, 0x1, RZ ;  /* 0x04200000a0a07989 */ /* 0x000e6200000e00ff */
[----:B0-----:R-:W-:-:S13]  /*8250*/  ISETP.GE.U32.AND P0, PT, R49, 0x20, PT ;  /* 0x000000203100780c */ /* 0x001fda0003f06070 */
[----:B-1234-:R-:W-:Y:S05]  /*8260*/  @!P0 BRA `(.L_x_936) ;  /* 0x0000000000508947 */ /* 0x01efea0003800000 */
[C---:B------:R-:W-:Y:S01]  /*8270*/  FMUL.FTZ R44, R157.reuse, R91 ;  /* 0x0000005b9d2c7220 */ /* 0x040fe20000410000 */
[----:B------:R-:W-:Y:S01]  /*8280*/  FMUL.FTZ R48, R158, R89 ;  /* 0x000000599e307220 */ /* 0x000fe20000410000 */
[----:B------:R-:W-:Y:S02]  /*8290*/  ISETP.NE.AND P0, PT, R50, RZ, PT ;  /* 0x000000ff3200720c */ /* 0x000fe40003f05270 */
[----:B------:R-:W-:Y:S01]  /*82a0*/  FFMA.FTZ R44, R158, R90, R44 ;  /* 0x0000005a9e2c7223 */ /* 0x000fe2000001002c */
        /* <DEDUP_REMOVED lines=16> */
.L_x_936:
        /* <DEDUP_REMOVED lines=11> */
[----:B------:R-:W-:Y:S01]  /*8460*/  FFMA.FTZ R44, R161, R40, -R44 ;  /* 0x00000028a12c7223 */ /* 0x000fe2000001082c */
[----:B------:R-:W-:Y:S01]  /*8470*/  @!P0 IMAD.MOV.U32 R157, RZ, RZ, R40 ;  /* 0x000000ffff9d8224 */ /* 0x000fe200078e0028 */
[----:B------:R-:W-:Y:S02]  /*8480*/  @!P0 MOV R158, R41 ;  /* 0x00000029009e8202 */ /* 0x000fe40000000f00 */
[----:B------:R-:W-:Y:S02]  /*8490*/  @!P0 MOV R159, R42 ;  /* 0x0000002a009f8202 */ /* 0x000fe40000000f00 */
[----:B------:R-:W-:-:S07]  /*84a0*/  @!P0 MOV R160, R43 ;  /* 0x0000002b00a08202 */ /* 0x000fce0000000f00 */
.L_x_937:
[----:B------:R-:W-:Y:S05]  /*84b0*/  BSYNC.RECONVERGENT B0 ;  /* 0x0000000000007941 */ /* 0x000fea0003800200 */
.L_x_935:
        /* <DEDUP_REMOVED lines=119> */
.L_x_939:
[----:B------:R-:W-:Y:S05]  /*8c30*/  BSYNC.RECONVERGENT B0 ;  /* 0x0000000000007941 */ /* 0x000fea0003800200 */
.L_x_938:
[----:B0-----:R-:W2:Y:S04]  /*8c40*/  LDL.LU R40, [R1] ;  /* 0x0000000001287983 */ /* 0x001ea80000300800 */
[----:B------:R-:W3:Y:S01]  /*8c50*/  LDL.LU R41, [R1+0x4] ;  /* 0x0000040001297983 */ /* 0x000ee20000300800 */
        /* <DEDUP_REMOVED lines=47> */
[----:B--2---:R-:W-:-:S04]  /*8f50*/  FMUL.FTZ R40, R40, R145 ;  /* 0x0000009128287220 */ /* 0x004fc80000410000 */
[----:B---3--:R-:W-:-:S04]  /*8f60*/  FFMA.FTZ R155, R41, R155, -R40 ;  /* 0x0000009b299b7223 */ /* 0x008fc80000010828 */
[----:B------:R-:W-:Y:S01]  /*8f70*/  FFMA.FTZ R20, R155, 2, R20 ;  /* 0x400000009b147823 */ /* 0x000fe20000010014 */
[----:B------:R-:W-:Y:S06]  /*8f80*/  BRA.U !UP0, `(.L_x_940) ;  /* 0xffffffb508107547 */ /* 0x000fec000b83ffff */
.L_x_934:
        /* <DEDUP_REMOVED lines=14> */
[----:B--2---:R2:W-:Y:S04]  /*9070*/  STS [R40], R20 ;  /* 0x0000001428007388 */ /* 0x0045e80000000800 */
[----:B--2---:R-:W2:Y:S04]  /*9080*/  LDL.LU R40, [R1+0x24] ;  /* 0x0000240001287983 */ /* 0x004ea80000300800 */
[----:B------:R-:W2:Y:S04]  /*9090*/  LDL.LU R39, [R1+0x20] ;  /* 0x0000200001277983 */ /* 0x000ea80000300800 */
        /* <DEDUP_REMOVED lines=8> */
[----:B---3--:R-:W-:Y:S04]  /*9120*/  STS [R47+0x4], R21 ;  /* 0x000004152f007388 */ /* 0x008fe80000000800 */
[----:B------:R-:W3:Y:S04]  /*9130*/  LDL.LU R11, [R1+0x7c] ;  /* 0x00007c00010b7983 */ /* 0x000ee80000300800 */
[----:B-----5:R-:W-:Y:S04]  /*9140*/  STS [R46+0x8], R22 ;  /* 0x000008162e007388 */ /* 0x020fe80000000800 */
[----:B------:R-:W5:Y:S04]  /*9150*/  LDL.LU R13, [R1+0x78] ;  /* 0x00007800010d7983 */ /* 0x000f680000300800 */
[----:B----4-:R4:W-:Y:S04]  /*9160*/  STS [R45+0xc], R17 ;  /* 0x00000c112d007388 */ /* 0x0109e80000000800 */
[----:B------:R-:W5:Y:S04]  /*9170*/  LDL.LU R15, [R1+0x74] ;  /* 0x00007400010f7983 */ /* 0x000f680000300800 */
[----:B----4-:R-:W4:Y:S04]  /*9180*/  LDL.LU R17, [R1+0x70] ;  /* 0x0000700001117983 */ /* 0x010f280000300800 */
        /* <DEDUP_REMOVED lines=10> */
[----:B------:R-:W-:Y:S01]  /*9230*/  STS [R44+0x10], R23 ;  /* 0x000010172c007388 */ /* 0x000fe20000000800 */
[----:B0-----:R-:W-:-:S03]  /*9240*/  ISETP.NE.AND P0, PT, R18, RZ, PT ;  /* 0x000000ff1200720c */ /* 0x001fc60003f05270 */
[----:B------:R-:W-:Y:S04]  /*9250*/  STS [R43+0x14], R24 ;  /* 0x000014182b007388 */ /* 0x000fe80000000800 */
[----:B------:R-:W-:Y:S01]  /*9260*/  STS [R42+0x18], R25 ;  /* 0x000018192a007388 */ /* 0x000fe20000000800 */
[----:B------:R-:W-:Y:S01]  /*9270*/  UIADD3 UR7, UPT, UPT, -UR8, UR15, URZ ;  /* 0x0000000f08077290 */ /* 0x000fe2000fffe1ff */
[----:B------:R-:W1:Y:S02]  /*9280*/  LDCU.128 UR12, c[0x0][0x420] ;  /* 0x00008400ff0c77ac */ /* 0x000e640008000c00 */
[----:B------:R-:W-:Y:S01]  /*9290*/  STS [R41+0x1c], R26 ;  /* 0x00001c1a29007388 */ /* 0x000fe20000000800 */
[----:B-1----:R-:W-:-:S04]  /*92a0*/  UIMAD.WIDE.U32 UR8, UR24, UR12, UR8 ;  /* 0x0000000c180872a5 */ /* 0x002fc8000f8e0008 */
[----:B------:R-:W-:Y:S02]  /*92b0*/  UIMAD UR9, UR24, UR13, UR9 ;  /* 0x0000000d180972a4 */ /* 0x000fe4000f8e0209 */
[----:B------:R-:W-:Y:S02]  /*92c0*/  UIADD3 UR19, UP0, UPT, UR19, 0x2000, URZ ;  /* 0x0000200013137890 */ /* 0x000fe4000ff1e0ff */
[----:B------:R-:W-:Y:S02]  /*92d0*/  UIADD3 UR6, UPT, UPT, UR6, 0x1, URZ ;  /* 0x0000000106067890 */ /* 0x000fe4000fffe0ff */
[----:B------:R-:W-:Y:S02]  /*92e0*/  UIADD3.X UR21, UPT, UPT, URZ, UR21, URZ, UP0, !UPT ;  /* 0x00000015ff157290 */ /* 0x000fe400087fe4ff */
[----:B------:R-:W-:Y:S02]  /*92f0*/  UIADD3 UR20, UP1, UPT, UR20, 0x2000, URZ ;  /* 0x0000200014147890 */ /* 0x000fe4000ff3e0ff */
[----:B------:R-:W-:-:S02]  /*9300*/  UIADD3 UR16, UP2, UPT, UR16, 0x1000, URZ ;  /* 0x0000100010107890 */ /* 0x000fc4000ff5e0ff */
[----:B------:R-:W-:Y:S02]  /*9310*/  UIADD3 UR11, UP3, UPT, UR11, 0x1000, URZ ;  /* 0x000010000b0b7890 */ /* 0x000fe4000ff7e0ff */
[----:B------:R-:W-:Y:S01]  /*9320*/  UIADD3.X UR22, UPT, UPT, URZ, UR22, URZ, UP1, !UPT ;  /* 0x00000016ff167290 */ /* 0x000fe20008ffe4ff */
[----:B--2---:R-:W-:Y:S04]  /*9330*/  STS [R40+0x20], R27 ;  /* 0x0000201b28007388 */ /* 0x004fe80000000800 */
        /* <DEDUP_REMOVED lines=8> */
[----:B------:R-:W-:Y:S01]  /*93c0*/  LDS R7, [R7] ;  /* 0x0000000007077984 */ /* 0x000fe20000000800 */
[----:B0-----:R-:W-:-:S03]  /*93d0*/  MOV R2, UR7 ;  /* 0x0000000700027c02 */ /* 0x001fc60008000f00 */
[----:B------:R-:W-:Y:S04]  /*93e0*/  LDS R9, [R9+0x80] ;  /* 0x0000800009097984 */ /* 0x000fe80000000800 */
[----:B---3--:R-:W-:Y:S04]  /*93f0*/  LDS R11, [R11+0x100] ;  /* 0x000100000b0b7984 */ /* 0x008fe80000000800 */
[----:B-----5:R-:W-:Y:S04]  /*9400*/  LDS R13, [R13+0x180] ;  /* 0x000180000d0d7984 */ /* 0x020fe80000000800 */
[----:B------:R-:W-:Y:S04]  /*9410*/  LDS R15, [R15+0x200] ;  /* 0x000200000f0f7984 */ /* 0x000fe80000000800 */
        /* <DEDUP_REMOVED lines=19> */
[C---:B------:R-:W-:Y:S01]  /*9550*/  IADD3 R0, P0, PT, R5.reuse, UR8, RZ ;  /* 0x0000000805007c10 */ /* 0x040fe2000ff1e0ff */
[----:B------:R-:W0:Y:S01]  /*9560*/  LDCU UR7, c[0x0][0x394] ;  /* 0x00007280ff0777ac */ /* 0x000e220008000800 */
[C---:B------:R-:W-:Y:S02]  /*9570*/  LOP3.LUT R39, R5.reuse, 0x20, RZ, 0xfc, !PT ;  /* 0x0000002005277812 */ /* 0x040fe400078efcff */
[----:B-1----:R-:W-:Y:S02]  /*9580*/  IADD3.X R3, PT, PT, RZ, UR15, RZ, P0, !PT ;  /* 0x0000000fff037c10 */ /* 0x002fe400087fe4ff */
[C---:B--2---:R-:W-:Y:S02]  /*9590*/  LEA R2, P0, R0.reuse, UR28, 0x2 ;  /* 0x0000001c00027c11 */ /* 0x044fe4000f8010ff */
        /* <DEDUP_REMOVED lines=47> */
[----:B0-----:R-:W-:-:S02]  /*9890*/  UISETP.GE.AND UP0, UPT, UR6, UR7, UPT ;  /* 0x000000070600728c */ /* 0x001fc4000bf06270 */
[----:B------:R-:W-:Y:S02]  /*98a0*/  UIADD3.X UR18, UPT, UPT, URZ, UR18, URZ, UP2, !UPT ;  /* 0x00000012ff127290 */ /* 0x000fe400097fe4ff */
[----:B------:R-:W-:-:S05]  /*98b0*/  UIADD3.X UR17, UPT, UPT, URZ, UR17, URZ, UP3, !UPT ;  /* 0x00000011ff117290 */ /* 0x000fca0009ffe4ff */
[----:B------:R-:W-:Y:S07]  /*98c0*/  BRA.U !UP0, `(.L_x_941) ;  /* 0xffffff6d08907547 */ /* 0x000fee000b83ffff */
[----:B------:R-:W-:Y:S05]  /*98d0*/  EXIT ;  /* 0x000000000000794d */ /* 0x000fea0003800000 */
.L_x_942:
        /* <DEDUP_REMOVED lines=10> */
.L_x_4966:


//--------------------- .text._Z25selective_scan_fwd_kernelI32Selective_Scan_fwd_kernel_traitsILi64ELi16ELi1ELb0ELb1ELb1ELb1EfN3c107complexIfEEEEv13SSMParamsBase --------------------------
	.section	.text._Z25selective_scan_fwd_kernelI32Selective_Scan_fwd_kernel_traitsILi64ELi16ELi1ELb0ELb1ELb1ELb1EfN3c107complexIfEEEEv13SSMParamsBase,"ax",@progbits
	.align	128
        .global         _Z25selective_scan_fwd_kernelI32Selective_Scan_fwd_kernel_traitsILi64ELi16ELi1ELb0ELb1ELb1ELb1EfN3c107complexIfEEEEv13SSMParamsBase
        .type           _Z25selective_scan_fwd_kernelI32Selective_Scan_fwd_kernel_traitsILi64ELi16ELi1ELb0ELb1ELb1ELb1EfN3c107complexIfEEEEv13SSMParamsBase,@function
        .size           _Z25selective_scan_fwd_kernelI32Selective_Scan_fwd_kernel_traitsILi64ELi16ELi1ELb0ELb1ELb1ELb1EfN3c107complexIfEEEEv13SSMParamsBase,(.L_x_4967 - _Z25selective_scan_fwd_kernelI32Selective_Scan_fwd_kernel_traitsILi64ELi16ELi1ELb0ELb1ELb1ELb1EfN3c107complexIfEEEEv13SSMParamsBase)
        .other          _Z25selective_scan_fwd_kernelI32Selective_Scan_fwd_kernel_traitsILi64ELi16ELi1ELb0ELb1ELb1ELb1EfN3c107complexIfEEEEv13SSMParamsBase,@"STO_CUDA_ENTRY STV_DEFAULT"
_Z25selective_scan_fwd_kernelI32Selective_Scan_fwd_kernel_traitsILi64ELi16ELi1ELb0ELb1ELb1ELb1EfN3c107complexIfEEEEv13SSMParamsBase:
.text._Z25selective_scan_fwd_kernelI32Selective_Scan_fwd_kernel_traitsILi64ELi16ELi1ELb0ELb1ELb1ELb1EfN3c107complexIfEEEEv13SSMParamsBase:
        /* <DEDUP_REMOVED lines=113> */
.L_x_982:
[----:B0-----:R-:W0:Y:S01]  /*0710*/  LDCU UR15, c[0x0][0x388] ;  /* 0x00007100ff0f77ac */ /* 0x001e220008000800 */
[----:B------:R-:W-:Y:S01]  /*0720*/  SHF.L.U32 R0, R16, 0x4, RZ ;  /* 0x0000000410007819 */ /* 0x000fe200000006ff */
[----:B------:R-:W-:Y:S01]  /*0730*/  IMAD.U32 R2, RZ, RZ, UR11 ;  /* 0x0000000bff027e24 */ /* 0x000fe2000f8e00ff */
[----:B------:R-:W-:Y:S01]  /*0740*/  MOV R3, UR17 ;  /* 0x0000001100037c02 */ /* 0x000fe20008000f00 */
[----:B------:R-:W-:Y:S01]  /*0750*/  HFMA2 R17, -RZ, RZ, 0, 0 ;  /* 0x00000000ff117431 */ /* 0x000fe200000001ff */
[----:B------:R-:W-:Y:S02]  /*0760*/  LOP3.LUT R29, R0, 0x3e00, RZ, 0xc0, !PT ;  /* 0x00003e00001d7812 */ /* 0x000fe400078ec0ff */
[----:B------:R-:W-:Y:S02]  /*0770*/  CS2R R10, SRZ ;  /* 0x00000000000a7805 */ /* 0x000fe4000001ff00 */
[----:B------:R-:W-:Y:S01]  /*0780*/  MOV R14, RZ ;  /* 0x000000ff000e7202 */ /* 0x000fe20000000f00 */
[----:B------:R-:W-:Y:S01]  /*0790*/  HFMA2 R12, -RZ, RZ, 0, 0 ;  /* 0x00000000ff0c7431 */ /* 0x000fe200000001ff */
[----:B------:R-:W-:Y:S01]  /*07a0*/  LOP3.LUT R28, R29, 0x1f, R16, 0xf8, !PT ;  /* 0x0000001f1d1c7812 */ /* 0x000fe200078ef810 */
[----:B------:R-:W-:Y:S01]  /*07b0*/  HFMA2 R21, -RZ, RZ, 0, 0 ;  /* 0x00000000ff157431 */ /* 0x000fe200000001ff */
[----:B------:R-:W-:Y:S01]  /*07c0*/  MOV R19, RZ ;  /* 0x000000ff00137202 */ /* 0x000fe20000000f00 */
[----:B------:R-:W-:Y:S01]  /*07d0*/  IMAD.MOV.U32 R25, RZ, RZ, RZ ;  /* 0x000000ffff197224 */ /* 0x000fe200078e00ff */
[C---:B------:R-:W-:Y:S01]  /*07e0*/  LOP3.LUT R4, R28.reuse, 0x20, RZ, 0xfc, !PT ;  /* 0x000000201c047812 */ /* 0x040fe200078efcff */
[----:B------:R-:W-:Y:S01]  /*07f0*/  HFMA2 R27, -RZ, RZ, 0, 0 ;  /* 0x00000000ff1b7431 */ /* 0x000fe200000001ff */
        /* <DEDUP_REMOVED lines=45> */
[----:B------:R-:W5:Y:S04]  /*0ad0*/  @!P1 LDG.E R12, desc[UR24][R6.64+0x300] ;  /* 0x00030018060c9981 */ /* 0x000f68000c1e1900 */
[----:B------:R-:W5:Y:S04]  /*0ae0*/  @!P2 LDG.E R11, desc[UR24][R6.64+0x280] ;  /* 0x00028018060ba981 */ /* 0x000f68000c1e1900 */
[----:B------:R-:W5:Y:S01]  /*0af0*/  @!P0 LDG.E R17, desc[UR24][R6.64+0x400] ;  /* 0x0004001806118981 */ /* 0x000f62000c1e1900 */
[----:B------:R-:W-:-:S04]  /*0b00*/  ISETP.GE.AND P0, PT, R18, UR7, PT ;  /* 0x0000000712007c0c */ /* 0x000fc8000bf06270 */
[----:B------:R-:W-:Y:S02]  /*0b10*/  P2R R31, PR, RZ, 0x1 ;  /* 0x00000001ff1f7803 */ /* 0x000fe40000000000 */
[----:B------:R-:W-:-:S07]  /*0b20*/  ISETP.GE.AND P1, PT, R20, UR7, PT ;  /* 0x0000000714007c0c */ /* 0x000fce000bf26270 */
[----:B------:R-:W5:Y:S01]  /*0b30*/  @!P0 LDG.E R19, desc[UR24][R6.64+0x480] ;  /* 0x0004801806138981 */ /* 0x000f62000c1e1900 */
[----:B------:R-:W-:-:S04]  /*0b40*/  ISETP.NE.AND P0, PT, R15, RZ, PT ;  /* 0x000000ff0f00720c */ /* 0x000fc80003f05270 */
[----:B------:R-:W-:Y:S02]  /*0b50*/  P2R R33, PR, RZ, 0x1 ;  /* 0x00000001ff217803 */ /* 0x000fe40000000000 */
[----:B------:R-:W-:Y:S02]  /*0b60*/  ISETP.GE.AND P2, PT, R22, UR7, PT ;  /* 0x0000000716007c0c */ /* 0x000fe4000bf46270 */
[----:B------:R-:W-:Y:S02]  /*0b70*/  LOP3.LUT R18, R28, 0x1e0, RZ, 0xfc, !PT ;  /* 0x000001e01c127812 */ /* 0x000fe400078efcff */
[----:B------:R-:W-:Y:S02]  /*0b80*/  ISETP.GE.AND P3, PT, R24, UR7, PT ;  /* 0x0000000718007c0c */ /* 0x000fe4000bf66270 */
[----:B------:R-:W-:Y:S01]  /*0b90*/  ISETP.GE.AND P4, PT, R26, UR7, PT ;  /* 0x000000071a007c0c */ /* 0x000fe2000bf86270 */
[----:B------:R-:W-:Y:S01]  /*0ba0*/  HFMA2 R20, -RZ, RZ, 0, 0 ;  /* 0x00000000ff147431 */ /* 0x000fe200000001ff */
[----:B------:R-:W-:Y:S01]  /*0bb0*/  ISETP.NE.AND P0, PT, R13, RZ, PT ;  /* 0x000000ff0d00720c */ /* 0x000fe20003f05270 */
[----:B------:R-:W5:Y:S01]  /*0bc0*/  @!P1 LDG.E R21, desc[UR24][R6.64+0x500] ;  /* 0x0005001806159981 */ /* 0x000f62000c1e1900 */
[----:B------:R-:W-:-:S02]  /*0bd0*/  LOP3.LUT R13, R28, 0x1c0, RZ, 0xfc, !PT ;  /* 0x000001c01c0d7812 */ /* 0x000fc400078efcff */
[----:B------:R-:W-:Y:S01]  /*0be0*/  ISETP.GE.AND P6, PT, R18, UR7, PT ;  /* 0x0000000712007c0c */ /* 0x000fe2000bfc6270 */
[----:B------:R-:W5:Y:S01]  /*0bf0*/  @!P2 LDG.E R23, desc[UR24][R6.64+0x580] ;  /* 0x000580180617a981 */ /* 0x000f62000c1e1900 */
[----:B------:R-:W-:Y:S02]  /*0c00*/  ISETP.GE.AND P5, PT, R13, UR7, PT ;  /* 0x000000070d007c0c */ /* 0x000fe4000bfa6270 */
[----:B------:R-:W-:Y:S01]  /*0c10*/  MOV R15, RZ ;  /* 0x000000ff000f7202 */ /* 0x000fe20000000f00 */
        /* <DEDUP_REMOVED lines=18> */
[-C--:B------:R-:W-:Y:S02]  /*0d40*/  LEA.HI.SX32 R22, R22, R13.reuse, 0x1b ;  /* 0x0000000d16167211 */ /* 0x080fe400078fdaff */
[C---:B------:R-:W-:Y:S02]  /*0d50*/  LEA.HI.SX32 R18, R13.reuse, R13, 0x1b ;  /* 0x0000000d0d127211 */ /* 0x040fe400078fdaff */
[----:B------:R-:W-:-:S02]  /*0d60*/  IADD3 R28, PT, PT, R13, 0x80, RZ ;  /* 0x000000800d1c7810 */ /* 0x000fc40007ffe0ff */
[-C--:B------:R-:W-:Y:S01]  /*0d70*/  LEA.HI.SX32 R24, R24, R13.reuse, 0x1b ;  /* 0x0000000d18187211 */ /* 0x080fe200078fdaff */
[C---:B------:R-:W-:Y:S01]  /*0d80*/  VIADD R6, R13.reuse, 0xa0 ;  /* 0x000000a00d067836 */ /* 0x040fe20000000000 */
[-C--:B------:R-:W-:Y:S02]  /*0d90*/  LEA.HI.SX32 R26, R26, R13.reuse, 0x1b ;  /* 0x0000000d1a1a7211 */ /* 0x080fe400078fdaff */
[----:B------:R-:W-:Y:S02]  /*0da0*/  LEA R87, R22, UR23, 0x2 ;  /* 0x0000001716577c11 */ /* 0x000fe4000f8e10ff */
[----:B------:R-:W-:Y:S02]  /*0db0*/  LEA R92, R18, UR23, 0x2 ;  /* 0x00000017125c7c11 */ /* 0x000fe4000f8e10ff */
[----:B------:R-:W-:Y:S02]  /*0dc0*/  LEA.HI.SX32 R28, R28, R13, 0x1b ;  /* 0x0000000d1c1c7211 */ /* 0x000fe400078fdaff */
[----:B------:R-:W-:-:S02]  /*0dd0*/  IADD3 R22, PT, PT, R13, 0xe0, RZ ;  /* 0x000000e00d167810 */ /* 0x000fc40007ffe0ff */
[----:B------:R-:W-:Y:S02]  /*0de0*/  IADD3 R18, PT, PT, R13, 0xc0, RZ ;  /* 0x000000c00d127810 */ /* 0x000fe40007ffe0ff */
[----:B------:R-:W-:Y:S02]  /*0df0*/  P2R R47, PR, RZ, 0x1 ;  /* 0x00000001ff2f7803 */ /* 0x000fe40000000000 */
[----:B------:R-:W-:Y:S02]  /*0e00*/  LEA R86, R24, UR23, 0x2 ;  /* 0x0000001718567c11 */ /* 0x000fe4000f8e10ff */
[----:B------:R-:W-:Y:S02]  /*0e10*/  ISETP.NE.AND P0, PT, R35, RZ, PT ;  /* 0x000000ff2300720c */ /* 0x000fe40003f05270 */
[----:B------:R-:W-:Y:S02]  /*0e20*/  LEA R85, R26, UR23, 0x2 ;  /* 0x000000171a557c11 */ /* 0x000fe4000f8e10ff */
[----:B------:R-:W-:-:S02]  /*0e30*/  LEA R84, R28, UR23, 0x2 ;  /* 0x000000171c547c11 */ /* 0x000fc4000f8e10ff */
[-C--:B------:R-:W-:Y:S02]  /*0e40*/  LEA.HI.SX32 R22, R22, R13.reuse, 0x1b ;  /* 0x0000000d16167211 */ /* 0x080fe400078fdaff */
[-C--:B------:R-:W-:Y:S02]  /*0e50*/  LEA.HI.SX32 R6, R6, R13.reuse, 0x1b ;  /* 0x0000000d06067211 */ /* 0x080fe400078fdaff */
[----:B------:R-:W-:Y:S02]  /*0e60*/  LEA.HI.SX32 R18, R18, R13, 0x1b ;  /* 0x0000000d12127211 */ /* 0x000fe400078fdaff */
[----:B------:R-:W-:Y:S02]  /*0e70*/  P2R R46, PR, RZ, 0x1 ;  /* 0x00000001ff2e7803 */ /* 0x000fe40000000000 */
[----:B------:R-:W-:Y:S02]  /*0e80*/  ISETP.NE.AND P0, PT, R34, RZ, PT ;  /* 0x000000ff2200720c */ /* 0x000fe40003f05270 */
[----:B------:R-:W-:Y:S01]  /*0e90*/  LEA R81, R22, UR23, 0x2 ;  /* 0x0000001716517c11 */ /* 0x000fe2000f8e10ff */
[----:B------:R-:W-:Y:S01]  /*0ea0*/  VIADD R22, R13, 0x1e0 ;  /* 0x000001e00d167836 */ /* 0x000fe20000000000 */
[----:B------:R-:W-:-:S02]  /*0eb0*/  LEA R83, R6, UR23, 0x2 ;  /* 0x0000001706537c11 */ /* 0x000fc4000f8e10ff */
[----:B------:R-:W-:Y:S02]  /*0ec0*/  LEA R82, R18, UR23, 0x2 ;  /* 0x0000001712527c11 */ /* 0x000fe4000f8e10ff */
[C---:B------:R-:W-:Y:S02]  /*0ed0*/  IADD3 R24, PT, PT, R13.reuse, 0x100, RZ ;  /* 0x000001000d187810 */ /* 0x040fe40007ffe0ff */
[C---:B------:R-:W-:Y:S02]  /*0ee0*/  IADD3 R26, PT, PT, R13.reuse, 0x120, RZ ;  /* 0x000001200d1a7810 */ /* 0x040fe40007ffe0ff */
[C---:B------:R-:W-:Y:S02]  /*0ef0*/  IADD3 R6, PT, PT, R13.reuse, 0x160, RZ ;  /* 0x000001600d067810 */ /* 0x040fe40007ffe0ff */
[----:B------:R-:W-:Y:S02]  /*0f00*/  IADD3 R18, PT, PT, R13, 0x1c0, RZ ;  /* 0x000001c00d127810 */ /* 0x000fe40007ffe0ff */
[----:B------:R-:W-:-:S02]  /*0f10*/  P2R R45, PR, RZ, 0x1 ;  /* 0x00000001ff2d7803 */ /* 0x000fc40000000000 */
[----:B------:R-:W-:Y:S02]  /*0f20*/  ISETP.NE.AND P0, PT, R32, RZ, PT ;  /* 0x000000ff2000720c */ /* 0x000fe40003f05270 */
[-C--:B------:R-:W-:Y:S02]  /*0f30*/  LEA.HI.SX32 R24, R24, R13.reuse, 0x1b ;  /* 0x0000000d18187211 */ /* 0x080fe400078fdaff */
[-C--:B------:R-:W-:Y:S02]  /*0f40*/  LEA.HI.SX32 R26, R26, R13.reuse, 0x1b ;  /* 0x0000000d1a1a7211 */ /* 0x080fe400078fdaff */
[-C--:B------:R-:W-:Y:S02]  /*0f50*/  LEA.HI.SX32 R6, R6, R13.reuse, 0x1b ;  /* 0x0000000d06067211 */ /* 0x080fe400078fdaff */
[-C--:B------:R-:W-:Y:S02]  /*0f60*/  LEA.HI.SX32 R18, R18, R13.reuse, 0x1b ;  /* 0x0000000d12127211 */ /* 0x080fe400078fdaff */
[----:B------:R-:W-:-:S02]  /*0f70*/  LEA.HI.SX32 R22, R22, R13, 0x1b ;  /* 0x0000000d16167211 */ /* 0x000fc400078fdaff */
[----:B------:R-:W-:Y:S02]  /*0f80*/  P2R R44, PR, RZ, 0x1 ;  /* 0x00000001ff2c7803 */ /* 0x000fe40000000000 */
[----:B------:R-:W-:Y:S02]  /*0f90*/  ISETP.NE.AND P0, PT, R30, RZ, PT ;  /* 0x000000ff1e00720c */ /* 0x000fe40003f05270 */
[----:B------:R-:W-:Y:S02]  /*0fa0*/  LEA R80, R24, UR23, 0x2 ;  /* 0x0000001718507c11 */ /* 0x000fe4000f8e10ff */
[----:B------:R-:W-:Y:S02]  /*0fb0*/  LEA R79, R26, UR23, 0x2 ;  /* 0x000000171a4f7c11 */ /* 0x000fe4000f8e10ff */
[----:B------:R-:W-:Y:S02]  /*0fc0*/  LEA R77, R6, UR23, 0x2 ;  /* 0x00000017064d7c11 */ /* 0x000fe4000f8e10ff */
[----:B------:R-:W-:-:S02]  /*0fd0*/  LEA R74, R18, UR23, 0x2 ;  /* 0x00000017124a7c11 */ /* 0x000fc4000f8e10ff */
[----:B------:R-:W-:Y:S01]  /*0fe0*/  LEA R22, R22, UR23, 0x2 ;  /* 0x0000001716167c11 */ /* 0x000fe2000f8e10ff */
[----:B--2---:R0:W-:Y:S04]  /*0ff0*/  STS [R92], R4 ;  /* 0x000000045c007388 */ /* 0x0041e80000000800 */
[----:B---3--:R-:W-:Y:S04]  /*1000*/  STS [R87+0x80], R5 ;  /* 0x0000800557007388 */ /* 0x008fe80000000800 */
[----:B----4-:R1:W-:Y:S01]  /*1010*/  STS [R86+0x100], R8 ;  /* 0x0001000856007388 */ /* 0x0103e20000000800 */
[----:B0-----:R-:W-:-:S03]  /*1020*/  IADD3 R4, PT, PT, R13, 0x140, RZ ;  /* 0x000001400d047810 */ /* 0x001fc60007ffe0ff */
[----:B-----5:R-:W-:Y:S01]  /*1030*/  STS [R85+0x180], R9 ;  /* 0x0001800955007388 */ /* 0x020fe20000000800 */
[-C--:B------:R-:W-:Y:S02]  /*1040*/  LEA.HI.SX32 R4, R4, R13.reuse, 0x1b ;  /* 0x0000000d04047211 */ /* 0x080fe400078fdaff */
[C---:B-1----:R-:W-:Y:S01]  /*1050*/  IADD3 R8, PT, PT, R13.reuse, 0x180, RZ ;  /* 0x000001800d087810 */ /* 0x042fe20007ffe0ff */
[----:B------:R0:W-:Y:S03]  /*1060*/  STS [R84+0x200], R10 ;  /* 0x0002000a54007388 */ /* 0x0001e60000000800 */
        /* <DEDUP_REMOVED lines=11> */
[C---:B------:R-:W-:Y:S02]  /*1120*/  IADD3 R4, PT, PT, R13.reuse, 0x1, RZ ;  /* 0x000000010d047810 */ /* 0x040fe40007ffe0ff */
[C---:B------:R-:W-:Y:S02]  /*1130*/  IADD3 R6, PT, PT, R13.reuse, 0x2, RZ ;  /* 0x000000020d067810 */ /* 0x040fe40007ffe0ff */
[C---:B------:R-:W-:Y:S02]  /*1140*/  IADD3 R8, PT, PT, R13.reuse, 0x3, RZ ;  /* 0x000000030d087810 */ /* 0x040fe40007ffe0ff */
[----:B------:R-:W-:-:S02]  /*1150*/  IADD3 R10, PT, PT, R13, 0x4, RZ ;  /* 0x000000040d0a7810 */ /* 0x000fc40007ffe0ff */
[C---:B0-----:R-:W-:Y:S02]  /*1160*/  IADD3 R12, PT, PT, R13.reuse, 0x5, RZ ;  /* 0x000000050d0c7810 */ /* 0x041fe40007ffe0ff */
[C---:B-1----:R-:W-:Y:S02]  /*1170*/  IADD3 R14, PT, PT, R13.reuse, 0x6, RZ ;  /* 0x000000060d0e7810 */ /* 0x042fe40007ffe0ff */
[C---:B------:R-:W-:Y:S02]  /*1180*/  IADD3 R24, PT, PT, R13.reuse, 0x7, RZ ;  /* 0x000000070d187810 */ /* 0x040fe40007ffe0ff */
[C---:B------:R-:W-:Y:S02]  /*1190*/  IADD3 R26, PT, PT, R13.reuse, 0x8, RZ ;  /* 0x000000080d1a7810 */ /* 0x040fe40007ffe0ff */
[C---:B------:R-:W-:Y:S02]  /*11a0*/  IADD3 R28, PT, PT, R13.reuse, 0x9, RZ ;  /* 0x000000090d1c7810 */ /* 0x040fe40007ffe0ff */
[----:B------:R-:W-:-:S02]  /*11b0*/  IADD3 R32, PT, PT, R13, 0xb, RZ ;  /* 0x0000000b0d207810 */ /* 0x000fc40007ffe0ff */
[C---:B------:R-:W-:Y:S02]  /*11c0*/  IADD3 R34, PT, PT, R13.reuse, 0xc, RZ ;  /* 0x0000000c0d227810 */ /* 0x040fe40007ffe0ff */
[C---:B------:R-:W-:Y:S02]  /*11d0*/  IADD3 R36, PT, PT, R13.reuse, 0xd, RZ ;  /* 0x0000000d0d247810 */ /* 0x040fe40007ffe0ff */
[C---:B------:R-:W-:Y:S02]  /*11e0*/  IADD3 R38, PT, PT, R13.reuse, 0xe, RZ ;  /* 0x0000000e0d267810 */ /* 0x040fe40007ffe0ff */
[----:B------:R-:W-:Y:S01]  /*11f0*/  IADD3 R40, PT, PT, R13, 0xf, RZ ;  /* 0x0000000f0d287810 */ /* 0x000fe20007ffe0ff */
[----:B------:R-:W-:Y:S01]  /*1200*/  STS [R80+0x400], R17 ;  /* 0x0004001150007388 */ /* 0x000fe20000000800 */
        /* <DEDUP_REMOVED lines=56> */
[----:B------:R-:W-:Y:S01]  /*1590*/  MOV R5, RZ ;  /* 0x000000ff00057202 */ /* 0x000fe20000000f00 */
        /* <DEDUP_REMOVED lines=23> */
[----:B------:R-:W-:Y:S01]  /*1710*/  MOV R17, RZ ;  /* 0x000000ff00117202 */ /* 0x000fe20000000f00 */
[----:B------:R-:W-:Y:S02]  /*1720*/  HFMA2 R18, -RZ, RZ, 0, 0 ;  /* 0x00000000ff127431 */ /* 0x000fe400000001ff */
[----:B------:R-:W-:Y:S01]  /*1730*/  IMAD.MOV.U32 R19, RZ, RZ, RZ ;  /* 0x000000ffff137224 */ /* 0x000fe200078e00ff */
[----:B-1----:R-:W-:Y:S01]  /*1740*/  MOV R20, RZ ;  /* 0x000000ff00147202 */ /* 0x002fe20000000f00 */
        /* <DEDUP_REMOVED lines=122> */
.L_x_944:
[----:B------:R-:W-:Y:S05]  /*1ef0*/  BSYNC.RECONVERGENT B0 ;  /* 0x0000000000007941 */ /* 0x000fea0003800200 */
.L_x_943:
        /* <DEDUP_REMOVED lines=34> */
.L_x_946:
[----:B------:R-:W-:Y:S05]  /*2120*/  BSYNC.RECONVERGENT B0 ;  /* 0x0000000000007941 */ /* 0x000fea0003800200 */
.L_x_945:
        /* <DEDUP_REMOVED lines=36> */
.L_x_948:
[----:B------:R-:W-:Y:S05]  /*2370*/  BSYNC.RECONVERGENT B0 ;  /* 0x0000000000007941 */ /* 0x000fea0003800200 */
.L_x_947:
        /* <DEDUP_REMOVED lines=34> */
.L_x_950:
[----:B------:R-:W-:Y:S05]  /*25a0*/  BSYNC.RECONVERGENT B0 ;  /* 0x0000000000007941 */ /* 0x000fea0003800200 */
.L_x_949:
        /* <DEDUP_REMOVED lines=36> */
.L_x_952:
[----:B------:R-:W-:Y:S05]  /*27f0*/  BSYNC.RECONVERGENT B0 ;  /* 0x0000000000007941 */ /* 0x000fea0003800200 */
.L_x_951:
        /* <DEDUP_REMOVED lines=34> */
.L_x_954:
[----:B------:R-:W-:Y:S05]  /*2a20*/  BSYNC.RECONVERGENT B0 ;  /* 0x0000000000007941 */ /* 0x000fea0003800200 */
.L_x_953:
        /* <DEDUP_REMOVED lines=36> */
.L_x_956:
[----:B------:R-:W-:Y:S05]  /*2c70*/  BSYNC.RECONVERGENT B0 ;  /* 0x0000000000007941 */ /* 0x000fea0003800200 */
.L_x_955:
        /* <DEDUP_REMOVED lines=34> */
.L_x_958:
[----:B------:R-:W-:Y:S05]  /*2ea0*/  BSYNC.RECONVERGENT B0 ;  /* 0x0000000000007941 */ /* 0x000fea0003800200 */
.L_x_957:
[----:B------:R-:W-:Y:S01]  /*2eb0*/  ISETP.EQ.OR P4, PT, RZ, UR7, P4 ;  /* 0x00000007ff007c0c */ /* 0x000fe2000a782670 */
[----:B------:R-:W-:Y:S01]  /*2ec0*/  BSSY.RECONVERGENT B0, `(.L_x_959) ;  /* 0x0000024000007945 */ /* 0x000fe20003800200 */
[----:B------:R-:W-:Y:S01]  /*2ed0*/  LOP3.LUT R40, R16, 0x1f, RZ, 0xc0, !PT ;  /* 0x0000001f10287812 */ /* 0x000fe200078ec0ff */
[----:B------:R-:W-:Y:S01]  /*2ee0*/  FADD.FTZ R16, R18, UR5 ;  /* 0x0000000512107e21 */ /* 0x000fe20008010000 */
[----:B------:R-:W-:Y:S02]  /*2ef0*/  FSETP.GTU.FTZ.AND P1, PT, R15, 20, PT ;  /* 0x41a000000f00780b */ /* 0x000fe40003f3c000 */
[----:B------:R-:W-:-:S07]  /*2f00*/  ISETP.EQ.OR P5, PT, RZ, UR7, P5 ;  /* 0x00000007ff007c0c */ /* 0x000fce000afa2670 */
        /* <DEDUP_REMOVED lines=31> */
.L_x_960:
[----:B------:R-:W-:Y:S05]  /*3100*/  BSYNC.RECONVERGENT B0 ;  /* 0x0000000000007941 */ /* 0x000fea0003800200 */
.L_x_959:
        /* <DEDUP_REMOVED lines=39> */
.L_x_962:
[----:B------:R-:W-:Y:S05]  /*3380*/  BSYNC.RECONVERGENT B0 ;  /* 0x0000000000007941 */ /* 0x000fea0003800200 */
.L_x_961:
        /* <DEDUP_REMOVED lines=45> */
.L_x_964:
[----:B------:R-:W-:Y:S05]  /*3660*/  BSYNC.RECONVERGENT B0 ;  /* 0x0000000000007941 */ /* 0x000fea0003800200 */
.L_x_963:
        /* <DEDUP_REMOVED lines=32> */
.L_x_966:
[----:B------:R-:W-:Y:S05]  /*3870*/  BSYNC.RECONVERGENT B0 ;  /* 0x0000000000007941 */ /* 0x000fea0003800200 */
.L_x_965:
        /* <DEDUP_REMOVED lines=32> */
.L_x_968:
[----:B------:R-:W-:Y:S05]  /*3a80*/  BSYNC.RECONVERGENT B0 ;  /* 0x0000000000007941 */ /* 0x000fea0003800200 */
.L_x_967:
        /* <DEDUP_REMOVED lines=32> */
.L_x_970:
[----:B------:R-:W-:Y:S05]  /*3c90*/  BSYNC.RECONVERGENT B0 ;  /* 0x0000000000007941 */ /* 0x000fea0003800200 */
.L_x_969:
        /* <DEDUP_REMOVED lines=32> */
.L_x_972:
[----:B------:R-:W-:Y:S05]  /*3ea0*/  BSYNC.RECONVERGENT B0 ;  /* 0x0000000000007941 */ /* 0x000fea0003800200 */
.L_x_971:
        /* <DEDUP_REMOVED lines=32> */
.L_x_974:
[----:B------:R-:W-:Y:S05]  /*40b0*/  BSYNC.RECONVERGENT B0 ;  /* 0x0000000000007941 */ /* 0x000fea0003800200 */
.L_x_973:
        /* <DEDUP_REMOVED lines=38> */
[----:B0-----:R-:W-:Y:S01]  /*4320*/  SHF.L.U32 R0, R41, 0x5, RZ ;  /* 0x0000000529007819 */ /* 0x001fe200000006ff */
[----:B------:R-:W0:Y:S03]  /*4330*/  LDCU UR15, c[0x0][0x388] ;  /* 0x00007100ff0f77ac */ /* 0x000e260008000800 */
        /* <DEDUP_REMOVED lines=10> */
.L_x_981:
[----:B------:R-:W1:Y:S01]  /*43e0*/  S2R R0, SR_TID.X ;  /* 0x0000000000007919 */ /* 0x000e620000002100 */
[----:B0-----:R-:W-:Y:S01]  /*43f0*/  MOV R45, UR34 ;  /* 0x00000022002d7c02 */ /* 0x001fe20008000f00 */
[----:B------:R-:W-:Y:S01]  /*4400*/  HFMA2 R41, -RZ, RZ, 0, 0 ;  /* 0x00000000ff297431 */ /* 0x000fe200000001ff */
[----:B------:R-:W-:Y:S01]  /*4410*/  MOV R47, UR36 ;  /* 0x00000024002f7c02 */ /* 0x000fe20008000f00 */
[----:B------:R-:W-:Y:S01]  /*4420*/  HFMA2 R130, -RZ, RZ, 0, 0 ;  /* 0x00000000ff827431 */ /* 0x000fe200000001ff */
[----:B------:R-:W-:Y:S02]  /*4430*/  MOV R43, UR35 ;  /* 0x00000023002b7c02 */ /* 0x000fe40008000f00 */
[----:B------:R-:W-:Y:S02]  /*4440*/  CS2R R132, SRZ ;  /* 0x0000000000847805 */ /* 0x000fe4000001ff00 */
[----:B------:R-:W-:Y:S01]  /*4450*/  MOV R85, RZ ;  /* 0x000000ff00557202 */ /* 0x000fe20000000f00 */
[----:B------:R-:W-:Y:S01]  /*4460*/  HFMA2 R125, -RZ, RZ, 0, 0 ;  /* 0x00000000ff7d7431 */ /* 0x000fe200000001ff */
[----:B------:R-:W-:-:S02]  /*4470*/  CS2R R118, SRZ ;  /* 0x0000000000767805 */ /* 0x000fc4000001ff00 */
[----:B------:R-:W-:Y:S02]  /*4480*/  CS2R R100, SRZ ;  /* 0x0000000000647805 */ /* 0x000fe4000001ff00 */
[----:B------:R-:W-:Y:S02]  /*4490*/  LOP3.LUT R62, R62, 0xff7fffff, RZ, 0xc0, !PT ;  /* 0xff7fffff3e3e7812 */ /* 0x000fe400078ec0ff */
[----:B------:R-:W-:Y:S01]  /*44a0*/  CS2R R82, SRZ ;  /* 0x0000000000527805 */ /* 0x000fe2000001ff00 */
[----:B------:R-:W-:Y:S01]  /*44b0*/  IMAD.MOV.U32 R80, RZ, RZ, RZ ;  /* 0x000000ffff507224 */ /* 0x000fe200078e00ff */
[----:B------:R-:W-:Y:S02]  /*44c0*/  CS2R R106, SRZ ;  /* 0x00000000006a7805 */ /* 0x000fe4000001ff00 */
[----:B------:R-:W-:Y:S01]  /*44d0*/  MOV R141, RZ ;  /* 0x000000ff008d7202 */ /* 0x000fe20000000f00 */
[----:B------:R-:W-:Y:S01]  /*44e0*/  IMAD.MOV.U32 R138, RZ, RZ, RZ ;  /* 0x000000ffff8a7224 */ /* 0x000fe200078e00ff */
[----:B------:R-:W-:Y:S01]  /*44f0*/  MOV R126, RZ ;  /* 0x000000ff007e7202 */ /* 0x000fe20000000f00 */
[----:B------:R-:W-:Y:S01]  /*4500*/  HFMA2 R103, -RZ, RZ, 0, 0 ;  /* 0x00000000ff677431 */ /* 0x000fe200000001ff */
[----:B------:R-:W-:Y:S01]  /*4510*/  MOV R66, RZ ;  /* 0x000000ff00427202 */ /* 0x000fe20000000f00 */
[----:B------:R-:W-:Y:S01]  /*4520*/  HFMA2 R117, -RZ, RZ, 0, 0 ;  /* 0x00000000ff757431 */ /* 0x000fe200000001ff */
[----:B------:R-:W-:-:S02]  /*4530*/  MOV R78, RZ ;  /* 0x000000ff004e7202 */ /* 0x000fc40000000f00 */
[----:B------:R-:W-:Y:S01]  /*4540*/  CS2R R104, SRZ ;  /* 0x0000000000687805 */ /* 0x000fe2000001ff00 */
[----:B------:R-:W-:Y:S01]  /*4550*/  HFMA2 R68, -RZ, RZ, 0, 0 ;  /* 0x00000000ff447431 */ /* 0x000fe200000001ff */
[----:B------:R-:W-:Y:S01]  /*4560*/  MOV R64, RZ ;  /* 0x000000ff00407202 */ /* 0x000fe20000000f00 */
[----:B------:R-:W-:Y:S01]  /*4570*/  HFMA2 R51, -RZ, RZ, 0, 0 ;  /* 0x00000000ff337431 */ /* 0x000fe200000001ff */
[----:B------:R-:W-:Y:S02]  /*4580*/  MOV R110, RZ ;  /* 0x000000ff006e7202 */ /* 0x000fe40000000f00 */
[----:B------:R-:W-:Y:S02]  /*4590*/  CS2R R108, SRZ ;  /* 0x00000000006c7805 */ /* 0x000fe4000001ff00 */
        /* <DEDUP_REMOVED lines=14> */
[----:B------:R-:W-:Y:S02]  /*4680*/  LOP3.LUT R93, R40, 0x120, RZ, 0xfc, !PT ;  /* 0x00000120285d7812 */ /* 0x000fe400078efcff */
[----:B------:R-:W-:Y:S02]  /*4690*/  LEA.HI.X R43, R44, UR21, R43, 0x2, P1 ;  /* 0x000000152c2b7c11 */ /* 0x000fe400088f142b */
[----:B------:R-:W-:Y:S01]  /*46a0*/  LEA.HI.X R75, R46, UR22, R41, 0x2, P0 ;  /* 0x000000162e4b7c11 */ /* 0x000fe200080f1429 */
[----:B------:R-:W-:Y:S01]  /*46b0*/  HFMA2 R46, -RZ, RZ, 0, 0 ;  /* 0x00000000ff2e7431 */ /* 0x000fe200000001ff */
[----:B------:R-:W-:-:S02]  /*46c0*/  ISETP.GE.AND P0, PT, R96, UR26, PT ;  /* 0x0000001a60007c0c */ /* 0x000fc4000bf06270 */
[C---:B------:R-:W-:Y:S02]  /*46d0*/  LOP3.LUT R84, R40.reuse, 0x140, RZ, 0xfc, !PT ;  /* 0x0000014028547812 */ /* 0x040fe400078efcff */
[C---:B------:R-:W-:Y:S02]  /*46e0*/  LOP3.LUT R81, R40.reuse, 0x160, RZ, 0xfc, !PT ;  /* 0x0000016028517812 */ /* 0x040fe400078efcff */
[C---:B------:R-:W-:Y:S02]  /*46f0*/  LOP3.LUT R79, R40.reuse, 0x180, RZ, 0xfc, !PT ;  /* 0x00000180284f7812 */ /* 0x040fe400078efcff */
[C---:B------:R-:W-:Y:S02]  /*4700*/  LOP3.LUT R77, R40.reuse, 0x1a0, RZ, 0xfc, !PT ;  /* 0x000001a0284d7812 */ /* 0x040fe400078efcff */
[----:B------:R-:W-:Y:S02]  /*4710*/  LOP3.LUT R73, R40, 0x1c0, RZ, 0xfc, !PT ;  /* 0x000001c028497812 */ /* 0x000fe400078efcff */
[----:B------:R-:W-:Y:S01]  /*4720*/  MOV R45, RZ ;  /* 0x000000ff002d7202 */ /* 0x000fe20000000f00 */
[----:B------:R-:W2:Y:S01]  /*4730*/  @!P0 LDG.E R130, desc[UR24][R42.64+0x300] ;  /* 0x000300182a828981 */ /* 0x000ea2000c1e1900 */
[----:B------:R-:W-:-:S02]  /*4740*/  ISETP.GE.AND P0, PT, R95, UR26, PT ;  /* 0x0000001a5f007c0c */ /* 0x000fc4000bf06270 */
[C---:B------:R-:W-:Y:S02]  /*4750*/  LOP3.LUT R71, R40.reuse, 0x1e0, RZ, 0xfc, !PT ;  /* 0x000001e028477812 */ /* 0x040fe400078efcff */
[C---:B------:R-:W-:Y:S02]  /*4760*/  LOP3.LUT R0, R40.reuse, 0x20, RZ, 0xfc, !PT ;  /* 0x0000002028007812 */ /* 0x040fe400078efcff */
[----:B------:R-:W-:Y:S02]  /*4770*/  LOP3.LUT R98, R40, 0x80, RZ, 0xfc, !PT ;  /* 0x0000008028627812 */ /* 0x000fe400078efcff */
[----:B------:R-:W-:Y:S01]  /*4780*/  ISETP.GE.AND P6, PT, R0, UR26, PT ;  /* 0x0000001a00007c0c */ /* 0x000fe2000bfc6270 */
[----:B------:R-:W-:Y:S01]  /*4790*/  HFMA2 R0, -RZ, RZ, 0, 0 ;  /* 0x00000000ff007431 */ /* 0x000fe200000001ff */
[----:B------:R-:W-:Y:S02]  /*47a0*/  ISETP.GE.AND P3, PT, R98, UR26, PT ;  /* 0x0000001a62007c0c */ /* 0x000fe4000bf66270 */
[----:B------:R-:W-:Y:S01]  /*47b0*/  LOP3.LUT R69, R40, 0x200, RZ, 0xfc, !PT ;  /* 0x0000020028457812 */ /* 0x000fe200078efcff */
[----:B------:R-:W5:Y:S01]  /*47c0*/  @!P0 LDG.E R132, desc[UR24][R42.64+0x380] ;  /* 0x000380182a848981 */ /* 0x000f62000c1e1900 */
[----:B------:R-:W-:-:S02]  /*47d0*/  ISETP.GE.AND P0, PT, R94, UR26, PT ;  /* 0x0000001a5e007c0c */ /* 0x000fc4000bf06270 */
[C---:B------:R-:W-:Y:S02]  /*47e0*/  LOP3.LUT R44, R40.reuse, 0x2a0, RZ, 0xfc, !PT ;  /* 0x000002a0282c7812 */ /* 0x040fe400078efcff */
[C---:B------:R-:W-:Y:S02]  /*47f0*/  LOP3.LUT R102, R40.reuse, 0x40, RZ, 0xfc, !PT ;  /* 0x0000004028667812 */ /* 0x040fe400078efcff */
[----:B------:R-:W-:Y:S01]  /*4800*/  LOP3.LUT R99, R40, 0x60, RZ, 0xfc, !PT ;  /* 0x0000006028637812 */ /* 0x000fe200078efcff */
[----:B------:R-:W3:Y:S01]  /*4810*/  @!P6 LDG.E R141, desc[UR24][R42.64+0x80] ;  /* 0x000080182a8de981 */ /* 0x000ee2000c1e1900 */
[----:B------:R-:W-:Y:S02]  /*4820*/  @P6 LOP3.LUT R62, R62, 0x800000, RZ, 0xfc, !PT ;  /* 0x008000003e3e6812 */ /* 0x000fe400078efcff */
[C---:B------:R-:W-:Y:S01]  /*4830*/  LOP3.LUT R67, R40.reuse, 0x220, RZ, 0xfc, !PT ;  /* 0x0000022028437812 */ /* 0x040fe200078efcff */
[----:B------:R-:W4:Y:S01]  /*4840*/  @!P3 LDG.E R0, desc[UR24][R42.64+0x200] ;  /* 0x000200182a00b981 */ /* 0x000f22000c1e1900 */
[----:B------:R-:W-:-:S02]  /*4850*/  LOP3.LUT R97, R40, 0xa0, RZ, 0xfc, !PT ;  /* 0x000000a028617812 */ /* 0x000fc400078efcff */
[----:B------:R-:W-:Y:S01]  /*4860*/  LOP3.LUT R50, R40, 0x340, RZ, 0xfc, !PT ;  /* 0x0000034028327812 */ /* 0x000fe200078efcff */
[----:B------:R-:W5:Y:S01]  /*4870*/  @!P0 LDG.E R133, desc[UR24][R42.64+0x400] ;  /* 0x000400182a858981 */ /* 0x000f62000c1e1900 */
[----:B------:R-:W-:Y:S02]  /*4880*/  ISETP.GE.AND P0, PT, R93, UR26, PT ;  /* 0x0000001a5d007c0c */ /* 0x000fe4000bf06270 */
[----:B------:R-:W-:Y:S02]  /*4890*/  ISETP.GE.AND P3, PT, R44, UR26, PT ;  /* 0x0000001a2c007c0c */ /* 0x000fe4000bf66270 */
[----:B------:R-:W-:Y:S02]  /*48a0*/  LOP3.LUT P1, RZ, R62, 0x4000000, RZ, 0xc0, !PT ;  /* 0x040000003eff7812 */ /* 0x000fe4000782c0ff */
[----:B------:R-:W-:Y:S02]  /*48b0*/  ISETP.GE.AND P5, PT, R102, UR26, PT ;  /* 0x0000001a66007c0c */ /* 0x000fe4000bfa6270 */
[----:B------:R-:W-:-:S02]  /*48c0*/  ISETP.GE.AND P4, PT, R99, UR26, PT ;  /* 0x0000001a63007c0c */ /* 0x000fc4000bf86270 */
[----:B------:R-:W-:Y:S02]  /*48d0*/  ISETP.GE.AND P2, PT, R97, UR26, PT ;  /* 0x0000001a61007c0c */ /* 0x000fe4000bf46270 */
[----:B------:R-:W-:Y:S01]  /*48e0*/  LOP3.LUT R63, R40, 0x240, RZ, 0xfc, !PT ;  /* 0x00000240283f7812 */ /* 0x000fe200078efcff */
[----:B------:R-:W5:Y:S01]  /*48f0*/  @!P0 LDG.E R85, desc[UR24][R42.64+0x480] ;  /* 0x000480182a558981 */ /* 0x000f62000c1e1900 */
[----:B------:R-:W-:Y:S02]  /*4900*/  ISETP.GE.AND P0, PT, R84, UR26, PT ;  /* 0x0000001a54007c0c */ /* 0x000fe4000bf06270 */
[----:B------:R-:W-:Y:S01]  /*4910*/  P2R R44, PR, RZ, 0x8 ;  /* 0x00000008ff2c7803 */ /* 0x000fe20000000000 */
[----:B------:R-:W5:Y:S01]  /*4920*/  @!P3 LDG.E R80, desc[UR24][R42.64+0xa80] ;  /* 0x000a80182a50b981 */ /* 0x000f62000c1e1900 */
[C---:B------:R-:W-:Y:S02]  /*4930*/  LOP3.LUT R86, R40.reuse, 0x360, RZ, 0xfc, !PT ;  /* 0x0000036028567812 */ /* 0x040fe400078efcff */
[C---:B------:R-:W-:Y:S01]  /*4940*/  LOP3.LUT R65, R40.reuse, 0x260, RZ, 0xfc, !PT ;  /* 0x0000026028417812 */ /* 0x040fe200078efcff */
[----:B------:R-:W2:Y:S01]  /*4950*/  @!P1 LDG.E R106, desc[UR24][R42.64] ;  /* 0x000000182a6a9981 */ /* 0x000ea2000c1e1900 */
[----:B------:R-:W-:-:S02]  /*4960*/  LOP3.LUT R41, R40, 0x280, RZ, 0xfc, !PT ;  /* 0x0000028028297812 */ /* 0x000fc400078efcff */
[C---:B------:R-:W-:Y:S01]  /*4970*/  LOP3.LUT R87, R40.reuse, 0x380, RZ, 0xfc, !PT ;  /* 0x0000038028577812 */ /* 0x040fe200078efcff */
[----:B------:R-:W4:Y:S01]  /*4980*/  @!P5 LDG.E R138, desc[UR24][R42.64+0x100] ;  /* 0x000100182a8ad981 */ /* 0x000f22000c1e1900 */
[C---:B------:R-:W-:Y:S02]  /*4990*/  LOP3.LUT R49, R40.reuse, 0x320, RZ, 0xfc, !PT ;  /* 0x0000032028317812 */ /* 0x040fe400078efcff */
[C---:B------:R-:W-:Y:S01]  /*49a0*/  LOP3.LUT R47, R40.reuse, 0x2c0, RZ, 0xfc, !PT ;  /* 0x000002c0282f7812 */ /* 0x040fe200078efcff */
[----:B------:R-:W5:Y:S01]  /*49b0*/  @!P0 LDG.E R125, desc[UR24][R42.64+0x500] ;  /* 0x000500182a7d8981 */ /* 0x000f62000c1e1900 */
[----:B------:R-:W-:Y:S02]  /*49c0*/  ISETP.GE.AND P0, PT, R81, UR26, PT ;  /* 0x0000001a51007c0c */ /* 0x000fe4000bf06270 */
[C---:B------:R-:W-:Y:S01]  /*49d0*/  LOP3.LUT R48, R40.reuse, 0x2e0, RZ, 0xfc, !PT ;  /* 0x000002e028307812 */ /* 0x040fe200078efcff */
[----:B------:R-:W5:Y:S01]  /*49e0*/  @!P4 LDG.E R107, desc[UR24][R42.64+0x180] ;  /* 0x000180182a6bc981 */ /* 0x000f62000c1e1900 */
[----:B------:R-:W-:-:S02]  /*49f0*/  LOP3.LUT R70, R40, 0x300, RZ, 0xfc, !PT ;  /* 0x0000030028467812 */ /* 0x000fc400078efcff */
[C---:B------:R-:W-:Y:S01]  /*4a00*/  LOP3.LUT R92, R40.reuse, 0x3a0, RZ, 0xfc, !PT ;  /* 0x000003a0285c7812 */ /* 0x040fe200078efcff */
[----:B------:R-:W5:Y:S01]  /*4a10*/  @!P2 LDG.E R126, desc[UR24][R42.64+0x280] ;  /* 0x000280182a7ea981 */ /* 0x000f62000c1e1900 */
[----:B------:R-:W-:-:S05]  /*4a20*/  LOP3.LUT R72, R40, 0x3c0, RZ, 0xfc, !PT ;  /* 0x000003c028487812 */ /* 0x000fca00078efcff */
[----:B------:R-:W5:Y:S01]  /*4a30*/  @!P0 LDG.E R118, desc[UR24][R42.64+0x580] ;  /* 0x000580182a768981 */ /* 0x000f62000c1e1900 */
[----:B------:R-:W-:-:S13]  /*4a40*/  ISETP.GE.AND P0, PT, R79, UR26, PT ;  /* 0x0000001a4f007c0c */ /* 0x000fda000bf06270 */
[----:B------:R-:W5:Y:S01]  /*4a50*/  @!P0 LDG.E R101, desc[UR24][R42.64+0x600] ;  /* 0x000600182a658981 */ /* 0x000f62000c1e1900 */
[----:B------:R-:W-:-:S13]  /*4a60*/  ISETP.GE.AND P0, PT, R77, UR26, PT ;  /* 0x0000001a4d007c0c */ /* 0x000fda000bf06270 */
[----:B------:R-:W5:Y:S01]  /*4a70*/  @!P0 LDG.E R100, desc[UR24][R42.64+0x680] ;  /* 0x000680182a648981 */ /* 0x000f62000c1e1900 */
[----:B------:R-:W-:-:S13]  /*4a80*/  ISETP.GE.AND P0, PT, R73, UR26, PT ;  /* 0x0000001a49007c0c */ /* 0x000fda000bf06270 */
[----:B------:R-:W5:Y:S01]  /*4a90*/  @!P0 LDG.E R45, desc[UR24][R42.64+0x700] ;  /* 0x000700182a2d8981 */ /* 0x000f62000c1e1900 */
[----:B------:R-:W-:-:S13]  /*4aa0*/  ISETP.GE.AND P0, PT, R71, UR26, PT ;  /* 0x0000001a47007c0c */ /* 0x000fda000bf06270 */
[----:B------:R-:W5:Y:S01]  /*4ab0*/  @!P0 LDG.E R46, desc[UR24][R42.64+0x780] ;  /* 0x000780182a2e8981 */ /* 0x000f62000c1e1900 */
[----:B------:R-:W-:Y:S02]  /*4ac0*/  ISETP.GE.AND P0, PT, R69, UR26, PT ;  /* 0x0000001a45007c0c */ /* 0x000fe4000bf06270 */
[----:B------:R-:W-:-:S11]  /*4ad0*/  ISETP.GE.AND P3, PT, R50, UR26, PT ;  /* 0x0000001a32007c0c */ /* 0x000fd6000bf66270 */
[----:B------:R-:W5:Y:S01]  /*4ae0*/  @!P0 LDG.E R82, desc[UR24][R42.64+0x800] ;  /* 0x000800182a528981 */ /* 0x000f62000c1e1900 */
[----:B------:R-:W-:-:S03]  /*4af0*/  ISETP.GE.AND P0, PT, R67, UR26, PT ;  /* 0x0000001a43007c0c */ /* 0x000fc6000bf06270 */
[----:B------:R-:W5:Y:S10]  /*4b00*/  @!P3 LDG.E R66, desc[UR24][R42.64+0xd00] ;  /* 0x000d00182a42b981 */ /* 0x000f74000c1e1900 */
[----:B------:R-:W5:Y:S01]  /*4b10*/  @!P0 LDG.E R83, desc[UR24][R42.64+0x880] ;  /* 0x000880182a538981 */ /* 0x000f62000c1e1900 */
[----:B------:R-:W-:-:S02]  /*4b20*/  ISETP.GE.AND P0, PT, R63, UR26, PT ;  /* 0x0000001a3f007c0c */ /* 0x000fc4000bf06270 */
[----:B------:R-:W-:Y:S02]  /*4b30*/  ISETP.GE.AND P3, PT, R86, UR26, PT ;  /* 0x0000001a56007c0c */ /* 0x000fe4000bf66270 */
[----:B------:R-:W-:-:S09]  /*4b40*/  ISETP.GE.AND P4, PT, R41, UR26, PT ;  /* 0x0000001a29007c0c */ /* 0x000fd2000bf86270 */
[----:B------:R-:W5:Y:S01]  /*4b50*/  @!P0 LDG.E R78, desc[UR24][R42.64+0x900] ;  /* 0x000900182a4e8981 */ /* 0x000f62000c1e1900 */
[----:B------:R-:W-:-:S03]  /*4b60*/  ISETP.GE.AND P0, PT, R65, UR26, PT ;  /* 0x0000001a41007c0c */ /* 0x000fc6000bf06270 */
[----:B------:R-:W5:Y:S01]  /*4b70*/  @!P3 LDG.E R103, desc[UR24][R42.64+0xd80] ;  /* 0x000d80182a67b981 */ /* 0x000f62000c1e1900 */
[----:B------:R-:W-:Y:S02]  /*4b80*/  ISETP.GE.AND P3, PT, R87, UR26, PT ;  /* 0x0000001a57007c0c */ /* 0x000fe4000bf66270 */
[----:B------:R-:W-:Y:S01]  /*4b90*/  ISETP.GE.AND P5, PT, R49, UR26, PT ;  /* 0x0000001a31007c0c */ /* 0x000fe2000bfa6270 */
[----:B------:R-:W5:Y:S01]  /*4ba0*/  @!P4 LDG.E R117, desc[UR24][R42.64+0xa00] ;  /* 0x000a00182a75c981 */ /* 0x000f62000c1e1900 */
[----:B------:R-:W-:Y:S02]  /*4bb0*/  ISETP.GE.AND P2, PT, R47, UR26, PT ;  /* 0x0000001a2f007c0c */ /* 0x000fe4000bf46270 */
[----:B------:R-:W-:-:S03]  /*4bc0*/  ISETP.GE.AND P1, PT, R48, UR26, PT ;  /* 0x0000001a30007c0c */ /* 0x000fc6000bf26270 */
[----:B------:R-:W5:Y:S01]  /*4bd0*/  @!P0 LDG.E R119, desc[UR24][R42.64+0x980] ;  /* 0x000980182a778981 */ /* 0x000f62000c1e1900 */
[----:B------:R-:W-:-:S03]  /*4be0*/  ISETP.GE.AND P0, PT, R70, UR26, PT ;  /* 0x0000001a46007c0c */ /* 0x000fc6000bf06270 */
[----:B------:R-:W5:Y:S01]  /*4bf0*/  @!P3 LDG.E R104, desc[UR24][R42.64+0xe00] ;  /* 0x000e00182a68b981 */ /* 0x000f62000c1e1900 */
[----:B------:R-:W-:-:S03]  /*4c00*/  ISETP.GE.AND P3, PT, R92, UR26, PT ;  /* 0x0000001a5c007c0c */ /* 0x000fc6000bf66270 */
[----:B------:R-:W5:Y:S01]  /*4c10*/  @!P5 LDG.E R68, desc[UR24][R42.64+0xc80] ;  /* 0x000c80182a44d981 */ /* 0x000f62000c1e1900 */
[----:B------:R-:W-:Y:S02]  /*4c20*/  ISETP.GE.AND P5, PT, R72, UR26, PT ;  /* 0x0000001a48007c0c */ /* 0x000fe4000bfa6270 */
[----:B------:R-:W-:Y:S01]  /*4c30*/  ISETP.GE.AND P6, PT, R76, UR26, PT ;  /* 0x0000001a4c007c0c */ /* 0x000fe2000bfc6270 */
[----:B------:R-:W5:Y:S04]  /*4c40*/  @!P2 LDG.E R64, desc[UR24][R42.64+0xb00] ;  /* 0x000b00182a40a981 */ /* 0x000f68000c1e1900 */
[----:B------:R-:W5:Y:S04]  /*4c50*/  @!P1 LDG.E R51, desc[UR24][R42.64+0xb80] ;  /* 0x000b80182a339981 */ /* 0x000f68000c1e1900 */
[----:B------:R-:W5:Y:S04]  /*4c60*/  @!P0 LDG.E R110, desc[UR24][R42.64+0xc00] ;  /* 0x000c00182a6e8981 */ /* 0x000f68000c1e1900 */
[----:B------:R-:W5:Y:S04]  /*4c70*/  @!P3 LDG.E R105, desc[UR24][R42.64+0xe80] ;  /* 0x000e80182a69b981 */ /* 0x000f68000c1e1900 */
[----:B------:R-:W5:Y:S04]  /*4c80*/  @!P5 LDG.E R108, desc[UR24][R42.64+0xf00] ;  /* 0x000f00182a6cd981 */ /* 0x000f68000c1e1900 */
[----:B------:R0:W5:Y:S01]  /*4c90*/  @!P6 LDG.E R109, desc[UR24][R42.64+0xf80] ;  /* 0x000f80182a6de981 */ /* 0x000162000c1e1900 */
[----:B------:R-:W1:Y:S01]  /*4ca0*/  S2R R111, SR_TID.X ;  /* 0x00000000006f7919 */ /* 0x000e620000002100 */
[----:B------:R-:W0:Y:S01]  /*4cb0*/  S2R R162, SR_LANEID ;  /* 0x0000000000a27919 */ /* 0x000e220000000000 */
[----:B------:R-:W0:Y:S01]  /*4cc0*/  S2UR UR12, SR_CgaCtaId ;  /* 0x00000000000c79c3 */ /* 0x000e220000008800 */
[----:B------:R-:W-:Y:S01]  /*4cd0*/  UMOV UR23, 0x400 ;  /* 0x0000040000177882 */ /* 0x000fe20000000000 */
[----:B-1----:R-:W-:-:S04]  /*4ce0*/  LOP3.LUT R48, R111, 0x3e0, RZ, 0xc0, !PT ;  /* 0x000003e06f307812 */ /* 0x002fc800078ec0ff */
[----:B0-----:R-:W-:-:S05]  /*4cf0*/  IADD3 R47, PT, PT, R48, R162, RZ ;  /* 0x000000a2302f7210 */ /* 0x001fca0007ffe0ff */
[----:B------:R-:W-:Y:S01]  /*4d00*/  IMAD R48, R48, 0x1f, R47 ;  /* 0x0000001f30307824 */ /* 0x000fe200078e022f */
[----:B------:R-:W-:-:S03]  /*4d10*/  ULEA UR23, UR12, UR23, 0x18 ;  /* 0x000000170c177291 */ /* 0x000fc6000f8ec0ff */
[C---:B------:R-:W-:Y:S01]  /*4d20*/  VIADD R113, R48.reuse, 0x60 ;  /* 0x0000006030717836 */ /* 0x040fe20000000000 */
[C---:B------:R-:W-:Y:S02]  /*4d30*/  IADD3 R140, PT, PT, R48.reuse, 0x20, RZ ;  /* 0x00000020308c7810 */ /* 0x040fe40007ffe0ff */
[C---:B------:R-:W-:Y:S02]  /*4d40*/  IADD3 R112, PT, PT, R48.reuse, 0x40, RZ ;  /* 0x0000004030707810 */ /* 0x040fe40007ffe0ff */
[-C--:B------:R-:W-:Y:S02]  /*4d50*/  LEA.HI.SX32 R150, R48, R48.reuse, 0x1b ;  /* 0x0000003030967211 */ /* 0x080fe400078fdaff */
[-C--:B------:R-:W-:Y:S02]  /*4d60*/  LEA.HI.SX32 R140, R140, R48.reuse, 0x1b ;  /* 0x000000308c8c7211 */ /* 0x080fe400078fdaff */
[-C--:B------:R-:W-:Y:S02]  /*4d70*/  LEA.HI.SX32 R112, R112, R48.reuse, 0x1b ;  /* 0x0000003070707211 */ /* 0x080fe400078fdaff */
[----:B------:R-:W-:-:S02]  /*4d80*/  LEA.HI.SX32 R113, R113, R48, 0x1b ;  /* 0x0000003071717211 */ /* 0x000fc400078fdaff */
[----:B------:R-:W-:Y:S02]  /*4d90*/  IADD3 R145, PT, PT, R48, 0x80, RZ ;  /* 0x0000008030917810 */ /* 0x000fe40007ffe0ff */
[----:B------:R-:W-:Y:S02]  /*4da0*/  LEA R150, R150, UR23, 0x2 ;  /* 0x0000001796967c11 */ /* 0x000fe4000f8e10ff */
[----:B------:R-:W-:Y:S02]  /*4db0*/  IADD3 R144, PT, PT, R48, 0xa0, RZ ;  /* 0x000000a030907810 */ /* 0x000fe40007ffe0ff */
[----:B------:R-:W-:Y:S02]  /*4dc0*/  LEA R140, R140, UR23, 0x2 ;  /* 0x000000178c8c7c11 */ /* 0x000fe4000f8e10ff */
[----:B------:R-:W-:Y:S02]  /*4dd0*/  IADD3 R143, PT, PT, R48, 0xc0, RZ ;  /* 0x000000c0308f7810 */ /* 0x000fe40007ffe0ff */
[----:B------:R-:W-:-:S02]  /*4de0*/  LEA R112, R112, UR23, 0x2 ;  /* 0x0000001770707c11 */ /* 0x000fc4000f8e10ff */
[----:B------:R-:W-:Y:S02]  /*4df0*/  IADD3 R142, PT, PT, R48, 0xe0, RZ ;  /* 0x000000e0308e7810 */ /* 0x000fe40007ffe0ff */
[----:B------:R-:W-:Y:S02]  /*4e00*/  LEA R113, R113, UR23, 0x2 ;  /* 0x0000001771717c11 */ /* 0x000fe4000f8e10ff */
[-C--:B------:R-:W-:Y:S02]  /*4e10*/  LEA.HI.SX32 R145, R145, R48.reuse, 0x1b ;  /* 0x0000003091917211 */ /* 0x080fe400078fdaff */
[-C--:B------:R-:W-:Y:S02]  /*4e20*/  LEA.HI.SX32 R144, R144, R48.reuse, 0x1b ;  /* 0x0000003090907211 */ /* 0x080fe400078fdaff */
[-C--:B------:R-:W-:Y:S02]  /*4e30*/  LEA.HI.SX32 R143, R143, R48.reuse, 0x1b ;  /* 0x000000308f8f7211 */ /* 0x080fe400078fdaff */
[----:B------:R-:W-:-:S02]  /*4e40*/  LEA.HI.SX32 R142, R142, R48, 0x1b ;  /* 0x000000308e8e7211 */ /* 0x000fc400078fdaff */
[C---:B------:R-:W-:Y:S02]  /*4e50*/  IADD3 R139, PT, PT, R48.reuse, 0x100, RZ ;  /* 0x00000100308b7810 */ /* 0x040fe40007ffe0ff */
[----:B------:R-:W-:Y:S02]  /*4e60*/  LEA R145, R145, UR23, 0x2 ;  /* 0x0000001791917c11 */ /* 0x000fe4000f8e10ff */
[C---:B------:R-:W-:Y:S02]  /*4e70*/  IADD3 R137, PT, PT, R48.reuse, 0x120, RZ ;  /* 0x0000012030897810 */ /* 0x040fe40007ffe0ff */
[C---:B------:R-:W-:Y:S01]  /*4e80*/  IADD3 R136, PT, PT, R48.reuse, 0x140, RZ ;  /* 0x0000014030887810 */ /* 0x040fe20007ffe0ff */
[C---:B------:R-:W-:Y:S01]  /*4e90*/  VIADD R122, R48.reuse, 0x1a0 ;  /* 0x000001a0307a7836 */ /* 0x040fe20000000000 */
[C---:B------:R-:W-:Y:S02]  /*4ea0*/  IADD3 R135, PT, PT, R48.reuse, 0x160, RZ ;  /* 0x0000016030877810 */ /* 0x040fe40007ffe0ff */
[----:B------:R-:W-:-:S02]  /*4eb0*/  IADD3 R134, PT, PT, R48, 0x180, RZ ;  /* 0x0000018030867810 */ /* 0x000fc40007ffe0ff */
[-C--:B------:R-:W-:Y:S02]  /*4ec0*/  LEA.HI.SX32 R139, R139, R48.reuse, 0x1b ;  /* 0x000000308b8b7211 */ /* 0x080fe400078fdaff */
[-C--:B------:R-:W-:Y:S02]  /*4ed0*/  LEA.HI.SX32 R137, R137, R48.reuse, 0x1b ;  /* 0x0000003089897211 */ /* 0x080fe400078fdaff */
[-C--:B------:R-:W-:Y:S02]  /*4ee0*/  LEA.HI.SX32 R136, R136, R48.reuse, 0x1b ;  /* 0x0000003088887211 */ /* 0x080fe400078fdaff */
[-C--:B------:R-:W-:Y:S02]  /*4ef0*/  LEA.HI.SX32 R135, R135, R48.reuse, 0x1b ;  /* 0x0000003087877211 */ /* 0x080fe400078fdaff */
[----:B------:R-:W-:Y:S02]  /*4f00*/  LEA.HI.SX32 R134, R134, R48, 0x1b ;  /* 0x0000003086867211 */ /* 0x000fe400078fdaff */
[----:B------:R-:W-:-:S02]  /*4f10*/  LEA R139, R139, UR23, 0x2 ;  /* 0x000000178b8b7c11 */ /* 0x000fc4000f8e10ff */
[----:B------:R-:W-:Y:S02]  /*4f20*/  LEA.HI.SX32 R122, R122, R48, 0x1b ;  /* 0x000000307a7a7211 */ /* 0x000fe400078fdaff */
[C---:B------:R-:W-:Y:S02]  /*4f30*/  IADD3 R131, PT, PT, R48.reuse, 0x1c0, RZ ;  /* 0x000001c030837810 */ /* 0x040fe40007ffe0ff */
[C---:B------:R-:W-:Y:S02]  /*4f40*/  IADD3 R129, PT, PT, R48.reuse, 0x1e0, RZ ;  /* 0x000001e030817810 */ /* 0x040fe40007ffe0ff */
[C---:B------:R-:W-:Y:S02]  /*4f50*/  IADD3 R128, PT, PT, R48.reuse, 0x200, RZ ;  /* 0x0000020030807810 */ /* 0x040fe40007ffe0ff */
[----:B------:R-:W-:Y:S01]  /*4f60*/  IADD3 R127, PT, PT, R48, 0x220, RZ ;  /* 0x00000220307f7810 */ /* 0x000fe20007ffe0ff */
[----:B--2---:R0:W-:Y:S04]  /*4f70*/  STS [R150], R106 ;  /* 0x0000006a96007388 */ /* 0x0041e80000000800 */
[----:B---3--:R1:W-:Y:S04]  /*4f80*/  STS [R140+0x80], R141 ;  /* 0x0000808d8c007388 */ /* 0x0083e80000000800 */
[----:B----4-:R-:W-:Y:S04]  /*4f90*/  STS [R112+0x100], R138 ;  /* 0x0001008a70007388 */ /* 0x010fe80000000800 */
[----:B-----5:R2:W-:Y:S01]  /*4fa0*/  STS [R113+0x180], R107 ;  /* 0x0001806b71007388 */ /* 0x0205e20000000800 */
[----:B0-----:R-:W-:-:S02]  /*4fb0*/  LEA R106, R142, UR23, 0x2 ;  /* 0x000000178e6a7c11 */ /* 0x001fc4000f8e10ff */
[----:B-1----:R-:W-:Y:S01]  /*4fc0*/  LEA R141, R143, UR23, 0x2 ;  /* 0x000000178f8d7c11 */ /* 0x002fe2000f8e10ff */
[----:B------:R0:W-:Y:S01]  /*4fd0*/  STS [R145+0x200], R0 ;  /* 0x0002000091007388 */ /* 0x0001e20000000800 */
[----:B--2---:R-:W-:-:S05]  /*4fe0*/  LEA R107, R144, UR23, 0x2 ;  /* 0x00000017906b7c11 */ /* 0x004fca000f8e10ff */
[----:B------:R1:W-:Y:S01]  /*4ff0*/  STS [R107+0x280], R126 ;  /* 0x0002807e6b007388 */ /* 0x0003e20000000800 */
[----:B0-----:R-:W-:-:S03]  /*5000*/  LEA R0, R136, UR23, 0x2 ;  /* 0x0000001788007c11 */ /* 0x001fc6000f8e10ff */
[----:B------:R0:W-:Y:S04]  /*5010*/  STS [R141+0x300], R130 ;  /* 0x000300828d007388 */ /* 0x0001e80000000800 */
[----:B------:R2:W-:Y:S01]  /*5020*/  STS [R106+0x380], R132 ;  /* 0x000380846a007388 */ /* 0x0005e20000000800 */
[----:B------:R-:W-:Y:S02]  /*5030*/  LEA R122, R122, UR23, 0x2 ;  /* 0x000000177a7a7c11 */ /* 0x000fe4000f8e10ff */
[----:B-1----:R-:W-:Y:S01]  /*5040*/  LEA R126, R134, UR23, 0x2 ;  /* 0x00000017867e7c11 */ /* 0x002fe2000f8e10ff */
[----:B------:R-:W-:Y:S01]  /*5050*/  STS [R139+0x400], R133 ;  /* 0x000400858b007388 */ /* 0x000fe20000000800 */
[----:B0-----:R-:W-:Y:S02]  /*5060*/  LEA R130, R135, UR23, 0x2 ;  /* 0x0000001787827c11 */ /* 0x001fe4000f8e10ff */
[----:B--2---:R-:W-:-:S02]  /*5070*/  LEA R132, R137, UR23, 0x2 ;  /* 0x0000001789847c11 */ /* 0x004fc4000f8e10ff */
[-C--:B------:R-:W-:Y:S02]  /*5080*/  LEA.HI.SX32 R131, R131, R48.reuse, 0x1b ;  /* 0x0000003083837211 */ /* 0x080fe400078fdaff */
[-C--:B------:R-:W-:Y:S01]  /*5090*/  LEA.HI.SX32 R129, R129, R48.reuse, 0x1b ;  /* 0x0000003081817211 */ /* 0x080fe200078fdaff */
[----:B------:R-:W-:Y:S01]  /*50a0*/  STS [R132+0x480], R85 ;  /* 0x0004805584007388 */ /* 0x000fe20000000800 */
[----:B------:R-:W-:-:S03]  /*50b0*/  LEA.HI.SX32 R128, R128, R48, 0x1b ;  /* 0x0000003080807211 */ /* 0x000fc600078fdaff */
[----:B------:R-:W-:Y:S01]  /*50c0*/  STS [R0+0x500], R125 ;  /* 0x0005007d00007388 */ /* 0x000fe20000000800 */
[----:B------:R-:W-:-:S03]  /*50d0*/  LEA.HI.SX32 R127, R127, R48, 0x1b ;  /* 0x000000307f7f7211 */ /* 0x000fc600078fdaff */
[----:B------:R0:W-:Y:S01]  /*50e0*/  STS [R130+0x580], R118 ;  /* 0x0005807682007388 */ /* 0x0001e20000000800 */
[----:B------:R-:W-:-:S03]  /*50f0*/  IADD3 R124, PT, PT, R48, 0x240, RZ ;  /* 0x00000240307c7810 */ /* 0x000fc60007ffe0ff */
[----:B------:R1:W-:Y:S01]  /*5100*/  STS [R126+0x600], R101 ;  /* 0x000600657e007388 */ /* 0x0003e20000000800 */
[----:B------:R-:W-:-:S03]  /*5110*/  IADD3 R123, PT, PT, R48, 0x260, RZ ;  /* 0x00000260307b7810 */ /* 0x000fc60007ffe0ff */
[----:B------:R2:W-:Y:S01]  /*5120*/  STS [R122+0x680], R100 ;  /* 0x000680647a007388 */ /* 0x0005e20000000800 */
[----:B0-----:R-:W-:Y:S02]  /*5130*/  LEA R118, R131, UR23, 0x2 ;  /* 0x0000001783767c11 */ /* 0x001fe4000f8e10ff */
[----:B------:R-:W-:Y:S02]  /*5140*/  IADD3 R43, PT, PT, R48, 0x280, RZ ;  /* 0x00000280302b7810 */ /* 0x000fe40007ffe0ff */
[----:B-1----:R-:W-:Y:S02]  /*5150*/  LEA R101, R128, UR23, 0x2 ;  /* 0x0000001780657c11 */ /* 0x002fe4000f8e10ff */
[----:B------:R-:W-:Y:S02]  /*5160*/  LEA R85, R127, UR23, 0x2 ;  /* 0x000000177f557c11 */ /* 0x000fe4000f8e10ff */
[----:B--2---:R-:W-:Y:S01]  /*5170*/  LEA R100, R129, UR23, 0x2 ;  /* 0x0000001781647c11 */ /* 0x004fe2000f8e10ff */
[----:B------:R-:W-:Y:S01]  /*5180*/  STS [R118+0x700], R45 ;  /* 0x0007002d76007388 */ /* 0x000fe20000000800 */
[----:B------:R-:W-:-:S02]  /*5190*/  IADD3 R42, PT, PT, R48, 0x2a0, RZ ;  /* 0x000002a0302a7810 */ /* 0x000fc40007ffe0ff */
[-C--:B------:R-:W-:Y:S01]  /*51a0*/  LEA.HI.SX32 R124, R124, R48.reuse, 0x1b ;  /* 0x000000307c7c7211 */ /* 0x080fe200078fdaff */
[----:B------:R0:W-:Y:S01]  /*51b0*/  STS [R100+0x780], R46 ;  /* 0x0007802e64007388 */ /* 0x0001e20000000800 */
[-C--:B------:R-:W-:Y:S02]  /*51c0*/  LEA.HI.SX32 R123, R123, R48.reuse, 0x1b ;  /* 0x000000307b7b7211 */ /* 0x080fe400078fdaff */
[-C--:B------:R-:W-:Y:S02]  /*51d0*/  LEA.HI.SX32 R43, R43, R48.reuse, 0x1b ;  /* 0x000000302b2b7211 */ /* 0x080fe400078fdaff */
[----:B------:R-:W-:Y:S01]  /*51e0*/  LEA.HI.SX32 R42, R42, R48, 0x1b ;  /* 0x000000302a2a7211 */ /* 0x000fe200078fdaff */
[C---:B------:R-:W-:Y:S01]  /*51f0*/  VIADD R120, R48.reuse, 0x2e0 ;  /* 0x000002e030787836 */ /* 0x040fe20000000000 */
[----:B------:R-:W-:Y:S01]  /*5200*/  IADD3 R121, PT, PT, R48, 0x2c0, RZ ;  /* 0x000002c030797810 */ /* 0x000fe20007ffe0ff */
[----:B------:R1:W-:Y:S01]  /*5210*/  STS [R101+0x800], R82 ;  /* 0x0008005265007388 */ /* 0x0003e20000000800 */
[----:B0-----:R-:W-:-:S02]  /*5220*/  LEA R46, R123, UR23, 0x2 ;  /* 0x000000177b2e7c11 */ /* 0x001fc4000f8e10ff */
[----:B------:R-:W-:Y:S02]  /*5230*/  LEA R45, R43, UR23, 0x2 ;  /* 0x000000172b2d7c11 */ /* 0x000fe4000f8e10ff */
[C---:B------:R-:W-:Y:S01]  /*5240*/  IADD3 R76, PT, PT, R48.reuse, 0x300, RZ ;  /* 0x00000300304c7810 */ /* 0x040fe20007ffe0ff */
[----:B------:R-:W-:Y:S01]  /*5250*/  UMOV UR12, UR8 ;  /* 0x00000008000c7c82 */ /* 0x000fe20008000000 */
[----:B------:R-:W-:Y:S01]  /*5260*/  IADD3 R72, PT, PT, R48, 0x320, RZ ;  /* 0x0000032030487810 */ /* 0x000fe20007ffe0ff */
[----:B------:R-:W-:Y:S01]  /*5270*/  UMOV UR13, UR14 ;  /* 0x0000000e000d7c82 */ /* 0x000fe20008000000 */
[----:B-1----:R-:W-:Y:S01]  /*5280*/  LEA R82, R42, UR23, 0x2 ;  /* 0x000000172a527c11 */ /* 0x002fe2000f8e10ff */
[----:B------:R0:W-:Y:S01]  /*5290*/  STS [R85+0x880], R83 ;  /* 0x0008805355007388 */ /* 0x0001e20000000800 */
[----:B------:R-:W-:Y:S02]  /*52a0*/  IADD3 R70, PT, PT, R48, 0x340, RZ ;  /* 0x0000034030467810 */ /* 0x000fe40007ffe0ff */
[----:B------:R-:W-:-:S02]  /*52b0*/  LEA.HI.SX32 R121, R121, R48, 0x1b ;  /* 0x0000003079797211 */ /* 0x000fc400078fdaff */
[----:B0-----:R-:W-:Y:S01]  /*52c0*/  LEA R83, R124, UR23, 0x2 ;  /* 0x000000177c537c11 */ /* 0x001fe2000f8e10ff */
[----:B------:R-:W-:Y:S01]  /*52d0*/  UIMAD.WIDE.U32 UR12, UR7, UR28, UR12 ;  /* 0x0000001c070c72a5 */ /* 0x000fe2000f8e000c */
[----:B------:R-:W-:-:S03]  /*52e0*/  LEA.HI.SX32 R120, R120, R48, 0x1b ;  /* 0x0000003078787211 */ /* 0x000fc600078fdaff */
[----:B------:R0:W-:Y:S01]  /*52f0*/  STS [R83+0x900], R78 ;  /* 0x0009004e53007388 */ /* 0x0001e20000000800 */
[-C--:B------:R-:W-:Y:S02]  /*5300*/  LEA.HI.SX32 R76, R76, R48.reuse, 0x1b ;  /* 0x000000304c4c7211 */ /* 0x080fe400078fdaff */
[-C--:B------:R-:W-:Y:S02]  /*5310*/  LEA.HI.SX32 R72, R72, R48.reuse, 0x1b ;  /* 0x0000003048487211 */ /* 0x080fe400078fdaff */
[----:B------:R-:W-:Y:S01]  /*5320*/  LEA.HI.SX32 R70, R70, R48, 0x1b ;  /* 0x0000003046467211 */ /* 0x000fe200078fdaff */
[----:B------:R-:W-:Y:S01]  /*5330*/  UIMAD UR13, UR7, UR29, UR13 ;  /* 0x0000001d070d72a4 */ /* 0x000fe2000f8e020d */
[----:B------:R-:W-:Y:S01]  /*5340*/  IADD3 R116, PT, PT, R48, 0x360, RZ ;  /* 0x0000036030747810 */ /* 0x000fe20007ffe0ff */
[----:B------:R-:W-:Y:S01]  /*5350*/  ULEA UR27, UP0, UR12, UR30, 0x3 ;  /* 0x0000001e0c1b7291 */ /* 0x000fe2000f8018ff */
[----:B------:R-:W-:Y:S01]  /*5360*/  STS [R46+0x980], R119 ;  /* 0x000980772e007388 */ /* 0x000fe20000000800 */
[----:B0-----:R-:W-:-:S03]  /*5370*/  LEA R78, R120, UR23, 0x2 ;  /* 0x00000017784e7c11 */ /* 0x001fc6000f8e10ff */
[----:B------:R-:W-:Y:S01]  /*5380*/  STS [R45+0xa00], R117 ;  /* 0x000a00752d007388 */ /* 0x000fe20000000800 */
[----:B------:R-:W-:-:S03]  /*5390*/  IADD3 R115, PT, PT, R48, 0x380, RZ ;  /* 0x0000038030737810 */ /* 0x000fc60007ffe0ff */
[----:B------:R0:W-:Y:S01]  /*53a0*/  STS [R82+0xa80], R80 ;  /* 0x000a805052007388 */ /* 0x0001e20000000800 */
[----:B------:R-:W-:Y:S02]  /*53b0*/  LEA R76, R76, UR23, 0x2 ;  /* 0x000000174c4c7c11 */ /* 0x000fe4000f8e10ff */
[----:B------:R-:W-:Y:S02]  /*53c0*/  IADD3 R114, PT, PT, R48, 0x3a0, RZ ;  /* 0x000003a030727810 */ /* 0x000fe40007ffe0ff */
[----:B------:R-:W-:Y:S02]  /*53d0*/  LEA R72, R72, UR23, 0x2 ;  /* 0x0000001748487c11 */ /* 0x000fe4000f8e10ff */
[----:B0-----:R-:W-:Y:S02]  /*53e0*/  LEA R80, R121, UR23, 0x2 ;  /* 0x0000001779507c11 */ /* 0x001fe4000f8e10ff */
[----:B------:R-:W-:Y:S02]  /*53f0*/  IADD3 R111, PT, PT, R48, 0x3c0, RZ ;  /* 0x000003c0306f7810 */ /* 0x000fe40007ffe0ff */
[----:B------:R-:W-:Y:S01]  /*5400*/  LEA R70, R70, UR23, 0x2 ;  /* 0x0000001746467c11 */ /* 0x000fe2000f8e10ff */
[----:B------:R0:W-:Y:S01]  /*5410*/  STS [R80+0xb00], R64 ;  /* 0x000b004050007388 */ /* 0x0001e20000000800 */
[----:B------:R-:W-:Y:S01]  /*5420*/  IADD3 R146, PT, PT, R48, 0x3e0, RZ ;  /* 0x000003e030927810 */ /* 0x000fe20007ffe0ff */
[----:B------:R-:W-:Y:S01]  /*5430*/  ULEA.HI.X UR12, UR12, UR31, UR13, 0x3, UP0 ;  /* 0x0000001f0c0c7291 */ /* 0x000fe200080f1c0d */
[-C--:B------:R-:W-:Y:S01]  /*5440*/  LEA.HI.SX32 R116, R116, R48.reuse, 0x1b ;  /* 0x0000003074747211 */ /* 0x080fe200078fdaff */
[----:B------:R-:W-:Y:S01]  /*5450*/  STS [R78+0xb80], R51 ;  /* 0x000b80334e007388 */ /* 0x000fe20000000800 */
[----:B------:R-:W-:-:S02]  /*5460*/  LEA.HI.SX32 R115, R115, R48, 0x1b ;  /* 0x0000003073737211 */ /* 0x000fc400078fdaff */
[-C--:B------:R-:W-:Y:S01]  /*5470*/  LEA.HI.SX32 R114, R114, R48.reuse, 0x1b ;  /* 0x0000003072727211 */ /* 0x080fe200078fdaff */
[----:B------:R-:W-:Y:S01]  /*5480*/  STS [R76+0xc00], R110 ;  /* 0x000c006e4c007388 */ /* 0x000fe20000000800 */
[----:B------:R-:W-:Y:S02]  /*5490*/  ISETP.GE.AND P3, PT, R40, UR26, PT ;  /* 0x0000001a28007c0c */ /* 0x000fe4000bf66270 */
[-C--:B------:R-:W-:Y:S01]  /*54a0*/  LEA.HI.SX32 R111, R111, R48.reuse, 0x1b ;  /* 0x000000306f6f7211 */ /* 0x080fe200078fdaff */
[----:B------:R1:W-:Y:S01]  /*54b0*/  STS [R72+0xc80], R68 ;  /* 0x000c804448007388 */ /* 0x0003e20000000800 */
[----:B------:R-:W-:-:S03]  /*54c0*/  LEA.HI.SX32 R48, R146, R48, 0x1b ;  /* 0x0000003092307211 */ /* 0x000fc600078fdaff */
[----:B------:R2:W-:Y:S01]  /*54d0*/  STS [R70+0xd00], R66 ;  /* 0x000d004246007388 */ /* 0x0005e20000000800 */
[----:B0-----:R-:W-:Y:S01]  /*54e0*/  LEA R64, R114, UR23, 0x2 ;  /* 0x0000001772407c11 */ /* 0x001fe2000f8e10ff */
[----:B------:R-:W-:Y:S01]  /*54f0*/  IMAD.U32 R43, RZ, RZ, UR12 ;  /* 0x0000000cff2b7e24 */ /* 0x000fe2000f8e00ff */
[----:B------:R-:W-:Y:S02]  /*5500*/  MOV R42, UR27 ;  /* 0x0000001b002a7c02 */ /* 0x000fe40008000f00 */
[----:B-1----:R-:W-:Y:S02]  /*5510*/  LEA R68, R116, UR23, 0x2 ;  /* 0x0000001774447c11 */ /* 0x002fe4000f8e10ff */
[----:B------:R-:W-:Y:S01]  /*5520*/  LEA R51, R111, UR23, 0x2 ;  /* 0x000000176f337c11 */ /* 0x000fe2000f8e10ff */
[----:B------:R-:W-:Y:S01]  /*5530*/  HFMA2 R151, -RZ, RZ, 0, 0 ;  /* 0x00000000ff977431 */ /* 0x000fe200000001ff */
[----:B--2---:R-:W-:Y:S01]  /*5540*/  LEA R66, R115, UR23, 0x2 ;  /* 0x0000001773427c11 */ /* 0x004fe2000f8e10ff */
[----:B------:R-:W-:Y:S01]  /*5550*/  STS [R68+0xd80], R103 ;  /* 0x000d806744007388 */ /* 0x000fe20000000800 */
[----:B------:R-:W-:-:S03]  /*5560*/  LEA R48, R48, UR23, 0x2 ;  /* 0x0000001730307c11 */ /* 0x000fc6000f8e10ff */
[----:B------:R-:W-:Y:S01]  /*5570*/  STS [R66+0xe00], R104 ;  /* 0x000e006842007388 */ /* 0x000fe20000000800 */
[----:B------:R-:W-:-:S03]  /*5580*/  P2R R41, PR, RZ, 0x10 ;  /* 0x00000010ff297803 */ /* 0x000fc60000000000 */
[----:B------:R-:W-:Y:S01]  /*5590*/  STS [R64+0xe80], R105 ;  /* 0x000e806940007388 */ /* 0x000fe20000000800 */
[----:B------:R-:W-:-:S03]  /*55a0*/  LOP3.LUT P4, RZ, R62, 0x800000, RZ, 0xc0, !PT ;  /* 0x008000003eff7812 */ /* 0x000fc6000788c0ff */
[----:B------:R-:W-:Y:S04]  /*55b0*/  STS [R51+0xf00], R108 ;  /* 0x000f006c33007388 */ /* 0x000fe80000000800 */
[----:B------:R-:W2:Y:S04]  /*55c0*/  LDG.E.64 R42, desc[UR24][R42.64] ;  /* 0x000000182a2a7981 */ /* 0x000ea8000c1e1b00 */
[----:B------:R-:W-:Y:S01]  /*55d0*/  STS [R48+0xf80], R109 ;  /* 0x000f806d30007388 */ /* 0x000fe20000000800 */
[----:B------:R-:W-:-:S03]  /*55e0*/  NOP ;  /* 0x0000000000007918 */ /* 0x000fc60000000000 */
[----:B------:R-:W3:Y:S01]  /*55f0*/  @!P3 LDG.E R151, desc[UR24][R74.64] ;  /* 0x000000184a97b981 */ /* 0x000ee2000c1e1900 */
[----:B------:R-:W-:Y:S02]  /*5600*/  ISETP.GE.AND P3, PT, R102, UR26, PT ;  /* 0x0000001a66007c0c */ /* 0x000fe4000bf66270 */
[----:B------:R-:W-:Y:S02]  /*5610*/  CS2R R148, SRZ ;  /* 0x0000000000947805 */ /* 0x000fe4000001ff00 */
[----:B------:R-:W-:-:S06]  /*5620*/  MOV R152, RZ ;  /* 0x000000ff00987202 */ /* 0x000fcc0000000f00 */
[----:B------:R-:W4:Y:S01]  /*5630*/  @!P4 LDG.E R152, desc[UR24][R74.64+0x80] ;  /* 0x000080184a98c981 */ /* 0x000f22000c1e1900 */
[----:B------:R-:W-:-:S03]  /*5640*/  ISETP.GE.AND P4, PT, R99, UR26, PT ;  /* 0x0000001a63007c0c */ /* 0x000fc6000bf86270 */
[----:B------:R-:W5:Y:S01]  /*5650*/  @!P3 LDG.E R149, desc[UR24][R74.64+0x100] ;  /* 0x000100184a95b981 */ /* 0x000f62000c1e1900 */
[----:B------:R-:W-:Y:S02]  /*5660*/  ISETP.GE.AND P3, PT, R98, UR26, PT ;  /* 0x0000001a62007c0c */ /* 0x000fe4000bf66270 */
[----:B------:R-:W-:-:S07]  /*5670*/  CS2R R146, SRZ ;  /* 0x0000000000927805 */ /* 0x000fce000001ff00 */
[----:B------:R-:W2:Y:S01]  /*5680*/  @!P4 LDG.E R147, desc[UR24][R74.64+0x180] ;  /* 0x000180184a93c981 */ /* 0x000ea2000c1e1900 */
[----:B------:R-:W-:-:S03]  /*5690*/  ISETP.GE.AND P4, PT, R97, UR26, PT ;  /* 0x0000001a61007c0c */ /* 0x000fc6000bf86270 */
[----:B------:R-:W2:Y:S01]  /*56a0*/  @!P3 LDG.E R148, desc[UR24][R74.64+0x200] ;  /* 0x000200184a94b981 */ /* 0x000ea2000c1e1900 */
[----:B------:R-:W-:Y:S02]  /*56b0*/  ISETP.GE.AND P3, PT, R96, UR26, PT ;  /* 0x0000001a60007c0c */ /* 0x000fe4000bf66270 */
[----:B------:R-:W-:-:S07]  /*56c0*/  CS2R R142, SRZ ;  /* 0x00000000008e7805 */ /* 0x000fce000001ff00 */
[----:B------:R-:W2:Y:S01]  /*56d0*/  @!P4 LDG.E R146, desc[UR24][R74.64+0x280] ;  /* 0x000280184a92c981 */ /* 0x000ea2000c1e1900 */
[----:B------:R-:W-:-:S03]  /*56e0*/  ISETP.GE.AND P4, PT, R95, UR26, PT ;  /* 0x0000001a5f007c0c */ /* 0x000fc6000bf86270 */
[----:B------:R-:W2:Y:S01]  /*56f0*/  @!P3 LDG.E R143, desc[UR24][R74.64+0x300] ;  /* 0x000300184a8fb981 */ /* 0x000ea2000c1e1900 */
[----:B------:R-:W-:Y:S01]  /*5700*/  ISETP.GE.AND P3, PT, R94, UR26, PT ;  /* 0x0000001a5e007c0c */ /* 0x000fe2000bf66270 */
[----:B------:R-:W-:-:S08]  /*5710*/  HFMA2 R144, -RZ, RZ, 0, 0 ;  /* 0x00000000ff907431 */ /* 0x000fd000000001ff */
[----:B------:R-:W2:Y:S01]  /*5720*/  @!P4 LDG.E R144, desc[UR24][R74.64+0x380] ;  /* 0x000380184a90c981 */ /* 0x000ea2000c1e1900 */
[----:B------:R-:W-:-:S03]  /*5730*/  ISETP.GE.AND P4, PT, R93, UR26, PT ;  /* 0x0000001a5d007c0c */ /* 0x000fc6000bf86270 */
[----:B------:R-:W2:Y:S01]  /*5740*/  @!P3 LDG.E R142, desc[UR24][R74.64+0x400] ;  /* 0x000400184a8eb981 */ /* 0x000ea2000c1e1900 */
[----:B------:R-:W-:Y:S01]  /*5750*/  ISETP.GE.AND P3, PT, R84, UR26, PT ;  /* 0x0000001a54007c0c */ /* 0x000fe2000bf66270 */
[----:B------:R-:W-:Y:S01]  /*5760*/  HFMA2 R138, -RZ, RZ, 0, 0 ;  /* 0x00000000ff8a7431 */ /* 0x000fe200000001ff */
[----:B------:R-:W-:-:S07]  /*5770*/  MOV R135, RZ ;  /* 0x000000ff00877202 */ /* 0x000fce0000000f00 */
[----:B------:R-:W2:Y:S04]  /*5780*/  @!P4 LDG.E R135, desc[UR24][R74.64+0x480] ;  /* 0x000480184a87c981 */ /* 0x000ea8000c1e1900 */
[----:B------:R-:W2:Y:S01]  /*5790*/  @!P3 LDG.E R138, desc[UR24][R74.64+0x500] ;  /* 0x000500184a8ab981 */ /* 0x000ea2000c1e1900 */
[----:B------:R-:W-:Y:S02]  /*57a0*/  ISETP.GE.AND P4, PT, R81, UR26, PT ;  /* 0x0000001a51007c0c */ /* 0x000fe4000bf86270 */
[----:B------:R-:W-:Y:S02]  /*57b0*/  MOV R131, RZ ;  /* 0x000000ff00837202 */ /* 0x000fe40000000f00 */
[----:B------:R-:W-:Y:S01]  /*57c0*/  ISETP.GE.AND P3, PT, R79, UR26, PT ;  /* 0x0000001a4f007c0c */ /* 0x000fe2000bf66270 */
[----:B------:R-:W-:-:S08]  /*57d0*/  HFMA2 R127, -RZ, RZ, 0, 0 ;  /* 0x00000000ff7f7431 */ /* 0x000fd000000001ff */
[----:B------:R-:W2:Y:S01]  /*57e0*/  @!P4 LDG.E R131, desc[UR24][R74.64+0x580] ;  /* 0x000580184a83c981 */ /* 0x000ea2000c1e1900 */
[----:B------:R-:W-:Y:S02]  /*57f0*/  ISETP.GE.AND P4, PT, R77, UR26, PT ;  /* 0x0000001a4d007c0c */ /* 0x000fe4000bf86270 */
[----:B------:R-:W-:Y:S01]  /*5800*/  MOV R123, RZ ;  /* 0x000000ff007b7202 */ /* 0x000fe20000000f00 */
[----:B------:R-:W2:Y:S01]  /*5810*/  @!P3 LDG.E R127, desc[UR24][R74.64+0x600] ;  /* 0x000600184a7fb981 */ /* 0x000ea2000c1e1900 */
[----:B------:R-:W-:Y:S01]  /*5820*/  ISETP.GE.AND P3, PT, R73, UR26, PT ;  /* 0x0000001a49007c0c */ /* 0x000fe2000bf66270 */
[----:B------:R-:W-:-:S08]  /*5830*/  HFMA2 R119, -RZ, RZ, 0, 0 ;  /* 0x00000000ff777431 */ /* 0x000fd000000001ff */
[----:B------:R-:W2:Y:S01]  /*5840*/  @!P4 LDG.E R123, desc[UR24][R74.64+0x680] ;  /* 0x000680184a7bc981 */ /* 0x000ea2000c1e1900 */
[----:B------:R-:W-:Y:S02]  /*5850*/  ISETP.GE.AND P4, PT, R71, UR26, PT ;  /* 0x0000001a47007c0c */ /* 0x000fe4000bf86270 */
[----:B------:R-:W-:Y:S01]  /*5860*/  CS2R R136, SRZ ;  /* 0x0000000000887805 */ /* 0x000fe2000001ff00 */
[----:B------:R-:W2:Y:S01]  /*5870*/  @!P3 LDG.E R119, desc[UR24][R74.64+0x700] ;  /* 0x000700184a77b981 */ /* 0x000ea2000c1e1900 */
[----:B------:R-:W-:-:S09]  /*5880*/  ISETP.GE.AND P3, PT, R69, UR26, PT ;  /* 0x0000001a45007c0c */ /* 0x000fd2000bf66270 */
[----:B------:R-:W2:Y:S04]  /*5890*/  @!P4 LDG.E R136, desc[UR24][R74.64+0x780] ;  /* 0x000780184a88c981 */ /* 0x000ea8000c1e1900 */
[----:B------:R-:W2:Y:S01]  /*58a0*/  @!P3 LDG.E R137, desc[UR24][R74.64+0x800] ;  /* 0x000800184a89b981 */ /* 0x000ea2000c1e1900 */
[----:B------:R-:W-:Y:S01]  /*58b0*/  ISETP.GE.AND P4, PT, R67, UR26, PT ;  /* 0x0000001a43007c0c */ /* 0x000fe2000bf86270 */
[----:B------:R-:W-:Y:S01]  /*58c0*/  IMAD.MOV.U32 R84, RZ, RZ, RZ ;  /* 0x000000ffff547224 */ /* 0x000fe200078e00ff */
[----:B------:R-:W-:Y:S02]  /*58d0*/  ISETP.GE.AND P3, PT, R63, UR26, PT ;  /* 0x0000001a3f007c0c */ /* 0x000fe4000bf66270 */
[----:B------:R-:W-:-:S09]  /*58e0*/  MOV R40, RZ ;  /* 0x000000ff00287202 */ /* 0x000fd20000000f00 */
[----:B------:R-:W2:Y:S01]  /*58f0*/  @!P4 LDG.E R84, desc[UR24][R74.64+0x880] ;  /* 0x000880184a54c981 */ /* 0x000ea2000c1e1900 */
[----:B------:R-:W-:-:S03]  /*5900*/  ISETP.GE.AND P4, PT, R65, UR26, PT ;  /* 0x0000001a41007c0c */ /* 0x000fc6000bf86270 */
[----:B------:R-:W2:Y:S01]  /*5910*/  @!P3 LDG.E R40, desc[UR24][R74.64+0x900] ;  /* 0x000900184a28b981 */ /* 0x000ea2000c1e1900 */
[----:B------:R-:W-:Y:S01]  /*5920*/  ISETP.NE.AND P3, PT, R44, RZ, PT ;  /* 0x000000ff2c00720c */ /* 0x000fe20003f65270 */
[----:B------:R-:W-:-:S08]  /*5930*/  HFMA2 R44, -RZ, RZ, 0, 0 ;  /* 0x00000000ff2c7431 */ /* 0x000fd000000001ff */
[----:B------:R-:W2:Y:S01]  /*5940*/  @!P4 LDG.E R44, desc[UR24][R74.64+0x980] ;  /* 0x000980184a2cc981 */ /* 0x000ea2000c1e1900 */
[----:B------:R-:W-:Y:S01]  /*5950*/  ISETP.NE.AND P4, PT, R41, RZ, PT ;  /* 0x000000ff2900720c */ /* 0x000fe20003f85270 */
[----:B------:R-:W-:Y:S01]  /*5960*/  HFMA2 R81, -RZ, RZ, 0, 0 ;  /* 0x00000000ff517431 */ /* 0x000fe200000001ff */
[----:B------:R-:W-:-:S05]  /*5970*/  MOV R41, RZ ;  /* 0x000000ff00297202 */ /* 0x000fca0000000f00 */
[----:B------:R-:W2:Y:S01]  /*5980*/  @!P3 LDG.E R81, desc[UR24][R74.64+0xa80] ;  /* 0x000a80184a51b981 */ /* 0x000ea2000c1e1900 */
[----:B------:R-:W-:-:S05]  /*5990*/  ISETP.GE.AND P3, PT, R49, UR26, PT ;  /* 0x0000001a31007c0c */ /* 0x000fca000bf66270 */
[----:B------:R-:W2:Y:S01]  /*59a0*/  @!P4 LDG.E R41, desc[UR24][R74.64+0xa00] ;  /* 0x000a00184a29c981 */ /* 0x000ea2000c1e1900 */
[----:B------:R-:W-:Y:S01]  /*59b0*/  ISETP.GE.AND P4, PT, R50, UR26, PT ;  /* 0x0000001a32007c0c */ /* 0x000fe2000bf86270 */
[----:B------:R-:W-:Y:S01]  /*59c0*/  HFMA2 R71, -RZ, RZ, 0, 0 ;  /* 0x00000000ff477431 */ /* 0x000fe200000001ff */
[----:B------:R-:W-:Y:S02]  /*59d0*/  MOV R79, RZ ;  /* 0x000000ff004f7202 */ /* 0x000fe40000000f00 */
[----:B------:R-:W-:Y:S01]  /*59e0*/  MOV R69, RZ ;  /* 0x000000ff00457202 */ /* 0x000fe20000000f00 */
[----:B------:R-:W-:Y:S02]  /*59f0*/  IMAD.SHL.U32 R47, R47, 0x20, RZ ;  /* 0x000000202f2f7824 */ /* 0x000fe400078e00ff */
[----:B------:R-:W2:Y:S01]  /*5a00*/  @!P3 LDG.E R71, desc[UR24][R74.64+0xc80] ;  /* 0x000c80184a47b981 */ /* 0x000ea2000c1e1900 */
[----:B------:R-:W-:-:S03]  /*5a10*/  ISETP.GE.AND P3, PT, R87, UR26, PT ;  /* 0x0000001a57007c0c */ /* 0x000fc6000bf66270 */
[----:B------:R-:W2:Y:S01]  /*5a20*/  @!P2 LDG.E R79, desc[UR24][R74.64+0xb00] ;  /* 0x000b00184a4fa981 */ /* 0x000ea2000c1e1900 */
[----:B------:R-:W-:-:S03]  /*5a30*/  ISETP.GE.AND P2, PT, R86, UR26, PT ;  /* 0x0000001a56007c0c */ /* 0x000fc6000bf46270 */
[----:B------:R-:W2:Y:S01]  /*5a40*/  @!P4 LDG.E R69, desc[UR24][R74.64+0xd00] ;  /* 0x000d00184a45c981 */ /* 0x000ea2000c1e1900 */
[----:B------:R-:W-:Y:S02]  /*5a50*/  ISETP.GE.AND P4, PT, R92, UR26, PT ;  /* 0x0000001a5c007c0c */ /* 0x000fe4000bf86270 */
[----:B------:R-:W-:Y:S01]  /*5a60*/  LEA.HI.SX32 R49, R47, R47, 0x1b ;  /* 0x0000002f2f317211 */ /* 0x000fe200078fdaff */
[----:B------:R-:W-:Y:S01]  /*5a70*/  HFMA2 R77, -RZ, RZ, 0, 0 ;  /* 0x00000000ff4d7431 */ /* 0x000fe200000001ff */
[----:B------:R-:W-:Y:S01]  /*5a80*/  MOV R73, RZ ;  /* 0x000000ff00497202 */ /* 0x000fe20000000f00 */
[----:B------:R-:W-:Y:S01]  /*5a90*/  HFMA2 R67, -RZ, RZ, 0, 0 ;  /* 0x00000000ff437431 */ /* 0x000fe200000001ff */
[----:B------:R-:W-:Y:S01]  /*5aa0*/  MOV R65, RZ ;  /* 0x000000ff00417202 */ /* 0x000fe20000000f00 */
[----:B------:R-:W-:Y:S01]  /*5ab0*/  HFMA2 R63, -RZ, RZ, 0, 0 ;  /* 0x00000000ff3f7431 */ /* 0x000fe200000001ff */
[----:B------:R-:W-:Y:S01]  /*5ac0*/  MOV R50, RZ ;  /* 0x000000ff00327202 */ /* 0x000fe20000000f00 */
[----:B------:R-:W-:Y:S01]  /*5ad0*/  HFMA2 R47, -RZ, RZ, 0, 0 ;  /* 0x00000000ff2f7431 */ /* 0x000fe200000001ff */
[----:B------:R-:W-:Y:S01]  /*5ae0*/  LEA R49, R49, UR23, 0x2 ;  /* 0x0000001731317c11 */ /* 0x000fe2000f8e10ff */
[----:B------:R-:W2:Y:S04]  /*5af0*/  @!P1 LDG.E R77, desc[UR24][R74.64+0xb80] ;  /* 0x000b80184a4d9981 */ /* 0x000ea8000c1e1900 */
[----:B------:R-:W2:Y:S04]  /*5b00*/  @!P0 LDG.E R73, desc[UR24][R74.64+0xc00] ;  /* 0x000c00184a498981 */ /* 0x000ea8000c1e1900 */
[----:B------:R-:W2:Y:S04]  /*5b10*/  @!P2 LDG.E R67, desc[UR24][R74.64+0xd80] ;  /* 0x000d80184a43a981 */ /* 0x000ea8000c1e1900 */
[----:B------:R-:W2:Y:S04]  /*5b20*/  @!P3 LDG.E R65, desc[UR24][R74.64+0xe00] ;  /* 0x000e00184a41b981 */ /* 0x000ea8000c1e1900 */
[----:B------:R-:W2:Y:S04]  /*5b30*/  @!P4 LDG.E R63, desc[UR24][R74.64+0xe80] ;  /* 0x000e80184a3fc981 */ /* 0x000ea8000c1e1900 */
[----:B------:R-:W2:Y:S04]  /*5b40*/  @!P5 LDG.E R50, desc[UR24][R74.64+0xf00] ;  /* 0x000f00184a32d981 */ /* 0x000ea8000c1e1900 */
[----:B------:R0:W2:Y:S04]  /*5b50*/  @!P6 LDG.E R47, desc[UR24][R74.64+0xf80] ;  /* 0x000f80184a2fe981 */ /* 0x0000a8000c1e1900 */
[----:B------:R-:W-:Y:S04]  /*5b60*/  LDS R133, [R49] ;  /* 0x0000000031857984 */ /* 0x000fe80000000800 */
        /* <DEDUP_REMOVED lines=21> */
[----:B------:R-:W1:Y:S04]  /*5cc0*/  LDS R99, [R49+0x58] ;  /* 0x0000580031637984 */ /* 0x000e680000000800 */
[----:B------:R-:W1:Y:S04]  /*5cd0*/  LDS R98, [R49+0x5c] ;  /* 0x00005c0031627984 */ /* 0x000e680000000800 */
[----:B------:R-:W1:Y:S04]  /*5ce0*/  LDS R96, [R49+0x60] ;  /* 0x0000600031607984 */ /* 0x000e680000000800 */
[----:B------:R-:W1:Y:S04]  /*5cf0*/  LDS R97, [R49+0x64] ;  /* 0x0000640031617984 */ /* 0x000e680000000800 */
[----:B------:R-:W-:Y:S04]  /*5d00*/  LDS R93, [R49+0x68] ;  /* 0x00006800315d7984 */ /* 0x000fe80000000800 */
[----:B------:R-:W1:Y:S04]  /*5d10*/  LDS R92, [R49+0x6c] ;  /* 0x00006c00315c7984 */ /* 0x000e680000000800 */
[----:B------:R-:W1:Y:S04]  /*5d20*/  LDS R86, [R49+0x70] ;  /* 0x0000700031567984 */ /* 0x000e680000000800 */
[----:B------:R-:W1:Y:S04]  /*5d30*/  LDS R87, [R49+0x74] ;  /* 0x0000740031577984 */ /* 0x000e680000000800 */
[----:B0-----:R-:W-:Y:S04]  /*5d40*/  LDS R75, [R49+0x78] ;  /* 0x00007800314b7984 */ /* 0x001fe80000000800 */
[----:B------:R-:W0:Y:S04]  /*5d50*/  LDS R74, [R49+0x7c] ;  /* 0x00007c00314a7984 */ /* 0x000e280000000800 */
[----:B---3--:R-:W-:Y:S04]  /*5d60*/  STS [R150+0x2100], R151 ;  /* 0x0021009796007388 */ /* 0x008fe80000000800 */
[----:B----4-:R-:W-:Y:S04]  /*5d70*/  STS [R140+0x2180], R152 ;  /* 0x002180988c007388 */ /* 0x010fe80000000800 */
[----:B-----5:R-:W-:Y:S04]  /*5d80*/  STS [R112+0x2200], R149 ;  /* 0x0022009570007388 */ /* 0x020fe80000000800 */
[----:B--2---:R-:W-:Y:S04]  /*5d90*/  STS [R113+0x2280], R147 ;  /* 0x0022809371007388 */ /* 0x004fe80000000800 */
[----:B------:R2:W-:Y:S04]  /*5da0*/  STS [R145+0x2300], R148 ;  /* 0x0023009491007388 */ /* 0x0005e80000000800 */
[----:B------:R-:W-:Y:S04]  /*5db0*/  STS [R107+0x2380], R146 ;  /* 0x002380926b007388 */ /* 0x000fe80000000800 */
[----:B------:R3:W-:Y:S01]  /*5dc0*/  STS [R141+0x2400], R143 ;  /* 0x0024008f8d007388 */ /* 0x0007e20000000800 */
[CC--:B--2---:R-:W-:Y:S01]  /*5dd0*/  FMUL.FTZ R145, R43.reuse, R6.reuse ;  /* 0x000000062b917220 */ /* 0x0c4fe20000410000 */
[----:B------:R-:W-:Y:S01]  /*5de0*/  FMUL.FTZ R42, R42, 1.4426950216293334961 ;  /* 0x3fb8aa3b2a2a7820 */ /* 0x000fe20000410000 */
[C---:B------:R-:W-:Y:S01]  /*5df0*/  FMUL.FTZ R152, R43.reuse, R3 ;  /* 0x000000032b987220 */ /* 0x040fe20000410000 */
[----:B---3--:R-:W-:Y:S01]  /*5e00*/  FMUL.FTZ R141, R43, R7 ;  /* 0x000000072b8d7220 */ /* 0x008fe20000410000 */
[----:B------:R-:W-:Y:S01]  /*5e10*/  FMUL.RZ R145, R145, 0.15915493667125701904 ;  /* 0x3e22f98391917820 */ /* 0x000fe2000040c000 */
[----:B------:R2:W-:Y:S02]  /*5e20*/  STS [R106+0x2480], R144 ;  /* 0x002480906a007388 */ /* 0x0005e40000000800 */
[----:B------:R-:W-:Y:S01]  /*5e30*/  FMUL.RZ R141, R141, 0.15915493667125701904 ;  /* 0x3e22f9838d8d7820 */ /* 0x000fe2000040c000 */
[----:B------:R-:W-:Y:S01]  /*5e40*/  FMUL.RZ R152, R152, 0.15915493667125701904 ;  /* 0x3e22f98398987820 */ /* 0x000fe2000040c000 */
[----:B------:R3:W-:Y:S01]  /*5e50*/  STS [R139+0x2500], R142 ;  /* 0x0025008e8b007388 */ /* 0x0007e20000000800 */
[----:B------:R-:W-:Y:S01]  /*5e60*/  FMUL.FTZ R148, R43, R5 ;  /* 0x000000052b947220 */ /* 0x000fe20000410000 */
[----:B------:R-:W-:Y:S01]  /*5e70*/  MUFU.SIN R143, R141 ;  /* 0x0000008d008f7308 */ /* 0x000fe20000000400 */
[----:B--2---:R-:W-:-:S07]  /*5e80*/  FMUL.FTZ R106, R42, R6 ;  /* 0x000000062a6a7220 */ /* 0x004fce0000410000 */
[----:B---3--:R2:W-:Y:S01]  /*5e90*/  MUFU.COS R142, R141 ;  /* 0x0000008d008e7308 */ /* 0x0085e20000000000 */
[C---:B------:R-:W-:Y:S01]  /*5ea0*/  FMUL.FTZ R155, R43.reuse, R2 ;  /* 0x000000022b9b7220 */ /* 0x040fe20000410000 */
[----:B------:R-:W-:Y:S01]  /*5eb0*/  FMUL.FTZ R112, R42, R3 ;  /* 0x000000032a707220 */ /* 0x000fe20000410000 */
[----:B------:R-:W-:Y:S01]  /*5ec0*/  FMUL.RZ R148, R148, 0.15915493667125701904 ;  /* 0x3e22f98394947820 */ /* 0x000fe2000040c000 */
[----:B------:R-:W-:-:S04]  /*5ed0*/  FMUL.FTZ R150, R43, R4 ;  /* 0x000000042b967220 */ /* 0x000fc80000410000 */
[----:B------:R-:W-:Y:S01]  /*5ee0*/  MUFU.SIN R147, R145 ;  /* 0x0000009100937308 */ /* 0x000fe20000000400 */
[----:B--2---:R-:W-:Y:S01]  /*5ef0*/  FMUL.FTZ R141, R43, R8 ;  /* 0x000000082b8d7220 */ /* 0x004fe20000410000 */
[----:B------:R-:W-:Y:S06]  /*5f00*/  STS [R132+0x2580], R135 ;  /* 0x0025808784007388 */ /* 0x000fec0000000800 */
[----:B------:R-:W2:Y:S01]  /*5f10*/  MUFU.COS R144, R145 ;  /* 0x0000009100907308 */ /* 0x000ea20000000000 */
[----:B------:R-:W-:Y:S01]  /*5f20*/  FMUL.RZ R141, R141, 0.15915493667125701904 ;  /* 0x3e22f9838d8d7820 */ /* 0x000fe2000040c000 */
[----:B------:R3:W-:Y:S01]  /*5f30*/  STS [R0+0x2600], R138 ;  /* 0x0026008a00007388 */ /* 0x0007e20000000800 */
[----:B------:R-:W-:Y:S01]  /*5f40*/  FMUL.RZ R155, R155, 0.15915493667125701904 ;  /* 0x3e22f9839b9b7820 */ /* 0x000fe2000040c000 */
[----:B------:R-:W-:-:S04]  /*5f50*/  FMUL.FTZ R107, R42, R5 ;  /* 0x000000052a6b7220 */ /* 0x000fc80000410000 */
[----:B------:R-:W-:Y:S01]  /*5f60*/  MUFU.SIN R154, R152 ;  /* 0x00000098009a7308 */ /* 0x000fe20000000400 */
[----:B------:R-:W-:Y:S01]  /*5f70*/  FMUL.RZ R150, R150, 0.15915493667125701904 ;  /* 0x3e22f98396967820 */ /* 0x000fe2000040c000 */
[----:B---3--:R-:W-:-:S06]  /*5f80*/  FMUL.FTZ R0, R42, R8 ;  /* 0x000000082a007220 */ /* 0x008fcc0000410000 */
[----:B------:R-:W2:Y:S04]  /*5f90*/  MUFU.EX2 R106, R106 ;  /* 0x0000006a006a7308 */ /* 0x000ea80000000800 */
[----:B------:R-:W3:Y:S01]  /*5fa0*/  MUFU.COS R152, R152 ;  /* 0x0000009800987308 */ /* 0x000ee20000000000 */
[C---:B------:R-:W-:Y:S01]  /*5fb0*/  FMUL.FTZ R140, R42.reuse, R2 ;  /* 0x000000022a8c7220 */ /* 0x040fe20000410000 */
[----:B------:R-:W-:-:S06]  /*5fc0*/  FMUL.FTZ R113, R42, R4 ;  /* 0x000000042a717220 */ /* 0x000fcc0000410000 */
[----:B------:R-:W-:Y:S08]  /*5fd0*/  MUFU.SIN R149, R148 ;  /* 0x0000009400957308 */ /* 0x000ff00000000400 */
[----:B------:R-:W-:Y:S08]  /*5fe0*/  MUFU.SIN R139, R141 ;  /* 0x0000008d008b7308 */ /* 0x000ff00000000400 */
[----:B------:R-:W4:Y:S01]  /*5ff0*/  MUFU.COS R138, R141 ;  /* 0x0000008d008a7308 */ /* 0x000f220000000000 */
[----:B------:R-:W5:Y:S07]  /*6000*/  S2R R161, SR_TID.X ;  /* 0x0000000000a17919 */ /* 0x000f6e0000002100 */
[----:B------:R-:W3:Y:S04]  /*6010*/  MUFU.EX2 R112, R112 ;  /* 0x0000007000707308 */ /* 0x000ee80000000800 */
[----:B------:R-:W1:Y:S01]  /*6020*/  MUFU.COS R148, R148 ;  /* 0x0000009400947308 */ /* 0x000e620000000000 */
[C---:B--2---:R-:W-:Y:S01]  /*6030*/  FMUL.FTZ R144, R106.reuse, R144 ;  /* 0x000000906a907220 */ /* 0x044fe20000410000 */
[----:B------:R-:W-:-:S06]  /*6040*/  FMUL.FTZ R147, R106, R147 ;  /* 0x000000936a937220 */ /* 0x000fcc0000410000 */
[----:B------:R-:W-:Y:S01]  /*6050*/  MUFU.SIN R153, R155 ;  /* 0x0000009b00997308 */ /* 0x000fe20000000400 */
[----:B------:R-:W-:-:S07]  /*6060*/  FMUL.FTZ R106, R43, R15 ;  /* 0x0000000f2b6a7220 */ /* 0x000fce0000410000 */
[----:B------:R-:W4:Y:S04]  /*6070*/  MUFU.EX2 R0, R0 ;  /* 0x0000000000007308 */ /* 0x000f280000000800 */
[----:B------:R-:W2:Y:S08]  /*6080*/  MUFU.COS R155, R155 ;  /* 0x0000009b009b7308 */ /* 0x000eb00000000000 */
[----:B------:R-:W-:Y:S08]  /*6090*/  MUFU.SIN R151, R150 ;  /* 0x0000009600977308 */ /* 0x000ff00000000400 */
[----:B------:R-:W1:Y:S04]  /*60a0*/  MUFU.EX2 R107, R107 ;  /* 0x0000006b006b7308 */ /* 0x000e680000000800 */
[----:B------:R-:W0:Y:S01]  /*60b0*/  MUFU.COS R150, R150 ;  /* 0x0000009600967308 */ /* 0x000e220000000000 */
[C---:B---3--:R-:W-:Y:S01]  /*60c0*/  FMUL.FTZ R152, R112.reuse, R152 ;  /* 0x0000009870987220 */ /* 0x048fe20000410000 */
[----:B------:R-:W-:-:S06]  /*60d0*/  FMUL.FTZ R154, R112, R154 ;  /* 0x0000009a709a7220 */ /* 0x000fcc0000410000 */
[----:B------:R-:W2:Y:S04]  /*60e0*/  MUFU.EX2 R140, R140 ;  /* 0x0000008c008c7308 */ /* 0x000ea80000000800 */
[----:B------:R-:W0:Y:S01]  /*60f0*/  MUFU.EX2 R113, R113 ;  /* 0x0000007100717308 */ /* 0x000e220000000800 */
[----:B------:R-:W-:Y:S01]  /*6100*/  FMUL.RZ R106, R106, 0.15915493667125701904 ;  /* 0x3e22f9836a6a7820 */ /* 0x000fe2000040c000 */
[----:B------:R-:W-:Y:S01]  /*6110*/  FMUL.FTZ R112, R43, R14 ;  /* 0x0000000e2b707220 */ /* 0x000fe20000410000 */
[C---:B----4-:R-:W-:Y:S01]  /*6120*/  FMUL.FTZ R138, R0.reuse, R138 ;  /* 0x0000008a008a7220 */ /* 0x050fe20000410000 */
[----:B------:R-:W-:Y:S01]  /*6130*/  FMUL.FTZ R139, R0, R139 ;  /* 0x0000008b008b7220 */ /* 0x000fe20000410000 */
[C---:B-1----:R-:W-:Y:S01]  /*6140*/  FMUL.FTZ R148, R107.reuse, R148 ;  /* 0x000000946b947220 */ /* 0x042fe20000410000 */
[----:B------:R-:W-:Y:S01]  /*6150*/  FMUL.FTZ R149, R107, R149 ;  /* 0x000000956b957220 */ /* 0x000fe20000410000 */
[----:B------:R-:W-:Y:S01]  /*6160*/  FMUL.FTZ R0, R42, R15 ;  /* 0x0000000f2a007220 */ /* 0x000fe20000410000 */
[----:B------:R-:W-:Y:S01]  /*6170*/  FMUL.RZ R112, R112, 0.15915493667125701904 ;  /* 0x3e22f98370707820 */ /* 0x000fe2000040c000 */
[----:B------:R-:W-:Y:S01]  /*6180*/  MUFU.SIN R107, R106 ;  /* 0x0000006a006b7308 */ /* 0x000fe20000000400 */
[C---:B--2---:R-:W-:Y:S01]  /*6190*/  FMUL.FTZ R155, R140.reuse, R155 ;  /* 0x0000009b8c9b7220 */ /* 0x044fe20000410000 */
[----:B------:R-:W-:Y:S01]  /*61a0*/  FMUL.FTZ R153, R140, R153 ;  /* 0x000000998c997220 */ /* 0x000fe20000410000 */
[----:B------:R-:W-:Y:S01]  /*61b0*/  FMUL.FTZ R140, R42, R14 ;  /* 0x0000000e2a8c7220 */ /* 0x000fe20000410000 */
[----:B0-----:R-:W-:-:S04]  /*61c0*/  FMUL.FTZ R150, R113, R150 ;  /* 0x0000009671967220 */ /* 0x001fc80000410000 */
[----:B------:R-:W0:Y:S01]  /*61d0*/  MUFU.COS R106, R106 ;  /* 0x0000006a006a7308 */ /* 0x000e220000000000 */
[----:B------:R-:W-:-:S07]  /*61e0*/  FMUL.FTZ R151, R113, R151 ;  /* 0x0000009771977220 */ /* 0x000fce0000410000 */
[----:B------:R-:W-:Y:S08]  /*61f0*/  MUFU.SIN R113, R112 ;  /* 0x0000007000717308 */ /* 0x000ff00000000400 */
[----:B------:R-:W0:Y:S04]  /*6200*/  MUFU.EX2 R0, R0 ;  /* 0x0000000000007308 */ /* 0x000e280000000800 */
[----:B------:R-:W1:Y:S01]  /*6210*/  MUFU.COS R112, R112 ;  /* 0x0000007000707308 */ /* 0x000e620000000000 */
[----:B------:R-:W-:Y:S07]  /*6220*/  STS [R130+0x2680], R131 ;  /* 0x0026808382007388 */ /* 0x000fee0000000800 */
[----:B------:R-:W1:Y:S01]  /*6230*/  MUFU.EX2 R140, R140 ;  /* 0x0000008c008c7308 */ /* 0x000e620000000800 */
[----:B------:R-:W-:Y:S01]  /*6240*/  STS [R126+0x2700], R127 ;  /* 0x0027007f7e007388 */ /* 0x000fe20000000800 */
[C---:B0-----:R-:W-:Y:S01]  /*6250*/  FMUL.FTZ R106, R0.reuse, R106 ;  /* 0x0000006a006a7220 */ /* 0x041fe20000410000 */
[----:B------:R-:W-:-:S02]  /*6260*/  FMUL.FTZ R107, R0, R107 ;  /* 0x0000006b006b7220 */ /* 0x000fc40000410000 */
[----:B------:R0:W-:Y:S01]  /*6270*/  STS [R122+0x2780], R123 ;  /* 0x0027807b7a007388 */ /* 0x0001e20000000800 */
[----:B-----5:R-:W-:Y:S01]  /*6280*/  SHF.L.U32 R0, R161, 0x4, RZ ;  /* 0x00000004a1007819 */ /* 0x020fe200000006ff */
[----:B------:R-:W-:Y:S02]  /*6290*/  UIMAD UR12, UR6, -0x400, UR15 ;  /* 0xfffffc00060c78a4 */ /* 0x000fe4000f8e020f */
[----:B------:R2:W-:Y:S01]  /*62a0*/  STS [R118+0x2800], R119 ;  /* 0x0028007776007388 */ /* 0x0005e20000000800 */
[----:B0-----:R-:W-:-:S03]  /*62b0*/  FMUL.FTZ R122, R43, R12 ;  /* 0x0000000c2b7a7220 */ /* 0x001fc60000410000 */
[----:B------:R0:W-:Y:S01]  /*62c0*/  STS [R100+0x2880], R136 ;  /* 0x0028808864007388 */ /* 0x0001e20000000800 */
[C---:B--2---:R-:W-:Y:S01]  /*62d0*/  FMUL.FTZ R118, R43.reuse, R13 ;  /* 0x0000000d2b767220 */ /* 0x044fe20000410000 */
[----:B------:R-:W-:Y:S01]  /*62e0*/  FMUL.RZ R122, R122, 0.15915493667125701904 ;  /* 0x3e22f9837a7a7820 */ /* 0x000fe2000040c000 */
[C---:B-1----:R-:W-:Y:S01]  /*62f0*/  FMUL.FTZ R112, R140.reuse, R112 ;  /* 0x000000708c707220 */ /* 0x042fe20000410000 */
[----:B------:R-:W-:Y:S01]  /*6300*/  FMUL.FTZ R113, R140, R113 ;  /* 0x000000718c717220 */ /* 0x000fe20000410000 */
[----:B------:R-:W-:Y:S01]  /*6310*/  FMUL.RZ R118, R118, 0.15915493667125701904 ;  /* 0x3e22f98376767820 */ /* 0x000fe2000040c000 */
[----:B------:R-:W-:Y:S01]  /*6320*/  FMUL.FTZ R140, R43, R16 ;  /* 0x000000102b8c7220 */ /* 0x000fe20000410000 */
[----:B0-----:R-:W-:Y:S01]  /*6330*/  IADD3 R100, PT, PT, R0, 0x1, RZ ;  /* 0x0000000100647810 */ /* 0x001fe20007ffe0ff */
[----:B------:R-:W-:Y:S01]  /*6340*/  FMUL.FTZ R145, R42, R12 ;  /* 0x0000000c2a917220 */ /* 0x000fe20000410000 */
[----:B------:R-:W-:Y:S01]  /*6350*/  MUFU.SIN R123, R122 ;  /* 0x0000007a007b7308 */ /* 0x000fe20000000400 */
[----:B------:R-:W-:Y:S01]  /*6360*/  IADD3 R136, PT, PT, R0, 0x2, RZ ;  /* 0x0000000200887810 */ /* 0x000fe20007ffe0ff */
[----:B------:R-:W-:Y:S01]  /*6370*/  FMUL.FTZ R141, R42, R13 ;  /* 0x0000000d2a8d7220 */ /* 0x000fe20000410000 */
[----:B------:R-:W-:Y:S01]  /*6380*/  ISETP.GE.U32.AND P2, PT, R100, UR12, PT ;  /* 0x0000000c64007c0c */ /* 0x000fe2000bf46070 */
[----:B------:R-:W-:Y:S01]  /*6390*/  FMUL.RZ R100, R140, 0.15915493667125701904 ;  /* 0x3e22f9838c647820 */ /* 0x000fe2000040c000 */
[----:B------:R-:W-:-:S03]  /*63a0*/  ISETP.GE.U32.AND P1, PT, R0, UR12, PT ;  /* 0x0000000c00007c0c */ /* 0x000fc6000bf26070 */
[----:B------:R-:W0:Y:S01]  /*63b0*/  MUFU.COS R122, R122 ;  /* 0x0000007a007a7308 */ /* 0x000e220000000000 */
[----:B------:R1:W-:Y:S01]  /*63c0*/  STS [R101+0x2900], R137 ;  /* 0x0029008965007388 */ /* 0x0003e20000000800 */
[----:B------:R-:W-:Y:S02]  /*63d0*/  ISETP.GE.U32.AND P3, PT, R136, UR12, PT ;  /* 0x0000000c88007c0c */ /* 0x000fe4000bf66070 */
[----:B------:R-:W-:-:S04]  /*63e0*/  FSEL R155, R155, 1, !P1 ;  /* 0x3f8000009b9b7808 */ /* 0x000fc80004800000 */
[----:B------:R-:W-:Y:S01]  /*63f0*/  MUFU.SIN R119, R118 ;  /* 0x0000007600777308 */ /* 0x000fe20000000400 */
[----:B------:R-:W-:Y:S01]  /*6400*/  FSEL R154, R154, RZ, !P2 ;  /* 0x000000ff9a9a7208 */ /* 0x000fe20005000000 */
[----:B-1----:R-:W-:-:S06]  /*6410*/  FMUL.FTZ R101, R42, R16 ;  /* 0x000000102a657220 */ /* 0x002fcc0000410000 */
[----:B------:R-:W1:Y:S01]  /*6420*/  MUFU.COS R118, R118 ;  /* 0x0000007600767308 */ /* 0x000e620000000000 */
[----:B------:R-:W-:Y:S02]  /*6430*/  IADD3 R140, PT, PT, R0, 0x3, RZ ;  /* 0x00000003008c7810 */ /* 0x000fe40007ffe0ff */
[----:B------:R-:W-:-:S05]  /*6440*/  FSEL R153, R153, RZ, !P1 ;  /* 0x000000ff99997208 */ /* 0x000fca0004800000 */
[----:B------:R-:W0:Y:S04]  /*6450*/  MUFU.EX2 R145, R145 ;  /* 0x0000009100917308 */ /* 0x000e280000000800 */
[----:B------:R-:W-:Y:S01]  /*6460*/  MUFU.SIN R136, R100 ;  /* 0x0000006400887308 */ /* 0x000fe20000000400 */
[----:B------:R-:W-:Y:S01]  /*6470*/  FSEL R152, R152, 1, !P2 ;  /* 0x3f80000098987808 */ /* 0x000fe20005000000 */
[----:B------:R-:W-:-:S06]  /*6480*/  FMUL.FTZ R137, R155, R154 ;  /* 0x0000009a9b897220 */ /* 0x000fcc0000410000 */
[----:B------:R-:W1:Y:S04]  /*6490*/  MUFU.EX2 R141, R141 ;  /* 0x0000008d008d7308 */ /* 0x000e680000000800 */
[----:B------:R-:W2:Y:S01]  /*64a0*/  MUFU.COS R100, R100 ;  /* 0x0000006400647308 */ /* 0x000ea20000000000 */
[----:B------:R-:W-:Y:S01]  /*64b0*/  ISETP.GE.U32.AND P4, PT, R140, UR12, PT ;  /* 0x0000000c8c007c0c */ /* 0x000fe2000bf86070 */
[----:B------:R-:W-:Y:S01]  /*64c0*/  FMUL.FTZ R140, R153, R154 ;  /* 0x0000009a998c7220 */ /* 0x000fe20000410000 */
[----:B------:R-:W-:Y:S01]  /*64d0*/  FSEL R151, R151, RZ, !P3 ;  /* 0x000000ff97977208 */ /* 0x000fe20005800000 */
[----:B------:R-:W-:-:S04]  /*64e0*/  FMUL.FTZ R126, R43, R11 ;  /* 0x0000000b2b7e7220 */ /* 0x000fc80000410000 */
[----:B------:R-:W2:Y:S01]  /*64f0*/  MUFU.EX2 R101, R101 ;  /* 0x0000006500657308 */ /* 0x000ea20000000800 */
[----:B------:R-:W-:Y:S01]  /*6500*/  FFMA.FTZ R137, R153, R152, R137 ;  /* 0x0000009899897223 */ /* 0x000fe20000010089 */
[C---:B0-----:R-:W-:Y:S01]  /*6510*/  FMUL.FTZ R122, R145.reuse, R122 ;  /* 0x0000007a917a7220 */ /* 0x041fe20000410000 */
[----:B------:R-:W-:Y:S01]  /*6520*/  FMUL.FTZ R123, R145, R123 ;  /* 0x0000007b917b7220 */ /* 0x000fe20000410000 */
[----:B------:R-:W-:Y:S01]  /*6530*/  FFMA.FTZ R140, R155, R152, -R140 ;  /* 0x000000989b8c7223 */ /* 0x000fe2000001088c */
[----:B------:R-:W-:Y:S01]  /*6540*/  FSEL R150, R150, 1, !P3 ;  /* 0x3f80000096967808 */ /* 0x000fe20005800000 */
[----:B------:R-:W-:Y:S01]  /*6550*/  FMUL.RZ R126, R126, 0.15915493667125701904 ;  /* 0x3e22f9837e7e7820 */ /* 0x000fe2000040c000 */
[----:B------:R-:W-:Y:S01]  /*6560*/  FMUL.FTZ R145, R151, R137 ;  /* 0x0000008997917220 */ /* 0x000fe20000410000 */
[C---:B-1----:R-:W-:Y:S01]  /*6570*/  FMUL.FTZ R118, R141.reuse, R118 ;  /* 0x000000768d767220 */ /* 0x042fe20000410000 */
[----:B------:R-:W-:Y:S01]  /*6580*/  FMUL.FTZ R119, R141, R119 ;  /* 0x000000778d777220 */ /* 0x000fe20000410000 */
[-C--:B------:R-:W-:Y:S01]  /*6590*/  FMUL.FTZ R141, R151, R140.reuse ;  /* 0x0000008c978d7220 */ /* 0x080fe20000410000 */
[----:B------:R-:W-:Y:S01]  /*65a0*/  FSEL R149, R149, RZ, !P4 ;  /* 0x000000ff95957208 */ /* 0x000fe20006000000 */
[----:B------:R-:W-:Y:S01]  /*65b0*/  FMUL.FTZ R146, R42, R11 ;  /* 0x0000000b2a927220 */ /* 0x000fe20000410000 */
[----:B------:R-:W-:Y:S01]  /*65c0*/  FFMA.FTZ R140, R150, R140, -R145 ;  /* 0x0000008c968c7223 */ /* 0x000fe20000010891 */
[----:B------:R-:W-:Y:S01]  /*65d0*/  FMUL.FTZ R158, R42, R7 ;  /* 0x000000072a9e7220 */ /* 0x000fe20000410000 */
[----:B------:R-:W-:Y:S01]  /*65e0*/  MUFU.SIN R127, R126 ;  /* 0x0000007e007f7308 */ /* 0x000fe20000000400 */
[C---:B--2---:R-:W-:Y:S01]  /*65f0*/  FMUL.FTZ R100, R101.reuse, R100 ;  /* 0x0000006465647220 */ /* 0x044fe20000410000 */
[----:B------:R-:W-:Y:S01]  /*6600*/  FFMA.FTZ R137, R150, R137, R141 ;  /* 0x0000008996897223 */ /* 0x000fe2000001008d */
[----:B------:R-:W-:Y:S01]  /*6610*/  FMUL.FTZ R101, R101, R136 ;  /* 0x0000008865657220 */ /* 0x000fe20000410000 */
[----:B------:R-:W-:Y:S01]  /*6620*/  FSEL R148, R148, 1, !P4 ;  /* 0x3f80000094947808 */ /* 0x000fe20006000000 */
[----:B------:R-:W-:-:S03]  /*6630*/  FMUL.FTZ R136, R149, R140 ;  /* 0x0000008c95887220 */ /* 0x000fc60000410000 */
[----:B------:R-:W0:Y:S01]  /*6640*/  MUFU.COS R126, R126 ;  /* 0x0000007e007e7308 */ /* 0x000e220000000000 */
[-C--:B------:R-:W-:Y:S01]  /*6650*/  FMUL.FTZ R141, R149, R137.reuse ;  /* 0x00000089958d7220 */ /* 0x080fe20000410000 */
[----:B------:R-:W-:Y:S01]  /*6660*/  FFMA.FTZ R137, R148, R137, R136 ;  /* 0x0000008994897223 */ /* 0x000fe20000010088 */
[----:B------:R-:W-:-:S05]  /*6670*/  VIADD R136, R0, 0x4 ;  /* 0x0000000400887836 */ /* 0x000fca0000000000 */
[----:B------:R-:W0:Y:S04]  /*6680*/  MUFU.EX2 R146, R146 ;  /* 0x0000009200927308 */ /* 0x000e280000000800 */
[----:B------:R-:W1:Y:S01]  /*6690*/  MUFU.EX2 R158, R158 ;  /* 0x0000009e009e7308 */ /* 0x000e620000000800 */
[----:B------:R-:W-:Y:S01]  /*66a0*/  ISETP.GE.U32.AND P0, PT, R136, UR12, PT ;  /* 0x0000000c88007c0c */ /* 0x000fe2000bf06070 */
[C---:B------:R-:W-:Y:S01]  /*66b0*/  FMUL.FTZ R134, R61.reuse, R134 ;  /* 0x000000863d867220 */ /* 0x040fe20000410000 */
[----:B------:R-:W-:Y:S01]  /*66c0*/  FMUL.FTZ R145, R61, R133 ;  /* 0x000000853d917220 */ /* 0x000fe20000410000 */
[----:B------:R-:W-:Y:S02]  /*66d0*/  IADD3 R133, PT, PT, R0, 0x5, RZ ;  /* 0x0000000500857810 */ /* 0x000fe40007ffe0ff */
[----:B------:R-:W-:Y:S01]  /*66e0*/  FSEL R147, R147, RZ, !P0 ;  /* 0x000000ff93937208 */ /* 0x000fe20004000000 */
[----:B------:R-:W-:Y:S01]  /*66f0*/  FMUL.FTZ R129, R60, R129 ;  /* 0x000000813c817220 */ /* 0x000fe20000410000 */
[----:B------:R-:W-:Y:S01]  /*6700*/  FSEL R145, R145, RZ, !P1 ;  /* 0x000000ff91917208 */ /* 0x000fe20004800000 */
[C---:B0-----:R-:W-:Y:S01]  /*6710*/  FMUL.FTZ R126, R146.reuse, R126 ;  /* 0x0000007e927e7220 */ /* 0x041fe20000410000 */
[----:B------:R-:W-:Y:S01]  /*6720*/  FMUL.FTZ R127, R146, R127 ;  /* 0x0000007f927f7220 */ /* 0x000fe20000410000 */
[----:B------:R-:W-:Y:S01]  /*6730*/  FSEL R146, R134, RZ, !P1 ;  /* 0x000000ff86927208 */ /* 0x000fe20004800000 */
[----:B------:R-:W-:Y:S01]  /*6740*/  FFMA.FTZ R140, R148, R140, -R141 ;  /* 0x0000008c948c7223 */ /* 0x000fe2000001088d */
[----:B-1----:R-:W-:Y:S01]  /*6750*/  FMUL.FTZ R143, R158, R143 ;  /* 0x0000008f9e8f7220 */ /* 0x002fe20000410000 */
[----:B------:R-:W-:Y:S01]  /*6760*/  ISETP.GE.U32.AND P1, PT, R133, UR12, PT ;  /* 0x0000000c85007c0c */ /* 0x000fe2000bf26070 */
[----:B------:R-:W-:Y:S01]  /*6770*/  FMUL.FTZ R133, R147, R137 ;  /* 0x0000008993857220 */ /* 0x000fe20000410000 */
[----:B------:R-:W-:Y:S01]  /*6780*/  FSEL R144, R144, 1, !P0 ;  /* 0x3f80000090907808 */ /* 0x000fe20004000000 */
[----:B------:R-:W-:Y:S01]  /*6790*/  FMUL.FTZ R142, R158, R142 ;  /* 0x0000008e9e8e7220 */ /* 0x000fe20000410000 */
[----:B------:R-:W-:Y:S01]  /*67a0*/  FMUL.FTZ R128, R60, R128 ;  /* 0x000000803c807220 */ /* 0x000fe20000410000 */
[----:B------:R-:W-:Y:S01]  /*67b0*/  FMUL.FTZ R132, R43, R9 ;  /* 0x000000092b847220 */ /* 0x000fe20000410000 */
[-C--:B------:R-:W-:Y:S01]  /*67c0*/  FMUL.FTZ R134, R147, R140.reuse ;  /* 0x0000008c93867220 */ /* 0x080fe20000410000 */
[----:B------:R-:W-:Y:S01]  /*67d0*/  FSEL R143, R143, RZ, !P1 ;  /* 0x000000ff8f8f7208 */ /* 0x000fe20004800000 */
[----:B------:R-:W-:Y:S01]  /*67e0*/  FFMA.FTZ R133, R144, R140, -R133 ;  /* 0x0000008c90857223 */ /* 0x000fe20000010885 */
[----:B------:R-:W-:-:S02]  /*67f0*/  FSEL R141, R129, RZ, !P2 ;  /* 0x000000ff818d7208 */ /* 0x000fc40005000000 */
[----:B------:R-:W-:Y:S01]  /*6800*/  IADD3 R129, PT, PT, R0, 0x6, RZ ;  /* 0x0000000600817810 */ /* 0x000fe20007ffe0ff */
[----:B------:R-:W-:Y:S01]  /*6810*/  FMUL.RZ R132, R132, 0.15915493667125701904 ;  /* 0x3e22f98384847820 */ /* 0x000fe2000040c000 */
[----:B------:R-:W-:Y:S01]  /*6820*/  FFMA.FTZ R137, R144, R137, R134 ;  /* 0x0000008990897223 */ /* 0x000fe20000010086 */
[----:B------:R-:W-:Y:S01]  /*6830*/  FSEL R142, R142, 1, !P1 ;  /* 0x3f8000008e8e7808 */ /* 0x000fe20004800000 */
[----:B------:R-:W-:Y:S01]  /*6840*/  FMUL.FTZ R134, R143, R133 ;  /* 0x000000858f867220 */ /* 0x000fe20000410000 */
[----:B------:R-:W-:Y:S01]  /*6850*/  FSEL R140, R128, RZ, !P2 ;  /* 0x000000ff808c7208 */ /* 0x000fe20005000000 */
[----:B------:R-:W-:Y:S01]  /*6860*/  FMUL.FTZ R157, R42, R9 ;  /* 0x000000092a9d7220 */ /* 0x000fe20000410000 */
[----:B------:R-:W-:Y:S01]  /*6870*/  ISETP.GE.U32.AND P2, PT, R129, UR12, PT ;  /* 0x0000000c81007c0c */ /* 0x000fe2000bf46070 */
[----:B------:R-:W0:Y:S01]  /*6880*/  MUFU.SIN R135, R132 ;  /* 0x0000008400877308 */ /* 0x000e220000000400 */
[-C--:B------:R-:W-:Y:S01]  /*6890*/  FFMA.FTZ R128, R142, R137.reuse, R134 ;  /* 0x000000898e807223 */ /* 0x080fe20000010086 */
[----:B------:R-:W-:Y:S01]  /*68a0*/  FMUL.FTZ R137, R143, R137 ;  /* 0x000000898f897220 */ /* 0x000fe20000410000 */
[----:B------:R-:W-:Y:S01]  /*68b0*/  FSEL R139, R139, RZ, !P2 ;  /* 0x000000ff8b8b7208 */ /* 0x000fe20005000000 */
[----:B------:R-:W-:Y:S01]  /*68c0*/  FMUL.FTZ R130, R43, R10 ;  /* 0x0000000a2b827220 */ /* 0x000fe20000410000 */
[----:B------:R-:W-:Y:S01]  /*68d0*/  FSEL R138, R138, 1, !P2 ;  /* 0x3f8000008a8a7808 */ /* 0x000fe20005000000 */
[----:B------:R-:W-:-:S02]  /*68e0*/  FFMA.FTZ R133, R142, R133, -R137 ;  /* 0x000000858e857223 */ /* 0x000fc40000010889 */
[----:B------:R-:W1:Y:S01]  /*68f0*/  MUFU.COS R132, R132 ;  /* 0x0000008400847308 */ /* 0x000e620000000000 */
[----:B------:R-:W-:Y:S01]  /*6900*/  FMUL.FTZ R129, R139, R128 ;  /* 0x000000808b817220 */ /* 0x000fe20000410000 */
[----:B------:R-:W-:Y:S01]  /*6910*/  FMUL.FTZ R43, R43, R17 ;  /* 0x000000112b2b7220 */ /* 0x000fe20000410000 */
[C---:B------:R-:W-:Y:S01]  /*6920*/  FMUL.FTZ R125, R59.reuse, R125 ;  /* 0x0000007d3b7d7220 */ /* 0x040fe20000410000 */
[----:B------:R-:W-:-:S04]  /*6930*/  FMUL.FTZ R136, R59, R124 ;  /* 0x0000007c3b887220 */ /* 0x000fc80000410000 */
[----:B------:R-:W0:Y:S01]  /*6940*/  MUFU.EX2 R157, R157 ;  /* 0x0000009d009d7308 */ /* 0x000e220000000800 */
[----:B------:R-:W-:Y:S01]  /*6950*/  FMUL.RZ R130, R130, 0.15915493667125701904 ;  /* 0x3e22f98382827820 */ /* 0x000fe2000040c000 */
[----:B------:R-:W-:Y:S01]  /*6960*/  IADD3 R124, PT, PT, R0, 0x7, RZ ;  /* 0x00000007007c7810 */ /* 0x000fe20007ffe0ff */
[-C--:B------:R-:W-:Y:S01]  /*6970*/  FFMA.FTZ R129, R138, R133.reuse, -R129 ;  /* 0x000000858a817223 */ /* 0x080fe20000010881 */
[----:B------:R-:W-:Y:S01]  /*6980*/  FMUL.FTZ R134, R139, R133 ;  /* 0x000000858b867220 */ /* 0x000fe20000410000 */
[C---:B------:R-:W-:Y:S01]  /*6990*/  FMUL.FTZ R156, R42.reuse, R10 ;  /* 0x0000000a2a9c7220 */ /* 0x040fe20000410000 */
[----:B------:R-:W-:Y:S01]  /*69a0*/  FMUL.RZ R133, R43, 0.15915493667125701904 ;  /* 0x3e22f9832b857820 */ /* 0x000fe2000040c000 */
[----:B------:R-:W2:Y:S01]  /*69b0*/  MUFU.SIN R131, R130 ;  /* 0x0000008200837308 */ /* 0x000ea20000000400 */
[----:B------:R-:W-:Y:S01]  /*69c0*/  FMUL.FTZ R42, R42, R17 ;  /* 0x000000112a2a7220 */ /* 0x000fe20000410000 */
[----:B------:R-:W-:Y:S02]  /*69d0*/  FSEL R137, R125, RZ, !P3 ;  /* 0x000000ff7d897208 */ /* 0x000fe40005800000 */
[----:B------:R-:W-:-:S02]  /*69e0*/  FSEL R136, R136, RZ, !P3 ;  /* 0x000000ff88887208 */ /* 0x000fc40005800000 */
[----:B------:R-:W-:Y:S02]  /*69f0*/  ISETP.GE.U32.AND P3, PT, R124, UR12, PT ;  /* 0x0000000c7c007c0c */ /* 0x000fe4000bf66070 */
[----:B------:R-:W3:Y:S01]  /*6a00*/  MUFU.COS R124, R133 ;  /* 0x00000085007c7308 */ /* 0x000ee20000000000 */
[C---:B0-----:R-:W-:Y:S01]  /*6a10*/  FMUL.FTZ R135, R157.reuse, R135 ;  /* 0x000000879d877220 */ /* 0x041fe20000410000 */
[----:B-1----:R-:W-:Y:S01]  /*6a20*/  FMUL.FTZ R132, R157, R132 ;  /* 0x000000849d847220 */ /* 0x002fe20000410000 */
[----:B------:R-:W-:-:S05]  /*6a30*/  FMUL.FTZ R94, R58, R94 ;  /* 0x0000005e3a5e7220 */ /* 0x000fca0000410000 */
[----:B------:R-:W0:Y:S01]  /*6a40*/  MUFU.COS R130, R130 ;  /* 0x0000008200827308 */ /* 0x000e220000000000 */
[----:B------:R-:W-:-:S07]  /*6a50*/  FSEL R135, R135, RZ, !P3 ;  /* 0x000000ff87877208 */ /* 0x000fce0005800000 */
[----:B------:R-:W2:Y:S04]  /*6a60*/  MUFU.EX2 R156, R156 ;  /* 0x0000009c009c7308 */ /* 0x000ea80000000800 */
[----:B------:R-:W3:Y:S01]  /*6a70*/  MUFU.EX2 R42, R42 ;  /* 0x0000002a002a7308 */ /* 0x000ee20000000800 */
[----:B------:R-:W-:-:S03]  /*6a80*/  FMUL.FTZ R95, R58, R95 ;  /* 0x0000005f3a5f7220 */ /* 0x000fc60000410000 */
[----:B------:R1:W4:Y:S01]  /*6a90*/  MUFU.SIN R43, R133 ;  /* 0x00000085002b7308 */ /* 0x0003220000000400 */
[----:B------:R-:W-:Y:S01]  /*6aa0*/  FFMA.FTZ R128, R138, R128, R134 ;  /* 0x000000808a807223 */ /* 0x000fe20000010086 */
[----:B------:R-:W-:Y:S02]  /*6ab0*/  FSEL R132, R132, 1, !P3 ;  /* 0x3f80000084847808 */ /* 0x000fe40005800000 */
[----:B------:R-:W-:Y:S02]  /*6ac0*/  IADD3 R125, PT, PT, R0, 0x8, RZ ;  /* 0x00000008007d7810 */ /* 0x000fe40007ffe0ff */
[----:B------:R-:W-:Y:S02]  /*6ad0*/  FSEL R134, R95, RZ, !P4 ;  /* 0x000000ff5f867208 */ /* 0x000fe40006000000 */
[----:B-1----:R-:W-:Y:S01]  /*6ae0*/  FSEL R133, R94, RZ, !P4 ;  /* 0x000000ff5e857208 */ /* 0x002fe20006000000 */
[C---:B------:R-:W-:Y:S01]  /*6af0*/  FMUL.FTZ R94, R135.reuse, R129 ;  /* 0x00000081875e7220 */ /* 0x040fe20000410000 */
[----:B--2---:R-:W-:Y:S01]  /*6b00*/  FMUL.FTZ R131, R156, R131 ;  /* 0x000000839c837220 */ /* 0x004fe20000410000 */
[-C--:B------:R-:W-:Y:S01]  /*6b10*/  FMUL.FTZ R95, R135, R128.reuse ;  /* 0x00000080875f7220 */ /* 0x080fe20000410000 */
[----:B------:R-:W-:Y:S01]  /*6b20*/  ISETP.GE.U32.AND P4, PT, R125, UR12, PT ;  /* 0x0000000c7d007c0c */ /* 0x000fe2000bf86070 */
[----:B------:R-:W-:Y:S01]  /*6b30*/  FFMA.FTZ R128, R132, R128, R94 ;  /* 0x0000008084807223 */ /* 0x000fe2000001005e */
[----:B---3--:R-:W-:Y:S01]  /*6b40*/  FMUL.FTZ R94, R42, R124 ;  /* 0x0000007c2a5e7220 */ /* 0x008fe20000410000 */
[----:B------:R-:W-:Y:S01]  /*6b50*/  FMUL.FTZ R124, R146, R154 ;  /* 0x0000009a927c7220 */ /* 0x000fe20000410000 */
[----:B0-----:R-:W-:Y:S01]  /*6b60*/  FMUL.FTZ R130, R156, R130 ;  /* 0x000000829c827220 */ /* 0x001fe20000410000 */
[----:B------:R-:W-:Y:S01]  /*6b70*/  FSEL R131, R131, RZ, !P4 ;  /* 0x000000ff83837208 */ /* 0x000fe20006000000 */
[C---:B------:R-:W-:Y:S01]  /*6b80*/  FMUL.FTZ R125, R145.reuse, R154 ;  /* 0x0000009a917d7220 */ /* 0x040fe20000410000 */
[----:B------:R-:W-:Y:S01]  /*6b90*/  FFMA.FTZ R129, R132, R129, -R95 ;  /* 0x0000008184817223 */ /* 0x000fe2000001085f */
[-C--:B------:R-:W-:Y:S01]  /*6ba0*/  FFMA.FTZ R124, R145, R152.reuse, -R124 ;  /* 0x00000098917c7223 */ /* 0x080fe2000001087c */
[----:B----4-:R-:W-:Y:S01]  /*6bb0*/  FMUL.FTZ R95, R42, R43 ;  /* 0x0000002b2a5f7220 */ /* 0x010fe20000410000 */
[----:B------:R-:W-:Y:S01]  /*6bc0*/  FSEL R130, R130, 1, !P4 ;  /* 0x3f80000082827808 */ /* 0x000fe20006000000 */
        /* <DEDUP_REMOVED lines=13> */
[----:B------:R-:W-:-:S02]  /*6ca0*/  IADD3 R120, PT, PT, R0, 0x9, RZ ;  /* 0x0000000900787810 */ /* 0x000fc40007ffe0ff */
[----:B------:R-:W-:Y:S01]  /*6cb0*/  FSEL R129, R121, RZ, !P0 ;  /* 0x000000ff79817208 */ /* 0x000fe20004000000 */
[----:B------:R-:W-:Y:S01]  /*6cc0*/  FADD.FTZ R121, R137, R125 ;  /* 0x0000007d89797221 */ /* 0x000fe20000010000 */
[----:B------:R-:W-:Y:S01]  /*6cd0*/  FSEL R128, R128, RZ, !P0 ;  /* 0x000000ff80807208 */ /* 0x000fe20004000000 */
[----:B------:R-:W-:Y:S01]  /*6ce0*/  FADD.FTZ R124, R136, R124 ;  /* 0x0000007c887c7221 */ /* 0x000fe20000010000 */
[----:B------:R-:W-:Y:S01]  /*6cf0*/  ISETP.GE.U32.AND P0, PT, R120, UR12, PT ;  /* 0x0000000c78007c0c */ /* 0x000fe2000bf06070 */
[CC--:B------:R-:W-:Y:S02]  /*6d00*/  FMUL.FTZ R120, R149.reuse, R121.reuse ;  /* 0x0000007995787220 */ /* 0x0c0fe40000410000 */
[-C--:B------:R-:W-:Y:S01]  /*6d10*/  FMUL.FTZ R125, R149, R124.reuse ;  /* 0x0000007c957d7220 */ /* 0x080fe20000410000 */
[----:B------:R-:W-:Y:S01]  /*6d20*/  FSEL R127, R127, RZ, !P0 ;  /* 0x000000ff7f7f7208 */ /* 0x000fe20004000000 */
[----:B------:R-:W-:Y:S01]  /*6d30*/  FFMA.FTZ R120, R148, R124, -R120 ;  /* 0x0000007c94787223 */ /* 0x000fe20000010878 */
[----:B------:R-:W-:Y:S01]  /*6d40*/  FSEL R126, R126, 1, !P0 ;  /* 0x3f8000007e7e7808 */ /* 0x000fe20004000000 */
[----:B------:R-:W-:-:S02]  /*6d50*/  FFMA.FTZ R121, R148, R121, R125 ;  /* 0x0000007994797223 */ /* 0x000fc4000001007d */
[CC--:B------:R-:W-:Y:S01]  /*6d60*/  FMUL.FTZ R124, R127.reuse, R42.reuse ;  /* 0x0000002a7f7c7220 */ /* 0x0c0fe20000410000 */
[-C--:B------:R-:W-:Y:S01]  /*6d70*/  FMUL.FTZ R125, R127, R43.reuse ;  /* 0x0000002b7f7d7220 */ /* 0x080fe20000410000 */
[----:B------:R-:W-:Y:S01]  /*6d80*/  FADD.FTZ R120, R133, R120 ;  /* 0x0000007885787221 */ /* 0x000fe20000010000 */
[----:B------:R-:W-:Y:S01]  /*6d90*/  FADD.FTZ R121, R134, R121 ;  /* 0x0000007986797221 */ /* 0x000fe20000010000 */
[C---:B------:R-:W-:Y:S01]  /*6da0*/  FFMA.FTZ R43, R126.reuse, R43, R124 ;  /* 0x0000002b7e2b7223 */ /* 0x040fe2000001007c */
[----:B------:R-:W-:Y:S01]  /*6db0*/  FFMA.FTZ R42, R126, R42, -R125 ;  /* 0x0000002a7e2a7223 */ /* 0x000fe2000001087d */
[CC--:B------:R-:W-:Y:S01]  /*6dc0*/  FMUL.FTZ R124, R147.reuse, R120.reuse ;  /* 0x00000078937c7220 */ /* 0x0c0fe20000410000 */
[----:B------:R-:W-:Y:S01]  /*6dd0*/  FMUL.FTZ R125, R147, R121 ;  /* 0x00000079937d7220 */ /* 0x000fe20000410000 */
[----:B------:R-:W-:Y:S02]  /*6de0*/  FMUL.FTZ R117, R56, R117 ;  /* 0x0000007538757220 */ /* 0x000fe40000410000 */
[C---:B------:R-:W-:Y:S01]  /*6df0*/  FFMA.FTZ R121, R144.reuse, R121, R124 ;  /* 0x0000007990797223 */ /* 0x040fe2000001007c */
[----:B------:R-:W-:Y:S01]  /*6e00*/  FFMA.FTZ R120, R144, R120, -R125 ;  /* 0x0000007890787223 */ /* 0x000fe2000001087d */
[----:B------:R-:W-:Y:S01]  /*6e10*/  FMUL.FTZ R124, R56, R116 ;  /* 0x00000074387c7220 */ /* 0x000fe20000410000 */
[----:B------:R-:W-:-:S02]  /*6e20*/  IADD3 R116, PT, PT, R0, 0xa, RZ ;  /* 0x0000000a00747810 */ /* 0x000fc40007ffe0ff */
[----:B------:R-:W-:Y:S01]  /*6e30*/  FADD.FTZ R120, R128, R120 ;  /* 0x0000007880787221 */ /* 0x000fe20000010000 */
[----:B------:R-:W-:Y:S01]  /*6e40*/  FSEL R125, R117, RZ, !P1 ;  /* 0x000000ff757d7208 */ /* 0x000fe20004800000 */
[----:B------:R-:W-:Y:S01]  /*6e50*/  FADD.FTZ R117, R129, R121 ;  /* 0x0000007981757221 */ /* 0x000fe20000010000 */
[----:B------:R-:W-:Y:S02]  /*6e60*/  FSEL R124, R124, RZ, !P1 ;  /* 0x000000ff7c7c7208 */ /* 0x000fe40004800000 */
[----:B------:R-:W-:Y:S01]  /*6e70*/  ISETP.GE.U32.AND P1, PT, R116, UR12, PT ;  /* 0x0000000c74007c0c */ /* 0x000fe2000bf26070 */
[CC--:B------:R-:W-:Y:S01]  /*6e80*/  FMUL.FTZ R121, R143.reuse, R120.reuse ;  /* 0x000000788f797220 */ /* 0x0c0fe20000410000 */
[-C--:B------:R-:W-:Y:S02]  /*6e90*/  FMUL.FTZ R116, R143, R117.reuse ;  /* 0x000000758f747220 */ /* 0x080fe40000410000 */
[----:B------:R-:W-:Y:S01]  /*6ea0*/  FSEL R123, R123, RZ, !P1 ;  /* 0x000000ff7b7b7208 */ /* 0x000fe20004800000 */
[C---:B------:R-:W-:Y:S01]  /*6eb0*/  FFMA.FTZ R117, R142.reuse, R117, R121 ;  /* 0x000000758e757223 */ /* 0x040fe20000010079 */
[----:B------:R-:W-:Y:S01]  /*6ec0*/  FFMA.FTZ R116, R142, R120, -R116 ;  /* 0x000000788e747223 */ /* 0x000fe20000010874 */
[----:B------:R-:W-:-:S02]  /*6ed0*/  FSEL R122, R122, 1, !P1 ;  /* 0x3f8000007a7a7808 */ /* 0x000fc40004800000 */
[----:B------:R-:W-:Y:S01]  /*6ee0*/  FMUL.FTZ R157, R123, R43 ;  /* 0x0000002b7b9d7220 */ /* 0x000fe20000410000 */
[----:B------:R-:W-:Y:S01]  /*6ef0*/  FADD.FTZ R117, R125, R117 ;  /* 0x000000757d757221 */ /* 0x000fe20000010000 */
[----:B------:R-:W-:Y:S01]  /*6f00*/  FMUL.FTZ R158, R123, R42 ;  /* 0x0000002a7b9e7220 */ /* 0x000fe20000410000 */
[----:B------:R-:W-:Y:S01]  /*6f10*/  FADD.FTZ R116, R124, R116 ;  /* 0x000000747c747221 */ /* 0x000fe20000010000 */
[----:B------:R-:W-:Y:S01]  /*6f20*/  FMUL.FTZ R114, R55, R114 ;  /* 0x0000007237727220 */ /* 0x000fe20000410000 */
[C---:B------:R-:W-:Y:S01]  /*6f30*/  FFMA.FTZ R157, R122.reuse, R42, -R157 ;  /* 0x0000002a7a9d7223 */ /* 0x040fe2000001089d */
[----:B------:R-:W-:Y:S01]  /*6f40*/  FMUL.FTZ R42, R139, R117 ;  /* 0x000000758b2a7220 */ /* 0x000fe20000410000 */
[----:B------:R-:W-:Y:S01]  /*6f50*/  FMUL.FTZ R115, R55, R115 ;  /* 0x0000007337737220 */ /* 0x000fe20000410000 */
[----:B------:R-:W-:Y:S01]  /*6f60*/  FFMA.FTZ R158, R122, R43, R158 ;  /* 0x0000002b7a9e7223 */ /* 0x000fe2000001009e */
[-C--:B------:R-:W-:Y:S01]  /*6f70*/  FMUL.FTZ R43, R139, R116.reuse ;  /* 0x000000748b2b7220 */ /* 0x080fe20000410000 */
[----:B------:R-:W-:Y:S01]  /*6f80*/  FSEL R120, R114, RZ, !P2 ;  /* 0x000000ff72787208 */ /* 0x000fe20005000000 */
[C---:B------:R-:W-:Y:S01]  /*6f90*/  FFMA.FTZ R42, R138.reuse, R116, -R42 ;  /* 0x000000748a2a7223 */ /* 0x040fe2000001082a */
[----:B------:R-:W-:Y:S01]  /*6fa0*/  FSEL R121, R115, RZ, !P2 ;  /* 0x000000ff73797208 */ /* 0x000fe20005000000 */
[----:B------:R-:W-:Y:S01]  /*6fb0*/  FFMA.FTZ R43, R138, R117, R43 ;  /* 0x000000758a2b7223 */ /* 0x000fe2000001002b */
[----:B------:R-:W-:Y:S01]  /*6fc0*/  IADD3 R114, PT, PT, R0, 0xb, RZ ;  /* 0x0000000b00727810 */ /* 0x000fe20007ffe0ff */
[----:B------:R-:W-:Y:S01]  /*6fd0*/  FADD.FTZ R42, R120, R42 ;  /* 0x0000002a782a7221 */ /* 0x000fe20000010000 */
[----:B------:R-:W-:Y:S01]  /*6fe0*/  FMUL.FTZ R111, R54, R111 ;  /* 0x0000006f366f7220 */ /* 0x000fe20000410000 */
[----:B------:R-:W-:Y:S01]  /*6ff0*/  FADD.FTZ R43, R121, R43 ;  /* 0x0000002b792b7221 */ /* 0x000fe20000010000 */
[----:B------:R-:W-:Y:S01]  /*7000*/  ISETP.GE.U32.AND P2, PT, R114, UR12, PT ;  /* 0x0000000c72007c0c */ /* 0x000fe2000bf46070 */
[C---:B------:R-:W-:Y:S01]  /*7010*/  FMUL.FTZ R114, R135.reuse, R42 ;  /* 0x0000002a87727220 */ /* 0x040fe20000410000 */
[----:B------:R-:W-:Y:S01]  /*7020*/  FMUL.FTZ R110, R54, R110 ;  /* 0x0000006e366e7220 */ /* 0x000fe20000410000 */
[-C--:B------:R-:W-:Y:S01]  /*7030*/  FMUL.FTZ R115, R135, R43.reuse ;  /* 0x0000002b87737220 */ /* 0x080fe20000410000 */
[----:B------:R-:W-:Y:S01]  /*7040*/  FSEL R119, R119, RZ, !P2 ;  /* 0x000000ff77777208 */ /* 0x000fe20005000000 */
[C---:B------:R-:W-:Y:S01]  /*7050*/  FFMA.FTZ R43, R132.reuse, R43, R114 ;  /* 0x0000002b842b7223 */ /* 0x040fe20000010072 */
[----:B------:R-:W-:Y:S01]  /*7060*/  FSEL R117, R111, RZ, !P3 ;  /* 0x000000ff6f757208 */ /* 0x000fe20005800000 */
[----:B------:R-:W-:Y:S01]  /*7070*/  FFMA.FTZ R42, R132, R42, -R115 ;  /* 0x0000002a842a7223 */ /* 0x000fe20000010873 */
[----:B------:R-:W-:Y:S01]  /*7080*/  FSEL R116, R110, RZ, !P3 ;  /* 0x000000ff6e747208 */ /* 0x000fe20005800000 */
[----:B------:R-:W-:Y:S01]  /*7090*/  FMUL.FTZ R111, R119, R158 ;  /* 0x0000009e776f7220 */ /* 0x000fe20000410000 */
[----:B------:R-:W-:Y:S01]  /*70a0*/  FSEL R118, R118, 1, !P2 ;  /* 0x3f80000076767808 */ /* 0x000fe20005000000 */
[----:B------:R-:W-:Y:S01]  /*70b0*/  FADD.FTZ R43, R117, R43 ;  /* 0x0000002b752b7221 */ /* 0x000fe20000010000 */
[-C--:B------:R-:W-:Y:S01]  /*70c0*/  FMUL.FTZ R110, R119, R157.reuse ;  /* 0x0000009d776e7220 */ /* 0x080fe20000410000 */
[----:B------:R-:W-:Y:S01]  /*70d0*/  FADD.FTZ R42, R116, R42 ;  /* 0x0000002a742a7221 */ /* 0x000fe20000010000 */
[----:B------:R-:W-:Y:S01]  /*70e0*/  FMUL.FTZ R108, R53, R108 ;  /* 0x0000006c356c7220 */ /* 0x000fe20000410000 */
[C---:B------:R-:W-:Y:S01]  /*70f0*/  FFMA.FTZ R157, R118.reuse, R157, -R111 ;  /* 0x0000009d769d7223 */ /* 0x040fe2000001086f */
[----:B------:R-:W-:Y:S01]  /*7100*/  FMUL.FTZ R111, R131, R43 ;  /* 0x0000002b836f7220 */ /* 0x000fe20000410000 */
[----:B------:R-:W-:Y:S01]  /*7110*/  FFMA.FTZ R158, R118, R158, R110 ;  /* 0x0000009e769e7223 */ /* 0x000fe2000001006e */
[----:B------:R-:W-:Y:S01]  /*7120*/  FMUL.FTZ R109, R53, R109 ;  /* 0x0000006d356d7220 */ /* 0x000fe20000410000 */
[-C--:B------:R-:W-:Y:S01]  /*7130*/  FMUL.FTZ R110, R131, R42.reuse ;  /* 0x0000002a836e7220 */ /* 0x080fe20000410000 */
[----:B------:R-:W-:Y:S01]  /*7140*/  FSEL R114, R108, RZ, !P4 ;  /* 0x000000ff6c727208 */ /* 0x000fe20006000000 */
[----:B------:R-:W-:-:S02]  /*7150*/  FFMA.FTZ R42, R130, R42, -R111 ;  /* 0x0000002a822a7223 */ /* 0x000fc4000001086f */
[----:B------:R-:W-:Y:S01]  /*7160*/  FFMA.FTZ R110, R130, R43, R110 ;  /* 0x0000002b826e7223 */ /* 0x000fe2000001006e */
[----:B------:R-:W-:Y:S01]  /*7170*/  FSEL R115, R109, RZ, !P4 ;  /* 0x000000ff6d737208 */ /* 0x000fe20006000000 */
[----:B------:R-:W-:Y:S01]  /*7180*/  FADD.FTZ R42, R114, R42 ;  /* 0x0000002a722a7221 */ /* 0x000fe20000010000 */
[----:B------:R-:W-:Y:S01]  /*7190*/  IADD3 R43, PT, PT, R0, 0xc, RZ ;  /* 0x0000000c002b7810 */ /* 0x000fe20007ffe0ff */
[C---:B------:R-:W-:Y:S02]  /*71a0*/  FMUL.FTZ R104, R52.reuse, R104 ;  /* 0x0000006834687220 */ /* 0x040fe40000410000 */
[----:B------:R-:W-:Y:S01]  /*71b0*/  FADD.FTZ R110, R115, R110 ;  /* 0x0000006e736e7221 */ /* 0x000fe20000010000 */
[----:B------:R-:W-:Y:S01]  /*71c0*/  ISETP.GE.U32.AND P3, PT, R43, UR12, PT ;  /* 0x0000000c2b007c0c */ /* 0x000fe2000bf66070 */
[C---:B------:R-:W-:Y:S01]  /*71d0*/  FMUL.FTZ R43, R127.reuse, R42 ;  /* 0x0000002a7f2b7220 */ /* 0x040fe20000410000 */
[----:B------:R-:W-:Y:S01]  /*71e0*/  FMUL.FTZ R105, R52, R105 ;  /* 0x0000006934697220 */ /* 0x000fe20000410000 */
[-C--:B------:R-:W-:Y:S01]  /*71f0*/  FMUL.FTZ R108, R127, R110.reuse ;  /* 0x0000006e7f6c7220 */ /* 0x080fe20000410000 */
[----:B------:R-:W-:Y:S01]  /*7200*/  FSEL R113, R113, RZ, !P3 ;  /* 0x000000ff71717208 */ /* 0x000fe20005800000 */
[----:B------:R-:W-:Y:S01]  /*7210*/  FFMA.FTZ R43, R126, R110, R43 ;  /* 0x0000006e7e2b7223 */ /* 0x000fe2000001002b */
[----:B------:R-:W-:Y:S01]  /*7220*/  FSEL R110, R104, RZ, !P0 ;  /* 0x000000ff686e7208 */ /* 0x000fe20004000000 */
[----:B------:R-:W-:Y:S01]  /*7230*/  FFMA.FTZ R42, R126, R42, -R108 ;  /* 0x0000002a7e2a7223 */ /* 0x000fe2000001086c */
[----:B------:R-:W-:Y:S01]  /*7240*/  FSEL R111, R105, RZ, !P0 ;  /* 0x000000ff696f7208 */ /* 0x000fe20004000000 */
[C---:B------:R-:W-:Y:S01]  /*7250*/  FMUL.FTZ R105, R113.reuse, R158 ;  /* 0x0000009e71697220 */ /* 0x040fe20000410000 */
[----:B------:R-:W-:Y:S01]  /*7260*/  FSEL R112, R112, 1, !P3 ;  /* 0x3f80000070707808 */ /* 0x000fe20005800000 */
[-C--:B------:R-:W-:Y:S01]  /*7270*/  FMUL.FTZ R104, R113, R157.reuse ;  /* 0x0000009d71687220 */ /* 0x080fe20000410000 */
[----:B------:R-:W-:Y:S01]  /*7280*/  FADD.FTZ R43, R110, R43 ;  /* 0x0000002b6e2b7221 */ /* 0x000fe20000010000 */
[----:B------:R-:W-:Y:S01]  /*7290*/  FADD.FTZ R42, R111, R42 ;  /* 0x0000002a6f2a7221 */ /* 0x000fe20000010000 */
[C---:B------:R-:W-:Y:S01]  /*72a0*/  FMUL.FTZ R102, R39.reuse, R102 ;  /* 0x0000006627667220 */ /* 0x040fe20000410000 */
[C---:B------:R-:W-:Y:S01]  /*72b0*/  FFMA.FTZ R157, R112.reuse, R157, -R105 ;  /* 0x0000009d709d7223 */ /* 0x040fe20000010869 */
[----:B------:R-:W-:Y:S01]  /*72c0*/  FMUL.FTZ R103, R39, R103 ;  /* 0x0000006727677220 */ /* 0x000fe20000410000 */
[----:B------:R-:W-:Y:S01]  /*72d0*/  FFMA.FTZ R158, R112, R158, R104 ;  /* 0x0000009e709e7223 */ /* 0x000fe20000010068 */
[C---:B------:R-:W-:Y:S01]  /*72e0*/  FMUL.FTZ R105, R123.reuse, R43 ;  /* 0x0000002b7b697220 */ /* 0x040fe20000410000 */
[----:B------:R-:W-:Y:S01]  /*72f0*/  FMUL.FTZ R104, R123, R42 ;  /* 0x0000002a7b687220 */ /* 0x000fe20000410000 */
[----:B------:R-:W-:-:S02]  /*7300*/  FSEL R108, R102, RZ, !P1 ;  /* 0x000000ff666c7208 */ /* 0x000fc40004800000 */
[C---:B------:R-:W-:Y:S01]  /*7310*/  FFMA.FTZ R42, R122.reuse, R42, -R105 ;  /* 0x0000002a7a2a7223 */ /* 0x040fe20000010869 */
[----:B------:R-:W-:Y:S01]  /*7320*/  FSEL R109, R103, RZ, !P1 ;  /* 0x000000ff676d7208 */ /* 0x000fe20004800000 */
[----:B------:R-:W-:Y:S01]  /*7330*/  FFMA.FTZ R104, R122, R43, R104 ;  /* 0x0000002b7a687223 */ /* 0x000fe20000010068 */
[----:B------:R-:W-:Y:S01]  /*7340*/  IADD3 R43, PT, PT, R0, 0xd, RZ ;  /* 0x0000000d002b7810 */ /* 0x000fe20007ffe0ff */
[----:B------:R-:W-:Y:S02]  /*7350*/  FADD.FTZ R42, R108, R42 ;  /* 0x0000002a6c2a7221 */ /* 0x000fe40000010000 */
[----:B------:R-:W-:Y:S01]  /*7360*/  FADD.FTZ R104, R109, R104 ;  /* 0x000000686d687221 */ /* 0x000fe20000010000 */
[----:B------:R-:W-:Y:S01]  /*7370*/  ISETP.GE.U32.AND P0, PT, R43, UR12, PT ;  /* 0x0000000c2b007c0c */ /* 0x000fe2000bf06070 */
[C---:B------:R-:W-:Y:S01]  /*7380*/  FMUL.FTZ R99, R38.reuse, R99 ;  /* 0x0000006326637220 */ /* 0x040fe20000410000 */
        /* <DEDUP_REMOVED lines=8> */
[CC--:B------:R-:W-:Y:S01]  /*7410*/  FMUL.FTZ R98, R107.reuse, R157.reuse ;  /* 0x0000009d6b627220 */ /* 0x0c0fe20000410000 */
[----:B------:R-:W-:Y:S01]  /*7420*/  FSEL R106, R106, 1, !P0 ;  /* 0x3f8000006a6a7808 */ /* 0x000fe20004000000 */
[----:B------:R-:W-:Y:S01]  /*7430*/  FMUL.FTZ R99, R107, R158 ;  /* 0x0000009e6b637220 */ /* 0x000fe20000410000 */
[----:B------:R-:W-:Y:S01]  /*7440*/  FADD.FTZ R42, R105, R42 ;  /* 0x0000002a692a7221 */ /* 0x000fe20000010000 */
[----:B------:R-:W-:Y:S01]  /*7450*/  FADD.FTZ R43, R104, R43 ;  /* 0x0000002b682b7221 */ /* 0x000fe20000010000 */
[----:B------:R-:W-:Y:S01]  /*7460*/  FMUL.FTZ R96, R37, R96 ;  /* 0x0000006025607220 */ /* 0x000fe20000410000 */
[C---:B------:R-:W-:Y:S01]  /*7470*/  FFMA.FTZ R158, R106.reuse, R158, R98 ;  /* 0x0000009e6a9e7223 */ /* 0x040fe20000010062 */
[----:B------:R-:W-:Y:S01]  /*7480*/  FFMA.FTZ R157, R106, R157, -R99 ;  /* 0x0000009d6a9d7223 */ /* 0x000fe20000010863 */
[CC--:B------:R-:W-:Y:S01]  /*7490*/  FMUL.FTZ R98, R113.reuse, R42.reuse ;  /* 0x0000002a71627220 */ /* 0x0c0fe20000410000 */
[----:B------:R-:W-:Y:S01]  /*74a0*/  FMUL.FTZ R99, R113, R43 ;  /* 0x0000002b71637220 */ /* 0x000fe20000410000 */
[----:B------:R-:W-:Y:S01]  /*74b0*/  FMUL.FTZ R97, R37, R97 ;  /* 0x0000006125617220 */ /* 0x000fe20000410000 */
[----:B------:R-:W-:Y:S01]  /*74c0*/  FSEL R102, R96, RZ, !P3 ;  /* 0x000000ff60667208 */ /* 0x000fe20005800000 */
[C---:B------:R-:W-:Y:S01]  /*74d0*/  FFMA.FTZ R98, R112.reuse, R43, R98 ;  /* 0x0000002b70627223 */ /* 0x040fe20000010062 */
[----:B------:R-:W-:Y:S01]  /*74e0*/  FFMA.FTZ R42, R112, R42, -R99 ;  /* 0x0000002a702a7223 */ /* 0x000fe20000010863 */
[----:B------:R-:W-:Y:S01]  /*74f0*/  VIADD R43, R0, 0xe ;  /* 0x0000000e002b7836 */ /* 0x000fe20000000000 */
[----:B------:R-:W-:-:S02]  /*7500*/  FSEL R103, R97, RZ, !P3 ;  /* 0x000000ff61677208 */ /* 0x000fc40005800000 */
[----:B------:R-:W-:Y:S02]  /*7510*/  FADD.FTZ R42, R102, R42 ;  /* 0x0000002a662a7221 */ /* 0x000fe40000010000 */
[----:B------:R-:W-:Y:S01]  /*7520*/  ISETP.GE.U32.AND P1, PT, R43, UR12, PT ;  /* 0x0000000c2b007c0c */ /* 0x000fe2000bf26070 */
[----:B------:R-:W-:Y:S01]  /*7530*/  FADD.FTZ R98, R103, R98 ;  /* 0x0000006267627221 */ /* 0x000fe20000010000 */
[----:B------:R-:W-:Y:S01]  /*7540*/  FMUL.FTZ R43, R107, R42 ;  /* 0x0000002a6b2b7220 */ /* 0x000fe20000410000 */
[C---:B------:R-:W-:Y:S01]  /*7550*/  FMUL.FTZ R92, R36.reuse, R92 ;  /* 0x0000005c245c7220 */ /* 0x040fe20000410000 */
[----:B------:R-:W-:Y:S01]  /*7560*/  FSEL R101, R101, RZ, !P1 ;  /* 0x000000ff65657208 */ /* 0x000fe20004800000 */
[----:B------:R-:W-:Y:S01]  /*7570*/  FMUL.FTZ R93, R36, R93 ;  /* 0x0000005d245d7220 */ /* 0x000fe20000410000 */
[-C--:B------:R-:W-:Y:S01]  /*7580*/  FMUL.FTZ R96, R107, R98.reuse ;  /* 0x000000626b607220 */ /* 0x080fe20000410000 */
[----:B------:R-:W-:Y:S01]  /*7590*/  FFMA.FTZ R43, R106, R98, R43 ;  /* 0x000000626a2b7223 */ /* 0x000fe2000001002b */
[----:B------:R-:W-:-:S02]  /*75a0*/  FSEL R100, R100, 1, !P1 ;  /* 0x3f80000064647808 */ /* 0x000fc40004800000 */
[----:B------:R-:W-:Y:S01]  /*75b0*/  FSEL R98, R92, RZ, !P0 ;  /* 0x000000ff5c627208 */ /* 0x000fe20004000000 */
[-C--:B------:R-:W-:Y:S01]  /*75c0*/  FMUL.FTZ R92, R101, R157.reuse ;  /* 0x0000009d655c7220 */ /* 0x080fe20000410000 */
[----:B------:R-:W-:Y:S01]  /*75d0*/  FSEL R99, R93, RZ, !P0 ;  /* 0x000000ff5d637208 */ /* 0x000fe20004000000 */
[----:B------:R-:W-:Y:S01]  /*75e0*/  FFMA.FTZ R42, R106, R42, -R96 ;  /* 0x0000002a6a2a7223 */ /* 0x000fe20000010860 */
[-C--:B------:R-:W-:Y:S01]  /*75f0*/  FMUL.FTZ R93, R101, R158.reuse ;  /* 0x0000009e655d7220 */ /* 0x080fe20000410000 */
[----:B------:R-:W-:Y:S01]  /*7600*/  FFMA.FTZ R158, R100, R158, R92 ;  /* 0x0000009e649e7223 */ /* 0x000fe2000001005c */
[----:B------:R-:W-:Y:S01]  /*7610*/  FADD.FTZ R92, R98, R43 ;  /* 0x0000002b625c7221 */ /* 0x000fe20000010000 */
[----:B------:R-:W-:Y:S01]  /*7620*/  FADD.FTZ R43, R99, R42 ;  /* 0x0000002a632b7221 */ /* 0x000fe20000010000 */
[----:B------:R-:W-:-:S03]  /*7630*/  FFMA.FTZ R157, R100, R157, -R93 ;  /* 0x0000009d649d7223 */ /* 0x000fc6000001085d */
[C---:B------:R-:W-:Y:S01]  /*7640*/  FMUL.FTZ R42, R101.reuse, R43 ;  /* 0x0000002b652a7220 */ /* 0x040fe20000410000 */
[----:B------:R-:W-:Y:S01]  /*7650*/  FMUL.FTZ R93, R101, R92 ;  /* 0x0000005c655d7220 */ /* 0x000fe20000410000 */
[C---:B------:R-:W-:Y:S02]  /*7660*/  FMUL.FTZ R86, R35.reuse, R86 ;  /* 0x0000005623567220 */ /* 0x040fe40000410000 */
[----:B------:R-:W-:Y:S01]  /*7670*/  FFMA.FTZ R42, R100, R92, R42 ;  /* 0x0000005c642a7223 */ /* 0x000fe2000001002a */
[----:B------:R-:W-:Y:S01]  /*7680*/  IADD3 R92, PT, PT, R0, 0xf, RZ ;  /* 0x0000000f005c7810 */ /* 0x000fe20007ffe0ff */
[----:B------:R-:W-:Y:S01]  /*7690*/  FMUL.FTZ R87, R35, R87 ;  /* 0x0000005723577220 */ /* 0x000fe20000410000 */
[----:B------:R-:W-:Y:S01]  /*76a0*/  FSEL R97, R86, RZ, !P1 ;  /* 0x000000ff56617208 */ /* 0x000fe20004800000 */
[----:B------:R-:W-:Y:S01]  /*76b0*/  FFMA.FTZ R43, R100, R43, -R93 ;  /* 0x0000002b642b7223 */ /* 0x000fe2000001085d */
[----:B------:R-:W-:Y:S02]  /*76c0*/  ISETP.GE.U32.AND P0, PT, R92, UR12, PT ;  /* 0x0000000c5c007c0c */ /* 0x000fe4000bf06070 */
[----:B------:R-:W-:Y:S01]  /*76d0*/  FSEL R96, R87, RZ, !P1 ;  /* 0x000000ff57607208 */ /* 0x000fe20004800000 */
[----:B------:R-:W-:Y:S01]  /*76e0*/  FADD.FTZ R43, R97, R43 ;  /* 0x0000002b612b7221 */ /* 0x000fe20000010000 */
[----:B------:R-:W-:Y:S01]  /*76f0*/  FSEL R95, R95, RZ, !P0 ;  /* 0x000000ff5f5f7208 */ /* 0x000fe20004000000 */
[----:B------:R-:W-:Y:S01]  /*7700*/  FMUL.FTZ R74, R34, R74 ;  /* 0x0000004a224a7220 */ /* 0x000fe20000410000 */
[----:B------:R-:W-:Y:S01]  /*7710*/  FSEL R94, R94, 1, !P0 ;  /* 0x3f8000005e5e7808 */ /* 0x000fe20004000000 */
[----:B------:R-:W-:-:S02]  /*7720*/  FADD.FTZ R42, R96, R42 ;  /* 0x0000002a602a7221 */ /* 0x000fc40000010000 */
[C---:B------:R-:W-:Y:S01]  /*7730*/  FMUL.FTZ R160, R95.reuse, R43 ;  /* 0x0000002b5fa07220 */ /* 0x040fe20000410000 */
[----:B------:R-:W-:Y:S01]  /*7740*/  FMUL.FTZ R75, R34, R75 ;  /* 0x0000004b224b7220 */ /* 0x000fe20000410000 */
[----:B------:R-:W-:Y:S02]  /*7750*/  FSEL R93, R74, RZ, !P0 ;  /* 0x000000ff4a5d7208 */ /* 0x000fe40004000000 */
        /* <DEDUP_REMOVED lines=33> */
[----:B------:R-:W-:-:S03]  /*7970*/  FFMA.FTZ R75, R157, R42, -R75 ;  /* 0x0000002a9d4b7223 */ /* 0x000fc6000001084b */
[----:B------:R-:W-:Y:S01]  /*7980*/  @P0 FADD.FTZ R160, R160, R86 ;  /* 0x00000056a0a00221 */ /* 0x000fe20000010000 */
[----:B------:R-:W-:Y:S01]  /*7990*/  @P0 FADD.FTZ R159, R159, R75 ;  /* 0x0000004b9f9f0221 */ /* 0x000fe20000010000 */
[-C--:B--2---:R-:W-:Y:S01]  /*79a0*/  FMUL.FTZ R42, R157, R43.reuse ;  /* 0x0000002b9d2a7220 */ /* 0x084fe20000410000 */
[C---:B------:R-:W-:Y:S02]  /*79b0*/  FMUL.FTZ R75, R158.reuse, R43 ;  /* 0x0000002b9e4b7220 */ /* 0x040fe40000410000 */
[----:B------:R-:W0:Y:S01]  /*79c0*/  SHFL.UP PT, R43, R160, 0x4, RZ ;  /* 0x04800000a02b7989 */ /* 0x000e2200000e00ff */
[----:B---3--:R-:W-:-:S03]  /*79d0*/  @P0 FFMA.FTZ R158, R158, R74, R42 ;  /* 0x0000004a9e9e0223 */ /* 0x008fc6000001002a */
[----:B------:R-:W1:Y:S01]  /*79e0*/  SHFL.UP PT, R42, R159, 0x4, RZ ;  /* 0x048000009f2a7989 */ /* 0x000e6200000e00ff */
[----:B------:R-:W-:-:S03]  /*79f0*/  @P0 FFMA.FTZ R157, R157, R74, -R75 ;  /* 0x0000004a9d9d0223 */ /* 0x000fc6000001084b */
[----:B------:R-:W2:Y:S04]  /*7a00*/  SHFL.UP PT, R74, R158, 0x4, RZ ;  /* 0x048000009e4a7989 */ /* 0x000ea800000e00ff */
[----:B------:R-:W3:Y:S01]  /*7a10*/  SHFL.UP PT, R75, R157, 0x4, RZ ;  /* 0x048000009d4b7989 */ /* 0x000ee200000e00ff */
[----:B------:R-:W-:-:S03]  /*7a20*/  ISETP.GE.AND P0, PT, R162, 0x4, PT ;  /* 0x00000004a200780c */ /* 0x000fc60003f06270 */
[----:B------:R0:W-:Y:S02]  /*7a30*/  STS [R85+0x2980], R84 ;  /* 0x0029805455007388 */ /* 0x0001e40000000800 */
[-C--:B0-----:R-:W-:Y:S01]  /*7a40*/  FMUL.FTZ R84, R157, R43.reuse ;  /* 0x0000002b9d547220 */ /* 0x081fe20000410000 */
[----:B------:R-:W-:-:S03]  /*7a50*/  FMUL.FTZ R43, R158, R43 ;  /* 0x0000002b9e2b7220 */ /* 0x000fc60000410000 */
[-C--:B-1----:R-:W-:Y:S01]  /*7a60*/  FFMA.FTZ R84, R158, R42.reuse, R84 ;  /* 0x0000002a9e547223 */ /* 0x082fe20000010054 */
[C---:B------:R-:W-:Y:S01]  /*7a70*/  FFMA.FTZ R43, R157.reuse, R42, -R43 ;  /* 0x0000002a9d2b7223 */ /* 0x040fe2000001082b */
[-C--:B--2---:R-:W-:Y:S02]  /*7a80*/  FMUL.FTZ R42, R157, R74.reuse ;  /* 0x0000004a9d2a7220 */ /* 0x084fe40000410000 */
[----:B------:R-:W-:Y:S01]  /*7a90*/  @P0 FADD.FTZ R160, R160, R84 ;  /* 0x00000054a0a00221 */ /* 0x000fe20000010000 */
[----:B------:R-:W-:Y:S01]  /*7aa0*/  STS [R83+0x2a00], R40 ;  /* 0x002a002853007388 */ /* 0x000fe20000000800 */
[----:B------:R-:W-:Y:S01]  /*7ab0*/  @P0 FADD.FTZ R159, R159, R43 ;  /* 0x0000002b9f9f0221 */ /* 0x000fe20000010000 */
[C---:B------:R-:W-:Y:S01]  /*7ac0*/  FMUL.FTZ R74, R158.reuse, R74 ;  /* 0x0000004a9e4a7220 */ /* 0x040fe20000410000 */
[-C--:B---3--:R-:W-:Y:S01]  /*7ad0*/  @P0 FFMA.FTZ R158, R158, R75.reuse, R42 ;  /* 0x0000004b9e9e0223 */ /* 0x088fe2000001002a */
[----:B------:R-:W0:Y:S02]  /*7ae0*/  SHFL.UP PT, R40, R160, 0x8, RZ ;  /* 0x05000000a0287989 */ /* 0x000e2400000e00ff */
[----:B------:R-:W-:-:S02]  /*7af0*/  @P0 FFMA.FTZ R157, R157, R75, -R74 ;  /* 0x0000004b9d9d0223 */ /* 0x000fc4000001084a */
[----:B------:R-:W1:Y:S04]  /*7b00*/  SHFL.UP PT, R42, R159, 0x8, RZ ;  /* 0x050000009f2a7989 */ /* 0x000e6800000e00ff */
[----:B------:R-:W2:Y:S04]  /*7b10*/  SHFL.UP PT, R74, R158, 0x8, RZ ;  /* 0x050000009e4a7989 */ /* 0x000ea800000e00ff */
        /* <DEDUP_REMOVED lines=9> */
[-C--:B---3--:R-:W-:Y:S01]  /*7bb0*/  @P0 FFMA.FTZ R158, R158, R43.reuse, R42 ;  /* 0x0000002b9e9e0223 */ /* 0x088fe2000001002a */
[----:B------:R-:W-:Y:S02]  /*7bc0*/  @P0 FADD.FTZ R159, R159, R40 ;  /* 0x000000289f9f0221 */ /* 0x000fe40000010000 */
[----:B------:R-:W-:Y:S01]  /*7bd0*/  @P0 FFMA.FTZ R157, R157, R43, -R74 ;  /* 0x0000002b9d9d0223 */ /* 0x000fe2000001084a */
[----:B------:R-:W-:Y:S04]  /*7be0*/  STS [R46+0x2a80], R44 ;  /* 0x002a802c2e007388 */ /* 0x000fe80000000800 */
[----:B------:R-:W0:Y:S04]  /*7bf0*/  SHFL.UP PT, R43, R160, 0x10, RZ ;  /* 0x06000000a02b7989 */ /* 0x000e2800000e00ff */
[----:B------:R-:W1:Y:S04]  /*7c00*/  SHFL.UP PT, R74, R158, 0x10, RZ ;  /* 0x060000009e4a7989 */ /* 0x000e6800000e00ff */
[----:B------:R-:W-:Y:S04]  /*7c10*/  STS [R45+0x2b00], R41 ;  /* 0x002b00292d007388 */ /* 0x000fe80000000800 */
[----:B------:R-:W-:Y:S04]  /*7c20*/  STS [R82+0x2b80], R81 ;  /* 0x002b805152007388 */ /* 0x000fe80000000800 */
[----:B------:R-:W-:Y:S04]  /*7c30*/  STS [R80+0x2c00], R79 ;  /* 0x002c004f50007388 */ /* 0x000fe80000000800 */
[----:B------:R-:W2:Y:S04]  /*7c40*/  SHFL.UP PT, R42, R159, 0x10, RZ ;  /* 0x060000009f2a7989 */ /* 0x000ea800000e00ff */
[----:B------:R-:W-:Y:S04]  /*7c50*/  STS [R78+0x2c80], R77 ;  /* 0x002c804d4e007388 */ /* 0x000fe80000000800 */
[----:B------:R-:W3:Y:S04]  /*7c60*/  SHFL.UP PT, R40, R157, 0x10, RZ ;  /* 0x060000009d287989 */ /* 0x000ee800000e00ff */
[----:B------:R-:W-:Y:S01]  /*7c70*/  STS [R76+0x2d00], R73 ;  /* 0x002d00494c007388 */ /* 0x000fe20000000800 */
[----:B------:R-:W-:-:S03]  /*7c80*/  LOP3.LUT P5, RZ, R62, 0x1000000, RZ, 0xc0, !PT ;  /* 0x010000003eff7812 */ /* 0x000fc600078ac0ff */
[----:B------:R-:W-:Y:S04]  /*7c90*/  STS [R72+0x2d80], R71 ;  /* 0x002d804748007388 */ /* 0x000fe80000000800 */
[----:B------:R-:W-:Y:S04]  /*7ca0*/  STS [R70+0x2e00], R69 ;  /* 0x002e004546007388 */ /* 0x000fe80000000800 */
[----:B------:R-:W-:Y:S04]  /*7cb0*/  STS [R68+0x2e80], R67 ;  /* 0x002e804344007388 */ /* 0x000fe80000000800 */
[----:B------:R-:W-:Y:S04]  /*7cc0*/  STS [R66+0x2f00], R65 ;  /* 0x002f004142007388 */ /* 0x000fe80000000800 */
[----:B------:R-:W-:Y:S04]  /*7cd0*/  STS [R64+0x2f80], R63 ;  /* 0x002f803f40007388 */ /* 0x000fe80000000800 */
[----:B------:R-:W-:Y:S01]  /*7ce0*/  STS [R51+0x3000], R50 ;  /* 0x0030003233007388 */ /* 0x000fe20000000800 */
[----:B------:R-:W-:-:S03]  /*7cf0*/  ISETP.NE.AND P1, PT, R162, 0x1f, PT ;  /* 0x0000001fa200780c */ /* 0x000fc60003f25270 */
[----:B------:R4:W-:Y:S01]  /*7d00*/  STS [R48+0x3080], R47 ;  /* 0x0030802f30007388 */ /* 0x0009e20000000800 */
[----:B------:R-:W-:-:S03]  /*7d10*/  NOP ;  /* 0x0000000000007918 */ /* 0x000fc60000000000 */
[----:B------:R-:W5:Y:S04]  /*7d20*/  LDS R51, [R49+0x2100] ;  /* 0x0021000031337984 */ /* 0x000f680000000800 */
[----:B------:R-:W5:Y:S01]  /*7d30*/  LDS R50, [R49+0x2104] ;  /* 0x0021040031327984 */ /* 0x000f620000000800 */
[----:B------:R-:W-:Y:S01]  /*7d40*/  VOTEU.ANY UP0, P5 ;  /* 0x0000000000ff7886 */ /* 0x000fe20002800100 */
        /* <DEDUP_REMOVED lines=48> */
[----:B------:R-:W-:Y:S04]  /*8050*/  @!P1 STS.128 [R48+UR23+0x4200], R44 ;  /* 0x0042002c30009988 */ /* 0x000fe80008000c17 */
[----:B-----5:R-:W-:Y:S04]  /*8060*/  STL [R1+0x4], R51 ;  /* 0x0000043301007387 */ /* 0x020fe80000100800 */
[----:B------:R0:W-:Y:S01]  /*8070*/  STL [R1], R50 ;  /* 0x0000003201007387 */ /* 0x0001e20000100800 */
[----:B------:R-:W-:-:S02]  /*8080*/  FSEL R157, R157, R44, !P0 ;  /* 0x0000002c9d9d7208 */ /* 0x000fc40004000000 */
[----:B------:R-:W-:Y:S02]  /*8090*/  FSEL R158, R158, R45, !P0 ;  /* 0x0000002d9e9e7208 */ /* 0x000fe40004000000 */
[----:B------:R-:W-:Y:S02]  /*80a0*/  FSEL R159, R159, R46, !P0 ;  /* 0x0000002e9f9f7208 */ /* 0x000fe40004000000 */
[----:B0-----:R-:W-:Y:S02]  /*80b0*/  SHF.R.U32.HI R50, RZ, 0x5, R161 ;  /* 0x00000005ff327819 */ /* 0x001fe400000116a1 */
[----:B------:R-:W-:Y:S01]  /*80c0*/  FSEL R160, R160, R47, !P0 ;  /* 0x0000002fa0a07208 */ /* 0x000fe20004000000 */
[----:B------:R-:W-:Y:S01]  /*80d0*/  BAR.SYNC.DEFER_BLOCKING 0x0 ;  /* 0x0000000000007b1d */ /* 0x000fe20000010000 */
[----:B------:R-:W-:-:S05]  /*80e0*/  ISETP.NE.AND P0, PT, R50, 0x1, PT ;  /* 0x000000013200780c */ /* 0x000fca0003f05270 */
        /* <DEDUP_REMOVED lines=45> */
.L_x_977:
        /* <DEDUP_REMOVED lines=12> */
[----:B------:R-:W-:Y:S01]  /*8480*/  @!P0 MOV R157, R40 ;  /* 0x00000028009d8202 */ /* 0x000fe20000000f00 */
[----:B------:R-:W-:Y:S01]  /*8490*/  @!P0 IMAD.MOV.U32 R159, RZ, RZ, R42 ;  /* 0x000000ffff9f8224 */ /* 0x000fe200078e002a */
[----:B------:R-:W-:Y:S02]  /*84a0*/  @!P0 MOV R158, R41 ;  /* 0x00000029009e8202 */ /* 0x000fe40000000f00 */
[----:B------:R-:W-:-:S07]  /*84b0*/  @!P0 MOV R160, R43 ;  /* 0x0000002b00a08202 */ /* 0x000fce0000000f00 */
.L_x_978:
[----:B------:R-:W-:Y:S05]  /*84c0*/  BSYNC.RECONVERGENT B0 ;  /* 0x0000000000007941 */ /* 0x000fea0003800200 */
.L_x_976:
        /* <DEDUP_REMOVED lines=119> */
.L_x_980:
[----:B------:R-:W-:Y:S05]  /*8c40*/  BSYNC.RECONVERGENT B0 ;  /* 0x0000000000007941 */ /* 0x000fea0003800200 */
.L_x_979:
        /* <DEDUP_REMOVED lines=53> */
.L_x_975:
        /* <DEDUP_REMOVED lines=60> */
[----:B------:R-:W-:Y:S01]  /*9360*/  UIMAD UR27, UR29, UR15, UR27 ;  /* 0x0000000f1d1b72a4 */ /* 0x000fe2000f8e021b */
[C---:B------:R-:W-:Y:S01]  /*9370*/  LOP3.LUT R34, R6.reuse, 0x1e0, RZ, 0xfc, !PT ;  /* 0x000001e006227812 */ /* 0x040fe200078efcff */
[----:B------:R-:W0:Y:S01]  /*9380*/  LDCU.128 UR12, c[0x0][0x410] ;  /* 0x00008200ff0c77ac */ /* 0x000e220008000c00 */
[----:B------:R-:W-:-:S04]  /*9390*/  IADD3 R3, P1, PT, R6, UR26, RZ ;  /* 0x0000001a06037c10 */ /* 0x000fc8000ff3e0ff */
[----:B------:R-:W-:Y:S02]  /*93a0*/  IADD3.X R4, PT, PT, RZ, UR27, RZ, P1, !PT ;  /* 0x0000001bff047c10 */ /* 0x000fe40008ffe4ff */
[----:B-----5:R-:W-:-:S04]  /*93b0*/  LEA R2, P5, R3, UR30, 0x2 ;  /* 0x0000001e03027c11 */ /* 0x020fc8000f8a10ff */
        /* <DEDUP_REMOVED lines=216> */
[----:B------:R-:W3:Y:S01]  /*a140*/  MUFU.RCP R68, R51 ;  /* 0x0000003300447308 */ /* 0x000ee20000001000 */
[----:B0-----:R-:W-:Y:S01]  /*a150*/  FADD.FTZ R63, R63, 1 ;  /* 0x3f8000003f3f7421 */ /* 0x001fe20000010000 */
[----:B--2---:R-:W-:-:S06]  /*a160*/  FADD.FTZ R65, R65, 1 ;  /* 0x3f80000041417421 */ /* 0x004fcc0000010000 */
[----:B------:R-:W0:Y:S01]  /*a170*/  MUFU.EX2 R67, R67 ;  /* 0x0000004300437308 */ /* 0x000e220000000800 */
[----:B-1----:R-:W-:-:S03]  /*a180*/  FADD.FTZ R66, R66, 1 ;  /* 0x3f80000042427421 */ /* 0x002fc60000010000 */
[----:B------:R3:W1:Y:S08]  /*a190*/  MUFU.RCP R69, R52 ;  /* 0x0000003400457308 */ /* 0x0006700000001000 */
[----:B------:R-:W2:Y:S01]  /*a1a0*/  MUFU.RCP R70, R53 ;  /* 0x0000003500467308 */ /* 0x000ea20000001000 */
[----:B---3--:R-:W-:Y:S01]  /*a1b0*/  FMUL.FTZ R52, R43, R68 ;  /* 0x000000442b347220 */ /* 0x008fe20000410000 */
[----:B0-----:R-:W-:-:S03]  /*a1c0*/  FADD.FTZ R67, R67, 1 ;  /* 0x3f80000043437421 */ /* 0x001fc60000010000 */
        /* <DEDUP_REMOVED lines=80> */
[----:B0-----:R-:W-:-:S04]  /*a6d0*/  IADD3 R3, P0, PT, R6, UR8, RZ ;  /* 0x0000000806037c10 */ /* 0x001fc8000ff1e0ff */
        /* <DEDUP_REMOVED lines=38> */
.L_x_983:
        /* <DEDUP_REMOVED lines=12> */
.L_x_4967:


//--------------------- .text._Z25selective_scan_fwd_kernelI32Selective_Scan_fwd_kernel_traitsILi64ELi16ELi1ELb1ELb0ELb0ELb0EfN3c107complexIfEEEEv13SSMParamsBase --------------------------
	.section	.text._Z25selective_scan_fwd_kernelI32Selective_Scan_fwd_kernel_traitsILi64ELi16ELi1ELb1ELb0ELb0ELb0EfN3c107complexIfEEEEv13SSMParamsBase,"ax",@progbits
	.align	128
        .global         _Z25selective_scan_fwd_kernelI32Selective_Scan_fwd_kernel_traitsILi64ELi16ELi1ELb1ELb0ELb0ELb0EfN3c107complexIfEEEEv13SSMParamsBase
        .type           _Z25selective_scan_fwd_kernelI32Selective_Scan_fwd_kernel_traitsILi64ELi16ELi1ELb1ELb0ELb0ELb0EfN3c107complexIfEEEEv13SSMParamsBase,@function
        .size           _Z25selective_scan_fwd_kernelI32Selective_Scan_fwd_kernel_traitsILi64ELi16ELi1ELb1ELb0ELb0ELb0EfN3c107complexIfEEEEv13SSMParamsBase,(.L_x_4968 - _Z25selective_scan_fwd_kernelI32Selective_Scan_fwd_kernel_traitsILi64ELi16ELi1ELb1ELb0ELb0ELb0EfN3c107complexIfEEEEv13SSMParamsBase)
        .other          _Z25selective_scan_fwd_kernelI32Selective_Scan_fwd_kernel_traitsILi64ELi16ELi1ELb1ELb0ELb0ELb0EfN3c107complexIfEEEEv13SSMParamsBase,@"STO_CUDA_ENTRY STV_DEFAULT"
_Z25selective_scan_fwd_kernelI32Selective_Scan_fwd_kernel_traitsILi64ELi16ELi1ELb1ELb0ELb0ELb0EfN3c107complexIfEEEEv13SSMParamsBase:
.text._Z25selective_scan_fwd_kernelI32Selective_Scan_fwd_kernel_traitsILi64ELi16ELi1ELb1ELb0ELb0ELb0EfN3c107complexIfEEEEv13SSMParamsBase:
        /* <DEDUP_REMOVED lines=76> */
[C---:B-1----:R-:W-:Y:S02]  /*04c0*/  LEA R60, P2, R4.reuse, R16, 0x3 ;  /* 0x00000010043c7211 */ /* 0x042fe400078418ff */
[----:B------:R-:W-:Y:S02]  /*04d0*/  LEA R48, R111, UR4, 0x4 ;  /* 0x000000046f307c11 */ /* 0x000fe4000f8e20ff */
[----:B------:R-:W-:Y:S02]  /*04e0*/  LEA.HI.X R57, R4, R17, R57, 0x3, P2 ;  /* 0x0000001104397211 */ /* 0x000fe400010f1c39 */
[----:B------:R-:W-:-:S07]  /*04f0*/  LOP3.LUT R47, R53, 0x1f, R64, 0xf8, !PT ;  /* 0x0000001f352f7812 */ /* 0x000fce00078ef840 */
.L_x_1023:
        /* <DEDUP_REMOVED lines=85> */
.L_x_985:
[----:B------:R-:W-:Y:S05]  /*0a50*/  BSYNC.RECONVERGENT B0 ;  /* 0x0000000000007941 */ /* 0x000fea0003800200 */
.L_x_984:
        /* <DEDUP_REMOVED lines=36> */
.L_x_987:
[----:B------:R-:W-:Y:S05]  /*0ca0*/  BSYNC.RECONVERGENT B0 ;  /* 0x0000000000007941 */ /* 0x000fea0003800200 */
.L_x_986:
        /* <DEDUP_REMOVED lines=34> */
.L_x_989:
[----:B------:R-:W-:Y:S05]  /*0ed0*/  BSYNC.RECONVERGENT B0 ;  /* 0x0000000000007941 */ /* 0x000fea0003800200 */
.L_x_988:
        /* <DEDUP_REMOVED lines=36> */
.L_x_991:
[----:B------:R-:W-:Y:S05]  /*1120*/  BSYNC.RECONVERGENT B0 ;  /* 0x0000000000007941 */ /* 0x000fea0003800200 */
.L_x_990:
        /* <DEDUP_REMOVED lines=34> */
.L_x_993:
[----:B------:R-:W-:Y:S05]  /*1350*/  BSYNC.RECONVERGENT B0 ;  /* 0x0000000000007941 */ /* 0x000fea0003800200 */
.L_x_992:
        /* <DEDUP_REMOVED lines=36> */
.L_x_995:
[----:B------:R-:W-:Y:S05]  /*15a0*/  BSYNC.RECONVERGENT B0 ;  /* 0x0000000000007941 */ /* 0x000fea0003800200 */
.L_x_994:
        /* <DEDUP_REMOVED lines=34> */
.L_x_997:
[----:B------:R-:W-:Y:S05]  /*17d0*/  BSYNC.RECONVERGENT B0 ;  /* 0x0000000000007941 */ /* 0x000fea0003800200 */
.L_x_996:
        /* <DEDUP_REMOVED lines=36> */
.L_x_999:
[----:B------:R-:W-:Y:S05]  /*1a20*/  BSYNC.RECONVERGENT B0 ;  /* 0x0000000000007941 */ /* 0x000fea0003800200 */
.L_x_998:
        /* <DEDUP_REMOVED lines=34> */
.L_x_1001:
[----:B------:R-:W-:Y:S05]  /*1c50*/  BSYNC.RECONVERGENT B0 ;  /* 0x0000000000007941 */ /* 0x000fea0003800200 */
.L_x_1000:
        /* <DEDUP_REMOVED lines=39> */
.L_x_1003:
[----:B------:R-:W-:Y:S05]  /*1ed0*/  BSYNC.RECONVERGENT B0 ;  /* 0x0000000000007941 */ /* 0x000fea0003800200 */
.L_x_1002:
        /* <DEDUP_REMOVED lines=39> */
.L_x_1005:
[----:B------:R-:W-:Y:S05]  /*2150*/  BSYNC.RECONVERGENT B0 ;  /* 0x0000000000007941 */ /* 0x000fea0003800200 */
.L_x_1004:
        /* <DEDUP_REMOVED lines=44> */
.L_x_1007:
[----:B------:R-:W-:Y:S05]  /*2420*/  BSYNC.RECONVERGENT B0 ;  /* 0x0000000000007941 */ /* 0x000fea0003800200 */
.L_x_1006:
        /* <DEDUP_REMOVED lines=32> */
.L_x_1009:
[----:B------:R-:W-:Y:S05]  /*2630*/  BSYNC.RECONVERGENT B0 ;  /* 0x0000000000007941 */ /* 0x000fea0003800200 */
.L_x_1008:
        /* <DEDUP_REMOVED lines=32> */
.L_x_1011:
[----:B------:R-:W-:Y:S05]  /*2840*/  BSYNC.RECONVERGENT B0 ;  /* 0x0000000000007941 */ /* 0x000fea0003800200 */
.L_x_1010:
        /* <DEDUP_REMOVED lines=32> */
.L_x_1013:
[----:B------:R-:W-:Y:S05]  /*2a50*/  BSYNC.RECONVERGENT B0 ;  /* 0x0000000000007941 */ /* 0x000fea0003800200 */
.L_x_1012:
        /* <DEDUP_REMOVED lines=32> */
.L_x_1015:
[----:B------:R-:W-:Y:S05]  /*2c60*/  BSYNC.RECONVERGENT B0 ;  /* 0x0000000000007941 */ /* 0x000fea0003800200 */
.L_x_1014:
        /* <DEDUP_REMOVED lines=37> */
.L_x_1022:
[----:B------:R-:W-:Y:S02]  /*2ec0*/  MOV R20, R107 ;  /* 0x0000006b00147202 */ /* 0x000fe40000000f00 */
[----:B------:R-:W-:-:S06]  /*2ed0*/  MOV R21, R106 ;  /* 0x0000006a00157202 */ /* 0x000fcc0000000f00 */
[----:B------:R-:W2:Y:S01]  /*2ee0*/  LDG.E.64 R20, desc[UR16][R20.64] ;  /* 0x0000001014147981 */ /* 0x000ea2000c1e1b00 */
[----:B------:R-:W-:Y:S01]  /*2ef0*/  ISETP.GE.AND P1, PT, R46, 0x1, PT ;  /* 0x000000012e00780c */ /* 0x000fe20003f26270 */
[----:B--2---:R-:W-:Y:S01]  /*2f00*/  FMUL.FTZ R22, R20, 1.4426950216293334961 ;  /* 0x3fb8aa3b14167820 */ /* 0x004fe20000410000 */
[C---:B------:R-:W-:Y:S01]  /*2f10*/  FMUL.FTZ R0, R21.reuse, R71 ;  /* 0x0000004715007220 */ /* 0x040fe20000410000 */
[CC--:B------:R-:W-:Y:S02]  /*2f20*/  FMUL.FTZ R20, R21.reuse, R73.reuse ;  /* 0x0000004915147220 */ /* 0x0c0fe40000410000 */
[-C--:B------:R-:W-:Y:S01]  /*2f30*/  FMUL.FTZ R31, R22, R72.reuse ;  /* 0x00000048161f7220 */ /* 0x080fe20000410000 */
[----:B------:R-:W-:Y:S01]  /*2f40*/  FMUL.RZ R23, R0, 0.15915493667125701904 ;  /* 0x3e22f98300177820 */ /* 0x000fe2000040c000 */
[----:B------:R-:W-:Y:S01]  /*2f50*/  FMUL.RZ R25, R20, 0.15915493667125701904 ;  /* 0x3e22f98314197820 */ /* 0x000fe2000040c000 */
[C---:B------:R-:W-:Y:S01]  /*2f60*/  FMUL.FTZ R0, R21.reuse, R72 ;  /* 0x0000004815007220 */ /* 0x040fe20000410000 */
[-C--:B------:R-:W-:Y:S01]  /*2f70*/  FMUL.FTZ R20, R21, R74.reuse ;  /* 0x0000004a15147220 */ /* 0x080fe20000410000 */
[----:B------:R-:W-:Y:S01]  /*2f80*/  MUFU.SIN R123, R23 ;  /* 0x00000017007b7308 */ /* 0x000fe20000000400 */
[----:B------:R-:W-:Y:S01]  /*2f90*/  FMUL.FTZ R32, R22, R73 ;  /* 0x0000004916207220 */ /* 0x000fe20000410000 */
[----:B------:R-:W-:Y:S01]  /*2fa0*/  FMUL.RZ R24, R0, 0.15915493667125701904 ;  /* 0x3e22f98300187820 */ /* 0x000fe2000040c000 */
[C---:B------:R-:W-:Y:S01]  /*2fb0*/  FMUL.FTZ R30, R22.reuse, R71 ;  /* 0x00000047161e7220 */ /* 0x040fe20000410000 */
[C---:B------:R-:W-:Y:S01]  /*2fc0*/  FMUL.FTZ R34, R22.reuse, R75 ;  /* 0x0000004b16227220 */ /* 0x040fe20000410000 */
[C---:B------:R-:W-:Y:S01]  /*2fd0*/  FMUL.FTZ R40, R22.reuse, R74 ;  /* 0x0000004a16287220 */ /* 0x040fe20000410000 */
[C---:B------:R-:W-:Y:S01]  /*2fe0*/  FMUL.FTZ R27, R22.reuse, R77 ;  /* 0x0000004d161b7220 */ /* 0x040fe20000410000 */
[C---:B------:R-:W-:Y:S01]  /*2ff0*/  FMUL.FTZ R29, R22.reuse, R78 ;  /* 0x0000004e161d7220 */ /* 0x040fe20000410000 */
[----:B------:R0:W-:Y:S01]  /*3000*/  MUFU.COS R35, R23 ;  /* 0x0000001700237308 */ /* 0x0001e20000000000 */
[C---:B------:R-:W-:Y:S01]  /*3010*/  FMUL.FTZ R26, R22.reuse, R80 ;  /* 0x00000050161a7220 */ /* 0x040fe20000410000 */
[C---:B------:R-:W-:Y:S01]  /*3020*/  FMUL.FTZ R42, R22.reuse, R76 ;  /* 0x0000004c162a7220 */ /* 0x040fe20000410000 */
[----:B------:R-:W-:-:S05]  /*3030*/  FMUL.FTZ R143, R22, R85 ;  /* 0x00000055168f7220 */ /* 0x000fca0000410000 */
[----:B------:R-:W1:Y:S01]  /*3040*/  MUFU.SIN R122, R24 ;  /* 0x00000018007a7308 */ /* 0x000e620000000400 */
[----:B0-----:R-:W-:Y:S01]  /*3050*/  FMUL.RZ R23, R20, 0.15915493667125701904 ;  /* 0x3e22f98314177820 */ /* 0x001fe2000040c000 */
[----:B------:R-:W-:-:S06]  /*3060*/  FMUL.FTZ R20, R21, R75 ;  /* 0x0000004b15147220 */ /* 0x000fcc0000410000 */
[----:B------:R0:W2:Y:S08]  /*3070*/  MUFU.COS R0, R24 ;  /* 0x0000001800007308 */ /* 0x0000b00000000000 */
[----:B------:R-:W3:Y:S01]  /*3080*/  MUFU.SIN R119, R25 ;  /* 0x0000001900777308 */ /* 0x000ee20000000400 */
[----:B0-----:R-:W-:Y:S01]  /*3090*/  FMUL.RZ R24, R20, 0.15915493667125701904 ;  /* 0x3e22f98314187820 */ /* 0x001fe2000040c000 */
[----:B------:R-:W-:-:S06]  /*30a0*/  FMUL.FTZ R20, R21, R76 ;  /* 0x0000004c15147220 */ /* 0x000fcc0000410000 */
[----:B------:R0:W-:Y:S08]  /*30b0*/  MUFU.COS R33, R25 ;  /* 0x0000001900217308 */ /* 0x0001f00000000000 */
[----:B------:R-:W-:Y:S01]  /*30c0*/  MUFU.SIN R117, R23 ;  /* 0x0000001700757308 */ /* 0x000fe20000000400 */
[----:B0-----:R-:W-:Y:S01]  /*30d0*/  FMUL.RZ R25, R20, 0.15915493667125701904 ;  /* 0x3e22f98314197820 */ /* 0x001fe2000040c000 */
[----:B------:R-:W-:-:S06]  /*30e0*/  FMUL.FTZ R20, R21, R77 ;  /* 0x0000004d15147220 */ /* 0x000fcc0000410000 */
[----:B------:R0:W-:Y:S08]  /*30f0*/  MUFU.COS R118, R23 ;  /* 0x0000001700767308 */ /* 0x0001f00000000000 */
[----:B------:R-:W1:Y:S01]  /*3100*/  MUFU.EX2 R31, R31 ;  /* 0x0000001f001f7308 */ /* 0x000e620000000800 */
[----:B0-----:R-:W-:Y:S01]  /*3110*/  FMUL.RZ R23, R20, 0.15915493667125701904 ;  /* 0x3e22f98314177820 */ /* 0x001fe2000040c000 */
[----:B------:R-:W-:-:S02]  /*3120*/  FMUL.FTZ R20, R21, R78 ;  /* 0x0000004e15147220 */ /* 0x000fc40000410000 */
[----:B------:R-:W0:Y:S08]  /*3130*/  MUFU.SIN R115, R24 ;  /* 0x0000001800737308 */ /* 0x000e300000000400 */
[----:B------:R4:W5:Y:S01]  /*3140*/  MUFU.COS R41, R24 ;  /* 0x0000001800297308 */ /* 0x0009620000000000 */
[C---:B-1----:R-:W-:Y:S01]  /*3150*/  FMUL.FTZ R122, R31.reuse, R122 ;  /* 0x0000007a1f7a7220 */ /* 0x042fe20000410000 */
[----:B--2---:R-:W-:Y:S01]  /*3160*/  FMUL.FTZ R121, R31, R0 ;  /* 0x000000001f797220 */ /* 0x004fe20000410000 */
[----:B------:R-:W-:-:S02]  /*3170*/  FMUL.FTZ R31, R22, R84 ;  /* 0x00000054161f7220 */ /* 0x000fc40000410000 */
[----:B------:R-:W-:-:S03]  /*3180*/  FMUL.FTZ R0, R87, R122 ;  /* 0x0000007a57007220 */ /* 0x000fc60000410000 */
[----:B------:R-:W-:Y:S01]  /*3190*/  MUFU.SIN R113, R25 ;  /* 0x0000001900717308 */ /* 0x000fe20000000400 */
[----:B----4-:R-:W-:Y:S01]  /*31a0*/  FMUL.RZ R24, R20, 0.15915493667125701904 ;  /* 0x3e22f98314187820 */ /* 0x010fe2000040c000 */
[----:B------:R-:W-:Y:S01]  /*31b0*/  FMUL.FTZ R20, R21, R79 ;  /* 0x0000004f15147220 */ /* 0x000fe20000410000 */
[----:B------:R-:W-:-:S05]  /*31c0*/  FFMA.FTZ R0, RZ, R121, R0 ;  /* 0x00000079ff007223 */ /* 0x000fca0000010000 */
[----:B------:R1:W-:Y:S08]  /*31d0*/  MUFU.COS R114, R25 ;  /* 0x0000001900727308 */ /* 0x0003f00000000000 */
[----:B------:R-:W3:Y:S01]  /*31e0*/  MUFU.EX2 R32, R32 ;  /* 0x0000002000207308 */ /* 0x000ee20000000800 */
[----:B-1----:R-:W-:Y:S01]  /*31f0*/  FMUL.RZ R25, R20, 0.15915493667125701904 ;  /* 0x3e22f98314197820 */ /* 0x002fe2000040c000 */
[----:B------:R-:W-:-:S02]  /*3200*/  FMUL.FTZ R20, R22, R79 ;  /* 0x0000004f16147220 */ /* 0x000fc40000410000 */
[----:B------:R-:W1:Y:S04]  /*3210*/  MUFU.EX2 R30, R30 ;  /* 0x0000001e001e7308 */ /* 0x000e680000000800 */
[----:B------:R-:W-:Y:S01]  /*3220*/  MUFU.SIN R126, R23 ;  /* 0x00000017007e7308 */ /* 0x000fe20000000400 */
[----:B---3--:R-:W-:-:S07]  /*3230*/  FMUL.FTZ R119, R32, R119 ;  /* 0x0000007720777220 */ /* 0x008fce0000410000 */
[----:B------:R2:W3:Y:S01]  /*3240*/  MUFU.COS R28, R23 ;  /* 0x00000017001c7308 */ /* 0x0004e20000000000 */
[C---:B-1----:R-:W-:Y:S01]  /*3250*/  FMUL.FTZ R124, R30.reuse, R35 ;  /* 0x000000231e7c7220 */ /* 0x042fe20000410000 */
[----:B------:R-:W-:Y:S01]  /*3260*/  FMUL.FTZ R35, R21, R84 ;  /* 0x0000005415237220 */ /* 0x000fe20000410000 */
[----:B------:R-:W-:-:S03]  /*3270*/  FMUL.FTZ R123, R30, R123 ;  /* 0x0000007b1e7b7220 */ /* 0x000fc60000410000 */
[----:B------:R-:W-:Y:S02]  /*3280*/  FMUL.RZ R139, R35, 0.15915493667125701904 ;  /* 0x3e22f983238b7820 */ /* 0x000fe4000040c000 */
[----:B------:R-:W-:Y:S01]  /*3290*/  MUFU.SIN R129, R25 ;  /* 0x0000001900817308 */ /* 0x000fe20000000400 */
[----:B--2---:R-:W-:-:S04]  /*32a0*/  FMUL.FTZ R23, R21, R80 ;  /* 0x0000005015177220 */ /* 0x004fc80000410000 */
[----:B------:R-:W-:Y:S01]  /*32b0*/  FMUL.RZ R43, R23, 0.15915493667125701904 ;  /* 0x3e22f983172b7820 */ /* 0x000fe2000040c000 */
[----:B------:R-:W-:Y:S02]  /*32c0*/  FMUL.FTZ R23, R21, R81 ;  /* 0x0000005115177220 */ /* 0x000fe40000410000 */
[----:B------:R1:W-:Y:S02]  /*32d0*/  MUFU.COS R127, R25 ;  /* 0x00000019007f7308 */ /* 0x0003e40000000000 */
[----:B------:R-:W-:-:S06]  /*32e0*/  FMUL.RZ R116, R23, 0.15915493667125701904 ;  /* 0x3e22f98317747820 */ /* 0x000fcc000040c000 */
[----:B------:R-:W0:Y:S01]  /*32f0*/  MUFU.EX2 R34, R34 ;  /* 0x0000002200227308 */ /* 0x000e220000000800 */
[----:B-1----:R-:W-:-:S03]  /*3300*/  FMUL.FTZ R25, R21, R82 ;  /* 0x0000005215197220 */ /* 0x002fc60000410000 */
[----:B------:R-:W1:Y:S01]  /*3310*/  MUFU.EX2 R40, R40 ;  /* 0x0000002800287308 */ /* 0x000e620000000800 */
[----:B------:R-:W-:Y:S01]  /*3320*/  FMUL.RZ R120, R25, 0.15915493667125701904 ;  /* 0x3e22f98319787820 */ /* 0x000fe2000040c000 */
[----:B------:R-:W-:Y:S02]  /*3330*/  FMUL.FTZ R25, R22, R82 ;  /* 0x0000005216197220 */ /* 0x000fe40000410000 */
[----:B------:R-:W-:Y:S01]  /*3340*/  MUFU.SIN R133, R116 ;  /* 0x0000007400857308 */ /* 0x000fe20000000400 */
[----:B0-----:R-:W-:-:S07]  /*3350*/  FMUL.FTZ R115, R34, R115 ;  /* 0x0000007322737220 */ /* 0x001fce0000410000 */
[----:B------:R-:W-:Y:S01]  /*3360*/  MUFU.SIN R135, R120 ;  /* 0x0000007800877308 */ /* 0x000fe20000000400 */
[C---:B-1----:R-:W-:Y:S01]  /*3370*/  FMUL.FTZ R117, R40.reuse, R117 ;  /* 0x0000007528757220 */ /* 0x042fe20000410000 */
[----:B------:R-:W-:-:S06]  /*3380*/  FMUL.FTZ R118, R40, R118 ;  /* 0x0000007628767220 */ /* 0x000fcc0000410000 */
[----:B------:R0:W-:Y:S08]  /*3390*/  MUFU.COS R134, R120 ;  /* 0x0000007800867308 */ /* 0x0001f00000000000 */
[----:B------:R5:W-:Y:S01]  /*33a0*/  MUFU.COS R23, R116 ;  /* 0x0000007400177308 */ /* 0x000be20000000000 */
[----:B0-----:R-:W-:Y:S01]  /*33b0*/  FMUL.FTZ R120, R32, R33 ;  /* 0x0000002120787220 */ /* 0x001fe20000410000 */
[----:B------:R-:W-:-:S04]  /*33c0*/  FMUL.FTZ R32, RZ, R122 ;  /* 0x0000007aff207220 */ /* 0x000fc80000410000 */
[----:B------:R-:W-:Y:S01]  /*33d0*/  FFMA.FTZ R33, R87, R121, -R32 ;  /* 0x0000007957217223 */ /* 0x000fe20000010820 */
[----:B------:R-:W-:Y:S01]  /*33e0*/  FMUL.FTZ R32, R21, R85 ;  /* 0x0000005515207220 */ /* 0x000fe20000410000 */
[----:B------:R-:W3:Y:S01]  /*33f0*/  MUFU.EX2 R27, R27 ;  /* 0x0000001b001b7308 */ /* 0x000ee20000000800 */
[----:B-----5:R-:W-:Y:S01]  /*3400*/  FMUL.FTZ R116, R34, R41 ;  /* 0x0000002922747220 */ /* 0x020fe20000410000 */
[----:B------:R-:W-:Y:S01]  /*3410*/  FADD.FTZ R34, RZ, R0 ;  /* 0x00000000ff227221 */ /* 0x000fe20000010000 */
[----:B------:R-:W-:Y:S01]  /*3420*/  FADD.FTZ R33, R88, R33 ;  /* 0x0000002158217221 */ /* 0x000fe20000010000 */
[----:B------:R-:W-:Y:S02]  /*3430*/  MUFU.SIN R128, R24 ;  /* 0x0000001800807308 */ /* 0x000fe40000000400 */
[C---:B------:R-:W-:Y:S01]  /*3440*/  FMUL.FTZ R35, R119.reuse, R34 ;  /* 0x0000002277237220 */ /* 0x040fe20000410000 */
[----:B------:R-:W-:-:S03]  /*3450*/  FMUL.FTZ R41, R119, R33 ;  /* 0x0000002177297220 */ /* 0x000fc60000410000 */
[C---:B------:R-:W-:Y:S01]  /*3460*/  FFMA.FTZ R35, R120.reuse, R33, -R35 ;  /* 0x0000002178237223 */ /* 0x040fe20000010823 */
[----:B------:R-:W-:Y:S01]  /*3470*/  FFMA.FTZ R41, R120, R34, R41 ;  /* 0x0000002278297223 */ /* 0x000fe20000010029 */
[----:B------:R0:W1:Y:S01]  /*3480*/  MUFU.COS R125, R24 ;  /* 0x00000018007d7308 */ /* 0x0000620000000000 */
[----:B------:R-:W-:Y:S01]  /*3490*/  FMUL.RZ R33, R32, 0.15915493667125701904 ;  /* 0x3e22f98320217820 */ /* 0x000fe2000040c000 */
[----:B------:R-:W-:Y:S01]  /*34a0*/  FADD.FTZ R35, R90, R35 ;  /* 0x000000235a237221 */ /* 0x000fe20000010000 */
[C---:B---3--:R-:W-:Y:S01]  /*34b0*/  FMUL.FTZ R0, R27.reuse, R28 ;  /* 0x0000001c1b007220 */ /* 0x048fe20000410000 */
[----:B------:R-:W-:Y:S01]  /*34c0*/  FMUL.FTZ R126, R27, R126 ;  /* 0x0000007e1b7e7220 */ /* 0x000fe20000410000 */
[----:B------:R-:W-:Y:S01]  /*34d0*/  FADD.FTZ R41, RZ, R41 ;  /* 0x00000029ff297221 */ /* 0x000fe20000010000 */
[C---:B------:R-:W-:Y:S02]  /*34e0*/  FMUL.FTZ R27, R117.reuse, R35 ;  /* 0x00000023751b7220 */ /* 0x040fe40000410000 */
[----:B------:R-:W1:Y:S01]  /*34f0*/  MUFU.EX2 R29, R29 ;  /* 0x0000001d001d7308 */ /* 0x000e620000000800 */
[-C--:B------:R-:W-:Y:S01]  /*3500*/  FMUL.FTZ R32, R117, R41.reuse ;  /* 0x0000002975207220 */ /* 0x080fe20000410000 */
[----:B------:R-:W-:Y:S01]  /*3510*/  FFMA.FTZ R27, R118, R41, R27 ;  /* 0x00000029761b7223 */ /* 0x000fe2000001001b */
[----:B0-----:R-:W-:Y:S01]  /*3520*/  FMUL.FTZ R24, R22, R81 ;  /* 0x0000005116187220 */ /* 0x001fe20000410000 */
[----:B------:R-:W-:Y:S01]  /*3530*/  MUFU.SIN R131, R43 ;  /* 0x0000002b00837308 */ /* 0x000fe20000000400 */
[----:B------:R-:W-:Y:S01]  /*3540*/  FFMA.FTZ R32, R118, R35, -R32 ;  /* 0x0000002376207223 */ /* 0x000fe20000010820 */
[----:B------:R-:W-:-:S03]  /*3550*/  FADD.FTZ R27, RZ, R27 ;  /* 0x0000001bff1b7221 */ /* 0x000fc60000010000 */
[----:B------:R-:W-:-:S03]  /*3560*/  FADD.FTZ R32, R89, R32 ;  /* 0x0000002059207221 */ /* 0x000fc60000010000 */
[----:B------:R0:W2:Y:S01]  /*3570*/  MUFU.COS R130, R43 ;  /* 0x0000002b00827308 */ /* 0x0000a20000000000 */
[C---:B-1----:R-:W-:Y:S01]  /*3580*/  FMUL.FTZ R125, R29.reuse, R125 ;  /* 0x0000007d1d7d7220 */ /* 0x042fe20000410000 */
[----:B------:R-:W-:-:S06]  /*3590*/  FMUL.FTZ R128, R29, R128 ;  /* 0x000000801d807220 */ /* 0x000fcc0000410000 */
[----:B------:R-:W2:Y:S01]  /*35a0*/  MUFU.EX2 R26, R26 ;  /* 0x0000001a001a7308 */ /* 0x000ea20000000800 */
[C---:B0-----:R-:W-:Y:S01]  /*35b0*/  FMUL.FTZ R43, R21.reuse, R83 ;  /* 0x00000053152b7220 */ /* 0x041fe20000410000 */
[-C--:B------:R-:W-:Y:S02]  /*35c0*/  FMUL.FTZ R21, R21, R86.reuse ;  /* 0x0000005615157220 */ /* 0x080fe40000410000 */
[----:B------:R-:W0:Y:S01]  /*35d0*/  MUFU.EX2 R42, R42 ;  /* 0x0000002a002a7308 */ /* 0x000e220000000800 */
[----:B------:R-:W-:Y:S01]  /*35e0*/  FMUL.RZ R132, R43, 0.15915493667125701904 ;  /* 0x3e22f9832b847820 */ /* 0x000fe2000040c000 */
[----:B------:R-:W-:Y:S01]  /*35f0*/  FMUL.RZ R29, R21, 0.15915493667125701904 ;  /* 0x3e22f983151d7820 */ /* 0x000fe2000040c000 */
[----:B------:R-:W-:Y:S01]  /*3600*/  FMUL.FTZ R21, R115, R27 ;  /* 0x0000001b73157220 */ /* 0x000fe20000410000 */
[----:B------:R-:W1:Y:S01]  /*3610*/  MUFU.EX2 R25, R25 ;  /* 0x0000001900197308 */ /* 0x000e620000000800 */
[C---:B------:R-:W-:Y:S01]  /*3620*/  FMUL.FTZ R43, R22.reuse, R83 ;  /* 0x00000053162b7220 */ /* 0x040fe20000410000 */
[----:B------:R-:W-:-:S02]  /*3630*/  FMUL.FTZ R22, R22, R86 ;  /* 0x0000005616167220 */ /* 0x000fc40000410000 */
[----:B------:R-:W3:Y:S01]  /*3640*/  MUFU.EX2 R24, R24 ;  /* 0x0000001800187308 */ /* 0x000ee20000000800 */
[C---:B--2---:R-:W-:Y:S01]  /*3650*/  FMUL.FTZ R130, R26.reuse, R130 ;  /* 0x000000821a827220 */ /* 0x044fe20000410000 */
[----:B------:R-:W-:Y:S02]  /*3660*/  FMUL.FTZ R131, R26, R131 ;  /* 0x000000831a837220 */ /* 0x000fe40000410000 */
[----:B------:R-:W2:Y:S01]  /*3670*/  MUFU.EX2 R20, R20 ;  /* 0x0000001400147308 */ /* 0x000ea20000000800 */
[-C--:B------:R-:W-:Y:S01]  /*3680*/  FMUL.FTZ R26, R115, R32.reuse ;  /* 0x00000020731a7220 */ /* 0x080fe20000410000 */
[----:B------:R-:W-:Y:S01]  /*3690*/  FFMA.FTZ R32, R116, R32, -R21 ;  /* 0x0000002074207223 */ /* 0x000fe20000010815 */
[----:B0-----:R-:W-:Y:S01]  /*36a0*/  FMUL.FTZ R113, R42, R113 ;  /* 0x000000712a717220 */ /* 0x001fe20000410000 */
[----:B------:R-:W-:Y:S01]  /*36b0*/  MUFU.SIN R141, R29 ;  /* 0x0000001d008d7308 */ /* 0x000fe20000000400 */
[----:B------:R-:W-:Y:S01]  /*36c0*/  FFMA.FTZ R26, R116, R27, R26 ;  /* 0x0000001b741a7223 */ /* 0x000fe2000001001a */
[----:B------:R-:W-:Y:S01]  /*36d0*/  FADD.FTZ R32, R91, R32 ;  /* 0x000000205b207221 */ /* 0x000fe20000010000 */
[C---:B-1----:R-:W-:Y:S01]  /*36e0*/  FMUL.FTZ R134, R25.reuse, R134 ;  /* 0x0000008619867220 */ /* 0x042fe20000410000 */
[----:B------:R-:W-:Y:S01]  /*36f0*/  FMUL.FTZ R135, R25, R135 ;  /* 0x0000008719877220 */ /* 0x000fe20000410000 */
[----:B------:R-:W-:Y:S01]  /*3700*/  FADD.FTZ R26, RZ, R26 ;  /* 0x0000001aff1a7221 */ /* 0x000fe20000010000 */
[----:B------:R-:W-:Y:S01]  /*3710*/  FMUL.FTZ R114, R42, R114 ;  /* 0x000000722a727220 */ /* 0x000fe20000410000 */
[----:B------:R-:W-:Y:S01]  /*3720*/  FMUL.FTZ R25, R113, R32 ;  /* 0x0000002071197220 */ /* 0x000fe20000410000 */
[----:B------:R-:W0:Y:S01]  /*3730*/  MUFU.COS R21, R29 ;  /* 0x0000001d00157308 */ /* 0x000e220000000000 */
[----:B---3--:R-:W-:Y:S01]  /*3740*/  FMUL.FTZ R133, R24, R133 ;  /* 0x0000008518857220 */ /* 0x008fe20000410000 */
[C---:B--2---:R-:W-:Y:S01]  /*3750*/  FMUL.FTZ R127, R20.reuse, R127 ;  /* 0x0000007f147f7220 */ /* 0x044fe20000410000 */
[----:B------:R-:W-:Y:S01]  /*3760*/  FMUL.FTZ R129, R20, R129 ;  /* 0x0000008114817220 */ /* 0x000fe20000410000 */
[----:B------:R-:W-:-:S04]  /*3770*/  FFMA.FTZ R25, R114, R26, R25 ;  /* 0x0000001a72197223 */ /* 0x000fc80000010019 */
[----:B------:R-:W0:Y:S01]  /*3780*/  MUFU.EX2 R22, R22 ;  /* 0x0000001600167308 */ /* 0x000e220000000800 */
[----:B------:R-:W-:-:S03]  /*3790*/  FADD.FTZ R25, RZ, R25 ;  /* 0x00000019ff197221 */ /* 0x000fc60000010000 */
[----:B------:R-:W-:Y:S01]  /*37a0*/  MUFU.SIN R137, R132 ;  /* 0x0000008400897308 */ /* 0x000fe20000000400 */
[----:B------:R-:W-:-:S07]  /*37b0*/  FMUL.FTZ R27, R126, R25 ;  /* 0x000000197e1b7220 */ /* 0x000fce0000410000 */
[----:B------:R1:W-:Y:S01]  /*37c0*/  MUFU.COS R136, R132 ;  /* 0x0000008400887308 */ /* 0x0003e20000000000 */
[C---:B0-----:R-:W-:Y:S01]  /*37d0*/  FMUL.FTZ R142, R22.reuse, R21 ;  /* 0x00000015168e7220 */ /* 0x041fe20000410000 */
[----:B------:R-:W-:Y:S01]  /*37e0*/  FMUL.FTZ R141, R22, R141 ;  /* 0x0000008d168d7220 */ /* 0x000fe20000410000 */
[----:B------:R-:W-:-:S05]  /*37f0*/  FMUL.FTZ R21, R123, R122 ;  /* 0x0000007a7b157220 */ /* 0x000fca0000410000 */
[----:B------:R-:W0:Y:S01]  /*3800*/  MUFU.COS R20, R33 ;  /* 0x0000002100147308 */ /* 0x000e220000000000 */
[----:B-1----:R-:W-:Y:S01]  /*3810*/  FMUL.FTZ R132, R24, R23 ;  /* 0x0000001718847220 */ /* 0x002fe20000410000 */
[----:B------:R-:W-:Y:S01]  /*3820*/  FMUL.FTZ R23, R113, R26 ;  /* 0x0000001a71177220 */ /* 0x000fe20000410000 */
[----:B------:R-:W-:-:S03]  /*3830*/  FFMA.FTZ R21, R124, R121, -R21 ;  /* 0x000000797c157223 */ /* 0x000fc60000010815 */
[----:B------:R-:W-:Y:S02]  /*3840*/  FFMA.FTZ R23, R114, R32, -R23 ;  /* 0x0000002072177223 */ /* 0x000fe40000010817 */
[----:B------:R-:W1:Y:S02]  /*3850*/  MUFU.SIN R28, R33 ;  /* 0x00000021001c7308 */ /* 0x000e640000000400 */
[----:B------:R-:W-:-:S04]  /*3860*/  FADD.FTZ R23, R92, R23 ;  /* 0x000000175c177221 */ /* 0x000fc80000010000 */
[-C--:B------:R-:W-:Y:S01]  /*3870*/  FMUL.FTZ R22, R126, R23.reuse ;  /* 0x000000177e167220 */ /* 0x080fe20000410000 */
[C---:B------:R-:W-:Y:S01]  /*3880*/  FFMA.FTZ R27, R0.reuse, R23, -R27 ;  /* 0x00000017001b7223 */ /* 0x040fe2000001081b */
[----:B------:R-:W0:Y:S01]  /*3890*/  MUFU.EX2 R143, R143 ;  /* 0x0000008f008f7308 */ /* 0x000e220000000800 */
[----:B------:R-:W-:Y:S01]  /*38a0*/  FMUL.FTZ R23, R119, R21 ;  /* 0x0000001577177220 */ /* 0x000fe20000410000 */
[----:B------:R-:W-:Y:S01]  /*38b0*/  FFMA.FTZ R22, R0, R25, R22 ;  /* 0x0000001900167223 */ /* 0x000fe20000010016 */
[----:B------:R-:W-:Y:S01]  /*38c0*/  FADD.FTZ R27, R94, R27 ;  /* 0x0000001b5e1b7221 */ /* 0x000fe20000010000 */
[----:B------:R-:W-:Y:S02]  /*38d0*/  MUFU.SIN R140, R139 ;  /* 0x0000008b008c7308 */ /* 0x000fe40000000400 */
[----:B------:R-:W-:-:S04]  /*38e0*/  FADD.FTZ R24, RZ, R22 ;  /* 0x00000016ff187221 */ /* 0x000fc80000010000 */
[----:B------:R-:W-:Y:S02]  /*38f0*/  FMUL.FTZ R26, R128, R24 ;  /* 0x00000018801a7220 */ /* 0x000fe40000410000 */
[----:B------:R0:W2:Y:S02]  /*3900*/  MUFU.COS R138, R139 ;  /* 0x0000008b008a7308 */ /* 0x0000a40000000000 */
[----:B------:R-:W-:-:S04]  /*3910*/  FFMA.FTZ R26, R125, R27, -R26 ;  /* 0x0000001b7d1a7223 */ /* 0x000fc8000001081a */
[----:B------:R-:W-:Y:S02]  /*3920*/  FADD.FTZ R26, R93, R26 ;  /* 0x0000001a5d1a7221 */ /* 0x000fe40000010000 */
[----:B------:R-:W2:Y:S01]  /*3930*/  MUFU.EX2 R31, R31 ;  /* 0x0000001f001f7308 */ /* 0x000ea20000000800 */
[C---:B0-----:R-:W-:Y:S01]  /*3940*/  FMUL.FTZ R139, R143.reuse, R20 ;  /* 0x000000148f8b7220 */ /* 0x041fe20000410000 */
[----:B-1----:R-:W-:Y:S01]  /*3950*/  FMUL.FTZ R143, R143, R28 ;  /* 0x0000001c8f8f7220 */ /* 0x002fe20000410000 */
[----:B------:R-:W-:Y:S01]  /*3960*/  FMUL.FTZ R28, R128, R27 ;  /* 0x0000001b801c7220 */ /* 0x000fe20000410000 */
[----:B------:R-:W-:Y:S01]  /*3970*/  FMUL.FTZ R20, R124, R122 ;  /* 0x0000007a7c147220 */ /* 0x000fe20000410000 */
[----:B------:R-:W-:Y:S01]  /*3980*/  FMUL.FTZ R25, R129, R26 ;  /* 0x0000001a81197220 */ /* 0x000fe20000410000 */
[----:B------:R-:W0:Y:S01]  /*3990*/  MUFU.EX2 R30, R43 ;  /* 0x0000002b001e7308 */ /* 0x000e220000000800 */
[----:B------:R-:W-:Y:S01]  /*39a0*/  FFMA.FTZ R28, R125, R24, R28 ;  /* 0x000000187d1c7223 */ /* 0x000fe2000001001c */
[----:B------:R-:W-:-:S03]  /*39b0*/  FFMA.FTZ R20, R123, R121, R20 ;  /* 0x000000797b147223 */ /* 0x000fc60000010014 */
[----:B------:R-:W-:Y:S01]  /*39c0*/  FADD.FTZ R28, RZ, R28 ;  /* 0x0000001cff1c7221 */ /* 0x000fe20000010000 */
[-C--:B------:R-:W-:Y:S01]  /*39d0*/  FMUL.FTZ R22, R119, R20.reuse ;  /* 0x0000001477167220 */ /* 0x080fe20000410000 */
[C---:B------:R-:W-:Y:S01]  /*39e0*/  FFMA.FTZ R23, R120.reuse, R20, R23 ;  /* 0x0000001478177223 */ /* 0x040fe20000010017 */
[----:B--2---:R-:W-:Y:S01]  /*39f0*/  FMUL.FTZ R138, R31, R138 ;  /* 0x0000008a1f8a7220 */ /* 0x004fe20000410000 */
[-C--:B------:R-:W-:Y:S01]  /*3a00*/  FMUL.FTZ R24, R129, R28.reuse ;  /* 0x0000001c81187220 */ /* 0x080fe20000410000 */
[----:B------:R-:W-:Y:S01]  /*3a10*/  FFMA.FTZ R22, R120, R21, -R22 ;  /* 0x0000001578167223 */ /* 0x000fe20000010816 */
[-C--:B------:R-:W-:Y:S01]  /*3a20*/  FMUL.FTZ R21, R117, R23.reuse ;  /* 0x0000001775157220 */ /* 0x080fe20000410000 */
[C---:B------:R-:W-:Y:S01]  /*3a30*/  FFMA.FTZ R25, R127.reuse, R28, R25 ;  /* 0x0000001c7f197223 */ /* 0x040fe20000010019 */
[----:B------:R-:W-:Y:S01]  /*3a40*/  FFMA.FTZ R24, R127, R26, -R24 ;  /* 0x0000001a7f187223 */ /* 0x000fe20000010818 */
[-C--:B------:R-:W-:Y:S01]  /*3a50*/  FMUL.FTZ R20, R117, R22.reuse ;  /* 0x0000001675147220 */ /* 0x080fe20000410000 */
[C---:B------:R-:W-:Y:S01]  /*3a60*/  FFMA.FTZ R21, R118.reuse, R22, -R21 ;  /* 0x0000001676157223 */ /* 0x040fe20000010815 */
[----:B------:R-:W-:Y:S01]  /*3a70*/  FADD.FTZ R25, RZ, R25 ;  /* 0x00000019ff197221 */ /* 0x000fe20000010000 */
[----:B------:R-:W-:Y:S01]  /*3a80*/  FADD.FTZ R24, R95, R24 ;  /* 0x000000185f187221 */ /* 0x000fe20000010000 */
[----:B------:R-:W-:Y:S01]  /*3a90*/  FFMA.FTZ R20, R118, R23, R20 ;  /* 0x0000001776147223 */ /* 0x000fe20000010014 */
[----:B------:R-:W-:Y:S01]  /*3aa0*/  FMUL.FTZ R23, R115, R21 ;  /* 0x0000001573177220 */ /* 0x000fe20000410000 */
[CC--:B------:R-:W-:Y:S01]  /*3ab0*/  FMUL.FTZ R29, R131.reuse, R25.reuse ;  /* 0x00000019831d7220 */ /* 0x0c0fe20000410000 */
[----:B------:R-:W-:Y:S01]  /*3ac0*/  FMUL.FTZ R27, R131, R24 ;  /* 0x00000018831b7220 */ /* 0x000fe20000410000 */
[-C--:B------:R-:W-:Y:S01]  /*3ad0*/  FMUL.FTZ R22, R115, R20.reuse ;  /* 0x0000001473167220 */ /* 0x080fe20000410000 */
[----:B------:R-:W-:Y:S01]  /*3ae0*/  FFMA.FTZ R23, R116, R20, R23 ;  /* 0x0000001474177223 */ /* 0x000fe20000010017 */
[C---:B------:R-:W-:Y:S01]  /*3af0*/  FFMA.FTZ R29, R130.reuse, R24, -R29 ;  /* 0x00000018821d7223 */ /* 0x040fe2000001081d */
[----:B------:R-:W-:Y:S01]  /*3b00*/  FFMA.FTZ R26, R130, R25, R27 ;  /* 0x00000019821a7223 */ /* 0x000fe2000001001b */
[----:B------:R-:W-:Y:S01]  /*3b10*/  FFMA.FTZ R22, R116, R21, -R22 ;  /* 0x0000001574167223 */ /* 0x000fe20000010816 */
[----:B------:R-:W-:Y:S01]  /*3b20*/  FMUL.FTZ R140, R31, R140 ;  /* 0x0000008c1f8c7220 */ /* 0x000fe20000410000 */
[CC--:B------:R-:W-:Y:S01]  /*3b30*/  FMUL.FTZ R21, R113.reuse, R23.reuse ;  /* 0x0000001771157220 */ /* 0x0c0fe20000410000 */
[----:B------:R-:W-:Y:S01]  /*3b40*/  FADD.FTZ R26, RZ, R26 ;  /* 0x0000001aff1a7221 */ /* 0x000fe20000010000 */
[-C--:B------:R-:W-:Y:S01]  /*3b50*/  FMUL.FTZ R20, R113, R22.reuse ;  /* 0x0000001671147220 */ /* 0x080fe20000410000 */
[----:B------:R-:W-:Y:S01]  /*3b60*/  FADD.FTZ R29, R96, R29 ;  /* 0x0000001d601d7221 */ /* 0x000fe20000010000 */
[C---:B------:R-:W-:Y:S01]  /*3b70*/  FFMA.FTZ R25, R114.reuse, R22, -R21 ;  /* 0x0000001672197223 */ /* 0x040fe20000010815 */
[C---:B------:R-:W-:Y:S01]  /*3b80*/  FMUL.FTZ R31, R133.reuse, R26 ;  /* 0x0000001a851f7220 */ /* 0x040fe20000410000 */
[----:B------:R-:W-:Y:S01]  /*3b90*/  FFMA.FTZ R27, R114, R23, R20 ;  /* 0x00000017721b7223 */ /* 0x000fe20000010014 */
[----:B------:R-:W-:Y:S01]  /*3ba0*/  FMUL.FTZ R33, R133, R29 ;  /* 0x0000001d85217220 */ /* 0x000fe20000410000 */
[----:B------:R-:W-:Y:S01]  /*3bb0*/  MOV R22, R105 ;  /* 0x0000006900167202 */ /* 0x000fe20000000f00 */
[----:B------:R-:W-:Y:S01]  /*3bc0*/  FFMA.FTZ R31, R132, R29, -R31 ;  /* 0x0000001d841f7223 */ /* 0x000fe2000001081f */
[----:B------:R-:W-:Y:S01]  /*3bd0*/  MOV R23, R104 ;  /* 0x0000006800177202 */ /* 0x000fe20000000f00 */
[C---:B------:R-:W-:Y:S01]  /*3be0*/  FMUL.FTZ R29, R126.reuse, R27 ;  /* 0x0000001b7e1d7220 */ /* 0x040fe20000410000 */
[----:B------:R-:W-:Y:S01]  /*3bf0*/  FMUL.FTZ R24, R126, R25 ;  /* 0x000000197e187220 */ /* 0x000fe20000410000 */
[----:B------:R-:W-:Y:S01]  /*3c00*/  FFMA.FTZ R33, R132, R26, R33 ;  /* 0x0000001a84217223 */ /* 0x000fe20000010021 */
[----:B------:R-:W-:Y:S01]  /*3c10*/  FADD.FTZ R31, R98, R31 ;  /* 0x0000001f621f7221 */ /* 0x000fe20000010000 */
[----:B------:R-:W-:Y:S01]  /*3c20*/  MOV R20, R103 ;  /* 0x0000006700147202 */ /* 0x000fe20000000f00 */
[C---:B------:R-:W-:Y:S01]  /*3c30*/  FFMA.FTZ R29, R0.reuse, R25, -R29 ;  /* 0x00000019001d7223 */ /* 0x040fe2000001081d */
[----:B------:R-:W-:Y:S01]  /*3c40*/  MOV R21, R102 ;  /* 0x0000006600157202 */ /* 0x000fe20000000f00 */
[----:B------:R1:W2:Y:S01]  /*3c50*/  LDG.E.64 R40, desc[UR16][R22.64] ;  /* 0x0000001016287981 */ /* 0x0002a2000c1e1b00 */
[----:B------:R-:W-:Y:S01]  /*3c60*/  FFMA.FTZ R24, R0, R27, R24 ;  /* 0x0000001b00187223 */ /* 0x000fe20000010018 */
[----:B------:R-:W-:Y:S01]  /*3c70*/  FADD.FTZ R33, RZ, R33 ;  /* 0x00000021ff217221 */ /* 0x000fe20000010000 */
[C---:B0-----:R-:W-:Y:S01]  /*3c80*/  FMUL.FTZ R137, R30.reuse, R137 ;  /* 0x000000891e897220 */ /* 0x041fe20000410000 */
[----:B------:R0:W2:Y:S01]  /*3c90*/  LDG.E.64 R42, desc[UR16][R20.64] ;  /* 0x00000010142a7981 */ /* 0x0000a2000c1e1b00 */
[----:B------:R-:W-:Y:S01]  /*3ca0*/  FMUL.FTZ R136, R30, R136 ;  /* 0x000000881e887220 */ /* 0x000fe20000410000 */
[C---:B------:R-:W-:Y:S01]  /*3cb0*/  FMUL.FTZ R26, R135.reuse, R33 ;  /* 0x00000021871a7220 */ /* 0x040fe20000410000 */
[----:B-1----:R-:W-:Y:S01]  /*3cc0*/  FMUL.FTZ R23, R135, R31 ;  /* 0x0000001f87177220 */ /* 0x002fe20000410000 */
[C---:B------:R-:W-:Y:S01]  /*3cd0*/  FMUL.FTZ R22, R128.reuse, R29 ;  /* 0x0000001d80167220 */ /* 0x040fe20000410000 */
[----:B0-----:R-:W-:-:S02]  /*3ce0*/  FMUL.FTZ R20, R128, R24 ;  /* 0x0000001880147220 */ /* 0x001fc40000410000 */
[C---:B------:R-:W-:Y:S01]  /*3cf0*/  FFMA.FTZ R23, R134.reuse, R33, R23 ;  /* 0x0000002186177223 */ /* 0x040fe20000010017 */
[C---:B------:R-:W-:Y:S01]  /*3d00*/  FFMA.FTZ R22, R125.reuse, R24, R22 ;  /* 0x000000187d167223 */ /* 0x040fe20000010016 */
[----:B------:R-:W-:Y:S01]  /*3d10*/  FFMA.FTZ R26, R134, R31, -R26 ;  /* 0x0000001f861a7223 */ /* 0x000fe2000001081a */
[----:B------:R-:W-:Y:S01]  /*3d20*/  FFMA.FTZ R20, R125, R29, -R20 ;  /* 0x0000001d7d147223 */ /* 0x000fe20000010814 */
[----:B------:R-:W-:Y:S01]  /*3d30*/  FADD.FTZ R27, RZ, R23 ;  /* 0x00000017ff1b7221 */ /* 0x000fe20000010000 */
[----:B------:R-:W-:Y:S01]  /*3d40*/  FMUL.FTZ R24, R129, R22 ;  /* 0x0000001681187220 */ /* 0x000fe20000410000 */
[----:B------:R-:W-:Y:S01]  /*3d50*/  FADD.FTZ R26, R97, R26 ;  /* 0x0000001a611a7221 */ /* 0x000fe20000010000 */
[-C--:B------:R-:W-:Y:S01]  /*3d60*/  FMUL.FTZ R21, R129, R20.reuse ;  /* 0x0000001481157220 */ /* 0x080fe20000410000 */
[-C--:B------:R-:W-:Y:S01]  /*3d70*/  FMUL.FTZ R23, R137, R27.reuse ;  /* 0x0000001b89177220 */ /* 0x080fe20000410000 */
[----:B------:R-:W-:Y:S01]  /*3d80*/  FFMA.FTZ R24, R127, R20, -R24 ;  /* 0x000000147f187223 */ /* 0x000fe20000010818 */
[----:B------:R-:W-:Y:S01]  /*3d90*/  FMUL.FTZ R20, R137, R26 ;  /* 0x0000001a89147220 */ /* 0x000fe20000410000 */
[----:B------:R-:W-:Y:S01]  /*3da0*/  FFMA.FTZ R21, R127, R22, R21 ;  /* 0x000000167f157223 */ /* 0x000fe20000010015 */
[C---:B------:R-:W-:Y:S01]  /*3db0*/  FFMA.FTZ R26, R136.reuse, R26, -R23 ;  /* 0x0000001a881a7223 */ /* 0x040fe20000010817 */
[CC--:B------:R-:W-:Y:S01]  /*3dc0*/  FMUL.FTZ R25, R131.reuse, R24.reuse ;  /* 0x0000001883197220 */ /* 0x0c0fe20000410000 */
[----:B------:R-:W-:Y:S01]  /*3dd0*/  FFMA.FTZ R20, R136, R27, R20 ;  /* 0x0000001b88147223 */ /* 0x000fe20000010014 */
[-C--:B------:R-:W-:Y:S01]  /*3de0*/  FMUL.FTZ R23, R131, R21.reuse ;  /* 0x0000001583177220 */ /* 0x080fe20000410000 */
[----:B------:R-:W-:Y:S01]  /*3df0*/  FADD.FTZ R27, R99, R26 ;  /* 0x0000001a631b7221 */ /* 0x000fe20000010000 */
[C---:B------:R-:W-:Y:S01]  /*3e00*/  FFMA.FTZ R25, R130.reuse, R21, R25 ;  /* 0x0000001582197223 */ /* 0x040fe20000010019 */
[----:B------:R-:W-:Y:S01]  /*3e10*/  FADD.FTZ R29, RZ, R20 ;  /* 0x00000014ff1d7221 */ /* 0x000fe20000010000 */
[----:B------:R-:W-:Y:S01]  /*3e20*/  FFMA.FTZ R23, R130, R24, -R23 ;  /* 0x0000001882177223 */ /* 0x000fe20000010817 */
[C---:B------:R-:W-:Y:S01]  /*3e30*/  FMUL.FTZ R31, R140.reuse, R27 ;  /* 0x0000001b8c1f7220 */ /* 0x040fe20000410000 */
[C---:B------:R-:W-:Y:S01]  /*3e40*/  FMUL.FTZ R21, R133.reuse, R25 ;  /* 0x0000001985157220 */ /* 0x040fe20000410000 */
[----:B------:R-:W-:Y:S01]  /*3e50*/  FMUL.FTZ R22, R140, R29 ;  /* 0x0000001d8c167220 */ /* 0x000fe20000410000 */
[----:B------:R-:W-:Y:S01]  /*3e60*/  FMUL.FTZ R20, R133, R23 ;  /* 0x0000001785147220 */ /* 0x000fe20000410000 */
[----:B------:R-:W-:Y:S01]  /*3e70*/  FFMA.FTZ R31, R138, R29, R31 ;  /* 0x0000001d8a1f7223 */ /* 0x000fe2000001001f */
[----:B------:R-:W-:Y:S01]  /*3e80*/  FFMA.FTZ R21, R132, R23, -R21 ;  /* 0x0000001784157223 */ /* 0x000fe20000010815 */
[----:B------:R-:W-:Y:S01]  /*3e90*/  FFMA.FTZ R27, R138, R27, -R22 ;  /* 0x0000001b8a1b7223 */ /* 0x000fe20000010816 */
[----:B------:R-:W-:Y:S01]  /*3ea0*/  FFMA.FTZ R20, R132, R25, R20 ;  /* 0x0000001984147223 */ /* 0x000fe20000010014 */
[----:B------:R-:W-:Y:S01]  /*3eb0*/  FADD.FTZ R26, RZ, R31 ;  /* 0x0000001fff1a7221 */ /* 0x000fe20000010000 */
[CC--:B------:R-:W-:Y:S01]  /*3ec0*/  FMUL.FTZ R23, R135.reuse, R21.reuse ;  /* 0x0000001587177220 */ /* 0x0c0fe20000410000 */
        /* <DEDUP_REMOVED lines=8> */
[----:B------:R-:W-:Y:S01]  /*3f50*/  FFMA.FTZ R25, R139, R26, R25 ;  /* 0x0000001a8b197223 */ /* 0x000fe20000010019 */
[-C--:B------:R-:W-:Y:S01]  /*3f60*/  FMUL.FTZ R20, R137, R22.reuse ;  /* 0x0000001689147220 */ /* 0x080fe20000410000 */
[----:B------:R-:W-:Y:S01]  /*3f70*/  FADD.FTZ R28, R101, R28 ;  /* 0x0000001c651c7221 */ /* 0x000fe20000010000 */
[----:B------:R-:W-:-:S02]  /*3f80*/  FFMA.FTZ R21, R136, R22, -R21 ;  /* 0x0000001688157223 */ /* 0x000fc40000010815 */
[----:B------:R-:W-:Y:S01]  /*3f90*/  FFMA.FTZ R23, R136, R23, R20 ;  /* 0x0000001788177223 */ /* 0x000fe20000010014 */
[----:B------:R-:W-:Y:S01]  /*3fa0*/  FADD.FTZ R20, RZ, R25 ;  /* 0x00000019ff147221 */ /* 0x000fe20000010000 */
[C---:B------:R-:W-:Y:S01]  /*3fb0*/  FMUL.FTZ R29, R141.reuse, R28 ;  /* 0x0000001c8d1d7220 */ /* 0x040fe20000410000 */
[----:B------:R-:W-:Y:S02]  /*3fc0*/  FMUL.FTZ R25, R140, R21 ;  /* 0x000000158c197220 */ /* 0x000fe40000410000 */
[-C--:B------:R-:W-:Y:S01]  /*3fd0*/  FMUL.FTZ R27, R141, R20.reuse ;  /* 0x000000148d1b7220 */ /* 0x080fe20000410000 */
[----:B------:R-:W-:Y:S01]  /*3fe0*/  FFMA.FTZ R29, R142, R20, R29 ;  /* 0x000000148e1d7223 */ /* 0x000fe2000001001d */
[-C--:B------:R-:W-:Y:S01]  /*3ff0*/  FFMA.FTZ R22, R138, R23.reuse, R25 ;  /* 0x000000178a167223 */ /* 0x080fe20000010019 */
[----:B------:R-:W-:Y:S01]  /*4000*/  FMUL.FTZ R23, R140, R23 ;  /* 0x000000178c177220 */ /* 0x000fe20000410000 */
[----:B------:R-:W-:Y:S01]  /*4010*/  FFMA.FTZ R27, R142, R28, -R27 ;  /* 0x0000001c8e1b7223 */ /* 0x000fe2000001081b */
[----:B------:R-:W-:Y:S01]  /*4020*/  FADD.FTZ R144, RZ, R29 ;  /* 0x0000001dff907221 */ /* 0x000fe20000010000 */
[----:B------:R-:W-:Y:S01]  /*4030*/  FMUL.FTZ R24, R143, R22 ;  /* 0x000000168f187220 */ /* 0x000fe20000410000 */
[----:B------:R-:W-:Y:S01]  /*4040*/  FFMA.FTZ R20, R138, R21, -R23 ;  /* 0x000000158a147223 */ /* 0x000fe20000010817 */
[----:B------:R-:W-:-:S02]  /*4050*/  FADD.FTZ R145, R110, R27 ;  /* 0x0000001b6e917221 */ /* 0x000fc40000010000 */
[----:B------:R-:W0:Y:S01]  /*4060*/  SHFL.UP PT, R26, R144, 0x1, RZ ;  /* 0x04200000901a7989 */ /* 0x000e2200000e00ff */
[-C--:B------:R-:W-:Y:S01]  /*4070*/  FFMA.FTZ R24, R139, R20.reuse, -R24 ;  /* 0x000000148b187223 */ /* 0x080fe20000010818 */
[----:B------:R-:W-:Y:S02]  /*4080*/  FMUL.FTZ R21, R143, R20 ;  /* 0x000000148f157220 */ /* 0x000fe40000410000 */
        /* <DEDUP_REMOVED lines=19> */
[----:B------:R-:W-:-:S04]  /*41c0*/  @P1 FFMA.FTZ R147, R147, R20, -R22 ;  /* 0x0000001493931223 */ /* 0x000fc80000010816 */
[----:B------:R-:W3:Y:S01]  /*41d0*/  SHFL.UP PT, R21, R146, 0x2, RZ ;  /* 0x0440000092157989 */ /* 0x000ee200000e00ff */
[----:B------:R-:W-:-:S03]  /*41e0*/  ISETP.GE.AND P1, PT, R46, 0x2, PT ;  /* 0x000000022e00780c */ /* 0x000fc60003f26270 */
[----:B------:R-:W4:Y:S01]  /*41f0*/  SHFL.UP PT, R20, R147, 0x2, RZ ;  /* 0x0440000093147989 */ /* 0x000f2200000e00ff */
[-C--:B0-----:R-:W-:Y:S01]  /*4200*/  FMUL.FTZ R23, R147, R25.reuse ;  /* 0x0000001993177220 */ /* 0x081fe20000410000 */
[----:B------:R-:W-:-:S03]  /*4210*/  FMUL.FTZ R22, R146, R25 ;  /* 0x0000001992167220 */ /* 0x000fc60000410000 */
[-C--:B-1----:R-:W-:Y:S01]  /*4220*/  FFMA.FTZ R23, R146, R24.reuse, R23 ;  /* 0x0000001892177223 */ /* 0x082fe20000010017 */
[----:B------:R-:W-:-:S04]  /*4230*/  FFMA.FTZ R22, R147, R24, -R22 ;  /* 0x0000001893167223 */ /* 0x000fc80000010816 */
[----:B------:R-:W-:Y:S01]  /*4240*/  @P1 FADD.FTZ R144, R144, R23 ;  /* 0x0000001790901221 */ /* 0x000fe20000010000 */
[----:B------:R-:W-:-:S04]  /*4250*/  @P1 FADD.FTZ R145, R145, R22 ;  /* 0x0000001691911221 */ /* 0x000fc80000010000 */
[----:B------:R-:W0:Y:S01]  /*4260*/  SHFL.UP PT, R25, R144, 0x4, RZ ;  /* 0x0480000090197989 */ /* 0x000e2200000e00ff */
[CC--:B---3--:R-:W-:Y:S01]  /*4270*/  FMUL.FTZ R23, R147.reuse, R21.reuse ;  /* 0x0000001593177220 */ /* 0x0c8fe20000410000 */
[C---:B------:R-:W-:Y:S02]  /*4280*/  FMUL.FTZ R22, R146.reuse, R21 ;  /* 0x0000001592167220 */ /* 0x040fe40000410000 */
[----:B------:R-:W1:Y:S01]  /*4290*/  SHFL.UP PT, R24, R145, 0x4, RZ ;  /* 0x0480000091187989 */ /* 0x000e6200000e00ff */
[-C--:B----4-:R-:W-:Y:S01]  /*42a0*/  @P1 FFMA.FTZ R146, R146, R20.reuse, R23 ;  /* 0x0000001492921223 */ /* 0x090fe20000010017 */
[----:B------:R-:W-:-:S04]  /*42b0*/  @P1 FFMA.FTZ R147, R147, R20, -R22 ;  /* 0x0000001493931223 */ /* 0x000fc80000010816 */
        /* <DEDUP_REMOVED lines=9> */
[----:B------:R-:W-:Y:S01]  /*4350*/  @P1 FADD.FTZ R145, R145, R22 ;  /* 0x0000001691911221 */ /* 0x000fe20000010000 */
[C---:B------:R-:W-:Y:S02]  /*4360*/  FMUL.FTZ R22, R146.reuse, R21 ;  /* 0x0000001592167220 */ /* 0x040fe40000410000 */
[----:B------:R-:W0:Y:S01]  /*4370*/  SHFL.UP PT, R24, R144, 0x8, RZ ;  /* 0x0500000090187989 */ /* 0x000e2200000e00ff */
[-C--:B----4-:R-:W-:Y:S01]  /*4380*/  @P1 FFMA.FTZ R146, R146, R20.reuse, R23 ;  /* 0x0000001492921223 */ /* 0x090fe20000010017 */
[----:B------:R-:W-:Y:S02]  /*4390*/  @P1 FFMA.FTZ R147, R147, R20, -R22 ;  /* 0x0000001493931223 */ /* 0x000fe40000010816 */
[----:B------:R-:W1:Y:S04]  /*43a0*/  SHFL.UP PT, R23, R145, 0x8, RZ ;  /* 0x0500000091177989 */ /* 0x000e6800000e00ff */
[----:B------:R-:W3:Y:S04]  /*43b0*/  SHFL.UP PT, R21, R146, 0x8, RZ ;  /* 0x0500000092157989 */ /* 0x000ee800000e00ff */
[----:B------:R-:W4:Y:S01]  /*43c0*/  SHFL.UP PT, R20, R147, 0x8, RZ ;  /* 0x0500000093147989 */ /* 0x000f2200000e00ff */
[----:B------:R-:W-:Y:S01]  /*43d0*/  ISETP.GE.AND P1, PT, R46, 0x8, PT ;  /* 0x000000082e00780c */ /* 0x000fe20003f26270 */
[-C--:B0-----:R-:W-:Y:S01]  /*43e0*/  FMUL.FTZ R25, R147, R24.reuse ;  /* 0x0000001893197220 */ /* 0x081fe20000410000 */
[----:B------:R-:W-:-:S03]  /*43f0*/  FMUL.FTZ R24, R146, R24 ;  /* 0x0000001892187220 */ /* 0x000fc60000410000 */
[----:B-1----:R-:W-:Y:S01]  /*4400*/  FFMA.FTZ R27, R146, R23, R25 ;  /* 0x00000017921b7223 */ /* 0x002fe20000010019 */
[----:B---3--:R-:W-:-:S07]  /*4410*/  FMUL.FTZ R25, R147, R21 ;  /* 0x0000001593197220 */ /* 0x008fce0000410000 */
[----:B------:R-:W-:Y:S01]  /*4420*/  @P1 FADD.FTZ R144, R144, R27 ;  /* 0x0000001b90901221 */ /* 0x000fe20000010000 */
[C---:B------:R-:W-:Y:S01]  /*4430*/  FMUL.FTZ R22, R146.reuse, R21 ;  /* 0x0000001592167220 */ /* 0x040fe20000410000 */
[----:B------:R-:W-:Y:S01]  /*4440*/  FFMA.FTZ R24, R147, R23, -R24 ;  /* 0x0000001793187223 */ /* 0x000fe20000010818 */
[-C--:B----4-:R-:W-:Y:S02]  /*4450*/  @P1 FFMA.FTZ R146, R146, R20.reuse, R25 ;  /* 0x0000001492921223 */ /* 0x090fe40000010019 */
[----:B------:R-:W0:Y:S01]  /*4460*/  SHFL.UP PT, R23, R144, 0x10, RZ ;  /* 0x0600000090177989 */ /* 0x000e2200000e00ff */
[----:B------:R-:W-:Y:S01]  /*4470*/  @P1 FADD.FTZ R145, R145, R24 ;  /* 0x0000001891911221 */ /* 0x000fe20000010000 */
[----:B------:R-:W-:Y:S02]  /*4480*/  @P1 FFMA.FTZ R147, R147, R20, -R22 ;  /* 0x0000001493931223 */ /* 0x000fe40000010816 */
[----:B------:R-:W1:Y:S04]  /*4490*/  SHFL.UP PT, R20, R146, 0x10, RZ ;  /* 0x0600000092147989 */ /* 0x000e6800000e00ff */
[----:B------:R-:W3:Y:S04]  /*44a0*/  SHFL.UP PT, R21, R145, 0x10, RZ ;  /* 0x0600000091157989 */ /* 0x000ee800000e00ff */
[----:B------:R-:W4:Y:S01]  /*44b0*/  SHFL.UP PT, R25, R147, 0x10, RZ ;  /* 0x0600000093197989 */ /* 0x000f2200000e00ff */
[----:B------:R-:W-:Y:S01]  /*44c0*/  ISETP.NE.AND P1, PT, R46, 0x1f, PT ;  /* 0x0000001f2e00780c */ /* 0x000fe20003f25270 */
[----:B------:R-:W5:Y:S01]  /*44d0*/  S2UR UR6, SR_CgaCtaId ;  /* 0x00000000000679c3 */ /* 0x000f620000008800 */
[CC--:B0-----:R-:W-:Y:S01]  /*44e0*/  FMUL.FTZ R22, R146.reuse, R23.reuse ;  /* 0x0000001792167220 */ /* 0x0c1fe20000410000 */
[C---:B------:R-:W-:Y:S01]  /*44f0*/  FMUL.FTZ R23, R147.reuse, R23 ;  /* 0x0000001793177220 */ /* 0x040fe20000410000 */
[CC--:B-1----:R-:W-:Y:S01]  /*4500*/  FMUL.FTZ R24, R146.reuse, R20.reuse ;  /* 0x0000001492187220 */ /* 0x0c2fe20000410000 */
[C---:B------:R-:W-:Y:S01]  /*4510*/  FMUL.FTZ R20, R147.reuse, R20 ;  /* 0x0000001493147220 */ /* 0x040fe20000410000 */
[CC--:B---3--:R-:W-:Y:S01]  /*4520*/  FFMA.FTZ R26, R147.reuse, R21.reuse, -R22 ;  /* 0x00000015931a7223 */ /* 0x0c8fe20000010816 */
[C---:B------:R-:W-:Y:S01]  /*4530*/  FFMA.FTZ R27, R146.reuse, R21, R23 ;  /* 0x00000015921b7223 */ /* 0x040fe20000010017 */
[----:B------:R-:W-:Y:S01]  /*4540*/  CS2R R22, SRZ ;  /* 0x0000000000167805 */ /* 0x000fe2000001ff00 */
[-C--:B----4-:R-:W-:Y:S01]  /*4550*/  FFMA.FTZ R24, R147, R25.reuse, -R24 ;  /* 0x0000001993187223 */ /* 0x090fe20000010818 */
[----:B------:R-:W-:Y:S01]  /*4560*/  FFMA.FTZ R25, R146, R25, R20 ;  /* 0x0000001992197223 */ /* 0x000fe20000010014 */
[----:B------:R-:W-:Y:S01]  /*4570*/  HFMA2 R20, -RZ, RZ, 1.875, 0 ;  /* 0x3f800000ff147431 */ /* 0x000fe200000001ff */
[----:B------:R-:W-:Y:S01]  /*4580*/  MOV R21, RZ ;  /* 0x000000ff00157202 */ /* 0x000fe20000000f00 */
[----:B------:R-:W-:Y:S01]  /*4590*/  FADD.FTZ R26, R145, R26 ;  /* 0x0000001a911a7221 */ /* 0x000fe20000010000 */
[----:B------:R-:W-:-:S04]  /*45a0*/  FADD.FTZ R27, R144, R27 ;  /* 0x0000001b901b7221 */ /* 0x000fc80000010000 */
[----:B------:R-:W-:Y:S04]  /*45b0*/  @P0 LDS.128 R20, [UR5] ;  /* 0x00000005ff140984 */ /* 0x000fe80008000c00 */
[----:B------:R2:W-:Y:S01]  /*45c0*/  @!P1 STS.128 [R48+0x1090], R24 ;  /* 0x0010901830009388 */ /* 0x0005e20000000c00 */
[----:B------:R-:W-:Y:S02]  /*45d0*/  UMOV UR4, 0x400 ;  /* 0x0000040000047882 */ /* 0x000fe40000000000 */
[----:B-----5:R-:W-:Y:S01]  /*45e0*/  ULEA UR4, UR6, UR4, 0x18 ;  /* 0x0000000406047291 */ /* 0x020fe2000f8ec0ff */
[----:B------:R-:W-:Y:S08]  /*45f0*/  BAR.SYNC.DEFER_BLOCKING 0x0 ;  /* 0x0000000000007b1d */ /* 0x000ff00000010000 */
[----:B------:R-:W0:Y:S04]  /*4600*/  LDS.128 R28, [UR4+0x1090] ;  /* 0x00109004ff1c7984 */ /* 0x000e280008000c00 */
[----:B------:R-:W1:Y:S01]  /*4610*/  LDS.128 R32, [UR4+0x10a0] ;  /* 0x0010a004ff207984 */ /* 0x000e620008000c00 */
[----:B------:R-:W-:-:S02]  /*4620*/  ISETP.GE.AND P1, PT, R46, 0x10, PT ;  /* 0x000000102e00780c */ /* 0x000fc40003f26270 */
[----:B------:R-:W-:Y:S02]  /*4630*/  ISETP.GE.U32.AND P2, PT, R64, 0x20, PT ;  /* 0x000000204000780c */ /* 0x000fe40003f46070 */
[----:B------:R-:W-:Y:S01]  /*4640*/  FSEL R147, R147, R24, !P1 ;  /* 0x0000001893937208 */ /* 0x000fe20004800000 */
[-C--:B--2---:R-:W-:Y:S01]  /*4650*/  FMUL.FTZ R24, R40, R43.reuse ;  /* 0x0000002b28187220 */ /* 0x084fe20000410000 */
[----:B------:R-:W-:Y:S01]  /*4660*/  FSEL R148, R145, R26, !P1 ;  /* 0x0000001a91947208 */ /* 0x000fe20004800000 */
[C---:B------:R-:W-:Y:S01]  /*4670*/  FMUL.FTZ R145, R41.reuse, R43 ;  /* 0x0000002b29917220 */ /* 0x040fe20000410000 */
[----:B------:R-:W-:Y:S01]  /*4680*/  FSEL R146, R146, R25, !P1 ;  /* 0x0000001992927208 */ /* 0x000fe20004800000 */
[-C--:B------:R-:W-:Y:S01]  /*4690*/  FFMA.FTZ R41, R41, R42.reuse, R24 ;  /* 0x0000002a29297223 */ /* 0x080fe20000010018 */
[----:B------:R-:W-:Y:S01]  /*46a0*/  FSEL R144, R144, R27, !P1 ;  /* 0x0000001b90907208 */ /* 0x000fe20004800000 */
[----:B------:R-:W-:Y:S01]  /*46b0*/  FFMA.FTZ R40, R40, R42, -R145 ;  /* 0x0000002a28287223 */ /* 0x000fe20000010891 */
[----:B------:R-:W-:Y:S01]  /*46c0*/  ISETP.NE.AND P1, PT, R111, 0x1, PT ;  /* 0x000000016f00780c */ /* 0x000fe20003f25270 */
[----:B------:R2:W3:Y:S01]  /*46d0*/  SHFL.UP PT, R26, R147, 0x1, RZ ;  /* 0x04200000931a7989 */ /* 0x0004e200000e00ff */
[----:B------:R-:W-:Y:S03]  /*46e0*/  BSSY.RECONVERGENT B0, `(.L_x_1017) ;  /* 0x0000033000007945 */ /* 0x000fe60003800200 */
[----:B------:R2:W4:Y:S04]  /*46f0*/  SHFL.UP PT, R27, R146, 0x1, RZ ;  /* 0x04200000921b7989 */ /* 0x00052800000e00ff */
[----:B------:R2:W2:Y:S04]  /*4700*/  SHFL.UP PT, R43, R148, 0x1, RZ ;  /* 0x04200000942b7989 */ /* 0x0004a800000e00ff */
[----:B------:R-:W2:Y:S01]  /*4710*/  SHFL.UP PT, R144, R144, 0x1, RZ ;  /* 0x0420000090907989 */ /* 0x000ea200000e00ff */
[----:B0-----:R-:W-:Y:S01]  /*4720*/  FSEL R67, R28, R67, !P1 ;  /* 0x000000431c437208 */ /* 0x001fe20004800000 */
[-C--:B-1----:R-:W-:Y:S01]  /*4730*/  FMUL.FTZ R25, R29, R33.reuse ;  /* 0x000000211d197220 */ /* 0x082fe20000410000 */
[-C--:B------:R-:W-:Y:S01]  /*4740*/  FMUL.FTZ R145, R31, R33.reuse ;  /* 0x000000211f917220 */ /* 0x080fe20000410000 */
[----:B------:R-:W-:-:S02]  /*4750*/  FMUL.FTZ R24, R30, R33 ;  /* 0x000000211e187220 */ /* 0x000fc40000410000 */
[CC--:B------:R-:W-:Y:S01]  /*4760*/  FFMA.FTZ R25, R28.reuse, R32.reuse, -R25 ;  /* 0x000000201c197223 */ /* 0x0c0fe20000010819 */
[----:B------:R-:W-:Y:S01]  /*4770*/  FMUL.FTZ R28, R28, R33 ;  /* 0x000000211c1c7220 */ /* 0x000fe20000410000 */
[CC--:B------:R-:W-:Y:S01]  /*4780*/  FFMA.FTZ R145, R30.reuse, R32.reuse, -R145 ;  /* 0x000000201e917223 */ /* 0x0c0fe20000010891 */
[-C--:B------:R-:W-:Y:S01]  /*4790*/  FFMA.FTZ R24, R31, R32.reuse, R24 ;  /* 0x000000201f187223 */ /* 0x080fe20000010018 */
[----:B------:R-:W-:Y:S01]  /*47a0*/  FSEL R69, R30, R69, !P1 ;  /* 0x000000451e457208 */ /* 0x000fe20004800000 */
[----:B------:R-:W-:Y:S01]  /*47b0*/  FFMA.FTZ R28, R29, R32, R28 ;  /* 0x000000201d1c7223 */ /* 0x000fe2000001001c */
[----:B------:R-:W-:Y:S01]  /*47c0*/  FSEL R68, R31, R68, !P1 ;  /* 0x000000441f447208 */ /* 0x000fe20004800000 */
[----:B------:R-:W-:Y:S01]  /*47d0*/  FADD.FTZ R34, R34, R145 ;  /* 0x0000009122227221 */ /* 0x000fe20000010000 */
[----:B------:R-:W-:Y:S01]  /*47e0*/  FSEL R70, R29, R70, !P1 ;  /* 0x000000461d467208 */ /* 0x000fe20004800000 */
[----:B------:R-:W-:Y:S01]  /*47f0*/  FADD.FTZ R24, R35, R24 ;  /* 0x0000001823187221 */ /* 0x000fe20000010000 */
[----:B---34-:R-:W-:Y:S06]  /*4800*/  @!P2 BRA `(.L_x_1018) ;  /* 0x000000000040a947 */ /* 0x018fec0003800000 */
        /* <DEDUP_REMOVED lines=8> */
[----:B--2---:R-:W-:Y:S01]  /*4890*/  FADD.FTZ R29, R144, R29 ;  /* 0x0000001d901d7221 */ /* 0x004fe20000010000 */
[----:B------:R-:W-:Y:S01]  /*48a0*/  FADD.FTZ R30, R43, R30 ;  /* 0x0000001e2b1e7221 */ /* 0x000fe20000010000 */
[----:B------:R-:W-:-:S04]  /*48b0*/  ISETP.NE.AND P1, PT, R46, RZ, PT ;  /* 0x000000ff2e00720c */ /* 0x000fc80003f25270 */
[----:B------:R-:W-:Y:S02]  /*48c0*/  FSEL R26, R67, R24, !P1 ;  /* 0x00000018431a7208 */ /* 0x000fe40004800000 */
[----:B------:R-:W-:Y:S02]  /*48d0*/  FSEL R27, R70, R27, !P1 ;  /* 0x0000001b461b7208 */ /* 0x000fe40004800000 */
[----:B------:R-:W-:Y:S02]  /*48e0*/  FSEL R43, R69, R30, !P1 ;  /* 0x0000001e452b7208 */ /* 0x000fe40004800000 */
[----:B------:R-:W-:Y:S01]  /*48f0*/  FSEL R144, R68, R29, !P1 ;  /* 0x0000001d44907208 */ /* 0x000fe20004800000 */
[----:B------:R-:W-:Y:S06]  /*4900*/  BRA `(.L_x_1019) ;  /* 0x0000000000407947 */ /* 0x000fec0003800000 */
.L_x_1018:
[----:B------:R-:W-:Y:S01]  /*4910*/  ISETP.NE.AND P1, PT, R46, RZ, PT ;  /* 0x000000ff2e00720c */ /* 0x000fe20003f25270 */
[C---:B------:R-:W-:Y:S01]  /*4920*/  FMUL.FTZ R32, R28.reuse, R23 ;  /* 0x000000171c207220 */ /* 0x040fe20000410000 */
[----:B------:R-:W-:-:S03]  /*4930*/  FMUL.FTZ R30, R28, R21 ;  /* 0x000000151c1e7220 */ /* 0x000fc60000410000 */
[-C--:B------:R-:W-:Y:S01]  /*4940*/  FFMA.FTZ R29, R25, R22.reuse, -R32 ;  /* 0x00000016191d7223 */ /* 0x080fe20000010820 */
[C---:B------:R-:W-:Y:S01]  /*4950*/  FMUL.FTZ R32, R28.reuse, R22 ;  /* 0x000000161c207220 */ /* 0x040fe20000410000 */
[----:B------:R-:W-:-:S03]  /*4960*/  FMUL.FTZ R28, R28, R20 ;  /* 0x000000141c1c7220 */ /* 0x000fc60000410000 */
[----:B------:R-:W-:-:S03]  /*4970*/  FFMA.FTZ R31, R25, R23, R32 ;  /* 0x00000017191f7223 */ /* 0x000fc60000010020 */
[----:B------:R0:W-:Y:S01]  /*4980*/  @!P1 STS.128 [UR4+0x10c0], R20 ;  /* 0x0010c014ff009988 */ /* 0x0001e20008000c04 */
[----:B--2---:R-:W-:Y:S02]  /*4990*/  @!P1 MOV R43, R22 ;  /* 0x00000016002b9202 */ /* 0x004fe40000000f00 */
[-C--:B------:R-:W-:Y:S02]  /*49a0*/  @!P1 MOV R26, R20.reuse ;  /* 0x00000014001a9202 */ /* 0x080fe40000000f00 */
[----:B------:R-:W-:Y:S02]  /*49b0*/  @!P1 MOV R27, R21 ;  /* 0x00000015001b9202 */ /* 0x000fe40000000f00 */
[----:B------:R-:W-:Y:S01]  /*49c0*/  @!P1 MOV R144, R23 ;  /* 0x0000001700909202 */ /* 0x000fe20000000f00 */
[C---:B0-----:R-:W-:Y:S01]  /*49d0*/  FFMA.FTZ R20, R25.reuse, R20, -R30 ;  /* 0x0000001419147223 */ /* 0x041fe2000001081e */
[----:B------:R-:W-:Y:S01]  /*49e0*/  FFMA.FTZ R21, R25, R21, R28 ;  /* 0x0000001519157223 */ /* 0x000fe2000001001c */
[----:B------:R-:W-:Y:S01]  /*49f0*/  FADD.FTZ R22, R34, R29 ;  /* 0x0000001d22167221 */ /* 0x000fe20000010000 */
[----:B------:R-:W-:-:S07]  /*4a00*/  FADD.FTZ R23, R24, R31 ;  /* 0x0000001f18177221 */ /* 0x000fce0000010000 */
.L_x_1019:
[----:B------:R-:W-:Y:S05]  /*4a10*/  BSYNC.RECONVERGENT B0 ;  /* 0x0000000000007941 */ /* 0x000fea0003800200 */
.L_x_1017:
        /* <DEDUP_REMOVED lines=115> */
.L_x_1021:
[----:B------:R-:W-:Y:S05]  /*5150*/  BSYNC.RECONVERGENT B0 ;  /* 0x0000000000007941 */ /* 0x000fea0003800200 */
.L_x_1020:
[----:B------:R-:W-:Y:S01]  /*5160*/  IADD3 R108, PT, PT, R108, 0x1, RZ ;  /* 0x000000016c6c7810 */ /* 0x000fe20007ffe0ff */
[C---:B------:R-:W-:Y:S01]  /*5170*/  FMUL.FTZ R0, R41.reuse, R0 ;  /* 0x0000000029007220 */ /* 0x040fe20000410000 */
[C---:B-1----:R-:W-:Y:S01]  /*5180*/  FMUL.FTZ R21, R41.reuse, R26 ;  /* 0x0000001a29157220 */ /* 0x042fe20000410000 */
[C---:B------:R-:W-:Y:S01]  /*5190*/  FMUL.FTZ R25, R41.reuse, R114 ;  /* 0x0000007229197220 */ /* 0x040fe20000410000 */
[----:B------:R-:W-:Y:S01]  /*51a0*/  ISETP.NE.AND P1, PT, R108, RZ, PT ;  /* 0x000000ff6c00720c */ /* 0x000fe20003f25270 */
[C---:B------:R-:W-:Y:S01]  /*51b0*/  FFMA.FTZ R115, R40.reuse, R115, -R0 ;  /* 0x0000007328737223 */ /* 0x040fe20000010800 */
[----:B------:R-:W-:Y:S01]  /*51c0*/  FADD.FTZ R0, RZ, R141 ;  /* 0x0000008dff007221 */ /* 0x000fe20000010000 */
[C---:B------:R-:W-:Y:S01]  /*51d0*/  FFMA.FTZ R21, R40.reuse, R27, -R21 ;  /* 0x0000001b28157223 */ /* 0x040fe20000010815 */
        /* <DEDUP_REMOVED lines=52> */
.L_x_1016:
        /* <DEDUP_REMOVED lines=35> */
.L_x_1024:
        /* <DEDUP_REMOVED lines=11> */
.L_x_4968:


//--------------------- .text._Z25selective_scan_fwd_kernelI32Selective_Scan_fwd_kernel_traitsILi64ELi16ELi1ELb1ELb0ELb0ELb1EfN3c107complexIfEEEEv13SSMParamsBase --------------------------
	.section	.text._Z25selective_scan_fwd_kernelI32Selective_Scan_fwd_kernel_traitsILi64ELi16ELi1ELb1ELb0ELb0ELb1EfN3c107complexIfEEEEv13SSMParamsBase,"ax",@progbits
	.align	128
        .global         _Z25selective_scan_fwd_kernelI32Selective_Scan_fwd_kernel_traitsILi64ELi16ELi1ELb1ELb0ELb0ELb1EfN3c107complexIfEEEEv13SSMParamsBase
        .type           _Z25selective_scan_fwd_kernelI32Selective_Scan_fwd_kernel_traitsILi64ELi16ELi1ELb1ELb0ELb0ELb1EfN3c107complexIfEEEEv13SSMParamsBase,@function
        .size           _Z25selective_scan_fwd_kernelI32Selective_Scan_fwd_kernel_traitsILi64ELi16ELi1ELb1ELb0ELb0ELb1EfN3c107complexIfEEEEv13SSMParamsBase,(.L_x_4969 - _Z25selective_scan_fwd_kernelI32Selective_Scan_fwd_kernel_traitsILi64ELi16ELi1ELb1ELb0ELb0ELb1EfN3c107complexIfEEEEv13SSMParamsBase)
        .other          _Z25selective_scan_fwd_kernelI32Selective_Scan_fwd_kernel_traitsILi64ELi16ELi1ELb1ELb0ELb0ELb1EfN3c107complexIfEEEEv13SSMParamsBase,@"STO_CUDA_ENTRY STV_DEFAULT"
_Z25selective_scan_fwd_kernelI32Selective_Scan_fwd_kernel_traitsILi64ELi16ELi1ELb1ELb0ELb0ELb1EfN3c107complexIfEEEEv13SSMParamsBase:
.text._Z25selective_scan_fwd_kernelI32Selective_Scan_fwd_kernel_traitsILi64ELi16ELi1ELb1ELb0ELb0ELb1EfN3c107complexIfEEEEv13SSMParamsBase:
        /* <DEDUP_REMOVED lines=80> */
.L_x_1064:
        /* <DEDUP_REMOVED lines=85> */
.L_x_1026:
[----:B------:R-:W-:Y:S05]  /*0a50*/  BSYNC.RECONVERGENT B0 ;  /* 0x0000000000007941 */ /* 0x000fea0003800200 */
.L_x_1025:
        /* <DEDUP_REMOVED lines=36> */
.L_x_1028:
[----:B------:R-:W-:Y:S05]  /*0ca0*/  BSYNC.RECONVERGENT B0 ;  /* 0x0000000000007941 */ /* 0x000fea0003800200 */
.L_x_1027:
        /* <DEDUP_REMOVED lines=34> */
.L_x_1030:
[----:B------:R-:W-:Y:S05]  /*0ed0*/  BSYNC.RECONVERGENT B0 ;  /* 0x0000000000007941 */ /* 0x000fea0003800200 */
.L_x_1029:
        /* <DEDUP_REMOVED lines=36> */
.L_x_1032:
[----:B------:R-:W-:Y:S05]  /*1120*/  BSYNC.RECONVERGENT B0 ;  /* 0x0000000000007941 */ /* 0x000fea0003800200 */
.L_x_1031:
        /* <DEDUP_REMOVED lines=34> */
.L_x_1034:
[----:B------:R-:W-:Y:S05]  /*1350*/  BSYNC.RECONVERGENT B0 ;  /* 0x0000000000007941 */ /* 0x000fea0003800200 */
.L_x_1033:
        /* <DEDUP_REMOVED lines=36> */
.L_x_1036:
[----:B------:R-:W-:Y:S05]  /*15a0*/  BSYNC.RECONVERGENT B0 ;  /* 0x0000000000007941 */ /* 0x000fea0003800200 */
.L_x_1035:
        /* <DEDUP_REMOVED lines=34> */
.L_x_1038:
[----:B------:R-:W-:Y:S05]  /*17d0*/  BSYNC.RECONVERGENT B0 ;  /* 0x0000000000007941 */ /* 0x000fea0003800200 */
.L_x_1037:
        /* <DEDUP_REMOVED lines=36> */
.L_x_1040:
[----:B------:R-:W-:Y:S05]  /*1a20*/  BSYNC.RECONVERGENT B0 ;  /* 0x0000000000007941 */ /* 0x000fea0003800200 */
.L_x_1039:
        /* <DEDUP_REMOVED lines=34> */
.L_x_1042:
[----:B------:R-:W-:Y:S05]  /*1c50*/  BSYNC.RECONVERGENT B0 ;  /* 0x0000000000007941 */ /* 0x000fea0003800200 */
.L_x_1041:
        /* <DEDUP_REMOVED lines=39> */
.L_x_1044:
[----:B------:R-:W-:Y:S05]  /*1ed0*/  BSYNC.RECONVERGENT B0 ;  /* 0x0000000000007941 */ /* 0x000fea0003800200 */
.L_x_1043:
        /* <DEDUP_REMOVED lines=39> */
.L_x_1046:
[----:B------:R-:W-:Y:S05]  /*2150*/  BSYNC.RECONVERGENT B0 ;  /* 0x0000000000007941 */ /* 0x000fea0003800200 */
.L_x_1045:
        /* <DEDUP_REMOVED lines=44> */
.L_x_1048:
[----:B------:R-:W-:Y:S05]  /*2420*/  BSYNC.RECONVERGENT B0 ;  /* 0x0000000000007941 */ /* 0x000fea0003800200 */
.L_x_1047:
        /* <DEDUP_REMOVED lines=32> */
.L_x_1050:
[----:B------:R-:W-:Y:S05]  /*2630*/  BSYNC.RECONVERGENT B0 ;  /* 0x0000000000007941 */ /* 0x000fea0003800200 */
.L_x_1049:
        /* <DEDUP_REMOVED lines=32> */
.L_x_1052:
[----:B------:R-:W-:Y:S05]  /*2840*/  BSYNC.RECONVERGENT B0 ;  /* 0x0000000000007941 */ /* 0x000fea0003800200 */
.L_x_1051:
        /* <DEDUP_REMOVED lines=32> */
.L_x_1054:
[----:B------:R-:W-:Y:S05]  /*2a50*/  BSYNC.RECONVERGENT B0 ;  /* 0x0000000000007941 */ /* 0x000fea0003800200 */
.L_x_1053:
        /* <DEDUP_REMOVED lines=32> */
.L_x_1056:
[----:B------:R-:W-:Y:S05]  /*2c60*/  BSYNC.RECONVERGENT B0 ;  /* 0x0000000000007941 */ /* 0x000fea0003800200 */
.L_x_1055:
        /* <DEDUP_REMOVED lines=37> */
.L_x_1063:
        /* <DEDUP_REMOVED lines=421> */
.L_x_1059:
        /* <DEDUP_REMOVED lines=16> */
.L_x_1060:
[----:B------:R-:W-:Y:S05]  /*4a10*/  BSYNC.RECONVERGENT B0 ;  /* 0x0000000000007941 */ /* 0x000fea0003800200 */
.L_x_1058:
        /* <DEDUP_REMOVED lines=115> */
.L_x_1062:
[----:B------:R-:W-:Y:S05]  /*5150*/  BSYNC.RECONVERGENT B0 ;  /* 0x0000000000007941 */ /* 0x000fea0003800200 */
.L_x_1061:
        /* <DEDUP_REMOVED lines=60> */
.L_x_1057:
        /* <DEDUP_REMOVED lines=179> */
.L_x_1065:
        /* <DEDUP_REMOVED lines=11> */
.L_x_4969:


//--------------------- .text._Z25selective_scan_fwd_kernelI32Selective_Scan_fwd_kernel_traitsILi64ELi16ELi1ELb1ELb0ELb1ELb0EfN3c107complexIfEEEEv13SSMParamsBase --------------------------
	.section	.text._Z25selective_scan_fwd_kernelI32Selective_Scan_fwd_kernel_traitsILi64ELi16ELi1ELb1ELb0ELb1ELb0EfN3c107complexIfEEEEv13SSMParamsBase,"ax",@progbits
	.align	128
        .global         _Z25selective_scan_fwd_kernelI32Selective_Scan_fwd_kernel_traitsILi64ELi16ELi1ELb1ELb0ELb1ELb0EfN3c107complexIfEEEEv13SSMParamsBase
        .type           _Z25selective_scan_fwd_kernelI32Selective_Scan_fwd_kernel_traitsILi64ELi16ELi1ELb1ELb0ELb1ELb0EfN3c107complexIfEEEEv13SSMParamsBase,@function
        .size           _Z25selective_scan_fwd_kernelI32Selective_Scan_fwd_kernel_traitsILi64ELi16ELi1ELb1ELb0ELb1ELb0EfN3c107complexIfEEEEv13SSMParamsBase,(.L_x_4970 - _Z25selective_scan_fwd_kernelI32Selective_Scan_fwd_kernel_traitsILi64ELi16ELi1ELb1ELb0ELb1ELb0EfN3c107complexIfEEEEv13SSMParamsBase)
        .other          _Z25selective_scan_fwd_kernelI32Selective_Scan_fwd_kernel_traitsILi64ELi16ELi1ELb1ELb0ELb1ELb0EfN3c107complexIfEEEEv13SSMParamsBase,@"STO_CUDA_ENTRY STV_DEFAULT"
_Z25selective_scan_fwd_kernelI32Selective_Scan_fwd_kernel_traitsILi64ELi16ELi1ELb1ELb0ELb1ELb0EfN3c107complexIfEEEEv13SSMParamsBase:
.text._Z25selective_scan_fwd_kernelI32Selective_Scan_fwd_kernel_traitsILi64ELi16ELi1ELb1ELb0ELb1ELb0EfN3c107complexIfEEEEv13SSMParamsBase:
[----:B------:R-:W-:Y:S01]  /*0000*/  LDC R1, c[0x0][0x37c] ;  /* 0x0000df00ff017b82 */ /* 0x000fe20000000800 */
[----:B------:R-:W0:Y:S07]  /*0010*/  LDCU UR29, c[0x0][0x398] ;  /* 0x00007300ff1d77ac */ /* 0x000e2e0008000800 */
[----:B------:R-:W1:Y:S01]  /*0020*/  S2UR UR27, SR_CTAID.Y ;  /* 0x00000000001b79c3 */ /* 0x000e620000002600 */
[----:B------:R-:W2:Y:S01]  /*0030*/  LDCU.128 UR4, c[0x0][0x450] ;  /* 0x00008a00ff0477ac */ /* 0x000ea20008000c00 */
[----:B------:R-:W3:Y:S01]  /*0040*/  LDCU.64 UR8, c[0x0][0x470] ;  /* 0x00008e00ff0877ac */ /* 0x000ee20008000a00 */
[----:B------:R-:W4:Y:S05]  /*0050*/  LDCU.64 UR24, c[0x0][0x358] ;  /* 0x00006b00ff1877ac */ /* 0x000f2a0008000a00 */
[----:B------:R-:W4:Y:S01]  /*0060*/  S2UR UR28, SR_CTAID.X ;  /* 0x00000000001c79c3 */ /* 0x000f220000002500 */
[----:B------:R-:W4:Y:S01]  /*0070*/  LDCU UR33, c[0x0][0x394] ;  /* 0x00007280ff2177ac */ /* 0x000f220008000800 */
[----:B0-----:R-:W-:Y:S01]  /*0080*/  MOV R0, UR29 ;  /* 0x0000001d00007c02 */ /* 0x001fe20008000f00 */
[----:B------:R-:W0:Y:S03]  /*0090*/  LDCU.128 UR12, c[0x0][0x400] ;  /* 0x00008000ff0c77ac */ /* 0x000e260008000c00 */
        /* <DEDUP_REMOVED lines=16> */
[----:B------:R-:W-:Y:S02]  /*01a0*/  MOV R4, UR8 ;  /* 0x0000000800047c02 */ /* 0x000fe40008000f00 */
[----:B------:R-:W-:-:S03]  /*01b0*/  MOV R3, UR7 ;  /* 0x0000000700037c02 */ /* 0x000fc60008000f00 */
[----:B------:R-:W-:Y:S02]  /*01c0*/  MOV R5, UR9 ;  /* 0x0000000900057c02 */ /* 0x000fe40008000f00 */
[----:B----4-:R-:W5:Y:S01]  /*01d0*/  @P1 LDG.E R2, desc[UR24][R2.64] ;  /* 0x0000001802021981 */ /* 0x010f62000c1e1900 */
[----:B--2---:R-:W-:-:S03]  /*01e0*/  IADD3 R6, PT, PT, R0, 0xffffffe, RZ ;  /* 0x0ffffffe00067810 */ /* 0x004fc60007ffe0ff */
[----:B------:R1:W5:Y:S01]  /*01f0*/  @P2 LDG.E R4, desc[UR24][R4.64] ;  /* 0x0000001804042981 */ /* 0x000362000c1e1900 */
[----:B------:R-:W-:Y:S01]  /*0200*/  UISETP.NE.AND UP0, UPT, UR29, URZ, UPT ;  /* 0x000000ff1d00728c */ /* 0x000fe2000bf05270 */
[----:B------:R2:W4:Y:S01]  /*0210*/  F2I.FTZ.U32.TRUNC.NTZ R7, R6 ;  /* 0x0000000600077305 */ /* 0x000522000021f000 */
[----:B0-----:R-:W-:-:S04]  /*0220*/  UIMAD.WIDE.U32 UR20, UR28, UR12, URZ ;  /* 0x0000000c1c1472a5 */ /* 0x001fc8000f8e00ff */
[----:B------:R-:W-:Y:S01]  /*0230*/  UIMAD UR13, UR28, UR13, UR21 ;  /* 0x0000000d1c0d72a4 */ /* 0x000fe2000f8e0215 */
[----:B-1----:R-:W-:Y:S01]  /*0240*/  IABS R5, UR27 ;  /* 0x0000001b00057c13 */ /* 0x002fe20008000000 */
[----:B--2---:R-:W-:Y:S01]  /*0250*/  HFMA2 R6, -RZ, RZ, 0, 0 ;  /* 0x00000000ff067431 */ /* 0x004fe200000001ff */
[----:B------:R-:W-:Y:S02]  /*0260*/  UMOV UR12, UR20 ;  /* 0x00000014000c7c82 */ /* 0x000fe40008000000 */
[----:B------:R-:W-:Y:S01]  /*0270*/  R2UR UR8, R5 ;  /* 0x00000000050872ca */ /* 0x000fe200000e0000 */
[----:B------:R-:W-:Y:S01]  /*0280*/  UIMAD.WIDE.U32 UR12, UR27, UR14, UR12 ;  /* 0x0000000e1b0c72a5 */ /* 0x000fe2000f8e000c */
[----:B------:R-:W-:Y:S02]  /*0290*/  R2UR UR6, R6 ;  /* 0x00000000060672ca */ /* 0x000fe400000e0000 */
[----:B----4-:R-:W-:Y:S02]  /*02a0*/  R2UR UR7, R7 ;  /* 0x00000000070772ca */ /* 0x010fe400000e0000 */
[----:B------:R-:W-:-:S05]  /*02b0*/  IADD3 R8, PT, PT, RZ, -R7, RZ ;  /* 0x80000007ff087210 */ /* 0x000fca0007ffe0ff */
[----:B------:R-:W-:-:S06]  /*02c0*/  IMAD R3, R8, R9, RZ ;  /* 0x0000000908037224 */ /* 0x000fcc00078e02ff */
[----:B------:R-:W-:-:S05]  /*02d0*/  IMAD.HI.U32 R3, R7, R3, UR6 ;  /* 0x0000000607037e27 */ /* 0x000fca000f8e0003 */
[----:B------:R-:W-:-:S13]  /*02e0*/  R2UR UR6, R3 ;  /* 0x00000000030672ca */ /* 0x000fda00000e0000 */
[----:B------:R-:W-:-:S07]  /*02f0*/  UIMAD.WIDE.U32 UR6, UR6, UR8, URZ ;  /* 0x00000008060672a5 */ /* 0x000fce000f8e00ff */
[----:B------:R-:W-:Y:S02]  /*0300*/  UMOV UR26, UR7 ;  /* 0x00000007001a7c82 */ /* 0x000fe40008000000 */
[----:B------:R-:W-:Y:S02]  /*0310*/  IADD3 R0, PT, PT, RZ, -UR26, RZ ;  /* 0x8000001aff007c10 */ /* 0x000fe4000fffe0ff */
[----:B------:R-:W0:Y:S03]  /*0320*/  LDCU.64 UR6, c[0x0][0x3d0] ;  /* 0x00007a00ff0677ac */ /* 0x000e260008000a00 */
[----:B------:R-:W-:Y:S01]  /*0330*/  IMAD R0, R9, R0, UR8 ;  /* 0x0000000809007e24 */ /* 0x000fe2000f8e0200 */
[----:B------:R-:W-:-:S04]  /*0340*/  ULOP3.LUT UR8, UR27, UR29, URZ, 0x3c, !UPT ;  /* 0x0000001d1b087292 */ /* 0x000fc8000f8e3cff */
[----:B------:R-:W-:Y:S01]  /*0350*/  ISETP.GT.U32.AND P0, PT, R9, R0, PT ;  /* 0x000000000900720c */ /* 0x000fe20003f04070 */
[----:B0-----:R-:W-:-:S12]  /*0360*/  UIMAD.WIDE.U32 UR22, UR28, UR6, URZ ;  /* 0x000000061c1672a5 */ /* 0x001fd8000f8e00ff */
[----:B------:R-:W-:Y:S01]  /*0370*/  VOTEU.ANY UP2, P0 ;  /* 0x0000000000ff7886 */ /* 0x000fe20000040100 */
[----:B------:R-:W-:Y:S01]  /*0380*/  PLOP3.LUT P0, PT, PT, PT, UP2, 0x80, 0x8 ;  /* 0x000000000008781c */ /* 0x000fe20003f0f028 */
[----:B------:R-:W-:Y:S02]  /*0390*/  UIMAD UR23, UR28, UR7, UR23 ;  /* 0x000000071c1772a4 */ /* 0x000fe4000f8e0217 */
[----:B---3--:R-:W-:Y:S02]  /*03a0*/  UIMAD.WIDE.U32 UR6, UR28, UR16, URZ ;  /* 0x000000101c0672a5 */ /* 0x008fe4000f8e00ff */
[----:B------:R-:W-:Y:S02]  /*03b0*/  @!UP2 UIADD3 UR26, UPT, UPT, UR26, 0x1, URZ ;  /* 0x000000011a1aa890 */ /* 0x000fe4000fffe0ff */
[----:B------:R-:W-:Y:S02]  /*03c0*/  UISETP.GE.AND UP2, UPT, UR8, URZ, UPT ;  /* 0x000000ff0800728c */ /* 0x000fe4000bf46270 */
[----:B------:R-:W-:Y:S01]  /*03d0*/  UIMAD UR7, UR28, UR17, UR7 ;  /* 0x000000111c0772a4 */ /* 0x000fe2000f8e0207 */
[----:B------:R-:W0:Y:S03]  /*03e0*/  LDCU.128 UR8, c[0x0][0x460] ;  /* 0x00008c00ff0877ac */ /* 0x000e260008000c00 */
[----:B------:R-:W-:Y:S01]  /*03f0*/  @!P0 IADD3 R0, PT, PT, R0, -R9, RZ ;  /* 0x8000000900008210 */ /* 0x000fe20007ffe0ff */
[----:B------:R-:W-:-:S03]  /*0400*/  UIMAD.WIDE.U32 UR6, UR27, UR18, UR6 ;  /* 0x000000121b0672a5 */ /* 0x000fc6000f8e0006 */
[----:B------:R-:W-:Y:S01]  /*0410*/  ISETP.GE.U32.AND P0, PT, R0, R9, PT ;  /* 0x000000090000720c */ /* 0x000fe20003f06070 */
[----:B------:R-:W-:Y:S02]  /*0420*/  UIMAD UR18, UR27, UR15, UR13 ;  /* 0x0000000f1b1272a4 */ /* 0x000fe4000f8e020d */
[----:B------:R-:W-:-:S10]  /*0430*/  UIMAD UR19, UR27, UR19, UR7 ;  /* 0x000000131b1372a4 */ /* 0x000fd4000f8e0207 */
[----:B------:R-:W-:-:S05]  /*0440*/  VOTEU.ANY UP1, P0 ;  /* 0x0000000000ff7886 */ /* 0x000fca0000020100 */
[----:B------:R-:W-:Y:S02]  /*0450*/  @UP1 UIADD3 UR26, UPT, UPT, UR26, 0x1, URZ ;  /* 0x000000011a1a1890 */ /* 0x000fe4000fffe0ff */
[----:B------:R-:W-:Y:S02]  /*0460*/  UISETP.GE.AND UP1, UPT, UR33, 0x1, UPT ;  /* 0x000000012100788c */ /* 0x000fe4000bf26270 */
[----:B------:R-:W-:Y:S02]  /*0470*/  @!UP2 UIADD3 UR26, UPT, UPT, -UR26, URZ, URZ ;  /* 0x000000ff1a1aa290 */ /* 0x000fe4000fffe1ff */
[----:B------:R-:W-:Y:S02]  /*0480*/  @!UP0 ULOP3.LUT UR26, URZ, UR29, URZ, 0x33, !UPT ;  /* 0x0000001dff1a8292 */ /* 0x000fe4000f8e33ff */
[----:B------:R-:W-:Y:S02]  /*0490*/  PLOP3.LUT P0, PT, PT, PT, UP1, 0x80, 0x8 ;  /* 0x000000000008781c */ /* 0x000fe40003f0f018 */
[----:B------:R-:W-:-:S02]  /*04a0*/  USHF.R.S32.HI UR16, URZ, 0x1f, UR26 ;  /* 0x0000001fff107899 */ /* 0x000fc4000801141a */
[----:B------:R-:W-:Y:S02]  /*04b0*/  UIMAD.WIDE.U32 UR14, UR26, UR30, UR22 ;  /* 0x0000001e1a0e72a5 */ /* 0x000fe4000f8e0016 */
[----:B------:R-:W-:-:S04]  /*04c0*/  UIMAD UR16, UR16, UR30, URZ ;  /* 0x0000001e101072a4 */ /* 0x000fc8000f8e02ff */
[----:B------:R-:W-:-:S03]  /*04d0*/  UIMAD UR21, UR26, UR31, UR16 ;  /* 0x0000001f1a1572a4 */ /* 0x000fc6000f8e0210 */
[----:B0-----:R-:W-:Y:S09]  /*04e0*/  @!P0 EXIT ;  /* 0x000000000000894d */ /* 0x001ff20003800000 */
[----:B------:R-:W0:Y:S01]  /*04f0*/  S2R R0, SR_TID.X ;  /* 0x0000000000007919 */ /* 0x000e220000002100 */
[----:B------:R-:W1:Y:S01]  /*0500*/  LDCU UR32, c[0x0][0x384] ;  /* 0x00007080ff2077ac */ /* 0x000e620008000800 */
[----:B------:R-:W2:Y:S01]  /*0510*/  S2UR UR17, SR_CgaCtaId ;  /* 0x00000000001179c3 */ /* 0x000ea20000008800 */
[----:B------:R-:W-:Y:S01]  /*0520*/  ULEA UR7, UP0, UR6, UR8, 0x2 ;  /* 0x0000000806077291 */ /* 0x000fe2000f8010ff */
[----:B------:R-:W3:Y:S01]  /*0530*/  LDCU.64 UR22, c[0x0][0x3a0] ;  /* 0x00007400ff1677ac */ /* 0x000ee20008000a00 */
[----:B------:R-:W4:Y:S02]  /*0540*/  LDCU.64 UR30, c[0x0][0x3b8] ;  /* 0x00007700ff1e77ac */ /* 0x000f240008000a00 */
[----:B------:R-:W-:Y:S02]  /*0550*/  ULEA.HI.X UR29, UR6, UR9, UR19, 0x2, UP0 ;  /* 0x00000009061d7291 */ /* 0x000fe400080f1413 */
[----:B------:R-:W-:Y:S02]  /*0560*/  ULEA UR20, UP0, UR14, UR4, 0x2 ;  /* 0x000000040e147291 */ /* 0x000fe4000f8010ff */
[----:B------:R-:W-:Y:S01]  /*0570*/  UIADD3 UR21, UPT, UPT, UR15, UR21, URZ ;  /* 0x000000150f157290 */ /* 0x000fe2000fffe0ff */
[----:B------:R-:W4:Y:S03]  /*0580*/  LDCU UR34, c[0x0][0x38c] ;  /* 0x00007180ff2277ac */ /* 0x000f260008000800 */
[----:B------:R-:W-:-:S02]  /*0590*/  ULEA.HI.X UR21, UR14, UR5, UR21, 0x2, UP0 ;  /* 0x000000050e157291 */ /* 0x000fc400080f1415 */
[----:B-1----:R-:W-:Y:S02]  /*05a0*/  UIMAD UR5, UR28, UR32, UR27 ;  /* 0x000000201c0572a4 */ /* 0x002fe4000f8e021b */
[----:B------:R-:W-:Y:S01]  /*05b0*/  ULEA UR16, UP1, UR12, UR10, 0x2 ;  /* 0x0000000a0c107291 */ /* 0x000fe2000f8210ff */
[----:B------:R-:W-:Y:S01]  /*05c0*/  UMOV UR4, URZ ;  /* 0x000000ff00047c82 */ /* 0x000fe20008000000 */
[----:B-----5:R-:W-:Y:S02]  /*05d0*/  @P1 R2UR UR4, R2 ;  /* 0x00000000020412ca */ /* 0x020fe400000e0000 */
[----:B------:R-:W-:Y:S01]  /*05e0*/  ULEA.HI.X UR26, UR12, UR11, UR18, 0x2, UP1 ;  /* 0x0000000b0c1a7291 */ /* 0x000fe200088f1412 */
[----:B0-----:R-:W-:Y:S01]  /*05f0*/  SHF.L.U32 R2, R0, 0x3, RZ ;  /* 0x0000000300027819 */ /* 0x001fe200000006ff */
[----:B------:R-:W-:Y:S01]  /*0600*/  UMOV UR6, 0x400 ;  /* 0x0000040000067882 */ /* 0x000fe20000000000 */
[----:B------:R-:W-:Y:S02]  /*0610*/  UIMAD UR12, UR5, UR33, URZ ;  /* 0x00000021050c72a4 */ /* 0x000fe4000f8e02ff */
[----:B--2---:R-:W-:Y:S01]  /*0620*/  ULEA UR17, UR17, UR6, 0x18 ;  /* 0x0000000611117291 */ /* 0x004fe2000f8ec0ff */
[----:B------:R-:W-:Y:S01]  /*0630*/  LOP3.LUT R3, R2, 0x1f00, RZ, 0xc0, !PT ;  /* 0x00001f0002037812 */ /* 0x000fe200078ec0ff */
[----:B------:R-:W-:Y:S01]  /*0640*/  UMOV UR5, URZ ;  /* 0x000000ff00057c82 */ /* 0x000fe20008000000 */
[----:B------:R-:W-:Y:S01]  /*0650*/  @P2 R2UR UR5, R4 ;  /* 0x00000000040522ca */ /* 0x000fe200000e0000 */
[----:B---3--:R-:W-:Y:S01]  /*0660*/  UIMAD.WIDE.U32 UR8, UR27, UR22, URZ ;  /* 0x000000161b0872a5 */ /* 0x008fe2000f8e00ff */
[--C-:B------:R-:W-:Y:S01]  /*0670*/  SHF.R.U32.HI R4, RZ, 0x5, R0.reuse ;  /* 0x00000005ff047819 */ /* 0x100fe20000011600 */
[----:B----4-:R-:W-:Y:S01]  /*0680*/  UIMAD.WIDE.U32 UR10, UR27, UR30, URZ ;  /* 0x0000001e1b0a72a5 */ /* 0x010fe2000f8e00ff */
[----:B------:R-:W-:Y:S01]  /*0690*/  LOP3.LUT R3, R3, 0x1f, R0, 0xf8, !PT ;  /* 0x0000001f03037812 */ /* 0x000fe200078ef800 */
[----:B------:R-:W-:Y:S01]  /*06a0*/  UIMAD UR13, UR27, UR23, UR9 ;  /* 0x000000171b0d72a4 */ /* 0x000fe2000f8e0209 */
[----:B------:R-:W-:Y:S01]  /*06b0*/  LEA R2, R4, UR17, 0x4 ;  /* 0x0000001104027c11 */ /* 0x000fe2000f8e20ff */
[----:B------:R-:W-:-:S02]  /*06c0*/  UIMAD UR15, UR27, UR31, UR11 ;  /* 0x0000001f1b0f72a4 */ /* 0x000fc4000f8e020b */
[----:B------:R-:W-:Y:S01]  /*06d0*/  UIMAD UR12, UR12, UR34, URZ ;  /* 0x000000220c0c72a4 */ /* 0x000fe2000f8e02ff */
[----:B------:R-:W-:Y:S01]  /*06e0*/  UMOV UR14, UR7 ;  /* 0x00000007000e7c82 */ /* 0x000fe20008000000 */
[----:B------:R-:W-:-:S10]  /*06f0*/  UMOV UR6, URZ ;  /* 0x000000ff00067c82 */ /* 0x000fd40008000000 */
.L_x_1105:
[----:B------:R-:W-:Y:S01]  /*0700*/  BAR.SYNC.DEFER_BLOCKING 0x0 ;  /* 0x0000000000007b1d */ /* 0x000fe20000010000 */
[----:B------:R-:W-:Y:S02]  /*0710*/  SHF.L.U32 R49, R0, 0x2, RZ ;  /* 0x0000000200317819 */ /* 0x000fe400000006ff */
[----:B------:R-:W-:Y:S02]  /*0720*/  MOV R6, UR14 ;  /* 0x0000000e00067c02 */ /* 0x000fe40008000f00 */
[----:B------:R-:W-:Y:S02]  /*0730*/  LOP3.LUT R49, R49, 0xf80, RZ, 0xc0, !PT ;  /* 0x00000f8031317812 */ /* 0x000fe400078ec0ff */
[----:B------:R-:W-:Y:S02]  /*0740*/  MOV R7, UR29 ;  /* 0x0000001d00077c02 */ /* 0x000fe40008000f00 */
[----:B------:R-:W-:-:S05]  /*0750*/  LOP3.LUT R11, R49, 0x1f, R0, 0xf8, !PT ;  /* 0x0000001f310b7812 */ /* 0x000fca00078ef800 */
[----:B------:R-:W-:-:S05]  /*0760*/  IMAD.WIDE.U32 R6, R11, 0x10, R6 ;  /* 0x000000100b067825 */ /* 0x000fca00078e0006 */
[----:B0-----:R-:W2:Y:S04]  /*0770*/  LDG.E.128 R12, desc[UR24][R6.64] ;  /* 0x00000018060c7981 */ /* 0x001ea8000c1e1d00 */
[----:B------:R-:W3:Y:S04]  /*0780*/  LDG.E.128 R16, desc[UR24][R6.64+0x200] ;  /* 0x0002001806107981 */ /* 0x000ee8000c1e1d00 */
[----:B------:R-:W4:Y:S04]  /*0790*/  LDG.E.128 R20, desc[UR24][R6.64+0x400] ;  /* 0x0004001806147981 */ /* 0x000f28000c1e1d00 */
[----:B------:R0:W5:Y:S01]  /*07a0*/  LDG.E.128 R28, desc[UR24][R6.64+0x600] ;  /* 0x00060018061c7981 */ /* 0x000162000c1e1d00 */
[----:B------:R-:W-:-:S02]  /*07b0*/  LOP3.LUT R25, R0, 0x3e0, RZ, 0xc0, !PT ;  /* 0x000003e000197812 */ /* 0x000fc400078ec0ff */
[----:B------:R-:W-:Y:S01]  /*07c0*/  MOV R8, UR16 ;  /* 0x0000001000087c02 */ /* 0x000fe20008000f00 */
[----:B------:R-:W1:Y:S01]  /*07d0*/  S2R R4, SR_LANEID ;  /* 0x0000000000047919 */ /* 0x000e620000000000 */
[----:B------:R-:W-:-:S03]  /*07e0*/  MOV R9, UR26 ;  /* 0x0000001a00097c02 */ /* 0x000fc60008000f00 */
[----:B------:R-:W-:Y:S01]  /*07f0*/  IMAD.WIDE.U32 R8, R11, 0x10, R8 ;  /* 0x000000100b087825 */ /* 0x000fe200078e0008 */
[-C--:B-1----:R-:W-:Y:S02]  /*0800*/  IADD3 R48, PT, PT, R49, R4.reuse, RZ ;  /* 0x0000000431307210 */ /* 0x082fe40007ffe0ff */
[----:B------:R-:W-:Y:S02]  /*0810*/  IADD3 R50, PT, PT, R25, R4, RZ ;  /* 0x0000000419327210 */ /* 0x000fe40007ffe0ff */
[----:B------:R-:W-:Y:S02]  /*0820*/  LEA R5, R48, UR17, 0x4 ;  /* 0x0000001130057c11 */ /* 0x000fe4000f8e20ff */
[----:B0-----:R-:W-:-:S03]  /*0830*/  LEA R6, R50, UR17, 0x6 ;  /* 0x0000001132067c11 */ /* 0x001fc6000f8e30ff */
        /* <DEDUP_REMOVED lines=71> */
.L_x_1067:
[----:B------:R-:W-:Y:S05]  /*0cb0*/  BSYNC.RECONVERGENT B0 ;  /* 0x0000000000007941 */ /* 0x000fea0003800200 */
.L_x_1066:
        /* <DEDUP_REMOVED lines=34> */
.L_x_1069:
[----:B------:R-:W-:Y:S05]  /*0ee0*/  BSYNC.RECONVERGENT B0 ;  /* 0x0000000000007941 */ /* 0x000fea0003800200 */
.L_x_1068:
        /* <DEDUP_REMOVED lines=36> */
.L_x_1071:
[----:B------:R-:W-:Y:S05]  /*1130*/  BSYNC.RECONVERGENT B0 ;  /* 0x0000000000007941 */ /* 0x000fea0003800200 */
.L_x_1070:
        /* <DEDUP_REMOVED lines=34> */
.L_x_1073:
[----:B------:R-:W-:Y:S05]  /*1360*/  BSYNC.RECONVERGENT B0 ;  /* 0x0000000000007941 */ /* 0x000fea0003800200 */
.L_x_1072:
        /* <DEDUP_REMOVED lines=36> */
.L_x_1075:
[----:B------:R-:W-:Y:S05]  /*15b0*/  BSYNC.RECONVERGENT B0 ;  /* 0x0000000000007941 */ /* 0x000fea0003800200 */
.L_x_1074:
        /* <DEDUP_REMOVED lines=34> */
.L_x_1077:
[----:B------:R-:W-:Y:S05]  /*17e0*/  BSYNC.RECONVERGENT B0 ;  /* 0x0000000000007941 */ /* 0x000fea0003800200 */
.L_x_1076:
        /* <DEDUP_REMOVED lines=36> */
.L_x_1079:
[----:B------:R-:W-:Y:S05]  /*1a30*/  BSYNC.RECONVERGENT B0 ;  /* 0x0000000000007941 */ /* 0x000fea0003800200 */
.L_x_1078:
        /* <DEDUP_REMOVED lines=34> */
.L_x_1081:
[----:B------:R-:W-:Y:S05]  /*1c60*/  BSYNC.RECONVERGENT B0 ;  /* 0x0000000000007941 */ /* 0x000fea0003800200 */
.L_x_1080:
        /* <DEDUP_REMOVED lines=36> */
.L_x_1083:
[----:B------:R-:W-:Y:S05]  /*1eb0*/  BSYNC.RECONVERGENT B0 ;  /* 0x0000000000007941 */ /* 0x000fea0003800200 */
.L_x_1082:
        /* <DEDUP_REMOVED lines=37> */
.L_x_1085:
[----:B------:R-:W-:Y:S05]  /*2110*/  BSYNC.RECONVERGENT B0 ;  /* 0x0000000000007941 */ /* 0x000fea0003800200 */
.L_x_1084:
[----:B------:R-:W-:Y:S01]  /*2120*/  ISETP.EQ.OR P3, PT, RZ, UR7, P3 ;  /* 0x00000007ff007c0c */ /* 0x000fe20009f62670 */
[----:B------:R-:W-:Y:S01]  /*2130*/  FMUL.FTZ R23, R24, R7 ;  /* 0x0000000718177220 */ /* 0x000fe20000410000 */
[----:B------:R-:W-:Y:S01]  /*2140*/  FSETP.GTU.FTZ.AND P5, PT, R22, 20, PT ;  /* 0x41a000001600780b */ /* 0x000fe20003fbc000 */
[----:B------:R-:W-:Y:S01]  /*2150*/  BSSY.RECONVERGENT B0, `(.L_x_1086) ;  /* 0x000002c000007945 */ /* 0x000fe20003800200 */
        /* <DEDUP_REMOVED lines=43> */
.L_x_1087:
[----:B------:R-:W-:Y:S05]  /*2410*/  BSYNC.RECONVERGENT B0 ;  /* 0x0000000000007941 */ /* 0x000fea0003800200 */
.L_x_1086:
        /* <DEDUP_REMOVED lines=32> */
.L_x_1089:
[----:B------:R-:W-:Y:S05]  /*2620*/  BSYNC.RECONVERGENT B0 ;  /* 0x0000000000007941 */ /* 0x000fea0003800200 */
.L_x_1088:
        /* <DEDUP_REMOVED lines=32> */
.L_x_1091:
[----:B------:R-:W-:Y:S05]  /*2830*/  BSYNC.RECONVERGENT B0 ;  /* 0x0000000000007941 */ /* 0x000fea0003800200 */
.L_x_1090:
        /* <DEDUP_REMOVED lines=32> */
.L_x_1093:
[----:B------:R-:W-:Y:S05]  /*2a40*/  BSYNC.RECONVERGENT B0 ;  /* 0x0000000000007941 */ /* 0x000fea0003800200 */
.L_x_1092:
        /* <DEDUP_REMOVED lines=32> */
.L_x_1095:
[----:B------:R-:W-:Y:S05]  /*2c50*/  BSYNC.RECONVERGENT B0 ;  /* 0x0000000000007941 */ /* 0x000fea0003800200 */
.L_x_1094:
        /* <DEDUP_REMOVED lines=32> */
.L_x_1097:
[----:B------:R-:W-:Y:S05]  /*2e60*/  BSYNC.RECONVERGENT B0 ;  /* 0x0000000000007941 */ /* 0x000fea0003800200 */
.L_x_1096:
        /* <DEDUP_REMOVED lines=24> */
[----:B------:R-:W-:Y:S01]  /*2ff0*/  IADD3 R48, PT, PT, R49, R48, RZ ;  /* 0x0000003031307210 */ /* 0x000fe20007ffe0ff */
[----:B------:R-:W-:Y:S01]  /*3000*/  FMUL.FTZ R117, R47, R22 ;  /* 0x000000162f757220 */ /* 0x000fe20000410000 */
[----:B------:R-:W-:Y:S01]  /*3010*/  SHF.L.U32 R50, R50, 0x3, RZ ;  /* 0x0000000332327819 */ /* 0x000fe200000006ff */
[----:B------:R-:W0:Y:S01]  /*3020*/  LDCU UR45, c[0x0][0x38c] ;  /* 0x00007180ff2d77ac */ /* 0x000e220008000800 */
[C---:B------:R-:W-:Y:S02]  /*3030*/  IADD3 R45, PT, PT, R48.reuse, 0x20, RZ ;  /* 0x00000020302d7810 */ /* 0x040fe40007ffe0ff */
[C---:B------:R-:W-:Y:S01]  /*3040*/  IADD3 R47, PT, PT, R48.reuse, 0x40, RZ ;  /* 0x00000040302f7810 */ /* 0x040fe20007ffe0ff */
[----:B------:R-:W1:Y:S01]  /*3050*/  LDCU.64 UR22, c[0x0][0x3e0] ;  /* 0x00007c00ff1677ac */ /* 0x000e620008000a00 */
[C---:B------:R-:W-:Y:S02]  /*3060*/  IADD3 R49, PT, PT, R48.reuse, 0x60, RZ ;  /* 0x0000006030317810 */ /* 0x040fe40007ffe0ff */
[C---:B------:R-:W-:Y:S01]  /*3070*/  IADD3 R51, PT, PT, R48.reuse, 0x80, RZ ;  /* 0x0000008030337810 */ /* 0x040fe20007ffe0ff */
[----:B------:R-:W2:Y:S01]  /*3080*/  LDCU.64 UR30, c[0x0][0x440] ;  /* 0x00008800ff1e77ac */ /* 0x000ea20008000a00 */
[----:B------:R-:W-:-:S02]  /*3090*/  IADD3 R53, PT, PT, R48, 0xa0, RZ ;  /* 0x000000a030357810 */ /* 0x000fc40007ffe0ff */
[C---:B------:R-:W-:Y:S01]  /*30a0*/  IADD3 R55, PT, PT, R48.reuse, 0xc0, RZ ;  /* 0x000000c030377810 */ /* 0x040fe20007ffe0ff */
[----:B------:R-:W3:Y:S01]  /*30b0*/  LDCU.64 UR32, c[0x0][0x3a8] ;  /* 0x00007500ff2077ac */ /* 0x000ee20008000a00 */
[----:B------:R-:W-:Y:S02]  /*30c0*/  IADD3 R57, PT, PT, R48, 0xe0, RZ ;  /* 0x000000e030397810 */ /* 0x000fe40007ffe0ff */
[----:B------:R-:W-:Y:S01]  /*30d0*/  ISETP.NE.AND P0, PT, RZ, UR6, PT ;  /* 0x00000006ff007c0c */ /* 0x000fe2000bf05270 */
[----:B------:R-:W4:Y:S01]  /*30e0*/  LDCU.64 UR34, c[0x0][0x3c0] ;  /* 0x00007800ff2277ac */ /* 0x000f220008000a00 */
[----:B------:R-:W-:Y:S02]  /*30f0*/  LOP3.LUT R44, R0, 0x1f, RZ, 0xc0, !PT ;  /* 0x0000001f002c7812 */ /* 0x000fe400078ec0ff */
[----:B------:R-:W-:Y:S01]  /*3100*/  LEA.HI.SX32 R116, R50, R50, 0x1b ;  /* 0x0000003232747211 */ /* 0x000fe200078fdaff */
[----:B------:R-:W0:Y:S01]  /*3110*/  LDCU.64 UR36, c[0x0][0x448] ;  /* 0x00008900ff2477ac */ /* 0x000e220008000a00 */
[----:B------:R-:W-:-:S02]  /*3120*/  LEA.HI.SX32 R113, R48, R48, 0x1b ;  /* 0x0000003030717211 */ /* 0x000fc400078fdaff */
[-C--:B------:R-:W-:Y:S01]  /*3130*/  LEA.HI.SX32 R45, R45, R48.reuse, 0x1b ;  /* 0x000000302d2d7211 */ /* 0x080fe200078fdaff */
[----:B------:R-:W0:Y:S01]  /*3140*/  LDCU.64 UR38, c[0x0][0x480] ;  /* 0x00009000ff2677ac */ /* 0x000e220008000a00 */
[-C--:B------:R-:W-:Y:S02]  /*3150*/  LEA.HI.SX32 R47, R47, R48.reuse, 0x1b ;  /* 0x000000302f2f7211 */ /* 0x080fe400078fdaff */
[-C--:B------:R-:W-:Y:S01]  /*3160*/  LEA.HI.SX32 R49, R49, R48.reuse, 0x1b ;  /* 0x0000003031317211 */ /* 0x080fe200078fdaff */
[----:B------:R-:W-:Y:S01]  /*3170*/  UMOV UR7, URZ ;  /* 0x000000ff00077c82 */ /* 0x000fe20008000000 */
[-C--:B------:R-:W-:Y:S02]  /*3180*/  LEA.HI.SX32 R51, R51, R48.reuse, 0x1b ;  /* 0x0000003033337211 */ /* 0x080fe400078fdaff */
[-C--:B------:R-:W-:Y:S02]  /*3190*/  LEA.HI.SX32 R53, R53, R48.reuse, 0x1b ;  /* 0x0000003035357211 */ /* 0x080fe400078fdaff */
[----:B------:R-:W-:-:S02]  /*31a0*/  LEA.HI.SX32 R55, R55, R48, 0x1b ;  /* 0x0000003037377211 */ /* 0x000fc400078fdaff */
[----:B------:R-:W-:Y:S02]  /*31b0*/  LEA.HI.SX32 R57, R57, R48, 0x1b ;  /* 0x0000003039397211 */ /* 0x000fe400078fdaff */
[----:B------:R-:W-:Y:S02]  /*31c0*/  ISETP.EQ.AND P0, PT, R44, RZ, P0 ;  /* 0x000000ff2c00720c */ /* 0x000fe40000702270 */
        /* <DEDUP_REMOVED lines=8> */
[----:B01234-:R-:W-:-:S07]  /*3250*/  LEA R106, R57, UR17, 0x4 ;  /* 0x00000011396a7c11 */ /* 0x01ffce000f8e20ff */
.L_x_1104:
        /* <DEDUP_REMOVED lines=30> */
[C---:B--2---:R-:W-:Y:S01]  /*3440*/  FMUL.FTZ R80, R77.reuse, R7 ;  /* 0x000000074d507220 */ /* 0x044fe20000410000 */
[C---:B0-----:R-:W-:Y:S01]  /*3450*/  FMUL.FTZ R78, R77.reuse, R9 ;  /* 0x000000094d4e7220 */ /* 0x041fe20000410000 */
[----:B------:R-:W-:Y:S01]  /*3460*/  FMUL.FTZ R76, R76, 1.4426950216293334961 ;  /* 0x3fb8aa3b4c4c7820 */ /* 0x000fe20000410000 */
[C---:B------:R-:W-:Y:S01]  /*3470*/  FMUL.FTZ R125, R77.reuse, R19 ;  /* 0x000000134d7d7220 */ /* 0x040fe20000410000 */
[----:B------:R-:W-:Y:S01]  /*3480*/  FMUL.RZ R81, R80, 0.15915493667125701904 ;  /* 0x3e22f98350517820 */ /* 0x000fe2000040c000 */
[----:B------:R-:W-:Y:S01]  /*3490*/  FMUL.RZ R79, R78, 0.15915493667125701904 ;  /* 0x3e22f9834e4f7820 */ /* 0x000fe2000040c000 */
[C---:B------:R-:W-:Y:S01]  /*34a0*/  FMUL.FTZ R80, R77.reuse, R8 ;  /* 0x000000084d507220 */ /* 0x040fe20000410000 */
[----:B------:R-:W-:Y:S01]  /*34b0*/  FMUL.FTZ R78, R77, R10 ;  /* 0x0000000a4d4e7220 */ /* 0x000fe20000410000 */
        /* <DEDUP_REMOVED lines=8> */
[----:B------:R0:W1:Y:S01]  /*3540*/  MUFU.COS R135, R81 ;  /* 0x0000005100877308 */ /* 0x0000620000000000 */
[C---:B------:R-:W-:Y:S01]  /*3550*/  FMUL.FTZ R89, R76.reuse, R14 ;  /* 0x0000000e4c597220 */ /* 0x040fe20000410000 */
[C---:B------:R-:W-:Y:S01]  /*3560*/  FMUL.FTZ R87, R76.reuse, R15 ;  /* 0x0000000f4c577220 */ /* 0x040fe20000410000 */
[C---:B------:R-:W-:Y:S01]  /*3570*/  FMUL.FTZ R85, R76.reuse, R16 ;  /* 0x000000104c557220 */ /* 0x040fe20000410000 */
[----:B------:R-:W-:Y:S01]  /*3580*/  FMUL.RZ R125, R125, 0.15915493667125701904 ;  /* 0x3e22f9837d7d7820 */ /* 0x000fe2000040c000 */
[----:B------:R-:W-:-:S03]  /*3590*/  FMUL.FTZ R138, R76, R21 ;  /* 0x000000154c8a7220 */ /* 0x000fc60000410000 */
[----:B------:R-:W2:Y:S01]  /*35a0*/  MUFU.SIN R132, R80 ;  /* 0x0000005000847308 */ /* 0x000ea20000000400 */
[----:B0-----:R-:W-:Y:S01]  /*35b0*/  FMUL.RZ R81, R78, 0.15915493667125701904 ;  /* 0x3e22f9834e517820 */ /* 0x001fe2000040c000 */
[C---:B------:R-:W-:Y:S01]  /*35c0*/  FMUL.FTZ R78, R77.reuse, R11 ;  /* 0x0000000b4d4e7220 */ /* 0x040fe20000410000 */
[----:B---3--:R0:W-:Y:S04]  /*35d0*/  STS.128 [R113], R44 ;  /* 0x0000002c71007388 */ /* 0x0081e80000000c00 */
[----:B----4-:R3:W-:Y:S01]  /*35e0*/  STS.128 [R112+0x200], R48 ;  /* 0x0002003070007388 */ /* 0x0107e20000000c00 */
[----:B------:R4:W0:Y:S03]  /*35f0*/  MUFU.COS R121, R80 ;  /* 0x0000005000797308 */ /* 0x0008260000000000 */
[----:B-----5:R-:W-:Y:S04]  /*3600*/  STS.128 [R111+0x400], R52 ;  /* 0x000400346f007388 */ /* 0x020fe80000000c00 */
[----:B------:R-:W-:Y:S01]  /*3610*/  STS.128 [R110+0x600], R56 ;  /* 0x000600386e007388 */ /* 0x000fe20000000c00 */
[----:B------:R-:W-:Y:S01]  /*3620*/  MUFU.SIN R128, R81 ;  /* 0x0000005100807308 */ /* 0x000fe20000000400 */
[----:B----4-:R-:W-:Y:S01]  /*3630*/  FMUL.RZ R80, R78, 0.15915493667125701904 ;  /* 0x3e22f9834e507820 */ /* 0x010fe2000040c000 */
[C---:B------:R-:W-:Y:S01]  /*3640*/  FMUL.FTZ R78, R77.reuse, R12 ;  /* 0x0000000c4d4e7220 */ /* 0x040fe20000410000 */
[----:B------:R-:W-:Y:S03]  /*3650*/  STS.128 [R109+0x800], R60 ;  /* 0x0008003c6d007388 */ /* 0x000fe60000000c00 */
[----:B------:R-:W-:Y:S01]  /*3660*/  FMUL.RZ R82, R78, 0.15915493667125701904 ;  /* 0x3e22f9834e527820 */ /* 0x000fe2000040c000 */
[C---:B------:R-:W-:Y:S01]  /*3670*/  FMUL.FTZ R78, R77.reuse, R13 ;  /* 0x0000000d4d4e7220 */ /* 0x040fe20000410000 */
[----:B------:R4:W-:Y:S01]  /*3680*/  MUFU.COS R129, R81 ;  /* 0x0000005100817308 */ /* 0x0009e20000000000 */
[----:B------:R-:W-:Y:S04]  /*3690*/  STS.128 [R108+0xa00], R64 ;  /* 0x000a00406c007388 */ /* 0x000fe80000000c00 */
[----:B------:R-:W-:Y:S03]  /*36a0*/  STS.128 [R107+0xc00], R68 ;  /* 0x000c00446b007388 */ /* 0x000fe60000000c00 */
[----:B------:R-:W-:Y:S01]  /*36b0*/  MUFU.SIN R130, R79 ;  /* 0x0000004f00827308 */ /* 0x000fe20000000400 */
[----:B----4-:R-:W-:Y:S01]  /*36c0*/  FMUL.RZ R81, R78, 0.15915493667125701904 ;  /* 0x3e22f9834e517820 */ /* 0x010fe2000040c000 */
[----:B------:R-:W-:Y:S01]  /*36d0*/  FMUL.FTZ R78, R77, R14 ;  /* 0x0000000e4d4e7220 */ /* 0x000fe20000410000 */
[----:B------:R-:W-:Y:S01]  /*36e0*/  STS.128 [R106+0xe00], R72 ;  /* 0x000e00486a007388 */ /* 0x000fe20000000c00 */
[----:B------:R-:W-:-:S04]  /*36f0*/  NOP ;  /* 0x0000000000007918 */ /* 0x000fc80000000000 */
[----:B------:R4:W-:Y:S01]  /*3700*/  MUFU.COS R136, R79 ;  /* 0x0000004f00887308 */ /* 0x0009e20000000000 */
[----:B------:R-:W-:Y:S01]  /*3710*/  ISETP.GE.AND P1, PT, R4, 0x1, PT ;  /* 0x000000010400780c */ /* 0x000fe20003f26270 */
[----:B------:R-:W-:Y:S04]  /*3720*/  LDS.128 R52, [R116+0x10] ;  /* 0x0000100074347984 */ /* 0x000fe80000000c00 */
[----:B------:R-:W-:Y:S02]  /*3730*/  LDS.128 R56, [R116+0x20] ;  /* 0x0000200074387984 */ /* 0x000fe40000000c00 */
[----:B------:R-:W-:Y:S01]  /*3740*/  MUFU.SIN R118, R80 ;  /* 0x0000005000767308 */ /* 0x000fe20000000400 */
[----:B----4-:R-:W-:Y:S01]  /*3750*/  FMUL.FTZ R79, R76, R12 ;  /* 0x0000000c4c4f7220 */ /* 0x010fe20000410000 */
[----:B------:R-:W-:Y:S04]  /*3760*/  LDS.128 R60, [R116+0x30] ;  /* 0x00003000743c7984 */ /* 0x000fe80000000c00 */
[----:B------:R-:W-:Y:S02]  /*3770*/  LDS.128 R64, [R116+0x40] ;  /* 0x0000400074407984 */ /* 0x000fe40000000c00 */
[----:B------:R4:W-:Y:S02]  /*3780*/  MUFU.COS R127, R80 ;  /* 0x00000050007f7308 */ /* 0x0009e40000000000 */
[----:B------:R-:W-:Y:S04]  /*3790*/  LDS.128 R68, [R116+0x50] ;  /* 0x0000500074447984 */ /* 0x000fe80000000c00 */
[----:B------:R-:W-:Y:S02]  /*37a0*/  LDS.128 R72, [R116+0x60] ;  /* 0x0000600074487984 */ /* 0x000fe40000000c00 */
[----:B------:R-:W-:Y:S01]  /*37b0*/  MUFU.SIN R120, R82 ;  /* 0x0000005200787308 */ /* 0x000fe20000000400 */
[----:B----4-:R-:W-:Y:S01]  /*37c0*/  FMUL.RZ R80, R78, 0.15915493667125701904 ;  /* 0x3e22f9834e507820 */ /* 0x010fe2000040c000 */
[----:B------:R-:W-:-:S04]  /*37d0*/  FMUL.FTZ R78, R77, R15 ;  /* 0x0000000f4d4e7220 */ /* 0x000fc80000410000 */
[----:B------:R-:W-:Y:S01]  /*37e0*/  FMUL.RZ R83, R78, 0.15915493667125701904 ;  /* 0x3e22f9834e537820 */ /* 0x000fe2000040c000 */
[----:B------:R-:W-:Y:S01]  /*37f0*/  FMUL.FTZ R78, R77, R16 ;  /* 0x000000104d4e7220 */ /* 0x000fe20000410000 */
[----:B------:R-:W4:Y:S08]  /*3800*/  MUFU.COS R119, R82 ;  /* 0x0000005200777308 */ /* 0x000f300000000000 */
[----:B------:R-:W1:Y:S04]  /*3810*/  MUFU.EX2 R134, R134 ;  /* 0x0000008600867308 */ /* 0x000e680000000800 */
[----:B------:R-:W2:Y:S04]  /*3820*/  MUFU.EX2 R123, R123 ;  /* 0x0000007b007b7308 */ /* 0x000ea80000000800 */
[----:B------:R-:W4:Y:S04]  /*3830*/  MUFU.EX2 R79, R79 ;  /* 0x0000004f004f7308 */ /* 0x000f280000000800 */
[----:B------:R-:W-:Y:S01]  /*3840*/  MUFU.COS R88, R81 ;  /* 0x0000005100587308 */ /* 0x000fe20000000000 */
[C---:B-1----:R-:W-:Y:S01]  /*3850*/  FMUL.FTZ R135, R134.reuse, R135 ;  /* 0x0000008786877220 */ /* 0x042fe20000410000 */
[----:B------:R-:W-:Y:S01]  /*3860*/  FMUL.FTZ R133, R134, R133 ;  /* 0x0000008586857220 */ /* 0x000fe20000410000 */
[C---:B--2---:R-:W-:Y:S01]  /*3870*/  FMUL.FTZ R132, R123.reuse, R132 ;  /* 0x000000847b847220 */ /* 0x044fe20000410000 */
[----:B0-----:R-:W-:-:S04]  /*3880*/  FMUL.FTZ R134, R123, R121 ;  /* 0x000000797b867220 */ /* 0x001fc80000410000 */
[----:B------:R-:W0:Y:S01]  /*3890*/  MUFU.EX2 R115, R115 ;  /* 0x0000007300737308 */ /* 0x000e220000000800 */
[----:B------:R-:W-:Y:S01]  /*38a0*/  FMUL.FTZ R121, R76, R19 ;  /* 0x000000134c797220 */ /* 0x000fe20000410000 */
[C---:B----4-:R-:W-:Y:S01]  /*38b0*/  FMUL.FTZ R119, R79.reuse, R119 ;  /* 0x000000774f777220 */ /* 0x050fe20000410000 */
[----:B------:R-:W-:Y:S01]  /*38c0*/  FMUL.FTZ R120, R79, R120 ;  /* 0x000000784f787220 */ /* 0x000fe20000410000 */
[----:B------:R-:W1:Y:S01]  /*38d0*/  MUFU.EX2 R90, R90 ;  /* 0x0000005a005a7308 */ /* 0x000e620000000800 */
[----:B------:R-:W-:Y:S01]  /*38e0*/  FMUL.FTZ R79, R23, R132 ;  /* 0x00000084174f7220 */ /* 0x000fe20000410000 */
[----:B------:R-:W-:Y:S02]  /*38f0*/  FMUL.FTZ R123, R77, R20 ;  /* 0x000000144d7b7220 */ /* 0x000fe40000410000 */
[----:B------:R2:W4:Y:S02]  /*3900*/  MUFU.SIN R122, R81 ;  /* 0x00000051007a7308 */ /* 0x0005240000000400 */
[----:B------:R-:W-:Y:S01]  /*3910*/  FMUL.RZ R123, R123, 0.15915493667125701904 ;  /* 0x3e22f9837b7b7820 */ /* 0x000fe2000040c000 */
[----:B0-----:R-:W-:-:S05]  /*3920*/  FMUL.FTZ R130, R115, R130 ;  /* 0x0000008273827220 */ /* 0x001fca0000410000 */
[----:B------:R-:W4:Y:S01]  /*3930*/  MUFU.EX2 R91, R91 ;  /* 0x0000005b005b7308 */ /* 0x000f220000000800 */
[----:B--2---:R-:W-:Y:S01]  /*3940*/  FMUL.RZ R81, R78, 0.15915493667125701904 ;  /* 0x3e22f9834e517820 */ /* 0x004fe2000040c000 */
[C---:B------:R-:W-:Y:S01]  /*3950*/  FMUL.FTZ R78, R77.reuse, R17 ;  /* 0x000000114d4e7220 */ /* 0x040fe20000410000 */
[C---:B-1----:R-:W-:Y:S01]  /*3960*/  FMUL.FTZ R127, R90.reuse, R127 ;  /* 0x0000007f5a7f7220 */ /* 0x042fe20000410000 */
[----:B------:R-:W0:Y:S01]  /*3970*/  MUFU.EX2 R114, R114 ;  /* 0x0000007200727308 */ /* 0x000e220000000800 */
[----:B------:R-:W-:Y:S01]  /*3980*/  FMUL.FTZ R118, R90, R118 ;  /* 0x000000765a767220 */ /* 0x000fe20000410000 */
[----:B------:R-:W-:Y:S01]  /*3990*/  FMUL.RZ R131, R78, 0.15915493667125701904 ;  /* 0x3e22f9834e837820 */ /* 0x000fe2000040c000 */
[----:B------:R-:W-:Y:S01]  /*39a0*/  FMUL.FTZ R90, RZ, R132 ;  /* 0x00000084ff5a7220 */ /* 0x000fe20000410000 */
[----:B------:R-:W1:Y:S01]  /*39b0*/  MUFU.SIN R124, R80 ;  /* 0x00000050007c7308 */ /* 0x000e620000000400 */
[----:B------:R-:W-:-:S04]  /*39c0*/  FMUL.FTZ R78, R77, R18 ;  /* 0x000000124d4e7220 */ /* 0x000fc80000410000 */
[----:B------:R-:W-:Y:S01]  /*39d0*/  FMUL.RZ R137, R78, 0.15915493667125701904 ;  /* 0x3e22f9834e897820 */ /* 0x000fe2000040c000 */
[----:B----4-:R-:W-:Y:S02]  /*39e0*/  FMUL.FTZ R122, R91, R122 ;  /* 0x0000007a5b7a7220 */ /* 0x010fe40000410000 */
[----:B------:R-:W-:Y:S01]  /*39f0*/  MUFU.COS R86, R80 ;  /* 0x0000005000567308 */ /* 0x000fe20000000000 */
[C---:B0-----:R-:W-:Y:S01]  /*3a00*/  FMUL.FTZ R129, R114.reuse, R129 ;  /* 0x0000008172817220 */ /* 0x041fe20000410000 */
[----:B------:R-:W-:-:S06]  /*3a10*/  FMUL.FTZ R128, R114, R128 ;  /* 0x0000008072807220 */ /* 0x000fcc0000410000 */
[----:B------:R-:W-:Y:S08]  /*3a20*/  MUFU.SIN R146, R131 ;  /* 0x0000008300927308 */ /* 0x000ff00000000400 */
[----:B------:R0:W-:Y:S08]  /*3a30*/  MUFU.COS R80, R131 ;  /* 0x0000008300507308 */ /* 0x0001f00000000000 */
[----:B------:R-:W1:Y:S01]  /*3a40*/  MUFU.EX2 R89, R89 ;  /* 0x0000005900597308 */ /* 0x000e620000000800 */
[----:B0-----:R-:W-:-:S03]  /*3a50*/  FMUL.FTZ R131, R115, R136 ;  /* 0x0000008873837220 */ /* 0x001fc60000410000 */
[----:B------:R0:W-:Y:S04]  /*3a60*/  MUFU.EX2 R115, R121 ;  /* 0x0000007900737308 */ /* 0x0001e80000000800 */
[----:B------:R-:W2:Y:S01]  /*3a70*/  MUFU.SIN R126, R83 ;  /* 0x00000053007e7308 */ /* 0x000ea20000000400 */
[----:B0-----:R-:W-:Y:S01]  /*3a80*/  FMUL.FTZ R121, R91, R88 ;  /* 0x000000585b797220 */ /* 0x001fe20000410000 */
[-C--:B------:R-:W-:Y:S01]  /*3a90*/  FFMA.FTZ R88, RZ, R134.reuse, R79 ;  /* 0x00000086ff587223 */ /* 0x080fe2000001004f */
[----:B------:R-:W-:-:S05]  /*3aa0*/  FFMA.FTZ R91, R23, R134, -R90 ;  /* 0x00000086175b7223 */ /* 0x000fca000001085a */
[----:B------:R0:W-:Y:S01]  /*3ab0*/  MUFU.COS R84, R83 ;  /* 0x0000005300547308 */ /* 0x0001e20000000000 */
[----:B------:R-:W-:Y:S01]  /*3ac0*/  FMUL.FTZ R79, R76, R20 ;  /* 0x000000144c4f7220 */ /* 0x000fe20000410000 */
[----:B------:R-:W-:Y:S01]  /*3ad0*/  FADD.FTZ R90, RZ, R88 ;  /* 0x00000058ff5a7221 */ /* 0x000fe20000010000 */
[----:B------:R-:W-:Y:S01]  /*3ae0*/  FADD.FTZ R91, R24, R91 ;  /* 0x0000005b185b7221 */ /* 0x000fe20000010000 */
[C---:B------:R-:W-:Y:S01]  /*3af0*/  FMUL.FTZ R88, R77.reuse, R21 ;  /* 0x000000154d587220 */ /* 0x040fe20000410000 */
[----:B------:R-:W-:Y:S01]  /*3b00*/  FMUL.FTZ R77, R77, R22 ;  /* 0x000000164d4d7220 */ /* 0x000fe20000410000 */
[CC--:B------:R-:W-:Y:S01]  /*3b10*/  FMUL.FTZ R114, R130.reuse, R90.reuse ;  /* 0x0000005a82727220 */ /* 0x0c0fe20000410000 */
[----:B------:R-:W-:Y:S01]  /*3b20*/  FMUL.FTZ R136, R130, R91 ;  /* 0x0000005b82887220 */ /* 0x000fe20000410000 */
[----:B------:R-:W2:Y:S01]  /*3b30*/  MUFU.EX2 R87, R87 ;  /* 0x0000005700577308 */ /* 0x000ea20000000800 */
[----:B0-----:R-:W-:Y:S01]  /*3b40*/  FMUL.FTZ R83, R76, R17 ;  /* 0x000000114c537220 */ /* 0x001fe20000410000 */
[C---:B------:R-:W-:Y:S01]  /*3b50*/  FFMA.FTZ R114, R131.reuse, R91, -R114 ;  /* 0x0000005b83727223 */ /* 0x040fe20000010872 */
[----:B------:R-:W-:Y:S01]  /*3b60*/  FFMA.FTZ R136, R131, R90, R136 ;  /* 0x0000005a83887223 */ /* 0x000fe20000010088 */
[----:B------:R-:W0:Y:S01]  /*3b70*/  MUFU.COS R82, R81 ;  /* 0x0000005100527308 */ /* 0x000e220000000000 */
[----:B------:R-:W-:Y:S01]  /*3b80*/  FMUL.RZ R90, R77, 0.15915493667125701904 ;  /* 0x3e22f9834d5a7820 */ /* 0x000fe2000040c000 */
[----:B------:R-:W-:Y:S01]  /*3b90*/  FADD.FTZ R114, R25, R114 ;  /* 0x0000007219727221 */ /* 0x000fe20000010000 */
[----:B------:R-:W-:Y:S01]  /*3ba0*/  FADD.FTZ R136, RZ, R136 ;  /* 0x00000088ff887221 */ /* 0x000fe20000010000 */
[----:B-1----:R-:W-:Y:S01]  /*3bb0*/  FMUL.FTZ R124, R89, R124 ;  /* 0x0000007c597c7220 */ /* 0x002fe20000410000 */
[----:B------:R-:W-:Y:S01]  /*3bc0*/  FMUL.RZ R88, R88, 0.15915493667125701904 ;  /* 0x3e22f98358587820 */ /* 0x000fe2000040c000 */
[----:B------:R-:W-:-:S02]  /*3bd0*/  FMUL.FTZ R91, R128, R114 ;  /* 0x00000072805b7220 */ /* 0x000fc40000410000 */
[----:B------:R-:W0:Y:S02]  /*3be0*/  MUFU.EX2 R85, R85 ;  /* 0x0000005500557308 */ /* 0x000e240000000800 */
[----:B------:R-:W-:Y:S01]  /*3bf0*/  FFMA.FTZ R91, R129, R136, R91 ;  /* 0x00000088815b7223 */ /* 0x000fe2000001005b */
[----:B--2---:R-:W-:Y:S01]  /*3c00*/  FMUL.FTZ R126, R87, R126 ;  /* 0x0000007e577e7220 */ /* 0x004fe20000410000 */
[----:B------:R-:W-:Y:S02]  /*3c10*/  MUFU.SIN R140, R123 ;  /* 0x0000007b008c7308 */ /* 0x000fe40000000400 */
[----:B------:R-:W-:-:S06]  /*3c20*/  FADD.FTZ R91, RZ, R91 ;  /* 0x0000005bff5b7221 */ /* 0x000fcc0000010000 */
[----:B------:R1:W-:Y:S01]  /*3c30*/  MUFU.COS R141, R123 ;  /* 0x0000007b008d7308 */ /* 0x0003e20000000000 */
[----:B0-----:R-:W-:Y:S01]  /*3c40*/  FMUL.FTZ R149, R85, R82 ;  /* 0x0000005255957220 */ /* 0x001fe20000410000 */
[----:B------:R-:W-:-:S06]  /*3c50*/  FMUL.FTZ R82, R118, R91 ;  /* 0x0000005b76527220 */ /* 0x000fcc0000410000 */
[----:B------:R-:W0:Y:S01]  /*3c60*/  MUFU.SIN R142, R125 ;  /* 0x0000007d008e7308 */ /* 0x000e220000000400 */
[----:B-1----:R-:W-:Y:S01]  /*3c70*/  FMUL.FTZ R123, R89, R86 ;  /* 0x00000056597b7220 */ /* 0x002fe20000410000 */
[----:B------:R-:W-:-:S06]  /*3c80*/  FMUL.FTZ R86, R128, R136 ;  /* 0x0000008880567220 */ /* 0x000fcc0000410000 */
[----:B------:R1:W2:Y:S08]  /*3c90*/  MUFU.COS R143, R125 ;  /* 0x0000007d008f7308 */ /* 0x0002b00000000000 */
[----:B------:R4:W5:Y:S01]  /*3ca0*/  MUFU.SIN R148, R81 ;  /* 0x0000005100947308 */ /* 0x0009620000000400 */
[----:B-1----:R-:W-:Y:S01]  /*3cb0*/  FMUL.FTZ R125, R87, R84 ;  /* 0x00000054577d7220 */ /* 0x002fe20000410000 */
[----:B------:R-:W-:Y:S01]  /*3cc0*/  FFMA.FTZ R87, R129, R114, -R86 ;  /* 0x0000007281577223 */ /* 0x000fe20000010856 */
[----:B0-----:R-:W-:Y:S01]  /*3cd0*/  FMUL.FTZ R142, R115, R142 ;  /* 0x0000008e738e7220 */ /* 0x001fe20000410000 */
[----:B------:R-:W-:-:S02]  /*3ce0*/  MOV R114, UR40 ;  /* 0x0000002800727c02 */ /* 0x000fc40008000f00 */
[----:B------:R-:W-:Y:S02]  /*3cf0*/  FADD.FTZ R87, R26, R87 ;  /* 0x000000571a577221 */ /* 0x000fe40000010000 */
[----:B------:R-:W0:Y:S01]  /*3d00*/  MUFU.EX2 R83, R83 ;  /* 0x0000005300537308 */ /* 0x000e220000000800 */
[----:B----4-:R-:W-:Y:S01]  /*3d10*/  FMUL.FTZ R81, R76, R18 ;  /* 0x000000124c517220 */ /* 0x010fe20000410000 */
[-C--:B------:R-:W-:Y:S01]  /*3d20*/  FMUL.FTZ R84, R118, R87.reuse ;  /* 0x0000005776547220 */ /* 0x080fe20000410000 */
[C---:B------:R-:W-:Y:S01]  /*3d30*/  FFMA.FTZ R82, R127.reuse, R87, -R82 ;  /* 0x000000577f527223 */ /* 0x040fe20000010852 */
[----:B------:R-:W-:Y:S01]  /*3d40*/  MUFU.SIN R144, R137 ;  /* 0x0000008900907308 */ /* 0x000fe20000000400 */
[----:B------:R-:W-:Y:S01]  /*3d50*/  FMUL.FTZ R76, R76, R22 ;  /* 0x000000164c4c7220 */ /* 0x000fe20000410000 */
[----:B------:R-:W-:Y:S01]  /*3d60*/  FFMA.FTZ R84, R127, R91, R84 ;  /* 0x0000005b7f547223 */ /* 0x000fe20000010054 */
[----:B------:R-:W-:Y:S01]  /*3d70*/  FADD.FTZ R82, R27, R82 ;  /* 0x000000521b527221 */ /* 0x000fe20000010000 */
[----:B--2---:R-:W-:Y:S01]  /*3d80*/  FMUL.FTZ R143, R115, R143 ;  /* 0x0000008f738f7220 */ /* 0x004fe20000410000 */
[----:B------:R-:W-:Y:S01]  /*3d90*/  MOV R115, UR18 ;  /* 0x0000001200737c02 */ /* 0x000fe20008000f00 */
[----:B------:R-:W-:Y:S01]  /*3da0*/  FADD.FTZ R84, RZ, R84 ;  /* 0x00000054ff547221 */ /* 0x000fe20000010000 */
[----:B-----5:R-:W-:Y:S01]  /*3db0*/  FMUL.FTZ R148, R85, R148 ;  /* 0x0000009455947220 */ /* 0x020fe20000410000 */
[----:B------:R-:W1:Y:S01]  /*3dc0*/  MUFU.COS R78, R137 ;  /* 0x00000089004e7308 */ /* 0x000e620000000000 */
[C---:B0-----:R-:W-:Y:S01]  /*3dd0*/  FMUL.FTZ R147, R83.reuse, R80 ;  /* 0x0000005053937220 */ /* 0x041fe20000410000 */
[----:B------:R-:W-:Y:S01]  /*3de0*/  FMUL.FTZ R146, R83, R146 ;  /* 0x0000009253927220 */ /* 0x000fe20000410000 */
[C---:B------:R-:W-:Y:S01]  /*3df0*/  FMUL.FTZ R83, R120.reuse, R82 ;  /* 0x0000005278537220 */ /* 0x040fe20000410000 */
[-C--:B------:R-:W-:Y:S01]  /*3e00*/  FMUL.FTZ R86, R120, R84.reuse ;  /* 0x0000005478567220 */ /* 0x080fe20000410000 */
[----:B------:R-:W2:Y:S03]  /*3e10*/  LDG.E.64 R114, desc[UR24][R114.64] ;  /* 0x0000001872727981 */ /* 0x000ea6000c1e1b00 */
[----:B------:R-:W1:Y:S01]  /*3e20*/  MUFU.EX2 R81, R81 ;  /* 0x0000005100517308 */ /* 0x000e620000000800 */
[----:B------:R-:W-:-:S03]  /*3e30*/  FFMA.FTZ R83, R119, R84, R83 ;  /* 0x0000005477537223 */ /* 0x000fc60000010053 */
[----:B------:R-:W-:Y:S01]  /*3e40*/  MUFU.SIN R136, R90 ;  /* 0x0000005a00887308 */ /* 0x000fe20000000400 */
[----:B------:R-:W-:-:S07]  /*3e50*/  FADD.FTZ R83, RZ, R83 ;  /* 0x00000053ff537221 */ /* 0x000fce0000010000 */
[----:B------:R-:W0:Y:S01]  /*3e60*/  MUFU.COS R80, R90 ;  /* 0x0000005a00507308 */ /* 0x000e220000000000 */
[C---:B-1----:R-:W-:Y:S01]  /*3e70*/  FMUL.FTZ R145, R81.reuse, R78 ;  /* 0x0000004e51917220 */ /* 0x042fe20000410000 */
[----:B------:R-:W-:Y:S01]  /*3e80*/  FMUL.FTZ R144, R81, R144 ;  /* 0x0000009051907220 */ /* 0x000fe20000410000 */
[----:B------:R-:W-:Y:S01]  /*3e90*/  FFMA.FTZ R81, R119, R82, -R86 ;  /* 0x0000005277517223 */ /* 0x000fe20000010856 */
[----:B------:R-:W-:-:S04]  /*3ea0*/  FMUL.FTZ R78, R122, R83 ;  /* 0x000000537a4e7220 */ /* 0x000fc80000410000 */
[----:B------:R1:W0:Y:S01]  /*3eb0*/  MUFU.EX2 R77, R76 ;  /* 0x0000004c004d7308 */ /* 0x0002220000000800 */
[----:B------:R-:W-:-:S03]  /*3ec0*/  FADD.FTZ R81, R92, R81 ;  /* 0x000000515c517221 */ /* 0x000fc60000010000 */
[----:B------:R-:W4:Y:S01]  /*3ed0*/  MUFU.EX2 R79, R79 ;  /* 0x0000004f004f7308 */ /* 0x000f220000000800 */
[-C--:B------:R-:W-:Y:S01]  /*3ee0*/  FMUL.FTZ R82, R122, R81.reuse ;  /* 0x000000517a527220 */ /* 0x080fe20000410000 */
[C---:B------:R-:W-:Y:S02]  /*3ef0*/  FFMA.FTZ R78, R121.reuse, R81, -R78 ;  /* 0x00000051794e7223 */ /* 0x040fe4000001084e */
[----:B------:R-:W5:Y:S01]  /*3f00*/  MUFU.COS R139, R88 ;  /* 0x00000058008b7308 */ /* 0x000f620000000000 */
[----:B------:R-:W-:Y:S01]  /*3f10*/  FFMA.FTZ R82, R121, R83, R82 ;  /* 0x0000005379527223 */ /* 0x000fe20000010052 */
[----:B-1----:R-:W-:-:S03]  /*3f20*/  FMUL.FTZ R76, R133, R132 ;  /* 0x00000084854c7220 */ /* 0x002fc60000410000 */
[----:B------:R-:W-:Y:S01]  /*3f30*/  FADD.FTZ R82, RZ, R82 ;  /* 0x00000052ff527221 */ /* 0x000fe20000010000 */
[C---:B0-----:R-:W-:Y:S01]  /*3f40*/  FMUL.FTZ R137, R77.reuse, R80 ;  /* 0x000000504d897220 */ /* 0x041fe20000410000 */
[----:B------:R-:W-:Y:S01]  /*3f50*/  FMUL.FTZ R136, R77, R136 ;  /* 0x000000884d887220 */ /* 0x000fe20000410000 */
[----:B------:R-:W-:Y:S01]  /*3f60*/  FADD.FTZ R77, R93, R78 ;  /* 0x0000004e5d4d7221 */ /* 0x000fe20000010000 */
[----:B------:R-:W-:Y:S01]  /*3f70*/  FMUL.FTZ R78, R135, R132 ;  /* 0x00000084874e7220 */ /* 0x000fe20000410000 */
[C---:B------:R-:W-:Y:S01]  /*3f80*/  FMUL.FTZ R80, R124.reuse, R82 ;  /* 0x000000527c507220 */ /* 0x040fe20000410000 */
[C---:B----4-:R-:W-:Y:S01]  /*3f90*/  FMUL.FTZ R141, R79.reuse, R141 ;  /* 0x0000008d4f8d7220 */ /* 0x050fe20000410000 */
[-C--:B------:R-:W-:Y:S01]  /*3fa0*/  FMUL.FTZ R81, R124, R77.reuse ;  /* 0x0000004d7c517220 */ /* 0x080fe20000410000 */
[----:B------:R-:W-:Y:S01]  /*3fb0*/  FMUL.FTZ R140, R79, R140 ;  /* 0x0000008c4f8c7220 */ /* 0x000fe20000410000 */
[-C--:B------:R-:W-:Y:S01]  /*3fc0*/  FFMA.FTZ R76, R135, R134.reuse, -R76 ;  /* 0x00000086874c7223 */ /* 0x080fe2000001084c */
[----:B------:R-:W-:Y:S01]  /*3fd0*/  FFMA.FTZ R78, R133, R134, R78 ;  /* 0x00000086854e7223 */ /* 0x000fe2000001004e */
[C---:B------:R-:W-:Y:S01]  /*3fe0*/  FFMA.FTZ R81, R123.reuse, R82, R81 ;  /* 0x000000527b517223 */ /* 0x040fe20000010051 */
[----:B------:R-:W-:Y:S01]  /*3ff0*/  FFMA.FTZ R79, R123, R77, -R80 ;  /* 0x0000004d7b4f7223 */ /* 0x000fe20000010850 */
[C---:B------:R-:W-:Y:S01]  /*4000*/  FMUL.FTZ R80, R130.reuse, R76 ;  /* 0x0000004c82507220 */ /* 0x040fe20000410000 */
[-C--:B------:R-:W-:Y:S01]  /*4010*/  FMUL.FTZ R77, R130, R78.reuse ;  /* 0x0000004e824d7220 */ /* 0x080fe20000410000 */
[----:B------:R-:W-:Y:S01]  /*4020*/  FADD.FTZ R81, RZ, R81 ;  /* 0x00000051ff517221 */ /* 0x000fe20000010000 */
[----:B------:R-:W-:Y:S01]  /*4030*/  FADD.FTZ R82, R94, R79 ;  /* 0x0000004f5e527221 */ /* 0x000fe20000010000 */
[C---:B------:R-:W-:Y:S01]  /*4040*/  FFMA.FTZ R80, R131.reuse, R78, R80 ;  /* 0x0000004e83507223 */ /* 0x040fe20000010050 */
[----:B------:R-:W-:Y:S01]  /*4050*/  FFMA.FTZ R77, R131, R76, -R77 ;  /* 0x0000004c834d7223 */ /* 0x000fe2000001084d */
        /* <DEDUP_REMOVED lines=8> */
[----:B------:R-:W-:Y:S01]  /*40e0*/  FADD.FTZ R82, R99, R82 ;  /* 0x0000005263527221 */ /* 0x000fe20000010000 */
[----:B------:R-:W-:Y:S01]  /*40f0*/  FADD.FTZ R80, RZ, R78 ;  /* 0x0000004eff507221 */ /* 0x000fe20000010000 */
[C---:B------:R-:W-:Y:S01]  /*4100*/  FMUL.FTZ R78, R118.reuse, R76 ;  /* 0x0000004c764e7220 */ /* 0x040fe20000410000 */
[-C--:B------:R-:W-:Y:S01]  /*4110*/  FMUL.FTZ R77, R118, R79.reuse ;  /* 0x0000004f764d7220 */ /* 0x080fe20000410000 */
[C---:B------:R-:W-:Y:S01]  /*4120*/  FMUL.FTZ R81, R148.reuse, R82 ;  /* 0x0000005294517220 */ /* 0x040fe20000410000 */
[----:B------:R-:W-:Y:S01]  /*4130*/  FMUL.FTZ R84, R148, R80 ;  /* 0x0000005094547220 */ /* 0x000fe20000410000 */
[C---:B------:R-:W-:Y:S01]  /*4140*/  FFMA.FTZ R78, R127.reuse, R79, R78 ;  /* 0x0000004f7f4e7223 */ /* 0x040fe2000001004e */
[----:B------:R-:W-:Y:S01]  /*4150*/  FFMA.FTZ R77, R127, R76, -R77 ;  /* 0x0000004c7f4d7223 */ /* 0x000fe2000001084d */
[C---:B------:R-:W-:Y:S01]  /*4160*/  FFMA.FTZ R81, R149.reuse, R80, R81 ;  /* 0x0000005095517223 */ /* 0x040fe20000010051 */
[----:B------:R-:W-:Y:S01]  /*4170*/  FFMA.FTZ R79, R149, R82, -R84 ;  /* 0x00000052954f7223 */ /* 0x000fe20000010854 */
[CC--:B------:R-:W-:Y:S01]  /*4180*/  FMUL.FTZ R76, R120.reuse, R78.reuse ;  /* 0x0000004e784c7220 */ /* 0x0c0fe20000410000 */
[-C--:B------:R-:W-:Y:S01]  /*4190*/  FMUL.FTZ R80, R120, R77.reuse ;  /* 0x0000004d78507220 */ /* 0x080fe20000410000 */
[----:B------:R-:W-:Y:S01]  /*41a0*/  FADD.FTZ R81, RZ, R81 ;  /* 0x00000051ff517221 */ /* 0x000fe20000010000 */
[----:B------:R-:W-:Y:S01]  /*41b0*/  FADD.FTZ R79, R100, R79 ;  /* 0x0000004f644f7221 */ /* 0x000fe20000010000 */
[C---:B------:R-:W-:Y:S01]  /*41c0*/  FFMA.FTZ R76, R119.reuse, R77, -R76 ;  /* 0x0000004d774c7223 */ /* 0x040fe2000001084c */
[----:B------:R-:W-:Y:S01]  /*41d0*/  FFMA.FTZ R80, R119, R78, R80 ;  /* 0x0000004e77507223 */ /* 0x000fe20000010050 */
[C---:B------:R-:W-:Y:S01]  /*41e0*/  FMUL.FTZ R82, R146.reuse, R81 ;  /* 0x0000005192527220 */ /* 0x040fe20000410000 */
[-C--:B------:R-:W-:Y:S01]  /*41f0*/  FMUL.FTZ R84, R146, R79.reuse ;  /* 0x0000004f92547220 */ /* 0x080fe20000410000 */
[C---:B------:R-:W-:Y:S01]  /*4200*/  FMUL.FTZ R45, R122.reuse, R76 ;  /* 0x0000004c7a2d7220 */ /* 0x040fe20000410000 */
[----:B------:R-:W-:Y:S01]  /*4210*/  FMUL.FTZ R44, R122, R80 ;  /* 0x000000507a2c7220 */ /* 0x000fe20000410000 */
[C---:B------:R-:W-:Y:S01]  /*4220*/  FFMA.FTZ R79, R147.reuse, R79, -R82 ;  /* 0x0000004f934f7223 */ /* 0x040fe20000010852 */
[----:B------:R-:W-:Y:S01]  /*4230*/  FFMA.FTZ R84, R147, R81, R84 ;  /* 0x0000005193547223 */ /* 0x000fe20000010054 */
[----:B------:R-:W0:Y:S02]  /*4240*/  MUFU.SIN R89, R88 ;  /* 0x0000005800597308 */ /* 0x000e240000000400 */
[----:B------:R-:W-:Y:S01]  /*4250*/  FADD.FTZ R79, R102, R79 ;  /* 0x0000004f664f7221 */ /* 0x000fe20000010000 */
[----:B------:R-:W-:-:S03]  /*4260*/  FADD.FTZ R84, RZ, R84 ;  /* 0x00000054ff547221 */ /* 0x000fc60000010000 */
[CC--:B------:R-:W-:Y:S01]  /*4270*/  FMUL.FTZ R46, R144.reuse, R79.reuse ;  /* 0x0000004f902e7220 */ /* 0x0c0fe20000410000 */
[----:B------:R-:W-:Y:S01]  /*4280*/  FFMA.FTZ R44, R121, R76, -R44 ;  /* 0x0000004c792c7223 */ /* 0x000fe2000001082c */
[----:B------:R-:W5:Y:S02]  /*4290*/  MUFU.EX2 R138, R138 ;  /* 0x0000008a008a7308 */ /* 0x000f640000000800 */
[-C--:B------:R-:W-:Y:S01]  /*42a0*/  FFMA.FTZ R46, R145, R84.reuse, R46 ;  /* 0x00000054912e7223 */ /* 0x080fe2000001002e */
[----:B------:R-:W-:Y:S01]  /*42b0*/  FMUL.FTZ R84, R144, R84 ;  /* 0x0000005490547220 */ /* 0x000fe20000410000 */
[----:B------:R-:W-:Y:S02]  /*42c0*/  FFMA.FTZ R45, R121, R80, R45 ;  /* 0x00000050792d7223 */ /* 0x000fe4000001002d */
[----:B---3--:R-:W-:Y:S01]  /*42d0*/  FADD.FTZ R48, RZ, R46 ;  /* 0x0000002eff307221 */ /* 0x008fe20000010000 */
[----:B------:R-:W-:Y:S01]  /*42e0*/  FFMA.FTZ R84, R145, R79, -R84 ;  /* 0x0000004f91547223 */ /* 0x000fe20000010854 */
[C---:B------:R-:W-:Y:S01]  /*42f0*/  FMUL.FTZ R46, R124.reuse, R44 ;  /* 0x0000002c7c2e7220 */ /* 0x040fe20000410000 */
[-C--:B------:R-:W-:Y:S01]  /*4300*/  FMUL.FTZ R47, R124, R45.reuse ;  /* 0x0000002d7c2f7220 */ /* 0x080fe20000410000 */
[----:B------:R-:W-:Y:S01]  /*4310*/  FMUL.FTZ R50, R142, R48 ;  /* 0x000000308e327220 */ /* 0x000fe20000410000 */
[----:B------:R-:W-:Y:S01]  /*4320*/  FADD.FTZ R84, R101, R84 ;  /* 0x0000005465547221 */ /* 0x000fe20000010000 */
[C---:B------:R-:W-:Y:S01]  /*4330*/  FFMA.FTZ R46, R123.reuse, R45, R46 ;  /* 0x0000002d7b2e7223 */ /* 0x040fe2000001002e */
[----:B------:R-:W-:Y:S01]  /*4340*/  FFMA.FTZ R47, R123, R44, -R47 ;  /* 0x0000002c7b2f7223 */ /* 0x000fe2000001082f */
[----:B-----5:R-:W-:Y:S01]  /*4350*/  FMUL.FTZ R139, R138, R139 ;  /* 0x0000008b8a8b7220 */ /* 0x020fe20000410000 */
[-C--:B------:R-:W-:Y:S01]  /*4360*/  FMUL.FTZ R49, R142, R84.reuse ;  /* 0x000000548e317220 */ /* 0x080fe20000410000 */
[C---:B------:R-:W-:Y:S01]  /*4370*/  FFMA.FTZ R50, R143.reuse, R84, -R50 ;  /* 0x000000548f327223 */ /* 0x040fe20000010832 */
[C---:B------:R-:W-:Y:S01]  /*4380*/  FMUL.FTZ R44, R126.reuse, R46 ;  /* 0x0000002e7e2c7220 */ /* 0x040fe20000410000 */
[-C--:B------:R-:W-:Y:S01]  /*4390*/  FMUL.FTZ R45, R126, R47.reuse ;  /* 0x0000002f7e2d7220 */ /* 0x080fe20000410000 */
[----:B------:R-:W-:Y:S01]  /*43a0*/  FFMA.FTZ R49, R143, R48, R49 ;  /* 0x000000308f317223 */ /* 0x000fe20000010031 */
[----:B------:R-:W-:Y:S01]  /*43b0*/  FADD.FTZ R50, R103, R50 ;  /* 0x0000003267327221 */ /* 0x000fe20000010000 */
[C---:B------:R-:W-:Y:S01]  /*43c0*/  FFMA.FTZ R44, R125.reuse, R47, -R44 ;  /* 0x0000002f7d2c7223 */ /* 0x040fe2000001082c */
[----:B------:R-:W-:Y:S01]  /*43d0*/  FFMA.FTZ R45, R125, R46, R45 ;  /* 0x0000002e7d2d7223 */ /* 0x000fe2000001002d */
[----:B------:R-:W-:Y:S01]  /*43e0*/  FADD.FTZ R49, RZ, R49 ;  /* 0x00000031ff317221 */ /* 0x000fe20000010000 */
[----:B------:R-:W-:Y:S01]  /*43f0*/  FMUL.FTZ R48, R140, R50 ;  /* 0x000000328c307220 */ /* 0x000fe20000410000 */
[CC--:B------:R-:W-:Y:S01]  /*4400*/  FMUL.FTZ R46, R148.reuse, R44.reuse ;  /* 0x0000002c942e7220 */ /* 0x0c0fe20000410000 */
[----:B------:R-:W-:Y:S01]  /*4410*/  FMUL.FTZ R47, R148, R45 ;  /* 0x0000002d942f7220 */ /* 0x000fe20000410000 */
[-C--:B------:R-:W-:Y:S01]  /*4420*/  FMUL.FTZ R51, R140, R49.reuse ;  /* 0x000000318c337220 */ /* 0x080fe20000410000 */
[----:B------:R-:W-:Y:S01]  /*4430*/  FFMA.FTZ R48, R141, R49, R48 ;  /* 0x000000318d307223 */ /* 0x000fe20000010030 */
[C---:B------:R-:W-:Y:S01]  /*4440*/  FFMA.FTZ R46, R149.reuse, R45, R46 ;  /* 0x0000002d952e7223 */ /* 0x040fe2000001002e */
[----:B0-----:R-:W-:Y:S01]  /*4450*/  FMUL.FTZ R138, R138, R89 ;  /* 0x000000598a8a7220 */ /* 0x001fe20000410000 */
[----:B------:R-:W-:Y:S01]  /*4460*/  FFMA.FTZ R47, R149, R44, -R47 ;  /* 0x0000002c952f7223 */ /* 0x000fe2000001082f */
[----:B------:R-:W-:Y:S01]  /*4470*/  FFMA.FTZ R51, R141, R50, -R51 ;  /* 0x000000328d337223 */ /* 0x000fe20000010833 */
[----:B------:R-:W-:Y:S01]  /*4480*/  FADD.FTZ R48, RZ, R48 ;  /* 0x00000030ff307221 */ /* 0x000fe20000010000 */
[C---:B------:R-:W-:Y:S01]  /*4490*/  FMUL.FTZ R44, R146.reuse, R46 ;  /* 0x0000002e922c7220 */ /* 0x040fe20000410000 */
[-C--:B------:R-:W-:Y:S01]  /*44a0*/  FMUL.FTZ R45, R146, R47.reuse ;  /* 0x0000002f922d7220 */ /* 0x080fe20000410000 */
[----:B------:R-:W-:Y:S01]  /*44b0*/  FADD.FTZ R51, R104, R51 ;  /* 0x0000003368337221 */ /* 0x000fe20000010000 */
[C---:B------:R-:W-:Y:S01]  /*44c0*/  FMUL.FTZ R50, R138.reuse, R48 ;  /* 0x000000308a327220 */ /* 0x040fe20000410000 */
[C---:B------:R-:W-:Y:S01]  /*44d0*/  FFMA.FTZ R44, R147.reuse, R47, -R44 ;  /* 0x0000002f932c7223 */ /* 0x040fe2000001082c */
[----:B------:R-:W-:Y:S01]  /*44e0*/  FFMA.FTZ R45, R147, R46, R45 ;  /* 0x0000002e932d7223 */ /* 0x000fe2000001002d */
[-C--:B------:R-:W-:Y:S01]  /*44f0*/  FMUL.FTZ R49, R138, R51.reuse ;  /* 0x000000338a317220 */ /* 0x080fe20000410000 */
[C---:B------:R-:W-:Y:S01]  /*4500*/  FFMA.FTZ R50, R139.reuse, R51, -R50 ;  /* 0x000000338b327223 */ /* 0x040fe20000010832 */
[C---:B------:R-:W-:Y:S01]  /*4510*/  FMUL.FTZ R46, R144.reuse, R44 ;  /* 0x0000002c902e7220 */ /* 0x040fe20000410000 */
[-C--:B------:R-:W-:Y:S01]  /*4520*/  FMUL.FTZ R47, R144, R45.reuse ;  /* 0x0000002d902f7220 */ /* 0x080fe20000410000 */
[----:B------:R-:W-:Y:S01]  /*4530*/  FFMA.FTZ R49, R139, R48, R49 ;  /* 0x000000308b317223 */ /* 0x000fe20000010031 */
[----:B------:R-:W-:Y:S01]  /*4540*/  FADD.FTZ R50, R105, R50 ;  /* 0x0000003269327221 */ /* 0x000fe20000010000 */
[C---:B------:R-:W-:Y:S01]  /*4550*/  FFMA.FTZ R46, R145.reuse, R45, R46 ;  /* 0x0000002d912e7223 */ /* 0x040fe2000001002e */
[----:B------:R-:W-:Y:S01]  /*4560*/  FFMA.FTZ R47, R145, R44, -R47 ;  /* 0x0000002c912f7223 */ /* 0x000fe2000001082f */
[----:B------:R-:W-:Y:S01]  /*4570*/  FADD.FTZ R49, RZ, R49 ;  /* 0x00000031ff317221 */ /* 0x000fe20000010000 */
        /* <DEDUP_REMOVED lines=8> */
[----:B------:R-:W-:Y:S01]  /*4600*/  FADD.FTZ R150, RZ, R48 ;  /* 0x00000030ff967221 */ /* 0x000fe20000010000 */
[CC--:B------:R-:W-:Y:S01]  /*4610*/  FMUL.FTZ R46, R140.reuse, R44.reuse ;  /* 0x0000002c8c2e7220 */ /* 0x0c0fe20000410000 */
[-C--:B------:R-:W-:Y:S01]  /*4620*/  FMUL.FTZ R47, R140, R45.reuse ;  /* 0x0000002d8c2f7220 */ /* 0x080fe20000410000 */
[----:B------:R-:W-:Y:S01]  /*4630*/  FADD.FTZ R151, R117, R50 ;  /* 0x0000003275977221 */ /* 0x000fe20000010000 */
[----:B------:R-:W-:Y:S01]  /*4640*/  ULEA UR40, UR7, UR17, 0x4 ;  /* 0x0000001107287291 */ /* 0x000fe2000f8e20ff */
[----:B------:R-:W0:Y:S01]  /*4650*/  SHFL.UP PT, R49, R150, 0x1, RZ ;  /* 0x0420000096317989 */ /* 0x000e2200000e00ff */
[C---:B------:R-:W-:Y:S01]  /*4660*/  FFMA.FTZ R46, R141.reuse, R45, R46 ;  /* 0x0000002d8d2e7223 */ /* 0x040fe2000001002e */
[----:B------:R-:W-:-:S02]  /*4670*/  FFMA.FTZ R47, R141, R44, -R47 ;  /* 0x0000002c8d2f7223 */ /* 0x000fc4000001082f */
[----:B------:R-:W1:Y:S01]  /*4680*/  SHFL.UP PT, R48, R151, 0x1, RZ ;  /* 0x0420000097307989 */ /* 0x000e6200000e00ff */
[CC--:B------:R-:W-:Y:S01]  /*4690*/  FMUL.FTZ R44, R138.reuse, R46.reuse ;  /* 0x0000002e8a2c7220 */ /* 0x0c0fe20000410000 */
[-C--:B------:R-:W-:Y:S01]  /*46a0*/  FMUL.FTZ R45, R138, R47.reuse ;  /* 0x0000002f8a2d7220 */ /* 0x080fe20000410000 */
[----:B------:R-:W3:Y:S01]  /*46b0*/  S2UR UR18, SR_CgaCtaId ;  /* 0x00000000001279c3 */ /* 0x000ee20000008800 */
[----:B------:R-:W-:Y:S01]  /*46c0*/  LDS.128 R76, [R116+0x70] ;  /* 0x00007000744c7984 */ /* 0x000fe20000000c00 */
[C---:B------:R-:W-:Y:S01]  /*46d0*/  FFMA.FTZ R44, R139.reuse, R47, -R44 ;  /* 0x0000002f8b2c7223 */ /* 0x040fe2000001082c */
[----:B------:R-:W-:-:S03]  /*46e0*/  FFMA.FTZ R45, R139, R46, R45 ;  /* 0x0000002e8b2d7223 */ /* 0x000fc6000001002d */
[C---:B------:R-:W-:Y:S01]  /*46f0*/  FMUL.FTZ R152, R136.reuse, R44 ;  /* 0x0000002c88987220 */ /* 0x040fe20000410000 */
[----:B------:R-:W-:-:S03]  /*4700*/  FMUL.FTZ R153, R136, R45 ;  /* 0x0000002d88997220 */ /* 0x000fc60000410000 */
[C---:B------:R-:W-:Y:S01]  /*4710*/  FFMA.FTZ R152, R137.reuse, R45, R152 ;  /* 0x0000002d89987223 */ /* 0x040fe20000010098 */
[----:B------:R-:W-:-:S04]  /*4720*/  FFMA.FTZ R153, R137, R44, -R153 ;  /* 0x0000002c89997223 */ /* 0x000fc80000010899 */
[----:B------:R-:W4:Y:S01]  /*4730*/  SHFL.UP PT, R45, R152, 0x1, RZ ;  /* 0x04200000982d7989 */ /* 0x000f2200000e00ff */
[----:B0-----:R-:W-:-:S03]  /*4740*/  FMUL.FTZ R47, R153, R49 ;  /* 0x00000031992f7220 */ /* 0x001fc60000410000 */
[----:B------:R-:W0:Y:S01]  /*4750*/  SHFL.UP PT, R44, R153, 0x1, RZ ;  /* 0x04200000992c7989 */ /* 0x000e2200000e00ff */
[C---:B------:R-:W-:Y:S01]  /*4760*/  FMUL.FTZ R46, R152.reuse, R49 ;  /* 0x00000031982e7220 */ /* 0x040fe20000410000 */
[----:B-1----:R-:W-:-:S03]  /*4770*/  FFMA.FTZ R47, R152, R48, R47 ;  /* 0x00000030982f7223 */ /* 0x002fc6000001002f */
[----:B------:R-:W-:Y:S01]  /*4780*/  FFMA.FTZ R46, R153, R48, -R46 ;  /* 0x00000030992e7223 */ /* 0x000fe2000001082e */
[----:B------:R-:W-:-:S03]  /*4790*/  @P1 FADD.FTZ R150, R150, R47 ;  /* 0x0000002f96961221 */ /* 0x000fc60000010000 */
[----:B------:R-:W-:Y:S02]  /*47a0*/  @P1 FADD.FTZ R151, R151, R46 ;  /* 0x0000002e97971221 */ /* 0x000fe40000010000 */
[----:B------:R-:W1:Y:S04]  /*47b0*/  SHFL.UP PT, R49, R150, 0x2, RZ ;  /* 0x0440000096317989 */ /* 0x000e6800000e00ff */
[----:B------:R-:W5:Y:S01]  /*47c0*/  SHFL.UP PT, R48, R151, 0x2, RZ ;  /* 0x0440000097307989 */ /* 0x000f6200000e00ff */
[-C--:B----4-:R-:W-:Y:S01]  /*47d0*/  FMUL.FTZ R47, R153, R45.reuse ;  /* 0x0000002d992f7220 */ /* 0x090fe20000410000 */
[----:B------:R-:W-:-:S03]  /*47e0*/  FMUL.FTZ R46, R152, R45 ;  /* 0x0000002d982e7220 */ /* 0x000fc60000410000 */
[-C--:B0-----:R-:W-:Y:S01]  /*47f0*/  @P1 FFMA.FTZ R152, R152, R44.reuse, R47 ;  /* 0x0000002c98981223 */ /* 0x081fe2000001002f */
[----:B------:R-:W-:Y:S01]  /*4800*/  @P1 FFMA.FTZ R153, R153, R44, -R46 ;  /* 0x0000002c99991223 */ /* 0x000fe2000001082e */
[----:B------:R-:W-:-:S03]  /*4810*/  ISETP.GE.AND P1, PT, R4, 0x2, PT ;  /* 0x000000020400780c */ /* 0x000fc60003f26270 */
[----:B------:R-:W0:Y:S04]  /*4820*/  SHFL.UP PT, R45, R152, 0x2, RZ ;  /* 0x04400000982d7989 */ /* 0x000e2800000e00ff */
[----:B------:R-:W4:Y:S01]  /*4830*/  SHFL.UP PT, R44, R153, 0x2, RZ ;  /* 0x04400000992c7989 */ /* 0x000f2200000e00ff */
[-C--:B-1----:R-:W-:Y:S01]  /*4840*/  FMUL.FTZ R47, R153, R49.reuse ;  /* 0x00000031992f7220 */ /* 0x082fe20000410000 */
[----:B------:R-:W-:-:S03]  /*4850*/  FMUL.FTZ R46, R152, R49 ;  /* 0x00000031982e7220 */ /* 0x000fc60000410000 */
[-C--:B-----5:R-:W-:Y:S01]  /*4860*/  FFMA.FTZ R47, R152, R48.reuse, R47 ;  /* 0x00000030982f7223 */ /* 0x0a0fe2000001002f */
[----:B------:R-:W-:-:S03]  /*4870*/  FFMA.FTZ R46, R153, R48, -R46 ;  /* 0x00000030992e7223 */ /* 0x000fc6000001082e */
[----:B------:R-:W-:Y:S01]  /*4880*/  @P1 FADD.FTZ R150, R150, R47 ;  /* 0x0000002f96961221 */ /* 0x000fe20000010000 */
[----:B------:R-:W-:-:S04]  /*4890*/  @P1 FADD.FTZ R151, R151, R46 ;  /* 0x0000002e97971221 */ /* 0x000fc80000010000 */
[----:B------:R-:W1:Y:S04]  /*48a0*/  SHFL.UP PT, R49, R150, 0x4, RZ ;  /* 0x0480000096317989 */ /* 0x000e6800000e00ff */
[----:B------:R-:W5:Y:S01]  /*48b0*/  SHFL.UP PT, R48, R151, 0x4, RZ ;  /* 0x0480000097307989 */ /* 0x000f6200000e00ff */
[-C--:B0-----:R-:W-:Y:S01]  /*48c0*/  FMUL.FTZ R47, R153, R45.reuse ;  /* 0x0000002d992f7220 */ /* 0x081fe20000410000 */
[----:B------:R-:W-:-:S03]  /*48d0*/  FMUL.FTZ R46, R152, R45 ;  /* 0x0000002d982e7220 */ /* 0x000fc60000410000 */
[-C--:B----4-:R-:W-:Y:S01]  /*48e0*/  @P1 FFMA.FTZ R152, R152, R44.reuse, R47 ;  /* 0x0000002c98981223 */ /* 0x090fe2000001002f */
[----:B------:R-:W-:-:S04]  /*48f0*/  @P1 FFMA.FTZ R153, R153, R44, -R46 ;  /* 0x0000002c99991223 */ /* 0x000fc8000001082e */
[----:B------:R-:W0:Y:S01]  /*4900*/  SHFL.UP PT, R45, R152, 0x4, RZ ;  /* 0x04800000982d7989 */ /* 0x000e2200000e00ff */
[----:B------:R-:W-:-:S03]  /*4910*/  ISETP.GE.AND P1, PT, R4, 0x4, PT ;  /* 0x000000040400780c */ /* 0x000fc60003f26270 */
[----:B------:R-:W4:Y:S01]  /*4920*/  SHFL.UP PT, R44, R153, 0x4, RZ ;  /* 0x04800000992c7989 */ /* 0x000f2200000e00ff */
[-C--:B-1----:R-:W-:Y:S01]  /*4930*/  FMUL.FTZ R47, R153, R49.reuse ;  /* 0x00000031992f7220 */ /* 0x082fe20000410000 */
[----:B------:R-:W-:-:S03]  /*4940*/  FMUL.FTZ R46, R152, R49 ;  /* 0x00000031982e7220 */ /* 0x000fc60000410000 */
[-C--:B-----5:R-:W-:Y:S01]  /*4950*/  FFMA.FTZ R47, R152, R48.reuse, R47 ;  /* 0x00000030982f7223 */ /* 0x0a0fe2000001002f */
[----:B------:R-:W-:-:S04]  /*4960*/  FFMA.FTZ R46, R153, R48, -R46 ;  /* 0x00000030992e7223 */ /* 0x000fc8000001082e */
[----:B------:R-:W-:Y:S01]  /*4970*/  @P1 FADD.FTZ R150, R150, R47 ;  /* 0x0000002f96961221 */ /* 0x000fe20000010000 */
[----:B------:R-:W-:-:S04]  /*4980*/  @P1 FADD.FTZ R151, R151, R46 ;  /* 0x0000002e97971221 */ /* 0x000fc80000010000 */
[----:B------:R-:W1:Y:S01]  /*4990*/  SHFL.UP PT, R49, R150, 0x8, RZ ;  /* 0x0500000096317989 */ /* 0x000e6200000e00ff */
[CC--:B0-----:R-:W-:Y:S01]  /*49a0*/  FMUL.FTZ R47, R153.reuse, R45.reuse ;  /* 0x0000002d992f7220 */ /* 0x0c1fe20000410000 */
[C---:B------:R-:W-:Y:S02]  /*49b0*/  FMUL.FTZ R46, R152.reuse, R45 ;  /* 0x0000002d982e7220 */ /* 0x040fe40000410000 */
[----:B------:R-:W0:Y:S01]  /*49c0*/  SHFL.UP PT, R48, R151, 0x8, RZ ;  /* 0x0500000097307989 */ /* 0x000e2200000e00ff */
[-C--:B----4-:R-:W-:Y:S01]  /*49d0*/  @P1 FFMA.FTZ R152, R152, R44.reuse, R47 ;  /* 0x0000002c98981223 */ /* 0x090fe2000001002f */
[----:B------:R-:W-:-:S04]  /*49e0*/  @P1 FFMA.FTZ R153, R153, R44, -R46 ;  /* 0x0000002c99991223 */ /* 0x000fc8000001082e */
[----:B------:R-:W4:Y:S04]  /*49f0*/  SHFL.UP PT, R45, R152, 0x8, RZ ;  /* 0x05000000982d7989 */ /* 0x000f2800000e00ff */
[----:B------:R-:W5:Y:S01]  /*4a00*/  SHFL.UP PT, R44, R153, 0x8, RZ ;  /* 0x05000000992c7989 */ /* 0x000f6200000e00ff */
[----:B------:R-:W-:Y:S01]  /*4a10*/  ISETP.GE.AND P1, PT, R4, 0x8, PT ;  /* 0x000000080400780c */ /* 0x000fe20003f26270 */
[-C--:B-1----:R-:W-:Y:S01]  /*4a20*/  FMUL.FTZ R47, R153, R49.reuse ;  /* 0x00000031992f7220 */ /* 0x082fe20000410000 */
[----:B------:R-:W-:-:S03]  /*4a30*/  FMUL.FTZ R46, R152, R49 ;  /* 0x00000031982e7220 */ /* 0x000fc60000410000 */
[-C--:B0-----:R-:W-:Y:S01]  /*4a40*/  FFMA.FTZ R47, R152, R48.reuse, R47 ;  /* 0x00000030982f7223 */ /* 0x081fe2000001002f */
[----:B------:R-:W-:-:S07]  /*4a50*/  FFMA.FTZ R46, R153, R48, -R46 ;  /* 0x00000030992e7223 */ /* 0x000fce000001082e */
[----:B------:R-:W-:Y:S01]  /*4a60*/  @P1 FADD.FTZ R150, R150, R47 ;  /* 0x0000002f96961221 */ /* 0x000fe20000010000 */
[-C--:B----4-:R-:W-:Y:S01]  /*4a70*/  FMUL.FTZ R47, R153, R45.reuse ;  /* 0x0000002d992f7220 */ /* 0x090fe20000410000 */
[----:B------:R-:W-:Y:S01]  /*4a80*/  @P1 FADD.FTZ R151, R151, R46 ;  /* 0x0000002e97971221 */ /* 0x000fe20000010000 */
[C---:B------:R-:W-:Y:S02]  /*4a90*/  FMUL.FTZ R46, R152.reuse, R45 ;  /* 0x0000002d982e7220 */ /* 0x040fe40000410000 */
[----:B------:R-:W0:Y:S01]  /*4aa0*/  SHFL.UP PT, R48, R150, 0x10, RZ ;  /* 0x0600000096307989 */ /* 0x000e2200000e00ff */
[-C--:B-----5:R-:W-:Y:S01]  /*4ab0*/  @P1 FFMA.FTZ R152, R152, R44.reuse, R47 ;  /* 0x0000002c98981223 */ /* 0x0a0fe2000001002f */
[----:B------:R-:W-:Y:S02]  /*4ac0*/  @P1 FFMA.FTZ R153, R153, R44, -R46 ;  /* 0x0000002c99991223 */ /* 0x000fe4000001082e */
[----:B------:R-:W1:Y:S04]  /*4ad0*/  SHFL.UP PT, R47, R151, 0x10, RZ ;  /* 0x06000000972f7989 */ /* 0x000e6800000e00ff */
[----:B------:R-:W4:Y:S04]  /*4ae0*/  SHFL.UP PT, R45, R152, 0x10, RZ ;  /* 0x06000000982d7989 */ /* 0x000f2800000e00ff */
[----:B------:R-:W5:Y:S01]  /*4af0*/  SHFL.UP PT, R81, R153, 0x10, RZ ;  /* 0x0600000099517989 */ /* 0x000f6200000e00ff */
[----:B------:R-:W-:Y:S01]  /*4b00*/  ISETP.NE.AND P1, PT, R4, 0x1f, PT ;  /* 0x0000001f0400780c */ /* 0x000fe20003f25270 */
[-C--:B0-----:R-:W-:Y:S01]  /*4b10*/  FMUL.FTZ R49, R153, R48.reuse ;  /* 0x0000003099317220 */ /* 0x081fe20000410000 */
[----:B------:R-:W-:-:S03]  /*4b20*/  FMUL.FTZ R44, R152, R48 ;  /* 0x00000030982c7220 */ /* 0x000fc60000410000 */
[CC--:B-1----:R-:W-:Y:S01]  /*4b30*/  FFMA.FTZ R83, R152.reuse, R47.reuse, R49 ;  /* 0x0000002f98537223 */ /* 0x0c2fe20000010031 */
[C---:B------:R-:W-:Y:S01]  /*4b40*/  FFMA.FTZ R82, R153.reuse, R47, -R44 ;  /* 0x0000002f99527223 */ /* 0x040fe2000001082c */
[CC--:B----4-:R-:W-:Y:S01]  /*4b50*/  FMUL.FTZ R80, R152.reuse, R45.reuse ;  /* 0x0000002d98507220 */ /* 0x0d0fe20000410000 */
[C---:B------:R-:W-:Y:S01]  /*4b60*/  FMUL.FTZ R49, R153.reuse, R45 ;  /* 0x0000002d99317220 */ /* 0x040fe20000410000 */
[----:B------:R-:W-:Y:S01]  /*4b70*/  HFMA2 R44, -RZ, RZ, 1.875, 0 ;  /* 0x3f800000ff2c7431 */ /* 0x000fe200000001ff */
[----:B------:R-:W-:Y:S02]  /*4b80*/  CS2R R46, SRZ ;  /* 0x00000000002e7805 */ /* 0x000fe4000001ff00 */
[----:B------:R-:W-:Y:S01]  /*4b90*/  MOV R45, RZ ;  /* 0x000000ff002d7202 */ /* 0x000fe20000000f00 */
[-C--:B-----5:R-:W-:Y:S01]  /*4ba0*/  FFMA.FTZ R80, R153, R81.reuse, -R80 ;  /* 0x0000005199507223 */ /* 0x0a0fe20000010850 */
[----:B------:R-:W-:Y:S01]  /*4bb0*/  FFMA.FTZ R81, R152, R81, R49 ;  /* 0x0000005198517223 */ /* 0x000fe20000010031 */
[----:B------:R-:W-:Y:S01]  /*4bc0*/  FADD.FTZ R82, R151, R82 ;  /* 0x0000005297527221 */ /* 0x000fe20000010000 */
[----:B------:R-:W-:Y:S01]  /*4bd0*/  FADD.FTZ R83, R150, R83 ;  /* 0x0000005396537221 */ /* 0x000fe20000010000 */
[----:B------:R-:W-:Y:S04]  /*4be0*/  LDS.128 R48, [R116] ;  /* 0x0000000074307984 */ /* 0x000fe80000000c00 */
[----:B------:R-:W-:Y:S04]  /*4bf0*/  @P0 LDS.128 R44, [UR40+0x2140] ;  /* 0x00214028ff2c0984 */ /* 0x000fe80008000c00 */
[----:B------:R-:W-:Y:S01]  /*4c00*/  @!P1 STS.128 [R2+0x2100], R80 ;  /* 0x0021005002009388 */ /* 0x000fe20000000c00 */
[----:B------:R-:W-:-:S02]  /*4c10*/  UMOV UR17, 0x400 ;  /* 0x0000040000117882 */ /* 0x000fc40000000000 */
[----:B---3--:R-:W-:Y:S01]  /*4c20*/  ULEA UR17, UR18, UR17, 0x18 ;  /* 0x0000001112117291 */ /* 0x008fe2000f8ec0ff */
[----:B------:R-:W-:Y:S08]  /*4c30*/  BAR.SYNC.DEFER_BLOCKING 0x0 ;  /* 0x0000000000007b1d */ /* 0x000ff00000010000 */
[----:B------:R-:W0:Y:S04]  /*4c40*/  LDS.128 R84, [UR17+0x2100] ;  /* 0x00210011ff547984 */ /* 0x000e280008000c00 */
[----:B------:R-:W1:Y:S01]  /*4c50*/  LDS.128 R88, [UR17+0x2110] ;  /* 0x00211011ff587984 */ /* 0x000e620008000c00 */
[----:B------:R-:W-:-:S02]  /*4c60*/  ISETP.GE.AND P1, PT, R4, 0x10, PT ;  /* 0x000000100400780c */ /* 0x000fc40003f26270 */
[----:B------:R-:W-:Y:S02]  /*4c70*/  ISETP.GE.U32.AND P2, PT, R0, 0x20, PT ;  /* 0x000000200000780c */ /* 0x000fe40003f46070 */
[----:B------:R-:W-:Y:S02]  /*4c80*/  SHF.R.U32.HI R155, RZ, 0x5, R0 ;  /* 0x00000005ff9b7819 */ /* 0x000fe40000011600 */
[----:B------:R-:W-:Y:S02]  /*4c90*/  FSEL R154, R152, R81, !P1 ;  /* 0x00000051989a7208 */ /* 0x000fe40004800000 */
[----:B------:R-:W-:Y:S02]  /*4ca0*/  FSEL R153, R153, R80, !P1 ;  /* 0x0000005099997208 */ /* 0x000fe40004800000 */
[----:B------:R-:W-:Y:S02]  /*4cb0*/  FSEL R151, R151, R82, !P1 ;  /* 0x0000005297977208 */ /* 0x000fe40004800000 */
[----:B------:R-:W-:-:S02]  /*4cc0*/  FSEL R152, R150, R83, !P1 ;  /* 0x0000005396987208 */ /* 0x000fc40004800000 */
[----:B------:R-:W-:Y:S02]  /*4cd0*/  ISETP.NE.AND P1, PT, R155, 0x1, PT ;  /* 0x000000019b00780c */ /* 0x000fe40003f25270 */
[----:B--2---:R-:W-:Y:S01]  /*4ce0*/  R2UR UR44, R115 ;  /* 0x00000000732c72ca */ /* 0x004fe200000e0000 */
[----:B------:R2:W3:Y:S01]  /*4cf0*/  SHFL.UP PT, R82, R153, 0x1, RZ ;  /* 0x0420000099527989 */ /* 0x0004e200000e00ff */
[----:B------:R-:W-:Y:S01]  /*4d00*/  R2UR UR41, R114 ;  /* 0x00000000722972ca */ /* 0x000fe200000e0000 */
[----:B------:R-:W-:Y:S02]  /*4d10*/  BSSY.RECONVERGENT B0, `(.L_x_1099) ;  /* 0x0000033000007945 */ /* 0x000fe40003800200 */
        /* <DEDUP_REMOVED lines=17> */
[----:B--234-:R-:W-:Y:S06]  /*4e30*/  @!P2 BRA `(.L_x_1100) ;  /* 0x000000000040a947 */ /* 0x01cfec0003800000 */
        /* <DEDUP_REMOVED lines=16> */
.L_x_1100:
        /* <DEDUP_REMOVED lines=16> */
.L_x_1101:
[----:B------:R-:W-:Y:S05]  /*5040*/  BSYNC.RECONVERGENT B0 ;  /* 0x0000000000007941 */ /* 0x000fea0003800200 */
.L_x_1099:
        /* <DEDUP_REMOVED lines=107> */
[----:B------:R-:W-:Y:S01]  /*5700*/  UIMAD UR18, UR6, UR45, UR7 ;  /* 0x0000002d061272a4 */ /* 0x000fe2000f8e0207 */
[----:B------:R0:W-:Y:S03]  /*5710*/  STS.128 [UR40+0x2140], R44 ;  /* 0x0021402cff007988 */ /* 0x0001e60008000c28 */
[----:B------:R-:W-:Y:S02]  /*5720*/  USHF.R.S32.HI UR19, URZ, 0x1f, UR18 ;  /* 0x0000001fff137899 */ /* 0x000fe40008011412 */
[----:B------:R-:W-:-:S04]  /*5730*/  UIADD3 UR18, UP0, UPT, UR12, UR18, URZ ;  /* 0x000000120c127290 */ /* 0x000fc8000ff1e0ff */
[----:B------:R-:W-:Y:S02]  /*5740*/  ULEA.HI.X.SX32 UR19, UR12, UR19, 0x1, UP0 ;  /* 0x000000130c137291 */ /* 0x000fe400080f0eff */
[----:B------:R-:W-:-:S04]  /*5750*/  ULEA UR42, UP0, UR18, UR38, 0x4 ;  /* 0x00000026122a7291 */ /* 0x000fc8000f8020ff */
[----:B------:R-:W-:Y:S02]  /*5760*/  ULEA.HI.X UR43, UR18, UR39, UR19, 0x4, UP0 ;  /* 0x00000027122b7291 */ /* 0x000fe400080f2413 */
[----:B------:R-:W-:-:S04]  /*5770*/  MOV R80, UR42 ;  /* 0x0000002a00507c02 */ /* 0x000fc80008000f00 */
[----:B------:R-:W-:-:S05]  /*5780*/  MOV R81, UR43 ;  /* 0x0000002b00517c02 */ /* 0x000fca0008000f00 */
[----:B------:R0:W-:Y:S02]  /*5790*/  STG.E.128 desc[UR24][R80.64], R44 ;  /* 0x0000002c50007986 */ /* 0x0001e4000c101d18 */
.L_x_1103:
[----:B------:R-:W-:Y:S05]  /*57a0*/  BSYNC.RECONVERGENT B0 ;  /* 0x0000000000007941 */ /* 0x000fea0003800200 */
.L_x_1102:
[C---:B0-----:R-:W-:Y:S01]  /*57b0*/  FMUL.FTZ R45, R49.reuse, UR44 ;  /* 0x0000002c312d7c20 */ /* 0x041fe20008410000 */
[----:B------:R-:W-:Y:S01]  /*57c0*/  FMUL.FTZ R49, R49, UR41 ;  /* 0x0000002931317c20 */ /* 0x000fe20008410000 */
[C---:B------:R-:W-:Y:S01]  /*57d0*/  FMUL.FTZ R47, R51.reuse, UR44 ;  /* 0x0000002c332f7c20 */ /* 0x040fe20008410000 */
[----:B------:R-:W-:Y:S01]  /*57e0*/  FMUL.FTZ R51, R51, UR41 ;  /* 0x0000002933337c20 */ /* 0x000fe20008410000 */
[C---:B------:R-:W-:Y:S01]  /*57f0*/  FFMA.FTZ R44, R48.reuse, UR41, -R45 ;  /* 0x00000029302c7c23 */ /* 0x040fe2000801082d */
[----:B------:R-:W-:Y:S01]  /*5800*/  FFMA.FTZ R48, R48, UR44, R49 ;  /* 0x0000002c30307c23 */ /* 0x000fe20008010031 */
[----:B------:R-:W-:Y:S01]  /*5810*/  FFMA.FTZ R45, R50, UR41, -R47 ;  /* 0x00000029322d7c23 */ /* 0x000fe2000801082f */
[----:B------:R-:W-:Y:S01]  /*5820*/  FMUL.FTZ R47, R53, UR44 ;  /* 0x0000002c352f7c20 */ /* 0x000fe20008410000 */
[----:B------:R-:W-:Y:S01]  /*5830*/  FMUL.FTZ R49, R55, UR44 ;  /* 0x0000002c37317c20 */ /* 0x000fe20008410000 */
[----:B------:R-:W-:Y:S01]  /*5840*/  FMUL.FTZ R53, R53, UR41 ;  /* 0x0000002935357c20 */ /* 0x000fe20008410000 */
[----:B------:R-:W-:Y:S01]  /*5850*/  FMUL.FTZ R55, R55, UR41 ;  /* 0x0000002937377c20 */ /* 0x000fe20008410000 */
[----:B------:R-:W-:Y:S01]  /*5860*/  FFMA.FTZ R47, R52, UR41, -R47 ;  /* 0x00000029342f7c23 */ /* 0x000fe2000801082f */
[----:B------:R-:W-:Y:S01]  /*5870*/  FFMA.FTZ R49, R54, UR41, -R49 ;  /* 0x0000002936317c23 */ /* 0x000fe20008010831 */
[----:B------:R-:W-:Y:S01]  /*5880*/  FFMA.FTZ R52, R52, UR44, R53 ;  /* 0x0000002c34347c23 */ /* 0x000fe20008010035 */
[----:B------:R-:W-:Y:S01]  /*5890*/  FFMA.FTZ R54, R54, UR44, R55 ;  /* 0x0000002c36367c23 */ /* 0x000fe20008010037 */
        /* <DEDUP_REMOVED lines=44> */
[----:B------:R-:W-:Y:S01]  /*5b60*/  UIADD3 UR7, UPT, UPT, UR7, 0x1, URZ ;  /* 0x0000000107077890 */ /* 0x000fe2000fffe0ff */
[----:B------:R-:W-:Y:S01]  /*5b70*/  FFMA.FTZ R51, R50, UR44, R51 ;  /* 0x0000002c32337c23 */ /* 0x000fe20008010033 */
[----:B------:R-:W-:Y:S01]  /*5b80*/  FFMA.FTZ R77, R76, UR44, R77 ;  /* 0x0000002c4c4d7c23 */ /* 0x000fe2000801004d */
[----:B------:R-:W-:Y:S01]  /*5b90*/  FFMA.FTZ R79, R78, UR44, R79 ;  /* 0x0000002c4e4f7c23 */ /* 0x000fe2000801004f */
[----:B------:R-:W-:Y:S01]  /*5ba0*/  FADD.FTZ R50, RZ, R137 ;  /* 0x00000089ff327221 */ /* 0x000fe20000010000 */
[----:B------:R-:W-:Y:S01]  /*5bb0*/  UISETP.GE.AND UP0, UPT, UR7, UR45, UPT ;  /* 0x0000002d0700728c */ /* 0x000fe2000bf06270 */
        /* <DEDUP_REMOVED lines=51> */
.L_x_1098:
[----:B------:R-:W-:Y:S01]  /*5ef0*/  BAR.SYNC.DEFER_BLOCKING 0x0 ;  /* 0x0000000000007b1d */ /* 0x000fe20000010000 */
[----:B------:R-:W-:Y:S01]  /*5f00*/  USHF.L.U32 UR7, UR6, 0xa, URZ ;  /* 0x0000000a06077899 */ /* 0x000fe200080006ff */
[----:B------:R-:W-:Y:S01]  /*5f10*/  HFMA2 R9, -RZ, RZ, 0, 0 ;  /* 0x00000000ff097431 */ /* 0x000fe200000001ff */
[----:B------:R-:W-:Y:S02]  /*5f20*/  UIADD3 UR20, UP0, UPT, UR20, 0x2000, URZ ;  /* 0x0000200014147890 */ /* 0x000fe4000ff1e0ff */
[----:B------:R-:W-:-:S03]  /*5f30*/  UIADD3 UR6, UPT, UPT, UR6, 0x1, URZ ;  /* 0x0000000106067890 */ /* 0x000fc6000fffe0ff */
[----:B------:R-:W0:Y:S01]  /*5f40*/  LDC.64 R10, c[0x0][0x420] ;  /* 0x00010800ff0a7b82 */ /* 0x000e220000000a00 */
[----:B------:R-:W-:Y:S01]  /*5f50*/  MOV R8, UR7 ;  /* 0x0000000700087c02 */ /* 0x000fe20008000f00 */
[----:B------:R-:W-:Y:S02]  /*5f60*/  UIADD3.X UR21, UPT, UPT, URZ, UR21, URZ, UP0, !UPT ;  /* 0x00000015ff157290 */ /* 0x000fe400087fe4ff */
[----:B------:R-:W-:Y:S01]  /*5f70*/  UIADD3 UR16, UP1, UPT, UR16, 0x1000, URZ ;  /* 0x0000100010107890 */ /* 0x000fe2000ff3e0ff */
[----:B------:R-:W1:Y:S03]  /*5f80*/  LDCU UR7, c[0x0][0x394] ;  /* 0x00007280ff0777ac */ /* 0x000e660008000800 */
[----:B------:R-:W2:Y:S01]  /*5f90*/  LDC.64 R44, c[0x0][0x428] ;  /* 0x00010a00ff2c7b82 */ /* 0x000ea20000000a00 */
[----:B------:R-:W-:Y:S02]  /*5fa0*/  UIADD3 UR14, UP2, UPT, UR14, 0x1000, URZ ;  /* 0x000010000e0e7890 */ /* 0x000fe4000ff5e0ff */
[----:B------:R-:W-:-:S02]  /*5fb0*/  UIADD3.X UR26, UPT, UPT, URZ, UR26, URZ, UP1, !UPT ;  /* 0x0000001aff1a7290 */ /* 0x000fc40008ffe4ff */
[----:B------:R-:W-:-:S03]  /*5fc0*/  UIADD3.X UR29, UPT, UPT, URZ, UR29, URZ, UP2, !UPT ;  /* 0x0000001dff1d7290 */ /* 0x000fc600097fe4ff */
[----:B------:R-:W3:Y:S01]  /*5fd0*/  LDC.64 R46, c[0x0][0x478] ;  /* 0x00011e00ff2e7b82 */ /* 0x000ee20000000a00 */
[----:B------:R-:W-:Y:S04]  /*5fe0*/  STS.128 [R6], R28 ;  /* 0x0000001c06007388 */ /* 0x000fe80000000c00 */
[----:B------:R-:W-:Y:S01]  /*5ff0*/  STS.128 [R6+0x10], R32 ;  /* 0x0000102006007388 */ /* 0x000fe20000000c00 */
[----:B-1----:R-:W-:-:S03]  /*6000*/  UISETP.GE.AND UP0, UPT, UR6, UR7, UPT ;  /* 0x000000070600728c */ /* 0x002fc6000bf06270 */
[----:B------:R-:W-:Y:S04]  /*6010*/  STS.128 [R6+0x20], R36 ;  /* 0x0000202406007388 */ /* 0x000fe80000000c00 */
[----:B------:R0:W-:Y:S01]  /*6020*/  STS.128 [R6+0x30], R40 ;  /* 0x0000302806007388 */ /* 0x0001e20000000c00 */
[----:B------:R-:W-:-:S03]  /*6030*/  NOP ;  /* 0x0000000000007918 */ /* 0x000fc60000000000 */
[----:B------:R-:W1:Y:S04]  /*6040*/  LDS.128 R12, [R5] ;  /* 0x00000000050c7984 */ /* 0x000e680000000c00 */
[----:B------:R-:W4:Y:S04]  /*6050*/  LDS.128 R16, [R5+0x200] ;  /* 0x0002000005107984 */ /* 0x000f280000000c00 */
[----:B------:R-:W5:Y:S01]  /*6060*/  LDS.128 R20, [R5+0x400] ;  /* 0x0004000005147984 */ /* 0x000f620000000c00 */
[----:B0-----:R-:W-:Y:S01]  /*6070*/  IMAD.WIDE.U32 R6, R10, UR28, R8 ;  /* 0x0000001c0a067c25 */ /* 0x001fe2000f8e0008 */
[----:B------:R-:W-:-:S02]  /*6080*/  SHF.L.U32 R9, R0, 0x2, RZ ;  /* 0x0000000200097819 */ /* 0x000fc400000006ff */
[----:B------:R0:W5:Y:S01]  /*6090*/  LDS.128 R24, [R5+0x600] ;  /* 0x0006000005187984 */ /* 0x0001620000000c00 */
[----:B------:R-:W-:Y:S02]  /*60a0*/  IMAD R7, R11, UR28, R7 ;  /* 0x0000001c0b077c24 */ /* 0x000fe4000f8e0207 */
[----:B--2---:R-:W-:-:S04]  /*60b0*/  IMAD.WIDE.U32 R6, R44, UR27, R6 ;  /* 0x0000001b2c067c25 */ /* 0x004fc8000f8e0006 */
[----:B------:R-:W-:Y:S01]  /*60c0*/  IMAD R4, R45, UR27, R7 ;  /* 0x0000001b2d047c24 */ /* 0x000fe2000f8e0207 */
[C---:B---3--:R-:W-:Y:S02]  /*60d0*/  LEA R8, P0, R6.reuse, R46, 0x2 ;  /* 0x0000002e06087211 */ /* 0x048fe400078010ff */
[----:B------:R-:W-:Y:S02]  /*60e0*/  LOP3.LUT R7, R9, 0xf80, RZ, 0xc0, !PT ;  /* 0x00000f8009077812 */ /* 0x000fe400078ec0ff */
[----:B------:R-:W-:Y:S02]  /*60f0*/  LEA.HI.X R9, R6, R47, R4, 0x2, P0 ;  /* 0x0000002f06097211 */ /* 0x000fe400000f1404 */
[----:B0-----:R-:W-:-:S05]  /*6100*/  LOP3.LUT R5, R7, 0x1f, R0, 0xf8, !PT ;  /* 0x0000001f07057812 */ /* 0x001fca00078ef800 */
[----:B------:R-:W-:-:S05]  /*6110*/  IMAD.WIDE.U32 R4, R5, 0x10, R8 ;  /* 0x0000001005047825 */ /* 0x000fca00078e0008 */
[----:B-1----:R0:W-:Y:S04]  /*6120*/  STG.E.128 desc[UR24][R4.64], R12 ;  /* 0x0000000c04007986 */ /* 0x0021e8000c101d18 */
[----:B----4-:R0:W-:Y:S04]  /*6130*/  STG.E.128 desc[UR24][R4.64+0x200], R16 ;  /* 0x0002001004007986 */ /* 0x0101e8000c101d18 */
[----:B-----5:R0:W-:Y:S04]  /*6140*/  STG.E.128 desc[UR24][R4.64+0x400], R20 ;  /* 0x0004001404007986 */ /* 0x0201e8000c101d18 */
[----:B------:R0:W-:Y:S01]  /*6150*/  STG.E.128 desc[UR24][R4.64+0x600], R24 ;  /* 0x0006001804007986 */ /* 0x0001e2000c101d18 */
[----:B------:R-:W-:Y:S05]  /*6160*/  BRA.U !UP0, `(.L_x_1105) ;  /* 0xffffffa508647547 */ /* 0x000fea000b83ffff */
[----:B------:R-:W-:Y:S05]  /*6170*/  EXIT ;  /* 0x000000000000794d */ /* 0x000fea0003800000 */
.L_x_1106:
        /* <DEDUP_REMOVED lines=16> */
.L_x_4970:


//--------------------- .text._Z25selective_scan_fwd_kernelI32Selective_Scan_fwd_kernel_traitsILi64ELi16ELi1ELb1ELb0ELb1ELb1EfN3c107complexIfEEEEv13SSMParamsBase --------------------------
	.section	.text._Z25selective_scan_fwd_kernelI32Selective_Scan_fwd_kernel_traitsILi64ELi16ELi1ELb1ELb0ELb1ELb1EfN3c107complexIfEEEEv13SSMParamsBase,"ax",@progbits
	.align	128
        .global         _Z25selective_scan_fwd_kernelI32Selective_Scan_fwd_kernel_traitsILi64ELi16ELi1ELb1ELb0ELb1ELb1EfN3c107complexIfEEEEv13SSMParamsBase
        .type           _Z25selective_scan_fwd_kernelI32Selective_Scan_fwd_kernel_traitsILi64ELi16ELi1ELb1ELb0ELb1ELb1EfN3c107complexIfEEEEv13SSMParamsBase,@function
        .size           _Z25selective_scan_fwd_kernelI32Selective_Scan_fwd_kernel_traitsILi64ELi16ELi1ELb1ELb0ELb1ELb1EfN3c107complexIfEEEEv13SSMParamsBase,(.L_x_4971 - _Z25selective_scan_fwd_kernelI32Selective_Scan_fwd_kernel_traitsILi64ELi16ELi1ELb1ELb0ELb1ELb1EfN3c107complexIfEEEEv13SSMParamsBase)
        .other          _Z25selective_scan_fwd_kernelI32Selective_Scan_fwd_kernel_traitsILi64ELi16ELi1ELb1ELb0ELb1ELb1EfN3c107complexIfEEEEv13SSMParamsBase,@"STO_CUDA_ENTRY STV_DEFAULT"
_Z25selective_scan_fwd_kernelI32Selective_Scan_fwd_kernel_traitsILi64ELi16ELi1ELb1ELb0ELb1ELb1EfN3c107complexIfEEEEv13SSMParamsBase:
.text._Z25selective_scan_fwd_kernelI32Selective_Scan_fwd_kernel_traitsILi64ELi16ELi1ELb1ELb0ELb1ELb1EfN3c107complexIfEEEEv13SSMParamsBase:
[----:B------:R-:W-:Y:S01]  /*0000*/  LDC R1, c[0x0][0x37c] ;  /* 0x0000df00ff017b82 */ /* 0x000fe20000000800 */
[----:B------:R-:W0:Y:S07]  /*0010*/  LDCU.64 UR8, c[0x0][0x470] ;  /* 0x00008e00ff0877ac */ /* 0x000e2e0008000a00 */
[----:B------:R-:W1:Y:S01]  /*0020*/  S2UR UR22, SR_CTAID.Y ;  /* 0x00000000001679c3 */ /* 0x000e620000002600 */
[----:B------:R-:W-:Y:S01]  /*0030*/  MOV R2, RZ ;  /* 0x000000ff00027202 */ /* 0x000fe20000000f00 */
[----:B------:R-:W-:Y:S01]  /*0040*/  HFMA2 R0, -RZ, RZ, 0, 0 ;  /* 0x00000000ff007431 */ /* 0x000fe200000001ff */
[----:B------:R-:W2:Y:S01]  /*0050*/  LDCU.64 UR20, c[0x0][0x358] ;  /* 0x00006b00ff1477ac */ /* 0x000ea20008000a00 */
[----:B------:R-:W3:Y:S01]  /*0060*/  LDCU UR23, c[0x0][0x398] ;  /* 0x00007300ff1777ac */ /* 0x000ee20008000800 */
[----:B------:R-:W4:Y:S03]  /*0070*/  LDCU.128 UR4, c[0x0][0x450] ;  /* 0x00008a00ff0477ac */ /* 0x000f260008000c00 */
[----:B------:R-:W2:Y:S01]  /*0080*/  S2UR UR25, SR_CTAID.X ;  /* 0x00000000001979c3 */ /* 0x000ea20000002500 */
[----:B------:R-:W2:Y:S01]  /*0090*/  LDCU.128 UR28, c[0x0][0x400] ;  /* 0x00008000ff1c77ac */ /* 0x000ea20008000c00 */
[----:B0-----:R-:W-:Y:S01]  /*00a0*/  UISETP.NE.U32.AND UP0, UPT, UR8, URZ, UPT ;  /* 0x000000ff0800728c */ /* 0x001fe2000bf05070 */
[----:B------:R-:W0:Y:S03]  /*00b0*/  LDCU UR34, c[0x0][0x394] ;  /* 0x00007280ff2277ac */ /* 0x000e260008000800 */
[----:B------:R-:W-:Y:S01]  /*00c0*/  UISETP.NE.AND.EX UP0, UPT, UR9, URZ, UPT, UP0 ;  /* 0x000000ff0900728c */ /* 0x000fe2000bf05300 */
[----:B---3--:R-:W-:Y:S01]  /*00d0*/  MOV R3, UR23 ;  /* 0x0000001700037c02 */ /* 0x008fe20008000f00 */
[----:B------:R-:W3:Y:S04]  /*00e0*/  LDCU.128 UR16, c[0x0][0x3f0] ;  /* 0x00007e00ff1077ac */ /* 0x000ee80008000c00 */
[----:B------:R-:W-:Y:S01]  /*00f0*/  PLOP3.LUT P1, PT, PT, PT, UP0, 0x80, 0x8 ;  /* 0x000000000008781c */ /* 0x000fe20003f2f008 */
[----:B----4-:R-:W-:Y:S01]  /*0100*/  UISETP.NE.U32.AND UP1, UPT, UR6, URZ, UPT ;  /* 0x000000ff0600728c */ /* 0x010fe2000bf25070 */
[----:B------:R-:W4:Y:S03]  /*0110*/  LDCU.64 UR26, c[0x0][0x3d0] ;  /* 0x00007a00ff1a77ac */ /* 0x000f260008000a00 */
[----:B-1----:R-:W-:Y:S01]  /*0120*/  @UP0 ULEA UR8, UP3, UR22, UR8, 0x2 ;  /* 0x0000000816080291 */ /* 0x002fe2000f8610ff */
[----:B------:R-:W-:Y:S01]  /*0130*/  IABS R10, R3 ;  /* 0x00000003000a7213 */ /* 0x000fe20000000000 */
[----:B------:R-:W-:-:S02]  /*0140*/  UISETP.NE.AND.EX UP1, UPT, UR7, URZ, UPT, UP1 ;  /* 0x000000ff0700728c */ /* 0x000fc4000bf25310 */
[----:B------:R-:W-:Y:S02]  /*0150*/  @UP0 ULEA.HI.X UR9, UR22, UR9, URZ, 0x2, UP3 ;  /* 0x0000000916090291 */ /* 0x000fe400098f14ff */
[----:B------:R-:W-:Y:S01]  /*0160*/  MOV R6, UR8 ;  /* 0x0000000800067c02 */ /* 0x000fe20008000f00 */
[----:B------:R-:W1:Y:S01]  /*0170*/  I2F.RP R3, R10 ;  /* 0x0000000a00037306 */ /* 0x000e620000209400 */
[----:B------:R-:W-:Y:S01]  /*0180*/  PLOP3.LUT P0, PT, PT, PT, UP1, 0x80, 0x8 ;  /* 0x000000000008781c */ /* 0x000fe20003f0f018 */
[----:B------:R-:W0:Y:S01]  /*0190*/  LDCU.64 UR32, c[0x0][0x3e8] ;  /* 0x00007d00ff2077ac */ /* 0x000e220008000a00 */
[----:B------:R-:W-:-:S03]  /*01a0*/  MOV R7, UR9 ;  /* 0x0000000900077c02 */ /* 0x000fc60008000f00 */
[----:B------:R-:W-:Y:S02]  /*01b0*/  @UP1 ULEA UR6, UP2, UR22, UR6, 0x2 ;  /* 0x0000000616061291 */ /* 0x000fe4000f8410ff */
[----:B--2---:R-:W5:Y:S02]  /*01c0*/  @P1 LDG.E R2, desc[UR20][R6.64] ;  /* 0x0000001406021981 */ /* 0x004f64000c1e1900 */
[----:B------:R-:W-:Y:S02]  /*01d0*/  @UP1 ULEA.HI.X UR7, UR22, UR7, URZ, 0x2, UP2 ;  /* 0x0000000716071291 */ /* 0x000fe400090f14ff */
[----:B------:R-:W-:Y:S01]  /*01e0*/  MOV R4, UR6 ;  /* 0x0000000600047c02 */ /* 0x000fe20008000f00 */
[----:B-1----:R-:W1:Y:S03]  /*01f0*/  MUFU.RCP R3, R3 ;  /* 0x0000000300037308 */ /* 0x002e660000001000 */
[----:B------:R-:W-:-:S05]  /*0200*/  MOV R5, UR7 ;  /* 0x0000000700057c02 */ /* 0x000fca0008000f00 */
[----:B------:R2:W5:Y:S01]  /*0210*/  @P0 LDG.E R0, desc[UR20][R4.64] ;  /* 0x0000001404000981 */ /* 0x000562000c1e1900 */
[----:B-1----:R-:W-:-:S04]  /*0220*/  IADD3 R8, PT, PT, R3, 0xffffffe, RZ ;  /* 0x0ffffffe03087810 */ /* 0x002fc80007ffe0ff */
[----:B------:R1:W3:Y:S02]  /*0230*/  F2I.FTZ.U32.TRUNC.NTZ R9, R8 ;  /* 0x0000000800097305 */ /* 0x0002e4000021f000 */
[----:B-1----:R-:W-:-:S05]  /*0240*/  HFMA2 R8, -RZ, RZ, 0, 0 ;  /* 0x00000000ff087431 */ /* 0x002fca00000001ff */
[----:B------:R-:W-:Y:S02]  /*0250*/  R2UR UR6, R8 ;  /* 0x00000000080672ca */ /* 0x000fe400000e0000 */
[----:B---3--:R-:W-:Y:S02]  /*0260*/  R2UR UR7, R9 ;  /* 0x00000000090772ca */ /* 0x008fe400000e0000 */
[----:B--2---:R-:W-:-:S05]  /*0270*/  IADD3 R5, PT, PT, RZ, -R9, RZ ;  /* 0x80000009ff057210 */ /* 0x004fca0007ffe0ff */
[----:B------:R-:W-:Y:S01]  /*0280*/  IMAD R5, R5, R10, RZ ;  /* 0x0000000a05057224 */ /* 0x000fe200078e02ff */
[----:B------:R-:W-:-:S05]  /*0290*/  IABS R4, UR22 ;  /* 0x0000001600047c13 */ /* 0x000fca0008000000 */
[----:B------:R-:W-:Y:S01]  /*02a0*/  IMAD.HI.U32 R5, R9, R5, UR6 ;  /* 0x0000000609057e27 */ /* 0x000fe2000f8e0005 */
[----:B------:R-:W-:-:S04]  /*02b0*/  R2UR UR8, R4 ;  /* 0x00000000040872ca */ /* 0x000fc800000e0000 */
[----:B------:R-:W-:-:S13]  /*02c0*/  R2UR UR6, R5 ;  /* 0x00000000050672ca */ /* 0x000fda00000e0000 */
[----:B------:R-:W-:-:S07]  /*02d0*/  UIMAD.WIDE.U32 UR6, UR6, UR8, URZ ;  /* 0x00000008060672a5 */ /* 0x000fce000f8e00ff */
[----:B------:R-:W-:Y:S02]  /*02e0*/  UMOV UR10, UR7 ;  /* 0x00000007000a7c82 */ /* 0x000fe40008000000 */
[----:B------:R-:W-:-:S05]  /*02f0*/  IADD3 R3, PT, PT, RZ, -UR10, RZ ;  /* 0x8000000aff037c10 */ /* 0x000fca000fffe0ff */
[----:B------:R-:W-:-:S05]  /*0300*/  IMAD R3, R10, R3, UR8 ;  /* 0x000000080a037e24 */ /* 0x000fca000f8e0203 */
[----:B------:R-:W-:-:S13]  /*0310*/  ISETP.GT.U32.AND P0, PT, R10, R3, PT ;  /* 0x000000030a00720c */ /* 0x000fda0003f04070 */
[----:B------:R-:W-:Y:S01]  /*0320*/  VOTEU.ANY UP2, P0 ;  /* 0x0000000000ff7886 */ /* 0x000fe20000040100 */
[----:B------:R-:W-:Y:S01]  /*0330*/  PLOP3.LUT P0, PT, PT, PT, UP2, 0x80, 0x8 ;  /* 0x000000000008781c */ /* 0x000fe20003f0f028 */
[----:B------:R-:W-:-:S12]  /*0340*/  UIMAD.WIDE.U32 UR8, UR25, UR28, URZ ;  /* 0x0000001c190872a5 */ /* 0x000fd8000f8e00ff */
[----:B------:R-:W-:-:S04]  /*0350*/  @!P0 IADD3 R3, PT, PT, R3, -R10, RZ ;  /* 0x8000000a03038210 */ /* 0x000fc80007ffe0ff */
[----:B------:R-:W-:Y:S01]  /*0360*/  ISETP.GE.U32.AND P0, PT, R3, R10, PT ;  /* 0x0000000a0300720c */ /* 0x000fe20003f06070 */
[----:B------:R-:W-:Y:S02]  /*0370*/  UIMAD UR9, UR25, UR29, UR9 ;  /* 0x0000001d190972a4 */ /* 0x000fe4000f8e0209 */
[----:B0-----:R-:W-:Y:S02]  /*0380*/  UISETP.GE.AND UP0, UPT, UR34, 0x1, UPT ;  /* 0x000000012200788c */ /* 0x001fe4000bf06270 */
[----:B------:R-:W-:Y:S02]  /*0390*/  UIMAD.WIDE.U32 UR12, UR22, UR30, UR8 ;  /* 0x0000001e160c72a5 */ /* 0x000fe4000f8e0008 */
[----:B------:R-:W-:Y:S02]  /*03a0*/  ULOP3.LUT UR8, UR22, UR23, URZ, 0x3c, !UPT ;  /* 0x0000001716087292 */ /* 0x000fe4000f8e3cff */
[----:B------:R-:W-:-:S04]  /*03b0*/  @!UP2 UIADD3 UR10, UPT, UPT, UR10, 0x1, URZ ;  /* 0x000000010a0aa890 */ /* 0x000fc8000fffe0ff */
[----:B------:R-:W-:Y:S01]  /*03c0*/  VOTEU.ANY UP1, P0 ;  /* 0x0000000000ff7886 */ /* 0x000fe20000020100 */
[----:B------:R-:W-:Y:S01]  /*03d0*/  UIMAD.WIDE.U32 UR6, UR25, UR16, URZ ;  /* 0x00000010190672a5 */ /* 0x000fe2000f8e00ff */
[----:B------:R-:W-:Y:S01]  /*03e0*/  PLOP3.LUT P0, PT, PT, PT, UP0, 0x80, 0x8 ;  /* 0x000000000008781c */ /* 0x000fe20003f0f008 */
[----:B------:R-:W-:Y:S02]  /*03f0*/  UISETP.GE.AND UP2, UPT, UR8, URZ, UPT ;  /* 0x000000ff0800728c */ /* 0x000fe4000bf46270 */
[----:B------:R-:W-:Y:S02]  /*0400*/  @UP1 UIADD3 UR10, UPT, UPT, UR10, 0x1, URZ ;  /* 0x000000010a0a1890 */ /* 0x000fe4000fffe0ff */
[----:B------:R-:W-:Y:S02]  /*0410*/  UISETP.NE.AND UP1, UPT, UR23, URZ, UPT ;  /* 0x000000ff1700728c */ /* 0x000fe4000bf25270 */
[----:B------:R-:W-:Y:S02]  /*0420*/  UIMAD UR7, UR25, UR17, UR7 ;  /* 0x00000011190772a4 */ /* 0x000fe4000f8e0207 */
[----:B----4-:R-:W-:-:S02]  /*0430*/  UIMAD.WIDE.U32 UR14, UR25, UR26, URZ ;  /* 0x0000001a190e72a5 */ /* 0x010fc4000f8e00ff */
[----:B------:R-:W-:Y:S01]  /*0440*/  UIMAD.WIDE.U32 UR6, UR22, UR18, UR6 ;  /* 0x00000012160672a5 */ /* 0x000fe2000f8e0006 */
[----:B------:R-:W-:Y:S01]  /*0450*/  UMOV UR16, UR10 ;  /* 0x0000000a00107c82 */ /* 0x000fe20008000000 */
[----:B------:R-:W-:Y:S02]  /*0460*/  UIMAD UR17, UR25, UR27, UR15 ;  /* 0x0000001b191172a4 */ /* 0x000fe4000f8e020f */
[----:B------:R-:W-:Y:S02]  /*0470*/  @!UP2 UIADD3 UR16, UPT, UPT, -UR16, URZ, URZ ;  /* 0x000000ff1010a290 */ /* 0x000fe4000fffe1ff */
[----:B------:R-:W-:Y:S02]  /*0480*/  UIMAD UR26, UR22, UR19, UR7 ;  /* 0x00000013161a72a4 */ /* 0x000fe4000f8e0207 */
[----:B------:R-:W-:Y:S01]  /*0490*/  UIMAD UR18, UR22, UR31, UR13 ;  /* 0x0000001f161272a4 */ /* 0x000fe2000f8e020d */
[----:B------:R-:W0:Y:S01]  /*04a0*/  LDCU UR27, c[0x0][0x384] ;  /* 0x00007080ff1b77ac */ /* 0x000e220008000800 */
[----:B------:R-:W1:Y:S01]  /*04b0*/  LDCU.128 UR8, c[0x0][0x460] ;  /* 0x00008c00ff0877ac */ /* 0x000e620008000c00 */
[----:B------:R-:W-:Y:S01]  /*04c0*/  @!UP1 ULOP3.LUT UR16, URZ, UR23, URZ, 0x33, !UPT ;  /* 0x00000017ff109292 */ /* 0x000fe2000f8e33ff */
[----:B01----:R-:W-:Y:S11]  /*04d0*/  @!P0 EXIT ;  /* 0x000000000000894d */ /* 0x003ff60003800000 */
[----:B------:R-:W-:Y:S01]  /*04e0*/  USHF.R.S32.HI UR7, URZ, 0x1f, UR16 ;  /* 0x0000001fff077899 */ /* 0x000fe20008011410 */
[----:B------:R-:W0:Y:S01]  /*04f0*/  S2R R3, SR_TID.X ;  /* 0x0000000000037919 */ /* 0x000e220000002100 */
[----:B------:R-:W-:Y:S01]  /*0500*/  UMOV UR15, UR17 ;  /* 0x00000011000f7c82 */ /* 0x000fe20008000000 */
[----:B------:R-:W1:Y:S01]  /*0510*/  LDCU.64 UR28, c[0x0][0x3a0] ;  /* 0x00007400ff1c77ac */ /* 0x000e620008000a00 */
[----:B------:R-:W-:Y:S02]  /*0520*/  UIMAD UR7, UR7, UR32, URZ ;  /* 0x00000020070772a4 */ /* 0x000fe4000f8e02ff */
[----:B------:R-:W-:Y:S02]  /*0530*/  UIMAD.WIDE.U32 UR14, UR16, UR32, UR14 ;  /* 0x00000020100e72a5 */ /* 0x000fe4000f8e000e */
[----:B------:R-:W-:Y:S01]  /*0540*/  UIMAD UR7, UR16, UR33, UR7 ;  /* 0x00000021100772a4 */ /* 0x000fe2000f8e0207 */
[----:B------:R-:W2:Y:S01]  /*0550*/  S2UR UR16, SR_CgaCtaId ;  /* 0x00000000001079c3 */ /* 0x000ea20000008800 */
[----:B------:R-:W3:Y:S01]  /*0560*/  LDCU UR32, c[0x0][0x38c] ;  /* 0x00007180ff2077ac */ /* 0x000ee20008000800 */
[----:B------:R-:W-:-:S02]  /*0570*/  ULEA UR23, UP2, UR14, UR4, 0x2 ;  /* 0x000000040e177291 */ /* 0x000fc4000f8410ff */
[----:B------:R-:W-:Y:S01]  /*0580*/  UIMAD UR4, UR25, UR27, UR22 ;  /* 0x0000001b190472a4 */ /* 0x000fe2000f8e0216 */
[----:B------:R-:W4:Y:S03]  /*0590*/  LDCU.64 UR30, c[0x0][0x3b8] ;  /* 0x00007700ff1e77ac */ /* 0x000f260008000a00 */
[----:B------:R-:W-:Y:S02]  /*05a0*/  UIMAD UR4, UR4, UR34, URZ ;  /* 0x00000022040472a4 */ /* 0x000fe4000f8e02ff */
[----:B------:R-:W-:Y:S02]  /*05b0*/  UIADD3 UR24, UPT, UPT, UR15, UR7, URZ ;  /* 0x000000070f187290 */ /* 0x000fe4000fffe0ff */
[----:B------:R-:W-:Y:S02]  /*05c0*/  ULEA UR17, UP1, UR12, UR10, 0x2 ;  /* 0x0000000a0c117291 */ /* 0x000fe4000f8210ff */
[----:B---3--:R-:W-:-:S02]  /*05d0*/  UIMAD UR10, UR4, UR32, URZ ;  /* 0x00000020040a72a4 */ /* 0x008fc4000f8e02ff */
[----:B------:R-:W-:Y:S01]  /*05e0*/  ULEA.HI.X UR24, UR14, UR5, UR24, 0x2, UP2 ;  /* 0x000000050e187291 */ /* 0x000fe200090f1418 */
[----:B0-----:R-:W-:Y:S01]  /*05f0*/  SHF.L.U32 R4, R3, 0x3, RZ ;  /* 0x0000000303047819 */ /* 0x001fe200000006ff */
[----:B------:R-:W-:Y:S01]  /*0600*/  UMOV UR4, 0x400 ;  /* 0x0000040000047882 */ /* 0x000fe20000000000 */
[----:B------:R-:W-:Y:S01]  /*0610*/  ULEA UR19, UP0, UR6, UR8, 0x2 ;  /* 0x0000000806137291 */ /* 0x000fe2000f8010ff */
[--C-:B------:R-:W-:Y:S01]  /*0620*/  SHF.R.U32.HI R5, RZ, 0x5, R3.reuse ;  /* 0x00000005ff057819 */ /* 0x100fe20000011603 */
[----:B--2---:R-:W-:Y:S01]  /*0630*/  ULEA UR5, UR16, UR4, 0x18 ;  /* 0x0000000410057291 */ /* 0x004fe2000f8ec0ff */
[----:B------:R-:W-:Y:S01]  /*0640*/  LOP3.LUT R6, R4, 0x1f00, RZ, 0xc0, !PT ;  /* 0x00001f0004067812 */ /* 0x000fe200078ec0ff */
[----:B------:R-:W-:Y:S02]  /*0650*/  ULEA.HI.X UR18, UR12, UR11, UR18, 0x2, UP1 ;  /* 0x0000000b0c127291 */ /* 0x000fe400088f1412 */
[----:B------:R-:W-:Y:S02]  /*0660*/  ULEA.HI.X UR15, UR6, UR9, UR26, 0x2, UP0 ;  /* 0x00000009060f7291 */ /* 0x000fe400080f141a */
[----:B-1----:R-:W-:Y:S01]  /*0670*/  UIMAD.WIDE.U32 UR6, UR22, UR28, URZ ;  /* 0x0000001c160672a5 */ /* 0x002fe2000f8e00ff */
[----:B------:R-:W-:Y:S01]  /*0680*/  LEA R4, R5, UR5, 0x4 ;  /* 0x0000000505047c11 */ /* 0x000fe2000f8e20ff */
[----:B----4-:R-:W-:Y:S01]  /*0690*/  UIMAD.WIDE.U32 UR8, UR22, UR30, URZ ;  /* 0x0000001e160872a5 */ /* 0x010fe2000f8e00ff */
[----:B------:R-:W-:Y:S01]  /*06a0*/  LOP3.LUT R5, R6, 0x1f, R3, 0xf8, !PT ;  /* 0x0000001f06057812 */ /* 0x000fe200078ef803 */
[----:B------:R-:W-:-:S02]  /*06b0*/  UIMAD UR11, UR22, UR29, UR7 ;  /* 0x0000001d160b72a4 */ /* 0x000fc4000f8e0207 */
[----:B------:R-:W-:Y:S01]  /*06c0*/  UIMAD UR13, UR22, UR31, UR9 ;  /* 0x0000001f160d72a4 */ /* 0x000fe2000f8e0209 */
[----:B------:R-:W-:Y:S01]  /*06d0*/  UMOV UR12, UR19 ;  /* 0x00000013000c7c82 */ /* 0x000fe20008000000 */
[----:B------:R-:W-:Y:S01]  /*06e0*/  UMOV UR14, UR17 ;  /* 0x00000011000e7c82 */ /* 0x000fe20008000000 */
[----:B------:R-:W-:Y:S01]  /*06f0*/  UMOV UR4, URZ ;  /* 0x000000ff00047c82 */ /* 0x000fe20008000000 */
[----:B------:R-:W-:-:S08]  /*0700*/  UMOV UR16, UR18 ;  /* 0x0000001200107c82 */ /* 0x000fd00008000000 */
.L_x_1146:
        /* <DEDUP_REMOVED lines=10> */
[----:B------:R-:W4:Y:S01]  /*07b0*/  LDG.E.128 R28, desc[UR20][R8.64+0x600] ;  /* 0x00060014081c7981 */ /* 0x000f22000c1e1d00 */
[----:B------:R-:W0:Y:S01]  /*07c0*/  S2UR UR17, SR_CgaCtaId ;  /* 0x00000000001179c3 */ /* 0x000e220000008800 */
[----:B------:R-:W-:Y:S01]  /*07d0*/  UMOV UR5, 0x400 ;  /* 0x0000040000057882 */ /* 0x000fe20000000000 */
[----:B------:R-:W-:Y:S01]  /*07e0*/  LOP3.LUT R7, R3, 0x3e0, RZ, 0xc0, !PT ;  /* 0x000003e003077812 */ /* 0x000fe200078ec0ff */
[----:B------:R-:W1:Y:S01]  /*07f0*/  S2R R6, SR_LANEID ;  /* 0x0000000000067919 */ /* 0x000e620000000000 */
[----:B------:R-:W-:-:S02]  /*0800*/  MOV R10, UR14 ;  /* 0x0000000e000a7c02 */ /* 0x000fc40008000f00 */
        /* <DEDUP_REMOVED lines=78> */
.L_x_1108:
[----:B------:R-:W-:Y:S05]  /*0cf0*/  BSYNC.RECONVERGENT B0 ;  /* 0x0000000000007941 */ /* 0x000fea0003800200 */
.L_x_1107:
        /* <DEDUP_REMOVED lines=34> */
.L_x_1110:
[----:B------:R-:W-:Y:S05]  /*0f20*/  BSYNC.RECONVERGENT B0 ;  /* 0x0000000000007941 */ /* 0x000fea0003800200 */
.L_x_1109:
        /* <DEDUP_REMOVED lines=36> */
.L_x_1112:
[----:B------:R-:W-:Y:S05]  /*1170*/  BSYNC.RECONVERGENT B0 ;  /* 0x0000000000007941 */ /* 0x000fea0003800200 */
.L_x_1111:
        /* <DEDUP_REMOVED lines=34> */
.L_x_1114:
[----:B------:R-:W-:Y:S05]  /*13a0*/  BSYNC.RECONVERGENT B0 ;  /* 0x0000000000007941 */ /* 0x000fea0003800200 */
.L_x_1113:
        /* <DEDUP_REMOVED lines=36> */
.L_x_1116:
[----:B------:R-:W-:Y:S05]  /*15f0*/  BSYNC.RECONVERGENT B0 ;  /* 0x0000000000007941 */ /* 0x000fea0003800200 */
.L_x_1115:
        /* <DEDUP_REMOVED lines=34> */
.L_x_1118:
[----:B------:R-:W-:Y:S05]  /*1820*/  BSYNC.RECONVERGENT B0 ;  /* 0x0000000000007941 */ /* 0x000fea0003800200 */
.L_x_1117:
        /* <DEDUP_REMOVED lines=36> */
.L_x_1120:
[----:B------:R-:W-:Y:S05]  /*1a70*/  BSYNC.RECONVERGENT B0 ;  /* 0x0000000000007941 */ /* 0x000fea0003800200 */
.L_x_1119:
        /* <DEDUP_REMOVED lines=34> */
.L_x_1122:
[----:B------:R-:W-:Y:S05]  /*1ca0*/  BSYNC.RECONVERGENT B0 ;  /* 0x0000000000007941 */ /* 0x000fea0003800200 */
.L_x_1121:
        /* <DEDUP_REMOVED lines=36> */
.L_x_1124:
[----:B------:R-:W-:Y:S05]  /*1ef0*/  BSYNC.RECONVERGENT B0 ;  /* 0x0000000000007941 */ /* 0x000fea0003800200 */
.L_x_1123:
[----:B------:R-:W-:Y:S01]  /*1f00*/  BSSY.RECONVERGENT B0, `(.L_x_1125) ;  /* 0x0000025000007945 */ /* 0x000fe20003800200 */
[----:B------:R-:W-:Y:S01]  /*1f10*/  FSETP.GTU.FTZ.AND P4, PT, R21, 20, PT ;  /* 0x41a000001500780b */ /* 0x000fe20003f9c000 */
[----:B------:R-:W-:Y:S01]  /*1f20*/  FADD.FTZ R22, R23, R2 ;  /* 0x0000000217167221 */ /* 0x000fe20000010000 */
[-C--:B------:R-:W-:Y:S01]  /*1f30*/  FMUL.FTZ R28, R24, R0.reuse ;  /* 0x00000000181c7220 */ /* 0x080fe20000410000 */
[-C--:B------:R-:W-:Y:S01]  /*1f40*/  FMUL.FTZ R29, R25, R0.reuse ;  /* 0x00000000191d7220 */ /* 0x080fe20000410000 */
[----:B------:R-:W-:Y:S01]  /*1f50*/  FMUL.FTZ R30, R26, R0 ;  /* 0x000000001a1e7220 */ /* 0x000fe20000410000 */
        /* <DEDUP_REMOVED lines=31> */
.L_x_1126:
[----:B------:R-:W-:Y:S05]  /*2150*/  BSYNC.RECONVERGENT B0 ;  /* 0x0000000000007941 */ /* 0x000fea0003800200 */
.L_x_1125:
        /* <DEDUP_REMOVED lines=9> */
[-C--:B------:R-:W-:Y:S01]  /*21f0*/  FMUL.FTZ R31, R27, R0.reuse ;  /* 0x000000001b1f7220 */ /* 0x080fe20000410000 */
[----:B------:R-:W-:Y:S01]  /*2200*/  ISETP.EQ.OR P1, PT, RZ, UR17, P1 ;  /* 0x00000011ff007c0c */ /* 0x000fe20008f22670 */
[-C--:B------:R-:W-:Y:S01]  /*2210*/  FMUL.FTZ R32, R36, R0.reuse ;  /* 0x0000000024207220 */ /* 0x080fe20000410000 */
[----:B------:R-:W-:Y:S01]  /*2220*/  ISETP.EQ.OR P4, PT, RZ, UR17, P4 ;  /* 0x00000011ff007c0c */ /* 0x000fe2000a782670 */
[-C--:B------:R-:W-:Y:S01]  /*2230*/  FMUL.FTZ R33, R37, R0.reuse ;  /* 0x0000000025217220 */ /* 0x080fe20000410000 */
[----:B------:R-:W-:Y:S01]  /*2240*/  ISETP.EQ.OR P5, PT, RZ, UR17, P5 ;  /* 0x00000011ff007c0c */ /* 0x000fe2000afa2670 */
[----:B------:R-:W-:Y:S01]  /*2250*/  FMUL.FTZ R34, R38, R0 ;  /* 0x0000000026227220 */ /* 0x000fe20000410000 */
        /* <DEDUP_REMOVED lines=31> */
.L_x_1128:
[----:B------:R-:W-:Y:S05]  /*2450*/  BSYNC.RECONVERGENT B0 ;  /* 0x0000000000007941 */ /* 0x000fea0003800200 */
.L_x_1127:
        /* <DEDUP_REMOVED lines=32> */
.L_x_1130:
[----:B------:R-:W-:Y:S05]  /*2660*/  BSYNC.RECONVERGENT B0 ;  /* 0x0000000000007941 */ /* 0x000fea0003800200 */
.L_x_1129:
        /* <DEDUP_REMOVED lines=32> */
.L_x_1132:
[----:B------:R-:W-:Y:S05]  /*2870*/  BSYNC.RECONVERGENT B0 ;  /* 0x0000000000007941 */ /* 0x000fea0003800200 */
.L_x_1131:
        /* <DEDUP_REMOVED lines=32> */
.L_x_1134:
[----:B------:R-:W-:Y:S05]  /*2a80*/  BSYNC.RECONVERGENT B0 ;  /* 0x0000000000007941 */ /* 0x000fea0003800200 */
.L_x_1133:
        /* <DEDUP_REMOVED lines=32> */
.L_x_1136:
[----:B------:R-:W-:Y:S05]  /*2c90*/  BSYNC.RECONVERGENT B0 ;  /* 0x0000000000007941 */ /* 0x000fea0003800200 */
.L_x_1135:
        /* <DEDUP_REMOVED lines=32> */
.L_x_1138:
[----:B------:R-:W-:Y:S05]  /*2ea0*/  BSYNC.RECONVERGENT B0 ;  /* 0x0000000000007941 */ /* 0x000fea0003800200 */
.L_x_1137:
[----:B------:R-:W0:Y:S01]  /*2eb0*/  LDCU UR17, c[0x0][0x38c] ;  /* 0x00007180ff1177ac */ /* 0x000e220008000800 */
[----:B------:R-:W-:Y:S01]  /*2ec0*/  FMUL.FTZ R27, R36, R11 ;  /* 0x0000000b241b7220 */ /* 0x000fe20000410000 */
[----:B------:R-:W-:Y:S01]  /*2ed0*/  FMUL.FTZ R92, R37, R12 ;  /* 0x0000000c255c7220 */ /* 0x000fe20000410000 */
[----:B------:R-:W-:Y:S01]  /*2ee0*/  FMUL.FTZ R93, R38, R13 ;  /* 0x0000000d265d7220 */ /* 0x000fe20000410000 */
        /* <DEDUP_REMOVED lines=43> */
[-C--:B------:R-:W-:Y:S02]  /*31a0*/  LEA.HI.SX32 R49, R49, R48.reuse, 0x1b ;  /* 0x0000003031317211 */ /* 0x080fe400078fdaff */
        /* <DEDUP_REMOVED lines=14> */
[----:B01234-:R-:W-:-:S06]  /*3290*/  UMOV UR5, URZ ;  /* 0x000000ff00057c82 */ /* 0x01ffcc0008000000 */
.L_x_1145:
        /* <DEDUP_REMOVED lines=48> */
[----:B------:R-:W-:Y:S01]  /*35a0*/  FMUL.RZ R139, R127, 0.15915493667125701904 ;  /* 0x3e22f9837f8b7820 */ /* 0x000fe2000040c000 */
[C---:B------:R-:W-:Y:S01]  /*35b0*/  FMUL.FTZ R88, R76.reuse, R14 ;  /* 0x0000000e4c587220 */ /* 0x040fe20000410000 */
[C---:B------:R-:W-:Y:S01]  /*35c0*/  FMUL.FTZ R87, R76.reuse, R15 ;  /* 0x0000000f4c577220 */ /* 0x040fe20000410000 */
[----:B------:R-:W-:-:S03]  /*35d0*/  FMUL.FTZ R85, R76, R16 ;  /* 0x000000104c557220 */ /* 0x000fc60000410000 */
[----:B------:R-:W1:Y:S01]  /*35e0*/  MUFU.SIN R132, R80 ;  /* 0x0000005000847308 */ /* 0x000e620000000400 */
[----:B0-----:R-:W-:Y:S01]  /*35f0*/  FMUL.RZ R81, R78, 0.15915493667125701904 ;  /* 0x3e22f9834e517820 */ /* 0x001fe2000040c000 */
[C---:B------:R-:W-:Y:S01]  /*3600*/  FMUL.FTZ R78, R77.reuse, R11 ;  /* 0x0000000b4d4e7220 */ /* 0x040fe20000410000 */
[----:B---3--:R0:W-:Y:S04]  /*3610*/  STS.128 [R116], R44 ;  /* 0x0000002c74007388 */ /* 0x0081e80000000c00 */
[----:B----4-:R2:W-:Y:S01]  /*3620*/  STS.128 [R112+0x200], R48 ;  /* 0x0002003070007388 */ /* 0x0105e20000000c00 */
[----:B------:R3:W4:Y:S03]  /*3630*/  MUFU.COS R79, R80 ;  /* 0x00000050004f7308 */ /* 0x0007260000000000 */
[----:B-----5:R-:W-:Y:S04]  /*3640*/  STS.128 [R111+0x400], R52 ;  /* 0x000400346f007388 */ /* 0x020fe80000000c00 */
[----:B------:R-:W-:Y:S01]  /*3650*/  STS.128 [R110+0x600], R56 ;  /* 0x000600386e007388 */ /* 0x000fe20000000c00 */
[----:B------:R-:W-:Y:S01]  /*3660*/  MUFU.SIN R130, R82 ;  /* 0x0000005200827308 */ /* 0x000fe20000000400 */
[----:B---3--:R-:W-:Y:S01]  /*3670*/  FMUL.RZ R80, R78, 0.15915493667125701904 ;  /* 0x3e22f9834e507820 */ /* 0x008fe2000040c000 */
[C---:B------:R-:W-:Y:S01]  /*3680*/  FMUL.FTZ R78, R77.reuse, R12 ;  /* 0x0000000c4d4e7220 */ /* 0x040fe20000410000 */
[----:B------:R-:W-:Y:S04]  /*3690*/  STS.128 [R109+0x800], R60 ;  /* 0x0008003c6d007388 */ /* 0x000fe80000000c00 */
[----:B------:R-:W-:Y:S01]  /*36a0*/  STS.128 [R108+0xa00], R64 ;  /* 0x000a00406c007388 */ /* 0x000fe20000000c00 */
[----:B------:R3:W-:Y:S03]  /*36b0*/  MUFU.COS R131, R82 ;  /* 0x0000005200837308 */ /* 0x0007e60000000000 */
[----:B------:R-:W-:Y:S04]  /*36c0*/  STS.128 [R107+0xc00], R68 ;  /* 0x000c00446b007388 */ /* 0x000fe80000000c00 */
[----:B------:R-:W-:Y:S01]  /*36d0*/  STS.128 [R106+0xe00], R72 ;  /* 0x000e00486a007388 */ /* 0x000fe20000000c00 */
[----:B------:R-:W5:Y:S01]  /*36e0*/  MUFU.SIN R128, R81 ;  /* 0x0000005100807308 */ /* 0x000f620000000400 */
[----:B---3--:R-:W-:Y:S01]  /*36f0*/  FMUL.RZ R82, R78, 0.15915493667125701904 ;  /* 0x3e22f9834e527820 */ /* 0x008fe2000040c000 */
[----:B------:R-:W-:Y:S01]  /*3700*/  FMUL.FTZ R78, R77, R13 ;  /* 0x0000000d4d4e7220 */ /* 0x000fe20000410000 */
[----:B------:R-:W-:-:S05]  /*3710*/  NOP ;  /* 0x0000000000007918 */ /* 0x000fca0000000000 */
[----:B------:R3:W-:Y:S01]  /*3720*/  MUFU.COS R136, R81 ;  /* 0x0000005100887308 */ /* 0x0007e20000000000 */
[----:B------:R-:W-:Y:S01]  /*3730*/  ISETP.GE.AND P1, PT, R6, 0x1, PT ;  /* 0x000000010600780c */ /* 0x000fe20003f26270 */
[----:B------:R-:W-:Y:S01]  /*3740*/  UMOV UR17, 0x400 ;  /* 0x0000040000117882 */ /* 0x000fe20000000000 */
[----:B------:R-:W-:Y:S04]  /*3750*/  LDS.128 R56, [R113+0x20] ;  /* 0x0000200071387984 */ /* 0x000fe80000000c00 */
[----:B------:R-:W-:Y:S01]  /*3760*/  LDS.128 R60, [R113+0x30] ;  /* 0x00003000713c7984 */ /* 0x000fe20000000c00 */
[----:B------:R-:W-:Y:S01]  /*3770*/  MUFU.SIN R118, R80 ;  /* 0x0000005000767308 */ /* 0x000fe20000000400 */
[----:B---3--:R-:W-:Y:S01]  /*3780*/  FMUL.RZ R81, R78, 0.15915493667125701904 ;  /* 0x3e22f9834e517820 */ /* 0x008fe2000040c000 */
[C---:B------:R-:W-:Y:S01]  /*3790*/  FMUL.FTZ R78, R77.reuse, R14 ;  /* 0x0000000e4d4e7220 */ /* 0x040fe20000410000 */
[----:B------:R-:W-:Y:S04]  /*37a0*/  LDS.128 R64, [R113+0x40] ;  /* 0x0000400071407984 */ /* 0x000fe80000000c00 */
[----:B------:R-:W-:Y:S01]  /*37b0*/  LDS.128 R68, [R113+0x50] ;  /* 0x0000500071447984 */ /* 0x000fe20000000c00 */
[----:B------:R3:W0:Y:S03]  /*37c0*/  MUFU.COS R114, R80 ;  /* 0x0000005000727308 */ /* 0x0006260000000000 */
[----:B------:R-:W-:Y:S05]  /*37d0*/  LDS.128 R72, [R113+0x60] ;  /* 0x0000600071487984 */ /* 0x000fea0000000c00 */
[----:B------:R-:W1:Y:S01]  /*37e0*/  MUFU.EX2 R121, R121 ;  /* 0x0000007900797308 */ /* 0x000e620000000800 */
[----:B---3--:R-:W-:Y:S01]  /*37f0*/  FMUL.RZ R80, R78, 0.15915493667125701904 ;  /* 0x3e22f9834e507820 */ /* 0x008fe2000040c000 */
[----:B------:R-:W-:-:S02]  /*3800*/  FMUL.FTZ R78, R77, R15 ;  /* 0x0000000f4d4e7220 */ /* 0x000fc40000410000 */
[----:B------:R-:W3:Y:S02]  /*3810*/  MUFU.EX2 R134, R134 ;  /* 0x0000008600867308 */ /* 0x000ee40000000800 */
[----:B------:R-:W-:Y:S01]  /*3820*/  FMUL.RZ R83, R78, 0.15915493667125701904 ;  /* 0x3e22f9834e537820 */ /* 0x000fe2000040c000 */
[----:B------:R-:W-:Y:S01]  /*3830*/  FMUL.FTZ R78, R77, R16 ;  /* 0x000000104d4e7220 */ /* 0x000fe20000410000 */
[----:B------:R-:W5:Y:S04]  /*3840*/  MUFU.EX2 R119, R119 ;  /* 0x0000007700777308 */ /* 0x000f680000000800 */
[----:B------:R-:W-:Y:S01]  /*3850*/  MUFU.SIN R122, R81 ;  /* 0x00000051007a7308 */ /* 0x000fe20000000400 */
[----:B-1----:R-:W-:Y:S01]  /*3860*/  FMUL.FTZ R132, R121, R132 ;  /* 0x0000008479847220 */ /* 0x002fe20000410000 */
[C---:B---3--:R-:W-:Y:S01]  /*3870*/  FMUL.FTZ R135, R134.reuse, R135 ;  /* 0x0000008786877220 */ /* 0x048fe20000410000 */
[----:B------:R-:W-:-:S05]  /*3880*/  FMUL.FTZ R133, R134, R133 ;  /* 0x0000008586857220 */ /* 0x000fca0000410000 */
[----:B------:R1:W-:Y:S01]  /*3890*/  MUFU.COS R86, R81 ;  /* 0x0000005100567308 */ /* 0x0003e20000000000 */
[----:B----4-:R-:W-:Y:S01]  /*38a0*/  FMUL.FTZ R134, R121, R79 ;  /* 0x0000004f79867220 */ /* 0x010fe20000410000 */
[----:B-----5:R-:W-:Y:S01]  /*38b0*/  FMUL.FTZ R128, R119, R128 ;  /* 0x0000008077807220 */ /* 0x020fe20000410000 */
[-C--:B------:R-:W-:Y:S01]  /*38c0*/  FMUL.FTZ R138, RZ, R132.reuse ;  /* 0x00000084ff8a7220 */ /* 0x080fe20000410000 */
[----:B------:R-:W-:Y:S01]  /*38d0*/  FMUL.FTZ R79, R23, R132 ;  /* 0x00000084174f7220 */ /* 0x000fe20000410000 */
[----:B------:R-:W-:-:S03]  /*38e0*/  FMUL.FTZ R121, R76, R19 ;  /* 0x000000134c797220 */ /* 0x000fc60000410000 */
[----:B------:R-:W3:Y:S01]  /*38f0*/  MUFU.EX2 R125, R125 ;  /* 0x0000007d007d7308 */ /* 0x000ee20000000800 */
[----:B-1----:R-:W-:Y:S01]  /*3900*/  FMUL.RZ R81, R78, 0.15915493667125701904 ;  /* 0x3e22f9834e517820 */ /* 0x002fe2000040c000 */
[C---:B------:R-:W-:Y:S01]  /*3910*/  FMUL.FTZ R78, R77.reuse, R17 ;  /* 0x000000114d4e7220 */ /* 0x040fe20000410000 */
[----:B------:R-:W-:Y:S01]  /*3920*/  FFMA.FTZ R79, RZ, R134, R79 ;  /* 0x00000086ff4f7223 */ /* 0x000fe2000001004f */
[----:B------:R-:W0:Y:S02]  /*3930*/  MUFU.EX2 R115, R115 ;  /* 0x0000007300737308 */ /* 0x000e240000000800 */
[----:B------:R-:W-:Y:S01]  /*3940*/  FMUL.RZ R129, R78, 0.15915493667125701904 ;  /* 0x3e22f9834e817820 */ /* 0x000fe2000040c000 */
[----:B------:R-:W-:Y:S01]  /*3950*/  FMUL.FTZ R78, R77, R18 ;  /* 0x000000124d4e7220 */ /* 0x000fe20000410000 */
[----:B------:R-:W1:Y:S03]  /*3960*/  MUFU.SIN R120, R82 ;  /* 0x0000005200787308 */ /* 0x000e660000000400 */
[----:B------:R-:W-:Y:S01]  /*3970*/  FMUL.RZ R137, R78, 0.15915493667125701904 ;  /* 0x3e22f9834e897820 */ /* 0x000fe2000040c000 */
[C---:B---3--:R-:W-:Y:S01]  /*3980*/  FMUL.FTZ R131, R125.reuse, R131 ;  /* 0x000000837d837220 */ /* 0x048fe20000410000 */
[----:B------:R-:W-:-:S03]  /*3990*/  FMUL.FTZ R130, R125, R130 ;  /* 0x000000827d827220 */ /* 0x000fc60000410000 */
[----:B------:R-:W3:Y:S01]  /*39a0*/  MUFU.COS R90, R82 ;  /* 0x00000052005a7308 */ /* 0x000ee20000000000 */
[C---:B0-----:R-:W-:Y:S01]  /*39b0*/  FMUL.FTZ R127, R115.reuse, R114 ;  /* 0x00000072737f7220 */ /* 0x041fe20000410000 */
[----:B------:R-:W-:Y:S01]  /*39c0*/  FMUL.FTZ R118, R115, R118 ;  /* 0x0000007673767220 */ /* 0x000fe20000410000 */
[----:B------:R-:W-:Y:S01]  /*39d0*/  FADD.FTZ R115, RZ, R79 ;  /* 0x0000004fff737221 */ /* 0x000fe20000010000 */
[----:B------:R-:W-:-:S04]  /*39e0*/  FMUL.FTZ R79, R76, R20 ;  /* 0x000000144c4f7220 */ /* 0x000fc80000410000 */
[----:B------:R-:W-:Y:S08]  /*39f0*/  MUFU.SIN R124, R80 ;  /* 0x00000050007c7308 */ /* 0x000ff00000000400 */
[----:B------:R-:W0:Y:S08]  /*3a00*/  MUFU.COS R123, R80 ;  /* 0x00000050007b7308 */ /* 0x000e300000000000 */
[----:B------:R-:W1:Y:S04]  /*3a10*/  MUFU.EX2 R91, R91 ;  /* 0x0000005b005b7308 */ /* 0x000e680000000800 */
[----:B------:R-:W-:Y:S08]  /*3a20*/  MUFU.SIN R146, R129 ;  /* 0x0000008100927308 */ /* 0x000ff00000000400 */
[----:B------:R4:W-:Y:S01]  /*3a30*/  MUFU.COS R80, R129 ;  /* 0x0000008100507308 */ /* 0x0009e20000000000 */
[----:B-1----:R-:W-:-:S07]  /*3a40*/  FMUL.FTZ R120, R91, R120 ;  /* 0x000000785b787220 */ /* 0x002fce0000410000 */
[----:B------:R-:W1:Y:S01]  /*3a50*/  MUFU.EX2 R89, R89 ;  /* 0x0000005900597308 */ /* 0x000e620000000800 */
[----:B----4-:R-:W-:Y:S01]  /*3a60*/  FMUL.FTZ R129, R119, R136 ;  /* 0x0000008877817220 */ /* 0x010fe20000410000 */
[----:B------:R-:W-:Y:S02]  /*3a70*/  FMUL.FTZ R119, R77, R20 ;  /* 0x000000144d777220 */ /* 0x000fe40000410000 */
[----:B------:R-:W-:Y:S02]  /*3a80*/  MUFU.COS R84, R83 ;  /* 0x0000005300547308 */ /* 0x000fe40000000000 */
[----:B------:R-:W-:Y:S01]  /*3a90*/  FMUL.RZ R125, R119, 0.15915493667125701904 ;  /* 0x3e22f983777d7820 */ /* 0x000fe2000040c000 */
[----:B------:R-:W-:Y:S01]  /*3aa0*/  FFMA.FTZ R119, R23, R134, -R138 ;  /* 0x0000008617777223 */ /* 0x000fe2000001088a */
[----:B------:R-:W-:-:S03]  /*3ab0*/  FMUL.FTZ R138, R76, R21 ;  /* 0x000000154c8a7220 */ /* 0x000fc60000410000 */
[----:B------:R-:W-:Y:S01]  /*3ac0*/  FADD.FTZ R114, R24, R119 ;  /* 0x0000007718727221 */ /* 0x000fe20000010000 */
[----:B---3--:R-:W-:Y:S01]  /*3ad0*/  FMUL.FTZ R119, R91, R90 ;  /* 0x0000005a5b777220 */ /* 0x008fe20000410000 */
[CC--:B------:R-:W-:Y:S01]  /*3ae0*/  FMUL.FTZ R91, R130.reuse, R115.reuse ;  /* 0x00000073825b7220 */ /* 0x0c0fe20000410000 */
[----:B------:R-:W0:Y:S01]  /*3af0*/  MUFU.EX2 R88, R88 ;  /* 0x0000005800587308 */ /* 0x000e220000000800 */
[----:B------:R-:W-:Y:S01]  /*3b00*/  FMUL.FTZ R90, R130, R114 ;  /* 0x00000072825a7220 */ /* 0x000fe20000410000 */
[----:B-1----:R-:W-:Y:S01]  /*3b10*/  FMUL.FTZ R122, R89, R122 ;  /* 0x0000007a597a7220 */ /* 0x002fe20000410000 */
[C---:B------:R-:W-:Y:S01]  /*3b20*/  FFMA.FTZ R114, R131.reuse, R114, -R91 ;  /* 0x0000007283727223 */ /* 0x040fe2000001085b */
[----:B------:R-:W1:Y:S01]  /*3b30*/  MUFU.EX2 R87, R87 ;  /* 0x0000005700577308 */ /* 0x000e620000000800 */
[----:B------:R-:W-:Y:S02]  /*3b40*/  FFMA.FTZ R90, R131, R115, R90 ;  /* 0x00000073835a7223 */ /* 0x000fe4000001005a */
[----:B------:R-:W-:Y:S01]  /*3b50*/  FADD.FTZ R114, R25, R114 ;  /* 0x0000007219727221 */ /* 0x000fe20000010000 */
[----:B------:R3:W-:Y:S01]  /*3b60*/  MUFU.EX2 R136, R121 ;  /* 0x0000007900887308 */ /* 0x0007e20000000800 */
[----:B------:R-:W-:Y:S01]  /*3b70*/  FADD.FTZ R91, RZ, R90 ;  /* 0x0000005aff5b7221 */ /* 0x000fe20000010000 */
[C---:B------:R-:W-:Y:S01]  /*3b80*/  FMUL.FTZ R90, R77.reuse, R21 ;  /* 0x000000154d5a7220 */ /* 0x040fe20000410000 */
[----:B------:R-:W-:Y:S01]  /*3b90*/  FMUL.FTZ R77, R77, R22 ;  /* 0x000000164d4d7220 */ /* 0x000fe20000410000 */
[----:B------:R-:W-:Y:S01]  /*3ba0*/  MUFU.SIN R148, R81 ;  /* 0x0000005100947308 */ /* 0x000fe20000000400 */
[----:B------:R-:W-:Y:S01]  /*3bb0*/  FMUL.FTZ R150, R128, R91 ;  /* 0x0000005b80967220 */ /* 0x000fe20000410000 */
[C---:B0-----:R-:W-:Y:S01]  /*3bc0*/  FMUL.FTZ R123, R88.reuse, R123 ;  /* 0x0000007b587b7220 */ /* 0x041fe20000410000 */
[----:B------:R-:W-:Y:S01]  /*3bd0*/  FMUL.FTZ R124, R88, R124 ;  /* 0x0000007c587c7220 */ /* 0x000fe20000410000 */
[----:B------:R-:W-:Y:S01]  /*3be0*/  FMUL.RZ R90, R90, 0.15915493667125701904 ;  /* 0x3e22f9835a5a7820 */ /* 0x000fe2000040c000 */
[----:B---3--:R-:W-:Y:S01]  /*3bf0*/  FMUL.FTZ R121, R89, R86 ;  /* 0x0000005659797220 */ /* 0x008fe20000410000 */
[-C--:B------:R-:W-:Y:S01]  /*3c00*/  FMUL.FTZ R86, R128, R114.reuse ;  /* 0x0000007280567220 */ /* 0x080fe20000410000 */
[C---:B------:R-:W-:Y:S01]  /*3c10*/  FFMA.FTZ R115, R129.reuse, R114, -R150 ;  /* 0x0000007281737223 */ /* 0x040fe20000010896 */
[----:B------:R0:W-:Y:S01]  /*3c20*/  MUFU.COS R82, R81 ;  /* 0x0000005100527308 */ /* 0x0001e20000000000 */
[----:B------:R-:W-:Y:S01]  /*3c30*/  MOV R114, UR19 ;  /* 0x0000001300727c02 */ /* 0x000fe20008000f00 */
[----:B------:R-:W-:Y:S01]  /*3c40*/  FFMA.FTZ R86, R129, R91, R86 ;  /* 0x0000005b81567223 */ /* 0x000fe20000010056 */
[----:B------:R-:W-:-:S03]  /*3c50*/  FADD.FTZ R115, R26, R115 ;  /* 0x000000731a737221 */ /* 0x000fc60000010000 */
[----:B------:R-:W-:Y:S01]  /*3c60*/  FADD.FTZ R86, RZ, R86 ;  /* 0x00000056ff567221 */ /* 0x000fe20000010000 */
[----:B------:R-:W-:Y:S01]  /*3c70*/  FMUL.FTZ R88, R118, R115 ;  /* 0x0000007376587220 */ /* 0x000fe20000410000 */
[----:B------:R3:W1:Y:S01]  /*3c80*/  MUFU.SIN R126, R83 ;  /* 0x00000053007e7308 */ /* 0x0006620000000400 */
[----:B0-----:R-:W-:Y:S02]  /*3c90*/  FMUL.FTZ R81, R76, R18 ;  /* 0x000000124c517220 */ /* 0x001fe40000410000 */
[----:B------:R-:W-:-:S04]  /*3ca0*/  FFMA.FTZ R88, R127, R86, R88 ;  /* 0x000000567f587223 */ /* 0x000fc80000010058 */
[----:B------:R-:W-:Y:S01]  /*3cb0*/  FADD.FTZ R88, RZ, R88 ;  /* 0x00000058ff587221 */ /* 0x000fe20000010000 */
[----:B------:R-:W0:Y:S01]  /*3cc0*/  MUFU.EX2 R85, R85 ;  /* 0x0000005500557308 */ /* 0x000e220000000800 */
[C---:B---3--:R-:W-:Y:S01]  /*3cd0*/  FMUL.FTZ R83, R76.reuse, R17 ;  /* 0x000000114c537220 */ /* 0x048fe20000410000 */
[----:B------:R-:W-:Y:S02]  /*3ce0*/  FMUL.FTZ R76, R76, R22 ;  /* 0x000000164c4c7220 */ /* 0x000fe40000410000 */
[----:B------:R-:W-:Y:S01]  /*3cf0*/  MUFU.SIN R140, R125 ;  /* 0x0000007d008c7308 */ /* 0x000fe20000000400 */
[----:B-1----:R-:W-:-:S07]  /*3d00*/  FMUL.FTZ R126, R87, R126 ;  /* 0x0000007e577e7220 */ /* 0x002fce0000410000 */
[----:B------:R1:W-:Y:S01]  /*3d10*/  MUFU.COS R141, R125 ;  /* 0x0000007d008d7308 */ /* 0x0003e20000000000 */
[C---:B0-----:R-:W-:Y:S01]  /*3d20*/  FMUL.FTZ R149, R85.reuse, R82 ;  /* 0x0000005255957220 */ /* 0x041fe20000410000 */
[----:B------:R-:W-:Y:S01]  /*3d30*/  FMUL.FTZ R148, R85, R148 ;  /* 0x0000009455947220 */ /* 0x000fe20000410000 */
[----:B------:R-:W-:-:S05]  /*3d40*/  FMUL.FTZ R82, R120, R88 ;  /* 0x0000005878527220 */ /* 0x000fca0000410000 */
[----:B------:R-:W0:Y:S01]  /*3d50*/  MUFU.EX2 R83, R83 ;  /* 0x0000005300537308 */ /* 0x000e220000000800 */
[----:B-1----:R-:W-:Y:S01]  /*3d60*/  FMUL.FTZ R125, R87, R84 ;  /* 0x00000054577d7220 */ /* 0x002fe20000410000 */
[----:B------:R-:W-:Y:S01]  /*3d70*/  FMUL.FTZ R84, R118, R86 ;  /* 0x0000005676547220 */ /* 0x000fe20000410000 */
[----:B------:R-:W-:Y:S01]  /*3d80*/  FMUL.RZ R86, R77, 0.15915493667125701904 ;  /* 0x3e22f9834d567820 */ /* 0x000fe2000040c000 */
[----:B------:R-:W1:Y:S02]  /*3d90*/  MUFU.COS R78, R137 ;  /* 0x00000089004e7308 */ /* 0x000e640000000000 */
[----:B------:R-:W-:Y:S01]  /*3da0*/  FFMA.FTZ R84, R127, R115, -R84 ;  /* 0x000000737f547223 */ /* 0x000fe20000010854 */
[----:B------:R-:W-:-:S03]  /*3db0*/  MOV R115, UR18 ;  /* 0x0000001200737c02 */ /* 0x000fc60008000f00 */
[----:B------:R-:W-:Y:S02]  /*3dc0*/  FADD.FTZ R84, R27, R84 ;  /* 0x000000541b547221 */ /* 0x000fe40000010000 */
[----:B------:R-:W1:Y:S01]  /*3dd0*/  MUFU.EX2 R81, R81 ;  /* 0x0000005100517308 */ /* 0x000e620000000800 */
[----:B------:R-:W3:Y:S01]  /*3de0*/  LDG.E.64 R114, desc[UR20][R114.64] ;  /* 0x0000001472727981 */ /* 0x000ee2000c1e1b00 */
[----:B------:R-:W-:Y:S01]  /*3df0*/  FMUL.FTZ R85, R120, R84 ;  /* 0x0000005478557220 */ /* 0x000fe20000410000 */
[C---:B0-----:R-:W-:Y:S01]  /*3e00*/  FMUL.FTZ R147, R83.reuse, R80 ;  /* 0x0000005053937220 */ /* 0x041fe20000410000 */
[----:B------:R-:W-:Y:S01]  /*3e10*/  FMUL.FTZ R146, R83, R146 ;  /* 0x0000009253927220 */ /* 0x000fe20000410000 */
[C---:B------:R-:W-:Y:S01]  /*3e20*/  FFMA.FTZ R83, R119.reuse, R84, -R82 ;  /* 0x0000005477537223 */ /* 0x040fe20000010852 */
[----:B------:R-:W-:Y:S01]  /*3e30*/  FFMA.FTZ R85, R119, R88, R85 ;  /* 0x0000005877557223 */ /* 0x000fe20000010055 */
[----:B------:R-:W0:Y:S02]  /*3e40*/  MUFU.SIN R142, R139 ;  /* 0x0000008b008e7308 */ /* 0x000e240000000400 */
[----:B------:R-:W-:Y:S01]  /*3e50*/  FADD.FTZ R83, R92, R83 ;  /* 0x000000535c537221 */ /* 0x000fe20000010000 */
[----:B------:R-:W-:-:S03]  /*3e60*/  FADD.FTZ R85, RZ, R85 ;  /* 0x00000055ff557221 */ /* 0x000fc60000010000 */
[C---:B------:R-:W-:Y:S01]  /*3e70*/  FMUL.FTZ R80, R122.reuse, R83 ;  /* 0x000000537a507220 */ /* 0x040fe20000410000 */
[----:B-1----:R-:W-:Y:S01]  /*3e80*/  FMUL.FTZ R145, R81, R78 ;  /* 0x0000004e51917220 */ /* 0x002fe20000410000 */
[----:B------:R-:W1:Y:S01]  /*3e90*/  MUFU.COS R143, R139 ;  /* 0x0000008b008f7308 */ /* 0x000e620000000000 */
[-C--:B------:R-:W-:Y:S01]  /*3ea0*/  FMUL.FTZ R78, R122, R85.reuse ;  /* 0x000000557a4e7220 */ /* 0x080fe20000410000 */
[----:B------:R-:W-:-:S03]  /*3eb0*/  FFMA.FTZ R80, R121, R85, R80 ;  /* 0x0000005579507223 */ /* 0x000fc60000010050 */
[----:B------:R-:W-:Y:S01]  /*3ec0*/  FFMA.FTZ R78, R121, R83, -R78 ;  /* 0x00000053794e7223 */ /* 0x000fe2000001084e */
[----:B------:R-:W-:Y:S02]  /*3ed0*/  FADD.FTZ R80, RZ, R80 ;  /* 0x00000050ff507221 */ /* 0x000fe40000010000 */
[----:B------:R-:W4:Y:S01]  /*3ee0*/  MUFU.EX2 R79, R79 ;  /* 0x0000004f004f7308 */ /* 0x000f220000000800 */
[----:B------:R-:W-:Y:S01]  /*3ef0*/  FADD.FTZ R78, R93, R78 ;  /* 0x0000004e5d4e7221 */ /* 0x000fe20000010000 */
[----:B------:R-:W-:Y:S01]  /*3f00*/  FMUL.FTZ R82, R124, R80 ;  /* 0x000000507c527220 */ /* 0x000fe20000410000 */
[C---:B0-----:R-:W-:Y:S01]  /*3f10*/  FMUL.FTZ R142, R136.reuse, R142 ;  /* 0x0000008e888e7220 */ /* 0x041fe20000410000 */
[----:B------:R-:W-:Y:S01]  /*3f20*/  MUFU.SIN R77, R86 ;  /* 0x00000056004d7308 */ /* 0x000fe20000000400 */
[----:B-1----:R-:W-:-:S07]  /*3f30*/  FMUL.FTZ R143, R136, R143 ;  /* 0x0000008f888f7220 */ /* 0x002fce0000410000 */
[----:B------:R-:W0:Y:S01]  /*3f40*/  MUFU.SIN R144, R137 ;  /* 0x0000008900907308 */ /* 0x000e220000000400 */
[C---:B----4-:R-:W-:Y:S01]  /*3f50*/  FMUL.FTZ R141, R79.reuse, R141 ;  /* 0x0000008d4f8d7220 */ /* 0x050fe20000410000 */
[----:B------:R-:W-:Y:S01]  /*3f60*/  FMUL.FTZ R140, R79, R140 ;  /* 0x0000008c4f8c7220 */ /* 0x000fe20000410000 */
[----:B------:R-:W-:-:S05]  /*3f70*/  FMUL.FTZ R79, R124, R78 ;  /* 0x0000004e7c4f7220 */ /* 0x000fca0000410000 */
[----:B------:R-:W1:Y:S01]  /*3f80*/  MUFU.COS R137, R86 ;  /* 0x0000005600897308 */ /* 0x000e620000000000 */
[----:B------:R-:W-:-:S04]  /*3f90*/  FFMA.FTZ R79, R123, R80, R79 ;  /* 0x000000507b4f7223 */ /* 0x000fc8000001004f */
[----:B------:R-:W-:-:S03]  /*3fa0*/  FADD.FTZ R79, RZ, R79 ;  /* 0x0000004fff4f7221 */ /* 0x000fc60000010000 */
[----:B------:R-:W4:Y:S01]  /*3fb0*/  MUFU.EX2 R76, R76 ;  /* 0x0000004c004c7308 */ /* 0x000f220000000800 */
[----:B0-----:R-:W-:-:S03]  /*3fc0*/  FMUL.FTZ R144, R81, R144 ;  /* 0x0000009051907220 */ /* 0x001fc60000410000 */
[----:B------:R-:W0:Y:S08]  /*3fd0*/  MUFU.COS R139, R90 ;  /* 0x0000005a008b7308 */ /* 0x000e300000000000 */
[----:B------:R-:W5:Y:S01]  /*3fe0*/  MUFU.SIN R89, R90 ;  /* 0x0000005a00597308 */ /* 0x000f620000000400 */
[C---:B----4-:R-:W-:Y:S01]  /*3ff0*/  FMUL.FTZ R136, R76.reuse, R77 ;  /* 0x0000004d4c887220 */ /* 0x050fe20000410000 */
[----:B------:R-:W-:Y:S01]  /*4000*/  FFMA.FTZ R77, R123, R78, -R82 ;  /* 0x0000004e7b4d7223 */ /* 0x000fe20000010852 */
[-C--:B------:R-:W-:Y:S01]  /*4010*/  FMUL.FTZ R78, R135, R132.reuse ;  /* 0x00000084874e7220 */ /* 0x080fe20000410000 */
[----:B-1----:R-:W-:Y:S01]  /*4020*/  FMUL.FTZ R137, R76, R137 ;  /* 0x000000894c897220 */ /* 0x002fe20000410000 */
[C---:B------:R-:W-:Y:S01]  /*4030*/  FMUL.FTZ R76, R133.reuse, R132 ;  /* 0x00000084854c7220 */ /* 0x040fe20000410000 */
[----:B------:R-:W-:Y:S01]  /*4040*/  FADD.FTZ R81, R94, R77 ;  /* 0x0000004d5e517221 */ /* 0x000fe20000010000 */
[-C--:B------:R-:W-:Y:S01]  /*4050*/  FFMA.FTZ R78, R133, R134.reuse, R78 ;  /* 0x00000086854e7223 */ /* 0x080fe2000001004e */
[C---:B------:R-:W-:Y:S01]  /*4060*/  FMUL.FTZ R82, R126.reuse, R79 ;  /* 0x0000004f7e527220 */ /* 0x040fe20000410000 */
[----:B------:R-:W-:Y:S01]  /*4070*/  FFMA.FTZ R76, R135, R134, -R76 ;  /* 0x00000086874c7223 */ /* 0x000fe2000001084c */
[-C--:B------:R-:W-:Y:S01]  /*4080*/  FMUL.FTZ R84, R126, R81.reuse ;  /* 0x000000517e547220 */ /* 0x080fe20000410000 */
[C---:B------:R-:W-:Y:S01]  /*4090*/  FMUL.FTZ R80, R130.reuse, R78 ;  /* 0x0000004e82507220 */ /* 0x040fe20000410000 */
[C---:B------:R-:W-:Y:S01]  /*40a0*/  FFMA.FTZ R82, R125.reuse, R81, -R82 ;  /* 0x000000517d527223 */ /* 0x040fe20000010852 */
[-C--:B------:R-:W-:Y:S01]  /*40b0*/  FMUL.FTZ R77, R130, R76.reuse ;  /* 0x0000004c824d7220 */ /* 0x080fe20000410000 */
[----:B------:R-:W-:Y:S01]  /*40c0*/  FFMA.FTZ R84, R125, R79, R84 ;  /* 0x0000004f7d547223 */ /* 0x000fe20000010054 */
[----:B------:R-:W-:Y:S01]  /*40d0*/  FFMA.FTZ R80, R131, R76, -R80 ;  /* 0x0000004c83507223 */ /* 0x000fe20000010850 */
[----:B------:R-:W-:Y:S01]  /*40e0*/  FADD.FTZ R82, R99, R82 ;  /* 0x0000005263527221 */ /* 0x000fe20000010000 */
[----:B------:R-:W-:Y:S01]  /*40f0*/  FFMA.FTZ R77, R131, R78, R77 ;  /* 0x0000004e834d7223 */ /* 0x000fe2000001004d */
[----:B------:R-:W-:Y:S01]  /*4100*/  FADD.FTZ R84, RZ, R84 ;  /* 0x00000054ff547221 */ /* 0x000fe20000010000 */
[----:B------:R-:W-:Y:S01]  /*4110*/  FMUL.FTZ R76, R128, R80 ;  /* 0x00000050804c7220 */ /* 0x000fe20000410000 */
[----:B------:R-:W-:Y:S01]  /*4120*/  FMUL.FTZ R81, R148, R82 ;  /* 0x0000005294517220 */ /* 0x000fe20000410000 */
[-C--:B------:R-:W-:Y:S01]  /*4130*/  FMUL.FTZ R79, R128, R77.reuse ;  /* 0x0000004d804f7220 */ /* 0x080fe20000410000 */
[-C--:B------:R-:W-:Y:S01]  /*4140*/  FMUL.FTZ R78, R148, R84.reuse ;  /* 0x00000054944e7220 */ /* 0x080fe20000410000 */
[----:B------:R-:W-:Y:S01]  /*4150*/  FFMA.FTZ R76, R129, R77, R76 ;  /* 0x0000004d814c7223 */ /* 0x000fe2000001004c */
[----:B------:R-:W-:Y:S01]  /*4160*/  FFMA.FTZ R81, R149, R84, R81 ;  /* 0x0000005495517223 */ /* 0x000fe20000010051 */
[----:B------:R-:W-:Y:S01]  /*4170*/  FFMA.FTZ R79, R129, R80, -R79 ;  /* 0x00000050814f7223 */ /* 0x000fe2000001084f */
[----:B------:R-:W-:Y:S01]  /*4180*/  FFMA.FTZ R77, R149, R82, -R78 ;  /* 0x00000052954d7223 */ /* 0x000fe2000001084e */
[CC--:B------:R-:W-:Y:S01]  /*4190*/  FMUL.FTZ R78, R118.reuse, R76.reuse ;  /* 0x0000004c764e7220 */ /* 0x0c0fe20000410000 */
[----:B------:R-:W-:Y:S01]  /*41a0*/  FADD.FTZ R81, RZ, R81 ;  /* 0x00000051ff517221 */ /* 0x000fe20000010000 */
[-C--:B------:R-:W-:Y:S01]  /*41b0*/  FMUL.FTZ R80, R118, R79.reuse ;  /* 0x0000004f76507220 */ /* 0x080fe20000410000 */
[----:B------:R-:W-:Y:S01]  /*41c0*/  FADD.FTZ R77, R100, R77 ;  /* 0x0000004d644d7221 */ /* 0x000fe20000010000 */
[C---:B------:R-:W-:Y:S01]  /*41d0*/  FFMA.FTZ R78, R127.reuse, R79, -R78 ;  /* 0x0000004f7f4e7223 */ /* 0x040fe2000001084e */
[C---:B------:R-:W-:Y:S01]  /*41e0*/  FMUL.FTZ R82, R146.reuse, R81 ;  /* 0x0000005192527220 */ /* 0x040fe20000410000 */
[----:B------:R-:W-:Y:S01]  /*41f0*/  FFMA.FTZ R80, R127, R76, R80 ;  /* 0x0000004c7f507223 */ /* 0x000fe20000010050 */
[-C--:B------:R-:W-:Y:S01]  /*4200*/  FMUL.FTZ R84, R146, R77.reuse ;  /* 0x0000004d92547220 */ /* 0x080fe20000410000 */
[C---:B------:R-:W-:Y:S01]  /*4210*/  FMUL.FTZ R76, R120.reuse, R78 ;  /* 0x0000004e784c7220 */ /* 0x040fe20000410000 */
[C---:B------:R-:W-:Y:S01]  /*4220*/  FFMA.FTZ R77, R147.reuse, R77, -R82 ;  /* 0x0000004d934d7223 */ /* 0x040fe20000010852 */
[----:B------:R-:W0:Y:S01]  /*4230*/  MUFU.EX2 R138, R138 ;  /* 0x0000008a008a7308 */ /* 0x000e220000000800 */
[----:B------:R-:W-:Y:S01]  /*4240*/  FFMA.FTZ R84, R147, R81, R84 ;  /* 0x0000005193547223 */ /* 0x000fe20000010054 */
[CC--:B------:R-:W-:Y:S01]  /*4250*/  FFMA.FTZ R76, R119.reuse, R80.reuse, R76 ;  /* 0x00000050774c7223 */ /* 0x0c0fe2000001004c */
[----:B------:R-:W-:Y:S01]  /*4260*/  FMUL.FTZ R80, R120, R80 ;  /* 0x0000005078507220 */ /* 0x000fe20000410000 */
[----:B------:R-:W-:Y:S01]  /*4270*/  FADD.FTZ R77, R102, R77 ;  /* 0x0000004d664d7221 */ /* 0x000fe20000010000 */
[----:B------:R-:W-:Y:S01]  /*4280*/  FADD.FTZ R84, RZ, R84 ;  /* 0x00000054ff547221 */ /* 0x000fe20000010000 */
[----:B------:R-:W-:Y:S01]  /*4290*/  FMUL.FTZ R44, R122, R76 ;  /* 0x0000004c7a2c7220 */ /* 0x000fe20000410000 */
[----:B------:R-:W-:Y:S01]  /*42a0*/  FFMA.FTZ R80, R119, R78, -R80 ;  /* 0x0000004e77507223 */ /* 0x000fe20000010850 */
[C---:B--2---:R-:W-:Y:S01]  /*42b0*/  FMUL.FTZ R48, R144.reuse, R77 ;  /* 0x0000004d90307220 */ /* 0x044fe20000410000 */
[----:B------:R-:W-:-:S02]  /*42c0*/  FMUL.FTZ R46, R144, R84 ;  /* 0x00000054902e7220 */ /* 0x000fc40000410000 */
[-C--:B------:R-:W-:Y:S01]  /*42d0*/  FMUL.FTZ R45, R122, R80.reuse ;  /* 0x000000507a2d7220 */ /* 0x080fe20000410000 */
[----:B------:R-:W-:Y:S01]  /*42e0*/  FFMA.FTZ R44, R121, R80, -R44 ;  /* 0x00000050792c7223 */ /* 0x000fe2000001082c */
[C---:B------:R-:W-:Y:S01]  /*42f0*/  FFMA.FTZ R84, R145.reuse, R84, R48 ;  /* 0x0000005491547223 */ /* 0x040fe20000010030 */
[----:B------:R-:W-:Y:S01]  /*4300*/  FFMA.FTZ R48, R145, R77, -R46 ;  /* 0x0000004d91307223 */ /* 0x000fe2000001082e */
[----:B------:R-:W-:Y:S01]  /*4310*/  FFMA.FTZ R45, R121, R76, R45 ;  /* 0x0000004c792d7223 */ /* 0x000fe2000001002d */
[C---:B------:R-:W-:Y:S01]  /*4320*/  FMUL.FTZ R46, R124.reuse, R44 ;  /* 0x0000002c7c2e7220 */ /* 0x040fe20000410000 */
[----:B------:R-:W-:Y:S01]  /*4330*/  FADD.FTZ R84, RZ, R84 ;  /* 0x00000054ff547221 */ /* 0x000fe20000010000 */
[----:B------:R-:W-:Y:S01]  /*4340*/  FADD.FTZ R48, R101, R48 ;  /* 0x0000003065307221 */ /* 0x000fe20000010000 */
[-C--:B------:R-:W-:Y:S01]  /*4350*/  FMUL.FTZ R47, R124, R45.reuse ;  /* 0x0000002d7c2f7220 */ /* 0x080fe20000410000 */
[C---:B------:R-:W-:Y:S01]  /*4360*/  FFMA.FTZ R46, R123.reuse, R45, R46 ;  /* 0x0000002d7b2e7223 */ /* 0x040fe2000001002e */
[----:B------:R-:W-:Y:S01]  /*4370*/  FMUL.FTZ R50, R142, R84 ;  /* 0x000000548e327220 */ /* 0x000fe20000410000 */
[----:B0-----:R-:W-:Y:S01]  /*4380*/  FMUL.FTZ R139, R138, R139 ;  /* 0x0000008b8a8b7220 */ /* 0x001fe20000410000 */
[----:B------:R-:W-:Y:S01]  /*4390*/  FFMA.FTZ R47, R123, R44, -R47 ;  /* 0x0000002c7b2f7223 */ /* 0x000fe2000001082f */
[----:B------:R-:W-:Y:S01]  /*43a0*/  FMUL.FTZ R44, R126, R46 ;  /* 0x0000002e7e2c7220 */ /* 0x000fe20000410000 */
[-C--:B------:R-:W-:Y:S01]  /*43b0*/  FMUL.FTZ R49, R142, R48.reuse ;  /* 0x000000308e317220 */ /* 0x080fe20000410000 */
[----:B------:R-:W-:Y:S01]  /*43c0*/  FFMA.FTZ R50, R143, R48, -R50 ;  /* 0x000000308f327223 */ /* 0x000fe20000010832 */
[-C--:B------:R-:W-:Y:S01]  /*43d0*/  FMUL.FTZ R45, R126, R47.reuse ;  /* 0x0000002f7e2d7220 */ /* 0x080fe20000410000 */
[----:B------:R-:W-:Y:S01]  /*43e0*/  FFMA.FTZ R44, R125, R47, -R44 ;  /* 0x0000002f7d2c7223 */ /* 0x000fe2000001082c */
[----:B------:R-:W-:Y:S01]  /*43f0*/  FFMA.FTZ R49, R143, R84, R49 ;  /* 0x000000548f317223 */ /* 0x000fe20000010031 */
[----:B------:R-:W-:Y:S01]  /*4400*/  FADD.FTZ R50, R103, R50 ;  /* 0x0000003267327221 */ /* 0x000fe20000010000 */
[----:B------:R-:W-:Y:S01]  /*4410*/  FFMA.FTZ R45, R125, R46, R45 ;  /* 0x0000002e7d2d7223 */ /* 0x000fe2000001002d */
[----:B------:R-:W-:Y:S01]  /*4420*/  FMUL.FTZ R46, R148, R44 ;  /* 0x0000002c942e7220 */ /* 0x000fe20000410000 */
[----:B------:R-:W-:Y:S01]  /*4430*/  FADD.FTZ R49, RZ, R49 ;  /* 0x00000031ff317221 */ /* 0x000fe20000010000 */
[----:B------:R-:W-:Y:S01]  /*4440*/  FMUL.FTZ R48, R140, R50 ;  /* 0x000000328c307220 */ /* 0x000fe20000410000 */
[-C--:B------:R-:W-:Y:S01]  /*4450*/  FMUL.FTZ R47, R148, R45.reuse ;  /* 0x0000002d942f7220 */ /* 0x080fe20000410000 */
[----:B------:R-:W-:Y:S01]  /*4460*/  FFMA.FTZ R46, R149, R45, R46 ;  /* 0x0000002d952e7223 */ /* 0x000fe2000001002e */
[-C--:B------:R-:W-:Y:S01]  /*4470*/  FMUL.FTZ R51, R140, R49.reuse ;  /* 0x000000318c337220 */ /* 0x080fe20000410000 */
[----:B------:R-:W-:Y:S01]  /*4480*/  FFMA.FTZ R48, R141, R49, R48 ;  /* 0x000000318d307223 */ /* 0x000fe20000010030 */
[----:B------:R-:W-:Y:S01]  /*4490*/  FFMA.FTZ R47, R149, R44, -R47 ;  /* 0x0000002c952f7223 */ /* 0x000fe2000001082f */
[----:B------:R-:W-:Y:S01]  /*44a0*/  FMUL.FTZ R44, R146, R46 ;  /* 0x0000002e922c7220 */ /* 0x000fe20000410000 */
[----:B-----5:R-:W-:Y:S01]  /*44b0*/  FMUL.FTZ R138, R138, R89 ;  /* 0x000000598a8a7220 */ /* 0x020fe20000410000 */
[----:B------:R-:W-:Y:S01]  /*44c0*/  FFMA.FTZ R51, R141, R50, -R51 ;  /* 0x000000328d337223 */ /* 0x000fe20000010833 */
[----:B------:R-:W-:Y:S01]  /*44d0*/  FADD.FTZ R48, RZ, R48 ;  /* 0x00000030ff307221 */ /* 0x000fe20000010000 */
[-C--:B------:R-:W-:Y:S01]  /*44e0*/  FMUL.FTZ R45, R146, R47.reuse ;  /* 0x0000002f922d7220 */ /* 0x080fe20000410000 */
[C---:B------:R-:W-:Y:S01]  /*44f0*/  FFMA.FTZ R44, R147.reuse, R47, -R44 ;  /* 0x0000002f932c7223 */ /* 0x040fe2000001082c */
        /* <DEDUP_REMOVED lines=11> */
[----:B------:R-:W-:Y:S01]  /*45b0*/  FMUL.FTZ R44, R142, R46 ;  /* 0x0000002e8e2c7220 */ /* 0x000fe20000410000 */
[----:B------:R-:W-:Y:S01]  /*45c0*/  FADD.FTZ R49, RZ, R49 ;  /* 0x00000031ff317221 */ /* 0x000fe20000010000 */
[----:B------:R-:W-:Y:S01]  /*45d0*/  FMUL.FTZ R48, R136, R50 ;  /* 0x0000003288307220 */ /* 0x000fe20000410000 */
[-C--:B------:R-:W-:Y:S01]  /*45e0*/  FMUL.FTZ R45, R142, R47.reuse ;  /* 0x0000002f8e2d7220 */ /* 0x080fe20000410000 */
[----:B------:R-:W-:Y:S01]  /*45f0*/  FFMA.FTZ R44, R143, R47, -R44 ;  /* 0x0000002f8f2c7223 */ /* 0x000fe2000001082c */
[-C--:B------:R-:W-:Y:S01]  /*4600*/  FMUL.FTZ R51, R136, R49.reuse ;  /* 0x0000003188337220 */ /* 0x080fe20000410000 */
[----:B------:R-:W-:Y:S01]  /*4610*/  FFMA.FTZ R48, R137, R49, R48 ;  /* 0x0000003189307223 */ /* 0x000fe20000010030 */
[----:B------:R-:W-:Y:S01]  /*4620*/  FFMA.FTZ R45, R143, R46, R45 ;  /* 0x0000002e8f2d7223 */ /* 0x000fe2000001002d */
[C---:B------:R-:W-:Y:S01]  /*4630*/  FMUL.FTZ R46, R140.reuse, R44 ;  /* 0x0000002c8c2e7220 */ /* 0x040fe20000410000 */
        /* <DEDUP_REMOVED lines=9> */
[----:B------:R-:W2:Y:S01]  /*46d0*/  SHFL.UP PT, R48, R151, 0x1, RZ ;  /* 0x0420000097307989 */ /* 0x000ea200000e00ff */
[-C--:B------:R-:W-:Y:S01]  /*46e0*/  FMUL.FTZ R45, R138, R47.reuse ;  /* 0x0000002f8a2d7220 */ /* 0x080fe20000410000 */
[C---:B------:R-:W-:Y:S02]  /*46f0*/  FFMA.FTZ R44, R139.reuse, R47, -R44 ;  /* 0x0000002f8b2c7223 */ /* 0x040fe4000001082c */
[----:B------:R-:W-:Y:S01]  /*4700*/  LDS.128 R76, [R113+0x70] ;  /* 0x00007000714c7984 */ /* 0x000fe20000000c00 */
[----:B------:R-:W-:Y:S01]  /*4710*/  FFMA.FTZ R45, R139, R46, R45 ;  /* 0x0000002e8b2d7223 */ /* 0x000fe2000001002d */
[----:B------:R-:W-:-:S03]  /*4720*/  FMUL.FTZ R152, R136, R44 ;  /* 0x0000002c88987220 */ /* 0x000fc60000410000 */
[-C--:B------:R-:W-:Y:S01]  /*4730*/  FMUL.FTZ R153, R136, R45.reuse ;  /* 0x0000002d88997220 */ /* 0x080fe20000410000 */
[----:B------:R-:W-:-:S03]  /*4740*/  FFMA.FTZ R152, R137, R45, R152 ;  /* 0x0000002d89987223 */ /* 0x000fc60000010098 */
[----:B------:R-:W-:Y:S02]  /*4750*/  FFMA.FTZ R153, R137, R44, -R153 ;  /* 0x0000002c89997223 */ /* 0x000fe40000010899 */
[----:B------:R-:W4:Y:S04]  /*4760*/  SHFL.UP PT, R45, R152, 0x1, RZ ;  /* 0x04200000982d7989 */ /* 0x000f2800000e00ff */
[----:B------:R-:W5:Y:S01]  /*4770*/  SHFL.UP PT, R44, R153, 0x1, RZ ;  /* 0x04200000992c7989 */ /* 0x000f6200000e00ff */
[-C--:B-1----:R-:W-:Y:S01]  /*4780*/  FMUL.FTZ R47, R153, R49.reuse ;  /* 0x00000031992f7220 */ /* 0x082fe20000410000 */
[----:B------:R-:W-:-:S03]  /*4790*/  FMUL.FTZ R46, R152, R49 ;  /* 0x00000031982e7220 */ /* 0x000fc60000410000 */
[-C--:B--2---:R-:W-:Y:S01]  /*47a0*/  FFMA.FTZ R47, R152, R48.reuse, R47 ;  /* 0x00000030982f7223 */ /* 0x084fe2000001002f */
[----:B------:R-:W-:-:S03]  /*47b0*/  FFMA.FTZ R46, R153, R48, -R46 ;  /* 0x00000030992e7223 */ /* 0x000fc6000001082e */
[----:B------:R-:W-:Y:S01]  /*47c0*/  @P1 FADD.FTZ R150, R150, R47 ;  /* 0x0000002f96961221 */ /* 0x000fe20000010000 */
[----:B------:R-:W-:-:S04]  /*47d0*/  @P1 FADD.FTZ R151, R151, R46 ;  /* 0x0000002e97971221 */ /* 0x000fc80000010000 */
[----:B------:R-:W1:Y:S04]  /*47e0*/  SHFL.UP PT, R49, R150, 0x2, RZ ;  /* 0x0440000096317989 */ /* 0x000e6800000e00ff */
[----:B------:R-:W2:Y:S01]  /*47f0*/  SHFL.UP PT, R48, R151, 0x2, RZ ;  /* 0x0440000097307989 */ /* 0x000ea200000e00ff */
        /* <DEDUP_REMOVED lines=9> */
[-C--:B--2---:R-:W-:Y:S01]  /*4890*/  FFMA.FTZ R47, R152, R48.reuse, R47 ;  /* 0x00000030982f7223 */ /* 0x084fe2000001002f */
[----:B------:R-:W-:-:S04]  /*48a0*/  FFMA.FTZ R46, R153, R48, -R46 ;  /* 0x00000030992e7223 */ /* 0x000fc8000001082e */
[----:B------:R-:W-:Y:S01]  /*48b0*/  @P1 FADD.FTZ R150, R150, R47 ;  /* 0x0000002f96961221 */ /* 0x000fe20000010000 */
[----:B------:R-:W-:-:S04]  /*48c0*/  @P1 FADD.FTZ R151, R151, R46 ;  /* 0x0000002e97971221 */ /* 0x000fc80000010000 */
[----:B------:R-:W1:Y:S01]  /*48d0*/  SHFL.UP PT, R49, R150, 0x4, RZ ;  /* 0x0480000096317989 */ /* 0x000e6200000e00ff */
[CC--:B----4-:R-:W-:Y:S01]  /*48e0*/  FMUL.FTZ R47, R153.reuse, R45.reuse ;  /* 0x0000002d992f7220 */ /* 0x0d0fe20000410000 */
[C---:B------:R-:W-:Y:S02]  /*48f0*/  FMUL.FTZ R46, R152.reuse, R45 ;  /* 0x0000002d982e7220 */ /* 0x040fe40000410000 */
[----:B------:R-:W2:Y:S01]  /*4900*/  SHFL.UP PT, R48, R151, 0x4, RZ ;  /* 0x0480000097307989 */ /* 0x000ea200000e00ff */
[-C--:B-----5:R-:W-:Y:S01]  /*4910*/  @P1 FFMA.FTZ R152, R152, R44.reuse, R47 ;  /* 0x0000002c98981223 */ /* 0x0a0fe2000001002f */
[----:B------:R-:W-:-:S04]  /*4920*/  @P1 FFMA.FTZ R153, R153, R44, -R46 ;  /* 0x0000002c99991223 */ /* 0x000fc8000001082e */
[----:B------:R-:W4:Y:S04]  /*4930*/  SHFL.UP PT, R45, R152, 0x4, RZ ;  /* 0x04800000982d7989 */ /* 0x000f2800000e00ff */
[----:B------:R-:W5:Y:S01]  /*4940*/  SHFL.UP PT, R44, R153, 0x4, RZ ;  /* 0x04800000992c7989 */ /* 0x000f6200000e00ff */
[----:B------:R-:W-:Y:S01]  /*4950*/  ISETP.GE.AND P1, PT, R6, 0x4, PT ;  /* 0x000000040600780c */ /* 0x000fe20003f26270 */
[-C--:B-1----:R-:W-:Y:S01]  /*4960*/  FMUL.FTZ R47, R153, R49.reuse ;  /* 0x00000031992f7220 */ /* 0x082fe20000410000 */
[----:B------:R-:W-:-:S03]  /*4970*/  FMUL.FTZ R46, R152, R49 ;  /* 0x00000031982e7220 */ /* 0x000fc60000410000 */
[-C--:B--2---:R-:W-:Y:S01]  /*4980*/  FFMA.FTZ R47, R152, R48.reuse, R47 ;  /* 0x00000030982f7223 */ /* 0x084fe2000001002f */
[----:B------:R-:W-:-:S07]  /*4990*/  FFMA.FTZ R46, R153, R48, -R46 ;  /* 0x00000030992e7223 */ /* 0x000fce000001082e */
[----:B------:R-:W-:Y:S01]  /*49a0*/  @P1 FADD.FTZ R150, R150, R47 ;  /* 0x0000002f96961221 */ /* 0x000fe20000010000 */
[----:B------:R-:W-:Y:S01]  /*49b0*/  @P1 FADD.FTZ R151, R151, R46 ;  /* 0x0000002e97971221 */ /* 0x000fe20000010000 */
[-C--:B----4-:R-:W-:Y:S01]  /*49c0*/  FMUL.FTZ R47, R153, R45.reuse ;  /* 0x0000002d992f7220 */ /* 0x090fe20000410000 */
[C---:B------:R-:W-:Y:S02]  /*49d0*/  FMUL.FTZ R46, R152.reuse, R45 ;  /* 0x0000002d982e7220 */ /* 0x040fe40000410000 */
[----:B------:R-:W1:Y:S01]  /*49e0*/  SHFL.UP PT, R48, R150, 0x8, RZ ;  /* 0x0500000096307989 */ /* 0x000e6200000e00ff */
[----:B-----5:R-:W-:-:S03]  /*49f0*/  @P1 FFMA.FTZ R152, R152, R44, R47 ;  /* 0x0000002c98981223 */ /* 0x020fc6000001002f */
[----:B------:R-:W2:Y:S01]  /*4a00*/  SHFL.UP PT, R47, R151, 0x8, RZ ;  /* 0x05000000972f7989 */ /* 0x000ea200000e00ff */
[----:B------:R-:W-:-:S03]  /*4a10*/  @P1 FFMA.FTZ R153, R153, R44, -R46 ;  /* 0x0000002c99991223 */ /* 0x000fc6000001082e */
[----:B------:R-:W4:Y:S04]  /*4a20*/  SHFL.UP PT, R45, R152, 0x8, RZ ;  /* 0x05000000982d7989 */ /* 0x000f2800000e00ff */
[----:B------:R-:W5:Y:S01]  /*4a30*/  SHFL.UP PT, R44, R153, 0x8, RZ ;  /* 0x05000000992c7989 */ /* 0x000f6200000e00ff */
[----:B------:R-:W-:Y:S01]  /*4a40*/  ISETP.GE.AND P1, PT, R6, 0x8, PT ;  /* 0x000000080600780c */ /* 0x000fe20003f26270 */
[-C--:B-1----:R-:W-:Y:S01]  /*4a50*/  FMUL.FTZ R49, R153, R48.reuse ;  /* 0x0000003099317220 */ /* 0x082fe20000410000 */
[----:B------:R-:W-:-:S03]  /*4a60*/  FMUL.FTZ R48, R152, R48 ;  /* 0x0000003098307220 */ /* 0x000fc60000410000 */
[-C--:B--2---:R-:W-:Y:S01]  /*4a70*/  FFMA.FTZ R49, R152, R47.reuse, R49 ;  /* 0x0000002f98317223 */ /* 0x084fe20000010031 */
[C---:B------:R-:W-:Y:S01]  /*4a80*/  FFMA.FTZ R48, R153.reuse, R47, -R48 ;  /* 0x0000002f99307223 */ /* 0x040fe20000010830 */
[----:B----4-:R-:W-:-:S06]  /*4a90*/  FMUL.FTZ R47, R153, R45 ;  /* 0x0000002d992f7220 */ /* 0x010fcc0000410000 */
[----:B------:R-:W-:Y:S01]  /*4aa0*/  @P1 FADD.FTZ R150, R150, R49 ;  /* 0x0000003196961221 */ /* 0x000fe20000010000 */
[C---:B------:R-:W-:Y:S01]  /*4ab0*/  FMUL.FTZ R46, R152.reuse, R45 ;  /* 0x0000002d982e7220 */ /* 0x040fe20000410000 */
[----:B------:R-:W-:Y:S01]  /*4ac0*/  @P1 FADD.FTZ R151, R151, R48 ;  /* 0x0000003097971221 */ /* 0x000fe20000010000 */
[-C--:B-----5:R-:W-:Y:S02]  /*4ad0*/  @P1 FFMA.FTZ R152, R152, R44.reuse, R47 ;  /* 0x0000002c98981223 */ /* 0x0a0fe4000001002f */
[----:B------:R-:W1:Y:S01]  /*4ae0*/  SHFL.UP PT, R50, R150, 0x10, RZ ;  /* 0x0600000096327989 */ /* 0x000e6200000e00ff */
[----:B------:R-:W-:-:S03]  /*4af0*/  @P1 FFMA.FTZ R153, R153, R44, -R46 ;  /* 0x0000002c99991223 */ /* 0x000fc6000001082e */
[----:B------:R-:W2:Y:S04]  /*4b00*/  SHFL.UP PT, R48, R152, 0x10, RZ ;  /* 0x0600000098307989 */ /* 0x000ea800000e00ff */
[----:B------:R-:W4:Y:S04]  /*4b10*/  SHFL.UP PT, R49, R151, 0x10, RZ ;  /* 0x0600000097317989 */ /* 0x000f2800000e00ff */
[----:B------:R-:W5:Y:S01]  /*4b20*/  SHFL.UP PT, R81, R153, 0x10, RZ ;  /* 0x0600000099517989 */ /* 0x000f6200000e00ff */
[----:B0-----:R-:W-:Y:S01]  /*4b30*/  ULEA UR17, UR18, UR17, 0x18 ;  /* 0x0000001112117291 */ /* 0x001fe2000f8ec0ff */
[----:B------:R-:W-:-:S03]  /*4b40*/  ISETP.NE.AND P1, PT, R6, 0x1f, PT ;  /* 0x0000001f0600780c */ /* 0x000fc60003f25270 */
[----:B------:R-:W-:Y:S01]  /*4b50*/  ULEA UR41, UR5, UR17, 0x4 ;  /* 0x0000001105297291 */ /* 0x000fe2000f8e20ff */
[----:B------:R-:W-:Y:S02]  /*4b60*/  HFMA2 R44, -RZ, RZ, 1.875, 0 ;  /* 0x3f800000ff2c7431 */ /* 0x000fe400000001ff */
[CC--:B-1----:R-:W-:Y:S01]  /*4b70*/  FMUL.FTZ R52, R152.reuse, R50.reuse ;  /* 0x0000003298347220 */ /* 0x0c2fe20000410000 */
[C---:B------:R-:W-:Y:S01]  /*4b80*/  FMUL.FTZ R51, R153.reuse, R50 ;  /* 0x0000003299337220 */ /* 0x040fe20000410000 */
[CC--:B--2---:R-:W-:Y:S01]  /*4b90*/  FMUL.FTZ R80, R152.reuse, R48.reuse ;  /* 0x0000003098507220 */ /* 0x0c4fe20000410000 */
[C---:B------:R-:W-:Y:S01]  /*4ba0*/  FMUL.FTZ R48, R153.reuse, R48 ;  /* 0x0000003099307220 */ /* 0x040fe20000410000 */
[----:B------:R-:W-:Y:S01]  /*4bb0*/  CS2R R46, SRZ ;  /* 0x00000000002e7805 */ /* 0x000fe2000001ff00 */
[CC--:B----4-:R-:W-:Y:S01]  /*4bc0*/  FFMA.FTZ R82, R153.reuse, R49.reuse, -R52 ;  /* 0x0000003199527223 */ /* 0x0d0fe20000010834 */
[C---:B------:R-:W-:Y:S01]  /*4bd0*/  FFMA.FTZ R83, R152.reuse, R49, R51 ;  /* 0x0000003198537223 */ /* 0x040fe20000010033 */
[----:B------:R-:W-:Y:S01]  /*4be0*/  MOV R45, RZ ;  /* 0x000000ff002d7202 */ /* 0x000fe20000000f00 */
[----:B------:R-:W-:Y:S01]  /*4bf0*/  LDS.128 R52, [R113+0x10] ;  /* 0x0000100071347984 */ /* 0x000fe20000000c00 */
[-C--:B-----5:R-:W-:Y:S01]  /*4c00*/  FFMA.FTZ R80, R153, R81.reuse, -R80 ;  /* 0x0000005199507223 */ /* 0x0a0fe20000010850 */
[----:B------:R-:W-:Y:S01]  /*4c10*/  FFMA.FTZ R81, R152, R81, R48 ;  /* 0x0000005198517223 */ /* 0x000fe20000010030 */
[----:B------:R-:W-:Y:S01]  /*4c20*/  FADD.FTZ R82, R151, R82 ;  /* 0x0000005297527221 */ /* 0x000fe20000010000 */
[----:B------:R-:W-:Y:S01]  /*4c30*/  FADD.FTZ R83, R150, R83 ;  /* 0x0000005396537221 */ /* 0x000fe20000010000 */
[----:B------:R-:W-:Y:S04]  /*4c40*/  @P0 LDS.128 R44, [UR41+0x2140] ;  /* 0x00214029ff2c0984 */ /* 0x000fe80008000c00 */
[----:B------:R-:W-:Y:S04]  /*4c50*/  LDS.128 R48, [R113] ;  /* 0x0000000071307984 */ /* 0x000fe80000000c00 */
[----:B------:R-:W-:Y:S01]  /*4c60*/  @!P1 STS.128 [R4+0x2100], R80 ;  /* 0x0021005004009388 */ /* 0x000fe20000000c00 */
[----:B------:R-:W-:Y:S06]  /*4c70*/  BAR.SYNC.DEFER_BLOCKING 0x0 ;  /* 0x0000000000007b1d */ /* 0x000fec0000010000 */
        /* <DEDUP_REMOVED lines=10> */
[----:B---3--:R-:W-:Y:S01]  /*4d20*/  R2UR UR40, R115 ;  /* 0x00000000732872ca */ /* 0x008fe200000e0000 */
        /* <DEDUP_REMOVED lines=37> */
.L_x_1141:
        /* <DEDUP_REMOVED lines=16> */
.L_x_1142:
[----:B------:R-:W-:Y:S05]  /*5080*/  BSYNC.RECONVERGENT B0 ;  /* 0x0000000000007941 */ /* 0x000fea0003800200 */
.L_x_1140:
        /* <DEDUP_REMOVED lines=117> */
.L_x_1144:
[----:B------:R-:W-:Y:S05]  /*57e0*/  BSYNC.RECONVERGENT B0 ;  /* 0x0000000000007941 */ /* 0x000fea0003800200 */
.L_x_1143:
        /* <DEDUP_REMOVED lines=116> */
.L_x_1139:
[----:B------:R-:W0:Y:S01]  /*5f30*/  S2R R8, SR_LANEID ;  /* 0x0000000000087919 */ /* 0x000e220000000000 */
[----:B------:R-:W1:Y:S01]  /*5f40*/  S2UR UR17, SR_CgaCtaId ;  /* 0x00000000001179c3 */ /* 0x000e620000008800 */
[----:B------:R-:W-:Y:S01]  /*5f50*/  SHF.L.U32 R6, R3, 0x2, RZ ;  /* 0x0000000203067819 */ /* 0x000fe200000006ff */
[----:B------:R-:W-:-:S06]  /*5f60*/  UMOV UR5, 0x400 ;  /* 0x0000040000057882 */ /* 0x000fcc0000000000 */
[----:B------:R-:W-:Y:S01]  /*5f70*/  BAR.SYNC.DEFER_BLOCKING 0x0 ;  /* 0x0000000000007b1d */ /* 0x000fe20000010000 */
[----:B------:R-:W-:Y:S01]  /*5f80*/  LOP3.LUT R7, R3, 0x3e0, RZ, 0xc0, !PT ;  /* 0x000003e003077812 */ /* 0x000fe200078ec0ff */
[----:B------:R-:W-:Y:S01]  /*5f90*/  USHF.L.U32 UR18, UR4, 0xa, URZ ;  /* 0x0000000a04127899 */ /* 0x000fe200080006ff */
[----:B------:R-:W-:-:S05]  /*5fa0*/  LOP3.LUT R58, R6, 0xf80, RZ, 0xc0, !PT ;  /* 0x00000f80063a7812 */ /* 0x000fca00078ec0ff */
[----:B------:R-:W2:Y:S01]  /*5fb0*/  LDC.64 R10, c[0x0][0x420] ;  /* 0x00010800ff0a7b82 */ /* 0x000ea20000000a00 */
[----:B------:R-:W-:-:S07]  /*5fc0*/  MOV R6, UR18 ;  /* 0x0000001200067c02 */ /* 0x000fce0008000f00 */
[----:B------:R-:W3:Y:S01]  /*5fd0*/  LDC.64 R14, c[0x0][0x428] ;  /* 0x00010a00ff0e7b82 */ /* 0x000ee20000000a00 */
[----:B-1----:R-:W-:-:S07]  /*5fe0*/  ULEA UR5, UR17, UR5, 0x18 ;  /* 0x0000000511057291 */ /* 0x002fce000f8ec0ff */
[----:B------:R-:W1:Y:S01]  /*5ff0*/  LDC.64 R26, c[0x0][0x478] ;  /* 0x00011e00ff1a7b82 */ /* 0x000e620000000a00 */
[-C--:B0-----:R-:W-:Y:S02]  /*6000*/  IADD3 R7, PT, PT, R7, R8.reuse, RZ ;  /* 0x0000000807077210 */ /* 0x081fe40007ffe0ff */
[----:B------:R-:W-:-:S05]  /*6010*/  IADD3 R24, PT, PT, R58, R8, RZ ;  /* 0x000000083a187210 */ /* 0x000fca0007ffe0ff */
[----:B------:R-:W0:Y:S01]  /*6020*/  LDC.64 R44, c[0x0][0x410] ;  /* 0x00010400ff2c7b82 */ /* 0x000e220000000a00 */
[----:B------:R-:W-:Y:S01]  /*6030*/  LEA R25, R7, UR5, 0x6 ;  /* 0x0000000507197c11 */ /* 0x000fe2000f8e30ff */
[----:B------:R-:W-:Y:S01]  /*6040*/  HFMA2 R7, -RZ, RZ, 0, 0 ;  /* 0x00000000ff077431 */ /* 0x000fe200000001ff */
[----:B------:R-:W-:Y:S01]  /*6050*/  LEA R24, R24, UR5, 0x4 ;  /* 0x0000000518187c11 */ /* 0x000fe2000f8e20ff */
[----:B------:R-:W4:Y:S02]  /*6060*/  LDCU UR5, c[0x0][0x394] ;  /* 0x00007280ff0577ac */ /* 0x000f240008000800 */
[----:B------:R-:W-:Y:S01]  /*6070*/  STS.128 [R25], R28 ;  /* 0x0000001c19007388 */ /* 0x000fe20000000c00 */
[----:B--2---:R-:W-:Y:S01]  /*6080*/  IMAD.WIDE.U32 R8, R10, UR25, R6 ;  /* 0x000000190a087c25 */ /* 0x004fe2000f8e0006 */
[----:B------:R-:W2:Y:S02]  /*6090*/  LDC.64 R46, c[0x0][0x418] ;  /* 0x00010600ff2e7b82 */ /* 0x000ea40000000a00 */
[----:B------:R-:W-:Y:S01]  /*60a0*/  STS.128 [R25+0x10], R32 ;  /* 0x0000102019007388 */ /* 0x000fe20000000c00 */
[----:B------:R-:W-:-:S03]  /*60b0*/  IMAD R9, R11, UR25, R9 ;  /* 0x000000190b097c24 */ /* 0x000fc6000f8e0209 */
[----:B------:R-:W-:Y:S01]  /*60c0*/  STS.128 [R25+0x20], R36 ;  /* 0x0000202419007388 */ /* 0x000fe20000000c00 */
[----:B---3--:R-:W-:Y:S01]  /*60d0*/  IMAD.WIDE.U32 R8, R14, UR22, R8 ;  /* 0x000000160e087c25 */ /* 0x008fe2000f8e0008 */
[----:B------:R-:W3:Y:S02]  /*60e0*/  LDC.64 R56, c[0x0][0x488] ;  /* 0x00012200ff387b82 */ /* 0x000ee40000000a00 */
[----:B------:R-:W-:Y:S01]  /*60f0*/  STS.128 [R25+0x30], R40 ;  /* 0x0000302819007388 */ /* 0x000fe20000000c00 */
[----:B------:R-:W-:-:S03]  /*6100*/  NOP ;  /* 0x0000000000007918 */ /* 0x000fc60000000000 */
[----:B------:R-:W5:Y:S01]  /*6110*/  LDS.128 R16, [R24] ;  /* 0x0000000018107984 */ /* 0x000f620000000c00 */
[----:B------:R-:W-:Y:S01]  /*6120*/  IMAD R9, R15, UR22, R9 ;  /* 0x000000160f097c24 */ /* 0x000fe2000f8e0209 */
[----:B-1----:R-:W-:Y:S01]  /*6130*/  LEA R10, P0, R8, R26, 0x2 ;  /* 0x0000001a080a7211 */ /* 0x002fe200078010ff */
[----:B0-----:R-:W-:Y:S01]  /*6140*/  IMAD.WIDE.U32 R12, R44, UR25, R6 ;  /* 0x000000192c0c7c25 */ /* 0x001fe2000f8e0006 */
[----:B------:R-:W0:Y:S01]  /*6150*/  LDS.128 R20, [R24+0x200] ;  /* 0x0002000018147984 */ /* 0x000e220000000c00 */
[----:B------:R-:W-:Y:S02]  /*6160*/  LOP3.LUT R26, R58, 0x1f, R3, 0xf8, !PT ;  /* 0x0000001f3a1a7812 */ /* 0x000fe400078ef803 */
[----:B------:R-:W-:Y:S01]  /*6170*/  LEA.HI.X R11, R8, R27, R9, 0x2, P0 ;  /* 0x0000001b080b7211 */ /* 0x000fe200000f1409 */
[----:B------:R-:W1:Y:S01]  /*6180*/  LDS.128 R48, [R24+0x400] ;  /* 0x0004000018307984 */ /* 0x000e620000000c00 */
[----:B------:R-:W-:-:S03]  /*6190*/  IMAD R13, R45, UR25, R13 ;  /* 0x000000192d0d7c24 */ /* 0x000fc6000f8e020d */
[----:B------:R-:W4:Y:S01]  /*61a0*/  LDS.128 R52, [R24+0x600] ;  /* 0x0006000018347984 */ /* 0x000f220000000c00 */
[----:B------:R-:W-:-:S04]  /*61b0*/  IMAD.WIDE.U32 R8, R26, 0x10, R10 ;  /* 0x000000101a087825 */ /* 0x000fc800078e000a */
[----:B--2---:R-:W-:-:S04]  /*61c0*/  IMAD.WIDE.U32 R12, R46, UR22, R12 ;  /* 0x000000162e0c7c25 */ /* 0x004fc8000f8e000c */
[----:B------:R-:W-:Y:S01]  /*61d0*/  IMAD R13, R47, UR22, R13 ;  /* 0x000000162f0d7c24 */ /* 0x000fe2000f8e020d */
[----:B---3--:R-:W-:-:S04]  /*61e0*/  LEA R44, P0, R12, R56, 0x2 ;  /* 0x000000380c2c7211 */ /* 0x008fc800078010ff */
[----:B------:R-:W-:-:S03]  /*61f0*/  LEA.HI.X R45, R12, R57, R13, 0x2, P0 ;  /* 0x000000390c2d7211 */ /* 0x000fc600000f140d */
[----:B------:R-:W-:Y:S01]  /*6200*/  IMAD.WIDE.U32 R44, R26, 0x10, R44 ;  /* 0x000000101a2c7825 */ /* 0x000fe200078e002c */
[----:B-----5:R-:W-:Y:S04]  /*6210*/  STG.E.128 desc[UR20][R8.64], R16 ;  /* 0x0000001008007986 */ /* 0x020fe8000c101d14 */
[----:B0-----:R-:W-:Y:S04]  /*6220*/  STG.E.128 desc[UR20][R8.64+0x200], R20 ;  /* 0x0002001408007986 */ /* 0x001fe8000c101d14 */
[----:B-1----:R-:W-:Y:S04]  /*6230*/  STG.E.128 desc[UR20][R8.64+0x400], R48 ;  /* 0x0004003008007986 */ /* 0x002fe8000c101d14 */
        /* <DEDUP_REMOVED lines=54> */
[----:B------:R-:W1:Y:S01]  /*65a0*/  MUFU.RCP R27, R27 ;  /* 0x0000001b001b7308 */ /* 0x000e620000001000 */
[----:B--2---:R-:W-:Y:S01]  /*65b0*/  FADD.FTZ R51, R51, 1 ;  /* 0x3f80000033337421 */ /* 0x004fe20000010000 */
[----:B---3--:R-:W-:-:S06]  /*65c0*/  FADD.FTZ R52, R52, 1 ;  /* 0x3f80000034347421 */ /* 0x008fcc0000010000 */
[----:B------:R-:W2:Y:S01]  /*65d0*/  MUFU.EX2 R55, R55 ;  /* 0x0000003700377308 */ /* 0x000ea20000000800 */
[----:B0-----:R-:W-:-:S03]  /*65e0*/  FADD.FTZ R53, R53, 1 ;  /* 0x3f80000035357421 */ /* 0x001fc60000010000 */
[----:B------:R-:W0:Y:S01]  /*65f0*/  MUFU.RCP R44, R44 ;  /* 0x0000002c002c7308 */ /* 0x000e220000001000 */
[----:B-1----:R-:W-:-:S07]  /*6600*/  FMUL.FTZ R27, R20, R27 ;  /* 0x0000001b141b7220 */ /* 0x002fce0000410000 */
[----:B------:R-:W1:Y:S01]  /*6610*/  MUFU.EX2 R56, R56 ;  /* 0x0000003800387308 */ /* 0x000e620000000800 */
[----:B--2---:R-:W-:Y:S01]  /*6620*/  FADD.FTZ R55, R55, 1 ;  /* 0x3f80000037377421 */ /* 0x004fe20000010000 */
[----:B------:R-:W-:Y:S02]  /*6630*/  FMUL.FTZ R28, R27, R28 ;  /* 0x0000001c1b1c7220 */ /* 0x000fe40000410000 */
[----:B------:R-:W2:Y:S01]  /*6640*/  MUFU.RCP R45, R45 ;  /* 0x0000002d002d7308 */ /* 0x000ea20000001000 */
[----:B0-----:R-:W-:-:S07]  /*6650*/  FMUL.FTZ R20, R21, R44 ;  /* 0x0000002c15147220 */ /* 0x001fce0000410000 */
[----:B------:R-:W0:Y:S01]  /*6660*/  MUFU.EX2 R57, R57 ;  /* 0x0000003900397308 */ /* 0x000e220000000800 */
[----:B-1----:R-:W-:Y:S01]  /*6670*/  FADD.FTZ R56, R56, 1 ;  /* 0x3f80000038387421 */ /* 0x002fe20000010000 */
[----:B------:R-:W-:Y:S02]  /*6680*/  FMUL.FTZ R29, R20, R29 ;  /* 0x0000001d141d7220 */ /* 0x000fe40000410000 */
[----:B------:R-:W1:Y:S01]  /*6690*/  MUFU.RCP R47, R47 ;  /* 0x0000002f002f7308 */ /* 0x000e620000001000 */
[----:B--2---:R-:W-:-:S07]  /*66a0*/  FMUL.FTZ R21, R22, R45 ;  /* 0x0000002d16157220 */ /* 0x004fce0000410000 */
[----:B------:R-:W2:Y:S01]  /*66b0*/  MUFU.RCP R48, R48 ;  /* 0x0000003000307308 */ /* 0x000ea20000001000 */
[----:B0-----:R-:W-:Y:S01]  /*66c0*/  FADD.FTZ R57, R57, 1 ;  /* 0x3f80000039397421 */ /* 0x001fe20000010000 */
[----:B------:R-:W-:-:S06]  /*66d0*/  FMUL.FTZ R30, R21, R30 ;  /* 0x0000001e151e7220 */ /* 0x000fcc0000410000 */
[----:B------:R-:W0:Y:S01]  /*66e0*/  MUFU.EX2 R46, R46 ;  /* 0x0000002e002e7308 */ /* 0x000e220000000800 */
[----:B-1----:R-:W-:-:S03]  /*66f0*/  FMUL.FTZ R21, R16, R47 ;  /* 0x0000002f10157220 */ /* 0x002fc60000410000 */
[----:B------:R-:W1:Y:S01]  /*6700*/  MUFU.EX2 R50, R50 ;  /* 0x0000003200327308 */ /* 0x000e620000000800 */
[----:B------:R-:W-:-:S03]  /*6710*/  FMUL.FTZ R32, R21, R32 ;  /* 0x0000002015207220 */ /* 0x000fc60000410000 */
[----:B------:R-:W3:Y:S01]  /*6720*/  MUFU.EX2 R54, R54 ;  /* 0x0000003600367308 */ /* 0x000ee20000000800 */
[----:B--2---:R-:W-:-:S03]  /*6730*/  FMUL.FTZ R16, R17, R48 ;  /* 0x0000003011107220 */ /* 0x004fc60000410000 */
[----:B------:R-:W2:Y:S01]  /*6740*/  MUFU.EX2 R58, R58 ;  /* 0x0000003a003a7308 */ /* 0x000ea20000000800 */
[----:B0-----:R-:W-:Y:S01]  /*6750*/  FADD.FTZ R46, R46, 1 ;  /* 0x3f8000002e2e7421 */ /* 0x001fe20000010000 */
[----:B------:R-:W-:Y:S02]  /*6760*/  FMUL.FTZ R33, R16, R33 ;  /* 0x0000002110217220 */ /* 0x000fe40000410000 */
[----:B------:R-:W0:Y:S01]  /*6770*/  MUFU.RCP R49, R49 ;  /* 0x0000003100317308 */ /* 0x000e220000001000 */
[----:B-1----:R-:W-:Y:S01]  /*6780*/  FADD.FTZ R50, R50, 1 ;  /* 0x3f80000032327421 */ /* 0x002fe20000010000 */
[----:B---3--:R-:W-:-:S06]  /*6790*/  FADD.FTZ R54, R54, 1 ;  /* 0x3f80000036367421 */ /* 0x008fcc0000010000 */
[----:B------:R-:W1:Y:S01]  /*67a0*/  MUFU.RCP R51, R51 ;  /* 0x0000003300337308 */ /* 0x000e620000001000 */
[----:B--2---:R-:W-:-:S07]  /*67b0*/  FADD.FTZ R58, R58, 1 ;  /* 0x3f8000003a3a7421 */ /* 0x004fce0000010000 */
[----:B------:R-:W2:Y:S01]  /*67c0*/  MUFU.RCP R52, R52 ;  /* 0x0000003400347308 */ /* 0x000ea20000001000 */
[----:B0-----:R-:W-:Y:S02]  /*67d0*/  FMUL.FTZ R17, R18, R49 ;  /* 0x0000003112117220 */ /* 0x001fe40000410000 */
[----:B------:R-:W0:Y:S02]  /*67e0*/  LDC.64 R48, c[0x0][0x490] ;  /* 0x00012400ff307b82 */ /* 0x000e240000000a00 */
[----:B------:R-:W-:-:S03]  /*67f0*/  FMUL.FTZ R34, R17, R34 ;  /* 0x0000002211227220 */ /* 0x000fc60000410000 */
[----:B------:R-:W3:Y:S01]  /*6800*/  MUFU.RCP R53, R53 ;  /* 0x0000003500357308 */ /* 0x000ee20000001000 */
[----:B-1----:R-:W-:-:S04]  /*6810*/  FMUL.FTZ R17, R12, R51 ;  /* 0x000000330c117220 */ /* 0x002fc80000410000 */
[----:B------:R-:W-:-:S03]  /*6820*/  FMUL.FTZ R36, R17, R36 ;  /* 0x0000002411247220 */ /* 0x000fc60000410000 */
[----:B------:R-:W1:Y:S01]  /*6830*/  MUFU.RCP R55, R55 ;  /* 0x0000003700377308 */ /* 0x000e620000001000 */
[----:B--2---:R-:W-:-:S04]  /*6840*/  FMUL.FTZ R12, R13, R52 ;  /* 0x000000340d0c7220 */ /* 0x004fc80000410000 */
[----:B------:R-:W-:-:S03]  /*6850*/  FMUL.FTZ R37, R12, R37 ;  /* 0x000000250c257220 */ /* 0x000fc60000410000 */
[----:B------:R-:W2:Y:S01]  /*6860*/  MUFU.RCP R56, R56 ;  /* 0x0000003800387308 */ /* 0x000ea20000001000 */
[----:B---3--:R-:W-:-:S04]  /*6870*/  FMUL.FTZ R13, R14, R53 ;  /* 0x000000350e0d7220 */ /* 0x008fc80000410000 */
        /* <DEDUP_REMOVED lines=11> */
[----:B------:R-:W4:Y:S01]  /*6930*/  LDC.64 R8, c[0x0][0x430] ;  /* 0x00010c00ff087b82 */ /* 0x000f220000000a00 */
[----:B-1----:R-:W-:-:S07]  /*6940*/  FMUL.FTZ R22, R23, R46 ;  /* 0x0000002e17167220 */ /* 0x002fce0000410000 */
[----:B------:R-:W-:Y:S01]  /*6950*/  BAR.SYNC.DEFER_BLOCKING 0x0 ;  /* 0x0000000000007b1d */ /* 0x000fe20000010000 */
[----:B------:R-:W-:-:S05]  /*6960*/  FMUL.FTZ R31, R22, R31 ;  /* 0x0000001f161f7220 */ /* 0x000fca0000410000 */
[----:B------:R-:W1:Y:S01]  /*6970*/  MUFU.RCP R58, R58 ;  /* 0x0000003a003a7308 */ /* 0x000e620000001000 */
[----:B--2---:R-:W-:-:S04]  /*6980*/  FMUL.FTZ R18, R19, R50 ;  /* 0x0000003213127220 */ /* 0x004fc80000410000 */
[----:B------:R-:W-:Y:S01]  /*6990*/  FMUL.FTZ R35, R18, R35 ;  /* 0x0000002312237220 */ /* 0x000fe20000410000 */
[----:B---3--:R-:W-:-:S04]  /*69a0*/  FMUL.FTZ R14, R15, R54 ;  /* 0x000000360f0e7220 */ /* 0x008fc80000410000 */
[----:B------:R-:W-:Y:S01]  /*69b0*/  FMUL.FTZ R39, R14, R39 ;  /* 0x000000270e277220 */ /* 0x000fe20000410000 */
[----:B----4-:R-:W-:-:S04]  /*69c0*/  IMAD.WIDE.U32 R6, R8, UR25, R6 ;  /* 0x0000001908067c25 */ /* 0x010fc8000f8e0006 */
[----:B-1----:R-:W-:Y:S01]  /*69d0*/  FMUL.FTZ R10, R11, R58 ;  /* 0x0000003a0b0a7220 */ /* 0x002fe20000410000 */
[----:B------:R-:W-:Y:S01]  /*69e0*/  STS.128 [R25], R28 ;  /* 0x0000001c19007388 */ /* 0x000fe20000000c00 */
[----:B------:R-:W-:Y:S02]  /*69f0*/  IMAD R7, R9, UR25, R7 ;  /* 0x0000001909077c24 */ /* 0x000fe4000f8e0207 */
[----:B------:R-:W-:Y:S01]  /*6a00*/  FMUL.FTZ R43, R10, R43 ;  /* 0x0000002b0a2b7220 */ /* 0x000fe20000410000 */
[----:B------:R-:W-:Y:S01]  /*6a10*/  STS.128 [R25+0x10], R32 ;  /* 0x0000102019007388 */ /* 0x000fe20000000c00 */
[----:B------:R-:W1:Y:S03]  /*6a20*/  LDC.64 R10, c[0x0][0x438] ;  /* 0x00010e00ff0a7b82 */ /* 0x000e660000000a00 */
[----:B------:R-:W-:Y:S04]  /*6a30*/  STS.128 [R25+0x20], R36 ;  /* 0x0000202419007388 */ /* 0x000fe80000000c00 */
[----:B------:R-:W-:Y:S01]  /*6a40*/  STS.128 [R25+0x30], R40 ;  /* 0x0000302819007388 */ /* 0x000fe20000000c00 */
[----:B------:R-:W-:-:S03]  /*6a50*/  NOP ;  /* 0x0000000000007918 */ /* 0x000fc60000000000 */
[----:B------:R-:W2:Y:S04]  /*6a60*/  LDS.128 R12, [R24] ;  /* 0x00000000180c7984 */ /* 0x000ea80000000c00 */
[----:B------:R-:W3:Y:S04]  /*6a70*/  LDS.128 R16, [R24+0x200] ;  /* 0x0002000018107984 */ /* 0x000ee80000000c00 */
[----:B------:R-:W4:Y:S01]  /*6a80*/  LDS.128 R20, [R24+0x400] ;  /* 0x0004000018147984 */ /* 0x000f220000000c00 */
[----:B-1----:R-:W-:-:S03]  /*6a90*/  IMAD.WIDE.U32 R6, R10, UR22, R6 ;  /* 0x000000160a067c25 */ /* 0x002fc6000f8e0006 */
[----:B------:R-:W1:Y:S01]  /*6aa0*/  LDS.128 R44, [R24+0x600] ;  /* 0x00060000182c7984 */ /* 0x000e620000000c00 */
[----:B------:R-:W-:Y:S01]  /*6ab0*/  IMAD R7, R11, UR22, R7 ;  /* 0x000000160b077c24 */ /* 0x000fe2000f8e0207 */
[----:B0-----:R-:W-:-:S04]  /*6ac0*/  LEA R8, P0, R6, R48, 0x2 ;  /* 0x0000003006087211 */ /* 0x001fc800078010ff */
[----:B------:R-:W-:-:S03]  /*6ad0*/  LEA.HI.X R9, R6, R49, R7, 0x2, P0 ;  /* 0x0000003106097211 */ /* 0x000fc600000f1407 */
[----:B------:R-:W-:-:S05]  /*6ae0*/  IMAD.WIDE.U32 R26, R26, 0x10, R8 ;  /* 0x000000101a1a7825 */ /* 0x000fca00078e0008 */
[----:B--2---:R0:W-:Y:S04]  /*6af0*/  STG.E.128 desc[UR20][R26.64], R12 ;  /* 0x0000000c1a007986 */ /* 0x0041e8000c101d14 */
[----:B---3--:R0:W-:Y:S04]  /*6b00*/  STG.E.128 desc[UR20][R26.64+0x200], R16 ;  /* 0x000200101a007986 */ /* 0x0081e8000c101d14 */
[----:B----4-:R0:W-:Y:S04]  /*6b10*/  STG.E.128 desc[UR20][R26.64+0x400], R20 ;  /* 0x000400141a007986 */ /* 0x0101e8000c101d14 */
[----:B-1----:R0:W-:Y:S01]  /*6b20*/  STG.E.128 desc[UR20][R26.64+0x600], R44 ;  /* 0x0006002c1a007986 */ /* 0x0021e2000c101d14 */
[----:B------:R-:W-:Y:S05]  /*6b30*/  BRA.U !UP0, `(.L_x_1146) ;  /* 0xffffff9908f47547 */ /* 0x000fea000b83ffff */
[----:B------:R-:W-:Y:S05]  /*6b40*/  EXIT ;  /* 0x000000000000794d */ /* 0x000fea0003800000 */
.L_x_1147:
        /* <DEDUP_REMOVED lines=11> */
.L_x_4971:


//--------------------- .text._Z25selective_scan_fwd_kernelI32Selective_Scan_fwd_kernel_traitsILi64ELi16ELi1ELb1ELb1ELb0ELb0EfN3c107complexIfEEEEv13SSMParamsBase --------------------------
	.section	.text._Z25selective_scan_fwd_kernelI32Selective_Scan_fwd_kernel_traitsILi64ELi16ELi1ELb1ELb1ELb0ELb0EfN3c107complexIfEEEEv13SSMParamsBase,"ax",@progbits
	.align	128
        .global         _Z25selective_scan_fwd_kernelI32Selective_Scan_fwd_kernel_traitsILi64ELi16ELi1ELb1ELb1ELb0ELb0EfN3c107complexIfEEEEv13SSMParamsBase
        .type           _Z25selective_scan_fwd_kernelI32Selective_Scan_fwd_kernel_traitsILi64ELi16ELi1ELb1ELb1ELb0ELb0EfN3c107complexIfEEEEv13SSMParamsBase,@function
        .size           _Z25selective_scan_fwd_kernelI32Selective_Scan_fwd_kernel_traitsILi64ELi16ELi1ELb1ELb1ELb0ELb0EfN3c107complexIfEEEEv13SSMParamsBase,(.L_x_4972 - _Z25selective_scan_fwd_kernelI32Selective_Scan_fwd_kernel_traitsILi64ELi16ELi1ELb1ELb1ELb0ELb0EfN3c107complexIfEEEEv13SSMParamsBase)
        .other          _Z25selective_scan_fwd_kernelI32Selective_Scan_fwd_kernel_traitsILi64ELi16ELi1ELb1ELb1ELb0ELb0EfN3c107complexIfEEEEv13SSMParamsBase,@"STO_CUDA_ENTRY STV_DEFAULT"
_Z25selective_scan_fwd_kernelI32Selective_Scan_fwd_kernel_traitsILi64ELi16ELi1ELb1ELb1ELb0ELb0EfN3c107complexIfEEEEv13SSMParamsBase:
.text._Z25selective_scan_fwd_kernelI32Selective_Scan_fwd_kernel_traitsILi64ELi16ELi1ELb1ELb1ELb0ELb0EfN3c107complexIfEEEEv13SSMParamsBase:
[----:B------:R-:W-:Y:S01]  /*0000*/  LDC R1, c[0x0][0x37c] ;  /* 0x0000df00ff017b82 */ /* 0x000fe20000000800 */
[----:B------:R-:W0:Y:S07]  /*0010*/  LDCU UR17, c[0x0][0x398] ;  /* 0x00007300ff1177ac */ /* 0x000e2e0008000800 */
[----:B------:R-:W1:Y:S01]  /*0020*/  S2UR UR22, SR_CTAID.Y ;  /* 0x00000000001679c3 */ /* 0x000e620000002600 */
[----:B------:R-:W2:Y:S01]  /*0030*/  LDCU.64 UR4, c[0x0][0x458] ;  /* 0x00008b00ff0477ac */ /* 0x000ea20008000a00 */
[----:B------:R-:W3:Y:S01]  /*0040*/  LDCU.64 UR6, c[0x0][0x470] ;  /* 0x00008e00ff0677ac */ /* 0x000ee20008000a00 */
[----:B------:R-:W4:Y:S05]  /*0050*/  LDCU.64 UR20, c[0x0][0x358] ;  /* 0x00006b00ff1477ac */ /* 0x000f2a0008000a00 */
[----:B------:R-:W4:Y:S01]  /*0060*/  S2UR UR23, SR_CTAID.X ;  /* 0x00000000001779c3 */ /* 0x000f220000002500 */
[----:B------:R-:W4:Y:S01]  /*0070*/  LDCU.128 UR36, c[0x0][0x3f0] ;  /* 0x00007e00ff2477ac */ /* 0x000f220008000c00 */
        /* <DEDUP_REMOVED lines=8> */
[----:B------:R-:W3:Y:S03]  /*0100*/  LDCU UR30, c[0x0][0x394] ;  /* 0x00007280ff1e77ac */ /* 0x000ee60008000800 */
        /* <DEDUP_REMOVED lines=15> */
[----:B------:R-:W-:Y:S01]  /*0200*/  UIMAD.WIDE.U32 UR12, UR23, UR36, URZ ;  /* 0x00000024170c72a5 */ /* 0x000fe2000f8e00ff */
[----:B------:R2:W4:Y:S01]  /*0210*/  F2I.FTZ.U32.TRUNC.NTZ R7, R6 ;  /* 0x0000000600077305 */ /* 0x000522000021f000 */
[----:B0-----:R-:W-:Y:S02]  /*0220*/  UIMAD.WIDE.U32 UR14, UR23, UR8, URZ ;  /* 0x00000008170e72a5 */ /* 0x001fe4000f8e00ff */
[----:B---3--:R-:W-:Y:S02]  /*0230*/  UISETP.GE.AND UP1, UPT, UR30, 0x1, UPT ;  /* 0x000000011e00788c */ /* 0x008fe4000bf26270 */
[----:B------:R-:W-:Y:S02]  /*0240*/  UIMAD UR13, UR23, UR37, UR13 ;  /* 0x00000025170d72a4 */ /* 0x000fe4000f8e020d */
[----:B------:R-:W-:Y:S01]  /*0250*/  UIMAD UR15, UR23, UR9, UR15 ;  /* 0x00000009170f72a4 */ /* 0x000fe2000f8e020f */
[----:B-1----:R-:W-:Y:S01]  /*0260*/  IABS R5, UR22 ;  /* 0x0000001600057c13 */ /* 0x002fe20008000000 */
[----:B--2---:R-:W-:Y:S01]  /*0270*/  HFMA2 R6, -RZ, RZ, 0, 0 ;  /* 0x00000000ff067431 */ /* 0x004fe200000001ff */
[----:B------:R-:W-:-:S02]  /*0280*/  UIMAD.WIDE.U32 UR8, UR22, UR38, UR12 ;  /* 0x00000026160872a5 */ /* 0x000fc4000f8e000c */
[----:B------:R-:W-:Y:S01]  /*0290*/  R2UR UR6, R5 ;  /* 0x00000000050672ca */ /* 0x000fe200000e0000 */
[----:B------:R-:W-:Y:S01]  /*02a0*/  UIMAD.WIDE.U32 UR12, UR22, UR10, UR14 ;  /* 0x0000000a160c72a5 */ /* 0x000fe2000f8e000e */
[----:B------:R-:W-:Y:S01]  /*02b0*/  R2UR UR4, R6 ;  /* 0x00000000060472ca */ /* 0x000fe200000e0000 */
[----:B------:R-:W-:Y:S01]  /*02c0*/  UIMAD UR39, UR22, UR39, UR9 ;  /* 0x00000027162772a4 */ /* 0x000fe2000f8e0209 */
[----:B----4-:R-:W-:Y:S01]  /*02d0*/  R2UR UR5, R7 ;  /* 0x00000000070572ca */ /* 0x010fe200000e0000 */
[----:B------:R-:W-:Y:S01]  /*02e0*/  UIMAD UR11, UR22, UR11, UR13 ;  /* 0x0000000b160b72a4 */ /* 0x000fe2000f8e020d */
[----:B------:R-:W-:Y:S01]  /*02f0*/  IADD3 R8, PT, PT, RZ, -R7, RZ ;  /* 0x80000007ff087210 */ /* 0x000fe20007ffe0ff */
[----:B------:R-:W-:-:S04]  /*0300*/  UIMAD.WIDE.U32 UR14, UR23, UR24, URZ ;  /* 0x00000018170e72a5 */ /* 0x000fc8000f8e00ff */
[----:B------:R-:W-:-:S06]  /*0310*/  IMAD R3, R8, R9, RZ ;  /* 0x0000000908037224 */ /* 0x000fcc00078e02ff */
[----:B------:R-:W-:-:S05]  /*0320*/  IMAD.HI.U32 R3, R7, R3, UR4 ;  /* 0x0000000407037e27 */ /* 0x000fca000f8e0003 */
[----:B------:R-:W-:-:S13]  /*0330*/  R2UR UR4, R3 ;  /* 0x00000000030472ca */ /* 0x000fda00000e0000 */
[----:B------:R-:W-:-:S07]  /*0340*/  UIMAD.WIDE.U32 UR4, UR4, UR6, URZ ;  /* 0x00000006040472a5 */ /* 0x000fce000f8e00ff */
[----:B------:R-:W-:Y:S02]  /*0350*/  UMOV UR16, UR5 ;  /* 0x0000000500107c82 */ /* 0x000fe40008000000 */
[----:B------:R-:W-:-:S05]  /*0360*/  IADD3 R0, PT, PT, RZ, -UR16, RZ ;  /* 0x80000010ff007c10 */ /* 0x000fca000fffe0ff */
[C---:B------:R-:W-:Y:S01]  /*0370*/  IMAD R0, R9.reuse, R0, UR6 ;  /* 0x0000000609007e24 */ /* 0x040fe2000f8e0200 */
[----:B------:R-:W0:Y:S04]  /*0380*/  LDCU.128 UR4, c[0x0][0x460] ;  /* 0x00008c00ff0477ac */ /* 0x000e280008000c00 */
[----:B------:R-:W-:-:S13]  /*0390*/  ISETP.GT.U32.AND P0, PT, R9, R0, PT ;  /* 0x000000000900720c */ /* 0x000fda0003f04070 */
[----:B------:R-:W-:Y:S01]  /*03a0*/  VOTEU.ANY UP0, P0 ;  /* 0x0000000000ff7886 */ /* 0x000fe20000000100 */
[----:B------:R-:W-:Y:S01]  /*03b0*/  PLOP3.LUT P0, PT, PT, PT, UP0, 0x80, 0x8 ;  /* 0x000000000008781c */ /* 0x000fe20003f0f008 */
[----:B0-----:R-:W-:Y:S02]  /*03c0*/  ULEA UR18, UP3, UR12, UR6, 0x2 ;  /* 0x000000060c127291 */ /* 0x001fe4000f8610ff */
[----:B------:R-:W-:Y:S02]  /*03d0*/  ULEA UR19, UP2, UR8, UR4, 0x2 ;  /* 0x0000000408137291 */ /* 0x000fe4000f8410ff */
[----:B------:R-:W-:Y:S02]  /*03e0*/  ULOP3.LUT UR4, UR22, UR17, URZ, 0x3c, !UPT ;  /* 0x0000001116047292 */ /* 0x000fe4000f8e3cff */
[----:B------:R-:W-:Y:S02]  /*03f0*/  ULEA.HI.X UR38, UR12, UR7, UR11, 0x2, UP3 ;  /* 0x000000070c267291 */ /* 0x000fe400098f140b */
[----:B------:R-:W-:-:S02]  /*0400*/  ULEA.HI.X UR39, UR8, UR5, UR39, 0x2, UP2 ;  /* 0x0000000508277291 */ /* 0x000fc400090f1427 */
[----:B------:R-:W-:Y:S02]  /*0410*/  UIMAD UR7, UR23, UR25, UR15 ;  /* 0x00000019170772a4 */ /* 0x000fe4000f8e020f */
[-C--:B------:R-:W-:Y:S01]  /*0420*/  @!P0 IADD3 R0, PT, PT, R0, -R9.reuse, RZ ;  /* 0x8000000900008210 */ /* 0x080fe20007ffe0ff */
[----:B------:R-:W-:Y:S01]  /*0430*/  @!UP0 UIADD3 UR16, UPT, UPT, UR16, 0x1, URZ ;  /* 0x0000000110108890 */ /* 0x000fe2000fffe0ff */
[----:B------:R-:W-:Y:S01]  /*0440*/  PLOP3.LUT P0, PT, PT, PT, UP1, 0x80, 0x8 ;  /* 0x000000000008781c */ /* 0x000fe20003f0f018 */
[----:B------:R-:W0:Y:S01]  /*0450*/  LDCU.64 UR24, c[0x0][0x3c8] ;  /* 0x00007900ff1877ac */ /* 0x000e220008000a00 */
[----:B------:R-:W-:Y:S01]  /*0460*/  ISETP.GE.U32.AND P3, PT, R0, R9, PT ;  /* 0x000000090000720c */ /* 0x000fe20003f66070 */
[----:B------:R-:W-:Y:S02]  /*0470*/  UISETP.NE.AND UP1, UPT, UR17, URZ, UPT ;  /* 0x000000ff1100728c */ /* 0x000fe4000bf25270 */
[----:B------:R-:W-:-:S10]  /*0480*/  UISETP.GE.AND UP2, UPT, UR4, URZ, UPT ;  /* 0x000000ff0400728c */ /* 0x000fd4000bf46270 */
[----:B------:R-:W-:Y:S01]  /*0490*/  VOTEU.ANY UP0, P3 ;  /* 0x0000000000ff7886 */ /* 0x000fe20001800100 */
[----:B0-----:R-:W-:Y:S05]  /*04a0*/  @!P0 EXIT ;  /* 0x000000000000894d */ /* 0x001fea0003800000 */
[----:B------:R-:W0:Y:S01]  /*04b0*/  S2R R0, SR_TID.X ;  /* 0x0000000000007919 */ /* 0x000e220000002100 */
[----:B------:R-:W-:Y:S01]  /*04c0*/  @UP0 UIADD3 UR16, UPT, UPT, UR16, 0x1, URZ ;  /* 0x0000000110100890 */ /* 0x000fe2000fffe0ff */
[----:B------:R-:W1:Y:S03]  /*04d0*/  LDCU UR5, c[0x0][0x384] ;  /* 0x00007080ff0577ac */ /* 0x000e660008000800 */
[----:B------:R-:W-:Y:S01]  /*04e0*/  @!UP2 UIADD3 UR16, UPT, UPT, -UR16, URZ, URZ ;  /* 0x000000ff1010a290 */ /* 0x000fe2000fffe1ff */
[----:B------:R-:W2:Y:S01]  /*04f0*/  LDCU.64 UR26, c[0x0][0x448] ;  /* 0x00008900ff1a77ac */ /* 0x000ea20008000a00 */
[----:B------:R-:W-:Y:S01]  /*0500*/  @!UP1 ULOP3.LUT UR16, URZ, UR17, URZ, 0x33, !UPT ;  /* 0x00000011ff109292 */ /* 0x000fe2000f8e33ff */
[----:B------:R-:W3:Y:S01]  /*0510*/  S2UR UR17, SR_CgaCtaId ;  /* 0x00000000001179c3 */ /* 0x000ee20000008800 */
[----:B------:R-:W4:Y:S02]  /*0520*/  LDCU.64 UR12, c[0x0][0x3a0] ;  /* 0x00007400ff0c77ac */ /* 0x000f240008000a00 */
[----:B------:R-:W-:Y:S01]  /*0530*/  USHF.R.S32.HI UR4, URZ, 0x1f, UR16 ;  /* 0x0000001fff047899 */ /* 0x000fe20008011410 */
[----:B------:R-:W3:Y:S03]  /*0540*/  LDCU.64 UR28, c[0x0][0x3d8] ;  /* 0x00007b00ff1c77ac */ /* 0x000ee60008000a00 */
[----:B------:R-:W-:Y:S01]  /*0550*/  UIMAD UR4, UR4, UR24, URZ ;  /* 0x00000018040472a4 */ /* 0x000fe2000f8e02ff */
[----:B------:R-:W-:Y:S01]  /*0560*/  UMOV UR6, UR14 ;  /* 0x0000000e00067c82 */ /* 0x000fe20008000000 */
[----:B-1----:R-:W-:-:S02]  /*0570*/  UIMAD UR5, UR23, UR5, UR22 ;  /* 0x00000005170572a4 */ /* 0x002fc4000f8e0216 */
[----:B------:R-:W-:Y:S02]  /*0580*/  UIMAD.WIDE.U32 UR6, UR16, UR24, UR6 ;  /* 0x00000018100672a5 */ /* 0x000fe4000f8e0006 */
[----:B------:R-:W-:Y:S01]  /*0590*/  UIMAD UR25, UR16, UR25, UR4 ;  /* 0x00000019101972a4 */ /* 0x000fe2000f8e0204 */
[----:B0-----:R-:W-:Y:S01]  /*05a0*/  SHF.R.U32.HI R52, RZ, 0x5, R0 ;  /* 0x00000005ff347819 */ /* 0x001fe20000011600 */
[----:B------:R-:W0:Y:S01]  /*05b0*/  LDCU UR31, c[0x0][0x38c] ;  /* 0x00007180ff1f77ac */ /* 0x000e220008000800 */
[----:B--2---:R-:W-:Y:S02]  /*05c0*/  ULEA UR24, UP0, UR6, UR26, 0x2 ;  /* 0x0000001a06187291 */ /* 0x004fe4000f8010ff */
[----:B------:R-:W-:Y:S02]  /*05d0*/  UIADD3 UR25, UPT, UPT, UR7, UR25, URZ ;  /* 0x0000001907197290 */ /* 0x000fe4000fffe0ff */
[----:B----4-:R-:W-:Y:S02]  /*05e0*/  UIMAD.WIDE.U32 UR8, UR22, UR12, URZ ;  /* 0x0000000c160872a5 */ /* 0x010fe4000f8e00ff */
[----:B------:R-:W-:Y:S01]  /*05f0*/  UIMAD UR12, UR5, UR30, URZ ;  /* 0x0000001e050c72a4 */ /* 0x000fe2000f8e02ff */
[----:B------:R-:W-:-:S02]  /*0600*/  UMOV UR4, URZ ;  /* 0x000000ff00047c82 */ /* 0x000fc40008000000 */
[----:B------:R-:W-:Y:S01]  /*0610*/  UMOV UR5, URZ ;  /* 0x000000ff00057c82 */ /* 0x000fe20008000000 */
[----:B-----5:R-:W-:Y:S01]  /*0620*/  @P1 R2UR UR4, R2 ;  /* 0x00000000020412ca */ /* 0x020fe200000e0000 */
[----:B------:R-:W-:Y:S01]  /*0630*/  ULEA.HI.X UR25, UR6, UR27, UR25, 0x2, UP0 ;  /* 0x0000001b06197291 */ /* 0x000fe200080f1419 */
[----:B------:R-:W-:Y:S01]  /*0640*/  @P2 R2UR UR5, R4 ;  /* 0x00000000040522ca */ /* 0x000fe200000e0000 */
[----:B---3--:R-:W-:Y:S01]  /*0650*/  UIMAD.WIDE.U32 UR10, UR22, UR28, URZ ;  /* 0x0000001c160a72a5 */ /* 0x008fe2000f8e00ff */
[----:B------:R-:W-:Y:S01]  /*0660*/  SHF.L.U32 R2, R0, 0x3, RZ ;  /* 0x0000000300027819 */ /* 0x000fe200000006ff */
[----:B------:R-:W-:Y:S01]  /*0670*/  UMOV UR6, 0x400 ;  /* 0x0000040000067882 */ /* 0x000fe20000000000 */
[----:B------:R-:W-:Y:S02]  /*0680*/  UIMAD UR13, UR22, UR13, UR9 ;  /* 0x0000000d160d72a4 */ /* 0x000fe4000f8e0209 */
[----:B------:R-:W-:Y:S01]  /*0690*/  ULEA UR17, UR17, UR6, 0x18 ;  /* 0x0000000611117291 */ /* 0x000fe2000f8ec0ff */
[----:B------:R-:W-:Y:S01]  /*06a0*/  LOP3.LUT R53, R2, 0x1f00, RZ, 0xc0, !PT ;  /* 0x00001f0002357812 */ /* 0x000fe200078ec0ff */
[----:B------:R-:W-:-:S02]  /*06b0*/  UIMAD UR15, UR22, UR29, UR11 ;  /* 0x0000001d160f72a4 */ /* 0x000fc4000f8e020b */
[----:B0-----:R-:W-:Y:S01]  /*06c0*/  UIMAD UR12, UR12, UR31, URZ ;  /* 0x0000001f0c0c72a4 */ /* 0x001fe2000f8e02ff */
[----:B------:R-:W-:Y:S01]  /*06d0*/  LOP3.LUT R53, R53, 0x1f, R0, 0xf8, !PT ;  /* 0x0000001f35357812 */ /* 0x000fe200078ef800 */
[----:B------:R-:W-:Y:S01]  /*06e0*/  UMOV UR14, UR19 ;  /* 0x00000013000e7c82 */ /* 0x000fe20008000000 */
[----:B------:R-:W-:Y:S01]  /*06f0*/  LEA R52, R52, UR17, 0x4 ;  /* 0x0000001134347c11 */ /* 0x000fe2000f8e20ff */
[----:B------:R-:W-:Y:S01]  /*0700*/  UMOV UR16, UR18 ;  /* 0x0000001200107c82 */ /* 0x000fe20008000000 */
[----:B------:R-:W-:-:S07]  /*0710*/  UMOV UR6, URZ ;  /* 0x000000ff00067c82 */ /* 0x000fce0008000000 */
.L_x_1187:
[----:B------:R-:W-:Y:S01]  /*0720*/  BAR.SYNC.DEFER_BLOCKING 0x0 ;  /* 0x0000000000007b1d */ /* 0x000fe20000010000 */
[----:B0-----:R-:W-:Y:S02]  /*0730*/  SHF.L.U32 R3, R0, 0x2, RZ ;  /* 0x0000000200037819 */ /* 0x001fe400000006ff */
[----:B------:R-:W-:Y:S02]  /*0740*/  MOV R4, UR14 ;  /* 0x0000000e00047c02 */ /* 0x000fe40008000f00 */
[----:B------:R-:W-:Y:S02]  /*0750*/  LOP3.LUT R3, R3, 0xf80, RZ, 0xc0, !PT ;  /* 0x00000f8003037812 */ /* 0x000fe400078ec0ff */
[----:B------:R-:W-:Y:S02]  /*0760*/  MOV R5, UR39 ;  /* 0x0000002700057c02 */ /* 0x000fe40008000f00 */
[----:B------:R-:W-:-:S05]  /*0770*/  LOP3.LUT R7, R3, 0x1f, R0, 0xf8, !PT ;  /* 0x0000001f03077812 */ /* 0x000fca00078ef800 */
[----:B------:R-:W-:-:S05]  /*0780*/  IMAD.WIDE.U32 R4, R7, 0x10, R4 ;  /* 0x0000001007047825 */ /* 0x000fca00078e0004 */
[----:B------:R-:W2:Y:S04]  /*0790*/  LDG.E.128 R8, desc[UR20][R4.64] ;  /* 0x0000001404087981 */ /* 0x000ea8000c1e1d00 */
[----:B------:R-:W3:Y:S04]  /*07a0*/  LDG.E.128 R12, desc[UR20][R4.64+0x200] ;  /* 0x00020014040c7981 */ /* 0x000ee8000c1e1d00 */
[----:B------:R-:W4:Y:S04]  /*07b0*/  LDG.E.128 R36, desc[UR20][R4.64+0x400] ;  /* 0x0004001404247981 */ /* 0x000f28000c1e1d00 */
[----:B------:R-:W5:Y:S01]  /*07c0*/  LDG.E.128 R40, desc[UR20][R4.64+0x600] ;  /* 0x0006001404287981 */ /* 0x000f62000c1e1d00 */
[----:B------:R-:W-:-:S02]  /*07d0*/  LOP3.LUT R19, R0, 0x3e0, RZ, 0xc0, !PT ;  /* 0x000003e000137812 */ /* 0x000fc400078ec0ff */
[----:B------:R-:W-:Y:S01]  /*07e0*/  MOV R16, UR16 ;  /* 0x0000001000107c02 */ /* 0x000fe20008000f00 */
[----:B------:R-:W0:Y:S01]  /*07f0*/  S2R R54, SR_LANEID ;  /* 0x0000000000367919 */ /* 0x000e220000000000 */
[----:B------:R-:W-:-:S03]  /*0800*/  MOV R17, UR38 ;  /* 0x0000002600117c02 */ /* 0x000fc60008000f00 */
[----:B------:R-:W-:Y:S01]  /*0810*/  IMAD.WIDE.U32 R16, R7, 0x10, R16 ;  /* 0x0000001007107825 */ /* 0x000fe200078e0010 */
[-C--:B0-----:R-:W-:Y:S02]  /*0820*/  IADD3 R32, PT, PT, R3, R54.reuse, RZ ;  /* 0x0000003603207210 */ /* 0x081fe40007ffe0ff */
[----:B------:R-:W-:Y:S02]  /*0830*/  IADD3 R2, PT, PT, R19, R54, RZ ;  /* 0x0000003613027210 */ /* 0x000fe40007ffe0ff */
        /* <DEDUP_REMOVED lines=73> */
.L_x_1149:
[----:B------:R-:W-:Y:S05]  /*0cd0*/  BSYNC.RECONVERGENT B0 ;  /* 0x0000000000007941 */ /* 0x000fea0003800200 */
.L_x_1148:
        /* <DEDUP_REMOVED lines=34> */
.L_x_1151:
[----:B------:R-:W-:Y:S05]  /*0f00*/  BSYNC.RECONVERGENT B0 ;  /* 0x0000000000007941 */ /* 0x000fea0003800200 */
.L_x_1150:
        /* <DEDUP_REMOVED lines=36> */
.L_x_1153:
[----:B------:R-:W-:Y:S05]  /*1150*/  BSYNC.RECONVERGENT B0 ;  /* 0x0000000000007941 */ /* 0x000fea0003800200 */
.L_x_1152:
        /* <DEDUP_REMOVED lines=34> */
.L_x_1155:
[----:B------:R-:W-:Y:S05]  /*1380*/  BSYNC.RECONVERGENT B0 ;  /* 0x0000000000007941 */ /* 0x000fea0003800200 */
.L_x_1154:
        /* <DEDUP_REMOVED lines=36> */
.L_x_1157:
[----:B------:R-:W-:Y:S05]  /*15d0*/  BSYNC.RECONVERGENT B0 ;  /* 0x0000000000007941 */ /* 0x000fea0003800200 */
.L_x_1156:
        /* <DEDUP_REMOVED lines=34> */
.L_x_1159:
[----:B------:R-:W-:Y:S05]  /*1800*/  BSYNC.RECONVERGENT B0 ;  /* 0x0000000000007941 */ /* 0x000fea0003800200 */
.L_x_1158:
        /* <DEDUP_REMOVED lines=36> */
.L_x_1161:
[----:B------:R-:W-:Y:S05]  /*1a50*/  BSYNC.RECONVERGENT B0 ;  /* 0x0000000000007941 */ /* 0x000fea0003800200 */
.L_x_1160:
        /* <DEDUP_REMOVED lines=34> */
.L_x_1163:
[----:B------:R-:W-:Y:S05]  /*1c80*/  BSYNC.RECONVERGENT B0 ;  /* 0x0000000000007941 */ /* 0x000fea0003800200 */
.L_x_1162:
        /* <DEDUP_REMOVED lines=36> */
.L_x_1165:
[----:B------:R-:W-:Y:S05]  /*1ed0*/  BSYNC.RECONVERGENT B0 ;  /* 0x0000000000007941 */ /* 0x000fea0003800200 */
.L_x_1164:
        /* <DEDUP_REMOVED lines=34> */
.L_x_1167:
[----:B------:R-:W-:Y:S05]  /*2100*/  BSYNC.RECONVERGENT B0 ;  /* 0x0000000000007941 */ /* 0x000fea0003800200 */
.L_x_1166:
        /* <DEDUP_REMOVED lines=39> */
.L_x_1169:
[----:B------:R-:W-:Y:S05]  /*2380*/  BSYNC.RECONVERGENT B0 ;  /* 0x0000000000007941 */ /* 0x000fea0003800200 */
.L_x_1168:
        /* <DEDUP_REMOVED lines=32> */
.L_x_1171:
[----:B------:R-:W-:Y:S05]  /*2590*/  BSYNC.RECONVERGENT B0 ;  /* 0x0000000000007941 */ /* 0x000fea0003800200 */
.L_x_1170:
        /* <DEDUP_REMOVED lines=32> */
.L_x_1173:
[----:B------:R-:W-:Y:S05]  /*27a0*/  BSYNC.RECONVERGENT B0 ;  /* 0x0000000000007941 */ /* 0x000fea0003800200 */
.L_x_1172:
        /* <DEDUP_REMOVED lines=32> */
.L_x_1175:
[----:B------:R-:W-:Y:S05]  /*29b0*/  BSYNC.RECONVERGENT B0 ;  /* 0x0000000000007941 */ /* 0x000fea0003800200 */
.L_x_1174:
        /* <DEDUP_REMOVED lines=32> */
.L_x_1177:
[----:B------:R-:W-:Y:S05]  /*2bc0*/  BSYNC.RECONVERGENT B0 ;  /* 0x0000000000007941 */ /* 0x000fea0003800200 */
.L_x_1176:
        /* <DEDUP_REMOVED lines=32> */
.L_x_1179:
[----:B------:R-:W-:Y:S05]  /*2dd0*/  BSYNC.RECONVERGENT B0 ;  /* 0x0000000000007941 */ /* 0x000fea0003800200 */
.L_x_1178:
        /* <DEDUP_REMOVED lines=20> */
[----:B------:R-:W-:Y:S01]  /*2f20*/  FMUL.FTZ R88, R20, R61 ;  /* 0x0000003d14587220 */ /* 0x000fe20000410000 */
[----:B------:R-:W-:Y:S01]  /*2f30*/  ISETP.NE.AND P0, PT, RZ, UR6, PT ;  /* 0x00000006ff007c0c */ /* 0x000fe2000bf05270 */
[----:B------:R-:W-:Y:S01]  /*2f40*/  FMUL.FTZ R74, R78, R71 ;  /* 0x000000474e4a7220 */ /* 0x000fe20000410000 */
[----:B------:R-:W-:Y:S01]  /*2f50*/  LOP3.LUT R20, R0, 0x1f, RZ, 0xc0, !PT ;  /* 0x0000001f00147812 */ /* 0x000fe200078ec0ff */
[----:B------:R-:W-:Y:S01]  /*2f60*/  FMUL.FTZ R78, R30, R67 ;  /* 0x000000431e4e7220 */ /* 0x000fe20000410000 */
[----:B------:R-:W-:Y:S01]  /*2f70*/  SHF.L.U32 R2, R2, 0x3, RZ ;  /* 0x0000000302027819 */ /* 0x000fe200000006ff */
[----:B------:R-:W-:Y:S01]  /*2f80*/  FMUL.FTZ R80, R28, R65 ;  /* 0x000000411c507220 */ /* 0x000fe20000410000 */
[----:B------:R-:W-:Y:S01]  /*2f90*/  IADD3 R3, PT, PT, R3, R32, RZ ;  /* 0x0000002003037210 */ /* 0x000fe20007ffe0ff */
[----:B------:R-:W-:Y:S01]  /*2fa0*/  FMUL.FTZ R86, R22, R63 ;  /* 0x0000003f16567220 */ /* 0x000fe20000410000 */
[----:B------:R-:W-:Y:S01]  /*2fb0*/  FMUL.FTZ R90, R26, R59 ;  /* 0x0000003b1a5a7220 */ /* 0x000fe20000410000 */
[----:B------:R-:W-:Y:S01]  /*2fc0*/  FMUL.FTZ R101, R24, R57 ;  /* 0x0000003918657220 */ /* 0x000fe20000410000 */
[----:B------:R-:W-:Y:S01]  /*2fd0*/  ISETP.EQ.AND P0, PT, R20, RZ, P0 ;  /* 0x000000ff1400720c */ /* 0x000fe20000702270 */
[----:B------:R-:W-:Y:S01]  /*2fe0*/  FMUL.FTZ R73, R79, R72 ;  /* 0x000000484f497220 */ /* 0x000fe20000410000 */
[----:B------:R-:W-:Y:S01]  /*2ff0*/  LEA.HI.SX32 R100, R2, R2, 0x1b ;  /* 0x0000000202647211 */ /* 0x000fe200078fdaff */
[----:B------:R-:W-:Y:S01]  /*3000*/  FMUL.FTZ R75, R77, R70 ;  /* 0x000000464d4b7220 */ /* 0x000fe20000410000 */
[C---:B------:R-:W-:Y:S01]  /*3010*/  IADD3 R2, PT, PT, R3.reuse, 0x20, RZ ;  /* 0x0000002003027810 */ /* 0x040fe20007ffe0ff */
[----:B------:R-:W-:Y:S01]  /*3020*/  FMUL.FTZ R76, R76, R69 ;  /* 0x000000454c4c7220 */ /* 0x000fe20000410000 */
[----:B------:R-:W-:Y:S01]  /*3030*/  IADD3 R20, PT, PT, R3, 0x40, RZ ;  /* 0x0000004003147810 */ /* 0x000fe20007ffe0ff */
        /* <DEDUP_REMOVED lines=11> */
[-C--:B------:R-:W-:Y:S01]  /*30f0*/  LEA.HI.SX32 R99, R3, R3.reuse, 0x1b ;  /* 0x0000000303637211 */ /* 0x080fe200078fdaff */
[----:B------:R-:W0:Y:S01]  /*3100*/  LDCU UR45, c[0x0][0x38c] ;  /* 0x00007180ff2d77ac */ /* 0x000e220008000800 */
[----:B------:R-:W-:-:S02]  /*3110*/  LEA.HI.SX32 R2, R2, R3, 0x1b ;  /* 0x0000000302027211 */ /* 0x000fc400078fdaff */
[-C--:B------:R-:W-:Y:S01]  /*3120*/  LEA.HI.SX32 R20, R20, R3.reuse, 0x1b ;  /* 0x0000000314147211 */ /* 0x080fe200078fdaff */
[----:B------:R-:W1:Y:S01]  /*3130*/  LDCU.64 UR26, c[0x0][0x3c0] ;  /* 0x00007800ff1a77ac */ /* 0x000e620008000a00 */
[-C--:B------:R-:W-:Y:S02]  /*3140*/  LEA.HI.SX32 R22, R22, R3.reuse, 0x1b ;  /* 0x0000000316167211 */ /* 0x080fe400078fdaff */
[-C--:B------:R-:W-:Y:S01]  /*3150*/  LEA.HI.SX32 R24, R24, R3.reuse, 0x1b ;  /* 0x0000000318187211 */ /* 0x080fe200078fdaff */
[----:B------:R-:W2:Y:S01]  /*3160*/  LDCU.64 UR28, c[0x0][0x440] ;  /* 0x00008800ff1c77ac */ /* 0x000ea20008000a00 */
[-C--:B------:R-:W-:Y:S02]  /*3170*/  LEA.HI.SX32 R26, R26, R3.reuse, 0x1b ;  /* 0x000000031a1a7211 */ /* 0x080fe400078fdaff */
[-C--:B------:R-:W-:Y:S01]  /*3180*/  LEA.HI.SX32 R28, R28, R3.reuse, 0x1b ;  /* 0x000000031c1c7211 */ /* 0x080fe200078fdaff */
[----:B------:R-:W3:Y:S01]  /*3190*/  LDCU.64 UR30, c[0x0][0x3a8] ;  /* 0x00007500ff1e77ac */ /* 0x000ee20008000a00 */
[----:B------:R-:W-:-:S02]  /*31a0*/  LEA.HI.SX32 R30, R30, R3, 0x1b ;  /* 0x000000031e1e7211 */ /* 0x000fc400078fdaff */
[----:B------:R-:W-:Y:S01]  /*31b0*/  LEA R100, R100, UR17, 0x4 ;  /* 0x0000001164647c11 */ /* 0x000fe2000f8e20ff */
[----:B------:R-:W4:Y:S01]  /*31c0*/  LDCU.64 UR32, c[0x0][0x3e0] ;  /* 0x00007c00ff2077ac */ /* 0x000f220008000a00 */
[----:B------:R-:W-:Y:S02]  /*31d0*/  LEA R99, R99, UR17, 0x4 ;  /* 0x0000001163637c11 */ /* 0x000fe4000f8e20ff */
[----:B------:R-:W-:Y:S01]  /*31e0*/  LEA R98, R2, UR17, 0x4 ;  /* 0x0000001102627c11 */ /* 0x000fe2000f8e20ff */
[----:B------:R-:W0:Y:S01]  /*31f0*/  LDCU.64 UR34, c[0x0][0x450] ;  /* 0x00008a00ff2277ac */ /* 0x000e220008000a00 */
[----:B------:R-:W-:Y:S02]  /*3200*/  LEA R97, R20, UR17, 0x4 ;  /* 0x0000001114617c11 */ /* 0x000fe4000f8e20ff */
[----:B------:R-:W-:Y:S01]  /*3210*/  LEA R96, R22, UR17, 0x4 ;  /* 0x0000001116607c11 */ /* 0x000fe2000f8e20ff */
[----:B------:R-:W0:Y:S01]  /*3220*/  LDCU.64 UR36, c[0x0][0x480] ;  /* 0x00009000ff2477ac */ /* 0x000e220008000a00 */
[----:B------:R-:W-:-:S02]  /*3230*/  LEA R95, R24, UR17, 0x4 ;  /* 0x00000011185f7c11 */ /* 0x000fc4000f8e20ff */
[----:B------:R-:W-:Y:S01]  /*3240*/  LEA R94, R26, UR17, 0x4 ;  /* 0x000000111a5e7c11 */ /* 0x000fe2000f8e20ff */
[----:B------:R-:W-:Y:S01]  /*3250*/  UMOV UR7, URZ ;  /* 0x000000ff00077c82 */ /* 0x000fe20008000000 */
[----:B------:R-:W-:Y:S02]  /*3260*/  LEA R93, R28, UR17, 0x4 ;  /* 0x000000111c5d7c11 */ /* 0x000fe4000f8e20ff */
[----:B-123--:R-:W-:-:S07]  /*3270*/  LEA R92, R30, UR17, 0x4 ;  /* 0x000000111e5c7c11 */ /* 0x00efce000f8e20ff */
.L_x_1186:
[----:B------:R-:W-:Y:S01]  /*3280*/  UMOV UR18, UR8 ;  /* 0x0000000800127c82 */ /* 0x000fe20008000000 */
[----:B------:R-:W-:Y:S02]  /*3290*/  UMOV UR19, UR13 ;  /* 0x0000000d00137c82 */ /* 0x000fe40008000000 */
[----:B------:R-:W-:-:S04]  /*32a0*/  UIMAD.WIDE.U32 UR18, UR7, UR30, UR18 ;  /* 0x0000001e071272a5 */ /* 0x000fc8000f8e0012 */
[----:B------:R-:W-:Y:S02]  /*32b0*/  UIMAD UR19, UR7, UR31, UR19 ;  /* 0x0000001f071372a4 */ /* 0x000fe4000f8e0213 */
[----:B------:R-:W-:-:S04]  /*32c0*/  ULEA UR40, UP0, UR18, UR28, 0x3 ;  /* 0x0000001c12287291 */ /* 0x000fc8000f8018ff */
[----:B------:R-:W-:Y:S02]  /*32d0*/  ULEA.HI.X UR18, UR18, UR29, UR19, 0x3, UP0 ;  /* 0x0000001d12127291 */ /* 0x000fe400080f1c13 */
[----:B------:R-:W-:-:S04]  /*32e0*/  MOV R2, UR40 ;  /* 0x0000002800027c02 */ /* 0x000fc80008000f00 */
[----:B------:R-:W-:Y:S01]  /*32f0*/  MOV R3, UR18 ;  /* 0x0000001200037c02 */ /* 0x000fe20008000f00 */
[----:B------:R-:W-:-:S04]  /*3300*/  UIMAD.WIDE.U32 UR18, UR7, UR26, URZ ;  /* 0x0000001a071272a5 */ /* 0x000fc8000f8e00ff */
[----:B------:R-:W-:Y:S01]  /*3310*/  UIMAD UR19, UR7, UR27, UR19 ;  /* 0x0000001b071372a4 */ /* 0x000fe2000f8e0213 */
[----:B------:R-:W2:Y:S01]  /*3320*/  LDG.E.64 R2, desc[UR20][R2.64] ;  /* 0x0000001402027981 */ /* 0x000ea2000c1e1b00 */
[----:B------:R-:W-:-:S04]  /*3330*/  ULEA UR40, UP0, UR18, UR24, 0x2 ;  /* 0x0000001812287291 */ /* 0x000fc8000f8010ff */
[----:B------:R-:W-:Y:S02]  /*3340*/  ULEA.HI.X UR18, UR18, UR25, UR19, 0x2, UP0 ;  /* 0x0000001912127291 */ /* 0x000fe400080f1413 */
[----:B------:R-:W-:-:S04]  /*3350*/  MOV R106, UR40 ;  /* 0x00000028006a7c02 */ /* 0x000fc80008000f00 */
[----:B------:R-:W-:-:S03]  /*3360*/  MOV R107, UR18 ;  /* 0x00000012006b7c02 */ /* 0x000fc60008000f00 */
[----:B------:R-:W-:-:S05]  /*3370*/  IMAD.WIDE.U32 R106, R53, 0x10, R106 ;  /* 0x00000010356a7825 */ /* 0x000fca00078e006a */
[----:B------:R-:W3:Y:S04]  /*3380*/  LDG.E.128 R20, desc[UR20][R106.64] ;  /* 0x000000146a147981 */ /* 0x000ee8000c1e1d00 */
[----:B------:R-:W5:Y:S04]  /*3390*/  LDG.E.128 R24, desc[UR20][R106.64+0x200] ;  /* 0x000200146a187981 */ /* 0x000f68000c1e1d00 */
        /* <DEDUP_REMOVED lines=8> */
[----:B----4-:R-:W-:-:S04]  /*3420*/  UIMAD.WIDE.U32 UR18, UR7, UR32, UR18 ;  /* 0x00000020071272a5 */ /* 0x010fc8000f8e0012 */
[----:B------:R-:W-:Y:S02]  /*3430*/  UIMAD UR19, UR7, UR33, UR19 ;  /* 0x00000021071372a4 */ /* 0x000fe4000f8e0213 */
[----:B0-----:R-:W-:-:S04]  /*3440*/  ULEA UR40, UP0, UR18, UR34, 0x3 ;  /* 0x0000002212287291 */ /* 0x001fc8000f8018ff */
[----:B------:R-:W-:Y:S01]  /*3450*/  ULEA.HI.X UR18, UR18, UR35, UR19, 0x3, UP0 ;  /* 0x0000002312127291 */ /* 0x000fe200080f1c13 */
[C---:B--2---:R-:W-:Y:S01]  /*3460*/  FMUL.FTZ R102, R3.reuse, R57 ;  /* 0x0000003903667220 */ /* 0x044fe20000410000 */
[C---:B-1----:R-:W-:Y:S01]  /*3470*/  FMUL.FTZ R106, R3.reuse, R59 ;  /* 0x0000003b036a7220 */ /* 0x042fe20000410000 */
[----:B------:R-:W-:Y:S01]  /*3480*/  FMUL.FTZ R2, R2, 1.4426950216293334961 ;  /* 0x3fb8aa3b02027820 */ /* 0x000fe20000410000 */
[C---:B------:R-:W-:Y:S01]  /*3490*/  FMUL.FTZ R132, R3.reuse, R67 ;  /* 0x0000004303847220 */ /* 0x040fe20000410000 */
[----:B------:R-:W-:Y:S01]  /*34a0*/  FMUL.RZ R108, R102, 0.15915493667125701904 ;  /* 0x3e22f983666c7820 */ /* 0x000fe2000040c000 */
[----:B------:R-:W-:Y:S01]  /*34b0*/  FMUL.RZ R107, R106, 0.15915493667125701904 ;  /* 0x3e22f9836a6b7820 */ /* 0x000fe2000040c000 */
[C---:B------:R-:W-:Y:S01]  /*34c0*/  FMUL.FTZ R102, R3.reuse, R58 ;  /* 0x0000003a03667220 */ /* 0x040fe20000410000 */
[C---:B------:R-:W-:Y:S01]  /*34d0*/  FMUL.FTZ R106, R3.reuse, R60 ;  /* 0x0000003c036a7220 */ /* 0x040fe20000410000 */
[----:B------:R-:W-:Y:S01]  /*34e0*/  MUFU.SIN R104, R108 ;  /* 0x0000006c00687308 */ /* 0x000fe20000000400 */
[----:B------:R-:W-:Y:S01]  /*34f0*/  FMUL.FTZ R111, R2, R63 ;  /* 0x0000003f026f7220 */ /* 0x000fe20000410000 */
[----:B------:R-:W-:Y:S01]  /*3500*/  FMUL.RZ R109, R102, 0.15915493667125701904 ;  /* 0x3e22f983666d7820 */ /* 0x000fe2000040c000 */
[C---:B------:R-:W-:Y:S01]  /*3510*/  FMUL.FTZ R124, R2.reuse, R58 ;  /* 0x0000003a027c7220 */ /* 0x040fe20000410000 */
[C---:B------:R-:W-:Y:S01]  /*3520*/  FMUL.FTZ R117, R2.reuse, R65 ;  /* 0x0000004102757220 */ /* 0x040fe20000410000 */
[C---:B------:R-:W-:Y:S01]  /*3530*/  FMUL.FTZ R103, R2.reuse, R57 ;  /* 0x0000003902677220 */ /* 0x040fe20000410000 */
[----:B------:R-:W-:Y:S01]  /*3540*/  FMUL.FTZ R127, R2, R59 ;  /* 0x0000003b027f7220 */ /* 0x000fe20000410000 */
[----:B------:R-:W-:Y:S01]  /*3550*/  FMUL.RZ R132, R132, 0.15915493667125701904 ;  /* 0x3e22f98384847820 */ /* 0x000fe2000040c000 */
[----:B------:R0:W-:Y:S01]  /*3560*/  MUFU.COS R105, R108 ;  /* 0x0000006c00697308 */ /* 0x0001e20000000000 */
[C---:B------:R-:W-:Y:S01]  /*3570*/  FMUL.FTZ R121, R2.reuse, R62 ;  /* 0x0000003e02797220 */ /* 0x040fe20000410000 */
[C---:B------:R-:W-:Y:S01]  /*3580*/  FMUL.FTZ R126, R2.reuse, R60 ;  /* 0x0000003c027e7220 */ /* 0x040fe20000410000 */
[CC--:B------:R-:W-:Y:S01]  /*3590*/  FMUL.FTZ R131, R2.reuse, R61.reuse ;  /* 0x0000003d02837220 */ /* 0x0c0fe20000410000 */
[----:B------:R-:W-:Y:S01]  /*35a0*/  FMUL.FTZ R145, R2, R72 ;  /* 0x0000004802917220 */ /* 0x000fe20000410000 */
[----:B---3--:R1:W-:Y:S03]  /*35b0*/  STS.128 [R99], R20 ;  /* 0x0000001463007388 */ /* 0x0083e60000000c00 */
[----:B------:R-:W-:Y:S01]  /*35c0*/  MUFU.SIN R102, R109 ;  /* 0x0000006d00667308 */ /* 0x000fe20000000400 */
[----:B-----5:R-:W-:Y:S01]  /*35d0*/  STS.128 [R98+0x200], R24 ;  /* 0x0002001862007388 */ /* 0x020fe20000000c00 */
[----:B0-----:R-:W-:Y:S01]  /*35e0*/  FMUL.RZ R108, R106, 0.15915493667125701904 ;  /* 0x3e22f9836a6c7820 */ /* 0x001fe2000040c000 */
[----:B------:R-:W-:-:S02]  /*35f0*/  FMUL.FTZ R106, R3, R61 ;  /* 0x0000003d036a7220 */ /* 0x000fc40000410000 */
[----:B------:R0:W-:Y:S03]  /*3600*/  STS.128 [R97+0x400], R28 ;  /* 0x0004001c61007388 */ /* 0x0001e60000000c00 */
[----:B------:R2:W-:Y:S01]  /*3610*/  MUFU.COS R123, R109 ;  /* 0x0000006d007b7308 */ /* 0x0005e20000000000 */
[----:B------:R3:W-:Y:S04]  /*3620*/  STS.128 [R96+0x600], R32 ;  /* 0x0006002060007388 */ /* 0x0007e80000000c00 */
[----:B------:R-:W-:Y:S01]  /*3630*/  STS.128 [R95+0x800], R36 ;  /* 0x000800245f007388 */ /* 0x000fe20000000c00 */
[----:B-1----:R-:W-:Y:S01]  /*3640*/  FMUL.FTZ R20, R2, R67 ;  /* 0x0000004302147220 */ /* 0x002fe20000410000 */
[C---:B------:R-:W-:Y:S01]  /*3650*/  FMUL.FTZ R21, R3.reuse, R68 ;  /* 0x0000004403157220 */ /* 0x040fe20000410000 */
[----:B------:R-:W-:Y:S01]  /*3660*/  MUFU.SIN R118, R107 ;  /* 0x0000006b00767308 */ /* 0x000fe20000000400 */
[----:B------:R1:W-:Y:S01]  /*3670*/  STS.128 [R94+0xa00], R40 ;  /* 0x000a00285e007388 */ /* 0x0003e20000000c00 */
[----:B--2---:R-:W-:Y:S01]  /*3680*/  FMUL.RZ R109, R106, 0.15915493667125701904 ;  /* 0x3e22f9836a6d7820 */ /* 0x004fe2000040c000 */
[----:B------:R-:W-:-:S02]  /*3690*/  FMUL.FTZ R106, R3, R62 ;  /* 0x0000003e036a7220 */ /* 0x000fc40000410000 */
[----:B------:R-:W-:Y:S01]  /*36a0*/  STS.128 [R93+0xc00], R44 ;  /* 0x000c002c5d007388 */ /* 0x000fe20000000c00 */
[----:B0-----:R-:W-:Y:S01]  /*36b0*/  FMUL.FTZ R30, R2, R68 ;  /* 0x00000044021e7220 */ /* 0x001fe20000410000 */
[----:B------:R-:W-:Y:S01]  /*36c0*/  FMUL.RZ R112, R106, 0.15915493667125701904 ;  /* 0x3e22f9836a707820 */ /* 0x000fe2000040c000 */
[----:B------:R0:W-:Y:S01]  /*36d0*/  MUFU.COS R125, R107 ;  /* 0x0000006b007d7308 */ /* 0x0001e20000000000 */
[----:B------:R-:W-:Y:S01]  /*36e0*/  STS.128 [R92+0xe00], R48 ;  /* 0x000e00305c007388 */ /* 0x000fe20000000c00 */
[----:B------:R-:W-:-:S03]  /*36f0*/  NOP ;  /* 0x0000000000007918 */ /* 0x000fc60000000000 */
[----:B------:R-:W2:Y:S01]  /*3700*/  LDS.128 R24, [R100] ;  /* 0x0000000064187984 */ /* 0x000ea20000000c00 */
[C---:B------:R-:W-:Y:S01]  /*3710*/  FMUL.FTZ R106, R3.reuse, R63 ;  /* 0x0000003f036a7220 */ /* 0x040fe20000410000 */
[----:B0-----:R-:W-:Y:S01]  /*3720*/  FMUL.FTZ R107, R3, R64 ;  /* 0x00000040036b7220 */ /* 0x001fe20000410000 */
[----:B------:R-:W-:Y:S01]  /*3730*/  MUFU.SIN R119, R108 ;  /* 0x0000006c00777308 */ /* 0x000fe20000000400 */
[----:B---3--:R-:W-:Y:S01]  /*3740*/  FMUL.RZ R34, R21, 0.15915493667125701904 ;  /* 0x3e22f98315227820 */ /* 0x008fe2000040c000 */
[----:B------:R-:W-:Y:S01]  /*3750*/  FMUL.RZ R113, R106, 0.15915493667125701904 ;  /* 0x3e22f9836a717820 */ /* 0x000fe2000040c000 */
[----:B------:R-:W-:Y:S01]  /*3760*/  FMUL.RZ R130, R107, 0.15915493667125701904 ;  /* 0x3e22f9836b827820 */ /* 0x000fe2000040c000 */
[----:B------:R-:W-:-:S04]  /*3770*/  FMUL.FTZ R33, R3, R69 ;  /* 0x0000004503217220 */ /* 0x000fc80000410000 */
[----:B------:R0:W-:Y:S08]  /*3780*/  MUFU.COS R129, R108 ;  /* 0x0000006c00817308 */ /* 0x0001f00000000000 */
[----:B------:R-:W-:Y:S01]  /*3790*/  MUFU.SIN R110, R112 ;  /* 0x00000070006e7308 */ /* 0x000fe20000000400 */
[----:B0-----:R-:W-:-:S04]  /*37a0*/  FMUL.FTZ R108, R3, R65 ;  /* 0x00000041036c7220 */ /* 0x001fc80000410000 */
[----:B------:R-:W-:-:S03]  /*37b0*/  FMUL.RZ R133, R108, 0.15915493667125701904 ;  /* 0x3e22f9836c857820 */ /* 0x000fc6000040c000 */
[----:B------:R0:W-:Y:S08]  /*37c0*/  MUFU.COS R120, R112 ;  /* 0x0000007000787308 */ /* 0x0001f00000000000 */
[----:B------:R-:W1:Y:S01]  /*37d0*/  MUFU.SIN R106, R113 ;  /* 0x00000071006a7308 */ /* 0x000e620000000400 */
[----:B0-----:R-:W-:-:S07]  /*37e0*/  FMUL.FTZ R112, R2, R64 ;  /* 0x0000004002707220 */ /* 0x001fce0000410000 */
[----:B------:R-:W0:Y:S08]  /*37f0*/  MUFU.SIN R107, R130 ;  /* 0x00000082006b7308 */ /* 0x000e300000000400 */
[----:B------:R-:W3:Y:S08]  /*3800*/  MUFU.SIN R108, R133 ;  /* 0x00000085006c7308 */ /* 0x000ef00000000400 */
[----:B------:R4:W-:Y:S04]  /*3810*/  MUFU.EX2 R28, R20 ;  /* 0x00000014001c7308 */ /* 0x0009e80000000800 */
[----:B------:R-:W1:Y:S04]  /*3820*/  MUFU.EX2 R111, R111 ;  /* 0x0000006f006f7308 */ /* 0x000e680000000800 */
[----:B------:R-:W0:Y:S01]  /*3830*/  MUFU.EX2 R112, R112 ;  /* 0x0000007000707308 */ /* 0x000e220000000800 */
[----:B----4-:R-:W4:Y:S03]  /*3840*/  LDS.128 R20, [R100+0x10] ;  /* 0x0000100064147984 */ /* 0x010f260000000c00 */
[----:B------:R-:W5:Y:S04]  /*3850*/  MUFU.EX2 R124, R124 ;  /* 0x0000007c007c7308 */ /* 0x000f680000000800 */
[----:B------:R-:W3:Y:S01]  /*3860*/  MUFU.EX2 R117, R117 ;  /* 0x0000007500757308 */ /* 0x000ee20000000800 */
[----:B-1----:R-:W-:Y:S01]  /*3870*/  FMUL.FTZ R42, R111, R106 ;  /* 0x0000006a6f2a7220 */ /* 0x002fe20000410000 */
[----:B--2---:R-:W-:-:S02]  /*3880*/  FMUL.FTZ R106, R101, R24 ;  /* 0x00000018656a7220 */ /* 0x004fc40000410000 */
[----:B------:R-:W1:Y:S01]  /*3890*/  MUFU.EX2 R103, R103 ;  /* 0x0000006700677308 */ /* 0x000e620000000800 */
[----:B------:R-:W-:Y:S01]  /*38a0*/  FMUL.FTZ R24, R3, R70 ;  /* 0x0000004603187220 */ /* 0x000fe20000410000 */
[----:B0-----:R-:W-:Y:S01]  /*38b0*/  FMUL.FTZ R40, R112, R107 ;  /* 0x0000006b70287220 */ /* 0x001fe20000410000 */
[----:B------:R-:W-:Y:S01]  /*38c0*/  FMUL.FTZ R107, R101, R25 ;  /* 0x00000019656b7220 */ /* 0x000fe20000410000 */
[----:B------:R-:W0:Y:S01]  /*38d0*/  MUFU.COS R116, R113 ;  /* 0x0000007100747308 */ /* 0x000e220000000000 */
[----:B-----5:R-:W-:Y:S01]  /*38e0*/  FMUL.FTZ R102, R124, R102 ;  /* 0x000000667c667220 */ /* 0x020fe20000410000 */
[----:B---3--:R-:W-:Y:S01]  /*38f0*/  FMUL.FTZ R38, R117, R108 ;  /* 0x0000006c75267220 */ /* 0x008fe20000410000 */
[----:B------:R-:W-:-:S05]  /*3900*/  FMUL.FTZ R108, R91, R26 ;  /* 0x0000001a5b6c7220 */ /* 0x000fca0000410000 */
[----:B------:R-:W-:Y:S01]  /*3910*/  MUFU.SIN R122, R109 ;  /* 0x0000006d007a7308 */ /* 0x000fe20000000400 */
[----:B------:R-:W-:Y:S01]  /*3920*/  FMUL.FTZ R26, R106, R102 ;  /* 0x000000666a1a7220 */ /* 0x000fe20000410000 */
[C---:B-1----:R-:W-:Y:S01]  /*3930*/  FMUL.FTZ R105, R103.reuse, R105 ;  /* 0x0000006967697220 */ /* 0x042fe20000410000 */
[----:B------:R-:W-:Y:S01]  /*3940*/  FMUL.FTZ R104, R103, R104 ;  /* 0x0000006867687220 */ /* 0x000fe20000410000 */
[----:B------:R-:W-:Y:S01]  /*3950*/  FMUL.FTZ R103, R124, R123 ;  /* 0x0000007b7c677220 */ /* 0x000fe20000410000 */
[----:B------:R-:W-:-:S03]  /*3960*/  FMUL.FTZ R25, R107, R102 ;  /* 0x000000666b197220 */ /* 0x000fc60000410000 */
[----:B------:R1:W-:Y:S01]  /*3970*/  MUFU.COS R128, R109 ;  /* 0x0000006d00807308 */ /* 0x0003e20000000000 */
[-C--:B------:R-:W-:Y:S01]  /*3980*/  FFMA.FTZ R26, R107, R103.reuse, R26 ;  /* 0x000000676b1a7223 */ /* 0x080fe2000001001a */
[----:B0-----:R-:W-:Y:S01]  /*3990*/  FMUL.FTZ R43, R111, R116 ;  /* 0x000000746f2b7220 */ /* 0x001fe20000410000 */
[----:B------:R-:W-:Y:S01]  /*39a0*/  FFMA.FTZ R25, R106, R103, -R25 ;  /* 0x000000676a197223 */ /* 0x000fe20000010819 */
[----:B------:R-:W-:Y:S01]  /*39b0*/  FMUL.FTZ R111, R91, R27 ;  /* 0x0000001b5b6f7220 */ /* 0x000fe20000410000 */
[----:B------:R-:W-:-:S03]  /*39c0*/  FMUL.RZ R116, R24, 0.15915493667125701904 ;  /* 0x3e22f98318747820 */ /* 0x000fc6000040c000 */
[----:B------:R-:W0:Y:S01]  /*39d0*/  MUFU.EX2 R127, R127 ;  /* 0x0000007f007f7308 */ /* 0x000e220000000800 */
[----:B-1----:R-:W-:Y:S01]  /*39e0*/  FMUL.FTZ R109, R3, R66 ;  /* 0x00000042036d7220 */ /* 0x002fe20000410000 */
[----:B------:R-:W-:Y:S02]  /*39f0*/  FADD.FTZ R35, R111, R26 ;  /* 0x0000001a6f237221 */ /* 0x000fe40000010000 */
[----:B------:R1:W2:Y:S01]  /*3a00*/  MUFU.COS R115, R130 ;  /* 0x0000008200737308 */ /* 0x0002a20000000000 */
[----:B------:R-:W-:-:S07]  /*3a10*/  FMUL.RZ R134, R109, 0.15915493667125701904 ;  /* 0x3e22f9836d867820 */ /* 0x000fce000040c000 */
[----:B------:R-:W3:Y:S01]  /*3a20*/  MUFU.COS R114, R133 ;  /* 0x0000008500727308 */ /* 0x000ee20000000000 */
[C---:B-1----:R-:W-:Y:S01]  /*3a30*/  FMUL.FTZ R130, R2.reuse, R66 ;  /* 0x0000004202827220 */ /* 0x042fe20000410000 */
[C---:B0-----:R-:W-:Y:S01]  /*3a40*/  FMUL.FTZ R50, R127.reuse, R118 ;  /* 0x000000767f327220 */ /* 0x041fe20000410000 */
[----:B------:R-:W-:Y:S01]  /*3a50*/  FMUL.FTZ R51, R127, R125 ;  /* 0x0000007d7f337220 */ /* 0x000fe20000410000 */
[----:B------:R-:W-:-:S04]  /*3a60*/  FMUL.FTZ R125, R2, R71 ;  /* 0x00000047027d7220 */ /* 0x000fc80000410000 */
[----:B------:R-:W-:Y:S01]  /*3a70*/  MUFU.SIN R109, R134 ;  /* 0x00000086006d7308 */ /* 0x000fe20000000400 */
[----:B--2---:R-:W-:Y:S01]  /*3a80*/  FMUL.FTZ R41, R112, R115 ;  /* 0x0000007370297220 */ /* 0x004fe20000410000 */
[----:B------:R-:W-:Y:S01]  /*3a90*/  FMUL.FTZ R112, R50, R35 ;  /* 0x0000002332707220 */ /* 0x000fe20000410000 */
[----:B------:R-:W-:-:S05]  /*3aa0*/  FMUL.RZ R115, R33, 0.15915493667125701904 ;  /* 0x3e22f98321737820 */ /* 0x000fca000040c000 */
[----:B------:R-:W-:Y:S01]  /*3ab0*/  MUFU.COS R113, R134 ;  /* 0x0000008600717308 */ /* 0x000fe20000000000 */
[----:B---3--:R-:W-:-:S07]  /*3ac0*/  FMUL.FTZ R39, R117, R114 ;  /* 0x0000007275277220 */ /* 0x008fce0000410000 */
[----:B------:R-:W-:Y:S08]  /*3ad0*/  MUFU.SIN R133, R132 ;  /* 0x0000008400857308 */ /* 0x000ff00000000400 */
[----:B------:R-:W0:Y:S08]  /*3ae0*/  MUFU.COS R29, R132 ;  /* 0x00000084001d7308 */ /* 0x000e300000000000 */
[----:B------:R-:W1:Y:S04]  /*3af0*/  MUFU.EX2 R121, R121 ;  /* 0x0000007900797308 */ /* 0x000e680000000800 */
[----:B------:R-:W2:Y:S04]  /*3b00*/  MUFU.EX2 R130, R130 ;  /* 0x0000008200827308 */ /* 0x000ea80000000800 */
[----:B------:R-:W3:Y:S01]  /*3b10*/  MUFU.SIN R118, R34 ;  /* 0x0000002200767308 */ /* 0x000ee20000000400 */
[----:B-1----:R-:W-:Y:S01]  /*3b20*/  FMUL.FTZ R44, R121, R110 ;  /* 0x0000006e792c7220 */ /* 0x002fe20000410000 */
[----:B0-----:R-:W-:-:S06]  /*3b30*/  FMUL.FTZ R110, R28, R29 ;  /* 0x0000001d1c6e7220 */ /* 0x001fcc0000410000 */
[----:B------:R0:W1:Y:S01]  /*3b40*/  MUFU.COS R32, R34 ;  /* 0x0000002200207308 */ /* 0x0000620000000000 */
[----:B------:R-:W-:Y:S01]  /*3b50*/  FMUL.FTZ R45, R121, R120 ;  /* 0x00000078792d7220 */ /* 0x000fe20000410000 */
[C---:B--2---:R-:W-:Y:S01]  /*3b60*/  FMUL.FTZ R36, R130.reuse, R109 ;  /* 0x0000006d82247220 */ /* 0x044fe20000410000 */
[----:B------:R-:W-:Y:S01]  /*3b70*/  FMUL.FTZ R37, R130, R113 ;  /* 0x0000007182257220 */ /* 0x000fe20000410000 */
[----:B------:R-:W-:Y:S01]  /*3b80*/  FMUL.FTZ R109, R28, R133 ;  /* 0x000000851c6d7220 */ /* 0x000fe20000410000 */
[----:B----4-:R-:W-:Y:S01]  /*3b90*/  FMUL.FTZ R113, R90, R21 ;  /* 0x000000155a717220 */ /* 0x010fe20000410000 */
[----:B------:R-:W-:Y:S01]  /*3ba0*/  FMUL.FTZ R120, R89, R23 ;  /* 0x0000001759787220 */ /* 0x000fe20000410000 */
[C---:B------:R-:W-:Y:S01]  /*3bb0*/  FMUL.FTZ R21, R3.reuse, R71 ;  /* 0x0000004703157220 */ /* 0x040fe20000410000 */
[----:B------:R-:W2:Y:S01]  /*3bc0*/  MUFU.EX2 R126, R126 ;  /* 0x0000007e007e7308 */ /* 0x000ea20000000800 */
[----:B0-----:R-:W-:Y:S01]  /*3bd0*/  FADD.FTZ R34, R108, R25 ;  /* 0x000000196c227221 */ /* 0x001fe20000010000 */
[----:B------:R-:W-:Y:S01]  /*3be0*/  FMUL.FTZ R3, R3, R72 ;  /* 0x0000004803037220 */ /* 0x000fe20000410000 */
[----:B------:R-:W0:Y:S01]  /*3bf0*/  LDS.128 R24, [R100+0x20] ;  /* 0x0000200064187984 */ /* 0x000e220000000c00 */
[----:B------:R-:W4:Y:S01]  /*3c00*/  MUFU.EX2 R131, R131 ;  /* 0x0000008300837308 */ /* 0x000f220000000800 */
[----:B------:R-:W-:Y:S01]  /*3c10*/  FMUL.FTZ R114, R50, R34 ;  /* 0x0000002232727220 */ /* 0x000fe20000410000 */
[----:B------:R-:W-:Y:S01]  /*3c20*/  FMUL.RZ R124, R21, 0.15915493667125701904 ;  /* 0x3e22f983157c7820 */ /* 0x000fe2000040c000 */
[----:B------:R-:W-:Y:S01]  /*3c30*/  FMUL.RZ R143, R3, 0.15915493667125701904 ;  /* 0x3e22f983038f7820 */ /* 0x000fe2000040c000 */
[----:B------:R5:W3:Y:S01]  /*3c40*/  MUFU.EX2 R31, R30 ;  /* 0x0000001e001f7308 */ /* 0x000ae20000000800 */
[----:B------:R-:W-:Y:S01]  /*3c50*/  FFMA.FTZ R28, R51, R35, R114 ;  /* 0x00000023331c7223 */ /* 0x000fe20000010072 */
[----:B------:R-:W-:-:S02]  /*3c60*/  FMUL.FTZ R114, R89, R22 ;  /* 0x0000001659727220 */ /* 0x000fc40000410000 */
[----:B------:R-:W-:Y:S01]  /*3c70*/  MUFU.SIN R33, R115 ;  /* 0x0000007300217308 */ /* 0x000fe20000000400 */
[----:B------:R-:W-:Y:S01]  /*3c80*/  FADD.FTZ R28, R113, R28 ;  /* 0x0000001c711c7221 */ /* 0x000fe20000010000 */
[----:B--2---:R-:W-:Y:S01]  /*3c90*/  FMUL.FTZ R48, R126, R119 ;  /* 0x000000777e307220 */ /* 0x004fe20000410000 */
[----:B------:R-:W-:Y:S01]  /*3ca0*/  FFMA.FTZ R119, R51, R34, -R112 ;  /* 0x0000002233777223 */ /* 0x000fe20000010870 */
[----:B------:R-:W-:Y:S01]  /*3cb0*/  FMUL.FTZ R112, R90, R20 ;  /* 0x000000145a707220 */ /* 0x000fe20000410000 */
[----:B------:R-:W-:Y:S01]  /*3cc0*/  FMUL.FTZ R49, R126, R129 ;  /* 0x000000817e317220 */ /* 0x000fe20000410000 */
[----:B------:R-:W-:Y:S01]  /*3cd0*/  FMUL.FTZ R22, R48, R28 ;  /* 0x0000001c30167220 */ /* 0x000fe20000410000 */
[----:B------:R-:W-:Y:S01]  /*3ce0*/  FMUL.FTZ R20, R2, R70 ;  /* 0x0000004602147220 */ /* 0x000fe20000410000 */
[----:B------:R-:W-:Y:S01]  /*3cf0*/  FADD.FTZ R119, R112, R119 ;  /* 0x0000007770777221 */ /* 0x000fe20000010000 */
[----:B----4-:R-:W-:Y:S01]  /*3d00*/  FMUL.FTZ R46, R131, R122 ;  /* 0x0000007a832e7220 */ /* 0x010fe20000410000 */
[----:B-----5:R-:W-:Y:S01]  /*3d10*/  FMUL.FTZ R30, R2, R69 ;  /* 0x00000045021e7220 */ /* 0x020fe20000410000 */
[----:B---3--:R-:W-:Y:S01]  /*3d20*/  FMUL.FTZ R118, R31, R118 ;  /* 0x000000761f767220 */ /* 0x008fe20000410000 */
[-C--:B------:R-:W-:Y:S01]  /*3d30*/  FMUL.FTZ R35, R48, R119.reuse ;  /* 0x0000007730237220 */ /* 0x080fe20000410000 */
[----:B------:R-:W-:Y:S01]  /*3d40*/  FFMA.FTZ R23, R49, R119, -R22 ;  /* 0x0000007731177223 */ /* 0x000fe20000010816 */
[----:B-1----:R-:W-:Y:S01]  /*3d50*/  FMUL.FTZ R119, R31, R32 ;  /* 0x000000201f777220 */ /* 0x002fe20000410000 */
[----:B------:R1:W-:Y:S01]  /*3d60*/  MUFU.EX2 R122, R20 ;  /* 0x00000014007a7308 */ /* 0x0003e20000000800 */
[----:B------:R-:W-:Y:S01]  /*3d70*/  FFMA.FTZ R35, R49, R28, R35 ;  /* 0x0000001c31237223 */ /* 0x000fe20000010023 */
[----:B------:R-:W-:Y:S01]  /*3d80*/  FADD.FTZ R31, R114, R23 ;  /* 0x00000017721f7221 */ /* 0x000fe20000010000 */
[----:B------:R-:W-:Y:S01]  /*3d90*/  FMUL.FTZ R47, R131, R128 ;  /* 0x00000080832f7220 */ /* 0x000fe20000410000 */
[----:B------:R-:W2:Y:S01]  /*3da0*/  MUFU.COS R117, R115 ;  /* 0x0000007300757308 */ /* 0x000ea20000000000 */
[----:B------:R-:W-:Y:S01]  /*3db0*/  FADD.FTZ R35, R120, R35 ;  /* 0x0000002378237221 */ /* 0x000fe20000010000 */
[C---:B------:R-:W-:Y:S01]  /*3dc0*/  FMUL.FTZ R34, R46.reuse, R31 ;  /* 0x0000001f2e227220 */ /* 0x040fe20000410000 */
[----:B-1----:R-:W1:Y:S02]  /*3dd0*/  LDS.128 R20, [R100+0x30] ;  /* 0x0000300064147984 */ /* 0x002e640000000c00 */
[-C--:B------:R-:W-:Y:S01]  /*3de0*/  FMUL.FTZ R32, R46, R35.reuse ;  /* 0x000000232e207220 */ /* 0x080fe20000410000 */
[----:B------:R-:W-:-:S02]  /*3df0*/  FFMA.FTZ R34, R47, R35, R34 ;  /* 0x000000232f227223 */ /* 0x000fc40000010022 */
[----:B------:R-:W2:Y:S01]  /*3e00*/  MUFU.EX2 R30, R30 ;  /* 0x0000001e001e7308 */ /* 0x000ea20000000800 */
[----:B------:R-:W-:Y:S01]  /*3e10*/  FFMA.FTZ R32, R47, R31, -R32 ;  /* 0x0000001f2f207223 */ /* 0x000fe20000010820 */
[----:B------:R-:W-:Y:S02]  /*3e20*/  FMUL.FTZ R31, R105, R102 ;  /* 0x00000066691f7220 */ /* 0x000fe40000410000 */
[----:B------:R-:W3:Y:S01]  /*3e30*/  MUFU.COS R115, R116 ;  /* 0x0000007400737308 */ /* 0x000ee20000000000 */
[----:B0-----:R-:W-:Y:S01]  /*3e40*/  FMUL.FTZ R121, R88, R24 ;  /* 0x0000001858797220 */ /* 0x001fe20000410000 */
[C---:B------:R-:W-:Y:S01]  /*3e50*/  FMUL.FTZ R24, R104.reuse, R102 ;  /* 0x0000006668187220 */ /* 0x040fe20000410000 */
[----:B------:R-:W-:Y:S01]  /*3e60*/  FFMA.FTZ R31, R104, R103, R31 ;  /* 0x00000067681f7223 */ /* 0x000fe2000001001f */
[----:B------:R-:W-:Y:S01]  /*3e70*/  FMUL.FTZ R123, R88, R25 ;  /* 0x00000019587b7220 */ /* 0x000fe20000410000 */
[----:B------:R-:W-:Y:S01]  /*3e80*/  FADD.FTZ R32, R121, R32 ;  /* 0x0000002079207221 */ /* 0x000fe20000010000 */
[----:B------:R-:W-:Y:S01]  /*3e90*/  FFMA.FTZ R24, R105, R103, -R24 ;  /* 0x0000006769187223 */ /* 0x000fe20000010818 */
[----:B------:R-:W-:Y:S01]  /*3ea0*/  FMUL.FTZ R127, R87, R26 ;  /* 0x0000001a577f7220 */ /* 0x000fe20000410000 */
[----:B------:R0:W4:Y:S01]  /*3eb0*/  MUFU.SIN R29, R116 ;  /* 0x00000074001d7308 */ /* 0x0001220000000400 */
[----:B------:R-:W-:Y:S01]  /*3ec0*/  FADD.FTZ R34, R123, R34 ;  /* 0x000000227b227221 */ /* 0x000fe20000010000 */
[----:B--2---:R-:W-:-:S06]  /*3ed0*/  FMUL.FTZ R117, R30, R117 ;  /* 0x000000751e757220 */ /* 0x004fcc0000410000 */
[----:B------:R-:W-:Y:S01]  /*3ee0*/  MUFU.SIN R28, R124 ;  /* 0x0000007c001c7308 */ /* 0x000fe20000000400 */
[----:B0-----:R-:W-:Y:S01]  /*3ef0*/  FMUL.FTZ R116, R30, R33 ;  /* 0x000000211e747220 */ /* 0x001fe20000410000 */
[----:B------:R-:W-:Y:S01]  /*3f00*/  FMUL.FTZ R30, R50, R31 ;  /* 0x0000001f321e7220 */ /* 0x000fe20000410000 */
[----:B---3--:R-:W-:-:S03]  /*3f10*/  FMUL.FTZ R115, R122, R115 ;  /* 0x000000737a737220 */ /* 0x008fc60000410000 */
[CC--:B------:R-:W-:Y:S01]  /*3f20*/  FFMA.FTZ R30, R51.reuse, R24.reuse, -R30 ;  /* 0x00000018331e7223 */ /* 0x0c0fe2000001081e */
[----:B------:R-:W-:Y:S01]  /*3f30*/  FMUL.FTZ R24, R50, R24 ;  /* 0x0000001832187220 */ /* 0x000fe20000410000 */
[----:B------:R0:W2:Y:S01]  /*3f40*/  MUFU.COS R126, R124 ;  /* 0x0000007c007e7308 */ /* 0x0000a20000000000 */
[----:B----4-:R-:W-:Y:S02]  /*3f50*/  FMUL.FTZ R122, R122, R29 ;  /* 0x0000001d7a7a7220 */ /* 0x010fe40000410000 */
[----:B------:R-:W-:-:S05]  /*3f60*/  FFMA.FTZ R31, R51, R31, R24 ;  /* 0x0000001f331f7223 */ /* 0x000fca0000010018 */
[----:B------:R-:W2:Y:S01]  /*3f70*/  MUFU.EX2 R125, R125 ;  /* 0x0000007d007d7308 */ /* 0x000ea20000000800 */
[----:B0-----:R-:W-:Y:S01]  /*3f80*/  FMUL.FTZ R124, R44, R32 ;  /* 0x000000202c7c7220 */ /* 0x001fe20000410000 */
[----:B-1----:R-:W-:Y:S01]  /*3f90*/  FMUL.FTZ R129, R86, R21 ;  /* 0x0000001556817220 */ /* 0x002fe20000410000 */
[----:B------:R-:W-:Y:S01]  /*3fa0*/  FMUL.FTZ R131, R85, R23 ;  /* 0x0000001755837220 */ /* 0x000fe20000410000 */
[----:B------:R-:W0:Y:S01]  /*3fb0*/  MUFU.EX2 R145, R145 ;  /* 0x0000009100917308 */ /* 0x000e220000000800 */
[-C--:B------:R-:W-:Y:S01]  /*3fc0*/  FFMA.FTZ R25, R45, R34.reuse, R124 ;  /* 0x000000222d197223 */ /* 0x080fe2000001007c */
[----:B------:R-:W-:Y:S01]  /*3fd0*/  FMUL.FTZ R34, R44, R34 ;  /* 0x000000222c227220 */ /* 0x000fe20000410000 */
[----:B------:R-:W-:-:S03]  /*3fe0*/  FMUL.FTZ R124, R87, R27 ;  /* 0x0000001b577c7220 */ /* 0x000fc60000410000 */
[----:B------:R-:W-:Y:S01]  /*3ff0*/  FFMA.FTZ R34, R45, R32, -R34 ;  /* 0x000000202d227223 */ /* 0x000fe20000010822 */
[----:B------:R-:W-:Y:S01]  /*4000*/  FADD.FTZ R29, R124, R25 ;  /* 0x000000197c1d7221 */ /* 0x000fe20000010000 */
[----:B------:R-:W-:Y:S01]  /*4010*/  FMUL.FTZ R32, R48, R30 ;  /* 0x0000001e30207220 */ /* 0x000fe20000410000 */
[----:B------:R-:W1:Y:S01]  /*4020*/  LDS.128 R24, [R100+0x40] ;  /* 0x0000400064187984 */ /* 0x000e620000000c00 */
[----:B------:R-:W-:Y:S01]  /*4030*/  FADD.FTZ R34, R127, R34 ;  /* 0x000000227f227221 */ /* 0x000fe20000010000 */
[C---:B------:R-:W-:Y:S01]  /*4040*/  FMUL.FTZ R128, R42.reuse, R29 ;  /* 0x0000001d2a807220 */ /* 0x040fe20000410000 */
[C---:B--2---:R-:W-:Y:S01]  /*4050*/  FMUL.FTZ R126, R125.reuse, R126 ;  /* 0x0000007e7d7e7220 */ /* 0x044fe20000410000 */
[----:B------:R-:W-:Y:S01]  /*4060*/  FMUL.FTZ R125, R125, R28 ;  /* 0x0000001c7d7d7220 */ /* 0x000fe20000410000 */
[-C--:B------:R-:W-:Y:S01]  /*4070*/  FMUL.FTZ R130, R42, R34.reuse ;  /* 0x000000222a827220 */ /* 0x080fe20000410000 */
[----:B------:R-:W-:Y:S01]  /*4080*/  FFMA.FTZ R33, R43, R34, -R128 ;  /* 0x000000222b217223 */ /* 0x000fe20000010880 */
[-C--:B------:R-:W-:Y:S01]  /*4090*/  FFMA.FTZ R32, R49, R31.reuse, R32 ;  /* 0x0000001f31207223 */ /* 0x080fe20000010020 */
[----:B------:R-:W-:Y:S01]  /*40a0*/  FMUL.FTZ R28, R48, R31 ;  /* 0x0000001f301c7220 */ /* 0x000fe20000410000 */
[----:B------:R-:W-:Y:S01]  /*40b0*/  FFMA.FTZ R130, R43, R29, R130 ;  /* 0x0000001d2b827223 */ /* 0x000fe20000010082 */
[----:B------:R-:W-:Y:S01]  /*40c0*/  FMUL.FTZ R128, R86, R20 ;  /* 0x0000001456807220 */ /* 0x000fe20000410000 */
[----:B------:R-:W-:Y:S01]  /*40d0*/  FMUL.FTZ R20, R46, R32 ;  /* 0x000000202e147220 */ /* 0x000fe20000410000 */
[----:B------:R-:W-:Y:S01]  /*40e0*/  FFMA.FTZ R28, R49, R30, -R28 ;  /* 0x0000001e311c7223 */ /* 0x000fe2000001081c */
[----:B------:R-:W-:Y:S01]  /*40f0*/  FADD.FTZ R21, R129, R130 ;  /* 0x0000008281157221 */ /* 0x000fe20000010000 */
[----:B------:R-:W-:Y:S01]  /*4100*/  FADD.FTZ R33, R128, R33 ;  /* 0x0000002180217221 */ /* 0x000fe20000010000 */
[----:B------:R-:W-:Y:S01]  /*4110*/  FMUL.FTZ R130, R85, R22 ;  /* 0x0000001655827220 */ /* 0x000fe20000410000 */
[-C--:B------:R-:W-:Y:S01]  /*4120*/  FFMA.FTZ R29, R47, R28.reuse, -R20 ;  /* 0x0000001c2f1d7223 */ /* 0x080fe20000010814 */
[C---:B------:R-:W-:Y:S01]  /*4130*/  FMUL.FTZ R20, R40.reuse, R21 ;  /* 0x0000001528147220 */ /* 0x040fe20000410000 */
[----:B------:R-:W-:Y:S01]  /*4140*/  FMUL.FTZ R22, R40, R33 ;  /* 0x0000002128167220 */ /* 0x000fe20000410000 */
[----:B------:R-:W-:Y:S01]  /*4150*/  FMUL.FTZ R28, R46, R28 ;  /* 0x0000001c2e1c7220 */ /* 0x000fe20000410000 */
[----:B------:R-:W-:Y:S01]  /*4160*/  FMUL.FTZ R31, R44, R29 ;  /* 0x0000001d2c1f7220 */ /* 0x000fe20000410000 */
[C---:B------:R-:W-:Y:S01]  /*4170*/  FFMA.FTZ R33, R41.reuse, R33, -R20 ;  /* 0x0000002129217223 */ /* 0x040fe20000010814 */
[----:B------:R-:W-:Y:S01]  /*4180*/  FFMA.FTZ R30, R41, R21, R22 ;  /* 0x00000015291e7223 */ /* 0x000fe20000010016 */
[----:B------:R-:W-:Y:S01]  /*4190*/  FFMA.FTZ R28, R47, R32, R28 ;  /* 0x000000202f1c7223 */ /* 0x000fe2000001001c */
[----:B------:R-:W2:Y:S01]  /*41a0*/  LDS.128 R20, [R100+0x50] ;  /* 0x0000500064147984 */ /* 0x000ea20000000c00 */
[----:B------:R-:W-:Y:S01]  /*41b0*/  FADD.FTZ R33, R130, R33 ;  /* 0x0000002182217221 */ /* 0x000fe20000010000 */
[----:B------:R-:W-:Y:S01]  /*41c0*/  FADD.FTZ R32, R131, R30 ;  /* 0x0000001e83207221 */ /* 0x000fe20000010000 */
[-C--:B------:R-:W-:Y:S01]  /*41d0*/  FMUL.FTZ R30, R44, R28.reuse ;  /* 0x0000001c2c1e7220 */ /* 0x080fe20000410000 */
[C---:B------:R-:W-:Y:S01]  /*41e0*/  FFMA.FTZ R31, R45.reuse, R28, R31 ;  /* 0x0000001c2d1f7223 */ /* 0x040fe2000001001f */
[C---:B------:R-:W-:Y:S01]  /*41f0*/  FMUL.FTZ R35, R38.reuse, R33 ;  /* 0x0000002126237220 */ /* 0x040fe20000410000 */
[-C--:B------:R-:W-:Y:S01]  /*4200*/  FMUL.FTZ R34, R38, R32.reuse ;  /* 0x0000002026227220 */ /* 0x080fe20000410000 */
[----:B------:R-:W-:Y:S01]  /*4210*/  FFMA.FTZ R30, R45, R29, -R30 ;  /* 0x0000001d2d1e7223 */ /* 0x000fe2000001081e */
[----:B------:R-:W-:Y:S01]  /*4220*/  FMUL.FTZ R28, R42, R31 ;  /* 0x0000001f2a1c7220 */ /* 0x000fe20000410000 */
[C---:B------:R-:W-:Y:S01]  /*4230*/  FFMA.FTZ R32, R39.reuse, R32, R35 ;  /* 0x0000002027207223 */ /* 0x040fe20000010023 */
[----:B------:R-:W-:-:S02]  /*4240*/  FFMA.FTZ R33, R39, R33, -R34 ;  /* 0x0000002127217223 */ /* 0x000fc40000010822 */
[-C--:B------:R-:W-:Y:S01]  /*4250*/  FFMA.FTZ R28, R43, R30.reuse, -R28 ;  /* 0x0000001e2b1c7223 */ /* 0x080fe2000001081c */
[----:B------:R-:W-:Y:S01]  /*4260*/  FMUL.FTZ R30, R42, R30 ;  /* 0x0000001e2a1e7220 */ /* 0x000fe20000410000 */
[C---:B-1----:R-:W-:Y:S01]  /*4270*/  FMUL.FTZ R133, R80.reuse, R25 ;  /* 0x0000001950857220 */ /* 0x042fe20000410000 */
[----:B------:R-:W-:Y:S01]  /*4280*/  FMUL.FTZ R132, R80, R24 ;  /* 0x0000001850847220 */ /* 0x000fe20000410000 */
[C---:B------:R-:W-:Y:S01]  /*4290*/  FMUL.FTZ R134, R79.reuse, R26 ;  /* 0x0000001a4f867220 */ /* 0x040fe20000410000 */
[----:B------:R-:W-:Y:S01]  /*42a0*/  FMUL.FTZ R135, R79, R27 ;  /* 0x0000001b4f877220 */ /* 0x000fe20000410000 */
[----:B------:R-:W-:Y:S01]  /*42b0*/  FADD.FTZ R32, R133, R32 ;  /* 0x0000002085207221 */ /* 0x000fe20000010000 */
[----:B------:R-:W-:Y:S01]  /*42c0*/  FADD.FTZ R33, R132, R33 ;  /* 0x0000002184217221 */ /* 0x000fe20000010000 */
[----:B------:R-:W-:Y:S01]  /*42d0*/  FFMA.FTZ R30, R43, R31, R30 ;  /* 0x0000001f2b1e7223 */ /* 0x000fe2000001001e */
[----:B------:R-:W-:Y:S01]  /*42e0*/  FMUL.FTZ R29, R40, R28 ;  /* 0x0000001c281d7220 */ /* 0x000fe20000410000 */
[C---:B------:R-:W-:Y:S01]  /*42f0*/  FMUL.FTZ R24, R36.reuse, R32 ;  /* 0x0000002024187220 */ /* 0x040fe20000410000 */
[----:B------:R-:W-:-:S03]  /*4300*/  FMUL.FTZ R34, R36, R33 ;  /* 0x0000002124227220 */ /* 0x000fc60000410000 */
[C---:B------:R-:W-:Y:S01]  /*4310*/  FFMA.FTZ R33, R37.reuse, R33, -R24 ;  /* 0x0000002125217223 */ /* 0x040fe20000010818 */
[----:B------:R-:W-:Y:S01]  /*4320*/  FFMA.FTZ R34, R37, R32, R34 ;  /* 0x0000002025227223 */ /* 0x000fe20000010022 */
[----:B------:R-:W1:Y:S01]  /*4330*/  LDS.128 R24, [R100+0x60] ;  /* 0x0000600064187984 */ /* 0x000e620000000c00 */
[-C--:B------:R-:W-:Y:S01]  /*4340*/  FMUL.FTZ R32, R40, R30.reuse ;  /* 0x0000001e28207220 */ /* 0x080fe20000410000 */
[----:B------:R-:W-:Y:S01]  /*4350*/  FADD.FTZ R33, R134, R33 ;  /* 0x0000002186217221 */ /* 0x000fe20000010000 */
[----:B------:R-:W-:Y:S01]  /*4360*/  FADD.FTZ R34, R135, R34 ;  /* 0x0000002287227221 */ /* 0x000fe20000010000 */
[C---:B------:R-:W-:Y:S01]  /*4370*/  FFMA.FTZ R30, R41.reuse, R30, R29 ;  /* 0x0000001e291e7223 */ /* 0x040fe2000001001d */
[----:B------:R-:W-:Y:S01]  /*4380*/  FFMA.FTZ R32, R41, R28, -R32 ;  /* 0x0000001c29207223 */ /* 0x000fe20000010820 */
[C---:B------:R-:W-:Y:S01]  /*4390*/  FMUL.FTZ R35, R109.reuse, R33 ;  /* 0x000000216d237220 */ /* 0x040fe20000410000 */
[----:B------:R-:W-:Y:S01]  /*43a0*/  FMUL.FTZ R31, R109, R34 ;  /* 0x000000226d1f7220 */ /* 0x000fe20000410000 */
[----:B------:R-:W-:Y:S01]  /*43b0*/  FMUL.FTZ R2, R38, R30 ;  /* 0x0000001e26027220 */ /* 0x000fe20000410000 */
[----:B------:R-:W-:Y:S01]  /*43c0*/  MOV R28, UR40 ;  /* 0x00000028001c7c02 */ /* 0x000fe20008000f00 */
[----:B------:R-:W-:Y:S01]  /*43d0*/  FFMA.FTZ R34, R110, R34, R35 ;  /* 0x000000226e227223 */ /* 0x000fe20000010023 */
[----:B--2---:R-:W-:Y:S01]  /*43e0*/  FMUL.FTZ R137, R78, R21 ;  /* 0x000000154e897220 */ /* 0x004fe20000410000 */
[----:B------:R-:W-:Y:S01]  /*43f0*/  FFMA.FTZ R31, R110, R33, -R31 ;  /* 0x000000216e1f7223 */ /* 0x000fe2000001081f */
[----:B------:R-:W-:Y:S01]  /*4400*/  FMUL.FTZ R136, R78, R20 ;  /* 0x000000144e887220 */ /* 0x000fe20000410000 */
[----:B------:R-:W-:Y:S01]  /*4410*/  FMUL.FTZ R138, R77, R22 ;  /* 0x000000164d8a7220 */ /* 0x000fe20000410000 */
[----:B------:R-:W-:Y:S01]  /*4420*/  FADD.FTZ R34, R137, R34 ;  /* 0x0000002289227221 */ /* 0x000fe20000010000 */
[----:B------:R-:W-:Y:S01]  /*4430*/  FMUL.FTZ R139, R77, R23 ;  /* 0x000000174d8b7220 */ /* 0x000fe20000410000 */
[----:B------:R-:W-:Y:S01]  /*4440*/  FADD.FTZ R31, R136, R31 ;  /* 0x0000001f881f7221 */ /* 0x000fe20000010000 */
[----:B------:R-:W-:Y:S01]  /*4450*/  MOV R29, UR18 ;  /* 0x00000012001d7c02 */ /* 0x000fe20008000f00 */
[----:B------:R-:W-:-:S04]  /*4460*/  FMUL.FTZ R20, R118, R34 ;  /* 0x0000002276147220 */ /* 0x000fc80000410000 */
[-C--:B------:R-:W-:Y:S01]  /*4470*/  FFMA.FTZ R33, R119, R31.reuse, -R20 ;  /* 0x0000001f77217223 */ /* 0x080fe20000010814 */
[----:B------:R-:W-:Y:S01]  /*4480*/  FMUL.FTZ R20, R118, R31 ;  /* 0x0000001f76147220 */ /* 0x000fe20000410000 */
[-C--:B------:R-:W-:Y:S01]  /*4490*/  FFMA.FTZ R31, R39, R32.reuse, -R2 ;  /* 0x00000020271f7223 */ /* 0x080fe20000010802 */
[----:B------:R-:W-:Y:S01]  /*44a0*/  FMUL.FTZ R32, R38, R32 ;  /* 0x0000002026207220 */ /* 0x000fe20000410000 */
[----:B------:R-:W-:Y:S01]  /*44b0*/  FADD.FTZ R35, R138, R33 ;  /* 0x000000218a237221 */ /* 0x000fe20000010000 */
[----:B------:R-:W-:Y:S01]  /*44c0*/  FFMA.FTZ R34, R119, R34, R20 ;  /* 0x0000002277227223 */ /* 0x000fe20000010014 */
[----:B------:R2:W3:Y:S01]  /*44d0*/  LDG.E.64 R2, desc[UR20][R28.64] ;  /* 0x000000141c027981 */ /* 0x0004e2000c1e1b00 */
[----:B------:R-:W-:Y:S01]  /*44e0*/  FFMA.FTZ R32, R39, R30, R32 ;  /* 0x0000001e27207223 */ /* 0x000fe20000010020 */
[----:B------:R-:W-:Y:S01]  /*44f0*/  FMUL.FTZ R33, R36, R31 ;  /* 0x0000001f24217220 */ /* 0x000fe20000410000 */
[----:B------:R-:W-:Y:S01]  /*4500*/  FADD.FTZ R140, R139, R34 ;  /* 0x000000228b8c7221 */ /* 0x000fe20000010000 */
[----:B------:R-:W4:Y:S01]  /*4510*/  LDS.128 R20, [R100+0x70] ;  /* 0x0000700064147984 */ /* 0x000f220000000c00 */
[-C--:B------:R-:W-:Y:S01]  /*4520*/  FMUL.FTZ R141, R116, R35.reuse ;  /* 0x00000023748d7220 */ /* 0x080fe20000410000 */
[----:B------:R-:W-:Y:S01]  /*4530*/  FMUL.FTZ R34, R36, R32 ;  /* 0x0000002024227220 */ /* 0x000fe20000410000 */
[----:B------:R-:W-:Y:S01]  /*4540*/  FMUL.FTZ R142, R116, R140 ;  /* 0x0000008c748e7220 */ /* 0x000fe20000410000 */
[----:B------:R-:W-:Y:S01]  /*4550*/  FFMA.FTZ R33, R37, R32, R33 ;  /* 0x0000002025217223 */ /* 0x000fe20000010021 */
[C---:B------:R-:W-:Y:S01]  /*4560*/  FFMA.FTZ R32, R117.reuse, R140, R141 ;  /* 0x0000008c75207223 */ /* 0x040fe2000001008d */
[----:B------:R-:W0:Y:S01]  /*4570*/  MUFU.COS R30, R143 ;  /* 0x0000008f001e7308 */ /* 0x000e220000000000 */
[----:B------:R-:W-:Y:S01]  /*4580*/  FFMA.FTZ R35, R117, R35, -R142 ;  /* 0x0000002375237223 */ /* 0x000fe2000001088e */
[C---:B-1----:R-:W-:Y:S01]  /*4590*/  FMUL.FTZ R140, R76.reuse, R24 ;  /* 0x000000184c8c7220 */ /* 0x042fe20000410000 */
[----:B------:R-:W-:Y:S01]  /*45a0*/  FMUL.FTZ R141, R76, R25 ;  /* 0x000000194c8d7220 */ /* 0x000fe20000410000 */
[----:B------:R-:W-:Y:S01]  /*45b0*/  FFMA.FTZ R34, R37, R31, -R34 ;  /* 0x0000001f25227223 */ /* 0x000fe20000010822 */
[----:B--2---:R-:W-:Y:S01]  /*45c0*/  FMUL.FTZ R29, R109, R33 ;  /* 0x000000216d1d7220 */ /* 0x004fe20000410000 */
[----:B------:R-:W-:Y:S01]  /*45d0*/  FADD.FTZ R35, R140, R35 ;  /* 0x000000238c237221 */ /* 0x000fe20000010000 */
[----:B------:R-:W-:Y:S01]  /*45e0*/  FADD.FTZ R32, R141, R32 ;  /* 0x000000208d207221 */ /* 0x000fe20000010000 */
[----:B------:R0:W1:Y:S01]  /*45f0*/  MUFU.SIN R28, R143 ;  /* 0x0000008f001c7308 */ /* 0x0000620000000400 */
[-C--:B------:R-:W-:Y:S01]  /*4600*/  FMUL.FTZ R24, R109, R34.reuse ;  /* 0x000000226d187220 */ /* 0x080fe20000410000 */
[----:B------:R-:W-:Y:S01]  /*4610*/  FMUL.FTZ R146, R122, R35 ;  /* 0x000000237a927220 */ /* 0x000fe20000410000 */
[----:B------:R-:W-:Y:S01]  /*4620*/  FFMA.FTZ R29, R110, R34, -R29 ;  /* 0x000000226e1d7223 */ /* 0x000fe2000001081d */
[-C--:B------:R-:W-:Y:S01]  /*4630*/  FMUL.FTZ R34, R122, R32.reuse ;  /* 0x000000207a227220 */ /* 0x080fe20000410000 */
[----:B------:R-:W-:Y:S01]  /*4640*/  FMUL.FTZ R144, R75, R27 ;  /* 0x0000001b4b907220 */ /* 0x000fe20000410000 */
[----:B------:R-:W-:Y:S01]  /*4650*/  FFMA.FTZ R25, R115, R32, R146 ;  /* 0x0000002073197223 */ /* 0x000fe20000010092 */
[----:B------:R-:W-:Y:S01]  /*4660*/  FMUL.FTZ R142, R75, R26 ;  /* 0x0000001a4b8e7220 */ /* 0x000fe20000410000 */
[----:B------:R-:W-:Y:S01]  /*4670*/  FFMA.FTZ R24, R110, R33, R24 ;  /* 0x000000216e187223 */ /* 0x000fe20000010018 */
[----:B------:R-:W-:Y:S01]  /*4680*/  FMUL.FTZ R26, R118, R29 ;  /* 0x0000001d761a7220 */ /* 0x000fe20000410000 */
[----:B------:R-:W-:Y:S01]  /*4690*/  FFMA.FTZ R35, R115, R35, -R34 ;  /* 0x0000002373237223 */ /* 0x000fe20000010822 */
[----:B------:R-:W-:Y:S01]  /*46a0*/  FADD.FTZ R25, R144, R25 ;  /* 0x0000001990197221 */ /* 0x000fe20000010000 */
[----:B0-----:R-:W-:Y:S01]  /*46b0*/  FMUL.FTZ R143, R145, R30 ;  /* 0x0000001e918f7220 */ /* 0x001fe20000410000 */
[-C--:B------:R-:W-:Y:S01]  /*46c0*/  FFMA.FTZ R26, R119, R24.reuse, R26 ;  /* 0x00000018771a7223 */ /* 0x080fe2000001001a */
[----:B------:R-:W-:Y:S01]  /*46d0*/  FMUL.FTZ R24, R118, R24 ;  /* 0x0000001876187220 */ /* 0x000fe20000410000 */
[----:B------:R-:W-:Y:S01]  /*46e0*/  FADD.FTZ R35, R142, R35 ;  /* 0x000000238e237221 */ /* 0x000fe20000010000 */
[----:B------:R-:W-:Y:S01]  /*46f0*/  FMUL.FTZ R27, R125, R25 ;  /* 0x000000197d1b7220 */ /* 0x000fe20000410000 */
[----:B------:R-:W-:Y:S01]  /*4700*/  ISETP.GE.AND P1, PT, R54, 0x1, PT ;  /* 0x000000013600780c */ /* 0x000fe20003f26270 */
[----:B-1----:R-:W-:Y:S01]  /*4710*/  FMUL.FTZ R145, R145, R28 ;  /* 0x0000001c91917220 */ /* 0x002fe20000410000 */
[----:B------:R-:W-:Y:S01]  /*4720*/  FFMA.FTZ R24, R119, R29, -R24 ;  /* 0x0000001d77187223 */ /* 0x000fe20000010818 */
[----:B------:R-:W-:Y:S01]  /*4730*/  FMUL.FTZ R28, R116, R26 ;  /* 0x0000001a741c7220 */ /* 0x000fe20000410000 */
[-C--:B------:R-:W-:Y:S01]  /*4740*/  FFMA.FTZ R27, R126, R35.reuse, -R27 ;  /* 0x000000237e1b7223 */ /* 0x080fe2000001081b */
[----:B------:R-:W-:Y:S01]  /*4750*/  FMUL.FTZ R35, R125, R35 ;  /* 0x000000237d237220 */ /* 0x000fe20000410000 */
[----:B------:R-:W-:Y:S01]  /*4760*/  ULEA UR40, UR7, UR17, 0x4 ;  /* 0x0000001107287291 */ /* 0x000fe2000f8e20ff */
[CC--:B------:R-:W-:Y:S01]  /*4770*/  FFMA.FTZ R28, R117.reuse, R24.reuse, -R28 ;  /* 0x00000018751c7223 */ /* 0x0c0fe2000001081c */
[----:B------:R-:W-:Y:S01]  /*4780*/  FMUL.FTZ R24, R116, R24 ;  /* 0x0000001874187220 */ /* 0x000fe20000410000 */
[----:B----4-:R-:W-:Y:S01]  /*4790*/  FMUL.FTZ R146, R74, R20 ;  /* 0x000000144a927220 */ /* 0x010fe20000410000 */
[----:B------:R-:W-:Y:S01]  /*47a0*/  FFMA.FTZ R20, R126, R25, R35 ;  /* 0x000000197e147223 */ /* 0x000fe20000010023 */
[----:B------:R-:W-:Y:S01]  /*47b0*/  FMUL.FTZ R147, R74, R21 ;  /* 0x000000154a937220 */ /* 0x000fe20000410000 */
[----:B------:R-:W-:Y:S01]  /*47c0*/  FFMA.FTZ R24, R117, R26, R24 ;  /* 0x0000001a75187223 */ /* 0x000fe20000010018 */
[----:B------:R-:W-:Y:S01]  /*47d0*/  FADD.FTZ R30, R146, R27 ;  /* 0x0000001b921e7221 */ /* 0x000fe20000010000 */
[----:B------:R-:W-:Y:S01]  /*47e0*/  FMUL.FTZ R148, R73, R22 ;  /* 0x0000001649947220 */ /* 0x000fe20000410000 */
[----:B------:R-:W-:Y:S01]  /*47f0*/  FADD.FTZ R22, R147, R20 ;  /* 0x0000001493167221 */ /* 0x000fe20000010000 */
[C---:B------:R-:W-:Y:S01]  /*4800*/  FMUL.FTZ R20, R122.reuse, R28 ;  /* 0x0000001c7a147220 */ /* 0x040fe20000410000 */
[----:B------:R-:W-:Y:S01]  /*4810*/  FMUL.FTZ R26, R145, R30 ;  /* 0x0000001e911a7220 */ /* 0x000fe20000410000 */
[----:B------:R-:W-:Y:S01]  /*4820*/  FMUL.FTZ R149, R73, R23 ;  /* 0x0000001749957220 */ /* 0x000fe20000410000 */
[----:B------:R-:W-:Y:S01]  /*4830*/  FMUL.FTZ R21, R145, R22 ;  /* 0x0000001691157220 */ /* 0x000fe20000410000 */
[----:B------:R-:W-:Y:S01]  /*4840*/  FFMA.FTZ R20, R115, R24, R20 ;  /* 0x0000001873147223 */ /* 0x000fe20000010014 */
[C---:B------:R-:W-:Y:S01]  /*4850*/  FFMA.FTZ R26, R143.reuse, R22, R26 ;  /* 0x000000168f1a7223 */ /* 0x040fe2000001001a */
[----:B------:R-:W-:Y:S01]  /*4860*/  FMUL.FTZ R24, R122, R24 ;  /* 0x000000187a187220 */ /* 0x000fe20000410000 */
[----:B------:R-:W-:Y:S01]  /*4870*/  FFMA.FTZ R151, R143, R30, -R21 ;  /* 0x0000001e8f977223 */ /* 0x000fe20000010815 */
[----:B------:R-:W-:Y:S01]  /*4880*/  FMUL.FTZ R21, R125, R20 ;  /* 0x000000147d157220 */ /* 0x000fe20000410000 */
[----:B------:R-:W-:Y:S01]  /*4890*/  FADD.FTZ R150, R149, R26 ;  /* 0x0000001a95967221 */ /* 0x000fe20000010000 */
[----:B------:R-:W-:Y:S01]  /*48a0*/  FFMA.FTZ R24, R115, R28, -R24 ;  /* 0x0000001c73187223 */ /* 0x000fe20000010818 */
[----:B------:R-:W-:Y:S01]  /*48b0*/  FADD.FTZ R151, R148, R151 ;  /* 0x0000009794977221 */ /* 0x000fe20000010000 */
[----:B------:R-:W0:Y:S01]  /*48c0*/  S2UR UR18, SR_CgaCtaId ;  /* 0x00000000001279c3 */ /* 0x000e220000008800 */
[----:B------:R-:W-:Y:S01]  /*48d0*/  UMOV UR17, 0x400 ;  /* 0x0000040000117882 */ /* 0x000fe20000000000 */
[----:B------:R-:W1:Y:S01]  /*48e0*/  SHFL.UP PT, R25, R150, 0x1, RZ ;  /* 0x0420000096197989 */ /* 0x000e6200000e00ff */
[-C--:B------:R-:W-:Y:S01]  /*48f0*/  FFMA.FTZ R22, R126, R24.reuse, -R21 ;  /* 0x000000187e167223 */ /* 0x080fe20000010815 */
[----:B------:R-:W-:Y:S01]  /*4900*/  FMUL.FTZ R21, R125, R24 ;  /* 0x000000187d157220 */ /* 0x000fe20000410000 */
[----:B------:R-:W-:Y:S01]  /*4910*/  ISETP.GE.U32.AND P2, PT, R0, 0x20, PT ;  /* 0x000000200000780c */ /* 0x000fe20003f46070 */
[----:B------:R-:W2:Y:S01]  /*4920*/  SHFL.UP PT, R23, R151, 0x1, RZ ;  /* 0x0420000097177989 */ /* 0x000ea200000e00ff */
[----:B------:R-:W-:Y:S01]  /*4930*/  FMUL.FTZ R152, R145, R22 ;  /* 0x0000001691987220 */ /* 0x000fe20000410000 */
[----:B------:R-:W-:Y:S01]  /*4940*/  FFMA.FTZ R20, R126, R20, R21 ;  /* 0x000000147e147223 */ /* 0x000fe20000010015 */
[----:B------:R-:W-:Y:S01]  /*4950*/  SHF.R.U32.HI R154, RZ, 0x5, R0 ;  /* 0x00000005ff9a7819 */ /* 0x000fe20000011600 */
[----:B------:R-:W-:Y:S02]  /*4960*/  BSSY.RECONVERGENT B0, `(.L_x_1181) ;  /* 0x0000090000007945 */ /* 0x000fe40003800200 */
[-C--:B------:R-:W-:Y:S01]  /*4970*/  FFMA.FTZ R152, R143, R20.reuse, R152 ;  /* 0x000000148f987223 */ /* 0x080fe20000010098 */
[----:B------:R-:W-:-:S04]  /*4980*/  FMUL.FTZ R153, R145, R20 ;  /* 0x0000001491997220 */ /* 0x000fc80000410000 */
[----:B------:R-:W-:Y:S01]  /*4990*/  FFMA.FTZ R153, R143, R22, -R153 ;  /* 0x000000168f997223 */ /* 0x000fe20000010899 */
[----:B------:R-:W4:Y:S04]  /*49a0*/  SHFL.UP PT, R21, R152, 0x1, RZ ;  /* 0x0420000098157989 */ /* 0x000f2800000e00ff */
[----:B------:R-:W5:Y:S01]  /*49b0*/  SHFL.UP PT, R20, R153, 0x1, RZ ;  /* 0x0420000099147989 */ /* 0x000f6200000e00ff */
[----:B0-----:R-:W-:Y:S01]  /*49c0*/  ULEA UR17, UR18, UR17, 0x18 ;  /* 0x0000001112117291 */ /* 0x001fe2000f8ec0ff */
[-C--:B-1----:R-:W-:Y:S01]  /*49d0*/  FMUL.FTZ R27, R153, R25.reuse ;  /* 0x00000019991b7220 */ /* 0x082fe20000410000 */
[----:B------:R-:W-:-:S03]  /*49e0*/  FMUL.FTZ R22, R152, R25 ;  /* 0x0000001998167220 */ /* 0x000fc60000410000 */
[-C--:B--2---:R-:W-:Y:S01]  /*49f0*/  FFMA.FTZ R27, R152, R23.reuse, R27 ;  /* 0x00000017981b7223 */ /* 0x084fe2000001001b */
[----:B------:R-:W-:-:S03]  /*4a00*/  FFMA.FTZ R22, R153, R23, -R22 ;  /* 0x0000001799167223 */ /* 0x000fc60000010816 */
[----:B------:R-:W-:Y:S01]  /*4a10*/  @P1 FADD.FTZ R150, R150, R27 ;  /* 0x0000001b96961221 */ /* 0x000fe20000010000 */
[----:B------:R-:W-:-:S04]  /*4a20*/  @P1 FADD.FTZ R151, R151, R22 ;  /* 0x0000001697971221 */ /* 0x000fc80000010000 */
[----:B------:R-:W0:Y:S01]  /*4a30*/  SHFL.UP PT, R25, R150, 0x2, RZ ;  /* 0x0440000096197989 */ /* 0x000e2200000e00ff */
[----:B----4-:R-:W-:-:S03]  /*4a40*/  FMUL.FTZ R23, R153, R21 ;  /* 0x0000001599177220 */ /* 0x010fc60000410000 */
[----:B------:R-:W1:Y:S01]  /*4a50*/  SHFL.UP PT, R24, R151, 0x2, RZ ;  /* 0x0440000097187989 */ /* 0x000e6200000e00ff */
[C---:B------:R-:W-:Y:S01]  /*4a60*/  FMUL.FTZ R22, R152.reuse, R21 ;  /* 0x0000001598167220 */ /* 0x040fe20000410000 */
[----:B-----5:R-:W-:-:S03]  /*4a70*/  @P1 FFMA.FTZ R152, R152, R20, R23 ;  /* 0x0000001498981223 */ /* 0x020fc60000010017 */
        /* <DEDUP_REMOVED lines=62> */
[----:B------:R-:W-:Y:S04]  /*4e60*/  @P0 LDS.128 R20, [UR40+0x2140] ;  /* 0x00214028ff140984 */ /* 0x000fe80008000c00 */
[----:B------:R-:W-:Y:S01]  /*4e70*/  @!P1 STS.128 [R52+0x2100], R24 ;  /* 0x0021001834009388 */ /* 0x000fe20000000c00 */
[----:B------:R-:W-:Y:S01]  /*4e80*/  BAR.SYNC.DEFER_BLOCKING 0x0 ;  /* 0x0000000000007b1d */ /* 0x000fe20000010000 */
[----:B------:R-:W-:-:S04]  /*4e90*/  ISETP.GE.AND P1, PT, R54, 0x10, PT ;  /* 0x000000103600780c */ /* 0x000fc80003f26270 */
[----:B------:R-:W-:Y:S02]  /*4ea0*/  FSEL R153, R153, R24, !P1 ;  /* 0x0000001899997208 */ /* 0x000fe40004800000 */
[----:B------:R-:W-:Y:S02]  /*4eb0*/  FSEL R152, R152, R25, !P1 ;  /* 0x0000001998987208 */ /* 0x000fe40004800000 */
[----:B------:R-:W-:Y:S01]  /*4ec0*/  FSEL R151, R151, R26, !P1 ;  /* 0x0000001a97977208 */ /* 0x000fe20004800000 */
[----:B------:R-:W-:Y:S01]  /*4ed0*/  SHFL.UP PT, R24, R153, 0x1, RZ ;  /* 0x0420000099187989 */ /* 0x000fe200000e00ff */
[----:B------:R-:W-:Y:S02]  /*4ee0*/  FSEL R150, R150, R27, !P1 ;  /* 0x0000001b96967208 */ /* 0x000fe40004800000 */
[----:B------:R-:W-:Y:S01]  /*4ef0*/  ISETP.NE.AND P1, PT, R154, 0x1, PT ;  /* 0x000000019a00780c */ /* 0x000fe20003f25270 */
[----:B------:R-:W-:Y:S04]  /*4f00*/  SHFL.UP PT, R25, R152, 0x1, RZ ;  /* 0x0420000098197989 */ /* 0x000fe800000e00ff */
[----:B------:R-:W-:Y:S04]  /*4f10*/  SHFL.UP PT, R26, R151, 0x1, RZ ;  /* 0x04200000971a7989 */ /* 0x000fe800000e00ff */
[----:B------:R-:W-:Y:S04]  /*4f20*/  SHFL.UP PT, R27, R150, 0x1, RZ ;  /* 0x04200000961b7989 */ /* 0x000fe800000e00ff */
[----:B------:R-:W0:Y:S04]  /*4f30*/  LDS.128 R28, [UR17+0x2100] ;  /* 0x00210011ff1c7984 */ /* 0x000e280008000c00 */
[----:B------:R-:W1:Y:S01]  /*4f40*/  LDS.128 R32, [UR17+0x2110] ;  /* 0x00211011ff207984 */ /* 0x000e620008000c00 */
[----:B---3--:R-:W-:-:S02]  /*4f50*/  R2UR UR44, R3 ;  /* 0x00000000032c72ca */ /* 0x008fc400000e0000 */
[----:B------:R-:W-:Y:S02]  /*4f60*/  R2UR UR41, R2 ;  /* 0x00000000022972ca */ /* 0x000fe400000e0000 */
[----:B0-----:R-:W-:Y:S02]  /*4f70*/  FSEL R81, R28, R81, !P1 ;  /* 0x000000511c517208 */ /* 0x001fe40004800000 */
[C---:B------:R-:W-:Y:S01]  /*4f80*/  FSEL R83, R30.reuse, R83, !P1 ;  /* 0x000000531e537208 */ /* 0x040fe20004800000 */
[-C--:B-1----:R-:W-:Y:S01]  /*4f90*/  FMUL.FTZ R3, R29, R33.reuse ;  /* 0x000000211d037220 */ /* 0x082fe20000410000 */
[CC--:B------:R-:W-:Y:S01]  /*4fa0*/  FMUL.FTZ R155, R31.reuse, R33.reuse ;  /* 0x000000211f9b7220 */ /* 0x0c0fe20000410000 */
[-C--:B------:R-:W-:Y:S01]  /*4fb0*/  FMUL.FTZ R2, R30, R33.reuse ;  /* 0x000000211e027220 */ /* 0x080fe20000410000 */
[C---:B------:R-:W-:Y:S01]  /*4fc0*/  FSEL R82, R31.reuse, R82, !P1 ;  /* 0x000000521f527208 */ /* 0x040fe20004800000 */
[CC--:B------:R-:W-:Y:S01]  /*4fd0*/  FFMA.FTZ R3, R28.reuse, R32.reuse, -R3 ;  /* 0x000000201c037223 */ /* 0x0c0fe20000010803 */
[----:B------:R-:W-:Y:S01]  /*4fe0*/  FMUL.FTZ R28, R28, R33 ;  /* 0x000000211c1c7220 */ /* 0x000fe20000410000 */
[-C--:B------:R-:W-:Y:S01]  /*4ff0*/  FFMA.FTZ R155, R30, R32.reuse, -R155 ;  /* 0x000000201e9b7223 */ /* 0x080fe2000001089b */
[----:B------:R-:W-:Y:S01]  /*5000*/  FFMA.FTZ R2, R31, R32, R2 ;  /* 0x000000201f027223 */ /* 0x000fe20000010002 */
[C---:B------:R-:W-:Y:S01]  /*5010*/  FSEL R84, R29.reuse, R84, !P1 ;  /* 0x000000541d547208 */ /* 0x040fe20004800000 */
[----:B------:R-:W-:Y:S01]  /*5020*/  FFMA.FTZ R28, R29, R32, R28 ;  /* 0x000000201d1c7223 */ /* 0x000fe2000001001c */
[----:B------:R-:W-:Y:S01]  /*5030*/  FADD.FTZ R34, R34, R155 ;  /* 0x0000009b22227221 */ /* 0x000fe20000010000 */
[----:B------:R-:W-:Y:S01]  /*5040*/  FADD.FTZ R2, R35, R2 ;  /* 0x0000000223027221 */ /* 0x000fe20000010000 */
[----:B------:R-:W-:Y:S06]  /*5050*/  @!P2 BRA `(.L_x_1182) ;  /* 0x000000000040a947 */ /* 0x000fec0003800000 */
        /* <DEDUP_REMOVED lines=16> */
.L_x_1182:
        /* <DEDUP_REMOVED lines=16> */
.L_x_1183:
[----:B------:R-:W-:Y:S05]  /*5260*/  BSYNC.RECONVERGENT B0 ;  /* 0x0000000000007941 */ /* 0x000fea0003800200 */
.L_x_1181:
        /* <DEDUP_REMOVED lines=118> */
.L_x_1185:
[----:B------:R-:W-:Y:S05]  /*59d0*/  BSYNC.RECONVERGENT B0 ;  /* 0x0000000000007941 */ /* 0x000fea0003800200 */
.L_x_1184:
[----:B------:R-:W-:Y:S01]  /*59e0*/  UIADD3 UR7, UPT, UPT, UR7, 0x1, URZ ;  /* 0x0000000107077890 */ /* 0x000fe2000fffe0ff */
[----:B0-----:R-:W-:Y:S01]  /*59f0*/  FMUL.FTZ R3, R120, UR44 ;  /* 0x0000002c78037c20 */ /* 0x001fe20008410000 */
[----:B------:R-:W-:Y:S01]  /*5a00*/  FMUL.FTZ R2, R123, UR44 ;  /* 0x0000002c7b027c20 */ /* 0x000fe20008410000 */
[----:B------:R-:W-:Y:S01]  /*5a10*/  FMUL.FTZ R107, R107, UR44 ;  /* 0x0000002c6b6b7c20 */ /* 0x000fe20008410000 */
[----:B------:R-:W-:Y:S01]  /*5a20*/  UISETP.GE.AND UP0, UPT, UR7, UR45, UPT ;  /* 0x0000002d0700728c */ /* 0x000fe2000bf06270 */
        /* <DEDUP_REMOVED lines=46> */
.L_x_1180:
        /* <DEDUP_REMOVED lines=15> */
[----:B------:R4:W-:Y:S04]  /*5e00*/  STS.128 [R56], R4 ;  /* 0x0000000438007388 */ /* 0x0009e80000000c00 */
[----:B------:R-:W-:Y:S01]  /*5e10*/  STS.128 [R56+0x10], R8 ;  /* 0x0000100838007388 */ /* 0x000fe20000000c00 */
[----:B0-----:R-:W-:Y:S01]  /*5e20*/  IMAD.WIDE.U32 R2, R36, UR23, R2 ;  /* 0x0000001724027c25 */ /* 0x001fe2000f8e0002 */
[----:B-1----:R-:W-:Y:S02]  /*5e30*/  UISETP.GE.AND UP0, UPT, UR6, UR7, UPT ;  /* 0x000000070600728c */ /* 0x002fe4000bf06270 */
[----:B------:R-:W-:Y:S01]  /*5e40*/  STS.128 [R56+0x20], R12 ;  /* 0x0000200c38007388 */ /* 0x000fe20000000c00 */
[----:B------:R-:W-:-:S03]  /*5e50*/  IMAD R3, R37, UR23, R3 ;  /* 0x0000001725037c24 */ /* 0x000fc6000f8e0203 */
[----:B------:R-:W-:Y:S01]  /*5e60*/  STS.128 [R56+0x30], R16 ;  /* 0x0000301038007388 */ /* 0x000fe20000000c00 */
[----:B------:R-:W-:-:S03]  /*5e70*/  NOP ;  /* 0x0000000000007918 */ /* 0x000fc60000000000 */
[----:B------:R-:W0:Y:S01]  /*5e80*/  LDS.128 R20, [R55] ;  /* 0x0000000037147984 */ /* 0x000e220000000c00 */
[----:B--2---:R-:W-:Y:S01]  /*5e90*/  IMAD.WIDE.U32 R2, R38, UR22, R2 ;  /* 0x0000001626027c25 */ /* 0x004fe2000f8e0002 */
[----:B----4-:R-:W-:Y:S02]  /*5ea0*/  SHF.L.U32 R5, R0, 0x2, RZ ;  /* 0x0000000200057819 */ /* 0x010fe400000006ff */
[----:B------:R-:W1:Y:S01]  /*5eb0*/  LDS.128 R24, [R55+0x200] ;  /* 0x0002000037187984 */ /* 0x000e620000000c00 */
[----:B------:R-:W-:Y:S01]  /*5ec0*/  IMAD R3, R39, UR22, R3 ;  /* 0x0000001627037c24 */ /* 0x000fe2000f8e0203 */
[C---:B---3--:R-:W-:Y:S02]  /*5ed0*/  LEA R4, P0, R2.reuse, R40, 0x2 ;  /* 0x0000002802047211 */ /* 0x048fe400078010ff */
[----:B------:R-:W2:Y:S01]  /*5ee0*/  LDS.128 R28, [R55+0x400] ;  /* 0x00040000371c7984 */ /* 0x000ea20000000c00 */
[----:B------:R-:W-:Y:S02]  /*5ef0*/  LOP3.LUT R7, R5, 0xf80, RZ, 0xc0, !PT ;  /* 0x00000f8005077812 */ /* 0x000fe400078ec0ff */
[----:B------:R-:W-:Y:S01]  /*5f00*/  LEA.HI.X R5, R2, R41, R3, 0x2, P0 ;  /* 0x0000002902057211 */ /* 0x000fe200000f1403 */
[----:B------:R-:W3:Y:S01]  /*5f10*/  LDS.128 R32, [R55+0x600] ;  /* 0x0006000037207984 */ /* 0x000ee20000000c00 */
[----:B------:R-:W-:-:S05]  /*5f20*/  LOP3.LUT R3, R7, 0x1f, R0, 0xf8, !PT ;  /* 0x0000001f07037812 */ /* 0x000fca00078ef800 */
[----:B------:R-:W-:-:S05]  /*5f30*/  IMAD.WIDE.U32 R2, R3, 0x10, R4 ;  /* 0x0000001003027825 */ /* 0x000fca00078e0004 */
[----:B0-----:R0:W-:Y:S04]  /*5f40*/  STG.E.128 desc[UR20][R2.64], R20 ;  /* 0x0000001402007986 */ /* 0x0011e8000c101d14 */
[----:B-1----:R0:W-:Y:S04]  /*5f50*/  STG.E.128 desc[UR20][R2.64+0x200], R24 ;  /* 0x0002001802007986 */ /* 0x0021e8000c101d14 */
[----:B--2---:R0:W-:Y:S04]  /*5f60*/  STG.E.128 desc[UR20][R2.64+0x400], R28 ;  /* 0x0004001c02007986 */ /* 0x0041e8000c101d14 */
[----:B---3--:R0:W-:Y:S01]  /*5f70*/  STG.E.128 desc[UR20][R2.64+0x600], R32 ;  /* 0x0006002002007986 */ /* 0x0081e2000c101d14 */
[----:B------:R-:W-:Y:S05]  /*5f80*/  BRA.U !UP0, `(.L_x_1187) ;  /* 0xffffffa508e47547 */ /* 0x000fea000b83ffff */
[----:B------:R-:W-:Y:S05]  /*5f90*/  EXIT ;  /* 0x000000000000794d */ /* 0x000fea0003800000 */
.L_x_1188:
        /* <DEDUP_REMOVED lines=14> */
.L_x_4972:


//--------------------- .text._Z25selective_scan_fwd_kernelI32Selective_Scan_fwd_kernel_traitsILi64ELi16ELi1ELb1ELb1ELb0ELb1EfN3c107complexIfEEEEv13SSMParamsBase --------------------------
	.section	.text._Z25selective_scan_fwd_kernelI32Selective_Scan_fwd_kernel_traitsILi64ELi16ELi1ELb1ELb1ELb0ELb1EfN3c107complexIfEEEEv13SSMParamsBase,"ax",@progbits
	.align	128
        .global         _Z25selective_scan_fwd_kernelI32Selective_Scan_fwd_kernel_traitsILi64ELi16ELi1ELb1ELb1ELb0ELb1EfN3c107complexIfEEEEv13SSMParamsBase
        .type           _Z25selective_scan_fwd_kernelI32Selective_Scan_fwd_kernel_traitsILi64ELi16ELi1ELb1ELb1ELb0ELb1EfN3c107complexIfEEEEv13SSMParamsBase,@function
        .size           _Z25selective_scan_fwd_kernelI32Selective_Scan_fwd_kernel_traitsILi64ELi16ELi1ELb1ELb1ELb0ELb1EfN3c107complexIfEEEEv13SSMParamsBase,(.L_x_4973 - _Z25selective_scan_fwd_kernelI32Selective_Scan_fwd_kernel_traitsILi64ELi16ELi1ELb1ELb1ELb0ELb1EfN3c107complexIfEEEEv13SSMParamsBase)
        .other          _Z25selective_scan_fwd_kernelI32Selective_Scan_fwd_kernel_traitsILi64ELi16ELi1ELb1ELb1ELb0ELb1EfN3c107complexIfEEEEv13SSMParamsBase,@"STO_CUDA_ENTRY STV_DEFAULT"
_Z25selective_scan_fwd_kernelI32Selective_Scan_fwd_kernel_traitsILi64ELi16ELi1ELb1ELb1ELb0ELb1EfN3c107complexIfEEEEv13SSMParamsBase:
.text._Z25selective_scan_fwd_kernelI32Selective_Scan_fwd_kernel_traitsILi64ELi16ELi1ELb1ELb1ELb0ELb1EfN3c107complexIfEEEEv13SSMParamsBase:
[----:B------:R-:W-:Y:S01]  /*0000*/  LDC R1, c[0x0][0x37c] ;  /* 0x0000df00ff017b82 */ /* 0x000fe20000000800 */
[----:B------:R-:W0:Y:S07]  /*0010*/  LDCU UR36, c[0x0][0x398] ;  /* 0x00007300ff2477ac */ /* 0x000e2e0008000800 */
[----:B------:R-:W1:Y:S01]  /*0020*/  S2UR UR21, SR_CTAID.Y ;  /* 0x00000000001579c3 */ /* 0x000e620000002600 */
[----:B------:R-:W-:Y:S01]  /*0030*/  HFMA2 R0, -RZ, RZ, 0, 0 ;  /* 0x00000000ff007431 */ /* 0x000fe200000001ff */
[----:B------:R-:W-:Y:S01]  /*0040*/  MOV R52, RZ ;  /* 0x000000ff00347202 */ /* 0x000fe20000000f00 */
[----:B------:R-:W2:Y:S01]  /*0050*/  LDCU.64 UR4, c[0x0][0x458] ;  /* 0x00008b00ff0477ac */ /* 0x000ea20008000a00 */
[----:B------:R-:W3:Y:S01]  /*0060*/  LDCU.64 UR22, c[0x0][0x358] ;  /* 0x00006b00ff1677ac */ /* 0x000ee20008000a00 */
[----:B------:R-:W4:Y:S03]  /*0070*/  LDCU.64 UR6, c[0x0][0x470] ;  /* 0x00008e00ff0677ac */ /* 0x000f260008000a00 */
[----:B------:R-:W3:Y:S01]  /*0080*/  S2UR UR24, SR_CTAID.X ;  /* 0x00000000001879c3 */ /* 0x000ee20000002500 */
[----:B------:R-:W3:Y:S01]  /*0090*/  LDCU UR34, c[0x0][0x394] ;  /* 0x00007280ff2277ac */ /* 0x000ee20008000800 */
[----:B0-----:R-:W-:Y:S01]  /*00a0*/  MOV R6, UR36 ;  /* 0x0000002400067c02 */ /* 0x001fe20008000f00 */
[----:B------:R-:W0:Y:S03]  /*00b0*/  LDCU.128 UR28, c[0x0][0x3f0] ;  /* 0x00007e00ff1c77ac */ /* 0x000e260008000c00 */
[----:B------:R-:W-:Y:S01]  /*00c0*/  IABS R9, R6 ;  /* 0x0000000600097213 */ /* 0x000fe20000000000 */
[----:B--2---:R-:W-:-:S03]  /*00d0*/  UISETP.NE.U32.AND UP0, UPT, UR4, URZ, UPT ;  /* 0x000000ff0400728c */ /* 0x004fc6000bf05070 */
[----:B------:R-:W2:Y:S01]  /*00e0*/  I2F.RP R8, R9 ;  /* 0x0000000900087306 */ /* 0x000ea20000209400 */
[----:B------:R-:W0:Y:S01]  /*00f0*/  LDCU.64 UR12, c[0x0][0x3b0] ;  /* 0x00007600ff0c77ac */ /* 0x000e220008000a00 */
[----:B------:R-:W-:Y:S02]  /*0100*/  UISETP.NE.AND.EX UP0, UPT, UR5, URZ, UPT, UP0 ;  /* 0x000000ff0500728c */ /* 0x000fe4000bf05300 */
[----:B----4-:R-:W-:Y:S01]  /*0110*/  UISETP.NE.U32.AND UP1, UPT, UR6, URZ, UPT ;  /* 0x000000ff0600728c */ /* 0x010fe2000bf25070 */
[----:B------:R-:W4:Y:S03]  /*0120*/  LDCU UR35, c[0x0][0x38c] ;  /* 0x00007180ff2377ac */ /* 0x000f260008000800 */
[----:B------:R-:W-:Y:S01]  /*0130*/  PLOP3.LUT P0, PT, PT, PT, UP0, 0x80, 0x8 ;  /* 0x000000000008781c */ /* 0x000fe20003f0f008 */
[----:B------:R-:W-:Y:S01]  /*0140*/  UISETP.NE.AND.EX UP1, UPT, UR7, URZ, UPT, UP1 ;  /* 0x000000ff0700728c */ /* 0x000fe2000bf25310 */
[----:B--2---:R-:W2:Y:S03]  /*0150*/  MUFU.RCP R8, R8 ;  /* 0x0000000800087308 */ /* 0x004ea60000001000 */
[----:B-1----:R-:W-:Y:S01]  /*0160*/  @UP0 ULEA UR4, UP2, UR21, UR4, 0x2 ;  /* 0x0000000415040291 */ /* 0x002fe2000f8410ff */
[----:B------:R-:W1:Y:S01]  /*0170*/  LDCU.64 UR32, c[0x0][0x3c8] ;  /* 0x00007900ff2077ac */ /* 0x000e620008000a00 */
[----:B------:R-:W-:-:S02]  /*0180*/  PLOP3.LUT P1, PT, PT, PT, UP1, 0x80, 0x8 ;  /* 0x000000000008781c */ /* 0x000fc40003f2f018 */
[----:B------:R-:W-:Y:S02]  /*0190*/  @UP0 ULEA.HI.X UR5, UR21, UR5, URZ, 0x2, UP2 ;  /* 0x0000000515050291 */ /* 0x000fe400090f14ff */
[----:B------:R-:W-:Y:S01]  /*01a0*/  MOV R2, UR4 ;  /* 0x0000000400027c02 */ /* 0x000fe20008000f00 */
[----:B------:R-:W-:-:S03]  /*01b0*/  @UP1 ULEA UR6, UP3, UR21, UR6, 0x2 ;  /* 0x0000000615061291 */ /* 0x000fc6000f8610ff */
[----:B------:R-:W-:Y:S01]  /*01c0*/  MOV R3, UR5 ;  /* 0x0000000500037c02 */ /* 0x000fe20008000f00 */
[----:B------:R-:W-:Y:S02]  /*01d0*/  @UP1 ULEA.HI.X UR7, UR21, UR7, URZ, 0x2, UP3 ;  /* 0x0000000715071291 */ /* 0x000fe400098f14ff */
[----:B------:R-:W-:Y:S02]  /*01e0*/  MOV R4, UR6 ;  /* 0x0000000600047c02 */ /* 0x000fe40008000f00 */
[----:B--2---:R-:W-:Y:S01]  /*01f0*/  IADD3 R6, PT, PT, R8, 0xffffffe, RZ ;  /* 0x0ffffffe08067810 */ /* 0x004fe20007ffe0ff */
[----:B---3--:R2:W5:Y:S01]  /*0200*/  @P0 LDG.E R0, desc[UR22][R2.64] ;  /* 0x0000001602000981 */ /* 0x008562000c1e1900 */
[----:B------:R-:W-:Y:S02]  /*0210*/  MOV R5, UR7 ;  /* 0x0000000700057c02 */ /* 0x000fe40008000f00 */
[----:B------:R3:W0:Y:S01]  /*0220*/  F2I.FTZ.U32.TRUNC.NTZ R7, R6 ;  /* 0x0000000600077305 */ /* 0x000622000021f000 */
[----:B------:R-:W-:-:S02]  /*0230*/  UISETP.GE.AND UP1, UPT, UR34, 0x1, UPT ;  /* 0x000000012200788c */ /* 0x000fc4000bf26270 */
[----:B------:R0:W5:Y:S01]  /*0240*/  @P1 LDG.E R52, desc[UR22][R4.64] ;  /* 0x0000001604341981 */ /* 0x000162000c1e1900 */
[----:B---3--:R-:W-:-:S05]  /*0250*/  HFMA2 R6, -RZ, RZ, 0, 0 ;  /* 0x00000000ff067431 */ /* 0x008fca00000001ff */
[----:B------:R-:W-:Y:S02]  /*0260*/  R2UR UR4, R6 ;  /* 0x00000000060472ca */ /* 0x000fe400000e0000 */
[----:B0-----:R-:W-:Y:S02]  /*0270*/  R2UR UR5, R7 ;  /* 0x00000000070572ca */ /* 0x001fe400000e0000 */
[----:B--2---:R-:W-:-:S05]  /*0280*/  IADD3 R2, PT, PT, RZ, -R7, RZ ;  /* 0x80000007ff027210 */ /* 0x004fca0007ffe0ff */
[----:B------:R-:W-:Y:S01]  /*0290*/  IMAD R3, R2, R9, RZ ;  /* 0x0000000902037224 */ /* 0x000fe200078e02ff */
[----:B------:R-:W-:-:S05]  /*02a0*/  IABS R2, UR21 ;  /* 0x0000001500027c13 */ /* 0x000fca0008000000 */
[----:B------:R-:W-:Y:S01]  /*02b0*/  IMAD.HI.U32 R3, R7, R3, UR4 ;  /* 0x0000000407037e27 */ /* 0x000fe2000f8e0003 */
[----:B------:R-:W-:Y:S01]  /*02c0*/  R2UR UR10, R2 ;  /* 0x00000000020a72ca */ /* 0x000fe200000e0000 */
[----:B------:R-:W0:Y:S03]  /*02d0*/  LDCU.128 UR4, c[0x0][0x400] ;  /* 0x00008000ff0477ac */ /* 0x000e260008000c00 */
        /* <DEDUP_REMOVED lines=8> */
[----:B------:R-:W-:Y:S02]  /*0360*/  UIMAD.WIDE.U32 UR8, UR24, UR28, URZ ;  /* 0x0000001c180872a5 */ /* 0x000fe4000f8e00ff */
[----:B0-----:R-:W-:Y:S02]  /*0370*/  UIMAD.WIDE.U32 UR10, UR24, UR4, URZ ;  /* 0x00000004180a72a5 */ /* 0x001fe4000f8e00ff */
[----:B------:R-:W-:Y:S02]  /*0380*/  UIMAD UR9, UR24, UR29, UR9 ;  /* 0x0000001d180972a4 */ /* 0x000fe4000f8e0209 */
[----:B------:R-:W-:-:S06]  /*0390*/  UIMAD UR11, UR24, UR5, UR11 ;  /* 0x00000005180b72a4 */ /* 0x000fcc000f8e020b */
[-C--:B------:R-:W-:Y:S01]  /*03a0*/  @!P0 IADD3 R2, PT, PT, R2, -R9.reuse, RZ ;  /* 0x8000000902028210 */ /* 0x080fe20007ffe0ff */
[----:B------:R-:W-:Y:S01]  /*03b0*/  UIMAD.WIDE.U32 UR14, UR21, UR30, UR8 ;  /* 0x0000001e150e72a5 */ /* 0x000fe2000f8e0008 */
[----:B------:R-:W-:Y:S01]  /*03c0*/  PLOP3.LUT P0, PT, PT, PT, UP1, 0x80, 0x8 ;  /* 0x000000000008781c */ /* 0x000fe20003f0f018 */
[----:B------:R-:W-:Y:S01]  /*03d0*/  UIMAD.WIDE.U32 UR18, UR24, UR12, URZ ;  /* 0x0000000c181272a5 */ /* 0x000fe2000f8e00ff */
[----:B------:R-:W-:Y:S01]  /*03e0*/  ISETP.GE.U32.AND P1, PT, R2, R9, PT ;  /* 0x000000090200720c */ /* 0x000fe20003f26070 */
[----:B------:R-:W-:Y:S02]  /*03f0*/  UIMAD.WIDE.U32 UR16, UR21, UR6, UR10 ;  /* 0x00000006151072a5 */ /* 0x000fe4000f8e000a */
[----:B------:R-:W-:Y:S02]  /*0400*/  ULOP3.LUT UR6, UR21, UR36, URZ, 0x3c, !UPT ;  /* 0x0000002415067292 */ /* 0x000fe4000f8e3cff */
[----:B------:R-:W-:Y:S02]  /*0410*/  @!UP0 UIADD3 UR20, UPT, UPT, UR20, 0x1, URZ ;  /* 0x0000000114148890 */ /* 0x000fe4000fffe0ff */
[----:B------:R-:W-:-:S02]  /*0420*/  UIMAD UR28, UR21, UR31, UR15 ;  /* 0x0000001f151c72a4 */ /* 0x000fc4000f8e020f */
[----:B------:R-:W-:Y:S02]  /*0430*/  UIMAD UR26, UR21, UR7, UR17 ;  /* 0x00000007151a72a4 */ /* 0x000fe4000f8e0211 */
[----:B------:R-:W-:Y:S01]  /*0440*/  UIMAD UR25, UR24, UR13, UR19 ;  /* 0x0000000d181972a4 */ /* 0x000fe2000f8e0213 */
[----:B------:R-:W0:Y:S01]  /*0450*/  LDCU UR29, c[0x0][0x384] ;  /* 0x00007080ff1d77ac */ /* 0x000e220008000800 */
[----:B------:R-:W2:Y:S01]  /*0460*/  LDCU.64 UR4, c[0x0][0x448] ;  /* 0x00008900ff0477ac */ /* 0x000ea20008000a00 */
[----:B------:R-:W3:Y:S01]  /*0470*/  LDCU.128 UR8, c[0x0][0x460] ;  /* 0x00008c00ff0877ac */ /* 0x000ee20008000c00 */
[----:B------:R-:W-:Y:S01]  /*0480*/  UISETP.GE.AND UP1, UPT, UR6, URZ, UPT ;  /* 0x000000ff0600728c */ /* 0x000fe2000bf26270 */
[----:B------:R-:W-:Y:S01]  /*0490*/  VOTEU.ANY UP0, P1 ;  /* 0x0000000000ff7886 */ /* 0x000fe20000800100 */
[----:B01234-:R-:W-:Y:S09]  /*04a0*/  @!P0 EXIT ;  /* 0x000000000000894d */ /* 0x01fff20003800000 */
[----:B------:R-:W0:Y:S01]  /*04b0*/  S2R R53, SR_TID.X ;  /* 0x0000000000357919 */ /* 0x000e220000002100 */
[----:B------:R-:W-:Y:S01]  /*04c0*/  @UP0 UIADD3 UR20, UPT, UPT, UR20, 0x1, URZ ;  /* 0x0000000114140890 */ /* 0x000fe2000fffe0ff */
[----:B------:R-:W1:Y:S01]  /*04d0*/  S2UR UR17, SR_CgaCtaId ;  /* 0x00000000001179c3 */ /* 0x000e620000008800 */
[----:B------:R-:W-:Y:S02]  /*04e0*/  UISETP.NE.AND UP0, UPT, UR36, URZ, UPT ;  /* 0x000000ff2400728c */ /* 0x000fe4000bf05270 */
[----:B------:R-:W-:Y:S02]  /*04f0*/  @!UP1 UIADD3 UR20, UPT, UPT, -UR20, URZ, URZ ;  /* 0x000000ff14149290 */ /* 0x000fe4000fffe1ff */
[----:B------:R-:W-:Y:S01]  /*0500*/  ULEA UR27, UP1, UR14, UR8, 0x2 ;  /* 0x000000080e1b7291 */ /* 0x000fe2000f8210ff */
[----:B------:R-:W2:Y:S01]  /*0510*/  LDCU.64 UR30, c[0x0][0x3a0] ;  /* 0x00007400ff1e77ac */ /* 0x000ea20008000a00 */
[----:B------:R-:W3:Y:S05]  /*0520*/  LDCU.64 UR12, c[0x0][0x3d8] ;  /* 0x00007b00ff0c77ac */ /* 0x000eea0008000a00 */
[----:B------:R-:W-:-:S02]  /*0530*/  @!UP0 ULOP3.LUT UR20, URZ, UR36, URZ, 0x33, !UPT ;  /* 0x00000024ff148292 */ /* 0x000fc4000f8e33ff */
[----:B------:R-:W-:Y:S02]  /*0540*/  ULEA.HI.X UR28, UR14, UR9, UR28, 0x2, UP1 ;  /* 0x000000090e1c7291 */ /* 0x000fe400088f141c */
[----:B------:R-:W-:Y:S01]  /*0550*/  USHF.R.S32.HI UR8, URZ, 0x1f, UR20 ;  /* 0x0000001fff087899 */ /* 0x000fe20008011414 */
[----:B------:R-:W-:Y:S01]  /*0560*/  UMOV UR14, UR18 ;  /* 0x00000012000e7c82 */ /* 0x000fe20008000000 */
[----:B------:R-:W-:Y:S02]  /*0570*/  UMOV UR15, UR25 ;  /* 0x00000019000f7c82 */ /* 0x000fe40008000000 */
[----:B------:R-:W-:Y:S02]  /*0580*/  UIMAD UR8, UR8, UR32, URZ ;  /* 0x00000020080872a4 */ /* 0x000fe4000f8e02ff */
[----:B------:R-:W-:Y:S02]  /*0590*/  UIMAD.WIDE.U32 UR14, UR20, UR32, UR14 ;  /* 0x00000020140e72a5 */ /* 0x000fe4000f8e000e */
[----:B------:R-:W-:-:S02]  /*05a0*/  UIMAD UR25, UR20, UR33, UR8 ;  /* 0x00000021141972a4 */ /* 0x000fc4000f8e0208 */
[----:B------:R-:W-:Y:S01]  /*05b0*/  ULEA UR20, UP0, UR14, UR4, 0x2 ;  /* 0x000000040e147291 */ /* 0x000fe2000f8010ff */
[----:B0-----:R-:W-:Y:S01]  /*05c0*/  SHF.L.U32 R2, R53, 0x3, RZ ;  /* 0x0000000335027819 */ /* 0x001fe200000006ff */
[----:B------:R-:W-:Y:S01]  /*05d0*/  UIADD3 UR25, UPT, UPT, UR15, UR25, URZ ;  /* 0x000000190f197290 */ /* 0x000fe2000fffe0ff */
[--C-:B------:R-:W-:Y:S01]  /*05e0*/  SHF.R.U32.HI R54, RZ, 0x5, R53.reuse ;  /* 0x00000005ff367819 */ /* 0x100fe20000011635 */
[----:B------:R-:W-:Y:S01]  /*05f0*/  UMOV UR4, 0x400 ;  /* 0x0000040000047882 */ /* 0x000fe20000000000 */
[----:B------:R-:W-:Y:S01]  /*0600*/  ULEA UR19, UP2, UR16, UR10, 0x2 ;  /* 0x0000000a10137291 */ /* 0x000fe2000f8410ff */
[----:B------:R-:W-:Y:S01]  /*0610*/  LOP3.LUT R2, R2, 0x1f00, RZ, 0xc0, !PT ;  /* 0x00001f0002027812 */ /* 0x000fe200078ec0ff */
[----:B------:R-:W-:Y:S02]  /*0620*/  ULEA.HI.X UR25, UR14, UR5, UR25, 0x2, UP0 ;  /* 0x000000050e197291 */ /* 0x000fe400080f1419 */
[----:B-1----:R-:W-:Y:S01]  /*0630*/  ULEA UR5, UR17, UR4, 0x18 ;  /* 0x0000000411057291 */ /* 0x002fe2000f8ec0ff */
[----:B------:R-:W-:Y:S01]  /*0640*/  LOP3.LUT R55, R2, 0x1f, R53, 0xf8, !PT ;  /* 0x0000001f02377812 */ /* 0x000fe200078ef835 */
[----:B------:R-:W-:-:S02]  /*0650*/  UIMAD UR10, UR24, UR29, UR21 ;  /* 0x0000001d180a72a4 */ /* 0x000fc4000f8e0215 */
[----:B--2---:R-:W-:Y:S02]  /*0660*/  UIMAD.WIDE.U32 UR6, UR21, UR30, URZ ;  /* 0x0000001e150672a5 */ /* 0x004fe4000f8e00ff */
[----:B---3--:R-:W-:Y:S01]  /*0670*/  UIMAD.WIDE.U32 UR8, UR21, UR12, URZ ;  /* 0x0000000c150872a5 */ /* 0x008fe2000f8e00ff */
[----:B------:R-:W-:Y:S01]  /*0680*/  LEA R54, R54, UR5, 0x4 ;  /* 0x0000000536367c11 */ /* 0x000fe2000f8e20ff */
[----:B------:R-:W-:Y:S02]  /*0690*/  UIMAD UR10, UR10, UR34, URZ ;  /* 0x000000220a0a72a4 */ /* 0x000fe4000f8e02ff */
[----:B------:R-:W-:Y:S02]  /*06a0*/  ULEA.HI.X UR16, UR16, UR11, UR26, 0x2, UP2 ;  /* 0x0000000b10107291 */ /* 0x000fe400090f141a */
[----:B------:R-:W-:Y:S02]  /*06b0*/  UIMAD UR11, UR21, UR31, UR7 ;  /* 0x0000001f150b72a4 */ /* 0x000fe4000f8e0207 */
[----:B------:R-:W-:-:S02]  /*06c0*/  UIMAD UR13, UR21, UR13, UR9 ;  /* 0x0000000d150d72a4 */ /* 0x000fc4000f8e0209 */
[----:B------:R-:W-:Y:S01]  /*06d0*/  UIMAD UR10, UR10, UR35, URZ ;  /* 0x000000230a0a72a4 */ /* 0x000fe2000f8e02ff */
[----:B------:R-:W-:Y:S01]  /*06e0*/  UMOV UR12, UR27 ;  /* 0x0000001b000c7c82 */ /* 0x000fe20008000000 */
[----:B------:R-:W-:Y:S01]  /*06f0*/  UMOV UR14, UR19 ;  /* 0x00000013000e7c82 */ /* 0x000fe20008000000 */
[----:B------:R-:W-:Y:S01]  /*0700*/  UMOV UR4, URZ ;  /* 0x000000ff00047c82 */ /* 0x000fe20008000000 */
[----:B------:R-:W-:-:S08]  /*0710*/  UMOV UR15, UR28 ;  /* 0x0000001c000f7c82 */ /* 0x000fd00008000000 */
.L_x_1228:
[----:B------:R-:W-:Y:S01]  /*0720*/  BAR.SYNC.DEFER_BLOCKING 0x0 ;  /* 0x0000000000007b1d */ /* 0x000fe20000010000 */
[----:B------:R-:W-:Y:S02]  /*0730*/  SHF.L.U32 R3, R53, 0x2, RZ ;  /* 0x0000000235037819 */ /* 0x000fe400000006ff */
[----:B------:R-:W-:Y:S02]  /*0740*/  MOV R4, UR12 ;  /* 0x0000000c00047c02 */ /* 0x000fe40008000f00 */
[----:B------:R-:W-:Y:S02]  /*0750*/  LOP3.LUT R3, R3, 0xf80, RZ, 0xc0, !PT ;  /* 0x00000f8003037812 */ /* 0x000fe400078ec0ff */
[----:B------:R-:W-:Y:S02]  /*0760*/  MOV R5, UR15 ;  /* 0x0000000f00057c02 */ /* 0x000fe40008000f00 */
[----:B------:R-:W-:-:S05]  /*0770*/  LOP3.LUT R19, R3, 0x1f, R53, 0xf8, !PT ;  /* 0x0000001f03137812 */ /* 0x000fca00078ef835 */
[----:B------:R-:W-:-:S05]  /*0780*/  IMAD.WIDE.U32 R4, R19, 0x10, R4 ;  /* 0x0000001013047825 */ /* 0x000fca00078e0004 */
[----:B------:R-:W2:Y:S04]  /*0790*/  LDG.E.128 R8, desc[UR22][R4.64] ;  /* 0x0000001604087981 */ /* 0x000ea8000c1e1d00 */
[----:B------:R-:W3:Y:S04]  /*07a0*/  LDG.E.128 R12, desc[UR22][R4.64+0x200] ;  /* 0x00020016040c7981 */ /* 0x000ee8000c1e1d00 */
[----:B-1----:R-:W4:Y:S04]  /*07b0*/  LDG.E.128 R36, desc[UR22][R4.64+0x400] ;  /* 0x0004001604247981 */ /* 0x002f28000c1e1d00 */
        /* <DEDUP_REMOVED lines=26> */
[----:B-1----:R-:W4:Y:S01]  /*0960*/  LDG.E.128 R40, desc[UR22][R16.64+0x600] ;  /* 0x0006001610287981 */ /* 0x002f22000c1e1d00 */
        /* <DEDUP_REMOVED lines=57> */
.L_x_1190:
[----:B------:R-:W-:Y:S05]  /*0d00*/  BSYNC.RECONVERGENT B0 ;  /* 0x0000000000007941 */ /* 0x000fea0003800200 */
.L_x_1189:
        /* <DEDUP_REMOVED lines=34> */
.L_x_1192:
[----:B------:R-:W-:Y:S05]  /*0f30*/  BSYNC.RECONVERGENT B0 ;  /* 0x0000000000007941 */ /* 0x000fea0003800200 */
.L_x_1191:
        /* <DEDUP_REMOVED lines=36> */
.L_x_1194:
[----:B------:R-:W-:Y:S05]  /*1180*/  BSYNC.RECONVERGENT B0 ;  /* 0x0000000000007941 */ /* 0x000fea0003800200 */
.L_x_1193:
        /* <DEDUP_REMOVED lines=34> */
.L_x_1196:
[----:B------:R-:W-:Y:S05]  /*13b0*/  BSYNC.RECONVERGENT B0 ;  /* 0x0000000000007941 */ /* 0x000fea0003800200 */
.L_x_1195:
        /* <DEDUP_REMOVED lines=36> */
.L_x_1198:
[----:B------:R-:W-:Y:S05]  /*1600*/  BSYNC.RECONVERGENT B0 ;  /* 0x0000000000007941 */ /* 0x000fea0003800200 */
.L_x_1197:
        /* <DEDUP_REMOVED lines=34> */
.L_x_1200:
[----:B------:R-:W-:Y:S05]  /*1830*/  BSYNC.RECONVERGENT B0 ;  /* 0x0000000000007941 */ /* 0x000fea0003800200 */
.L_x_1199:
        /* <DEDUP_REMOVED lines=36> */
.L_x_1202:
[----:B------:R-:W-:Y:S05]  /*1a80*/  BSYNC.RECONVERGENT B0 ;  /* 0x0000000000007941 */ /* 0x000fea0003800200 */
.L_x_1201:
        /* <DEDUP_REMOVED lines=34> */
.L_x_1204:
[----:B------:R-:W-:Y:S05]  /*1cb0*/  BSYNC.RECONVERGENT B0 ;  /* 0x0000000000007941 */ /* 0x000fea0003800200 */
.L_x_1203:
        /* <DEDUP_REMOVED lines=36> */
.L_x_1206:
[----:B------:R-:W-:Y:S05]  /*1f00*/  BSYNC.RECONVERGENT B0 ;  /* 0x0000000000007941 */ /* 0x000fea0003800200 */
.L_x_1205:
        /* <DEDUP_REMOVED lines=34> */
.L_x_1208:
[----:B------:R-:W-:Y:S05]  /*2130*/  BSYNC.RECONVERGENT B0 ;  /* 0x0000000000007941 */ /* 0x000fea0003800200 */
.L_x_1207:
        /* <DEDUP_REMOVED lines=39> */
.L_x_1210:
[----:B------:R-:W-:Y:S05]  /*23b0*/  BSYNC.RECONVERGENT B0 ;  /* 0x0000000000007941 */ /* 0x000fea0003800200 */
.L_x_1209:
        /* <DEDUP_REMOVED lines=32> */
.L_x_1212:
[----:B------:R-:W-:Y:S05]  /*25c0*/  BSYNC.RECONVERGENT B0 ;  /* 0x0000000000007941 */ /* 0x000fea0003800200 */
.L_x_1211:
        /* <DEDUP_REMOVED lines=32> */
.L_x_1214:
[----:B------:R-:W-:Y:S05]  /*27d0*/  BSYNC.RECONVERGENT B0 ;  /* 0x0000000000007941 */ /* 0x000fea0003800200 */
.L_x_1213:
        /* <DEDUP_REMOVED lines=32> */
.L_x_1216:
[----:B------:R-:W-:Y:S05]  /*29e0*/  BSYNC.RECONVERGENT B0 ;  /* 0x0000000000007941 */ /* 0x000fea0003800200 */
.L_x_1215:
        /* <DEDUP_REMOVED lines=32> */
.L_x_1218:
[----:B------:R-:W-:Y:S05]  /*2bf0*/  BSYNC.RECONVERGENT B0 ;  /* 0x0000000000007941 */ /* 0x000fea0003800200 */
.L_x_1217:
        /* <DEDUP_REMOVED lines=32> */
.L_x_1220:
[----:B------:R-:W-:Y:S05]  /*2e00*/  BSYNC.RECONVERGENT B0 ;  /* 0x0000000000007941 */ /* 0x000fea0003800200 */
.L_x_1219:
        /* <DEDUP_REMOVED lines=70> */
[----:B------:R-:W-:Y:S02]  /*3270*/  LEA R94, R26, UR5, 0x4 ;  /* 0x000000051a5e7c11 */ /* 0x000fe4000f8e20ff */
[----:B------:R-:W-:Y:S02]  /*3280*/  LEA R93, R28, UR5, 0x4 ;  /* 0x000000051c5d7c11 */ /* 0x000fe4000f8e20ff */
[----:B------:R-:W-:Y:S01]  /*3290*/  LEA R92, R30, UR5, 0x4 ;  /* 0x000000051e5c7c11 */ /* 0x000fe2000f8e20ff */
[----:B-123--:R-:W-:-:S06]  /*32a0*/  UMOV UR5, URZ ;  /* 0x000000ff00057c82 */ /* 0x00efcc0008000000 */
.L_x_1227:
        /* <DEDUP_REMOVED lines=31> */
[----:B------:R-:W-:-:S03]  /*34a0*/  FMUL.FTZ R133, R3, R67 ;  /* 0x0000004303857220 */ /* 0x000fc60000410000 */
[----:B------:R-:W-:Y:S01]  /*34b0*/  FMUL.RZ R108, R102, 0.15915493667125701904 ;  /* 0x3e22f983666c7820 */ /* 0x000fe2000040c000 */
[----:B------:R-:W-:Y:S01]  /*34c0*/  FMUL.FTZ R102, R2, 1.4426950216293334961 ;  /* 0x3fb8aa3b02667820 */ /* 0x000fe20000410000 */
[C---:B------:R-:W-:Y:S02]  /*34d0*/  FMUL.FTZ R2, R3.reuse, R58 ;  /* 0x0000003a03027220 */ /* 0x040fe40000410000 */
[----:B------:R-:W-:Y:S01]  /*34e0*/  MUFU.SIN R105, R108 ;  /* 0x0000006c00697308 */ /* 0x000fe20000000400 */
[----:B------:R-:W-:Y:S01]  /*34f0*/  FMUL.FTZ R114, R102, R64 ;  /* 0x0000004066727220 */ /* 0x000fe20000410000 */
[----:B------:R-:W-:Y:S01]  /*3500*/  FMUL.RZ R109, R2, 0.15915493667125701904 ;  /* 0x3e22f983026d7820 */ /* 0x000fe2000040c000 */
[C---:B------:R-:W-:Y:S01]  /*3510*/  FMUL.FTZ R2, R3.reuse, R59 ;  /* 0x0000003b03027220 */ /* 0x040fe20000410000 */
[C---:B------:R-:W-:Y:S01]  /*3520*/  FMUL.FTZ R113, R102.reuse, R65 ;  /* 0x0000004166717220 */ /* 0x040fe20000410000 */
[C---:B------:R-:W-:Y:S01]  /*3530*/  FMUL.FTZ R124, R102.reuse, R58 ;  /* 0x0000003a667c7220 */ /* 0x040fe20000410000 */
[----:B------:R-:W-:Y:S01]  /*3540*/  FMUL.FTZ R104, R102, R57 ;  /* 0x0000003966687220 */ /* 0x000fe20000410000 */
[----:B-1----:R-:W-:Y:S01]  /*3550*/  FMUL.RZ R106, R2, 0.15915493667125701904 ;  /* 0x3e22f983026a7820 */ /* 0x002fe2000040c000 */
[CC--:B------:R-:W-:Y:S01]  /*3560*/  FMUL.FTZ R2, R3.reuse, R60.reuse ;  /* 0x0000003c03027220 */ /* 0x0c0fe20000410000 */
[----:B------:R0:W-:Y:S01]  /*3570*/  MUFU.COS R121, R108 ;  /* 0x0000006c00797308 */ /* 0x0001e20000000000 */
[C---:B------:R-:W-:Y:S01]  /*3580*/  FMUL.FTZ R115, R102.reuse, R63 ;  /* 0x0000003f66737220 */ /* 0x040fe20000410000 */
[----:B------:R-:W-:Y:S01]  /*3590*/  FMUL.FTZ R122, R102, R59 ;  /* 0x0000003b667a7220 */ /* 0x000fe20000410000 */
[----:B------:R-:W-:Y:S01]  /*35a0*/  FMUL.RZ R107, R2, 0.15915493667125701904 ;  /* 0x3e22f983026b7820 */ /* 0x000fe2000040c000 */
[----:B---3--:R1:W-:Y:S01]  /*35b0*/  STS.128 [R100], R20 ;  /* 0x0000001464007388 */ /* 0x0083e20000000c00 */
[CC--:B------:R-:W-:Y:S01]  /*35c0*/  FMUL.FTZ R2, R3.reuse, R61.reuse ;  /* 0x0000003d03027220 */ /* 0x0c0fe20000410000 */
[C---:B------:R-:W-:Y:S01]  /*35d0*/  FMUL.FTZ R127, R102.reuse, R60 ;  /* 0x0000003c667f7220 */ /* 0x040fe20000410000 */
[-C--:B------:R-:W-:Y:S01]  /*35e0*/  FMUL.FTZ R128, R102, R62.reuse ;  /* 0x0000003e66807220 */ /* 0x080fe20000410000 */
[----:B-----5:R-:W-:Y:S01]  /*35f0*/  STS.128 [R98+0x200], R24 ;  /* 0x0002001862007388 */ /* 0x020fe20000000c00 */
[----:B------:R-:W-:Y:S01]  /*3600*/  MUFU.SIN R117, R106 ;  /* 0x0000006a00757308 */ /* 0x000fe20000000400 */
[----:B0-----:R-:W-:Y:S01]  /*3610*/  FMUL.RZ R108, R2, 0.15915493667125701904 ;  /* 0x3e22f983026c7820 */ /* 0x001fe2000040c000 */
[----:B------:R-:W-:Y:S01]  /*3620*/  FMUL.FTZ R2, R3, R62 ;  /* 0x0000003e03027220 */ /* 0x000fe20000410000 */
[----:B------:R0:W-:Y:S01]  /*3630*/  STS.128 [R97+0x400], R28 ;  /* 0x0004001c61007388 */ /* 0x0001e20000000c00 */
[C---:B------:R-:W-:Y:S01]  /*3640*/  FMUL.FTZ R131, R102.reuse, R61 ;  /* 0x0000003d66837220 */ /* 0x040fe20000410000 */
[----:B------:R-:W-:-:S02]  /*3650*/  FMUL.FTZ R145, R102, R72 ;  /* 0x0000004866917220 */ /* 0x000fc40000410000 */
[----:B------:R2:W-:Y:S01]  /*3660*/  STS.128 [R96+0x600], R32 ;  /* 0x0006002060007388 */ /* 0x0005e20000000c00 */
[----:B------:R3:W-:Y:S03]  /*3670*/  MUFU.COS R125, R106 ;  /* 0x0000006a007d7308 */ /* 0x0007e60000000000 */
[----:B------:R-:W-:Y:S01]  /*3680*/  STS.128 [R95+0x800], R36 ;  /* 0x000800245f007388 */ /* 0x000fe20000000c00 */
[----:B-1----:R-:W-:Y:S01]  /*3690*/  FMUL.FTZ R20, R102, R67 ;  /* 0x0000004366147220 */ /* 0x002fe20000410000 */
[C---:B------:R-:W-:Y:S02]  /*36a0*/  FMUL.FTZ R21, R3.reuse, R68 ;  /* 0x0000004403157220 */ /* 0x040fe40000410000 */
[----:B------:R1:W-:Y:S01]  /*36b0*/  STS.128 [R94+0xa00], R40 ;  /* 0x000a00285e007388 */ /* 0x0003e20000000c00 */
[----:B------:R-:W-:Y:S01]  /*36c0*/  MUFU.SIN R103, R109 ;  /* 0x0000006d00677308 */ /* 0x000fe20000000400 */
[----:B---3--:R-:W-:-:S02]  /*36d0*/  FMUL.FTZ R106, R3, R64 ;  /* 0x00000040036a7220 */ /* 0x008fc40000410000 */
[----:B------:R-:W-:Y:S01]  /*36e0*/  STS.128 [R93+0xc00], R44 ;  /* 0x000c002c5d007388 */ /* 0x000fe20000000c00 */
[----:B0-----:R-:W-:Y:S01]  /*36f0*/  FMUL.FTZ R30, R102, R68 ;  /* 0x00000044661e7220 */ /* 0x001fe20000410000 */
[----:B------:R-:W-:Y:S01]  /*3700*/  FMUL.RZ R112, R106, 0.15915493667125701904 ;  /* 0x3e22f9836a707820 */ /* 0x000fe2000040c000 */
[----:B------:R-:W-:Y:S01]  /*3710*/  FMUL.FTZ R106, R3, R65 ;  /* 0x00000041036a7220 */ /* 0x000fe20000410000 */
[----:B------:R-:W-:Y:S01]  /*3720*/  STS.128 [R92+0xe00], R48 ;  /* 0x000e00305c007388 */ /* 0x000fe20000000c00 */
[----:B------:R-:W-:-:S03]  /*3730*/  NOP ;  /* 0x0000000000007918 */ /* 0x000fc60000000000 */
[----:B------:R-:W0:Y:S01]  /*3740*/  LDS.128 R24, [R99] ;  /* 0x0000000063187984 */ /* 0x000e220000000c00 */
[----:B------:R-:W-:Y:S01]  /*3750*/  FMUL.RZ R134, R106, 0.15915493667125701904 ;  /* 0x3e22f9836a867820 */ /* 0x000fe2000040c000 */
[-C--:B------:R-:W-:Y:S01]  /*3760*/  FMUL.FTZ R106, R3, R66.reuse ;  /* 0x00000042036a7220 */ /* 0x080fe20000410000 */
[----:B------:R3:W-:Y:S01]  /*3770*/  MUFU.COS R120, R109 ;  /* 0x0000006d00787308 */ /* 0x0007e20000000000 */
[----:B--2---:R-:W-:Y:S01]  /*3780*/  FMUL.RZ R34, R21, 0.15915493667125701904 ;  /* 0x3e22f98315227820 */ /* 0x004fe2000040c000 */
[----:B------:R-:W-:Y:S01]  /*3790*/  FMUL.FTZ R32, R3, R69 ;  /* 0x0000004503207220 */ /* 0x000fe20000410000 */
[----:B------:R-:W-:Y:S01]  /*37a0*/  FMUL.RZ R135, R106, 0.15915493667125701904 ;  /* 0x3e22f9836a877820 */ /* 0x000fe2000040c000 */
[----:B------:R-:W-:-:S04]  /*37b0*/  FMUL.FTZ R106, R102, R66 ;  /* 0x00000042666a7220 */ /* 0x000fc80000410000 */
[----:B------:R-:W-:Y:S01]  /*37c0*/  MUFU.SIN R118, R107 ;  /* 0x0000006b00767308 */ /* 0x000fe20000000400 */
[----:B---3--:R-:W-:Y:S01]  /*37d0*/  FMUL.RZ R109, R2, 0.15915493667125701904 ;  /* 0x3e22f983026d7820 */ /* 0x008fe2000040c000 */
[----:B------:R-:W-:-:S04]  /*37e0*/  FMUL.FTZ R2, R3, R63 ;  /* 0x0000003f03027220 */ /* 0x000fc80000410000 */
[----:B------:R-:W-:Y:S02]  /*37f0*/  FMUL.RZ R110, R2, 0.15915493667125701904 ;  /* 0x3e22f983026e7820 */ /* 0x000fe4000040c000 */
[----:B------:R-:W-:Y:S08]  /*3800*/  MUFU.COS R126, R107 ;  /* 0x0000006b007e7308 */ /* 0x000ff00000000000 */
[----:B------:R-:W-:Y:S08]  /*3810*/  MUFU.SIN R123, R108 ;  /* 0x0000006c007b7308 */ /* 0x000ff00000000400 */
[----:B------:R-:W-:Y:S08]  /*3820*/  MUFU.COS R130, R108 ;  /* 0x0000006c00827308 */ /* 0x000ff00000000000 */
[----:B------:R2:W-:Y:S04]  /*3830*/  MUFU.EX2 R28, R20 ;  /* 0x00000014001c7308 */ /* 0x0005e80000000800 */
[----:B------:R-:W1:Y:S01]  /*3840*/  MUFU.SIN R107, R112 ;  /* 0x00000070006b7308 */ /* 0x000e620000000400 */
[----:B--2---:R-:W2:Y:S07]  /*3850*/  LDS.128 R20, [R99+0x10] ;  /* 0x0000100063147984 */ /* 0x004eae0000000c00 */
[----:B------:R-:W3:Y:S08]  /*3860*/  MUFU.SIN R108, R134 ;  /* 0x00000086006c7308 */ /* 0x000ef00000000400 */
[----:B------:R-:W-:Y:S08]  /*3870*/  MUFU.SIN R119, R109 ;  /* 0x0000006d00777308 */ /* 0x000ff00000000400 */
[----:B------:R-:W-:Y:S08]  /*3880*/  MUFU.COS R129, R109 ;  /* 0x0000006d00817308 */ /* 0x000ff00000000000 */
[----:B------:R-:W4:Y:S08]  /*3890*/  MUFU.SIN R109, R135 ;  /* 0x00000087006d7308 */ /* 0x000f300000000400 */
[----:B------:R-:W1:Y:S04]  /*38a0*/  MUFU.EX2 R114, R114 ;  /* 0x0000007200727308 */ /* 0x000e680000000800 */
[----:B------:R-:W3:Y:S04]  /*38b0*/  MUFU.EX2 R113, R113 ;  /* 0x0000007100717308 */ /* 0x000ee80000000800 */
[----:B------:R-:W5:Y:S04]  /*38c0*/  MUFU.EX2 R124, R124 ;  /* 0x0000007c007c7308 */ /* 0x000f680000000800 */
[----:B------:R-:W-:Y:S01]  /*38d0*/  MUFU.SIN R2, R110 ;  /* 0x0000006e00027308 */ /* 0x000fe20000000400 */
[----:B-1----:R-:W-:Y:S01]  /*38e0*/  FMUL.FTZ R40, R114, R107 ;  /* 0x0000006b72287220 */ /* 0x002fe20000410000 */
[----:B0-----:R-:W-:Y:S01]  /*38f0*/  FMUL.FTZ R107, R101, R24 ;  /* 0x00000018656b7220 */ /* 0x001fe20000410000 */
[----:B------:R-:W-:Y:S01]  /*3900*/  FMUL.FTZ R24, R3, R70 ;  /* 0x0000004603187220 */ /* 0x000fe20000410000 */
[----:B---3--:R-:W-:Y:S01]  /*3910*/  FMUL.FTZ R38, R113, R108 ;  /* 0x0000006c71267220 */ /* 0x008fe20000410000 */
[----:B------:R-:W-:-:S03]  /*3920*/  FMUL.FTZ R108, R101, R25 ;  /* 0x00000019656c7220 */ /* 0x000fc60000410000 */
[----:B------:R-:W-:Y:S01]  /*3930*/  MUFU.COS R116, R110 ;  /* 0x0000006e00747308 */ /* 0x000fe20000000000 */
[----:B-----5:R-:W-:-:S04]  /*3940*/  FMUL.FTZ R103, R124, R103 ;  /* 0x000000677c677220 */ /* 0x020fc80000410000 */
[----:B------:R-:W-:-:S03]  /*3950*/  FMUL.FTZ R25, R107, R103 ;  /* 0x000000676b197220 */ /* 0x000fc60000410000 */
[----:B------:R-:W4:Y:S04]  /*3960*/  MUFU.EX2 R132, R106 ;  /* 0x0000006a00847308 */ /* 0x000f280000000800 */
[----:B------:R-:W0:Y:S04]  /*3970*/  MUFU.EX2 R104, R104 ;  /* 0x0000006800687308 */ /* 0x000e280000000800 */
[----:B------:R-:W1:Y:S01]  /*3980*/  MUFU.COS R111, R112 ;  /* 0x00000070006f7308 */ /* 0x000e620000000000 */
[----:B----4-:R-:W-:Y:S01]  /*3990*/  FMUL.FTZ R36, R132, R109 ;  /* 0x0000006d84247220 */ /* 0x010fe20000410000 */
[----:B------:R-:W-:-:S06]  /*39a0*/  FMUL.FTZ R109, R91, R26 ;  /* 0x0000001a5b6d7220 */ /* 0x000fcc0000410000 */
[----:B------:R-:W3:Y:S01]  /*39b0*/  MUFU.EX2 R115, R115 ;  /* 0x0000007300737308 */ /* 0x000ee20000000800 */
[----:B------:R-:W-:Y:S01]  /*39c0*/  FMUL.FTZ R26, R108, R103 ;  /* 0x000000676c1a7220 */ /* 0x000fe20000410000 */
[C---:B0-----:R-:W-:Y:S01]  /*39d0*/  FMUL.FTZ R106, R104.reuse, R121 ;  /* 0x00000079686a7220 */ /* 0x041fe20000410000 */
[----:B------:R-:W-:Y:S01]  /*39e0*/  FMUL.FTZ R105, R104, R105 ;  /* 0x0000006968697220 */ /* 0x000fe20000410000 */
[----:B------:R0:W4:Y:S01]  /*39f0*/  MUFU.COS R110, R134 ;  /* 0x00000086006e7308 */ /* 0x0001220000000000 */
[----:B------:R-:W-:Y:S01]  /*3a00*/  FMUL.FTZ R104, R124, R120 ;  /* 0x000000787c687220 */ /* 0x000fe20000410000 */
[----:B-1----:R-:W-:Y:S01]  /*3a10*/  FMUL.FTZ R41, R114, R111 ;  /* 0x0000006f72297220 */ /* 0x002fe20000410000 */
[----:B------:R-:W-:-:S05]  /*3a20*/  FMUL.FTZ R114, R91, R27 ;  /* 0x0000001b5b727220 */ /* 0x000fca0000410000 */
[----:B------:R-:W1:Y:S01]  /*3a30*/  MUFU.EX2 R122, R122 ;  /* 0x0000007a007a7308 */ /* 0x000e620000000800 */
[----:B0-----:R-:W-:Y:S01]  /*3a40*/  FMUL.RZ R134, R133, 0.15915493667125701904 ;  /* 0x3e22f98385867820 */ /* 0x001fe2000040c000 */
[C---:B---3--:R-:W-:Y:S01]  /*3a50*/  FMUL.FTZ R43, R115.reuse, R116 ;  /* 0x00000074732b7220 */ /* 0x048fe20000410000 */
[----:B------:R-:W-:Y:S01]  /*3a60*/  FMUL.FTZ R42, R115, R2 ;  /* 0x00000002732a7220 */ /* 0x000fe20000410000 */
[----:B------:R-:W0:Y:S01]  /*3a70*/  MUFU.COS R112, R135 ;  /* 0x0000008700707308 */ /* 0x000e220000000000 */
[----:B------:R-:W-:Y:S01]  /*3a80*/  FMUL.RZ R115, R32, 0.15915493667125701904 ;  /* 0x3e22f98320737820 */ /* 0x000fe2000040c000 */
[-C--:B------:R-:W-:Y:S01]  /*3a90*/  FFMA.FTZ R32, R107, R104.reuse, -R26 ;  /* 0x000000686b207223 */ /* 0x080fe2000001081a */
[----:B------:R-:W-:Y:S01]  /*3aa0*/  FFMA.FTZ R111, R108, R104, R25 ;  /* 0x000000686c6f7223 */ /* 0x000fe20000010019 */
[----:B--2---:R-:W-:Y:S01]  /*3ab0*/  FMUL.FTZ R116, R90, R21 ;  /* 0x000000155a747220 */ /* 0x004fe20000410000 */
[----:B------:R-:W-:Y:S01]  /*3ac0*/  FMUL.FTZ R2, R102, R69 ;  /* 0x0000004566027220 */ /* 0x000fe20000410000 */
[----:B------:R-:W-:Y:S01]  /*3ad0*/  FADD.FTZ R32, R109, R32 ;  /* 0x000000206d207221 */ /* 0x000fe20000010000 */
[----:B----4-:R-:W-:Y:S01]  /*3ae0*/  FMUL.FTZ R39, R113, R110 ;  /* 0x0000006e71277220 */ /* 0x010fe20000410000 */
[----:B------:R-:W2:Y:S01]  /*3af0*/  MUFU.SIN R133, R134 ;  /* 0x0000008600857308 */ /* 0x000ea20000000400 */
[----:B-1----:R-:W-:Y:S01]  /*3b00*/  FMUL.FTZ R50, R122, R117 ;  /* 0x000000757a327220 */ /* 0x002fe20000410000 */
[----:B------:R-:W-:Y:S01]  /*3b10*/  FMUL.RZ R117, R24, 0.15915493667125701904 ;  /* 0x3e22f98318757820 */ /* 0x000fe2000040c000 */
[----:B------:R-:W-:Y:S01]  /*3b20*/  FMUL.FTZ R51, R122, R125 ;  /* 0x0000007d7a337220 */ /* 0x000fe20000410000 */
[----:B------:R-:W1:Y:S01]  /*3b30*/  LDS.128 R24, [R99+0x20] ;  /* 0x0000200063187984 */ /* 0x000e620000000c00 */
[----:B------:R-:W-:-:S03]  /*3b40*/  FMUL.FTZ R122, R89, R23 ;  /* 0x00000017597a7220 */ /* 0x000fc60000410000 */
[----:B------:R-:W3:Y:S01]  /*3b50*/  MUFU.COS R29, R134 ;  /* 0x00000086001d7308 */ /* 0x000ee20000000000 */
[----:B0-----:R-:W-:-:S07]  /*3b60*/  FMUL.FTZ R37, R132, R112 ;  /* 0x0000007084257220 */ /* 0x001fce0000410000 */
[----:B------:R-:W0:Y:S01]  /*3b70*/  MUFU.SIN R31, R34 ;  /* 0x00000022001f7308 */ /* 0x000e220000000400 */
[----:B--2---:R-:W-:-:S07]  /*3b80*/  FMUL.FTZ R112, R28, R133 ;  /* 0x000000851c707220 */ /* 0x004fce0000410000 */
[----:B------:R-:W0:Y:S01]  /*3b90*/  MUFU.EX2 R30, R30 ;  /* 0x0000001e001e7308 */ /* 0x000e220000000800 */
[----:B---3--:R-:W-:-:S03]  /*3ba0*/  FMUL.FTZ R113, R28, R29 ;  /* 0x0000001d1c717220 */ /* 0x008fc60000410000 */
[----:B------:R-:W2:Y:S04]  /*3bb0*/  MUFU.EX2 R127, R127 ;  /* 0x0000007f007f7308 */ /* 0x000ea80000000800 */
[----:B------:R3:W4:Y:S01]  /*3bc0*/  MUFU.COS R33, R34 ;  /* 0x0000002200217308 */ /* 0x0007220000000000 */
[----:B0-----:R-:W-:-:S07]  /*3bd0*/  FMUL.FTZ R110, R30, R31 ;  /* 0x0000001f1e6e7220 */ /* 0x001fce0000410000 */
[----:B------:R-:W-:Y:S01]  /*3be0*/  MUFU.SIN R35, R115 ;  /* 0x0000007300237308 */ /* 0x000fe20000000400 */
[----:B---3--:R-:W-:Y:S01]  /*3bf0*/  FADD.FTZ R34, R114, R111 ;  /* 0x0000006f72227221 */ /* 0x008fe20000010000 */
[C---:B--2---:R-:W-:Y:S01]  /*3c00*/  FMUL.FTZ R48, R127.reuse, R118 ;  /* 0x000000767f307220 */ /* 0x044fe20000410000 */
[----:B------:R-:W-:Y:S02]  /*3c10*/  FMUL.FTZ R49, R127, R126 ;  /* 0x0000007e7f317220 */ /* 0x000fe40000410000 */
[----:B------:R-:W-:Y:S01]  /*3c20*/  FMUL.FTZ R28, R50, R34 ;  /* 0x00000022321c7220 */ /* 0x000fe20000410000 */
[----:B-1----:R-:W-:Y:S01]  /*3c30*/  FMUL.FTZ R124, R88, R25 ;  /* 0x00000019587c7220 */ /* 0x002fe20000410000 */
[----:B------:R-:W-:Y:S01]  /*3c40*/  FMUL.FTZ R125, R87, R26 ;  /* 0x0000001a577d7220 */ /* 0x000fe20000410000 */
[----:B------:R0:W1:Y:S01]  /*3c50*/  MUFU.COS R121, R115 ;  /* 0x0000007300797308 */ /* 0x0000620000000000 */
[----:B----4-:R-:W-:Y:S01]  /*3c60*/  FMUL.FTZ R111, R30, R33 ;  /* 0x000000211e6f7220 */ /* 0x010fe20000410000 */
[----:B------:R-:W-:-:S06]  /*3c70*/  FMUL.FTZ R30, R102, R71 ;  /* 0x00000047661e7220 */ /* 0x000fcc0000410000 */
[----:B------:R-:W2:Y:S01]  /*3c80*/  MUFU.EX2 R128, R128 ;  /* 0x0000008000807308 */ /* 0x000ea20000000800 */
[-C--:B0-----:R-:W-:Y:S01]  /*3c90*/  FMUL.FTZ R115, R50, R32.reuse ;  /* 0x0000002032737220 */ /* 0x081fe20000410000 */
[C---:B------:R-:W-:Y:S01]  /*3ca0*/  FFMA.FTZ R32, R51.reuse, R32, -R28 ;  /* 0x0000002033207223 */ /* 0x040fe2000001081c */
[----:B------:R-:W-:Y:S01]  /*3cb0*/  FMUL.FTZ R28, R102, R70 ;  /* 0x00000046661c7220 */ /* 0x000fe20000410000 */
[----:B------:R-:W0:Y:S01]  /*3cc0*/  MUFU.EX2 R131, R131 ;  /* 0x0000008300837308 */ /* 0x000e220000000800 */
[----:B------:R-:W-:Y:S01]  /*3cd0*/  FFMA.FTZ R31, R51, R34, R115 ;  /* 0x00000022331f7223 */ /* 0x000fe20000010073 */
[----:B------:R-:W-:Y:S01]  /*3ce0*/  FMUL.FTZ R115, R90, R20 ;  /* 0x000000145a737220 */ /* 0x000fe20000410000 */
[----:B------:R-:W-:Y:S01]  /*3cf0*/  FMUL.FTZ R20, R3, R71 ;  /* 0x0000004703147220 */ /* 0x000fe20000410000 */
[----:B------:R-:W1:Y:S01]  /*3d00*/  MUFU.EX2 R2, R2 ;  /* 0x0000000200027308 */ /* 0x000e620000000800 */
[----:B------:R-:W-:Y:S01]  /*3d10*/  FADD.FTZ R31, R116, R31 ;  /* 0x0000001f741f7221 */ /* 0x000fe20000010000 */
[----:B------:R-:W-:Y:S01]  /*3d20*/  FADD.FTZ R32, R115, R32 ;  /* 0x0000002073207221 */ /* 0x000fe20000010000 */
[----:B------:R-:W-:Y:S01]  /*3d30*/  FMUL.RZ R127, R20, 0.15915493667125701904 ;  /* 0x3e22f983147f7820 */ /* 0x000fe2000040c000 */
[----:B------:R-:W3:Y:S01]  /*3d40*/  MUFU.SIN R29, R117 ;  /* 0x00000075001d7308 */ /* 0x000ee20000000400 */
[C---:B------:R-:W-:Y:S01]  /*3d50*/  FMUL.FTZ R21, R48.reuse, R31 ;  /* 0x0000001f30157220 */ /* 0x040fe20000410000 */
[-C--:B------:R-:W-:Y:S01]  /*3d60*/  FMUL.FTZ R20, R48, R32.reuse ;  /* 0x0000002030147220 */ /* 0x080fe20000410000 */
[C---:B--2---:R-:W-:Y:S01]  /*3d70*/  FMUL.FTZ R44, R128.reuse, R119 ;  /* 0x00000077802c7220 */ /* 0x044fe20000410000 */
[----:B------:R-:W-:Y:S01]  /*3d80*/  FMUL.FTZ R45, R128, R129 ;  /* 0x00000081802d7220 */ /* 0x000fe20000410000 */
[C---:B------:R-:W-:Y:S01]  /*3d90*/  FFMA.FTZ R32, R49.reuse, R32, -R21 ;  /* 0x0000002031207223 */ /* 0x040fe20000010815 */
[----:B------:R-:W-:Y:S01]  /*3da0*/  FFMA.FTZ R33, R49, R31, R20 ;  /* 0x0000001f31217223 */ /* 0x000fe20000010014 */
[C---:B0-----:R-:W-:Y:S01]  /*3db0*/  FMUL.FTZ R46, R131.reuse, R123 ;  /* 0x0000007b832e7220 */ /* 0x041fe20000410000 */
[----:B------:R0:W2:Y:S01]  /*3dc0*/  MUFU.COS R119, R117 ;  /* 0x0000007500777308 */ /* 0x0000a20000000000 */
[----:B------:R-:W-:Y:S01]  /*3dd0*/  FMUL.FTZ R47, R131, R130 ;  /* 0x00000082832f7220 */ /* 0x000fe20000410000 */
[----:B------:R-:W-:Y:S01]  /*3de0*/  FADD.FTZ R33, R122, R33 ;  /* 0x000000217a217221 */ /* 0x000fe20000010000 */
[C---:B-1----:R-:W-:Y:S01]  /*3df0*/  FMUL.FTZ R121, R2.reuse, R121 ;  /* 0x0000007902797220 */ /* 0x042fe20000410000 */
[----:B------:R-:W-:Y:S01]  /*3e00*/  FMUL.FTZ R120, R2, R35 ;  /* 0x0000002302787220 */ /* 0x000fe20000410000 */
[----:B------:R-:W-:Y:S01]  /*3e10*/  FMUL.FTZ R123, R88, R24 ;  /* 0x00000018587b7220 */ /* 0x000fe20000410000 */
[----:B------:R-:W-:Y:S01]  /*3e20*/  FMUL.FTZ R2, R46, R33 ;  /* 0x000000212e027220 */ /* 0x000fe20000410000 */
[----:B------:R-:W-:Y:S01]  /*3e30*/  FMUL.FTZ R128, R87, R27 ;  /* 0x0000001b57807220 */ /* 0x000fe20000410000 */
[----:B------:R-:W3:Y:S01]  /*3e40*/  MUFU.EX2 R28, R28 ;  /* 0x0000001c001c7308 */ /* 0x000ee20000000800 */
[----:B0-----:R-:W-:-:S02]  /*3e50*/  FMUL.FTZ R117, R89, R22 ;  /* 0x0000001659757220 */ /* 0x001fc40000410000 */
[----:B------:R-:W0:Y:S01]  /*3e60*/  LDS.128 R20, [R99+0x30] ;  /* 0x0000300063147984 */ /* 0x000e220000000c00 */
[----:B------:R-:W-:Y:S01]  /*3e70*/  MUFU.SIN R31, R127 ;  /* 0x0000007f001f7308 */ /* 0x000fe20000000400 */
[----:B------:R-:W-:-:S04]  /*3e80*/  FADD.FTZ R32, R117, R32 ;  /* 0x0000002075207221 */ /* 0x000fc80000010000 */
[-C--:B------:R-:W-:Y:S01]  /*3e90*/  FMUL.FTZ R34, R46, R32.reuse ;  /* 0x000000202e227220 */ /* 0x080fe20000410000 */
[C---:B------:R-:W-:Y:S01]  /*3ea0*/  FFMA.FTZ R32, R47.reuse, R32, -R2 ;  /* 0x000000202f207223 */ /* 0x040fe20000010802 */
[----:B------:R-:W-:Y:S01]  /*3eb0*/  FMUL.FTZ R2, R106, R103 ;  /* 0x000000676a027220 */ /* 0x000fe20000410000 */
[----:B------:R-:W1:Y:S01]  /*3ec0*/  MUFU.COS R127, R127 ;  /* 0x0000007f007f7308 */ /* 0x000e620000000000 */
[----:B------:R-:W-:Y:S01]  /*3ed0*/  FFMA.FTZ R33, R47, R33, R34 ;  /* 0x000000212f217223 */ /* 0x000fe20000010022 */
[----:B---3--:R-:W-:Y:S01]  /*3ee0*/  FMUL.FTZ R118, R28, R29 ;  /* 0x0000001d1c767220 */ /* 0x008fe20000410000 */
[----:B------:R-:W-:Y:S01]  /*3ef0*/  FADD.FTZ R34, R123, R32 ;  /* 0x000000207b227221 */ /* 0x000fe20000010000 */
[C---:B------:R-:W-:Y:S01]  /*3f00*/  FFMA.FTZ R2, R105.reuse, R104, R2 ;  /* 0x0000006869027223 */ /* 0x040fe20000010002 */
[----:B------:R-:W-:Y:S01]  /*3f10*/  FMUL.FTZ R29, R105, R103 ;  /* 0x00000067691d7220 */ /* 0x000fe20000410000 */
[----:B------:R-:W-:Y:S01]  /*3f20*/  FADD.FTZ R33, R124, R33 ;  /* 0x000000217c217221 */ /* 0x000fe20000010000 */
[----:B--2---:R-:W-:Y:S01]  /*3f30*/  FMUL.FTZ R119, R28, R119 ;  /* 0x000000771c777220 */ /* 0x004fe20000410000 */
[----:B------:R-:W1:Y:S01]  /*3f40*/  MUFU.EX2 R30, R30 ;  /* 0x0000001e001e7308 */ /* 0x000e620000000800 */
[----:B------:R-:W-:Y:S01]  /*3f50*/  FMUL.FTZ R28, R44, R34 ;  /* 0x000000222c1c7220 */ /* 0x000fe20000410000 */
[----:B------:R-:W-:Y:S01]  /*3f60*/  FMUL.FTZ R24, R50, R2 ;  /* 0x0000000232187220 */ /* 0x000fe20000410000 */
[----:B------:R-:W-:Y:S01]  /*3f70*/  FFMA.FTZ R29, R106, R104, -R29 ;  /* 0x000000686a1d7223 */ /* 0x000fe2000001081d */
[-C--:B------:R-:W-:Y:S01]  /*3f80*/  FMUL.FTZ R126, R44, R33.reuse ;  /* 0x000000212c7e7220 */ /* 0x080fe20000410000 */
[----:B------:R-:W-:Y:S01]  /*3f90*/  FFMA.FTZ R35, R45, R33, R28 ;  /* 0x000000212d237223 */ /* 0x000fe2000001001c */
[----:B------:R-:W2:Y:S01]  /*3fa0*/  MUFU.EX2 R145, R145 ;  /* 0x0000009100917308 */ /* 0x000ea20000000800 */
[-C--:B------:R-:W-:Y:S01]  /*3fb0*/  FFMA.FTZ R28, R51, R29.reuse, -R24 ;  /* 0x0000001d331c7223 */ /* 0x080fe20000010818 */
[----:B------:R-:W-:Y:S01]  /*3fc0*/  FFMA.FTZ R126, R45, R34, -R126 ;  /* 0x000000222d7e7223 */ /* 0x000fe2000001087e */
[----:B------:R-:W-:Y:S01]  /*3fd0*/  FMUL.FTZ R32, R50, R29 ;  /* 0x0000001d32207220 */ /* 0x000fe20000410000 */
[----:B------:R-:W3:Y:S01]  /*3fe0*/  LDS.128 R24, [R99+0x40] ;  /* 0x0000400063187984 */ /* 0x000ee20000000c00 */
[----:B------:R-:W-:Y:S01]  /*3ff0*/  FADD.FTZ R35, R128, R35 ;  /* 0x0000002380237221 */ /* 0x000fe20000010000 */
[----:B------:R-:W-:Y:S01]  /*4000*/  FADD.FTZ R29, R125, R126 ;  /* 0x0000007e7d1d7221 */ /* 0x000fe20000010000 */
[----:B------:R-:W-:Y:S01]  /*4010*/  FFMA.FTZ R32, R51, R2, R32 ;  /* 0x0000000233207223 */ /* 0x000fe20000010020 */
[----:B------:R-:W-:Y:S01]  /*4020*/  FMUL.FTZ R2, R48, R28 ;  /* 0x0000001c30027220 */ /* 0x000fe20000410000 */
[C---:B-1----:R-:W-:Y:S01]  /*4030*/  FMUL.FTZ R127, R30.reuse, R127 ;  /* 0x0000007f1e7f7220 */ /* 0x042fe20000410000 */
[----:B------:R-:W-:Y:S01]  /*4040*/  FMUL.FTZ R126, R30, R31 ;  /* 0x0000001f1e7e7220 */ /* 0x000fe20000410000 */
[C---:B------:R-:W-:Y:S01]  /*4050*/  FMUL.FTZ R34, R42.reuse, R35 ;  /* 0x000000232a227220 */ /* 0x040fe20000410000 */
[-C--:B------:R-:W-:Y:S01]  /*4060*/  FMUL.FTZ R30, R42, R29.reuse ;  /* 0x0000001d2a1e7220 */ /* 0x080fe20000410000 */
[-C--:B------:R-:W-:Y:S01]  /*4070*/  FFMA.FTZ R2, R49, R32.reuse, R2 ;  /* 0x0000002031027223 */ /* 0x080fe20000010002 */
[----:B------:R-:W-:Y:S01]  /*4080*/  FMUL.FTZ R32, R48, R32 ;  /* 0x0000002030207220 */ /* 0x000fe20000410000 */
[C---:B------:R-:W-:Y:S01]  /*4090*/  FFMA.FTZ R34, R43.reuse, R29, -R34 ;  /* 0x0000001d2b227223 */ /* 0x040fe20000010822 */
[----:B------:R-:W-:Y:S01]  /*40a0*/  FFMA.FTZ R35, R43, R35, R30 ;  /* 0x000000232b237223 */ /* 0x000fe2000001001e */
[C---:B0-----:R-:W-:Y:S01]  /*40b0*/  FMUL.FTZ R129, R86.reuse, R20 ;  /* 0x0000001456817220 */ /* 0x041fe20000410000 */
[----:B------:R-:W-:Y:S01]  /*40c0*/  FMUL.FTZ R130, R86, R21 ;  /* 0x0000001556827220 */ /* 0x000fe20000410000 */
[----:B------:R-:W-:Y:S01]  /*40d0*/  FFMA.FTZ R32, R49, R28, -R32 ;  /* 0x0000001c31207223 */ /* 0x000fe20000010820 */
[----:B------:R-:W-:Y:S01]  /*40e0*/  FMUL.FTZ R20, R46, R2 ;  /* 0x000000022e147220 */ /* 0x000fe20000410000 */
[----:B------:R-:W-:Y:S01]  /*40f0*/  FADD.FTZ R34, R129, R34 ;  /* 0x0000002281227221 */ /* 0x000fe20000010000 */
[----:B------:R-:W-:Y:S01]  /*4100*/  FADD.FTZ R35, R130, R35 ;  /* 0x0000002382237221 */ /* 0x000fe20000010000 */
[----:B------:R-:W-:Y:S01]  /*4110*/  FMUL.FTZ R131, R85, R22 ;  /* 0x0000001655837220 */ /* 0x000fe20000410000 */
[----:B------:R-:W-:Y:S01]  /*4120*/  FFMA.FTZ R28, R47, R32, -R20 ;  /* 0x000000202f1c7223 */ /* 0x000fe20000010814 */
[C---:B------:R-:W-:Y:S01]  /*4130*/  FMUL.FTZ R20, R40.reuse, R34 ;  /* 0x0000002228147220 */ /* 0x040fe20000410000 */
[----:B------:R-:W-:Y:S01]  /*4140*/  FMUL.FTZ R21, R40, R35 ;  /* 0x0000002328157220 */ /* 0x000fe20000410000 */
[----:B------:R-:W-:Y:S01]  /*4150*/  FMUL.FTZ R132, R85, R23 ;  /* 0x0000001755847220 */ /* 0x000fe20000410000 */
[----:B------:R-:W-:Y:S01]  /*4160*/  FMUL.FTZ R32, R46, R32 ;  /* 0x000000202e207220 */ /* 0x000fe20000410000 */
[C---:B------:R-:W-:Y:S01]  /*4170*/  FFMA.FTZ R35, R41.reuse, R35, R20 ;  /* 0x0000002329237223 */ /* 0x040fe20000010014 */
[----:B------:R-:W-:Y:S01]  /*4180*/  FFMA.FTZ R34, R41, R34, -R21 ;  /* 0x0000002229227223 */ /* 0x000fe20000010815 */
[----:B------:R-:W-:Y:S01]  /*4190*/  FMUL.FTZ R29, R44, R28 ;  /* 0x0000001c2c1d7220 */ /* 0x000fe20000410000 */
[----:B------:R-:W0:Y:S01]  /*41a0*/  LDS.128 R20, [R99+0x50] ;  /* 0x0000500063147984 */ /* 0x000e220000000c00 */
[----:B------:R-:W-:Y:S01]  /*41b0*/  FADD.FTZ R35, R132, R35 ;  /* 0x0000002384237221 */ /* 0x000fe20000010000 */
[----:B------:R-:W-:Y:S01]  /*41c0*/  FADD.FTZ R34, R131, R34 ;  /* 0x0000002283227221 */ /* 0x000fe20000010000 */
[----:B------:R-:W-:-:S02]  /*41d0*/  FFMA.FTZ R32, R47, R2, R32 ;  /* 0x000000022f207223 */ /* 0x000fc40000010020 */
[CC--:B------:R-:W-:Y:S01]  /*41e0*/  FMUL.FTZ R30, R38.reuse, R35.reuse ;  /* 0x00000023261e7220 */ /* 0x0c0fe20000410000 */
[----:B------:R-:W-:Y:S01]  /*41f0*/  FMUL.FTZ R134, R38, R34 ;  /* 0x0000002226867220 */ /* 0x000fe20000410000 */
[-C--:B------:R-:W-:Y:S01]  /*4200*/  FMUL.FTZ R2, R44, R32.reuse ;  /* 0x000000202c027220 */ /* 0x080fe20000410000 */
[----:B------:R-:W-:Y:S01]  /*4210*/  FFMA.FTZ R29, R45, R32, R29 ;  /* 0x000000202d1d7223 */ /* 0x000fe2000001001d */
[C---:B------:R-:W-:Y:S01]  /*4220*/  FFMA.FTZ R31, R39.reuse, R34, -R30 ;  /* 0x00000022271f7223 */ /* 0x040fe2000001081e */
[----:B------:R-:W-:Y:S01]  /*4230*/  FFMA.FTZ R30, R39, R35, R134 ;  /* 0x00000023271e7223 */ /* 0x000fe20000010086 */
[----:B------:R-:W-:Y:S01]  /*4240*/  FFMA.FTZ R2, R45, R28, -R2 ;  /* 0x0000001c2d027223 */ /* 0x000fe20000010802 */
[C---:B---3--:R-:W-:Y:S01]  /*4250*/  FMUL.FTZ R133, R80.reuse, R25 ;  /* 0x0000001950857220 */ /* 0x048fe20000410000 */
[----:B------:R-:W-:Y:S01]  /*4260*/  FMUL.FTZ R134, R80, R24 ;  /* 0x0000001850867220 */ /* 0x000fe20000410000 */
[C---:B------:R-:W-:Y:S01]  /*4270*/  FMUL.FTZ R24, R42.reuse, R29 ;  /* 0x0000001d2a187220 */ /* 0x040fe20000410000 */
[-C--:B------:R-:W-:Y:S01]  /*4280*/  FMUL.FTZ R28, R42, R2.reuse ;  /* 0x000000022a1c7220 */ /* 0x080fe20000410000 */
[----:B------:R-:W-:Y:S01]  /*4290*/  FADD.FTZ R30, R133, R30 ;  /* 0x0000001e851e7221 */ /* 0x000fe20000010000 */
[----:B------:R-:W-:Y:S01]  /*42a0*/  FADD.FTZ R31, R134, R31 ;  /* 0x0000001f861f7221 */ /* 0x000fe20000010000 */
[----:B------:R-:W-:Y:S01]  /*42b0*/  FFMA.FTZ R2, R43, R2, -R24 ;  /* 0x000000022b027223 */ /* 0x000fe20000010818 */
[C---:B------:R-:W-:Y:S01]  /*42c0*/  FMUL.FTZ R135, R79.reuse, R26 ;  /* 0x0000001a4f877220 */ /* 0x040fe20000410000 */
[CC--:B------:R-:W-:Y:S01]  /*42d0*/  FMUL.FTZ R24, R36.reuse, R30.reuse ;  /* 0x0000001e24187220 */ /* 0x0c0fe20000410000 */
[----:B------:R-:W-:Y:S01]  /*42e0*/  FMUL.FTZ R25, R36, R31 ;  /* 0x0000001f24197220 */ /* 0x000fe20000410000 */
[----:B------:R-:W-:Y:S01]  /*42f0*/  FMUL.FTZ R136, R79, R27 ;  /* 0x0000001b4f887220 */ /* 0x000fe20000410000 */
[----:B------:R-:W-:Y:S01]  /*4300*/  FFMA.FTZ R29, R43, R29, R28 ;  /* 0x0000001d2b1d7223 */ /* 0x000fe2000001001c */
[C---:B------:R-:W-:Y:S01]  /*4310*/  FFMA.FTZ R32, R37.reuse, R31, -R24 ;  /* 0x0000001f25207223 */ /* 0x040fe20000010818 */
[----:B------:R-:W-:-:S02]  /*4320*/  FFMA.FTZ R31, R37, R30, R25 ;  /* 0x0000001e251f7223 */ /* 0x000fc40000010019 */
[----:B------:R-:W1:Y:S01]  /*4330*/  LDS.128 R24, [R99+0x60] ;  /* 0x0000600063187984 */ /* 0x000e620000000c00 */
[----:B------:R-:W-:Y:S01]  /*4340*/  FADD.FTZ R32, R135, R32 ;  /* 0x0000002087207221 */ /* 0x000fe20000010000 */
[----:B------:R-:W-:Y:S01]  /*4350*/  FADD.FTZ R30, R136, R31 ;  /* 0x0000001f881e7221 */ /* 0x000fe20000010000 */
[----:B------:R-:W-:Y:S02]  /*4360*/  FMUL.FTZ R28, R40, R29 ;  /* 0x0000001d281c7220 */ /* 0x000fe40000410000 */
[C---:B------:R-:W-:Y:S01]  /*4370*/  FMUL.FTZ R35, R112.reuse, R32 ;  /* 0x0000002070237220 */ /* 0x040fe20000410000 */
[----:B------:R-:W-:Y:S01]  /*4380*/  FMUL.FTZ R34, R112, R30 ;  /* 0x0000001e70227220 */ /* 0x000fe20000410000 */
[-C--:B------:R-:W-:Y:S01]  /*4390*/  FFMA.FTZ R28, R41, R2.reuse, -R28 ;  /* 0x00000002291c7223 */ /* 0x080fe2000001081c */
[----:B------:R-:W-:Y:S01]  /*43a0*/  FMUL.FTZ R2, R40, R2 ;  /* 0x0000000228027220 */ /* 0x000fe20000410000 */
[C---:B------:R-:W-:Y:S01]  /*43b0*/  FFMA.FTZ R30, R113.reuse, R30, R35 ;  /* 0x0000001e711e7223 */ /* 0x040fe20000010023 */
[----:B------:R-:W-:-:S02]  /*43c0*/  FFMA.FTZ R33, R113, R32, -R34 ;  /* 0x0000002071217223 */ /* 0x000fc40000010822 */
[----:B------:R-:W-:Y:S01]  /*43d0*/  FFMA.FTZ R31, R41, R29, R2 ;  /* 0x0000001d291f7223 */ /* 0x000fe20000010002 */
[C---:B0-----:R-:W-:Y:S01]  /*43e0*/  FMUL.FTZ R137, R78.reuse, R21 ;  /* 0x000000154e897220 */ /* 0x041fe20000410000 */
[----:B------:R-:W-:Y:S01]  /*43f0*/  FMUL.FTZ R138, R78, R20 ;  /* 0x000000144e8a7220 */ /* 0x000fe20000410000 */
[C---:B------:R-:W-:Y:S01]  /*4400*/  FMUL.FTZ R102, R77.reuse, R22 ;  /* 0x000000164d667220 */ /* 0x040fe20000410000 */
[----:B------:R-:W-:Y:S01]  /*4410*/  FMUL.FTZ R139, R77, R23 ;  /* 0x000000174d8b7220 */ /* 0x000fe20000410000 */
[----:B------:R-:W-:Y:S01]  /*4420*/  FADD.FTZ R30, R137, R30 ;  /* 0x0000001e891e7221 */ /* 0x000fe20000010000 */
[----:B------:R-:W-:Y:S01]  /*4430*/  FADD.FTZ R33, R138, R33 ;  /* 0x000000218a217221 */ /* 0x000fe20000010000 */
[----:B------:R-:W-:Y:S01]  /*4440*/  FMUL.FTZ R29, R3, R72 ;  /* 0x00000048031d7220 */ /* 0x000fe20000410000 */
[----:B------:R-:W-:Y:S01]  /*4450*/  MOV R2, UR19 ;  /* 0x0000001300027c02 */ /* 0x000fe20008000f00 */
[CC--:B------:R-:W-:Y:S01]  /*4460*/  FMUL.FTZ R20, R110.reuse, R30.reuse ;  /* 0x0000001e6e147220 */ /* 0x0c0fe20000410000 */
[-C--:B------:R-:W-:Y:S01]  /*4470*/  FMUL.FTZ R21, R110, R33.reuse ;  /* 0x000000216e157220 */ /* 0x080fe20000410000 */
[----:B------:R-:W-:Y:S01]  /*4480*/  FMUL.RZ R35, R29, 0.15915493667125701904 ;  /* 0x3e22f9831d237820 */ /* 0x000fe2000040c000 */
[----:B------:R-:W-:Y:S01]  /*4490*/  MOV R3, UR18 ;  /* 0x0000001200037c02 */ /* 0x000fe20008000f00 */
[C---:B------:R-:W-:Y:S01]  /*44a0*/  FFMA.FTZ R33, R111.reuse, R33, -R20 ;  /* 0x000000216f217223 */ /* 0x040fe20000010814 */
[----:B------:R-:W-:-:S02]  /*44b0*/  FFMA.FTZ R32, R111, R30, R21 ;  /* 0x0000001e6f207223 */ /* 0x000fc40000010015 */
[----:B------:R-:W0:Y:S01]  /*44c0*/  LDS.128 R20, [R99+0x70] ;  /* 0x0000700063147984 */ /* 0x000e220000000c00 */
[----:B------:R-:W-:Y:S01]  /*44d0*/  FADD.FTZ R33, R102, R33 ;  /* 0x0000002166217221 */ /* 0x000fe20000010000 */
[----:B------:R-:W-:Y:S01]  /*44e0*/  FADD.FTZ R29, R139, R32 ;  /* 0x000000208b1d7221 */ /* 0x000fe20000010000 */
[C---:B------:R-:W-:Y:S01]  /*44f0*/  FMUL.FTZ R32, R38.reuse, R31 ;  /* 0x0000001f26207220 */ /* 0x040fe20000410000 */
[-C--:B------:R-:W-:Y:S01]  /*4500*/  FMUL.FTZ R34, R38, R28.reuse ;  /* 0x0000001c26227220 */ /* 0x080fe20000410000 */
[----:B------:R-:W2:Y:S01]  /*4510*/  MUFU.COS R30, R35 ;  /* 0x00000023001e7308 */ /* 0x000ea20000000000 */
[C---:B------:R-:W-:Y:S01]  /*4520*/  FMUL.FTZ R140, R120.reuse, R29 ;  /* 0x0000001d788c7220 */ /* 0x040fe20000410000 */
[-C--:B------:R-:W-:Y:S01]  /*4530*/  FMUL.FTZ R142, R120, R33.reuse ;  /* 0x00000021788e7220 */ /* 0x080fe20000410000 */
[----:B------:R-:W-:Y:S01]  /*4540*/  FFMA.FTZ R32, R39, R28, -R32 ;  /* 0x0000001c27207223 */ /* 0x000fe20000010820 */
[----:B------:R-:W3:Y:S01]  /*4550*/  LDG.E.64 R2, desc[UR22][R2.64] ;  /* 0x0000001602027981 */ /* 0x000ee2000c1e1b00 */
[----:B------:R-:W-:Y:S01]  /*4560*/  FFMA.FTZ R33, R121, R33, -R140 ;  /* 0x0000002179217223 */ /* 0x000fe2000001088c */
[----:B------:R-:W-:Y:S01]  /*4570*/  FFMA.FTZ R34, R39, R31, R34 ;  /* 0x0000001f27227223 */ /* 0x000fe20000010022 */
[C---:B-1----:R-:W-:Y:S01]  /*4580*/  FMUL.FTZ R140, R76.reuse, R24 ;  /* 0x000000184c8c7220 */ /* 0x042fe20000410000 */
[----:B------:R-:W-:Y:S01]  /*4590*/  FMUL.FTZ R141, R76, R25 ;  /* 0x000000194c8d7220 */ /* 0x000fe20000410000 */
[----:B------:R-:W-:Y:S01]  /*45a0*/  FFMA.FTZ R142, R121, R29, R142 ;  /* 0x0000001d798e7223 */ /* 0x000fe2000001008e */
[----:B------:R-:W-:Y:S01]  /*45b0*/  FMUL.FTZ R25, R36, R32 ;  /* 0x0000002024197220 */ /* 0x000fe20000410000 */
[----:B------:R-:W1:Y:S01]  /*45c0*/  MUFU.SIN R28, R35 ;  /* 0x00000023001c7308 */ /* 0x000e620000000400 */
[----:B------:R-:W-:Y:S01]  /*45d0*/  FADD.FTZ R33, R140, R33 ;  /* 0x000000218c217221 */ /* 0x000fe20000010000 */
[-C--:B------:R-:W-:Y:S01]  /*45e0*/  FMUL.FTZ R24, R36, R34.reuse ;  /* 0x0000002224187220 */ /* 0x080fe20000410000 */
[----:B------:R-:W-:Y:S01]  /*45f0*/  FADD.FTZ R29, R141, R142 ;  /* 0x0000008e8d1d7221 */ /* 0x000fe20000010000 */
[C---:B------:R-:W-:Y:S01]  /*4600*/  FFMA.FTZ R25, R37.reuse, R34, R25 ;  /* 0x0000002225197223 */ /* 0x040fe20000010019 */
[C---:B------:R-:W-:Y:S01]  /*4610*/  FMUL.FTZ R34, R118.reuse, R33 ;  /* 0x0000002176227220 */ /* 0x040fe20000410000 */
[----:B------:R-:W-:Y:S01]  /*4620*/  FFMA.FTZ R24, R37, R32, -R24 ;  /* 0x0000002025187223 */ /* 0x000fe20000010818 */
[----:B------:R-:W-:Y:S01]  /*4630*/  FMUL.FTZ R32, R118, R29 ;  /* 0x0000001d76207220 */ /* 0x000fe20000410000 */
[----:B------:R-:W-:Y:S01]  /*4640*/  FMUL.FTZ R144, R75, R27 ;  /* 0x0000001b4b907220 */ /* 0x000fe20000410000 */
[----:B------:R-:W-:Y:S01]  /*4650*/  FFMA.FTZ R29, R119, R29, R34 ;  /* 0x0000001d771d7223 */ /* 0x000fe20000010022 */
[----:B------:R-:W-:Y:S01]  /*4660*/  FMUL.FTZ R142, R75, R26 ;  /* 0x0000001a4b8e7220 */ /* 0x000fe20000410000 */
[----:B------:R-:W-:Y:S01]  /*4670*/  FMUL.FTZ R26, R112, R25 ;  /* 0x00000019701a7220 */ /* 0x000fe20000410000 */
[----:B------:R-:W-:Y:S01]  /*4680*/  FFMA.FTZ R33, R119, R33, -R32 ;  /* 0x0000002177217223 */ /* 0x000fe20000010820 */
[----:B------:R-:W-:Y:S01]  /*4690*/  FADD.FTZ R29, R144, R29 ;  /* 0x0000001d901d7221 */ /* 0x000fe20000010000 */
[----:B--2---:R-:W-:Y:S01]  /*46a0*/  FMUL.FTZ R143, R145, R30 ;  /* 0x0000001e918f7220 */ /* 0x004fe20000410000 */
[-C--:B------:R-:W-:Y:S01]  /*46b0*/  FFMA.FTZ R26, R113, R24.reuse, -R26 ;  /* 0x00000018711a7223 */ /* 0x080fe2000001081a */
[----:B------:R-:W-:Y:S01]  /*46c0*/  FMUL.FTZ R24, R112, R24 ;  /* 0x0000001870187220 */ /* 0x000fe20000410000 */
[----:B------:R-:W-:Y:S01]  /*46d0*/  FADD.FTZ R33, R142, R33 ;  /* 0x000000218e217221 */ /* 0x000fe20000010000 */
[----:B------:R-:W-:Y:S01]  /*46e0*/  FMUL.FTZ R30, R126, R29 ;  /* 0x0000001d7e1e7220 */ /* 0x000fe20000410000 */
[----:B-1----:R-:W-:Y:S01]  /*46f0*/  FMUL.FTZ R145, R145, R28 ;  /* 0x0000001c91917220 */ /* 0x002fe20000410000 */
[----:B------:R-:W-:Y:S01]  /*4700*/  FFMA.FTZ R24, R113, R25, R24 ;  /* 0x0000001971187223 */ /* 0x000fe20000010018 */
[----:B------:R-:W-:Y:S01]  /*4710*/  FMUL.FTZ R28, R110, R26 ;  /* 0x0000001a6e1c7220 */ /* 0x000fe20000410000 */
[-C--:B------:R-:W-:Y:S01]  /*4720*/  FFMA.FTZ R25, R127, R33.reuse, -R30 ;  /* 0x000000217f197223 */ /* 0x080fe2000001081e */
[----:B------:R-:W-:Y:S01]  /*4730*/  FMUL.FTZ R30, R126, R33 ;  /* 0x000000217e1e7220 */ /* 0x000fe20000410000 */
[----:B0-----:R-:W-:Y:S01]  /*4740*/  FMUL.FTZ R146, R74, R20 ;  /* 0x000000144a927220 */ /* 0x001fe20000410000 */
[-C--:B------:R-:W-:Y:S01]  /*4750*/  FFMA.FTZ R28, R111, R24.reuse, R28 ;  /* 0x000000186f1c7223 */ /* 0x080fe2000001001c */
[----:B------:R-:W-:Y:S01]  /*4760*/  FMUL.FTZ R24, R110, R24 ;  /* 0x000000186e187220 */ /* 0x000fe20000410000 */
[----:B------:R-:W-:Y:S01]  /*4770*/  FFMA.FTZ R30, R127, R29, R30 ;  /* 0x0000001d7f1e7223 */ /* 0x000fe2000001001e */
[----:B------:R-:W-:Y:S01]  /*4780*/  FMUL.FTZ R147, R74, R21 ;  /* 0x000000154a937220 */ /* 0x000fe20000410000 */
[----:B------:R-:W-:Y:S01]  /*4790*/  FADD.FTZ R32, R146, R25 ;  /* 0x0000001992207221 */ /* 0x000fe20000010000 */
[----:B------:R-:W-:Y:S01]  /*47a0*/  FFMA.FTZ R24, R111, R26, -R24 ;  /* 0x0000001a6f187223 */ /* 0x000fe20000010818 */
[C---:B------:R-:W-:Y:S01]  /*47b0*/  FMUL.FTZ R20, R120.reuse, R28 ;  /* 0x0000001c78147220 */ /* 0x040fe20000410000 */
[----:B------:R-:W-:Y:S01]  /*47c0*/  FADD.FTZ R30, R147, R30 ;  /* 0x0000001e931e7221 */ /* 0x000fe20000010000 */
[----:B------:R-:W-:Y:S01]  /*47d0*/  FMUL.FTZ R26, R145, R32 ;  /* 0x00000020911a7220 */ /* 0x000fe20000410000 */
[----:B------:R-:W-:Y:S01]  /*47e0*/  FMUL.FTZ R148, R73, R23 ;  /* 0x0000001749947220 */ /* 0x000fe20000410000 */
[-C--:B------:R-:W-:Y:S01]  /*47f0*/  FFMA.FTZ R20, R121, R24.reuse, -R20 ;  /* 0x0000001879147223 */ /* 0x080fe20000010814 */
[----:B------:R-:W-:Y:S01]  /*4800*/  FMUL.FTZ R24, R120, R24 ;  /* 0x0000001878187220 */ /* 0x000fe20000410000 */
[-C--:B------:R-:W-:Y:S01]  /*4810*/  FFMA.FTZ R21, R143, R30.reuse, R26 ;  /* 0x0000001e8f157223 */ /* 0x080fe2000001001a */
[----:B------:R-:W-:Y:S01]  /*4820*/  FMUL.FTZ R30, R145, R30 ;  /* 0x0000001e911e7220 */ /* 0x000fe20000410000 */
[----:B------:R-:W-:Y:S01]  /*4830*/  FMUL.FTZ R149, R73, R22 ;  /* 0x0000001649957220 */ /* 0x000fe20000410000 */
[----:B------:R-:W-:Y:S01]  /*4840*/  FFMA.FTZ R24, R121, R28, R24 ;  /* 0x0000001c79187223 */ /* 0x000fe20000010018 */
[----:B------:R-:W-:Y:S01]  /*4850*/  FADD.FTZ R150, R148, R21 ;  /* 0x0000001594967221 */ /* 0x000fe20000010000 */
[----:B------:R-:W-:Y:S01]  /*4860*/  FFMA.FTZ R30, R143, R32, -R30 ;  /* 0x000000208f1e7223 */ /* 0x000fe2000001081e */
[C---:B------:R-:W-:Y:S01]  /*4870*/  FMUL.FTZ R22, R118.reuse, R20 ;  /* 0x0000001476167220 */ /* 0x040fe20000410000 */
[-C--:B------:R-:W-:Y:S01]  /*4880*/  FMUL.FTZ R21, R118, R24.reuse ;  /* 0x0000001876157220 */ /* 0x080fe20000410000 */
[----:B------:R-:W-:Y:S01]  /*4890*/  ISETP.GE.AND P1, PT, R56, 0x1, PT ;  /* 0x000000013800780c */ /* 0x000fe20003f26270 */
[----:B------:R-:W-:Y:S01]  /*48a0*/  FADD.FTZ R151, R149, R30 ;  /* 0x0000001e95977221 */ /* 0x000fe20000010000 */
[----:B------:R-:W0:Y:S01]  /*48b0*/  SHFL.UP PT, R25, R150, 0x1, RZ ;  /* 0x0420000096197989 */ /* 0x000e2200000e00ff */
[C---:B------:R-:W-:Y:S01]  /*48c0*/  FFMA.FTZ R22, R119.reuse, R24, R22 ;  /* 0x0000001877167223 */ /* 0x040fe20000010016 */
[----:B------:R-:W-:Y:S01]  /*48d0*/  FFMA.FTZ R21, R119, R20, -R21 ;  /* 0x0000001477157223 */ /* 0x000fe20000010815 */
[----:B------:R-:W1:Y:S01]  /*48e0*/  S2UR UR18, SR_CgaCtaId ;  /* 0x00000000001279c3 */ /* 0x000e620000008800 */
[----:B------:R-:W2:Y:S01]  /*48f0*/  SHFL.UP PT, R24, R151, 0x1, RZ ;  /* 0x0420000097187989 */ /* 0x000ea200000e00ff */
[CC--:B------:R-:W-:Y:S01]  /*4900*/  FMUL.FTZ R20, R126.reuse, R22.reuse ;  /* 0x000000167e147220 */ /* 0x0c0fe20000410000 */
[-C--:B------:R-:W-:Y:S01]  /*4910*/  FMUL.FTZ R23, R126, R21.reuse ;  /* 0x000000157e177220 */ /* 0x080fe20000410000 */
[----:B------:R-:W-:Y:S01]  /*4920*/  UMOV UR17, 0x400 ;  /* 0x0000040000117882 */ /* 0x000fe20000000000 */
[----:B------:R-:W-:Y:S01]  /*4930*/  ISETP.GE.U32.AND P2, PT, R53, 0x20, PT ;  /* 0x000000203500780c */ /* 0x000fe20003f46070 */
[C---:B------:R-:W-:Y:S01]  /*4940*/  FFMA.FTZ R20, R127.reuse, R21, -R20 ;  /* 0x000000157f147223 */ /* 0x040fe20000010814 */
[----:B------:R-:W-:Y:S01]  /*4950*/  FFMA.FTZ R22, R127, R22, R23 ;  /* 0x000000167f167223 */ /* 0x000fe20000010017 */
[----:B------:R-:W-:Y:S01]  /*4960*/  SHF.R.U32.HI R154, RZ, 0x5, R53 ;  /* 0x00000005ff9a7819 */ /* 0x000fe20000011635 */
[----:B------:R-:W-:Y:S01]  /*4970*/  BSSY.RECONVERGENT B0, `(.L_x_1222) ;  /* 0x0000092000007945 */ /* 0x000fe20003800200 */
[C---:B------:R-:W-:Y:S01]  /*4980*/  FMUL.FTZ R152, R145.reuse, R20 ;  /* 0x0000001491987220 */ /* 0x040fe20000410000 */
[----:B------:R-:W-:-:S03]  /*4990*/  FMUL.FTZ R153, R145, R22 ;  /* 0x0000001691997220 */ /* 0x000fc60000410000 */
[C---:B------:R-:W-:Y:S01]  /*49a0*/  FFMA.FTZ R152, R143.reuse, R22, R152 ;  /* 0x000000168f987223 */ /* 0x040fe20000010098 */
[----:B------:R-:W-:-:S04]  /*49b0*/  FFMA.FTZ R153, R143, R20, -R153 ;  /* 0x000000148f997223 */ /* 0x000fc80000010899 */
[----:B------:R-:W4:Y:S01]  /*49c0*/  SHFL.UP PT, R21, R152, 0x1, RZ ;  /* 0x0420000098157989 */ /* 0x000f2200000e00ff */
[CC--:B0-----:R-:W-:Y:S01]  /*49d0*/  FMUL.FTZ R23, R153.reuse, R25.reuse ;  /* 0x0000001999177220 */ /* 0x0c1fe20000410000 */
[C---:B------:R-:W-:Y:S02]  /*49e0*/  FMUL.FTZ R22, R152.reuse, R25 ;  /* 0x0000001998167220 */ /* 0x040fe40000410000 */
[----:B------:R-:W0:Y:S01]  /*49f0*/  SHFL.UP PT, R20, R153, 0x1, RZ ;  /* 0x0420000099147989 */ /* 0x000e2200000e00ff */
[----:B-1----:R-:W-:Y:S01]  /*4a00*/  ULEA UR17, UR18, UR17, 0x18 ;  /* 0x0000001112117291 */ /* 0x002fe2000f8ec0ff */
[-C--:B--2---:R-:W-:Y:S01]  /*4a10*/  FFMA.FTZ R23, R152, R24.reuse, R23 ;  /* 0x0000001898177223 */ /* 0x084fe20000010017 */
[----:B------:R-:W-:Y:S02]  /*4a20*/  FFMA.FTZ R22, R153, R24, -R22 ;  /* 0x0000001899167223 */ /* 0x000fe40000010816 */
[----:B------:R-:W-:Y:S01]  /*4a30*/  ULEA UR41, UR5, UR17, 0x4 ;  /* 0x0000001105297291 */ /* 0x000fe2000f8e20ff */
[----:B------:R-:W-:Y:S01]  /*4a40*/  @P1 FADD.FTZ R150, R150, R23 ;  /* 0x0000001796961221 */ /* 0x000fe20000010000 */
[----:B------:R-:W-:-:S04]  /*4a50*/  @P1 FADD.FTZ R151, R151, R22 ;  /* 0x0000001697971221 */ /* 0x000fc80000010000 */
[----:B------:R-:W1:Y:S04]  /*4a60*/  SHFL.UP PT, R25, R150, 0x2, RZ ;  /* 0x0440000096197989 */ /* 0x000e6800000e00ff */
[----:B------:R-:W2:Y:S01]  /*4a70*/  SHFL.UP PT, R24, R151, 0x2, RZ ;  /* 0x0440000097187989 */ /* 0x000ea200000e00ff */
        /* <DEDUP_REMOVED lines=15> */
[-C--:B0-----:R-:W-:Y:S01]  /*4b70*/  FMUL.FTZ R23, R153, R21.reuse ;  /* 0x0000001599177220 */ /* 0x081fe20000410000 */
[----:B------:R-:W-:-:S03]  /*4b80*/  FMUL.FTZ R22, R152, R21 ;  /* 0x0000001598167220 */ /* 0x000fc60000410000 */
[-C--:B----4-:R-:W-:Y:S01]  /*4b90*/  @P1 FFMA.FTZ R152, R152, R20.reuse, R23 ;  /* 0x0000001498981223 */ /* 0x090fe20000010017 */
        /* <DEDUP_REMOVED lines=10> */
[----:B------:R-:W1:Y:S01]  /*4c40*/  SHFL.UP PT, R25, R150, 0x8, RZ ;  /* 0x0500000096197989 */ /* 0x000e6200000e00ff */
[CC--:B0-----:R-:W-:Y:S01]  /*4c50*/  FMUL.FTZ R23, R153.reuse, R21.reuse ;  /* 0x0000001599177220 */ /* 0x0c1fe20000410000 */
[C---:B------:R-:W-:Y:S02]  /*4c60*/  FMUL.FTZ R22, R152.reuse, R21 ;  /* 0x0000001598167220 */ /* 0x040fe40000410000 */
[----:B------:R-:W0:Y:S01]  /*4c70*/  SHFL.UP PT, R24, R151, 0x8, RZ ;  /* 0x0500000097187989 */ /* 0x000e2200000e00ff */
[-C--:B----4-:R-:W-:Y:S01]  /*4c80*/  @P1 FFMA.FTZ R152, R152, R20.reuse, R23 ;  /* 0x0000001498981223 */ /* 0x090fe20000010017 */
[----:B------:R-:W-:Y:S01]  /*4c90*/  @P1 FFMA.FTZ R153, R153, R20, -R22 ;  /* 0x0000001499991223 */ /* 0x000fe20000010816 */
[----:B------:R-:W-:-:S03]  /*4ca0*/  ISETP.GE.AND P1, PT, R56, 0x8, PT ;  /* 0x000000083800780c */ /* 0x000fc60003f26270 */
[----:B------:R-:W2:Y:S04]  /*4cb0*/  SHFL.UP PT, R21, R152, 0x8, RZ ;  /* 0x0500000098157989 */ /* 0x000ea800000e00ff */
[----:B------:R-:W4:Y:S01]  /*4cc0*/  SHFL.UP PT, R20, R153, 0x8, RZ ;  /* 0x0500000099147989 */ /* 0x000f2200000e00ff */
[-C--:B-1----:R-:W-:Y:S01]  /*4cd0*/  FMUL.FTZ R23, R153, R25.reuse ;  /* 0x0000001999177220 */ /* 0x082fe20000410000 */
[----:B------:R-:W-:-:S03]  /*4ce0*/  FMUL.FTZ R22, R152, R25 ;  /* 0x0000001998167220 */ /* 0x000fc60000410000 */
[-C--:B0-----:R-:W-:Y:S01]  /*4cf0*/  FFMA.FTZ R23, R152, R24.reuse, R23 ;  /* 0x0000001898177223 */ /* 0x081fe20000010017 */
[----:B------:R-:W-:-:S03]  /*4d00*/  FFMA.FTZ R22, R153, R24, -R22 ;  /* 0x0000001899167223 */ /* 0x000fc60000010816 */
[----:B------:R-:W-:Y:S01]  /*4d10*/  @P1 FADD.FTZ R150, R150, R23 ;  /* 0x0000001796961221 */ /* 0x000fe20000010000 */
[----:B------:R-:W-:Y:S01]  /*4d20*/  @P1 FADD.FTZ R151, R151, R22 ;  /* 0x0000001697971221 */ /* 0x000fe20000010000 */
[CC--:B--2---:R-:W-:Y:S01]  /*4d30*/  FMUL.FTZ R23, R153.reuse, R21.reuse ;  /* 0x0000001599177220 */ /* 0x0c4fe20000410000 */
[C---:B------:R-:W-:Y:S02]  /*4d40*/  FMUL.FTZ R22, R152.reuse, R21 ;  /* 0x0000001598167220 */ /* 0x040fe40000410000 */
[----:B------:R-:W0:Y:S01]  /*4d50*/  SHFL.UP PT, R24, R150, 0x10, RZ ;  /* 0x0600000096187989 */ /* 0x000e2200000e00ff */
[-C--:B----4-:R-:W-:Y:S01]  /*4d60*/  @P1 FFMA.FTZ R152, R152, R20.reuse, R23 ;  /* 0x0000001498981223 */ /* 0x090fe20000010017 */
[----:B------:R-:W-:Y:S01]  /*4d70*/  @P1 FFMA.FTZ R153, R153, R20, -R22 ;  /* 0x0000001499991223 */ /* 0x000fe20000010816 */
[----:B------:R-:W-:Y:S01]  /*4d80*/  ISETP.NE.AND P1, PT, R56, 0x1f, PT ;  /* 0x0000001f3800780c */ /* 0x000fe20003f25270 */
[----:B------:R-:W1:Y:S04]  /*4d90*/  SHFL.UP PT, R21, R151, 0x10, RZ ;  /* 0x0600000097157989 */ /* 0x000e6800000e00ff */
[----:B------:R-:W2:Y:S04]  /*4da0*/  SHFL.UP PT, R20, R152, 0x10, RZ ;  /* 0x0600000098147989 */ /* 0x000ea800000e00ff */
[----:B------:R-:W4:Y:S01]  /*4db0*/  SHFL.UP PT, R25, R153, 0x10, RZ ;  /* 0x0600000099197989 */ /* 0x000f2200000e00ff */
[-C--:B0-----:R-:W-:Y:S01]  /*4dc0*/  FMUL.FTZ R22, R152, R24.reuse ;  /* 0x0000001898167220 */ /* 0x081fe20000410000 */
[----:B------:R-:W-:-:S03]  /*4dd0*/  FMUL.FTZ R23, R153, R24 ;  /* 0x0000001899177220 */ /* 0x000fc60000410000 */
[CC--:B-1----:R-:W-:Y:S01]  /*4de0*/  FFMA.FTZ R26, R153.reuse, R21.reuse, -R22 ;  /* 0x00000015991a7223 */ /* 0x0c2fe20000010816 */
[C---:B------:R-:W-:Y:S01]  /*4df0*/  FFMA.FTZ R27, R152.reuse, R21, R23 ;  /* 0x00000015981b7223 */ /* 0x040fe20000010017 */
[----:B------:R-:W-:Y:S01]  /*4e00*/  CS2R R22, SRZ ;  /* 0x0000000000167805 */ /* 0x000fe2000001ff00 */
[CC--:B--2---:R-:W-:Y:S01]  /*4e10*/  FMUL.FTZ R24, R152.reuse, R20.reuse ;  /* 0x0000001498187220 */ /* 0x0c4fe20000410000 */
[----:B------:R-:W-:Y:S01]  /*4e20*/  FMUL.FTZ R21, R153, R20 ;  /* 0x0000001499157220 */ /* 0x000fe20000410000 */
[----:B------:R-:W-:Y:S02]  /*4e30*/  HFMA2 R20, -RZ, RZ, 1.875, 0 ;  /* 0x3f800000ff147431 */ /* 0x000fe400000001ff */
[----:B------:R-:W-:Y:S01]  /*4e40*/  FADD.FTZ R26, R151, R26 ;  /* 0x0000001a971a7221 */ /* 0x000fe20000010000 */
[-C--:B----4-:R-:W-:Y:S01]  /*4e50*/  FFMA.FTZ R24, R153, R25.reuse, -R24 ;  /* 0x0000001999187223 */ /* 0x090fe20000010818 */
[----:B------:R-:W-:Y:S01]  /*4e60*/  FFMA.FTZ R25, R152, R25, R21 ;  /* 0x0000001998197223 */ /* 0x000fe20000010015 */
[----:B------:R-:W-:Y:S01]  /*4e70*/  MOV R21, RZ ;  /* 0x000000ff00157202 */ /* 0x000fe20000000f00 */
[----:B------:R-:W-:-:S05]  /*4e80*/  FADD.FTZ R27, R150, R27 ;  /* 0x0000001b961b7221 */ /* 0x000fca0000010000 */
        /* <DEDUP_REMOVED lines=48> */
.L_x_1223:
        /* <DEDUP_REMOVED lines=16> */
.L_x_1224:
[----:B------:R-:W-:Y:S05]  /*5290*/  BSYNC.RECONVERGENT B0 ;  /* 0x0000000000007941 */ /* 0x000fea0003800200 */
.L_x_1222:
        /* <DEDUP_REMOVED lines=118> */
.L_x_1226:
[----:B------:R-:W-:Y:S05]  /*5a00*/  BSYNC.RECONVERGENT B0 ;  /* 0x0000000000007941 */ /* 0x000fea0003800200 */
.L_x_1225:
        /* <DEDUP_REMOVED lines=51> */
.L_x_1221:
        /* <DEDUP_REMOVED lines=118> */
[----:B------:R-:W1:Y:S04]  /*64a0*/  MUFU.EX2 R42, R42 ;  /* 0x0000002a002a7308 */ /* 0x000e680000000800 */
[----:B------:R-:W3:Y:S01]  /*64b0*/  MUFU.EX2 R46, R46 ;  /* 0x0000002e002e7308 */ /* 0x000ee20000000800 */
[----:B--2---:R-:W-:-:S03]  /*64c0*/  FMUL.FTZ R33, R34, R41 ;  /* 0x0000002922217220 */ /* 0x004fc60000410000 */
[----:B------:R-:W2:Y:S01]  /*64d0*/  MUFU.EX2 R50, R50 ;  /* 0x0000003200327308 */ /* 0x000ea20000000800 */
[----:B------:R-:W4:Y:S01]  /*64e0*/  LDC.64 R40, c[0x0][0x430] ;  /* 0x00010c00ff287b82 */ /* 0x000f220000000a00 */
[----:B0-----:R-:W-:Y:S01]  /*64f0*/  FADD.FTZ R57, R57, 1 ;  /* 0x3f80000039397421 */ /* 0x001fe20000010000 */
[----:B------:R-:W-:Y:S01]  /*6500*/  FMUL.FTZ R6, R33, R6 ;  /* 0x0000000621067220 */ /* 0x000fe20000410000 */
[----:B------:R-:W0:Y:S01]  /*6510*/  MUFU.EX2 R58, R58 ;  /* 0x0000003a003a7308 */ /* 0x000e220000000800 */
[----:B-1----:R-:W-:-:S03]  /*6520*/  FADD.FTZ R42, R42, 1 ;  /* 0x3f8000002a2a7421 */ /* 0x002fc60000010000 */
[----:B------:R-:W1:Y:S01]  /*6530*/  MUFU.RCP R43, R43 ;  /* 0x0000002b002b7308 */ /* 0x000e620000001000 */
[----:B---3--:R-:W-:Y:S01]  /*6540*/  FADD.FTZ R46, R46, 1 ;  /* 0x3f8000002e2e7421 */ /* 0x008fe20000010000 */
[----:B--2---:R-:W-:-:S06]  /*6550*/  FADD.FTZ R50, R50, 1 ;  /* 0x3f80000032327421 */ /* 0x004fcc0000010000 */
[----:B------:R-:W2:Y:S01]  /*6560*/  MUFU.RCP R44, R44 ;  /* 0x0000002c002c7308 */ /* 0x000ea20000001000 */
[----:B0-----:R-:W-:-:S07]  /*6570*/  FADD.FTZ R58, R58, 1 ;  /* 0x3f8000003a3a7421 */ /* 0x001fce0000010000 */
[----:B------:R-:W0:Y:S01]  /*6580*/  MUFU.RCP R45, R45 ;  /* 0x0000002d002d7308 */ /* 0x000e220000001000 */
[----:B----4-:R-:W-:-:S04]  /*6590*/  IMAD.WIDE.U32 R2, R40, UR24, R2 ;  /* 0x0000001828027c25 */ /* 0x010fc8000f8e0002 */
[----:B-1----:R-:W-:Y:S01]  /*65a0*/  FMUL.FTZ R33, R28, R43 ;  /* 0x0000002b1c217220 */ /* 0x002fe20000410000 */
[----:B------:R-:W-:-:S03]  /*65b0*/  IMAD R3, R41, UR24, R3 ;  /* 0x0000001829037c24 */ /* 0x000fc6000f8e0203 */
[----:B------:R-:W-:Y:S01]  /*65c0*/  FMUL.FTZ R8, R33, R8 ;  /* 0x0000000821087220 */ /* 0x000fe20000410000 */
[----:B------:R-:W1:Y:S01]  /*65d0*/  MUFU.RCP R47, R47 ;  /* 0x0000002f002f7308 */ /* 0x000e620000001000 */
[----:B--2---:R-:W-:-:S04]  /*65e0*/  FMUL.FTZ R28, R29, R44 ;  /* 0x0000002c1d1c7220 */ /* 0x004fc80000410000 */
[----:B------:R-:W-:-:S03]  /*65f0*/  FMUL.FTZ R9, R28, R9 ;  /* 0x000000091c097220 */ /* 0x000fc60000410000 */
        /* <DEDUP_REMOVED lines=23> */
[----:B-1----:R-:W-:Y:S02]  /*6770*/  FMUL.FTZ R34, R35, R42 ;  /* 0x0000002a23227220 */ /* 0x002fe40000410000 */
[----:B------:R-:W1:Y:S02]  /*6780*/  LDC.64 R42, c[0x0][0x438] ;  /* 0x00010e00ff2a7b82 */ /* 0x000e640000000a00 */
[----:B------:R-:W-:-:S06]  /*6790*/  FMUL.FTZ R7, R34, R7 ;  /* 0x0000000722077220 */ /* 0x000fcc0000410000 */
[----:B------:R-:W-:Y:S01]  /*67a0*/  BAR.SYNC.DEFER_BLOCKING 0x0 ;  /* 0x0000000000007b1d */ /* 0x000fe20000010000 */
[----:B--2---:R-:W-:-:S05]  /*67b0*/  FMUL.FTZ R30, R31, R46 ;  /* 0x0000002e1f1e7220 */ /* 0x004fca0000410000 */
[----:B------:R-:W2:Y:S01]  /*67c0*/  MUFU.RCP R58, R58 ;  /* 0x0000003a003a7308 */ /* 0x000ea20000001000 */
[----:B------:R-:W-:Y:S01]  /*67d0*/  FMUL.FTZ R11, R30, R11 ;  /* 0x0000000b1e0b7220 */ /* 0x000fe20000410000 */
[----:B---3--:R-:W-:-:S04]  /*67e0*/  FMUL.FTZ R26, R27, R50 ;  /* 0x000000321b1a7220 */ /* 0x008fc80000410000 */
[----:B------:R-:W-:Y:S01]  /*67f0*/  FMUL.FTZ R15, R26, R15 ;  /* 0x0000000f1a0f7220 */ /* 0x000fe20000410000 */
[----:B-1----:R-:W-:-:S04]  /*6800*/  IMAD.WIDE.U32 R2, R42, UR21, R2 ;  /* 0x000000152a027c25 */ /* 0x002fc8000f8e0002 */
[----:B--2---:R-:W-:Y:S01]  /*6810*/  FMUL.FTZ R22, R23, R58 ;  /* 0x0000003a17167220 */ /* 0x004fe20000410000 */
[----:B------:R0:W-:Y:S01]  /*6820*/  STS.128 [R37], R4 ;  /* 0x0000000425007388 */ /* 0x0001e20000000c00 */
[----:B------:R-:W-:Y:S02]  /*6830*/  IMAD R3, R43, UR21, R3 ;  /* 0x000000152b037c24 */ /* 0x000fe4000f8e0203 */
[----:B------:R-:W-:Y:S01]  /*6840*/  FMUL.FTZ R19, R22, R19 ;  /* 0x0000001316137220 */ /* 0x000fe20000410000 */
[----:B------:R-:W-:Y:S04]  /*6850*/  STS.128 [R37+0x10], R8 ;  /* 0x0000100825007388 */ /* 0x000fe80000000c00 */
[----:B------:R-:W-:Y:S04]  /*6860*/  STS.128 [R37+0x20], R12 ;  /* 0x0000200c25007388 */ /* 0x000fe80000000c00 */
[----:B------:R-:W-:Y:S01]  /*6870*/  STS.128 [R37+0x30], R16 ;  /* 0x0000301025007388 */ /* 0x000fe20000000c00 */
[----:B------:R-:W-:-:S03]  /*6880*/  NOP ;  /* 0x0000000000007918 */ /* 0x000fc60000000000 */
[----:B------:R-:W1:Y:S01]  /*6890*/  LDS.128 R20, [R36] ;  /* 0x0000000024147984 */ /* 0x000e620000000c00 */
[----:B0-----:R-:W-:-:S03]  /*68a0*/  LEA R4, P0, R2, R44, 0x2 ;  /* 0x0000002c02047211 */ /* 0x001fc600078010ff */
[----:B------:R-:W0:Y:S01]  /*68b0*/  LDS.128 R24, [R36+0x200] ;  /* 0x0002000024187984 */ /* 0x000e220000000c00 */
[----:B------:R-:W-:-:S03]  /*68c0*/  LEA.HI.X R5, R2, R45, R3, 0x2, P0 ;  /* 0x0000002d02057211 */ /* 0x000fc600000f1403 */
[----:B------:R-:W2:Y:S01]  /*68d0*/  LDS.128 R28, [R36+0x400] ;  /* 0x00040000241c7984 */ /* 0x000ea20000000c00 */
[----:B------:R-:W-:-:S03]  /*68e0*/  IMAD.WIDE.U32 R38, R38, 0x10, R4 ;  /* 0x0000001026267825 */ /* 0x000fc600078e0004 */
[----:B------:R-:W3:Y:S04]  /*68f0*/  LDS.128 R32, [R36+0x600] ;  /* 0x0006000024207984 */ /* 0x000ee80000000c00 */
[----:B-1----:R1:W-:Y:S04]  /*6900*/  STG.E.128 desc[UR22][R38.64], R20 ;  /* 0x0000001426007986 */ /* 0x0023e8000c101d16 */
[----:B0-----:R1:W-:Y:S04]  /*6910*/  STG.E.128 desc[UR22][R38.64+0x200], R24 ;  /* 0x0002001826007986 */ /* 0x0013e8000c101d16 */
[----:B--2---:R1:W-:Y:S04]  /*6920*/  STG.E.128 desc[UR22][R38.64+0x400], R28 ;  /* 0x0004001c26007986 */ /* 0x0043e8000c101d16 */
[----:B---3--:R1:W-:Y:S01]  /*6930*/  STG.E.128 desc[UR22][R38.64+0x600], R32 ;  /* 0x0006002026007986 */ /* 0x0083e2000c101d16 */
[----:B------:R-:W-:Y:S05]  /*6940*/  BRA.U !UP0, `(.L_x_1228) ;  /* 0xffffff9d08747547 */ /* 0x000fea000b83ffff */
[----:B------:R-:W-:Y:S05]  /*6950*/  EXIT ;  /* 0x000000000000794d */ /* 0x000fea0003800000 */
.L_x_1229:
        /* <DEDUP_REMOVED lines=10> */
.L_x_4973:


//--------------------- .text._Z25selective_scan_fwd_kernelI32Selective_Scan_fwd_kernel_traitsILi64ELi16ELi1ELb1ELb1ELb1ELb0EfN3c107complexIfEEEEv13SSMParamsBase --------------------------
	.section	.text._Z25selective_scan_fwd_kernelI32Selective_Scan_fwd_kernel_traitsILi64ELi16ELi1ELb1ELb1ELb1ELb0EfN3c107complexIfEEEEv13SSMParamsBase,"ax",@progbits
	.align	128
        .global         _Z25selective_scan_fwd_kernelI32Selective_Scan_fwd_kernel_traitsILi64ELi16ELi1ELb1ELb1ELb1ELb0EfN3c107complexIfEEEEv13SSMParamsBase
        .type           _Z25selective_scan_fwd_kernelI32Selective_Scan_fwd_kernel_traitsILi64ELi16ELi1ELb1ELb1ELb1ELb0EfN3c107complexIfEEEEv13SSMParamsBase,@function
        .size           _Z25selective_scan_fwd_kernelI32Selective_Scan_fwd_kernel_traitsILi64ELi16ELi1ELb1ELb1ELb1ELb0EfN3c107complexIfEEEEv13SSMParamsBase,(.L_x_4974 - _Z25selective_scan_fwd_kernelI32Selective_Scan_fwd_kernel_traitsILi64ELi16ELi1ELb1ELb1ELb1ELb0EfN3c107complexIfEEEEv13SSMParamsBase)
        .other          _Z25selective_scan_fwd_kernelI32Selective_Scan_fwd_kernel_traitsILi64ELi16ELi1ELb1ELb1ELb1ELb0EfN3c107complexIfEEEEv13SSMParamsBase,@"STO_CUDA_ENTRY STV_DEFAULT"
_Z25selective_scan_fwd_kernelI32Selective_Scan_fwd_kernel_traitsILi64ELi16ELi1ELb1ELb1ELb1ELb0EfN3c107complexIfEEEEv13SSMParamsBase:
.text._Z25selective_scan_fwd_kernelI32Selective_Scan_fwd_kernel_traitsILi64ELi16ELi1ELb1ELb1ELb1ELb0EfN3c107complexIfEEEEv13SSMParamsBase:
[----:B------:R-:W0:Y:S01]  /*0000*/  LDC R1, c[0x0][0x37c] ;  /* 0x0000df00ff017b82 */ /* 0x000e220000000800 */
[----:B------:R-:W1:Y:S07]  /*0010*/  LDCU.64 UR4, c[0x0][0x470] ;  /* 0x00008e00ff0477ac */ /* 0x000e6e0008000a00 */
[----:B------:R-:W2:Y:S01]  /*0020*/  S2UR UR26, SR_CTAID.Y ;  /* 0x00000000001a79c3 */ /* 0x000ea20000002600 */
[----:B0-----:R-:W-:Y:S01]  /*0030*/  IADD3 R1, PT, PT, R1, -0x38, RZ ;  /* 0xffffffc801017810 */ /* 0x001fe20007ffe0ff */
[----:B------:R-:W0:Y:S01]  /*0040*/  LDCU.64 UR24, c[0x0][0x358] ;  /* 0x00006b00ff1877ac */ /* 0x000e220008000a00 */
[----:B------:R-:W3:Y:S01]  /*0050*/  LDCU UR30, c[0x0][0x398] ;  /* 0x00007300ff1e77ac */ /* 0x000ee20008000800 */
[----:B------:R-:W4:Y:S04]  /*0060*/  LDCU.128 UR8, c[0x0][0x450] ;  /* 0x00008a00ff0877ac */ /* 0x000f280008000c00 */
[----:B------:R-:W0:Y:S01]  /*0070*/  S2UR UR27, SR_CTAID.X ;  /* 0x00000000001b79c3 */ /* 0x000e220000002500 */
[----:B------:R-:W0:Y:S01]  /*0080*/  LDCU.128 UR12, c[0x0][0x3f0] ;  /* 0x00007e00ff0c77ac */ /* 0x000e220008000c00 */
[----:B-1----:R-:W-:Y:S01]  /*0090*/  UISETP.NE.U32.AND UP1, UPT, UR4, URZ, UPT ;  /* 0x000000ff0400728c */ /* 0x002fe2000bf25070 */
[----:B------:R-:W1:Y:S03]  /*00a0*/  LDCU.128 UR16, c[0x0][0x400] ;  /* 0x00008000ff1077ac */ /* 0x000e660008000c00 */
[----:B------:R-:W-:Y:S01]  /*00b0*/  UISETP.NE.AND.EX UP1, UPT, UR5, URZ, UPT, UP1 ;  /* 0x000000ff0500728c */ /* 0x000fe2000bf25310 */
[----:B---3--:R-:W-:Y:S01]  /*00c0*/  MOV R0, UR30 ;  /* 0x0000001e00007c02 */ /* 0x008fe20008000f00 */
[----:B----4-:R-:W-:-:S04]  /*00d0*/  UISETP.NE.U32.AND UP0, UPT, UR10, URZ, UPT ;  /* 0x000000ff0a00728c */ /* 0x010fc8000bf05070 */
[----:B------:R-:W-:-:S05]  /*00e0*/  PLOP3.LUT P1, PT, PT, PT, UP1, 0x80, 0x8 ;  /* 0x000000000008781c */ /* 0x000fca0003f2f018 */
        /* <DEDUP_REMOVED lines=13> */
[----:B------:R-:W-:-:S05]  /*01c0*/  MOV R3, UR11 ;  /* 0x0000000b00037c02 */ /* 0x000fca0008000f00 */
[----:B------:R2:W5:Y:S01]  /*01d0*/  @P0 LDG.E R2, desc[UR24][R2.64] ;  /* 0x0000001802020981 */ /* 0x000562000c1e1900 */
[----:B0-----:R-:W0:Y:S02]  /*01e0*/  MUFU.RCP R0, R0 ;  /* 0x0000000000007308 */ /* 0x001e240000001000 */
[----:B0-----:R-:W-:-:S06]  /*01f0*/  IADD3 R6, PT, PT, R0, 0xffffffe, RZ ;  /* 0x0ffffffe00067810 */ /* 0x001fcc0007ffe0ff */
[----:B------:R-:W0:Y:S01]  /*0200*/  F2I.FTZ.U32.TRUNC.NTZ R6, R6 ;  /* 0x0000000600067305 */ /* 0x000e22000021f000 */
[----:B--2---:R-:W-:Y:S02]  /*0210*/  IABS R3, UR26 ;  /* 0x0000001a00037c13 */ /* 0x004fe40008000000 */
[----:B0-----:R-:W-:Y:S02]  /*0220*/  R2UR UR5, R6 ;  /* 0x00000000060572ca */ /* 0x001fe400000e0000 */
[----:B------:R-:W-:Y:S01]  /*0230*/  R2UR UR28, R3 ;  /* 0x00000000031c72ca */ /* 0x000fe200000e0000 */
[----:B------:R-:W-:-:S10]  /*0240*/  UMOV UR4, URZ ;  /* 0x000000ff00047c82 */ /* 0x000fd40008000000 */
[----:B------:R-:W-:-:S04]  /*0250*/  UIADD3 UR22, UPT, UPT, URZ, -UR5, URZ ;  /* 0x80000005ff167290 */ /* 0x000fc8000fffe0ff */
[----:B------:R-:W-:-:S04]  /*0260*/  UIMAD UR22, UR22, UR29, URZ ;  /* 0x0000001d161672a4 */ /* 0x000fc8000f8e02ff */
[----:B------:R-:W-:Y:S01]  /*0270*/  UIMAD.WIDE.U32 UR22, UR5, UR22, UR4 ;  /* 0x00000016051672a5 */ /* 0x000fe2000f8e0004 */
[----:B------:R-:W0:Y:S03]  /*0280*/  LDCU.128 UR4, c[0x0][0x460] ;  /* 0x00008c00ff0477ac */ /* 0x000e260008000c00 */
[----:B------:R-:W-:Y:S02]  /*0290*/  UIMAD.WIDE.U32 UR22, UR23, UR28, URZ ;  /* 0x0000001c171672a5 */ /* 0x000fe4000f8e00ff */
[----:B------:R-:W-:Y:S02]  /*02a0*/  UIMAD.WIDE.U32 UR10, UR27, UR12, URZ ;  /* 0x0000000c1b0a72a5 */ /* 0x000fe4000f8e00ff */
[----:B-1----:R-:W-:Y:S02]  /*02b0*/  UIMAD.WIDE.U32 UR20, UR27, UR16, URZ ;  /* 0x000000101b1472a5 */ /* 0x002fe4000f8e00ff */
[----:B------:R-:W-:-:S02]  /*02c0*/  UIMAD UR11, UR27, UR13, UR11 ;  /* 0x0000000d1b0b72a4 */ /* 0x000fc4000f8e020b */
[----:B------:R-:W-:Y:S02]  /*02d0*/  UIADD3 UR16, UPT, UPT, -UR23, URZ, URZ ;  /* 0x000000ff17107290 */ /* 0x000fe4000fffe1ff */
[----:B------:R-:W-:Y:S01]  /*02e0*/  UIMAD.WIDE.U32 UR10, UR26, UR14, UR10 ;  /* 0x0000000e1a0a72a5 */ /* 0x000fe2000f8e000a */
[----:B------:R-:W1:Y:S01]  /*02f0*/  LDCU UR22, c[0x0][0x394] ;  /* 0x00007280ff1677ac */ /* 0x000e620008000800 */
[----:B------:R-:W-:Y:S02]  /*0300*/  UIMAD UR14, UR29, UR16, UR28 ;  /* 0x000000101d0e72a4 */ /* 0x000fe4000f8e021c */
[----:B------:R-:W-:Y:S01]  /*0310*/  UIMAD UR13, UR27, UR17, UR21 ;  /* 0x000000111b0d72a4 */ /* 0x000fe2000f8e0215 */
[----:B------:R-:W-:Y:S01]  /*0320*/  UMOV UR12, UR20 ;  /* 0x00000014000c7c82 */ /* 0x000fe20008000000 */
[----:B------:R-:W-:Y:S02]  /*0330*/  UISETP.GT.U32.AND UP3, UPT, UR29, UR14, UPT ;  /* 0x0000000e1d00728c */ /* 0x000fe4000bf64070 */
[----:B------:R-:W-:-:S02]  /*0340*/  UIMAD.WIDE.U32 UR12, UR26, UR18, UR12 ;  /* 0x000000121a0c72a5 */ /* 0x000fc4000f8e000c */
[----:B------:R-:W-:Y:S02]  /*0350*/  UIMAD UR15, UR26, UR15, UR11 ;  /* 0x0000000f1a0f72a4 */ /* 0x000fe4000f8e020b */
[----:B0-----:R-:W-:Y:S02]  /*0360*/  ULEA UR36, UP0, UR10, UR4, 0x2 ;  /* 0x000000040a247291 */ /* 0x001fe4000f8010ff */
[----:B------:R-:W-:Y:S02]  /*0370*/  UIMAD UR19, UR26, UR19, UR13 ;  /* 0x000000131a1372a4 */ /* 0x000fe4000f8e020d */
[----:B------:R-:W-:Y:S02]  /*0380*/  ULEA.HI.X UR37, UR10, UR5, UR15, 0x2, UP0 ;  /* 0x000000050a257291 */ /* 0x000fe400080f140f */
[----:B------:R-:W-:Y:S01]  /*0390*/  ULEA UR20, UP1, UR12, UR6, 0x2 ;  /* 0x000000060c147291 */ /* 0x000fe2000f8210ff */
[----:B------:R-:W0:Y:S01]  /*03a0*/  LDCU.64 UR4, c[0x0][0x3d0] ;  /* 0x00007a00ff0477ac */ /* 0x000e220008000a00 */
[----:B------:R-:W-:-:S02]  /*03b0*/  @!UP3 UIADD3 UR14, UPT, UPT, UR14, -UR29, URZ ;  /* 0x8000001d0e0eb290 */ /* 0x000fc4000fffe0ff */
[----:B------:R-:W-:Y:S01]  /*03c0*/  ULEA.HI.X UR21, UR12, UR7, UR19, 0x2, UP1 ;  /* 0x000000070c157291 */ /* 0x000fe200088f1413 */
[----:B------:R-:W2:Y:S01]  /*03d0*/  LDCU.64 UR12, c[0x0][0x3b0] ;  /* 0x00007600ff0c77ac */ /* 0x000ea20008000a00 */
[----:B-1----:R-:W-:Y:S02]  /*03e0*/  UISETP.GE.AND UP1, UPT, UR22, 0x1, UPT ;  /* 0x000000011600788c */ /* 0x002fe4000bf26270 */
[----:B------:R-:W-:Y:S02]  /*03f0*/  UISETP.GE.U32.AND UP2, UPT, UR14, UR29, UPT ;  /* 0x0000001d0e00728c */ /* 0x000fe4000bf46070 */
[----:B------:R-:W-:Y:S02]  /*0400*/  ULOP3.LUT UR6, UR26, UR30, URZ, 0x3c, !UPT ;  /* 0x0000001e1a067292 */ /* 0x000fe4000f8e3cff */
[----:B------:R-:W-:Y:S01]  /*0410*/  @!UP3 UIADD3 UR23, UPT, UPT, UR23, 0x1, URZ ;  /* 0x000000011717b890 */ /* 0x000fe2000fffe0ff */
[----:B------:R-:W-:Y:S01]  /*0420*/  PLOP3.LUT P2, PT, PT, PT, UP1, 0x80, 0x8 ;  /* 0x000000000008781c */ /* 0x000fe20003f4f018 */
[----:B------:R-:W-:-:S02]  /*0430*/  UISETP.GE.AND UP3, UPT, UR6, URZ, UPT ;  /* 0x000000ff0600728c */ /* 0x000fc4000bf66270 */
[----:B------:R-:W-:Y:S02]  /*0440*/  UISETP.NE.AND UP0, UPT, UR30, URZ, UPT ;  /* 0x000000ff1e00728c */ /* 0x000fe4000bf05270 */
[----:B0-----:R-:W-:Y:S02]  /*0450*/  UIMAD.WIDE.U32 UR6, UR27, UR4, URZ ;  /* 0x000000041b0672a5 */ /* 0x001fe4000f8e00ff */
[----:B------:R-:W-:Y:S02]  /*0460*/  @UP2 UIADD3 UR23, UPT, UPT, UR23, 0x1, URZ ;  /* 0x0000000117172890 */ /* 0x000fe4000fffe0ff */
[----:B------:R-:W-:Y:S01]  /*0470*/  UIMAD UR10, UR27, UR5, UR7 ;  /* 0x000000051b0a72a4 */ /* 0x000fe2000f8e0207 */
[----:B------:R-:W0:Y:S02]  /*0480*/  LDCU.64 UR16, c[0x0][0x3e8] ;  /* 0x00007d00ff1077ac */ /* 0x000e240008000a00 */
[----:B------:R-:W-:Y:S02]  /*0490*/  @!UP3 UIADD3 UR23, UPT, UPT, -UR23, URZ, URZ ;  /* 0x000000ff1717b290 */ /* 0x000fe4000fffe1ff */
[----:B--2---:R-:W-:-:S02]  /*04a0*/  UIMAD.WIDE.U32 UR4, UR27, UR12, URZ ;  /* 0x0000000c1b0472a5 */ /* 0x004fc4000f8e00ff */
[----:B------:R-:W-:Y:S01]  /*04b0*/  @!UP0 ULOP3.LUT UR23, URZ, UR30, URZ, 0x33, !UPT ;  /* 0x0000001eff178292 */ /* 0x000fe2000f8e33ff */
[----:B0-----:R-:W-:Y:S11]  /*04c0*/  @!P2 EXIT ;  /* 0x000000000000a94d */ /* 0x001ff60003800000 */
[----:B------:R-:W0:Y:S01]  /*04d0*/  S2R R0, SR_TID.X ;  /* 0x0000000000007919 */ /* 0x000e220000002100 */
[----:B------:R-:W1:Y:S01]  /*04e0*/  LDCU.64 UR18, c[0x0][0x3c8] ;  /* 0x00007900ff1277ac */ /* 0x000e620008000a00 */
[----:B------:R-:W-:Y:S01]  /*04f0*/  USHF.R.S32.HI UR12, URZ, 0x1f, UR23 ;  /* 0x0000001fff0c7899 */ /* 0x000fe20008011417 */
[----:B------:R-:W-:Y:S01]  /*0500*/  UMOV UR7, UR10 ;  /* 0x0000000a00077c82 */ /* 0x000fe20008000000 */
[----:B------:R-:W-:Y:S02]  /*0510*/  UIMAD UR5, UR27, UR13, UR5 ;  /* 0x0000000d1b0572a4 */ /* 0x000fe4000f8e0205 */
[----:B------:R-:W-:Y:S02]  /*0520*/  UIMAD UR11, UR12, UR16, URZ ;  /* 0x000000100c0b72a4 */ /* 0x000fe4000f8e02ff */
[----:B------:R-:W-:Y:S02]  /*0530*/  UIMAD.WIDE.U32 UR6, UR23, UR16, UR6 ;  /* 0x00000010170672a5 */ /* 0x000fe4000f8e0006 */
[----:B------:R-:W-:Y:S01]  /*0540*/  UIMAD UR11, UR23, UR17, UR11 ;  /* 0x00000011170b72a4 */ /* 0x000fe2000f8e020b */
[----:B------:R-:W2:Y:S01]  /*0550*/  LDCU UR13, c[0x0][0x384] ;  /* 0x00007080ff0d77ac */ /* 0x000ea20008000800 */
[----:B------:R-:W-:-:S02]  /*0560*/  ULEA UR16, UP0, UR6, UR8, 0x2 ;  /* 0x0000000806107291 */ /* 0x000fc4000f8010ff */
[----:B------:R-:W-:Y:S01]  /*0570*/  UIADD3 UR17, UPT, UPT, UR7, UR11, URZ ;  /* 0x0000000b07117290 */ /* 0x000fe2000fffe0ff */
[----:B------:R-:W3:Y:S03]  /*0580*/  LDCU.64 UR28, c[0x0][0x448] ;  /* 0x00008900ff1c77ac */ /* 0x000ee60008000a00 */
[----:B------:R-:W-:Y:S02]  /*0590*/  ULEA.HI.X UR17, UR6, UR9, UR17, 0x2, UP0 ;  /* 0x0000000906117291 */ /* 0x000fe400080f1411 */
[----:B-1----:R-:W-:Y:S02]  /*05a0*/  UIMAD.WIDE.U32 UR6, UR23, UR18, UR4 ;  /* 0x00000012170672a5 */ /* 0x002fe4000f8e0004 */
[----:B------:R-:W-:Y:S01]  /*05b0*/  UIMAD UR12, UR12, UR18, URZ ;  /* 0x000000120c0c72a4 */ /* 0x000fe2000f8e02ff */
[----:B0-----:R-:W-:Y:S01]  /*05c0*/  SHF.L.U32 R3, R0, 0x2, RZ ;  /* 0x0000000200037819 */ /* 0x001fe200000006ff */
[----:B------:R-:W-:Y:S01]  /*05d0*/  UMOV UR4, URZ ;  /* 0x000000ff00047c82 */ /* 0x000fe20008000000 */
[----:B-----5:R-:W-:Y:S01]  /*05e0*/  @P0 R2UR UR4, R2 ;  /* 0x00000000020402ca */ /* 0x020fe200000e0000 */
[----:B------:R-:W0:Y:S01]  /*05f0*/  LDCU.64 UR14, c[0x0][0x3a0] ;  /* 0x00007400ff0e77ac */ /* 0x000e220008000a00 */
[----:B------:R-:W-:-:S02]  /*0600*/  LOP3.LUT R2, R0, 0x3e0, RZ, 0xc0, !PT ;  /* 0x000003e000027812 */ /* 0x000fc400078ec0ff */
[----:B------:R-:W-:Y:S01]  /*0610*/  LOP3.LUT R0, R0, 0x1f, RZ, 0xc0, !PT ;  /* 0x0000001f00007812 */ /* 0x000fe200078ec0ff */
[----:B--2---:R-:W-:Y:S01]  /*0620*/  UIMAD UR5, UR27, UR13, UR26 ;  /* 0x0000000d1b0572a4 */ /* 0x004fe2000f8e021a */
[----:B------:R-:W-:Y:S01]  /*0630*/  LOP3.LUT R3, R3, 0xf80, RZ, 0xc0, !PT ;  /* 0x00000f8003037812 */ /* 0x000fe200078ec0ff */
[----:B------:R1:W-:Y:S01]  /*0640*/  STL [R1+0x34], R2 ;  /* 0x0000340201007387 */ /* 0x0003e20000100800 */
[----:B------:R-:W-:Y:S01]  /*0650*/  UIMAD UR12, UR23, UR19, UR12 ;  /* 0x00000013170c72a4 */ /* 0x000fe2000f8e020c */
[----:B------:R-:W2:Y:S03]  /*0660*/  LDCU UR30, c[0x0][0x38c] ;  /* 0x00007180ff1e77ac */ /* 0x000ea60008000800 */
[----:B------:R-:W-:Y:S02]  /*0670*/  UIADD3 UR19, UPT, UPT, UR7, UR12, URZ ;  /* 0x0000000c07137290 */ /* 0x000fe4000fffe0ff */
[----:B------:R-:W-:-:S02]  /*0680*/  UIMAD UR7, UR5, UR22, URZ ;  /* 0x00000016050772a4 */ /* 0x000fc4000f8e02ff */
[----:B---3--:R-:W-:Y:S01]  /*0690*/  ULEA UR18, UP0, UR6, UR28, 0x2 ;  /* 0x0000001c06127291 */ /* 0x008fe2000f8010ff */
[----:B------:R-:W-:Y:S01]  /*06a0*/  UMOV UR5, URZ ;  /* 0x000000ff00057c82 */ /* 0x000fe20008000000 */
[----:B------:R-:W-:Y:S01]  /*06b0*/  @P1 R2UR UR5, R4 ;  /* 0x00000000040512ca */ /* 0x000fe200000e0000 */
[----:B0-----:R-:W-:Y:S02]  /*06c0*/  UIMAD.WIDE.U32 UR10, UR26, UR14, URZ ;  /* 0x0000000e1a0a72a5 */ /* 0x001fe4000f8e00ff */
[----:B------:R-:W-:Y:S02]  /*06d0*/  ULEA.HI.X UR19, UR6, UR29, UR19, 0x2, UP0 ;  /* 0x0000001d06137291 */ /* 0x000fe400080f1413 */
[----:B------:R-:W-:Y:S02]  /*06e0*/  UIMAD UR9, UR26, UR15, UR11 ;  /* 0x0000000f1a0972a4 */ /* 0x000fe4000f8e020b */
[----:B--2---:R-:W-:Y:S01]  /*06f0*/  UIMAD UR14, UR7, UR30, URZ ;  /* 0x0000001e070e72a4 */ /* 0x004fe2000f8e02ff */
[----:B-1----:R-:W-:-:S11]  /*0700*/  UMOV UR6, URZ ;  /* 0x000000ff00067c82 */ /* 0x002fd60008000000 */
.L_x_1269:
[----:B------:R-:W-:Y:S01]  /*0710*/  BAR.SYNC.DEFER_BLOCKING 0x0 ;  /* 0x0000000000007b1d */ /* 0x000fe20000010000 */
[----:B0-----:R-:W-:Y:S02]  /*0720*/  MOV R4, UR36 ;  /* 0x0000002400047c02 */ /* 0x001fe40008000f00 */
[----:B------:R-:W-:Y:S02]  /*0730*/  MOV R5, UR37 ;  /* 0x0000002500057c02 */ /* 0x000fe40008000f00 */
[----:B------:R-:W-:Y:S01]  /*0740*/  LOP3.LUT R7, R3, R0, RZ, 0xfc, !PT ;  /* 0x0000000003077212 */ /* 0x000fe200078efcff */
[----:B------:R-:W2:Y:S04]  /*0750*/  LDL R2, [R1+0x34] ;  /* 0x0000340001027983 */ /* 0x000ea80000100800 */
[----:B------:R-:W-:-:S05]  /*0760*/  IMAD.WIDE.U32 R4, R7, 0x10, R4 ;  /* 0x0000001007047825 */ /* 0x000fca00078e0004 */
[----:B------:R-:W3:Y:S04]  /*0770*/  LDG.E.128 R20, desc[UR24][R4.64] ;  /* 0x0000001804147981 */ /* 0x000ee8000c1e1d00 */
[----:B------:R-:W4:Y:S04]  /*0780*/  LDG.E.128 R28, desc[UR24][R4.64+0x200] ;  /* 0x00020018041c7981 */ /* 0x000f28000c1e1d00 */
[----:B------:R-:W5:Y:S04]  /*0790*/  LDG.E.128 R32, desc[UR24][R4.64+0x400] ;  /* 0x0004001804207981 */ /* 0x000f68000c1e1d00 */
        /* <DEDUP_REMOVED lines=8> */
[----:B-1----:R-:W-:-:S05]  /*0820*/  IADD3 R24, PT, PT, R3, R44, RZ ;  /* 0x0000002c03187210 */ /* 0x002fca0007ffe0ff */
[----:B------:R-:W-:-:S05]  /*0830*/  LEA R25, R24, UR15, 0x4 ;  /* 0x0000000f18197c11 */ /* 0x000fca000f8e20ff */
[----:B------:R-:W-:Y:S01]  /*0840*/  STL [R1+0x30], R25 ;  /* 0x0000301901007387 */ /* 0x000fe20000100800 */
[----:B--2---:R-:W-:-:S03]  /*0850*/  IADD3 R2, PT, PT, R2, R44, RZ ;  /* 0x0000002c02027210 */ /* 0x004fc60007ffe0ff */
[----:B---3--:R0:W-:Y:S04]  /*0860*/  STS.128 [R25], R20 ;  /* 0x0000001419007388 */ /* 0x0081e80000000c00 */
[----:B----4-:R1:W-:Y:S04]  /*0870*/  STS.128 [R25+0x200], R28 ;  /* 0x0002001c19007388 */ /* 0x0103e80000000c00 */
[----:B-----5:R2:W-:Y:S04]  /*0880*/  STS.128 [R25+0x400], R32 ;  /* 0x0004002019007388 */ /* 0x0205e80000000c00 */
[----:B------:R3:W-:Y:S01]  /*0890*/  STS.128 [R25+0x600], R36 ;  /* 0x0006002419007388 */ /* 0x0007e20000000c00 */
[----:B0-----:R-:W-:Y:S01]  /*08a0*/  LEA R20, R2, UR15, 0x6 ;  /* 0x0000000f02147c11 */ /* 0x001fe2000f8e30ff */
[----:B------:R-:W-:-:S04]  /*08b0*/  NOP ;  /* 0x0000000000007918 */ /* 0x000fc80000000000 */
[----:B------:R-:W-:Y:S04]  /*08c0*/  LDS.128 R4, [R20] ;  /* 0x0000000014047984 */ /* 0x000fe80000000c00 */
[----:B------:R-:W-:Y:S04]  /*08d0*/  LDS.128 R8, [R20+0x10] ;  /* 0x0000100014087984 */ /* 0x000fe80000000c00 */
[----:B------:R-:W-:Y:S04]  /*08e0*/  LDS.128 R12, [R20+0x20] ;  /* 0x00002000140c7984 */ /* 0x000fe80000000c00 */
[----:B------:R-:W-:Y:S01]  /*08f0*/  LDS.128 R16, [R20+0x30] ;  /* 0x0000300014107984 */ /* 0x000fe20000000c00 */
[----:B------:R-:W-:Y:S06]  /*0900*/  BAR.SYNC.DEFER_BLOCKING 0x0 ;  /* 0x0000000000007b1d */ /* 0x000fec0000010000 */
[----:B------:R-:W-:Y:S04]  /*0910*/  STL [R1+0x2c], R20 ;  /* 0x00002c1401007387 */ /* 0x000fe80000100800 */
[----:B------:R-:W4:Y:S04]  /*0920*/  LDG.E.128 R40, desc[UR24][R26.64] ;  /* 0x000000181a287981 */ /* 0x000f28000c1e1d00 */
[----:B-1----:R-:W5:Y:S04]  /*0930*/  LDG.E.128 R28, desc[UR24][R26.64+0x200] ;  /* 0x000200181a1c7981 */ /* 0x002f68000c1e1d00 */
[----:B--2---:R-:W2:Y:S04]  /*0940*/  LDG.E.128 R32, desc[UR24][R26.64+0x400] ;  /* 0x000400181a207981 */ /* 0x004ea8000c1e1d00 */
[----:B---3--:R-:W3:Y:S01]  /*0950*/  LDG.E.128 R36, desc[UR24][R26.64+0x600] ;  /* 0x000600181a247981 */ /* 0x008ee2000c1e1d00 */
[----:B------:R-:W0:Y:S01]  /*0960*/  LDCU.U8 UR7, c[0x0][0x39e] ;  /* 0x000073c0ff0777ac */ /* 0x000e220008000000 */
[----:B------:R-:W-:Y:S02]  /*0970*/  BSSY.RECONVERGENT B0, `(.L_x_1230) ;  /* 0x0000038000007945 */ /* 0x000fe40003800200 */
[----:B----4-:R-:W-:Y:S04]  /*0980*/  STS.128 [R25], R40 ;  /* 0x0000002819007388 */ /* 0x010fe80000000c00 */
[----:B-----5:R-:W-:Y:S04]  /*0990*/  STS.128 [R25+0x200], R28 ;  /* 0x0002001c19007388 */ /* 0x020fe80000000c00 */
[----:B--2---:R-:W-:Y:S04]  /*09a0*/  STS.128 [R25+0x400], R32 ;  /* 0x0004002019007388 */ /* 0x004fe80000000c00 */
[----:B---3--:R-:W-:Y:S01]  /*09b0*/  STS.128 [R25+0x600], R36 ;  /* 0x0006002419007388 */ /* 0x008fe20000000c00 */
[----:B------:R-:W-:-:S03]  /*09c0*/  NOP ;  /* 0x0000000000007918 */ /* 0x000fc60000000000 */
[----:B------:R-:W1:Y:S04]  /*09d0*/  LDS.128 R144, [R20] ;  /* 0x0000000014907984 */ /* 0x000e680000000c00 */
[----:B------:R-:W2:Y:S04]  /*09e0*/  LDS.128 R140, [R20+0x10] ;  /* 0x00001000148c7984 */ /* 0x000ea80000000c00 */
[----:B------:R3:W4:Y:S04]  /*09f0*/  LDS.128 R132, [R20+0x20] ;  /* 0x0000200014847984 */ /* 0x0007280000000c00 */
[----:B------:R-:W3:Y:S01]  /*0a00*/  LDS.128 R20, [R20+0x30] ;  /* 0x0000300014147984 */ /* 0x000ee20000000c00 */
        /* <DEDUP_REMOVED lines=46> */
.L_x_1231:
[----:B------:R-:W-:Y:S05]  /*0cf0*/  BSYNC.RECONVERGENT B0 ;  /* 0x0000000000007941 */ /* 0x000fea0003800200 */
.L_x_1230:
        /* <DEDUP_REMOVED lines=34> */
.L_x_1233:
[----:B------:R-:W-:Y:S05]  /*0f20*/  BSYNC.RECONVERGENT B0 ;  /* 0x0000000000007941 */ /* 0x000fea0003800200 */
.L_x_1232:
        /* <DEDUP_REMOVED lines=36> */
.L_x_1235:
[----:B------:R-:W-:Y:S05]  /*1170*/  BSYNC.RECONVERGENT B0 ;  /* 0x0000000000007941 */ /* 0x000fea0003800200 */
.L_x_1234:
        /* <DEDUP_REMOVED lines=34> */
.L_x_1237:
[----:B------:R-:W-:Y:S05]  /*13a0*/  BSYNC.RECONVERGENT B0 ;  /* 0x0000000000007941 */ /* 0x000fea0003800200 */
.L_x_1236:
        /* <DEDUP_REMOVED lines=36> */
.L_x_1239:
[----:B------:R-:W-:Y:S05]  /*15f0*/  BSYNC.RECONVERGENT B0 ;  /* 0x0000000000007941 */ /* 0x000fea0003800200 */
.L_x_1238:
        /* <DEDUP_REMOVED lines=34> */
.L_x_1241:
[----:B------:R-:W-:Y:S05]  /*1820*/  BSYNC.RECONVERGENT B0 ;  /* 0x0000000000007941 */ /* 0x000fea0003800200 */
.L_x_1240:
        /* <DEDUP_REMOVED lines=36> */
.L_x_1243:
[----:B------:R-:W-:Y:S05]  /*1a70*/  BSYNC.RECONVERGENT B0 ;  /* 0x0000000000007941 */ /* 0x000fea0003800200 */
.L_x_1242:
        /* <DEDUP_REMOVED lines=34> */
.L_x_1245:
[----:B------:R-:W-:Y:S05]  /*1ca0*/  BSYNC.RECONVERGENT B0 ;  /* 0x0000000000007941 */ /* 0x000fea0003800200 */
.L_x_1244:
        /* <DEDUP_REMOVED lines=36> */
.L_x_1247:
[----:B------:R-:W-:Y:S05]  /*1ef0*/  BSYNC.RECONVERGENT B0 ;  /* 0x0000000000007941 */ /* 0x000fea0003800200 */
.L_x_1246:
        /* <DEDUP_REMOVED lines=34> */
.L_x_1249:
[----:B------:R-:W-:Y:S05]  /*2120*/  BSYNC.RECONVERGENT B0 ;  /* 0x0000000000007941 */ /* 0x000fea0003800200 */
.L_x_1248:
        /* <DEDUP_REMOVED lines=39> */
.L_x_1251:
[----:B------:R-:W-:Y:S05]  /*23a0*/  BSYNC.RECONVERGENT B0 ;  /* 0x0000000000007941 */ /* 0x000fea0003800200 */
.L_x_1250:
        /* <DEDUP_REMOVED lines=32> */
.L_x_1253:
[----:B------:R-:W-:Y:S05]  /*25b0*/  BSYNC.RECONVERGENT B0 ;  /* 0x0000000000007941 */ /* 0x000fea0003800200 */
.L_x_1252:
        /* <DEDUP_REMOVED lines=32> */
.L_x_1255:
[----:B------:R-:W-:Y:S05]  /*27c0*/  BSYNC.RECONVERGENT B0 ;  /* 0x0000000000007941 */ /* 0x000fea0003800200 */
.L_x_1254:
        /* <DEDUP_REMOVED lines=32> */
.L_x_1257:
[----:B------:R-:W-:Y:S05]  /*29d0*/  BSYNC.RECONVERGENT B0 ;  /* 0x0000000000007941 */ /* 0x000fea0003800200 */
.L_x_1256:
        /* <DEDUP_REMOVED lines=32> */
.L_x_1259:
[----:B------:R-:W-:Y:S05]  /*2be0*/  BSYNC.RECONVERGENT B0 ;  /* 0x0000000000007941 */ /* 0x000fea0003800200 */
.L_x_1258:
        /* <DEDUP_REMOVED lines=32> */
.L_x_1261:
[----:B------:R-:W-:Y:S05]  /*2df0*/  BSYNC.RECONVERGENT B0 ;  /* 0x0000000000007941 */ /* 0x000fea0003800200 */
.L_x_1260:
        /* <DEDUP_REMOVED lines=21> */
[----:B------:R-:W-:Y:S01]  /*2f50*/  IADD3 R3, PT, PT, R3, R24, RZ ;  /* 0x0000001803037210 */ /* 0x000fe20007ffe0ff */
[----:B------:R-:W-:Y:S01]  /*2f60*/  FMUL.FTZ R152, R6, R148 ;  /* 0x0000009406987220 */ /* 0x000fe20000410000 */
[----:B------:R-:W-:Y:S01]  /*2f70*/  FMUL.FTZ R150, R4, R131 ;  /* 0x0000008304967220 */ /* 0x000fe20000410000 */
[----:B------:R-:W-:Y:S01]  /*2f80*/  FMUL.FTZ R19, R19, R149 ;  /* 0x0000009513137220 */ /* 0x000fe20000410000 */
[C---:B------:R-:W-:Y:S01]  /*2f90*/  IADD3 R4, PT, PT, R3.reuse, 0xa0, RZ ;  /* 0x000000a003047810 */ /* 0x040fe20007ffe0ff */
[----:B------:R-:W-:Y:S01]  /*2fa0*/  FMUL.FTZ R18, R18, R132 ;  /* 0x0000008412127220 */ /* 0x000fe20000410000 */
[----:B------:R-:W-:Y:S01]  /*2fb0*/  IADD3 R6, PT, PT, R3, 0xe0, RZ ;  /* 0x000000e003067810 */ /* 0x000fe20007ffe0ff */
[----:B------:R-:W-:Y:S01]  /*2fc0*/  FMUL.FTZ R17, R17, R133 ;  /* 0x0000008511117220 */ /* 0x000fe20000410000 */
[-C--:B------:R-:W-:Y:S01]  /*2fd0*/  LEA.HI.SX32 R4, R4, R3.reuse, 0x1b ;  /* 0x0000000304047211 */ /* 0x080fe200078fdaff */
[----:B------:R-:W-:Y:S01]  /*2fe0*/  FMUL.FTZ R151, R5, R130 ;  /* 0x0000008205977220 */ /* 0x000fe20000410000 */
[----:B------:R-:W-:Y:S01]  /*2ff0*/  LEA.HI.SX32 R6, R6, R3, 0x1b ;  /* 0x0000000306067211 */ /* 0x000fe200078fdaff */
[----:B------:R-:W-:Y:S01]  /*3000*/  STL [R1+0x8], R19 ;  /* 0x0000081301007387 */ /* 0x000fe20000100800 */
[----:B------:R-:W-:Y:S01]  /*3010*/  ISETP.NE.AND P0, PT, RZ, UR6, PT ;  /* 0x00000006ff007c0c */ /* 0x000fe2000bf05270 */
[----:B------:R-:W-:Y:S01]  /*3020*/  FMUL.FTZ R157, R11, R143 ;  /* 0x0000008f0b9d7220 */ /* 0x000fe20000410000 */
[----:B------:R-:W-:Y:S01]  /*3030*/  SHF.L.U32 R2, R2, 0x3, RZ ;  /* 0x0000000302027819 */ /* 0x000fe200000006ff */
[----:B------:R-:W-:Y:S01]  /*3040*/  STL [R1+0x4], R18 ;  /* 0x0000041201007387 */ /* 0x000fe20000100800 */
[----:B------:R-:W-:Y:S01]  /*3050*/  ISETP.EQ.AND P0, PT, R0, RZ, P0 ;  /* 0x000000ff0000720c */ /* 0x000fe20000702270 */
[----:B------:R-:W-:Y:S01]  /*3060*/  FMUL.FTZ R155, R9, R145 ;  /* 0x00000091099b7220 */ /* 0x000fe20000410000 */
[----:B------:R-:W-:Y:S01]  /*3070*/  LEA.HI.SX32 R93, R2, R2, 0x1b ;  /* 0x00000002025d7211 */ /* 0x000fe200078fdaff */
[----:B------:R-:W-:Y:S01]  /*3080*/  STL [R1], R17 ;  /* 0x0000001101007387 */ /* 0x000fe20000100800 */
[----:B------:R-:W-:Y:S01]  /*3090*/  FMUL.FTZ R153, R7, R147 ;  /* 0x0000009307997220 */ /* 0x000fe20000410000 */
[----:B------:R-:W-:Y:S01]  /*30a0*/  FMUL.FTZ R156, R10, R144 ;  /* 0x000000900a9c7220 */ /* 0x000fe20000410000 */
[----:B------:R-:W-:Y:S01]  /*30b0*/  FMUL.FTZ R154, R8, R146 ;  /* 0x00000092089a7220 */ /* 0x000fe20000410000 */
[----:B------:R-:W-:Y:S01]  /*30c0*/  LEA R8, R4, UR15, 0x4 ;  /* 0x0000000f04087c11 */ /* 0x000fe2000f8e20ff */
[----:B------:R-:W-:Y:S01]  /*30d0*/  FMUL.FTZ R165, R16, R134 ;  /* 0x0000008610a57220 */ /* 0x000fe20000410000 */
[----:B------:R-:W-:Y:S01]  /*30e0*/  FMUL.FTZ R164, R15, R135 ;  /* 0x000000870fa47220 */ /* 0x000fe20000410000 */
[----:B------:R-:W-:Y:S01]  /*30f0*/  FMUL.FTZ R160, R14, R136 ;  /* 0x000000880ea07220 */ /* 0x000fe20000410000 */
[----:B------:R-:W-:Y:S01]  /*3100*/  FMUL.FTZ R159, R13, R137 ;  /* 0x000000890d9f7220 */ /* 0x000fe20000410000 */
[----:B------:R-:W-:Y:S01]  /*3110*/  FMUL.FTZ R158, R12, R142 ;  /* 0x0000008e0c9e7220 */ /* 0x000fe20000410000 */
[----:B------:R-:W-:Y:S01]  /*3120*/  LEA R93, R93, UR15, 0x4 ;  /* 0x0000000f5d5d7c11 */ /* 0x000fe2000f8e20ff */
[----:B------:R-:W1:Y:S01]  /*3130*/  LDCU UR40, c[0x0][0x38c] ;  /* 0x00007180ff2877ac */ /* 0x000e620008000800 */
[----:B0-----:R-:W-:-:S02]  /*3140*/  SHF.L.U32 R3, R20, 0x2, RZ ;  /* 0x0000000214037819 */ /* 0x001fc400000006ff */
[C---:B------:R-:W-:Y:S01]  /*3150*/  LOP3.LUT R5, R20.reuse, 0x3e0, RZ, 0xc0, !PT ;  /* 0x000003e014057812 */ /* 0x040fe200078ec0ff */
[----:B------:R-:W0:Y:S01]  /*3160*/  LDCU.64 UR22, c[0x0][0x3c0] ;  /* 0x00007800ff1677ac */ /* 0x000e220008000a00 */
[----:B------:R-:W-:Y:S02]  /*3170*/  LOP3.LUT R3, R3, 0xf80, RZ, 0xc0, !PT ;  /* 0x00000f8003037812 */ /* 0x000fe400078ec0ff */
[----:B------:R-:W-:Y:S01]  /*3180*/  SHF.L.U32 R0, R20, 0x3, RZ ;  /* 0x0000000314007819 */ /* 0x000fe200000006ff */
[----:B------:R2:W-:Y:S01]  /*3190*/  STL [R1+0x34], R5 ;  /* 0x0000340501007387 */ /* 0x0005e20000100800 */
[----:B------:R-:W-:Y:S01]  /*31a0*/  IADD3 R2, PT, PT, R3, R44, R3 ;  /* 0x0000002c03027210 */ /* 0x000fe20007ffe003 */
[----:B------:R-:W3:Y:S01]  /*31b0*/  LDCU.64 UR28, c[0x0][0x440] ;  /* 0x00008800ff1c77ac */ /* 0x000ee20008000a00 */
[----:B------:R-:W-:Y:S01]  /*31c0*/  LOP3.LUT R0, R0, 0x1f00, RZ, 0xc0, !PT ;  /* 0x00001f0000007812 */ /* 0x000fe200078ec0ff */
[----:B------:R-:W-:Y:S01]  /*31d0*/  STL [R1+0x28], R8 ;  /* 0x0000280801007387 */ /* 0x000fe20000100800 */
[C---:B------:R-:W-:Y:S01]  /*31e0*/  IADD3 R3, PT, PT, R2.reuse, 0x20, RZ ;  /* 0x0000002002037810 */ /* 0x040fe20007ffe0ff */
[----:B------:R-:W4:Y:S01]  /*31f0*/  LDCU.64 UR30, c[0x0][0x3a8] ;  /* 0x00007500ff1e77ac */ /* 0x000f220008000a00 */
[----:B------:R-:W-:-:S02]  /*3200*/  IADD3 R7, PT, PT, R2, 0x60, RZ ;  /* 0x0000006002077810 */ /* 0x000fc40007ffe0ff */
[C---:B------:R-:W-:Y:S01]  /*3210*/  IADD3 R9, PT, PT, R2.reuse, 0x80, RZ ;  /* 0x0000008002097810 */ /* 0x040fe20007ffe0ff */
[----:B------:R-:W0:Y:S01]  /*3220*/  LDCU.64 UR32, c[0x0][0x3e0] ;  /* 0x00007c00ff2077ac */ /* 0x000e220008000a00 */
[C---:B--2---:R-:W-:Y:S02]  /*3230*/  IADD3 R5, PT, PT, R2.reuse, 0x40, RZ ;  /* 0x0000004002057810 */ /* 0x044fe40007ffe0ff */
[----:B------:R-:W-:Y:S01]  /*3240*/  IADD3 R11, PT, PT, R2, 0xc0, RZ ;  /* 0x000000c0020b7810 */ /* 0x000fe20007ffe0ff */
[----:B------:R-:W2:Y:S01]  /*3250*/  LDCU.64 UR34, c[0x0][0x480] ;  /* 0x00009000ff2277ac */ /* 0x000ea20008000a00 */
[-C--:B------:R-:W-:Y:S02]  /*3260*/  LEA.HI.SX32 R3, R3, R2.reuse, 0x1b ;  /* 0x0000000203037211 */ /* 0x080fe400078fdaff */
[-C--:B------:R-:W-:Y:S01]  /*3270*/  LEA.HI.SX32 R5, R5, R2.reuse, 0x1b ;  /* 0x0000000205057211 */ /* 0x080fe200078fdaff */
[----:B------:R-:W-:Y:S01]  /*3280*/  UMOV UR7, URZ ;  /* 0x000000ff00077c82 */ /* 0x000fe20008000000 */
[----:B------:R-:W-:-:S02]  /*3290*/  LEA.HI.SX32 R7, R7, R2, 0x1b ;  /* 0x0000000207077211 */ /* 0x000fc400078fdaff */
[-C--:B------:R-:W-:Y:S02]  /*32a0*/  LEA.HI.SX32 R9, R9, R2.reuse, 0x1b ;  /* 0x0000000209097211 */ /* 0x080fe400078fdaff */
[-C--:B------:R-:W-:Y:S02]  /*32b0*/  LEA.HI.SX32 R11, R11, R2.reuse, 0x1b ;  /* 0x000000020b0b7211 */ /* 0x080fe400078fdaff */
[----:B------:R-:W-:Y:S02]  /*32c0*/  LOP3.LUT R10, R0, 0x1f, R20, 0xf8, !PT ;  /* 0x0000001f000a7812 */ /* 0x000fe400078ef814 */
[----:B------:R-:W-:Y:S02]  /*32d0*/  LEA.HI.SX32 R2, R2, R2, 0x1b ;  /* 0x0000000202027211 */ /* 0x000fe400078fdaff */
[----:B------:R-:W-:Y:S02]  /*32e0*/  LEA R0, R6, UR15, 0x4 ;  /* 0x0000000f06007c11 */ /* 0x000fe4000f8e20ff */
[----:B------:R-:W-:-:S02]  /*32f0*/  LEA R4, R2, UR15, 0x4 ;  /* 0x0000000f02047c11 */ /* 0x000fc4000f8e20ff */
[----:B------:R-:W-:Y:S01]  /*3300*/  LEA R2, R3, UR15, 0x4 ;  /* 0x0000000f03027c11 */ /* 0x000fe2000f8e20ff */
[----:B------:R5:W-:Y:S01]  /*3310*/  STL [R1+0x24], R0 ;  /* 0x0000240001007387 */ /* 0x000be20000100800 */
[----:B------:R-:W-:-:S03]  /*3320*/  LEA R3, R7, UR15, 0x4 ;  /* 0x0000000f07037c11 */ /* 0x000fc6000f8e20ff */
[----:B------:R-:W-:Y:S04]  /*3330*/  STL [R1+0x20], R4 ;  /* 0x0000200401007387 */ /* 0x000fe80000100800 */
[----:B------:R1:W-:Y:S01]  /*3340*/  STL [R1+0x1c], R2 ;  /* 0x00001c0201007387 */ /* 0x0003e20000100800 */
[----:B-----5:R-:W-:-:S05]  /*3350*/  LEA R0, R5, UR15, 0x4 ;  /* 0x0000000f05007c11 */ /* 0x020fca000f8e20ff */
[----:B------:R5:W-:Y:S01]  /*3360*/  STL [R1+0x18], R0 ;  /* 0x0000180001007387 */ /* 0x000be20000100800 */
[----:B-1----:R-:W-:-:S03]  /*3370*/  LEA R2, R9, UR15, 0x4 ;  /* 0x0000000f09027c11 */ /* 0x002fc6000f8e20ff */
[----:B------:R1:W-:Y:S04]  /*3380*/  STL [R1+0x14], R3 ;  /* 0x0000140301007387 */ /* 0x0003e80000100800 */
[----:B------:R1:W-:Y:S01]  /*3390*/  STL [R1+0x10], R2 ;  /* 0x0000100201007387 */ /* 0x0003e20000100800 */
[----:B-----5:R-:W-:-:S05]  /*33a0*/  LEA R0, R11, UR15, 0x4 ;  /* 0x0000000f0b007c11 */ /* 0x020fca000f8e20ff */
[----:B0-234-:R1:W-:Y:S02]  /*33b0*/  STL [R1+0xc], R0 ;  /* 0x00000c0001007387 */ /* 0x01d3e40000100800 */
.L_x_1268:
[----:B01----:R-:W0:Y:S01]  /*33c0*/  S2R R2, SR_TID.X ;  /* 0x0000000000027919 */ /* 0x003e220000002100 */
[----:B------:R-:W-:Y:S01]  /*33d0*/  UIMAD.WIDE.U32 UR12, UR7, UR22, URZ ;  /* 0x00000016070c72a5 */ /* 0x000fe2000f8e00ff */
[----:B------:R-:W2:Y:S03]  /*33e0*/  LDL R69, [R1+0x20] ;  /* 0x0000200001457983 */ /* 0x000ea60000100800 */
[----:B------:R-:W-:Y:S02]  /*33f0*/  UIMAD UR8, UR7, UR23, UR13 ;  /* 0x00000017070872a4 */ /* 0x000fe4000f8e020d */
[----:B------:R-:W-:Y:S01]  /*3400*/  ULEA UR13, UP0, UR12, UR18, 0x2 ;  /* 0x000000120c0d7291 */ /* 0x000fe2000f8010ff */
[----:B------:R-:W3:Y:S03]  /*3410*/  LDL R162, [R1+0x1c] ;  /* 0x00001c0001a27983 */ /* 0x000ee60000100800 */
[----:B------:R-:W-:Y:S01]  /*3420*/  ULEA.HI.X UR12, UR12, UR19, UR8, 0x2, UP0 ;  /* 0x000000130c0c7291 */ /* 0x000fe200080f1408 */
[----:B------:R-:W4:Y:S04]  /*3430*/  LDL R139, [R1+0x18] ;  /* 0x00001800018b7983 */ /* 0x000f280000100800 */
[----:B------:R-:W5:Y:S01]  /*3440*/  LDL R140, [R1+0x14] ;  /* 0x00001400018c7983 */ /* 0x000f620000100800 */
[----:B------:R-:W-:-:S03]  /*3450*/  MOV R3, UR12 ;  /* 0x0000000c00037c02 */ /* 0x000fc60008000f00 */
[----:B------:R-:W5:Y:S04]  /*3460*/  LDL R161, [R1+0x10] ;  /* 0x0000100001a17983 */ /* 0x000f680000100800 */
[----:B------:R-:W5:Y:S04]  /*3470*/  LDL R122, [R1+0x28] ;  /* 0x00002800017a7983 */ /* 0x000f680000100800 */
[----:B------:R-:W5:Y:S01]  /*3480*/  LDL R121, [R1+0xc] ;  /* 0x00000c0001797983 */ /* 0x000f620000100800 */
[----:B0-----:R-:W-:-:S03]  /*3490*/  SHF.L.U32 R0, R2, 0x3, RZ ;  /* 0x0000000302007819 */ /* 0x001fc600000006ff */
[----:B------:R-:W5:Y:S01]  /*34a0*/  LDL R163, [R1+0x24] ;  /* 0x0000240001a37983 */ /* 0x000f620000100800 */
[----:B------:R-:W-:-:S03]  /*34b0*/  LOP3.LUT R0, R0, 0x1f00, RZ, 0xc0, !PT ;  /* 0x00001f0000007812 */ /* 0x000fc600078ec0ff */
[----:B------:R-:W5:Y:S01]  /*34c0*/  LDL R123, [R1] ;  /* 0x00000000017b7983 */ /* 0x000f620000100800 */
[----:B------:R-:W-:-:S03]  /*34d0*/  LOP3.LUT R0, R0, 0x1f, R2, 0xf8, !PT ;  /* 0x0000001f00007812 */ /* 0x000fc600078ef802 */
[----:B------:R-:W5:Y:S01]  /*34e0*/  LDL R125, [R1+0x4] ;  /* 0x00000400017d7983 */ /* 0x000f620000100800 */
[----:B------:R-:W-:-:S03]  /*34f0*/  MOV R2, UR13 ;  /* 0x0000000d00027c02 */ /* 0x000fc60008000f00 */
[----:B------:R-:W5:Y:S02]  /*3500*/  LDL R127, [R1+0x8] ;  /* 0x00000800017f7983 */ /* 0x000f640000100800 */
[----:B------:R-:W-:-:S05]  /*3510*/  IMAD.WIDE.U32 R2, R0, 0x10, R2 ;  /* 0x0000001000027825 */ /* 0x000fca00078e0002 */
[----:B------:R-:W2:Y:S04]  /*3520*/  LDG.E.128 R8, desc[UR24][R2.64] ;  /* 0x0000001802087981 */ /* 0x000ea8000c1e1d00 */
[----:B------:R-:W3:Y:S04]  /*3530*/  LDG.E.128 R12, desc[UR24][R2.64+0x200] ;  /* 0x00020018020c7981 */ /* 0x000ee8000c1e1d00 */
[----:B------:R-:W4:Y:S04]  /*3540*/  LDG.E.128 R16, desc[UR24][R2.64+0x400] ;  /* 0x0004001802107981 */ /* 0x000f28000c1e1d00 */
[----:B------:R-:W5:Y:S04]  /*3550*/  LDG.E.128 R20, desc[UR24][R2.64+0x600] ;  /* 0x0006001802147981 */ /* 0x000f68000c1e1d00 */
[----:B------:R-:W5:Y:S04]  /*3560*/  LDG.E.128 R24, desc[UR24][R2.64+0x800] ;  /* 0x0008001802187981 */ /* 0x000f68000c1e1d00 */
[----:B------:R-:W5:Y:S04]  /*3570*/  LDG.E.128 R44, desc[UR24][R2.64+0xa00] ;  /* 0x000a0018022c7981 */ /* 0x000f68000c1e1d00 */
[----:B------:R-:W5:Y:S04]  /*3580*/  LDG.E.128 R48, desc[UR24][R2.64+0xc00] ;  /* 0x000c001802307981 */ /* 0x000f68000c1e1d00 */
[----:B------:R-:W5:Y:S01]  /*3590*/  LDG.E.128 R4, desc[UR24][R2.64+0xe00] ;  /* 0x000e001802047981 */ /* 0x000f62000c1e1d00 */
[----:B------:R-:W-:-:S02]  /*35a0*/  UMOV UR8, UR10 ;  /* 0x0000000a00087c82 */ /* 0x000fc40008000000 */
[----:B------:R-:W-:-:S04]  /*35b0*/  UIMAD.WIDE.U32 UR12, UR7, UR30, UR8 ;  /* 0x0000001e070c72a5 */ /* 0x000fc8000f8e0008 */
[----:B------:R-:W-:Y:S02]  /*35c0*/  UIMAD UR8, UR7, UR31, UR13 ;  /* 0x0000001f070872a4 */ /* 0x000fe4000f8e020d */
[----:B------:R-:W-:-:S04]  /*35d0*/  ULEA UR13, UP0, UR12, UR28, 0x3 ;  /* 0x0000001c0c0d7291 */ /* 0x000fc8000f8018ff */
[----:B------:R-:W-:Y:S02]  /*35e0*/  ULEA.HI.X UR12, UR12, UR29, UR8, 0x3, UP0 ;  /* 0x0000001d0c0c7291 */ /* 0x000fe400080f1c08 */
[----:B------:R-:W-:-:S04]  /*35f0*/  MOV R106, UR13 ;  /* 0x0000000d006a7c02 */ /* 0x000fc80008000f00 */
[----:B------:R-:W-:-:S06]  /*3600*/  MOV R107, UR12 ;  /* 0x0000000c006b7c02 */ /* 0x000fcc0008000f00 */
[----:B------:R-:W5:Y:S01]  /*3610*/  LDG.E.64 R106, desc[UR24][R106.64] ;  /* 0x000000186a6a7981 */ /* 0x000f62000c1e1b00 */
[----:B------:R-:W-:-:S04]  /*3620*/  UIMAD.WIDE.U32 UR12, UR7, UR32, URZ ;  /* 0x00000020070c72a5 */ /* 0x000fc8000f8e00ff */
[----:B------:R-:W-:Y:S02]  /*3630*/  UIMAD UR8, UR7, UR33, UR13 ;  /* 0x00000021070872a4 */ /* 0x000fe4000f8e020d */
[----:B------:R-:W-:-:S04]  /*3640*/  ULEA UR13, UP0, UR12, UR16, 0x2 ;  /* 0x000000100c0d7291 */ /* 0x000fc8000f8010ff */
[----:B------:R-:W-:Y:S02]  /*3650*/  ULEA.HI.X UR12, UR12, UR17, UR8, 0x2, UP0 ;  /* 0x000000110c0c7291 */ /* 0x000fe400080f1408 */
[----:B------:R-:W-:-:S04]  /*3660*/  MOV R84, UR13 ;  /* 0x0000000d00547c02 */ /* 0x000fc80008000f00 */
[----:B------:R-:W-:-:S03]  /*3670*/  MOV R85, UR12 ;  /* 0x0000000c00557c02 */ /* 0x000fc60008000f00 */
[----:B------:R-:W-:Y:S01]  /*3680*/  IMAD.WIDE.U32 R84, R0, 0x10, R84 ;  /* 0x0000001000547825 */ /* 0x000fe200078e0054 */
[----:B--2---:R0:W-:Y:S04]  /*3690*/  STS.128 [R69], R8 ;  /* 0x0000000845007388 */ /* 0x0041e80000000c00 */
[----:B---3--:R-:W-:Y:S04]  /*36a0*/  STS.128 [R162+0x200], R12 ;  /* 0x0002000ca2007388 */ /* 0x008fe80000000c00 */
[----:B----4-:R-:W-:Y:S04]  /*36b0*/  STS.128 [R139+0x400], R16 ;  /* 0x000400108b007388 */ /* 0x010fe80000000c00 */
[----:B-----5:R-:W-:Y:S04]  /*36c0*/  STS.128 [R140+0x600], R20 ;  /* 0x000600148c007388 */ /* 0x020fe80000000c00 */
[----:B------:R-:W-:Y:S04]  /*36d0*/  STS.128 [R161+0x800], R24 ;  /* 0x00080018a1007388 */ /* 0x000fe80000000c00 */
[----:B------:R-:W-:Y:S04]  /*36e0*/  STS.128 [R122+0xa00], R44 ;  /* 0x000a002c7a007388 */ /* 0x000fe80000000c00 */
[----:B------:R-:W-:Y:S04]  /*36f0*/  STS.128 [R121+0xc00], R48 ;  /* 0x000c003079007388 */ /* 0x000fe80000000c00 */
[----:B------:R1:W-:Y:S01]  /*3700*/  STS.128 [R163+0xe00], R4 ;  /* 0x000e0004a3007388 */ /* 0x0003e20000000c00 */
[----:B------:R-:W-:-:S03]  /*3710*/  NOP ;  /* 0x0000000000007918 */ /* 0x000fc60000000000 */
[----:B------:R-:W2:Y:S04]  /*3720*/  LDG.E.128 R64, desc[UR24][R84.64] ;  /* 0x0000001854407981 */ /* 0x000ea8000c1e1d00 */
[----:B------:R-:W-:Y:S04]  /*3730*/  LDS.128 R48, [R93+0x10] ;  /* 0x000010005d307984 */ /* 0x000fe80000000c00 */
[----:B------:R-:W3:Y:S04]  /*3740*/  LDG.E.128 R76, desc[UR24][R84.64+0xa00] ;  /* 0x000a0018544c7981 */ /* 0x000ee8000c1e1d00 */
[----:B------:R-:W4:Y:S01]  /*3750*/  LDG.E.128 R80, desc[UR24][R84.64+0xc00] ;  /* 0x000c001854507981 */ /* 0x000f22000c1e1d00 */
[CC--:B------:R-:W-:Y:S01]  /*3760*/  FMUL.FTZ R0, R107.reuse, R131.reuse ;  /* 0x000000836b007220 */ /* 0x0c0fe20000410000 */
[C---:B------:R-:W-:Y:S01]  /*3770*/  FMUL.FTZ R2, R107.reuse, R130 ;  /* 0x000000826b027220 */ /* 0x040fe20000410000 */
[----:B------:R-:W-:Y:S01]  /*3780*/  FMUL.FTZ R3, R107, R148 ;  /* 0x000000946b037220 */ /* 0x000fe20000410000 */
[----:B------:R-:W-:Y:S01]  /*3790*/  FMUL.FTZ R114, R106, 1.4426950216293334961 ;  /* 0x3fb8aa3b6a727820 */ /* 0x000fe20000410000 */
[----:B0-----:R-:W-:Y:S01]  /*37a0*/  FMUL.RZ R8, R0, 0.15915493667125701904 ;  /* 0x3e22f98300087820 */ /* 0x001fe2000040c000 */
[----:B-1----:R-:W-:Y:S01]  /*37b0*/  FMUL.RZ R4, R2, 0.15915493667125701904 ;  /* 0x3e22f98302047820 */ /* 0x002fe2000040c000 */
[----:B------:R-:W-:Y:S01]  /*37c0*/  FMUL.RZ R5, R3, 0.15915493667125701904 ;  /* 0x3e22f98303057820 */ /* 0x000fe2000040c000 */
[C---:B------:R-:W-:Y:S01]  /*37d0*/  FMUL.FTZ R0, R114.reuse, R131 ;  /* 0x0000008372007220 */ /* 0x040fe20000410000 */
[C---:B------:R-:W-:Y:S01]  /*37e0*/  FMUL.FTZ R2, R114.reuse, R130 ;  /* 0x0000008272027220 */ /* 0x040fe20000410000 */
[----:B------:R-:W-:-:S02]  /*37f0*/  FMUL.FTZ R3, R114, R148 ;  /* 0x0000009472037220 */ /* 0x000fc40000410000 */
[----:B------:R0:W1:Y:S04]  /*3800*/  MUFU.EX2 R91, R0 ;  /* 0x00000000005b7308 */ /* 0x0000680000000800 */
[----:B------:R5:W-:Y:S04]  /*3810*/  MUFU.EX2 R89, R2 ;  /* 0x0000000200597308 */ /* 0x000be80000000800 */
[----:B------:R1:W-:Y:S01]  /*3820*/  MUFU.EX2 R27, R3 ;  /* 0x00000003001b7308 */ /* 0x0003e20000000800 */
[C---:B0-----:R-:W-:Y:S01]  /*3830*/  FMUL.FTZ R0, R107.reuse, R147 ;  /* 0x000000936b007220 */ /* 0x041fe20000410000 */
[----:B-----5:R-:W-:-:S02]  /*3840*/  FMUL.FTZ R2, R107, R146 ;  /* 0x000000926b027220 */ /* 0x020fc40000410000 */
[----:B------:R-:W-:Y:S01]  /*3850*/  MUFU.SIN R12, R4 ;  /* 0x00000004000c7308 */ /* 0x000fe20000000400 */
[----:B-1----:R-:W-:Y:S01]  /*3860*/  FMUL.FTZ R3, R107, R145 ;  /* 0x000000916b037220 */ /* 0x002fe20000410000 */
[----:B------:R-:W-:Y:S01]  /*3870*/  FMUL.RZ R6, R0, 0.15915493667125701904 ;  /* 0x3e22f98300067820 */ /* 0x000fe2000040c000 */
[----:B------:R-:W-:-:S05]  /*3880*/  FMUL.FTZ R0, R114, R147 ;  /* 0x0000009372007220 */ /* 0x000fca0000410000 */
[----:B------:R0:W-:Y:S08]  /*3890*/  MUFU.COS R90, R4 ;  /* 0x00000004005a7308 */ /* 0x0001f00000000000 */
[----:B------:R-:W-:Y:S01]  /*38a0*/  MUFU.SIN R14, R5 ;  /* 0x00000005000e7308 */ /* 0x000fe20000000400 */
[----:B0-----:R-:W-:Y:S01]  /*38b0*/  FMUL.RZ R4, R2, 0.15915493667125701904 ;  /* 0x3e22f98302047820 */ /* 0x001fe2000040c000 */
[----:B------:R-:W-:-:S06]  /*38c0*/  FMUL.FTZ R2, R114, R146 ;  /* 0x0000009272027220 */ /* 0x000fcc0000410000 */
[----:B------:R0:W-:Y:S02]  /*38d0*/  MUFU.COS R88, R5 ;  /* 0x0000000500587308 */ /* 0x0001e40000000000 */
[----:B0-----:R-:W-:Y:S01]  /*38e0*/  FMUL.RZ R5, R3, 0.15915493667125701904 ;  /* 0x3e22f98303057820 */ /* 0x001fe2000040c000 */
[----:B------:R-:W-:-:S05]  /*38f0*/  FMUL.FTZ R3, R114, R145 ;  /* 0x0000009172037220 */ /* 0x000fca0000410000 */
[----:B------:R0:W-:Y:S04]  /*3900*/  MUFU.EX2 R25, R0 ;  /* 0x0000000000197308 */ /* 0x0001e80000000800 */
[----:B------:R1:W5:Y:S04]  /*3910*/  MUFU.EX2 R23, R2 ;  /* 0x0000000200177308 */ /* 0x0003680000000800 */
[----:B------:R5:W-:Y:S01]  /*3920*/  MUFU.EX2 R21, R3 ;  /* 0x0000000300157308 */ /* 0x000be20000000800 */
[C---:B0-----:R-:W-:Y:S01]  /*3930*/  FMUL.FTZ R0, R107.reuse, R144 ;  /* 0x000000906b007220 */ /* 0x041fe20000410000 */
[----:B-1----:R-:W-:-:S02]  /*3940*/  FMUL.FTZ R2, R107, R143 ;  /* 0x0000008f6b027220 */ /* 0x002fc40000410000 */
[----:B------:R-:W-:Y:S01]  /*3950*/  MUFU.SIN R16, R6 ;  /* 0x0000000600107308 */ /* 0x000fe20000000400 */
[----:B-----5:R-:W-:-:S07]  /*3960*/  FMUL.FTZ R3, R107, R142 ;  /* 0x0000008e6b037220 */ /* 0x020fce0000410000 */
[----:B------:R0:W-:Y:S08]  /*3970*/  MUFU.COS R26, R6 ;  /* 0x00000006001a7308 */ /* 0x0001f00000000000 */
[----:B------:R-:W-:Y:S01]  /*3980*/  MUFU.SIN R18, R4 ;  /* 0x0000000400127308 */ /* 0x000fe20000000400 */
[----:B0-----:R-:W-:-:S07]  /*3990*/  FMUL.RZ R6, R0, 0.15915493667125701904 ;  /* 0x3e22f98300067820 */ /* 0x001fce000040c000 */
[----:B------:R0:W-:Y:S08]  /*39a0*/  MUFU.COS R24, R4 ;  /* 0x0000000400187308 */ /* 0x0001f00000000000 */
[----:B------:R-:W-:Y:S01]  /*39b0*/  MUFU.SIN R20, R5 ;  /* 0x0000000500147308 */ /* 0x000fe20000000400 */
[----:B0-----:R-:W-:-:S07]  /*39c0*/  FMUL.RZ R4, R2, 0.15915493667125701904 ;  /* 0x3e22f98302047820 */ /* 0x001fce000040c000 */
[----:B------:R0:W-:Y:S02]  /*39d0*/  MUFU.COS R22, R5 ;  /* 0x0000000500167308 */ /* 0x0001e40000000000 */
[----:B0-----:R-:W-:-:S06]  /*39e0*/  FMUL.RZ R5, R3, 0.15915493667125701904 ;  /* 0x3e22f98303057820 */ /* 0x001fcc000040c000 */
[----:B------:R-:W-:Y:S08]  /*39f0*/  MUFU.SIN R44, R6 ;  /* 0x00000006002c7308 */ /* 0x000ff00000000400 */
[----:B------:R-:W-:Y:S08]  /*3a00*/  MUFU.COS R46, R6 ;  /* 0x00000006002e7308 */ /* 0x000ff00000000000 */
[----:B------:R-:W-:Y:S08]  /*3a10*/  MUFU.SIN R56, R4 ;  /* 0x0000000400387308 */ /* 0x000ff00000000400 */
[----:B------:R-:W-:Y:S08]  /*3a20*/  MUFU.COS R58, R4 ;  /* 0x00000004003a7308 */ /* 0x000ff00000000000 */
[----:B------:R-:W-:Y:S08]  /*3a30*/  MUFU.SIN R60, R5 ;  /* 0x00000005003c7308 */ /* 0x000ff00000000400 */
[----:B------:R0:W-:Y:S02]  /*3a40*/  MUFU.COS R62, R5 ;  /* 0x00000005003e7308 */ /* 0x0001e40000000000 */
[----:B0-----:R-:W0:Y:S06]  /*3a50*/  LDS.128 R4, [R93] ;  /* 0x000000005d047984 */ /* 0x001e2c0000000c00 */
[----:B------:R-:W1:Y:S01]  /*3a60*/  MUFU.COS R92, R8 ;  /* 0x00000008005c7308 */ /* 0x000e620000000000 */
[C---:B------:R-:W-:Y:S01]  /*3a70*/  FMUL.FTZ R0, R114.reuse, R144 ;  /* 0x0000009072007220 */ /* 0x040fe20000410000 */
[----:B------:R-:W-:-:S06]  /*3a80*/  FMUL.FTZ R2, R114, R143 ;  /* 0x0000008f72027220 */ /* 0x000fcc0000410000 */
[----:B------:R-:W5:Y:S08]  /*3a90*/  MUFU.SIN R10, R8 ;  /* 0x00000008000a7308 */ /* 0x000f700000000400 */
[----:B------:R1:W-:Y:S04]  /*3aa0*/  MUFU.EX2 R19, R0 ;  /* 0x0000000000137308 */ /* 0x0003e80000000800 */
[----:B------:R-:W0:Y:S01]  /*3ab0*/  MUFU.EX2 R17, R2 ;  /* 0x0000000200117308 */ /* 0x000e220000000800 */
[----:B-1----:R-:W-:-:S04]  /*3ac0*/  FMUL.FTZ R0, R107, R137 ;  /* 0x000000896b007220 */ /* 0x002fc80000410000 */
[----:B------:R-:W-:Y:S01]  /*3ad0*/  FMUL.RZ R11, R0, 0.15915493667125701904 ;  /* 0x3e22f983000b7820 */ /* 0x000fe2000040c000 */
[----:B------:R-:W-:Y:S01]  /*3ae0*/  FMUL.FTZ R0, R107, R136 ;  /* 0x000000886b007220 */ /* 0x000fe20000410000 */
[C---:B------:R-:W-:Y:S01]  /*3af0*/  FMUL.FTZ R92, R91.reuse, R92 ;  /* 0x0000005c5b5c7220 */ /* 0x040fe20000410000 */
[----:B-----5:R-:W-:Y:S01]  /*3b00*/  FMUL.FTZ R91, R91, R10 ;  /* 0x0000000a5b5b7220 */ /* 0x020fe20000410000 */
[----:B------:R-:W-:Y:S01]  /*3b10*/  MUFU.SIN R68, R11 ;  /* 0x0000000b00447308 */ /* 0x000fe20000000400 */
[----:B------:R-:W-:Y:S01]  /*3b20*/  FMUL.RZ R45, R0, 0.15915493667125701904 ;  /* 0x3e22f983002d7820 */ /* 0x000fe2000040c000 */
[C---:B------:R-:W-:Y:S01]  /*3b30*/  FMUL.FTZ R0, R107.reuse, R135 ;  /* 0x000000876b007220 */ /* 0x040fe20000410000 */
[----:B------:R-:W-:Y:S01]  /*3b40*/  FMUL.FTZ R10, R107, R134 ;  /* 0x000000866b0a7220 */ /* 0x000fe20000410000 */
[----:B------:R-:W-:Y:S01]  /*3b50*/  FMUL.FTZ R24, R23, R24 ;  /* 0x0000001817187220 */ /* 0x000fe20000410000 */
[----:B------:R-:W-:-:S03]  /*3b60*/  FMUL.FTZ R8, R114, R137 ;  /* 0x0000008972087220 */ /* 0x000fc60000410000 */
[----:B------:R1:W-:Y:S01]  /*3b70*/  MUFU.COS R70, R11 ;  /* 0x0000000b00467308 */ /* 0x0003e20000000000 */
[----:B------:R-:W-:Y:S01]  /*3b80*/  FMUL.FTZ R90, R89, R90 ;  /* 0x0000005a595a7220 */ /* 0x000fe20000410000 */
[----:B------:R-:W-:Y:S01]  /*3b90*/  FMUL.FTZ R23, R23, R18 ;  /* 0x0000001217177220 */ /* 0x000fe20000410000 */
[----:B------:R-:W-:Y:S01]  /*3ba0*/  FMUL.RZ R47, R0, 0.15915493667125701904 ;  /* 0x3e22f983002f7820 */ /* 0x000fe2000040c000 */
[----:B------:R-:W-:Y:S01]  /*3bb0*/  FMUL.FTZ R89, R89, R12 ;  /* 0x0000000c59597220 */ /* 0x000fe20000410000 */
[----:B0-----:R-:W-:Y:S01]  /*3bc0*/  FMUL.FTZ R18, R17, R58 ;  /* 0x0000003a11127220 */ /* 0x001fe20000410000 */
[----:B-1----:R-:W-:Y:S02]  /*3bd0*/  FMUL.FTZ R11, R107, R133 ;  /* 0x000000856b0b7220 */ /* 0x002fe40000410000 */
[----:B------:R-:W-:Y:S01]  /*3be0*/  MUFU.SIN R9, R45 ;  /* 0x0000002d00097308 */ /* 0x000fe20000000400 */
[C---:B------:R-:W-:Y:S01]  /*3bf0*/  FMUL.FTZ R12, R150.reuse, R4 ;  /* 0x00000004960c7220 */ /* 0x040fe20000410000 */
[----:B------:R-:W-:Y:S01]  /*3c00*/  FMUL.FTZ R22, R21, R22 ;  /* 0x0000001615167220 */ /* 0x000fe20000410000 */
[----:B------:R-:W-:Y:S01]  /*3c10*/  FMUL.RZ R58, R11, 0.15915493667125701904 ;  /* 0x3e22f9830b3a7820 */ /* 0x000fe2000040c000 */
[----:B------:R-:W-:-:S04]  /*3c20*/  FMUL.FTZ R11, R150, R5 ;  /* 0x00000005960b7220 */ /* 0x000fc80000410000 */
[----:B------:R0:W1:Y:S01]  /*3c30*/  MUFU.COS R53, R45 ;  /* 0x0000002d00357308 */ /* 0x0000620000000000 */
[----:B------:R-:W-:Y:S01]  /*3c40*/  FMUL.FTZ R21, R21, R20 ;  /* 0x0000001415157220 */ /* 0x000fe20000410000 */
[----:B------:R-:W-:Y:S01]  /*3c50*/  FMUL.FTZ R3, R114, R142 ;  /* 0x0000008e72037220 */ /* 0x000fe20000410000 */
[----:B------:R-:W-:Y:S01]  /*3c60*/  FMUL.FTZ R20, R19, R46 ;  /* 0x0000002e13147220 */ /* 0x000fe20000410000 */
[----:B------:R-:W-:Y:S01]  /*3c70*/  FMUL.FTZ R129, R151, R6 ;  /* 0x0000000697817220 */ /* 0x000fe20000410000 */
[----:B0-----:R-:W-:-:S03]  /*3c80*/  FMUL.RZ R45, R10, 0.15915493667125701904 ;  /* 0x3e22f9830a2d7820 */ /* 0x001fc6000040c000 */
[----:B------:R0:W-:Y:S01]  /*3c90*/  MUFU.EX2 R13, R8 ;  /* 0x00000008000d7308 */ /* 0x0001e20000000800 */
[----:B------:R-:W-:Y:S01]  /*3ca0*/  FMUL.FTZ R2, R114, R136 ;  /* 0x0000008872027220 */ /* 0x000fe20000410000 */
[----:B------:R-:W-:Y:S01]  /*3cb0*/  FMUL.FTZ R19, R19, R44 ;  /* 0x0000002c13137220 */ /* 0x000fe20000410000 */
[-C--:B------:R-:W-:Y:S01]  /*3cc0*/  FMUL.FTZ R6, R12, R89.reuse ;  /* 0x000000590c067220 */ /* 0x080fe20000410000 */
[----:B------:R-:W5:Y:S01]  /*3cd0*/  MUFU.SIN R0, R47 ;  /* 0x0000002f00007308 */ /* 0x000f620000000400 */
[----:B------:R-:W-:Y:S01]  /*3ce0*/  FMUL.FTZ R5, R11, R89 ;  /* 0x000000590b057220 */ /* 0x000fe20000410000 */
[----:B------:R-:W-:Y:S01]  /*3cf0*/  FMUL.FTZ R128, R151, R7 ;  /* 0x0000000797807220 */ /* 0x000fe20000410000 */
[----:B------:R-:W-:-:S05]  /*3d00*/  FFMA.FTZ R7, R11, R90, R6 ;  /* 0x0000005a0b077223 */ /* 0x000fca0000010006 */
[----:B0-----:R-:W-:Y:S01]  /*3d10*/  MUFU.COS R8, R47 ;  /* 0x0000002f00087308 */ /* 0x001fe20000000000 */
[----:B------:R-:W-:Y:S01]  /*3d20*/  FFMA.FTZ R6, R12, R90, -R5 ;  /* 0x0000005a0c067223 */ /* 0x000fe20000010805 */
[----:B------:R-:W-:-:S06]  /*3d30*/  FMUL.FTZ R10, R114, R134 ;  /* 0x00000086720a7220 */ /* 0x000fcc0000410000 */
[----:B------:R-:W-:Y:S01]  /*3d40*/  MUFU.SIN R52, R45 ;  /* 0x0000002d00347308 */ /* 0x000fe20000000400 */
[----:B------:R-:W-:-:S07]  /*3d50*/  FMUL.FTZ R88, R27, R88 ;  /* 0x000000581b587220 */ /* 0x000fce0000410000 */
[----:B------:R0:W2:Y:S01]  /*3d60*/  MUFU.COS R54, R45 ;  /* 0x0000002d00367308 */ /* 0x0000a20000000000 */
[----:B------:R-:W-:Y:S01]  /*3d70*/  FMUL.FTZ R27, R27, R14 ;  /* 0x0000000e1b1b7220 */ /* 0x000fe20000410000 */
[----:B------:R-:W-:Y:S01]  /*3d80*/  FADD.FTZ R7, R128, R7 ;  /* 0x0000000780077221 */ /* 0x000fe20000010000 */
[----:B0-----:R-:W0:Y:S05]  /*3d90*/  LDS.128 R44, [R93+0x20] ;  /* 0x000020005d2c7984 */ /* 0x001e2a0000000c00 */
[----:B------:R1:W-:Y:S01]  /*3da0*/  MUFU.EX2 R15, R3 ;  /* 0x00000003000f7308 */ /* 0x0003e20000000800 */
[----:B------:R-:W-:-:S03]  /*3db0*/  FADD.FTZ R6, R129, R6 ;  /* 0x0000000681067221 */ /* 0x000fc60000010000 */
[----:B------:R-:W5:Y:S01]  /*3dc0*/  MUFU.EX2 R2, R2 ;  /* 0x0000000200027308 */ /* 0x000f620000000800 */
[----:B-1----:R-:W-:-:S03]  /*3dd0*/  FMUL.FTZ R3, R114, R135 ;  /* 0x0000008772037220 */ /* 0x002fc60000410000 */
[----:B------:R1:W-:Y:S01]  /*3de0*/  MUFU.EX2 R55, R10 ;  /* 0x0000000a00377308 */ /* 0x0003e20000000800 */
[----:B------:R-:W-:-:S03]  /*3df0*/  FMUL.FTZ R61, R27, R7 ;  /* 0x000000071b3d7220 */ /* 0x000fc60000410000 */
[----:B------:R-:W3:Y:S01]  /*3e00*/  MUFU.EX2 R3, R3 ;  /* 0x0000000300037308 */ /* 0x000ee20000000800 */
[-C--:B------:R-:W-:Y:S01]  /*3e10*/  FFMA.FTZ R61, R88, R6.reuse, -R61 ;  /* 0x00000006583d7223 */ /* 0x080fe2000001083d */
[----:B-1----:R-:W-:Y:S01]  /*3e20*/  FMUL.FTZ R10, R27, R6 ;  /* 0x000000061b0a7220 */ /* 0x002fe20000410000 */
[----:B------:R-:W-:Y:S01]  /*3e30*/  FMUL.FTZ R109, R152, R49 ;  /* 0x00000031986d7220 */ /* 0x000fe20000410000 */
[----:B------:R-:W-:Y:S02]  /*3e40*/  FMUL.FTZ R26, R25, R26 ;  /* 0x0000001a191a7220 */ /* 0x000fe40000410000 */
[----:B------:R-:W-:Y:S01]  /*3e50*/  FFMA.FTZ R6, R88, R7, R10 ;  /* 0x0000000758067223 */ /* 0x000fe2000001000a */
[----:B------:R-:W-:Y:S01]  /*3e60*/  FMUL.FTZ R4, R114, R133 ;  /* 0x0000008572047220 */ /* 0x000fe20000410000 */
[----:B------:R-:W-:Y:S01]  /*3e70*/  FMUL.FTZ R5, R107, R132 ;  /* 0x000000846b057220 */ /* 0x000fe20000410000 */
[----:B------:R-:W-:Y:S01]  /*3e80*/  FMUL.FTZ R25, R25, R16 ;  /* 0x0000001019197220 */ /* 0x000fe20000410000 */
[----:B-----5:R-:W-:Y:S01]  /*3e90*/  FMUL.FTZ R10, R2, R53 ;  /* 0x00000035020a7220 */ /* 0x020fe20000410000 */
[----:B------:R-:W-:Y:S01]  /*3ea0*/  FMUL.FTZ R110, R152, R48 ;  /* 0x00000030986e7220 */ /* 0x000fe20000410000 */
[----:B------:R-:W-:Y:S01]  /*3eb0*/  FMUL.FTZ R9, R2, R9 ;  /* 0x0000000902097220 */ /* 0x000fe20000410000 */
[----:B------:R-:W-:Y:S01]  /*3ec0*/  FMUL.FTZ R16, R15, R62 ;  /* 0x0000003e0f107220 */ /* 0x000fe20000410000 */
[----:B------:R-:W-:Y:S01]  /*3ed0*/  FADD.FTZ R2, R109, R6 ;  /* 0x000000066d027221 */ /* 0x000fe20000010000 */
[----:B------:R-:W-:Y:S01]  /*3ee0*/  FMUL.FTZ R17, R17, R56 ;  /* 0x0000003811117220 */ /* 0x000fe20000410000 */
[----:B------:R-:W-:Y:S01]  /*3ef0*/  FMUL.FTZ R15, R15, R60 ;  /* 0x0000003c0f0f7220 */ /* 0x000fe20000410000 */
[----:B------:R1:W5:Y:S01]  /*3f00*/  MUFU.EX2 R56, R4 ;  /* 0x0000000400387308 */ /* 0x0003620000000800 */
[----:B------:R-:W-:Y:S01]  /*3f10*/  FMUL.RZ R60, R5, 0.15915493667125701904 ;  /* 0x3e22f983053c7820 */ /* 0x000fe2000040c000 */
[----:B------:R-:W-:Y:S01]  /*3f20*/  FADD.FTZ R61, R110, R61 ;  /* 0x0000003d6e3d7221 */ /* 0x000fe20000010000 */
[----:B---3--:R-:W-:Y:S01]  /*3f30*/  FMUL.FTZ R7, R3, R0 ;  /* 0x0000000003077220 */ /* 0x008fe20000410000 */
[----:B--2---:R-:W-:Y:S01]  /*3f40*/  FMUL.FTZ R5, R55, R54 ;  /* 0x0000003637057220 */ /* 0x004fe20000410000 */
[----:B------:R-:W-:Y:S01]  /*3f50*/  FMUL.FTZ R0, R25, R2 ;  /* 0x0000000219007220 */ /* 0x000fe20000410000 */
[----:B------:R-:W-:Y:S01]  /*3f60*/  FMUL.FTZ R8, R3, R8 ;  /* 0x0000000803087220 */ /* 0x000fe20000410000 */
[----:B-1----:R-:W-:-:S02]  /*3f70*/  FMUL.FTZ R4, R55, R52 ;  /* 0x0000003437047220 */ /* 0x002fc40000410000 */
[----:B------:R-:W1:Y:S01]  /*3f80*/  LDS.128 R52, [R93+0x30] ;  /* 0x000030005d347984 */ /* 0x000e620000000c00 */
[-C--:B------:R-:W-:Y:S01]  /*3f90*/  FMUL.FTZ R3, R25, R61.reuse ;  /* 0x0000003d19037220 */ /* 0x080fe20000410000 */
[C---:B------:R-:W-:Y:S01]  /*3fa0*/  FMUL.FTZ R108, R153.reuse, R50 ;  /* 0x00000032996c7220 */ /* 0x040fe20000410000 */
[C---:B------:R-:W-:Y:S01]  /*3fb0*/  FFMA.FTZ R61, R26.reuse, R61, -R0 ;  /* 0x0000003d1a3d7223 */ /* 0x040fe20000010800 */
[----:B------:R-:W-:Y:S01]  /*3fc0*/  FMUL.FTZ R6, R153, R51 ;  /* 0x0000003399067220 */ /* 0x000fe20000410000 */
[----:B------:R-:W-:Y:S01]  /*3fd0*/  FFMA.FTZ R3, R26, R2, R3 ;  /* 0x000000021a037223 */ /* 0x000fe20000010003 */
[----:B------:R-:W5:Y:S01]  /*3fe0*/  MUFU.SIN R57, R58 ;  /* 0x0000003a00397308 */ /* 0x000f620000000400 */
[----:B------:R-:W-:Y:S02]  /*3ff0*/  FADD.FTZ R61, R108, R61 ;  /* 0x0000003d6c3d7221 */ /* 0x000fe40000010000 */
[----:B------:R-:W-:Y:S02]  /*4000*/  FADD.FTZ R0, R6, R3 ;  /* 0x0000000306007221 */ /* 0x000fe40000010000 */
[----:B------:R-:W-:Y:S01]  /*4010*/  FMUL.FTZ R51, R23, R61 ;  /* 0x0000003d17337220 */ /* 0x000fe20000410000 */
[----:B------:R-:W-:-:S02]  /*4020*/  FMUL.FTZ R99, R114, R132 ;  /* 0x0000008472637220 */ /* 0x000fc40000410000 */
[----:B------:R-:W2:Y:S01]  /*4030*/  MUFU.COS R59, R58 ;  /* 0x0000003a003b7308 */ /* 0x000ea20000000000 */
[-C--:B------:R-:W-:Y:S01]  /*4040*/  FMUL.FTZ R49, R23, R0.reuse ;  /* 0x0000000017317220 */ /* 0x080fe20000410000 */
[----:B------:R-:W-:Y:S01]  /*4050*/  FFMA.FTZ R51, R24, R0, R51 ;  /* 0x0000000018337223 */ /* 0x000fe20000010033 */
[C---:B0-----:R-:W-:Y:S01]  /*4060*/  FMUL.FTZ R100, R154.reuse, R45 ;  /* 0x0000002d9a647220 */ /* 0x041fe20000410000 */
[----:B------:R-:W-:Y:S01]  /*4070*/  FMUL.FTZ R98, R154, R44 ;  /* 0x0000002c9a627220 */ /* 0x000fe20000410000 */
[----:B------:R-:W-:-:S03]  /*4080*/  FFMA.FTZ R61, R24, R61, -R49 ;  /* 0x0000003d183d7223 */ /* 0x000fc60000010831 */
[----:B------:R-:W0:Y:S01]  /*4090*/  MUFU.COS R58, R60 ;  /* 0x0000003c003a7308 */ /* 0x000e220000000000 */
[----:B------:R-:W-:Y:S01]  /*40a0*/  FADD.FTZ R51, R100, R51 ;  /* 0x0000003364337221 */ /* 0x000fe20000010000 */
[----:B------:R-:W-:-:S06]  /*40b0*/  FADD.FTZ R61, R98, R61 ;  /* 0x0000003d623d7221 */ /* 0x000fcc0000010000 */
[----:B------:R-:W3:Y:S01]  /*40c0*/  MUFU.SIN R48, R60 ;  /* 0x0000003c00307308 */ /* 0x000ee20000000400 */
[----:B------:R-:W-:Y:S01]  /*40d0*/  FMUL.FTZ R44, R21, R51 ;  /* 0x00000033152c7220 */ /* 0x000fe20000410000 */
[----:B------:R-:W-:-:S06]  /*40e0*/  FMUL.FTZ R49, R91, R89 ;  /* 0x000000595b317220 */ /* 0x000fcc0000410000 */
[----:B------:R-:W0:Y:S01]  /*40f0*/  MUFU.EX2 R99, R99 ;  /* 0x0000006300637308 */ /* 0x000e220000000800 */
[----:B-----5:R-:W-:Y:S01]  /*4100*/  FMUL.FTZ R2, R56, R57 ;  /* 0x0000003938027220 */ /* 0x020fe20000410000 */
[-C--:B------:R-:W-:Y:S01]  /*4110*/  FMUL.FTZ R57, R21, R61.reuse ;  /* 0x0000003d15397220 */ /* 0x080fe20000410000 */
[C---:B------:R-:W-:Y:S01]  /*4120*/  FMUL.FTZ R101, R155.reuse, R46 ;  /* 0x0000002e9b657220 */ /* 0x040fe20000410000 */
[----:B------:R-:W-:Y:S01]  /*4130*/  FFMA.FTZ R44, R22, R61, -R44 ;  /* 0x0000003d162c7223 */ /* 0x000fe2000001082c */
[C---:B------:R-:W-:Y:S01]  /*4140*/  FMUL.FTZ R50, R92.reuse, R89 ;  /* 0x000000595c327220 */ /* 0x040fe20000410000 */
[-C--:B------:R-:W-:Y:S01]  /*4150*/  FFMA.FTZ R49, R92, R90.reuse, -R49 ;  /* 0x0000005a5c317223 */ /* 0x080fe20000010831 */
[----:B--2---:R-:W-:Y:S01]  /*4160*/  FMUL.FTZ R3, R56, R59 ;  /* 0x0000003b38037220 */ /* 0x004fe20000410000 */
[----:B------:R-:W-:Y:S01]  /*4170*/  FMUL.FTZ R102, R155, R47 ;  /* 0x0000002f9b667220 */ /* 0x000fe20000410000 */
[----:B------:R-:W-:Y:S01]  /*4180*/  FFMA.FTZ R57, R22, R51, R57 ;  /* 0x0000003316397223 */ /* 0x000fe20000010039 */
[----:B------:R-:W-:Y:S01]  /*4190*/  FADD.FTZ R56, R101, R44 ;  /* 0x0000002c65387221 */ /* 0x000fe20000010000 */
[----:B------:R-:W-:Y:S01]  /*41a0*/  FFMA.FTZ R50, R91, R90, R50 ;  /* 0x0000005a5b327223 */ /* 0x000fe20000010032 */
[----:B------:R-:W-:Y:S01]  /*41b0*/  FMUL.FTZ R45, R27, R49 ;  /* 0x000000311b2d7220 */ /* 0x000fe20000410000 */
[----:B------:R-:W-:Y:S01]  /*41c0*/  FADD.FTZ R57, R102, R57 ;  /* 0x0000003966397221 */ /* 0x000fe20000010000 */
[C---:B0-----:R-:W-:Y:S01]  /*41d0*/  FMUL.FTZ R0, R99.reuse, R58 ;  /* 0x0000003a63007220 */ /* 0x041fe20000410000 */
[----:B---3--:R-:W-:Y:S01]  /*41e0*/  FMUL.FTZ R99, R99, R48 ;  /* 0x0000003063637220 */ /* 0x008fe20000410000 */
[----:B------:R-:W-:Y:S01]  /*41f0*/  FMUL.FTZ R58, R19, R56 ;  /* 0x00000038133a7220 */ /* 0x000fe20000410000 */
[-C--:B------:R-:W-:Y:S01]  /*4200*/  FFMA.FTZ R48, R88, R50.reuse, R45 ;  /* 0x0000003258307223 */ /* 0x080fe2000001002d */
[----:B------:R-:W-:Y:S01]  /*4210*/  FMUL.FTZ R45, R27, R50 ;  /* 0x000000321b2d7220 */ /* 0x000fe20000410000 */
[-C--:B------:R-:W-:Y:S01]  /*4220*/  FMUL.FTZ R59, R19, R57.reuse ;  /* 0x00000039133b7220 */ /* 0x080fe20000410000 */
[----:B------:R-:W-:Y:S01]  /*4230*/  FFMA.FTZ R58, R20, R57, R58 ;  /* 0x00000039143a7223 */ /* 0x000fe2000001003a */
[----:B-1----:R-:W-:Y:S01]  /*4240*/  FMUL.FTZ R103, R156, R53 ;  /* 0x000000359c677220 */ /* 0x002fe20000410000 */
[----:B------:R-:W-:Y:S01]  /*4250*/  FFMA.FTZ R49, R88, R49, -R45 ;  /* 0x0000003158317223 */ /* 0x000fe2000001082d */
[----:B------:R-:W-:Y:S01]  /*4260*/  FFMA.FTZ R59, R20, R56, -R59 ;  /* 0x00000038143b7223 */ /* 0x000fe2000001083b */
[----:B------:R-:W-:Y:S01]  /*4270*/  FMUL.FTZ R104, R156, R52 ;  /* 0x000000349c687220 */ /* 0x000fe20000410000 */
[----:B------:R-:W-:Y:S01]  /*4280*/  FADD.FTZ R58, R103, R58 ;  /* 0x0000003a673a7221 */ /* 0x000fe20000010000 */
[C---:B------:R-:W-:Y:S01]  /*4290*/  FMUL.FTZ R50, R25.reuse, R48 ;  /* 0x0000003019327220 */ /* 0x040fe20000410000 */
[-C--:B------:R-:W-:Y:S01]  /*42a0*/  FMUL.FTZ R51, R25, R49.reuse ;  /* 0x0000003119337220 */ /* 0x080fe20000410000 */
[----:B------:R-:W-:Y:S01]  /*42b0*/  FADD.FTZ R59, R104, R59 ;  /* 0x0000003b683b7221 */ /* 0x000fe20000010000 */
[C---:B------:R-:W-:Y:S01]  /*42c0*/  FMUL.FTZ R53, R17.reuse, R58 ;  /* 0x0000003a11357220 */ /* 0x040fe20000410000 */
[C---:B------:R-:W-:Y:S01]  /*42d0*/  FFMA.FTZ R50, R26.reuse, R49, -R50 ;  /* 0x000000311a327223 */ /* 0x040fe20000010832 */
[----:B------:R-:W-:Y:S01]  /*42e0*/  FFMA.FTZ R51, R26, R48, R51 ;  /* 0x000000301a337223 */ /* 0x000fe20000010033 */
[-C--:B------:R-:W-:Y:S01]  /*42f0*/  FMUL.FTZ R57, R17, R59.reuse ;  /* 0x0000003b11397220 */ /* 0x080fe20000410000 */
[----:B------:R-:W-:Y:S01]  /*4300*/  FMUL.FTZ R105, R157, R54 ;  /* 0x000000369d697220 */ /* 0x000fe20000410000 */
[C---:B------:R-:W-:Y:S01]  /*4310*/  FFMA.FTZ R72, R18.reuse, R59, -R53 ;  /* 0x0000003b12487223 */ /* 0x040fe20000010835 */
[C---:B------:R-:W-:Y:S01]  /*4320*/  FMUL.FTZ R48, R23.reuse, R50 ;  /* 0x0000003217307220 */ /* 0x040fe20000410000 */
[----:B------:R-:W-:Y:S01]  /*4330*/  FMUL.FTZ R49, R23, R51 ;  /* 0x0000003317317220 */ /* 0x000fe20000410000 */
[----:B------:R-:W-:Y:S01]  /*4340*/  FMUL.FTZ R106, R157, R55 ;  /* 0x000000379d6a7220 */ /* 0x000fe20000410000 */
[----:B------:R-:W-:Y:S01]  /*4350*/  FFMA.FTZ R73, R18, R58, R57 ;  /* 0x0000003a12497223 */ /* 0x000fe20000010039 */
[----:B------:R-:W-:Y:S01]  /*4360*/  FADD.FTZ R117, R105, R72 ;  /* 0x0000004869757221 */ /* 0x000fe20000010000 */
[C---:B------:R-:W-:Y:S01]  /*4370*/  FFMA.FTZ R113, R24.reuse, R51, R48 ;  /* 0x0000003318717223 */ /* 0x040fe20000010030 */
[----:B------:R-:W0:Y:S01]  /*4380*/  LDS.128 R44, [R93+0x40] ;  /* 0x000040005d2c7984 */ /* 0x000e220000000c00 */
[----:B------:R-:W-:Y:S01]  /*4390*/  FFMA.FTZ R86, R24, R50, -R49 ;  /* 0x0000003218567223 */ /* 0x000fe20000010831 */
[----:B------:R-:W-:Y:S01]  /*43a0*/  FMUL.FTZ R14, R13, R70 ;  /* 0x000000460d0e7220 */ /* 0x000fe20000410000 */
[----:B------:R-:W-:Y:S01]  /*43b0*/  FADD.FTZ R116, R106, R73 ;  /* 0x000000496a747221 */ /* 0x000fe20000010000 */
[----:B------:R-:W1:Y:S01]  /*43c0*/  LDS.128 R52, [R93+0x50] ;  /* 0x000050005d347984 */ /* 0x000e620000000c00 */
[----:B------:R-:W-:Y:S01]  /*43d0*/  FMUL.FTZ R87, R15, R117 ;  /* 0x000000750f577220 */ /* 0x000fe20000410000 */
[----:B------:R-:W-:-:S02]  /*43e0*/  FMUL.FTZ R13, R13, R68 ;  /* 0x000000440d0d7220 */ /* 0x000fc40000410000 */
[----:B------:R-:W2:Y:S01]  /*43f0*/  LDS.128 R56, [R93+0x60] ;  /* 0x000060005d387984 */ /* 0x000ea20000000c00 */
[----:B------:R-:W-:-:S03]  /*4400*/  FMUL.FTZ R115, R21, R113 ;  /* 0x0000007115737220 */ /* 0x000fc60000410000 */
[----:B------:R-:W3:Y:S04]  /*4410*/  LDS.128 R60, [R93+0x70] ;  /* 0x000070005d3c7984 */ /* 0x000ee80000000c00 */
[----:B------:R-:W5:Y:S04]  /*4420*/  LDG.E.128 R48, desc[UR24][R84.64+0x200] ;  /* 0x0002001854307981 */ /* 0x000f68000c1e1d00 */
[----:B------:R4:W-:Y:S01]  /*4430*/  STS.128 [R69+0x2100], R64 ;  /* 0x0021004045007388 */ /* 0x0009e20000000c00 */
[-C--:B------:R-:W-:Y:S01]  /*4440*/  FMUL.FTZ R111, R15, R116.reuse ;  /* 0x000000740f6f7220 */ /* 0x080fe20000410000 */
[----:B------:R-:W-:-:S02]  /*4450*/  FFMA.FTZ R116, R16, R116, R87 ;  /* 0x0000007410747223 */ /* 0x000fc40000010057 */
[----:B------:R-:W5:Y:S01]  /*4460*/  LDG.E.128 R72, desc[UR24][R84.64+0x800] ;  /* 0x0008001854487981 */ /* 0x000f62000c1e1d00 */
[-C--:B------:R-:W-:Y:S01]  /*4470*/  FFMA.FTZ R115, R22, R86.reuse, -R115 ;  /* 0x0000005616737223 */ /* 0x080fe20000010873 */
[----:B------:R-:W-:Y:S02]  /*4480*/  FMUL.FTZ R118, R21, R86 ;  /* 0x0000005615767220 */ /* 0x000fe40000410000 */
[----:B----4-:R-:W4:Y:S04]  /*4490*/  LDG.E.128 R64, desc[UR24][R84.64+0x400] ;  /* 0x0004001854407981 */ /* 0x010f28000c1e1d00 */
[----:B------:R-:W4:Y:S04]  /*44a0*/  LDG.E.128 R68, desc[UR24][R84.64+0x600] ;  /* 0x0006001854447981 */ /* 0x000f28000c1e1d00 */
[----:B------:R-:W4:Y:S01]  /*44b0*/  LDG.E.128 R84, desc[UR24][R84.64+0xe00] ;  /* 0x000e001854547981 */ /* 0x000f22000c1e1d00 */
[----:B------:R-:W-:Y:S01]  /*44c0*/  FFMA.FTZ R117, R16, R117, -R111 ;  /* 0x0000007510757223 */ /* 0x000fe2000001086f */
[C---:B0-----:R-:W-:Y:S01]  /*44d0*/  FMUL.FTZ R111, R158.reuse, R44 ;  /* 0x0000002c9e6f7220 */ /* 0x041fe20000410000 */
[----:B------:R-:W-:-:S03]  /*44e0*/  FMUL.FTZ R112, R158, R45 ;  /* 0x0000002d9e707220 */ /* 0x000fc60000410000 */
[----:B------:R-:W-:Y:S01]  /*44f0*/  FADD.FTZ R117, R111, R117 ;  /* 0x000000756f757221 */ /* 0x000fe20000010000 */
[----:B------:R-:W-:-:S03]  /*4500*/  FADD.FTZ R116, R112, R116 ;  /* 0x0000007470747221 */ /* 0x000fc60000010000 */
[C---:B------:R-:W-:Y:S01]  /*4510*/  FMUL.FTZ R44, R13.reuse, R117 ;  /* 0x000000750d2c7220 */ /* 0x040fe20000410000 */
[----:B------:R-:W-:Y:S01]  /*4520*/  FFMA.FTZ R118, R22, R113, R118 ;  /* 0x0000007116767223 */ /* 0x000fe20000010076 */
[-C--:B------:R-:W-:Y:S01]  /*4530*/  FMUL.FTZ R45, R13, R116.reuse ;  /* 0x000000740d2d7220 */ /* 0x080fe20000410000 */
[----:B------:R-:W-:Y:S01]  /*4540*/  FMUL.FTZ R113, R159, R47 ;  /* 0x0000002f9f717220 */ /* 0x000fe20000410000 */
[C---:B------:R-:W-:Y:S01]  /*4550*/  FFMA.FTZ R116, R14.reuse, R116, R44 ;  /* 0x000000740e747223 */ /* 0x040fe2000001002c */
[----:B------:R-:W-:Y:S01]  /*4560*/  FMUL.FTZ R119, R107, R149 ;  /* 0x000000956b777220 */ /* 0x000fe20000410000 */
[----:B------:R-:W-:Y:S01]  /*4570*/  FMUL.FTZ R107, R159, R46 ;  /* 0x0000002e9f6b7220 */ /* 0x000fe20000410000 */
[----:B------:R-:W-:Y:S01]  /*4580*/  FFMA.FTZ R45, R14, R117, -R45 ;  /* 0x000000750e2d7223 */ /* 0x000fe2000001082d */
[----:B------:R-:W-:Y:S01]  /*4590*/  FADD.FTZ R116, R113, R116 ;  /* 0x0000007471747221 */ /* 0x000fe20000010000 */
[C---:B------:R-:W-:Y:S01]  /*45a0*/  FMUL.FTZ R44, R19.reuse, R118 ;  /* 0x00000076132c7220 */ /* 0x040fe20000410000 */
[-C--:B------:R-:W-:Y:S01]  /*45b0*/  FMUL.FTZ R47, R19, R115.reuse ;  /* 0x00000073132f7220 */ /* 0x080fe20000410000 */
[----:B------:R-:W-:Y:S01]  /*45c0*/  FADD.FTZ R46, R107, R45 ;  /* 0x0000002d6b2e7221 */ /* 0x000fe20000010000 */
[----:B------:R-:W-:Y:S01]  /*45d0*/  FMUL.FTZ R45, R9, R116 ;  /* 0x00000074092d7220 */ /* 0x000fe20000410000 */
[C---:B------:R-:W-:Y:S01]  /*45e0*/  FFMA.FTZ R44, R20.reuse, R115, -R44 ;  /* 0x00000073142c7223 */ /* 0x040fe2000001082c */
[----:B------:R-:W-:Y:S01]  /*45f0*/  FMUL.RZ R119, R119, 0.15915493667125701904 ;  /* 0x3e22f98377777820 */ /* 0x000fe2000040c000 */
[----:B------:R-:W-:Y:S01]  /*4600*/  FMUL.FTZ R115, R9, R46 ;  /* 0x0000002e09737220 */ /* 0x000fe20000410000 */
[----:B------:R-:W-:Y:S01]  /*4610*/  FFMA.FTZ R47, R20, R118, R47 ;  /* 0x00000076142f7223 */ /* 0x000fe2000001002f */
[----:B------:R-:W-:Y:S01]  /*4620*/  FFMA.FTZ R46, R10, R46, -R45 ;  /* 0x0000002e0a2e7223 */ /* 0x000fe2000001082d */
[----:B------:R-:W-:Y:S01]  /*4630*/  FMUL.FTZ R45, R114, R149 ;  /* 0x00000095722d7220 */ /* 0x000fe20000410000 */
[----:B-1----:R-:W-:Y:S01]  /*4640*/  FMUL.FTZ R114, R160, R52 ;  /* 0x00000034a0727220 */ /* 0x002fe20000410000 */
[----:B------:R-:W-:Y:S01]  /*4650*/  MUFU.SIN R117, R119 ;  /* 0x0000007700757308 */ /* 0x000fe20000000400 */
[----:B------:R-:W-:Y:S01]  /*4660*/  FFMA.FTZ R116, R10, R116, R115 ;  /* 0x000000740a747223 */ /* 0x000fe20000010073 */
[----:B------:R-:W-:Y:S01]  /*4670*/  FMUL.FTZ R115, R160, R53 ;  /* 0x00000035a0737220 */ /* 0x000fe20000410000 */
[----:B------:R-:W-:-:S05]  /*4680*/  FADD.FTZ R52, R114, R46 ;  /* 0x0000002e72347221 */ /* 0x000fca0000010000 */
[----:B------:R0:W1:Y:S01]  /*4690*/  MUFU.COS R118, R119 ;  /* 0x0000007700767308 */ /* 0x0000620000000000 */
[----:B------:R-:W-:Y:S01]  /*46a0*/  FADD.FTZ R116, R115, R116 ;  /* 0x0000007473747221 */ /* 0x000fe20000010000 */
[----:B0-----:R-:W-:-:S06]  /*46b0*/  FMUL.FTZ R119, R17, R47 ;  /* 0x0000002f11777220 */ /* 0x001fcc0000410000 */
[----:B------:R-:W1:Y:S01]  /*46c0*/  MUFU.EX2 R45, R45 ;  /* 0x0000002d002d7308 */ /* 0x000e620000000800 */
[CC--:B------:R-:W-:Y:S01]  /*46d0*/  FFMA.FTZ R46, R18.reuse, R44.reuse, -R119 ;  /* 0x0000002c122e7223 */ /* 0x0c0fe20000010877 */
[----:B------:R-:W-:Y:S01]  /*46e0*/  FMUL.FTZ R44, R17, R44 ;  /* 0x0000002c112c7220 */ /* 0x000fe20000410000 */
[C---:B------:R-:W-:Y:S01]  /*46f0*/  FMUL.FTZ R119, R7.reuse, R52 ;  /* 0x0000003407777220 */ /* 0x040fe20000410000 */
[-C--:B------:R-:W-:Y:S02]  /*4700*/  FMUL.FTZ R53, R7, R116.reuse ;  /* 0x0000007407357220 */ /* 0x080fe40000410000 */
[----:B------:R-:W-:Y:S01]  /*4710*/  FFMA.FTZ R44, R18, R47, R44 ;  /* 0x0000002f122c7223 */ /* 0x000fe2000001002c */
[----:B------:R-:W-:Y:S01]  /*4720*/  FFMA.FTZ R47, R8, R116, R119 ;  /* 0x00000074082f7223 */ /* 0x000fe20000010077 */
[C---:B------:R-:W-:Y:S01]  /*4730*/  FMUL.FTZ R116, R164.reuse, R55 ;  /* 0x00000037a4747220 */ /* 0x040fe20000410000 */
[----:B------:R-:W-:Y:S01]  /*4740*/  FMUL.FTZ R119, R164, R54 ;  /* 0x00000036a4777220 */ /* 0x000fe20000410000 */
[----:B------:R-:W-:-:S02]  /*4750*/  FFMA.FTZ R53, R8, R52, -R53 ;  /* 0x0000003408357223 */ /* 0x000fc40000010835 */
[----:B------:R-:W-:Y:S01]  /*4760*/  FADD.FTZ R47, R116, R47 ;  /* 0x0000002f742f7221 */ /* 0x000fe20000010000 */
[C---:B-1----:R-:W-:Y:S01]  /*4770*/  FMUL.FTZ R118, R45.reuse, R118 ;  /* 0x000000762d767220 */ /* 0x042fe20000410000 */
[----:B------:R-:W-:Y:S01]  /*4780*/  FMUL.FTZ R117, R45, R117 ;  /* 0x000000752d757220 */ /* 0x000fe20000410000 */
[----:B------:R-:W-:Y:S01]  /*4790*/  FADD.FTZ R53, R119, R53 ;  /* 0x0000003577357221 */ /* 0x000fe20000010000 */
[C---:B------:R-:W-:Y:S01]  /*47a0*/  FMUL.FTZ R45, R4.reuse, R47 ;  /* 0x0000002f042d7220 */ /* 0x040fe20000410000 */
[----:B------:R-:W-:Y:S01]  /*47b0*/  FMUL.FTZ R52, R15, R44 ;  /* 0x0000002c0f347220 */ /* 0x000fe20000410000 */
[----:B--2---:R-:W-:Y:S01]  /*47c0*/  FMUL.FTZ R120, R165, R56 ;  /* 0x00000038a5787220 */ /* 0x004fe20000410000 */
[-C--:B------:R-:W-:Y:S01]  /*47d0*/  FMUL.FTZ R54, R4, R53.reuse ;  /* 0x0000003504367220 */ /* 0x080fe20000410000 */
[----:B------:R-:W-:Y:S01]  /*47e0*/  FFMA.FTZ R45, R5, R53, -R45 ;  /* 0x00000035052d7223 */ /* 0x000fe2000001082d */
[-C--:B------:R-:W-:Y:S01]  /*47f0*/  FFMA.FTZ R52, R16, R46.reuse, -R52 ;  /* 0x0000002e10347223 */ /* 0x080fe20000010834 */
[----:B------:R-:W-:Y:S01]  /*4800*/  FMUL.FTZ R46, R15, R46 ;  /* 0x0000002e0f2e7220 */ /* 0x000fe20000410000 */
[----:B------:R-:W-:Y:S01]  /*4810*/  MOV R55, R121 ;  /* 0x0000007900377202 */ /* 0x000fe20000000f00 */
[----:B------:R-:W-:Y:S01]  /*4820*/  FFMA.FTZ R54, R5, R47, R54 ;  /* 0x0000002f05367223 */ /* 0x000fe20000010036 */
[----:B------:R-:W-:Y:S01]  /*4830*/  FMUL.FTZ R121, R165, R57 ;  /* 0x00000039a5797220 */ /* 0x000fe20000410000 */
[----:B------:R-:W-:Y:S01]  /*4840*/  FADD.FTZ R45, R120, R45 ;  /* 0x0000002d782d7221 */ /* 0x000fe20000010000 */
[----:B------:R-:W-:Y:S01]  /*4850*/  FFMA.FTZ R46, R16, R44, R46 ;  /* 0x0000002c102e7223 */ /* 0x000fe2000001002e */
[----:B------:R-:W-:Y:S01]  /*4860*/  FMUL.FTZ R44, R13, R52 ;  /* 0x000000340d2c7220 */ /* 0x000fe20000410000 */
[----:B------:R-:W-:Y:S01]  /*4870*/  FADD.FTZ R54, R121, R54 ;  /* 0x0000003679367221 */ /* 0x000fe20000010000 */
[----:B------:R-:W-:Y:S01]  /*4880*/  FMUL.FTZ R53, R2, R45 ;  /* 0x0000002d02357220 */ /* 0x000fe20000410000 */
[----:B------:R-:W-:Y:S01]  /*4890*/  MOV R56, R122 ;  /* 0x0000007a00387202 */ /* 0x000fe20000000f00 */
[-C--:B------:R-:W-:Y:S01]  /*48a0*/  FMUL.FTZ R47, R13, R46.reuse ;  /* 0x0000002e0d2f7220 */ /* 0x080fe20000410000 */
[----:B------:R-:W-:Y:S01]  /*48b0*/  FFMA.FTZ R44, R14, R46, R44 ;  /* 0x0000002e0e2c7223 */ /* 0x000fe2000001002c */
[-C--:B------:R-:W-:Y:S01]  /*48c0*/  FFMA.FTZ R53, R3, R54.reuse, R53 ;  /* 0x0000003603357223 */ /* 0x080fe20000010035 */
[----:B------:R-:W-:Y:S01]  /*48d0*/  FMUL.FTZ R54, R2, R54 ;  /* 0x0000003602367220 */ /* 0x000fe20000410000 */
[----:B------:R-:W-:Y:S01]  /*48e0*/  FMUL.FTZ R122, R123, R59 ;  /* 0x0000003b7b7a7220 */ /* 0x000fe20000410000 */
[----:B------:R-:W-:Y:S01]  /*48f0*/  FFMA.FTZ R47, R14, R52, -R47 ;  /* 0x000000340e2f7223 */ /* 0x000fe2000001082f */
[----:B------:R-:W-:Y:S01]  /*4900*/  FMUL.FTZ R46, R9, R44 ;  /* 0x0000002c092e7220 */ /* 0x000fe20000410000 */
[----:B------:R-:W-:Y:S01]  /*4910*/  FMUL.FTZ R123, R123, R58 ;  /* 0x0000003a7b7b7220 */ /* 0x000fe20000410000 */
[----:B------:R-:W-:Y:S01]  /*4920*/  FFMA.FTZ R54, R3, R45, -R54 ;  /* 0x0000002d03367223 */ /* 0x000fe20000010836 */
[----:B------:R-:W-:Y:S01]  /*4930*/  FADD.FTZ R53, R122, R53 ;  /* 0x000000357a357221 */ /* 0x000fe20000010000 */
[CC--:B------:R-:W-:Y:S01]  /*4940*/  FFMA.FTZ R46, R10.reuse, R47.reuse, -R46 ;  /* 0x0000002f0a2e7223 */ /* 0x0c0fe2000001082e */
[----:B------:R-:W-:Y:S01]  /*4950*/  FMUL.FTZ R45, R9, R47 ;  /* 0x0000002f092d7220 */ /* 0x000fe20000410000 */
[----:B------:R-:W-:Y:S01]  /*4960*/  FADD.FTZ R47, R123, R54 ;  /* 0x000000367b2f7221 */ /* 0x000fe20000010000 */
[----:B------:R-:W-:Y:S01]  /*4970*/  FMUL.FTZ R52, R99, R53 ;  /* 0x0000003563347220 */ /* 0x000fe20000410000 */
[----:B------:R-:W-:Y:S01]  /*4980*/  FMUL.FTZ R141, R7, R46 ;  /* 0x0000002e078d7220 */ /* 0x000fe20000410000 */
[----:B------:R-:W-:Y:S01]  /*4990*/  FFMA.FTZ R45, R10, R44, R45 ;  /* 0x0000002c0a2d7223 */ /* 0x000fe2000001002d */
[----:B---3--:R-:W-:Y:S01]  /*49a0*/  FMUL.FTZ R124, R125, R60 ;  /* 0x0000003c7d7c7220 */ /* 0x008fe20000410000 */
[-C--:B------:R-:W-:Y:S01]  /*49b0*/  FFMA.FTZ R44, R0, R47.reuse, -R52 ;  /* 0x0000002f002c7223 */ /* 0x080fe20000010834 */
[----:B------:R-:W-:Y:S01]  /*49c0*/  FMUL.FTZ R47, R99, R47 ;  /* 0x0000002f632f7220 */ /* 0x000fe20000410000 */
[-C--:B------:R-:W-:Y:S01]  /*49d0*/  FFMA.FTZ R141, R8, R45.reuse, R141 ;  /* 0x0000002d088d7223 */ /* 0x080fe2000001008d */
[----:B------:R-:W-:Y:S01]  /*49e0*/  FMUL.FTZ R45, R7, R45 ;  /* 0x0000002d072d7220 */ /* 0x000fe20000410000 */
[----:B------:R-:W-:Y:S01]  /*49f0*/  FMUL.FTZ R125, R125, R61 ;  /* 0x0000003d7d7d7220 */ /* 0x000fe20000410000 */
[----:B------:R-:W-:Y:S01]  /*4a00*/  FFMA.FTZ R47, R0, R53, R47 ;  /* 0x00000035002f7223 */ /* 0x000fe2000001002f */
[----:B------:R-:W-:Y:S01]  /*4a10*/  FADD.FTZ R44, R124, R44 ;  /* 0x0000002c7c2c7221 */ /* 0x000fe20000010000 */
[----:B------:R-:W-:-:S02]  /*4a20*/  FFMA.FTZ R52, R8, R46, -R45 ;  /* 0x0000002e08347223 */ /* 0x000fc4000001082d */
[----:B------:R-:W-:Y:S01]  /*4a30*/  FADD.FTZ R45, R125, R47 ;  /* 0x0000002f7d2d7221 */ /* 0x000fe20000010000 */
[C---:B------:R-:W-:Y:S01]  /*4a40*/  FMUL.FTZ R138, R117.reuse, R44 ;  /* 0x0000002c758a7220 */ /* 0x040fe20000410000 */
[----:B------:R-:W0:Y:S01]  /*4a50*/  S2R R53, SR_LANEID ;  /* 0x0000000000357919 */ /* 0x000e220000000000 */
[----:B------:R-:W-:Y:S02]  /*4a60*/  FMUL.FTZ R46, R4, R141 ;  /* 0x0000008d042e7220 */ /* 0x000fe40000410000 */
[-C--:B------:R-:W-:Y:S01]  /*4a70*/  FFMA.FTZ R138, R118, R45.reuse, R138 ;  /* 0x0000002d768a7223 */ /* 0x080fe2000001008a */
[----:B------:R-:W-:Y:S01]  /*4a80*/  FMUL.FTZ R45, R117, R45 ;  /* 0x0000002d752d7220 */ /* 0x000fe20000410000 */
[----:B------:R-:W-:Y:S01]  /*4a90*/  FMUL.FTZ R126, R127, R63 ;  /* 0x0000003f7f7e7220 */ /* 0x000fe20000410000 */
[-C--:B------:R-:W-:Y:S01]  /*4aa0*/  FMUL.FTZ R47, R4, R52.reuse ;  /* 0x00000034042f7220 */ /* 0x080fe20000410000 */
[----:B------:R-:W-:Y:S01]  /*4ab0*/  FFMA.FTZ R46, R5, R52, -R46 ;  /* 0x00000034052e7223 */ /* 0x000fe2000001082e */
[----:B------:R-:W-:Y:S01]  /*4ac0*/  FFMA.FTZ R44, R118, R44, -R45 ;  /* 0x0000002c762c7223 */ /* 0x000fe2000001082d */
[----:B------:R-:W-:Y:S01]  /*4ad0*/  FMUL.FTZ R127, R127, R62 ;  /* 0x0000003e7f7f7220 */ /* 0x000fe20000410000 */
[----:B------:R-:W-:Y:S01]  /*4ae0*/  FADD.FTZ R138, R126, R138 ;  /* 0x0000008a7e8a7221 */ /* 0x000fe20000010000 */
[----:B------:R-:W-:Y:S01]  /*4af0*/  FFMA.FTZ R141, R5, R141, R47 ;  /* 0x0000008d058d7223 */ /* 0x000fe2000001002f */
[----:B------:R-:W-:Y:S01]  /*4b00*/  MOV R58, R139 ;  /* 0x0000008b003a7202 */ /* 0x000fe20000000f00 */
[C---:B------:R-:W-:Y:S01]  /*4b10*/  FMUL.FTZ R45, R2.reuse, R46 ;  /* 0x0000002e022d7220 */ /* 0x040fe20000410000 */
[----:B------:R-:W-:Y:S01]  /*4b20*/  FADD.FTZ R139, R127, R44 ;  /* 0x0000002c7f8b7221 */ /* 0x000fe20000010000 */
[-C--:B------:R-:W-:Y:S01]  /*4b30*/  FMUL.FTZ R47, R2, R141.reuse ;  /* 0x0000008d022f7220 */ /* 0x080fe20000410000 */
[----:B------:R-:W1:Y:S01]  /*4b40*/  SHFL.UP PT, R44, R138, 0x1, RZ ;  /* 0x042000008a2c7989 */ /* 0x000e6200000e00ff */
[----:B------:R-:W-:-:S02]  /*4b50*/  FFMA.FTZ R141, R3, R141, R45 ;  /* 0x0000008d038d7223 */ /* 0x000fc4000001002d */
[----:B------:R-:W-:Y:S01]  /*4b60*/  FFMA.FTZ R46, R3, R46, -R47 ;  /* 0x0000002e032e7223 */ /* 0x000fe2000001082f */
[----:B------:R-:W2:Y:S03]  /*4b70*/  SHFL.UP PT, R45, R139, 0x1, RZ ;  /* 0x042000008b2d7989 */ /* 0x000ea600000e00ff */
[C---:B------:R-:W-:Y:S01]  /*4b80*/  FMUL.FTZ R52, R99.reuse, R46 ;  /* 0x0000002e63347220 */ /* 0x040fe20000410000 */
[----:B------:R-:W-:-:S03]  /*4b90*/  FMUL.FTZ R47, R99, R141 ;  /* 0x0000008d632f7220 */ /* 0x000fc60000410000 */
[C---:B------:R-:W-:Y:S01]  /*4ba0*/  FFMA.FTZ R141, R0.reuse, R141, R52 ;  /* 0x0000008d008d7223 */ /* 0x040fe20000010034 */
[----:B------:R-:W-:Y:S01]  /*4bb0*/  MOV R59, R140 ;  /* 0x0000008c003b7202 */ /* 0x000fe20000000f00 */
[----:B------:R-:W-:Y:S02]  /*4bc0*/  FFMA.FTZ R47, R0, R46, -R47 ;  /* 0x0000002e002f7223 */ /* 0x000fe4000001082f */
[----:B------:R-:W-:Y:S01]  /*4bd0*/  FMUL.FTZ R140, R117, R141 ;  /* 0x0000008d758c7220 */ /* 0x000fe20000410000 */
[----:B0-----:R-:W-:Y:S01]  /*4be0*/  ISETP.GE.AND P1, PT, R53, 0x1, PT ;  /* 0x000000013500780c */ /* 0x001fe20003f26270 */
[-C--:B------:R-:W-:Y:S02]  /*4bf0*/  FMUL.FTZ R46, R117, R47.reuse ;  /* 0x0000002f752e7220 */ /* 0x080fe40000410000 */
[C---:B------:R-:W-:Y:S02]  /*4c00*/  FFMA.FTZ R140, R118.reuse, R47, -R140 ;  /* 0x0000002f768c7223 */ /* 0x040fe4000001088c */
[----:B------:R-:W-:-:S02]  /*4c10*/  FFMA.FTZ R141, R118, R141, R46 ;  /* 0x0000008d768d7223 */ /* 0x000fc4000001002e */
[CC--:B-1----:R-:W-:Y:S02]  /*4c20*/  FMUL.FTZ R47, R140.reuse, R44.reuse ;  /* 0x0000002c8c2f7220 */ /* 0x0c2fe40000410000 */
[C---:B------:R-:W-:Y:S01]  /*4c30*/  FMUL.FTZ R46, R141.reuse, R44 ;  /* 0x0000002c8d2e7220 */ /* 0x040fe20000410000 */
[----:B------:R-:W0:Y:S01]  /*4c40*/  SHFL.UP PT, R52, R141, 0x1, RZ ;  /* 0x042000008d347989 */ /* 0x000e2200000e00ff */
[-C--:B--2---:R-:W-:Y:S02]  /*4c50*/  FFMA.FTZ R47, R141, R45.reuse, R47 ;  /* 0x0000002d8d2f7223 */ /* 0x084fe4000001002f */
[----:B------:R-:W-:Y:S02]  /*4c60*/  FFMA.FTZ R44, R140, R45, -R46 ;  /* 0x0000002d8c2c7223 */ /* 0x000fe4000001082e */
[----:B------:R-:W1:Y:S01]  /*4c70*/  SHFL.UP PT, R46, R140, 0x1, RZ ;  /* 0x042000008c2e7989 */ /* 0x000e6200000e00ff */
[----:B------:R-:W-:Y:S01]  /*4c80*/  @P1 FADD.FTZ R138, R138, R47 ;  /* 0x0000002f8a8a1221 */ /* 0x000fe20000010000 */
[----:B------:R-:W-:-:S04]  /*4c90*/  @P1 FADD.FTZ R139, R139, R44 ;  /* 0x0000002c8b8b1221 */ /* 0x000fc80000010000 */
[----:B------:R-:W2:Y:S04]  /*4ca0*/  SHFL.UP PT, R44, R138, 0x2, RZ ;  /* 0x044000008a2c7989 */ /* 0x000ea800000e00ff */
[----:B------:R-:W3:Y:S01]  /*4cb0*/  SHFL.UP PT, R45, R139, 0x2, RZ ;  /* 0x044000008b2d7989 */ /* 0x000ee200000e00ff */
[-C--:B0-----:R-:W-:Y:S01]  /*4cc0*/  FMUL.FTZ R47, R141, R52.reuse ;  /* 0x000000348d2f7220 */ /* 0x081fe20000410000 */
[----:B------:R-:W-:-:S03]  /*4cd0*/  FMUL.FTZ R52, R140, R52 ;  /* 0x000000348c347220 */ /* 0x000fc60000410000 */
[-C--:B-1----:R-:W-:Y:S01]  /*4ce0*/  @P1 FFMA.FTZ R140, R140, R46.reuse, -R47 ;  /* 0x0000002e8c8c1223 */ /* 0x082fe2000001082f */
[----:B------:R-:W-:Y:S01]  /*4cf0*/  @P1 FFMA.FTZ R141, R141, R46, R52 ;  /* 0x0000002e8d8d1223 */ /* 0x000fe20000010034 */
[----:B------:R-:W-:-:S03]  /*4d00*/  ISETP.GE.AND P1, PT, R53, 0x2, PT ;  /* 0x000000023500780c */ /* 0x000fc60003f26270 */
[-C--:B--2---:R-:W-:Y:S01]  /*4d10*/  FMUL.FTZ R46, R141, R44.reuse ;  /* 0x0000002c8d2e7220 */ /* 0x084fe20000410000 */
[----:B------:R-:W-:-:S03]  /*4d20*/  FMUL.FTZ R47, R140, R44 ;  /* 0x0000002c8c2f7220 */ /* 0x000fc60000410000 */
[-C--:B---3--:R-:W-:Y:S01]  /*4d30*/  FFMA.FTZ R44, R140, R45.reuse, -R46 ;  /* 0x0000002d8c2c7223 */ /* 0x088fe2000001082e */
[----:B------:R-:W-:Y:S02]  /*4d40*/  FFMA.FTZ R45, R141, R45, R47 ;  /* 0x0000002d8d2d7223 */ /* 0x000fe4000001002f */
[----:B------:R-:W0:Y:S03]  /*4d50*/  SHFL.UP PT, R47, R141, 0x2, RZ ;  /* 0x044000008d2f7989 */ /* 0x000e2600000e00ff */
[----:B------:R-:W-:Y:S02]  /*4d60*/  @P1 FADD.FTZ R138, R138, R45 ;  /* 0x0000002d8a8a1221 */ /* 0x000fe40000010000 */
[----:B------:R-:W1:Y:S01]  /*4d70*/  SHFL.UP PT, R45, R140, 0x2, RZ ;  /* 0x044000008c2d7989 */ /* 0x000e6200000e00ff */
[----:B------:R-:W-:-:S03]  /*4d80*/  @P1 FADD.FTZ R139, R139, R44 ;  /* 0x0000002c8b8b1221 */ /* 0x000fc60000010000 */
[----:B------:R-:W2:Y:S04]  /*4d90*/  SHFL.UP PT, R52, R138, 0x4, RZ ;  /* 0x048000008a347989 */ /* 0x000ea800000e00ff */
[----:B------:R-:W3:Y:S01]  /*4da0*/  SHFL.UP PT, R44, R139, 0x4, RZ ;  /* 0x048000008b2c7989 */ /* 0x000ee200000e00ff */
[-C--:B0-----:R-:W-:Y:S01]  /*4db0*/  FMUL.FTZ R46, R140, R47.reuse ;  /* 0x0000002f8c2e7220 */ /* 0x081fe20000410000 */
[----:B------:R-:W-:-:S03]  /*4dc0*/  FMUL.FTZ R47, R141, R47 ;  /* 0x0000002f8d2f7220 */ /* 0x000fc60000410000 */
[-C--:B-1----:R-:W-:Y:S01]  /*4dd0*/  @P1 FFMA.FTZ R141, R141, R45.reuse, R46 ;  /* 0x0000002d8d8d1223 */ /* 0x082fe2000001002e */
[----:B------:R-:W-:-:S04]  /*4de0*/  @P1 FFMA.FTZ R140, R140, R45, -R47 ;  /* 0x0000002d8c8c1223 */ /* 0x000fc8000001082f */
[----:B------:R-:W0:Y:S01]  /*4df0*/  SHFL.UP PT, R46, R141, 0x4, RZ ;  /* 0x048000008d2e7989 */ /* 0x000e2200000e00ff */
[----:B------:R-:W-:-:S03]  /*4e00*/  ISETP.GE.AND P1, PT, R53, 0x4, PT ;  /* 0x000000043500780c */ /* 0x000fc60003f26270 */
[----:B------:R-:W1:Y:S01]  /*4e10*/  SHFL.UP PT, R47, R140, 0x4, RZ ;  /* 0x048000008c2f7989 */ /* 0x000e6200000e00ff */
[-C--:B--2---:R-:W-:Y:S01]  /*4e20*/  FMUL.FTZ R45, R140, R52.reuse ;  /* 0x000000348c2d7220 */ /* 0x084fe20000410000 */
[----:B------:R-:W-:-:S03]  /*4e30*/  FMUL.FTZ R52, R141, R52 ;  /* 0x000000348d347220 */ /* 0x000fc60000410000 */
[-C--:B---3--:R-:W-:Y:S01]  /*4e40*/  FFMA.FTZ R45, R141, R44.reuse, R45 ;  /* 0x0000002c8d2d7223 */ /* 0x088fe2000001002d */
[----:B------:R-:W-:-:S04]  /*4e50*/  FFMA.FTZ R52, R140, R44, -R52 ;  /* 0x0000002c8c347223 */ /* 0x000fc80000010834 */
[----:B------:R-:W-:Y:S01]  /*4e60*/  @P1 FADD.FTZ R138, R138, R45 ;  /* 0x0000002d8a8a1221 */ /* 0x000fe20000010000 */
[----:B------:R-:W-:-:S04]  /*4e70*/  @P1 FADD.FTZ R139, R139, R52 ;  /* 0x000000348b8b1221 */ /* 0x000fc80000010000 */
[----:B------:R-:W2:Y:S01]  /*4e80*/  SHFL.UP PT, R44, R138, 0x8, RZ ;  /* 0x050000008a2c7989 */ /* 0x000ea200000e00ff */
[----:B0-----:R-:W-:-:S03]  /*4e90*/  FMUL.FTZ R52, R140, R46 ;  /* 0x0000002e8c347220 */ /* 0x001fc60000410000 */
[----:B------:R-:W0:Y:S01]  /*4ea0*/  SHFL.UP PT, R45, R139, 0x8, RZ ;  /* 0x050000008b2d7989 */ /* 0x000e2200000e00ff */
[C---:B------:R-:W-:Y:S01]  /*4eb0*/  FMUL.FTZ R46, R141.reuse, R46 ;  /* 0x0000002e8d2e7220 */ /* 0x040fe20000410000 */
[----:B-1----:R-:W-:-:S03]  /*4ec0*/  @P1 FFMA.FTZ R141, R141, R47, R52 ;  /* 0x0000002f8d8d1223 */ /* 0x002fc60000010034 */
[----:B------:R-:W-:Y:S02]  /*4ed0*/  @P1 FFMA.FTZ R140, R140, R47, -R46 ;  /* 0x0000002f8c8c1223 */ /* 0x000fe4000001082e */
[----:B------:R-:W1:Y:S04]  /*4ee0*/  SHFL.UP PT, R47, R141, 0x8, RZ ;  /* 0x050000008d2f7989 */ /* 0x000e6800000e00ff */
[----:B------:R-:W3:Y:S01]  /*4ef0*/  SHFL.UP PT, R46, R140, 0x8, RZ ;  /* 0x050000008c2e7989 */ /* 0x000ee200000e00ff */
[----:B------:R-:W-:Y:S01]  /*4f00*/  ISETP.GE.AND P1, PT, R53, 0x8, PT ;  /* 0x000000083500780c */ /* 0x000fe20003f26270 */
[CC--:B--2---:R-:W-:Y:S01]  /*4f10*/  FMUL.FTZ R52, R140.reuse, R44.reuse ;  /* 0x0000002c8c347220 */ /* 0x0c4fe20000410000 */
[C---:B------:R-:W-:Y:S01]  /*4f20*/  FMUL.FTZ R44, R141.reuse, R44 ;  /* 0x0000002c8d2c7220 */ /* 0x040fe20000410000 */
[----:B------:R-:W-:Y:S01]  /*4f30*/  MOV R57, R161 ;  /* 0x000000a100397202 */ /* 0x000fe20000000f00 */
[----:B-----5:R-:W-:Y:S01]  /*4f40*/  STS.128 [R162+0x2300], R48 ;  /* 0x00230030a2007388 */ /* 0x020fe20000000c00 */
[-C--:B0-----:R-:W-:Y:S01]  /*4f50*/  FFMA.FTZ R52, R141, R45.reuse, R52 ;  /* 0x0000002d8d347223 */ /* 0x081fe20000010034 */
[----:B------:R-:W-:-:S07]  /*4f60*/  FFMA.FTZ R44, R140, R45, -R44 ;  /* 0x0000002d8c2c7223 */ /* 0x000fce000001082c */
[----:B------:R-:W-:Y:S01]  /*4f70*/  @P1 FADD.FTZ R138, R138, R52 ;  /* 0x000000348a8a1221 */ /* 0x000fe20000010000 */
[----:B------:R-:W-:Y:S01]  /*4f80*/  @P1 FADD.FTZ R139, R139, R44 ;  /* 0x0000002c8b8b1221 */ /* 0x000fe20000010000 */
[-C--:B-1----:R-:W-:Y:S01]  /*4f90*/  FMUL.FTZ R45, R140, R47.reuse ;  /* 0x0000002f8c2d7220 */ /* 0x082fe20000410000 */
[----:B----4-:R-:W-:Y:S04]  /*4fa0*/  STS.128 [R58+0x2500], R64 ;  /* 0x002500403a007388 */ /* 0x010fe80000000c00 */
[----:B------:R-:W-:Y:S01]  /*4fb0*/  STS.128 [R59+0x2700], R68 ;  /* 0x002700443b007388 */ /* 0x000fe20000000c00 */
[----:B------:R-:W-:-:S03]  /*4fc0*/  FMUL.FTZ R47, R141, R47 ;  /* 0x0000002f8d2f7220 */ /* 0x000fc60000410000 */
[----:B------:R-:W-:Y:S01]  /*4fd0*/  STS.128 [R57+0x2900], R72 ;  /* 0x0029004839007388 */ /* 0x000fe20000000c00 */
[----:B---3--:R-:W-:-:S03]  /*4fe0*/  @P1 FFMA.FTZ R141, R141, R46, R45 ;  /* 0x0000002e8d8d1223 */ /* 0x008fc6000001002d */
[----:B------:R-:W-:Y:S04]  /*4ff0*/  STS.128 [R56+0x2b00], R76 ;  /* 0x002b004c38007388 */ /* 0x000fe80000000c00 */
[----:B------:R-:W-:Y:S04]  /*5000*/  STS.128 [R55+0x2d00], R80 ;  /* 0x002d005037007388 */ /* 0x000fe80000000c00 */
[----:B------:R-:W0:Y:S04]  /*5010*/  SHFL.UP PT, R44, R138, 0x10, RZ ;  /* 0x060000008a2c7989 */ /* 0x000e2800000e00ff */
[----:B------:R1:W-:Y:S01]  /*5020*/  STS.128 [R163+0x2f00], R84 ;  /* 0x002f0054a3007388 */ /* 0x0003e20000000c00 */
[----:B------:R-:W-:Y:S01]  /*5030*/  @P1 FFMA.FTZ R140, R140, R46, -R47 ;  /* 0x0000002e8c8c1223 */ /* 0x000fe2000001082f */
[----:B------:R-:W2:Y:S01]  /*5040*/  S2UR UR13, SR_CgaCtaId ;  /* 0x00000000000d79c3 */ /* 0x000ea20000008800 */
[----:B------:R-:W-:Y:S01]  /*5050*/  ISETP.NE.AND P2, PT, R53, 0x1f, PT ;  /* 0x0000001f3500780c */ /* 0x000fe20003f45270 */
[----:B------:R-:W3:Y:S01]  /*5060*/  SHFL.UP PT, R161, R139, 0x10, RZ ;  /* 0x060000008ba17989 */ /* 0x000ee200000e00ff */
[----:B------:R-:W-:Y:S01]  /*5070*/  VOTEU.ANY UP0, P0 ;  /* 0x0000000000ff7886 */ /* 0x000fe20000000100 */
[----:B------:R-:W-:Y:S01]  /*5080*/  UMOV UR12, 0x400 ;  /* 0x00000400000c7882 */ /* 0x000fe20000000000 */
[----:B------:R-:W-:Y:S01]  /*5090*/  NOP ;  /* 0x0000000000007918 */ /* 0x000fe20000000000 */
[----:B-1----:R-:W1:Y:S01]  /*50a0*/  S2R R163, SR_TID.X ;  /* 0x0000000000a37919 */ /* 0x002e620000002100 */
[----:B------:R-:W4:Y:S04]  /*50b0*/  SHFL.UP PT, R45, R141, 0x10, RZ ;  /* 0x060000008d2d7989 */ /* 0x000f2800000e00ff */
[----:B------:R-:W5:Y:S01]  /*50c0*/  SHFL.UP PT, R46, R140, 0x10, RZ ;  /* 0x060000008c2e7989 */ /* 0x000f6200000e00ff */
[-C--:B0-----:R-:W-:Y:S01]  /*50d0*/  FMUL.FTZ R162, R141, R44.reuse ;  /* 0x0000002c8da27220 */ /* 0x081fe20000410000 */
[C---:B------:R-:W-:Y:S01]  /*50e0*/  FMUL.FTZ R44, R140.reuse, R44 ;  /* 0x0000002c8c2c7220 */ /* 0x040fe20000410000 */
[----:B------:R-:W-:Y:S01]  /*50f0*/  @UP0 ULEA UR8, UR7, UR15, 0x4 ;  /* 0x0000000f07080291 */ /* 0x000fe2000f8e20ff */
[----:B------:R-:W-:Y:S01]  /*5100*/  ISETP.GE.AND P1, PT, R53, 0x10, PT ;  /* 0x000000103500780c */ /* 0x000fe20003f26270 */
[-C--:B---3--:R-:W-:Y:S01]  /*5110*/  FFMA.FTZ R162, R140, R161.reuse, -R162 ;  /* 0x000000a18ca27223 */ /* 0x088fe200000108a2 */
[----:B------:R-:W-:Y:S01]  /*5120*/  FFMA.FTZ R161, R141, R161, R44 ;  /* 0x000000a18da17223 */ /* 0x000fe2000001002c */
[----:B--2---:R-:W-:Y:S01]  /*5130*/  ULEA UR15, UR13, UR12, 0x18 ;  /* 0x0000000c0d0f7291 */ /* 0x004fe2000f8ec0ff */
[----:B------:R-:W0:Y:S01]  /*5140*/  S2R R87, SR_TID.X ;  /* 0x0000000000577919 */ /* 0x000e220000002100 */
[----:B------:R-:W-:Y:S01]  /*5150*/  FADD.FTZ R82, R139, R162 ;  /* 0x000000a28b527221 */ /* 0x000fe20000010000 */
[----:B------:R-:W-:Y:S01]  /*5160*/  FADD.FTZ R83, R138, R161 ;  /* 0x000000a18a537221 */ /* 0x000fe20000010000 */
[----:B------:R-:W-:Y:S04]  /*5170*/  LDS.128 R48, [R93+0x2100] ;  /* 0x002100005d307984 */ /* 0x000fe80000000c00 */
[----:B------:R-:W-:Y:S01]  /*5180*/  LDS.128 R56, [R93+0x2120] ;  /* 0x002120005d387984 */ /* 0x000fe20000000c00 */
[CC--:B----4-:R-:W-:Y:S01]  /*5190*/  FMUL.FTZ R47, R141.reuse, R45.reuse ;  /* 0x0000002d8d2f7220 */ /* 0x0d0fe20000410000 */
[C---:B------:R-:W-:Y:S01]  /*51a0*/  FMUL.FTZ R44, R140.reuse, R45 ;  /* 0x0000002d8c2c7220 */ /* 0x040fe20000410000 */
[----:B------:R-:W-:Y:S01]  /*51b0*/  MOV R45, RZ ;  /* 0x000000ff002d7202 */ /* 0x000fe20000000f00 */
[----:B------:R-:W-:Y:S01]  /*51c0*/  LDS.128 R60, [R93+0x2130] ;  /* 0x002130005d3c7984 */ /* 0x000fe20000000c00 */
[----:B-1----:R-:W-:Y:S01]  /*51d0*/  SHF.R.U32.HI R53, RZ, 0x5, R163 ;  /* 0x00000005ff357819 */ /* 0x002fe200000116a3 */
[-C--:B-----5:R-:W-:Y:S01]  /*51e0*/  FFMA.FTZ R80, R140, R46.reuse, -R47 ;  /* 0x0000002e8c507223 */ /* 0x0a0fe2000001082f */
[----:B------:R-:W-:Y:S01]  /*51f0*/  FFMA.FTZ R81, R141, R46, R44 ;  /* 0x0000002e8d517223 */ /* 0x000fe2000001002c */
[----:B------:R-:W-:Y:S01]  /*5200*/  HFMA2 R44, -RZ, RZ, 1.875, 0 ;  /* 0x3f800000ff2c7431 */ /* 0x000fe200000001ff */
[----:B------:R-:W-:-:S02]  /*5210*/  CS2R R46, SRZ ;  /* 0x00000000002e7805 */ /* 0x000fc4000001ff00 */
[----:B------:R-:W-:Y:S01]  /*5220*/  @!P2 LEA R84, R53, UR15, 0x4 ;  /* 0x0000000f3554ac11 */ /* 0x000fe2000f8e20ff */
[----:B------:R-:W-:Y:S04]  /*5230*/  LDS.128 R64, [R93+0x2140] ;  /* 0x002140005d407984 */ /* 0x000fe80000000c00 */
[----:B------:R-:W-:Y:S04]  /*5240*/  @P0 LDS.128 R44, [UR8+0x4240] ;  /* 0x00424008ff2c0984 */ /* 0x000fe80008000c00 */
[----:B------:R-:W-:Y:S04]  /*5250*/  LDS.128 R52, [R93+0x2110] ;  /* 0x002110005d347984 */ /* 0x000fe80000000c00 */
[----:B------:R-:W-:Y:S04]  /*5260*/  LDS.128 R68, [R93+0x2150] ;  /* 0x002150005d447984 */ /* 0x000fe80000000c00 */
[----:B------:R-:W-:Y:S04]  /*5270*/  LDS.128 R72, [R93+0x2160] ;  /* 0x002160005d487984 */ /* 0x000fe80000000c00 */
[----:B------:R-:W-:Y:S04]  /*5280*/  LDS.128 R76, [R93+0x2170] ;  /* 0x002170005d4c7984 */ /* 0x000fe80000000c00 */
[----:B------:R-:W-:Y:S01]  /*5290*/  @!P2 STS.128 [R84+0x4200], R80 ;  /* 0x004200505400a388 */ /* 0x000fe20000000c00 */
[----:B------:R-:W-:-:S02]  /*52a0*/  FSEL R140, R140, R80, !P1 ;  /* 0x000000508c8c7208 */ /* 0x000fc40004800000 */
[----:B------:R-:W-:Y:S02]  /*52b0*/  FSEL R141, R141, R81, !P1 ;  /* 0x000000518d8d7208 */ /* 0x000fe40004800000 */
[----:B------:R-:W-:Y:S02]  /*52c0*/  FSEL R162, R139, R82, !P1 ;  /* 0x000000528ba27208 */ /* 0x000fe40004800000 */
[----:B------:R-:W-:Y:S01]  /*52d0*/  FSEL R163, R138, R83, !P1 ;  /* 0x000000538aa37208 */ /* 0x000fe20004800000 */
[----:B------:R-:W-:Y:S01]  /*52e0*/  BAR.SYNC.DEFER_BLOCKING 0x0 ;  /* 0x0000000000007b1d */ /* 0x000fe20000010000 */
[----:B0-----:R-:W-:-:S05]  /*52f0*/  SHF.R.U32.HI R161, RZ, 0x5, R87 ;  /* 0x00000005ffa17819 */ /* 0x001fca0000011657 */
[----:B------:R-:W-:Y:S04]  /*5300*/  SHFL.UP PT, R138, R140, 0x1, RZ ;  /* 0x042000008c8a7989 */ /* 0x000fe800000e00ff */
[----:B------:R-:W0:Y:S04]  /*5310*/  LDS.128 R80, [UR15+0x4200] ;  /* 0x0042000fff507984 */ /* 0x000e280008000c00 */
[----:B------:R-:W1:Y:S04]  /*5320*/  LDS.128 R84, [UR15+0x4210] ;  /* 0x0042100fff547984 */ /* 0x000e680008000c00 */
[----:B------:R2:W3:Y:S02]  /*5330*/  SHFL.UP PT, R140, R162, 0x1, RZ ;  /* 0x04200000a28c7989 */ /* 0x0004e400000e00ff */
[----:B--2---:R-:W2:Y:S01]  /*5340*/  S2R R162, SR_TID.X ;  /* 0x0000000000a27919 */ /* 0x004ea20000002100 */
[----:B------:R-:W-:Y:S01]  /*5350*/  ISETP.NE.AND P1, PT, R161, 0x1, PT ;  /* 0x00000001a100780c */ /* 0x000fe20003f25270 */
[----:B------:R-:W4:Y:S04]  /*5360*/  SHFL.UP PT, R139, R141, 0x1, RZ ;  /* 0x042000008d8b7989 */ /* 0x000f2800000e00ff */
[----:B------:R5:W2:Y:S02]  /*5370*/  SHFL.UP PT, R141, R163, 0x1, RZ ;  /* 0x04200000a38d7989 */ /* 0x000aa400000e00ff */
[----:B-----5:R-:W3:Y:S01]  /*5380*/  S2R R163, SR_LANEID ;  /* 0x0000000000a37919 */ /* 0x020ee20000000000 */
[----:B0-----:R-:W-:Y:S01]  /*5390*/  FSEL R94, R80, R94, !P1 ;  /* 0x0000005e505e7208 */ /* 0x001fe20004800000 */
[C---:B-1----:R-:W-:Y:S01]  /*53a0*/  FMUL.FTZ R161, R81.reuse, R85 ;  /* 0x0000005551a17220 */ /* 0x042fe20000410000 */
[----:B------:R-:W-:-:S03]  /*53b0*/  FSEL R95, R81, R95, !P1 ;  /* 0x0000005f515f7208 */ /* 0x000fc60004800000 */
[C---:B------:R-:W-:Y:S01]  /*53c0*/  FFMA.FTZ R161, R80.reuse, R84, -R161 ;  /* 0x0000005450a17223 */ /* 0x040fe200000108a1 */
[----:B------:R-:W-:Y:S01]  /*53d0*/  FMUL.FTZ R80, R80, R85 ;  /* 0x0000005550507220 */ /* 0x000fe20000410000 */
[----:B------:R-:W-:Y:S02]  /*53e0*/  FSEL R96, R82, R96, !P1 ;  /* 0x0000006052607208 */ /* 0x000fe40004800000 */
[----:B------:R-:W-:Y:S01]  /*53f0*/  FSEL R97, R83, R97, !P1 ;  /* 0x0000006153617208 */ /* 0x000fe20004800000 */
[----:B------:R-:W-:Y:S01]  /*5400*/  FFMA.FTZ R81, R81, R84, R80 ;  /* 0x0000005451517223 */ /* 0x000fe20000010050 */
[----:B--2---:R-:W-:Y:S01]  /*5410*/  ISETP.GE.U32.AND P1, PT, R162, 0x20, PT ;  /* 0x00000020a200780c */ /* 0x004fe20003f26070 */
[----:B------:R-:W-:-:S04]  /*5420*/  FMUL.FTZ R80, R83, R85 ;  /* 0x0000005553507220 */ /* 0x000fc80000410000 */
[CC--:B------:R-:W-:Y:S01]  /*5430*/  FFMA.FTZ R80, R82.reuse, R84.reuse, -R80 ;  /* 0x0000005452507223 */ /* 0x0c0fe20000010850 */
[----:B------:R-:W-:Y:S01]  /*5440*/  FMUL.FTZ R82, R82, R85 ;  /* 0x0000005552527220 */ /* 0x000fe20000410000 */
[----:B------:R-:W-:Y:S03]  /*5450*/  BSSY.RECONVERGENT B0, `(.L_x_1263) ;  /* 0x0000029000007945 */ /* 0x000fe60003800200 */
[----:B------:R-:W-:Y:S01]  /*5460*/  FFMA.FTZ R82, R83, R84, R82 ;  /* 0x0000005453527223 */ /* 0x000fe20000010052 */
[----:B------:R-:W-:-:S03]  /*5470*/  FADD.FTZ R80, R86, R80 ;  /* 0x0000005056507221 */ /* 0x000fc60000010000 */
[----:B------:R-:W-:Y:S01]  /*5480*/  FADD.FTZ R87, R87, R82 ;  /* 0x0000005257577221 */ /* 0x000fe20000010000 */
[----:B---34-:R-:W-:Y:S06]  /*5490*/  @!P1 BRA `(.L_x_1264) ;  /* 0x0000000000509947 */ /* 0x018fec0003800000 */
        /* <DEDUP_REMOVED lines=20> */
.L_x_1264:
        /* <DEDUP_REMOVED lines=16> */
.L_x_1265:
[----:B------:R-:W-:Y:S05]  /*56e0*/  BSYNC.RECONVERGENT B0 ;  /* 0x0000000000007941 */ /* 0x000fea0003800200 */
.L_x_1263:
        /* <DEDUP_REMOVED lines=119> */
.L_x_1267:
[----:B------:R-:W-:Y:S05]  /*5e60*/  BSYNC.RECONVERGENT B0 ;  /* 0x0000000000007941 */ /* 0x000fea0003800200 */
.L_x_1266:
        /* <DEDUP_REMOVED lines=51> */
.L_x_1262:
[----:B0-----:R-:W2:Y:S01]  /*61a0*/  LDL.LU R2, [R1+0x2c] ;  /* 0x00002c0001027983 */ /* 0x001ea20000300800 */
[----:B------:R-:W0:Y:S03]  /*61b0*/  LDC.64 R4, c[0x0][0x420] ;  /* 0x00010800ff047b82 */ /* 0x000e260000000a00 */
[----:B------:R-:W3:Y:S01]  /*61c0*/  LDL.LU R0, [R1+0x30] ;  /* 0x0000300001007983 */ /* 0x000ee20000300800 */
[----:B------:R-:W-:Y:S01]  /*61d0*/  USHF.L.U32 UR7, UR6, 0xa, URZ ;  /* 0x0000000a06077899 */ /* 0x000fe200080006ff */
[----:B------:R-:W-:Y:S01]  /*61e0*/  HFMA2 R3, -RZ, RZ, 0, 0 ;  /* 0x00000000ff037431 */ /* 0x000fe200000001ff */
[----:B------:R-:W-:Y:S02]  /*61f0*/  UIADD3 UR18, UP0, UPT, UR18, 0x2000, URZ ;  /* 0x0000200012127890 */ /* 0x000fe4000ff1e0ff */
[----:B------:R-:W-:Y:S01]  /*6200*/  BAR.SYNC.DEFER_BLOCKING 0x0 ;  /* 0x0000000000007b1d */ /* 0x000fe20000010000 */
[----:B------:R-:W-:-:S02]  /*6210*/  UIADD3 UR6, UPT, UPT, UR6, 0x1, URZ ;  /* 0x0000000106067890 */ /* 0x000fc4000fffe0ff */
[----:B------:R-:W-:Y:S02]  /*6220*/  UIADD3.X UR19, UPT, UPT, URZ, UR19, URZ, UP0, !UPT ;  /* 0x00000013ff137290 */ /* 0x000fe400087fe4ff */
[----:B------:R-:W-:-:S03]  /*6230*/  UIADD3 UR16, UP1, UPT, UR16, 0x2000, URZ ;  /* 0x0000200010107890 */ /* 0x000fc6000ff3e0ff */
[----:B------:R-:W1:Y:S01]  /*6240*/  LDC.64 R6, c[0x0][0x428] ;  /* 0x00010a00ff067b82 */ /* 0x000e620000000a00 */
[----:B------:R-:W-:Y:S02]  /*6250*/  UIADD3 UR20, UP2, UPT, UR20, 0x1000, URZ ;  /* 0x0000100014147890 */ /* 0x000fe4000ff5e0ff */
[----:B------:R-:W-:Y:S02]  /*6260*/  UIADD3 UR36, UP3, UPT, UR36, 0x1000, URZ ;  /* 0x0000100024247890 */ /* 0x000fe4000ff7e0ff */
[----:B------:R-:W-:Y:S02]  /*6270*/  UIADD3.X UR17, UPT, UPT, URZ, UR17, URZ, UP1, !UPT ;  /* 0x00000011ff117290 */ /* 0x000fe40008ffe4ff */
[----:B------:R-:W-:Y:S01]  /*6280*/  UIADD3.X UR21, UPT, UPT, URZ, UR21, URZ, UP2, !UPT ;  /* 0x00000015ff157290 */ /* 0x000fe200097fe4ff */
[----:B------:R-:W4:Y:S01]  /*6290*/  LDC.64 R24, c[0x0][0x478] ;  /* 0x00011e00ff187b82 */ /* 0x000f220000000a00 */
[----:B------:R-:W-:Y:S01]  /*62a0*/  UIADD3.X UR37, UPT, UPT, URZ, UR37, URZ, UP3, !UPT ;  /* 0x00000025ff257290 */ /* 0x000fe20009ffe4ff */
[----:B--2---:R-:W-:Y:S04]  /*62b0*/  STS.128 [R2], R40 ;  /* 0x0000002802007388 */ /* 0x004fe80000000c00 */
[----:B------:R-:W-:Y:S04]  /*62c0*/  STS.128 [R2+0x10], R36 ;  /* 0x0000102402007388 */ /* 0x000fe80000000c00 */
[----:B------:R-:W-:Y:S04]  /*62d0*/  STS.128 [R2+0x20], R32 ;  /* 0x0000202002007388 */ /* 0x000fe80000000c00 */
[----:B------:R2:W-:Y:S01]  /*62e0*/  STS.128 [R2+0x30], R28 ;  /* 0x0000301c02007388 */ /* 0x0005e20000000c00 */
[----:B------:R-:W-:-:S03]  /*62f0*/  NOP ;  /* 0x0000000000007918 */ /* 0x000fc60000000000 */
[----:B---3--:R-:W3:Y:S04]  /*6300*/  LDS.128 R8, [R0] ;  /* 0x0000000000087984 */ /* 0x008ee80000000c00 */
[----:B------:R-:W5:Y:S04]  /*6310*/  LDS.128 R12, [R0+0x200] ;  /* 0x00020000000c7984 */ /* 0x000f680000000c00 */
[----:B------:R-:W5:Y:S01]  /*6320*/  LDS.128 R16, [R0+0x400] ;  /* 0x0004000000107984 */ /* 0x000f620000000c00 */
[----:B--2---:R-:W-:Y:S01]  /*6330*/  MOV R2, UR7 ;  /* 0x0000000700027c02 */ /* 0x004fe20008000f00 */
[----:B------:R-:W2:Y:S02]  /*6340*/  LDCU UR7, c[0x0][0x394] ;  /* 0x00007280ff0777ac */ /* 0x000ea40008000800 */
[----:B------:R1:W5:Y:S02]  /*6350*/  LDS.128 R20, [R0+0x600] ;  /* 0x0006000000147984 */ /* 0x0003640000000c00 */
[----:B0-----:R-:W-:-:S04]  /*6360*/  IMAD.WIDE.U32 R2, R4, UR27, R2 ;  /* 0x0000001b04027c25 */ /* 0x001fc8000f8e0002 */
[----:B------:R-:W-:Y:S01]  /*6370*/  IMAD R3, R5, UR27, R3 ;  /* 0x0000001b05037c24 */ /* 0x000fe2000f8e0203 */
[----:B-1----:R-:W0:Y:S01]  /*6380*/  S2R R0, SR_TID.X ;  /* 0x0000000000007919 */ /* 0x002e220000002100 */
[----:B------:R-:W-:-:S04]  /*6390*/  IMAD.WIDE.U32 R2, R6, UR26, R2 ;  /* 0x0000001a06027c25 */ /* 0x000fc8000f8e0002 */
[----:B------:R-:W-:Y:S01]  /*63a0*/  IMAD R5, R7, UR26, R3 ;  /* 0x0000001a07057c24 */ /* 0x000fe2000f8e0203 */
[----:B----4-:R-:W-:Y:S01]  /*63b0*/  LEA R4, P0, R2, R24, 0x2 ;  /* 0x0000001802047211 */ /* 0x010fe200078010ff */
[----:B--2---:R-:W-:-:S03]  /*63c0*/  UISETP.GE.AND UP0, UPT, UR6, UR7, UPT ;  /* 0x000000070600728c */ /* 0x004fc6000bf06270 */
[----:B------:R-:W-:Y:S02]  /*63d0*/  LEA.HI.X R5, R2, R25, R5, 0x2, P0 ;  /* 0x0000001902057211 */ /* 0x000fe400000f1405 */
[C---:B0-----:R-:W-:Y:S02]  /*63e0*/  SHF.L.U32 R6, R0.reuse, 0x2, RZ ;  /* 0x0000000200067819 */ /* 0x041fe400000006ff */
[----:B------:R-:W-:Y:S02]  /*63f0*/  LOP3.LUT R0, R0, 0x1f, RZ, 0xc0, !PT ;  /* 0x0000001f00007812 */ /* 0x000fe400078ec0ff */
[----:B------:R-:W-:-:S04]  /*6400*/  LOP3.LUT R3, R6, 0xf80, RZ, 0xc0, !PT ;  /* 0x00000f8006037812 */ /* 0x000fc800078ec0ff */
[----:B------:R-:W-:-:S05]  /*6410*/  LOP3.LUT R7, R3, R0, RZ, 0xfc, !PT ;  /* 0x0000000003077212 */ /* 0x000fca00078efcff */
[----:B------:R-:W-:-:S05]  /*6420*/  IMAD.WIDE.U32 R4, R7, 0x10, R4 ;  /* 0x0000001007047825 */ /* 0x000fca00078e0004 */
[----:B---3--:R0:W-:Y:S04]  /*6430*/  STG.E.128 desc[UR24][R4.64], R8 ;  /* 0x0000000804007986 */ /* 0x0081e8000c101d18 */
[----:B-----5:R0:W-:Y:S04]  /*6440*/  STG.E.128 desc[UR24][R4.64+0x200], R12 ;  /* 0x0002000c04007986 */ /* 0x0201e8000c101d18 */
[----:B------:R0:W-:Y:S04]  /*6450*/  STG.E.128 desc[UR24][R4.64+0x400], R16 ;  /* 0x0004001004007986 */ /* 0x0001e8000c101d18 */
[----:B------:R0:W-:Y:S01]  /*6460*/  STG.E.128 desc[UR24][R4.64+0x600], R20 ;  /* 0x0006001404007986 */ /* 0x0001e2000c101d18 */
[----:B------:R-:W-:Y:S05]  /*6470*/  BRA.U !UP0, `(.L_x_1269) ;  /* 0xffffffa108a47547 */ /* 0x000fea000b83ffff */
[----:B------:R-:W-:Y:S05]  /*6480*/  EXIT ;  /* 0x000000000000794d */ /* 0x000fea0003800000 */
.L_x_1270:
        /* <DEDUP_REMOVED lines=15> */
.L_x_4974:


//--------------------- .text._Z25selective_scan_fwd_kernelI32Selective_Scan_fwd_kernel_traitsILi64ELi16ELi1ELb1ELb1ELb1ELb1EfN3c107complexIfEEEEv13SSMParamsBase --------------------------
	.section	.text._Z25selective_scan_fwd_kernelI32Selective_Scan_fwd_kernel_traitsILi64ELi16ELi1ELb1ELb1ELb1ELb1EfN3c107complexIfEEEEv13SSMParamsBase,"ax",@progbits
	.align	128
        .global         _Z25selective_scan_fwd_kernelI32Selective_Scan_fwd_kernel_traitsILi64ELi16ELi1ELb1ELb1ELb1ELb1EfN3c107complexIfEEEEv13SSMParamsBase
        .type           _Z25selective_scan_fwd_kernelI32Selective_Scan_fwd_kernel_traitsILi64ELi16ELi1ELb1ELb1ELb1ELb1EfN3c107complexIfEEEEv13SSMParamsBase,@function
        .size           _Z25selective_scan_fwd_kernelI32Selective_Scan_fwd_kernel_traitsILi64ELi16ELi1ELb1ELb1ELb1ELb1EfN3c107complexIfEEEEv13SSMParamsBase,(.L_x_4975 - _Z25selective_scan_fwd_kernelI32Selective_Scan_fwd_kernel_traitsILi64ELi16ELi1ELb1ELb1ELb1ELb1EfN3c107complexIfEEEEv13SSMParamsBase)
        .other          _Z25selective_scan_fwd_kernelI32Selective_Scan_fwd_kernel_traitsILi64ELi16ELi1ELb1ELb1ELb1ELb1EfN3c107complexIfEEEEv13SSMParamsBase,@"STO_CUDA_ENTRY STV_DEFAULT"
_Z25selective_scan_fwd_kernelI32Selective_Scan_fwd_kernel_traitsILi64ELi16ELi1ELb1ELb1ELb1ELb1EfN3c107complexIfEEEEv13SSMParamsBase:
.text._Z25selective_scan_fwd_kernelI32Selective_Scan_fwd_kernel_traitsILi64ELi16ELi1ELb1ELb1ELb1ELb1EfN3c107complexIfEEEEv13SSMParamsBase:
        /* <DEDUP_REMOVED lines=113> */
.L_x_1310:
        /* <DEDUP_REMOVED lines=94> */
.L_x_1272:
[----:B------:R-:W-:Y:S05]  /*0cf0*/  BSYNC.RECONVERGENT B0 ;  /* 0x0000000000007941 */ /* 0x000fea0003800200 */
.L_x_1271:
        /* <DEDUP_REMOVED lines=34> */
.L_x_1274:
[----:B------:R-:W-:Y:S05]  /*0f20*/  BSYNC.RECONVERGENT B0 ;  /* 0x0000000000007941 */ /* 0x000fea0003800200 */
.L_x_1273:
        /* <DEDUP_REMOVED lines=36> */
.L_x_1276:
[----:B------:R-:W-:Y:S05]  /*1170*/  BSYNC.RECONVERGENT B0 ;  /* 0x0000000000007941 */ /* 0x000fea0003800200 */
.L_x_1275:
        /* <DEDUP_REMOVED lines=34> */
.L_x_1278:
[----:B------:R-:W-:Y:S05]  /*13a0*/  BSYNC.RECONVERGENT B0 ;  /* 0x0000000000007941 */ /* 0x000fea0003800200 */
.L_x_1277:
        /* <DEDUP_REMOVED lines=36> */
.L_x_1280:
[----:B------:R-:W-:Y:S05]  /*15f0*/  BSYNC.RECONVERGENT B0 ;  /* 0x0000000000007941 */ /* 0x000fea0003800200 */
.L_x_1279:
        /* <DEDUP_REMOVED lines=34> */
.L_x_1282:
[----:B------:R-:W-:Y:S05]  /*1820*/  BSYNC.RECONVERGENT B0 ;  /* 0x0000000000007941 */ /* 0x000fea0003800200 */
.L_x_1281:
        /* <DEDUP_REMOVED lines=36> */
.L_x_1284:
[----:B------:R-:W-:Y:S05]  /*1a70*/  BSYNC.RECONVERGENT B0 ;  /* 0x0000000000007941 */ /* 0x000fea0003800200 */
.L_x_1283:
        /* <DEDUP_REMOVED lines=34> */
.L_x_1286:
[----:B------:R-:W-:Y:S05]  /*1ca0*/  BSYNC.RECONVERGENT B0 ;  /* 0x0000000000007941 */ /* 0x000fea0003800200 */
.L_x_1285:
        /* <DEDUP_REMOVED lines=36> */
.L_x_1288:
[----:B------:R-:W-:Y:S05]  /*1ef0*/  BSYNC.RECONVERGENT B0 ;  /* 0x0000000000007941 */ /* 0x000fea0003800200 */
.L_x_1287:
        /* <DEDUP_REMOVED lines=34> */
.L_x_1290:
[----:B------:R-:W-:Y:S05]  /*2120*/  BSYNC.RECONVERGENT B0 ;  /* 0x0000000000007941 */ /* 0x000fea0003800200 */
.L_x_1289:
        /* <DEDUP_REMOVED lines=39> */
.L_x_1292:
[----:B------:R-:W-:Y:S05]  /*23a0*/  BSYNC.RECONVERGENT B0 ;  /* 0x0000000000007941 */ /* 0x000fea0003800200 */
.L_x_1291:
        /* <DEDUP_REMOVED lines=32> */
.L_x_1294:
[----:B------:R-:W-:Y:S05]  /*25b0*/  BSYNC.RECONVERGENT B0 ;  /* 0x0000000000007941 */ /* 0x000fea0003800200 */
.L_x_1293:
        /* <DEDUP_REMOVED lines=32> */
.L_x_1296:
[----:B------:R-:W-:Y:S05]  /*27c0*/  BSYNC.RECONVERGENT B0 ;  /* 0x0000000000007941 */ /* 0x000fea0003800200 */
.L_x_1295:
        /* <DEDUP_REMOVED lines=32> */
.L_x_1298:
[----:B------:R-:W-:Y:S05]  /*29d0*/  BSYNC.RECONVERGENT B0 ;  /* 0x0000000000007941 */ /* 0x000fea0003800200 */
.L_x_1297:
        /* <DEDUP_REMOVED lines=32> */
.L_x_1300:
[----:B------:R-:W-:Y:S05]  /*2be0*/  BSYNC.RECONVERGENT B0 ;  /* 0x0000000000007941 */ /* 0x000fea0003800200 */
.L_x_1299:
        /* <DEDUP_REMOVED lines=32> */
.L_x_1302:
[----:B------:R-:W-:Y:S05]  /*2df0*/  BSYNC.RECONVERGENT B0 ;  /* 0x0000000000007941 */ /* 0x000fea0003800200 */
.L_x_1301:
        /* <DEDUP_REMOVED lines=24> */
[----:B------:R-:W-:Y:S01]  /*2f80*/  ISETP.NE.AND P0, PT, RZ, UR6, PT ;  /* 0x00000006ff007c0c */ /* 0x000fe2000bf05270 */
[----:B------:R-:W-:Y:S01]  /*2f90*/  FMUL.FTZ R19, R19, R146 ;  /* 0x0000009213137220 */ /* 0x000fe20000410000 */
[----:B------:R-:W-:Y:S01]  /*2fa0*/  IADD3 R4, PT, PT, R3, 0xa0, RZ ;  /* 0x000000a003047810 */ /* 0x000fe20007ffe0ff */
[----:B------:R-:W-:Y:S01]  /*2fb0*/  FMUL.FTZ R148, R5, R130 ;  /* 0x0000008205947220 */ /* 0x000fe20000410000 */
[----:B------:R-:W-:Y:S01]  /*2fc0*/  IADD3 R6, PT, PT, R3, 0xe0, RZ ;  /* 0x000000e003067810 */ /* 0x000fe20007ffe0ff */
[----:B------:R-:W-:Y:S01]  /*2fd0*/  FMUL.FTZ R154, R11, R139 ;  /* 0x0000008b0b9a7220 */ /* 0x000fe20000410000 */
[-C--:B------:R-:W-:Y:S01]  /*2fe0*/  LEA.HI.SX32 R4, R4, R3.reuse, 0x1b ;  /* 0x0000000304047211 */ /* 0x080fe200078fdaff */
[----:B------:R-:W-:Y:S01]  /*2ff0*/  STL [R1], R19 ;  /* 0x0000001301007387 */ /* 0x000fe20000100800 */
[----:B------:R-:W-:Y:S01]  /*3000*/  LEA.HI.SX32 R6, R6, R3, 0x1b ;  /* 0x0000000306067211 */ /* 0x000fe200078fdaff */
[----:B------:R-:W-:Y:S01]  /*3010*/  FMUL.FTZ R152, R9, R142 ;  /* 0x0000008e09987220 */ /* 0x000fe20000410000 */
[----:B------:R-:W-:Y:S01]  /*3020*/  SHF.L.U32 R2, R2, 0x3, RZ ;  /* 0x0000000302027819 */ /* 0x000fe200000006ff */
[----:B------:R-:W-:Y:S01]  /*3030*/  FMUL.FTZ R150, R7, R144 ;  /* 0x0000009007967220 */ /* 0x000fe20000410000 */
[----:B------:R-:W-:Y:S01]  /*3040*/  ISETP.EQ.AND P0, PT, R0, RZ, P0 ;  /* 0x000000ff0000720c */ /* 0x000fe20000702270 */
[----:B------:R-:W-:Y:S01]  /*3050*/  FMUL.FTZ R153, R10, R140 ;  /* 0x0000008c0a997220 */ /* 0x000fe20000410000 */
[----:B------:R-:W-:Y:S01]  /*3060*/  LEA.HI.SX32 R88, R2, R2, 0x1b ;  /* 0x0000000202587211 */ /* 0x000fe200078fdaff */
[----:B------:R-:W-:Y:S01]  /*3070*/  FMUL.FTZ R151, R8, R143 ;  /* 0x0000008f08977220 */ /* 0x000fe20000410000 */
[----:B------:R-:W-:Y:S01]  /*3080*/  LEA R8, R4, UR7, 0x4 ;  /* 0x0000000704087c11 */ /* 0x000fe2000f8e20ff */
[----:B------:R-:W-:Y:S01]  /*3090*/  FMUL.FTZ R165, R18, R132 ;  /* 0x0000008412a57220 */ /* 0x000fe20000410000 */
[----:B------:R-:W-:Y:S01]  /*30a0*/  FMUL.FTZ R164, R17, R133 ;  /* 0x0000008511a47220 */ /* 0x000fe20000410000 */
[----:B------:R-:W-:Y:S01]  /*30b0*/  FMUL.FTZ R163, R16, R134 ;  /* 0x0000008610a37220 */ /* 0x000fe20000410000 */
[----:B------:R-:W-:Y:S01]  /*30c0*/  FMUL.FTZ R162, R15, R135 ;  /* 0x000000870fa27220 */ /* 0x000fe20000410000 */
[----:B------:R-:W-:Y:S01]  /*30d0*/  FMUL.FTZ R157, R14, R136 ;  /* 0x000000880e9d7220 */ /* 0x000fe20000410000 */
[----:B------:R-:W-:Y:S01]  /*30e0*/  FMUL.FTZ R156, R13, R137 ;  /* 0x000000890d9c7220 */ /* 0x000fe20000410000 */
[----:B------:R-:W-:Y:S01]  /*30f0*/  FMUL.FTZ R155, R12, R138 ;  /* 0x0000008a0c9b7220 */ /* 0x000fe20000410000 */
[----:B------:R-:W-:Y:S01]  /*3100*/  LEA R88, R88, UR7, 0x4 ;  /* 0x0000000758587c11 */ /* 0x000fe2000f8e20ff */
[----:B------:R-:W1:Y:S01]  /*3110*/  LDCU UR37, c[0x0][0x38c] ;  /* 0x00007180ff2577ac */ /* 0x000e620008000800 */
[C---:B0-----:R-:W-:Y:S01]  /*3120*/  SHF.L.U32 R3, R20.reuse, 0x2, RZ ;  /* 0x0000000214037819 */ /* 0x041fe200000006ff */
[----:B------:R-:W0:Y:S01]  /*3130*/  LDCU.64 UR22, c[0x0][0x3c0] ;  /* 0x00007800ff1677ac */ /* 0x000e220008000a00 */
[----:B------:R-:W-:-:S02]  /*3140*/  LOP3.LUT R5, R20, 0x3e0, RZ, 0xc0, !PT ;  /* 0x000003e014057812 */ /* 0x000fc400078ec0ff */
[----:B------:R-:W-:Y:S01]  /*3150*/  LOP3.LUT R3, R3, 0xf80, RZ, 0xc0, !PT ;  /* 0x00000f8003037812 */ /* 0x000fe200078ec0ff */
[----:B------:R-:W2:Y:S01]  /*3160*/  LDCU.64 UR28, c[0x0][0x440] ;  /* 0x00008800ff1c77ac */ /* 0x000ea20008000a00 */
[----:B------:R-:W-:Y:S01]  /*3170*/  SHF.L.U32 R0, R20, 0x3, RZ ;  /* 0x0000000314007819 */ /* 0x000fe200000006ff */
[----:B------:R3:W-:Y:S01]  /*3180*/  STL [R1+0x2c], R5 ;  /* 0x00002c0501007387 */ /* 0x0007e20000100800 */
[----:B------:R-:W-:Y:S01]  /*3190*/  IADD3 R2, PT, PT, R3, R48, R3 ;  /* 0x0000003003027210 */ /* 0x000fe20007ffe003 */
[----:B------:R-:W4:Y:S01]  /*31a0*/  LDCU.64 UR30, c[0x0][0x3a8] ;  /* 0x00007500ff1e77ac */ /* 0x000f220008000a00 */
[----:B------:R-:W-:Y:S01]  /*31b0*/  LOP3.LUT R0, R0, 0x1f00, RZ, 0xc0, !PT ;  /* 0x00001f0000007812 */ /* 0x000fe200078ec0ff */
[----:B------:R-:W-:Y:S01]  /*31c0*/  STL [R1+0x20], R8 ;  /* 0x0000200801007387 */ /* 0x000fe20000100800 */
[C---:B------:R-:W-:Y:S01]  /*31d0*/  IADD3 R3, PT, PT, R2.reuse, 0x20, RZ ;  /* 0x0000002002037810 */ /* 0x040fe20007ffe0ff */
[----:B------:R-:W0:Y:S01]  /*31e0*/  LDCU.64 UR32, c[0x0][0x3e0] ;  /* 0x00007c00ff2077ac */ /* 0x000e220008000a00 */
[----:B------:R-:W-:-:S02]  /*31f0*/  IADD3 R7, PT, PT, R2, 0x60, RZ ;  /* 0x0000006002077810 */ /* 0x000fc40007ffe0ff */
[C---:B------:R-:W-:Y:S01]  /*3200*/  IADD3 R9, PT, PT, R2.reuse, 0x80, RZ ;  /* 0x0000008002097810 */ /* 0x040fe20007ffe0ff */
[----:B------:R-:W0:Y:S01]  /*3210*/  LDCU.64 UR34, c[0x0][0x480] ;  /* 0x00009000ff2277ac */ /* 0x000e220008000a00 */
[C---:B---3--:R-:W-:Y:S02]  /*3220*/  IADD3 R5, PT, PT, R2.reuse, 0x40, RZ ;  /* 0x0000004002057810 */ /* 0x048fe40007ffe0ff */
[----:B------:R-:W-:Y:S02]  /*3230*/  IADD3 R11, PT, PT, R2, 0xc0, RZ ;  /* 0x000000c0020b7810 */ /* 0x000fe40007ffe0ff */
[-C--:B------:R-:W-:Y:S02]  /*3240*/  LEA.HI.SX32 R3, R3, R2.reuse, 0x1b ;  /* 0x0000000203037211 */ /* 0x080fe400078fdaff */
[-C--:B------:R-:W-:Y:S02]  /*3250*/  LEA.HI.SX32 R5, R5, R2.reuse, 0x1b ;  /* 0x0000000205057211 */ /* 0x080fe400078fdaff */
        /* <DEDUP_REMOVED lines=12> */
[----:B---3--:R-:W-:-:S05]  /*3320*/  LEA R0, R5, UR7, 0x4 ;  /* 0x0000000705007c11 */ /* 0x008fca000f8e20ff */
[----:B------:R3:W-:Y:S01]  /*3330*/  STL [R1+0x10], R0 ;  /* 0x0000100001007387 */ /* 0x0007e20000100800 */
[----:B-----5:R-:W-:-:S03]  /*3340*/  LEA R2, R9, UR7, 0x4 ;  /* 0x0000000709027c11 */ /* 0x020fc6000f8e20ff */
[----:B------:R0:W-:Y:S04]  /*3350*/  STL [R1+0xc], R3 ;  /* 0x00000c0301007387 */ /* 0x0001e80000100800 */
[----:B------:R0:W-:Y:S01]  /*3360*/  STL [R1+0x8], R2 ;  /* 0x0000080201007387 */ /* 0x0001e20000100800 */
[----:B---3--:R-:W-:Y:S01]  /*3370*/  LEA R0, R11, UR7, 0x4 ;  /* 0x000000070b007c11 */ /* 0x008fe2000f8e20ff */
[----:B------:R-:W-:-:S04]  /*3380*/  UMOV UR7, URZ ;  /* 0x000000ff00077c82 */ /* 0x000fc80008000000 */
[----:B-12-4-:R3:W-:Y:S02]  /*3390*/  STL [R1+0x4], R0 ;  /* 0x0000040001007387 */ /* 0x0167e40000100800 */
.L_x_1309:
[----:B------:R-:W-:Y:S01]  /*33a0*/  UMOV UR8, UR10 ;  /* 0x0000000a00087c82 */ /* 0x000fe20008000000 */
[----:B------:R-:W2:Y:S01]  /*33b0*/  LDL R120, [R1+0x18] ;  /* 0x0000180001787983 */ /* 0x000ea20000100800 */
[----:B------:R-:W-:-:S03]  /*33c0*/  UIMAD.WIDE.U32 UR12, UR7, UR30, UR8 ;  /* 0x0000001e070c72a5 */ /* 0x000fc6000f8e0008 */
[----:B------:R-:W4:Y:S01]  /*33d0*/  LDL R141, [R1+0x14] ;  /* 0x00001400018d7983 */ /* 0x000f220000100800 */
[----:B------:R-:W-:Y:S02]  /*33e0*/  UIMAD UR8, UR7, UR31, UR13 ;  /* 0x0000001f070872a4 */ /* 0x000fe4000f8e020d */
[----:B------:R-:W-:Y:S01]  /*33f0*/  ULEA UR13, UP0, UR12, UR28, 0x3 ;  /* 0x0000001c0c0d7291 */ /* 0x000fe2000f8018ff */
[----:B---3--:R-:W1:Y:S03]  /*3400*/  S2R R0, SR_TID.X ;  /* 0x0000000000007919 */ /* 0x008e660000002100 */
[----:B------:R-:W-:Y:S01]  /*3410*/  ULEA.HI.X UR12, UR12, UR29, UR8, 0x3, UP0 ;  /* 0x0000001d0c0c7291 */ /* 0x000fe200080f1c08 */
[----:B------:R3:W-:Y:S01]  /*3420*/  STL [R1+0x38], R30 ;  /* 0x0000381e01007387 */ /* 0x0007e20000100800 */
[----:B------:R-:W-:-:S04]  /*3430*/  MOV R60, UR13 ;  /* 0x0000000d003c7c02 */ /* 0x000fc80008000f00 */
[----:B------:R-:W-:Y:S01]  /*3440*/  MOV R61, UR12 ;  /* 0x0000000c003d7c02 */ /* 0x000fe20008000f00 */
[----:B---3--:R-:W3:Y:S05]  /*3450*/  LDL R30, [R1+0x10] ;  /* 0x00001000011e7983 */ /* 0x008eea0000100800 */
[----:B------:R-:W2:Y:S01]  /*3460*/  LDG.E.64 R60, desc[UR24][R60.64] ;  /* 0x000000183c3c7981 */ /* 0x000ea2000c1e1b00 */
[----:B0-----:R-:W-:-:S03]  /*3470*/  UIMAD.WIDE.U32 UR12, UR7, UR22, URZ ;  /* 0x00000016070c72a5 */ /* 0x001fc6000f8e00ff */
[----:B------:R0:W-:Y:S01]  /*3480*/  STL [R1+0x34], R29 ;  /* 0x0000341d01007387 */ /* 0x0001e20000100800 */
[----:B------:R-:W-:Y:S02]  /*3490*/  UIMAD UR8, UR7, UR23, UR13 ;  /* 0x00000017070872a4 */ /* 0x000fe4000f8e020d */
[----:B------:R-:W-:-:S04]  /*34a0*/  ULEA UR13, UP0, UR12, UR17, 0x2 ;  /* 0x000000110c0d7291 */ /* 0x000fc8000f8010ff */
[----:B------:R-:W-:Y:S01]  /*34b0*/  ULEA.HI.X UR12, UR12, UR18, UR8, 0x2, UP0 ;  /* 0x000000120c0c7291 */ /* 0x000fe200080f1408 */
[----:B-1----:R-:W-:Y:S01]  /*34c0*/  SHF.L.U32 R94, R0, 0x3, RZ ;  /* 0x00000003005e7819 */ /* 0x002fe200000006ff */
[----:B0-----:R-:W3:Y:S03]  /*34d0*/  LDL R29, [R1+0xc] ;  /* 0x00000c00011d7983 */ /* 0x001ee60000100800 */
[----:B------:R-:W-:Y:S01]  /*34e0*/  LOP3.LUT R94, R94, 0x1f00, RZ, 0xc0, !PT ;  /* 0x00001f005e5e7812 */ /* 0x000fe200078ec0ff */
[----:B------:R0:W-:Y:S01]  /*34f0*/  STL [R1+0x30], R28 ;  /* 0x0000301c01007387 */ /* 0x0001e20000100800 */
[----:B------:R-:W-:Y:S02]  /*3500*/  MOV R2, UR13 ;  /* 0x0000000d00027c02 */ /* 0x000fe40008000f00 */
[----:B------:R-:W-:Y:S01]  /*3510*/  LOP3.LUT R94, R94, 0x1f, R0, 0xf8, !PT ;  /* 0x0000001f5e5e7812 */ /* 0x000fe200078ef800 */
[----:B------:R-:W3:Y:S01]  /*3520*/  LDL R161, [R1+0x20] ;  /* 0x0000200001a17983 */ /* 0x000ee20000100800 */
[----:B------:R-:W-:-:S03]  /*3530*/  MOV R3, UR12 ;  /* 0x0000000c00037c02 */ /* 0x000fc60008000f00 */
[----:B------:R-:W3:Y:S01]  /*3540*/  LDL R160, [R1+0x4] ;  /* 0x0000040001a07983 */ /* 0x000ee20000100800 */
[----:B------:R-:W-:-:S03]  /*3550*/  IMAD.WIDE.U32 R2, R94, 0x10, R2 ;  /* 0x000000105e027825 */ /* 0x000fc600078e0002 */
[----:B0-----:R-:W3:Y:S04]  /*3560*/  LDL R28, [R1+0x8] ;  /* 0x00000800011c7983 */ /* 0x001ee80000100800 */
[----:B------:R-:W4:Y:S04]  /*3570*/  LDG.E.128 R4, desc[UR24][R2.64] ;  /* 0x0000001802047981 */ /* 0x000f28000c1e1d00 */
[----:B------:R-:W3:Y:S04]  /*3580*/  LDG.E.128 R8, desc[UR24][R2.64+0x200] ;  /* 0x0002001802087981 */ /* 0x000ee8000c1e1d00 */
[----:B------:R-:W3:Y:S04]  /*3590*/  LDG.E.128 R12, desc[UR24][R2.64+0x400] ;  /* 0x00040018020c7981 */ /* 0x000ee8000c1e1d00 */
[----:B------:R-:W3:Y:S04]  /*35a0*/  LDG.E.128 R16, desc[UR24][R2.64+0x600] ;  /* 0x0006001802107981 */ /* 0x000ee8000c1e1d00 */
[----:B------:R-:W3:Y:S04]  /*35b0*/  LDG.E.128 R20, desc[UR24][R2.64+0x800] ;  /* 0x0008001802147981 */ /* 0x000ee8000c1e1d00 */
[----:B------:R-:W3:Y:S04]  /*35c0*/  LDG.E.128 R24, desc[UR24][R2.64+0xa00] ;  /* 0x000a001802187981 */ /* 0x000ee8000c1e1d00 */
[----:B------:R-:W3:Y:S04]  /*35d0*/  LDG.E.128 R44, desc[UR24][R2.64+0xc00] ;  /* 0x000c0018022c7981 */ /* 0x000ee8000c1e1d00 */
[----:B------:R-:W3:Y:S04]  /*35e0*/  LDL R159, [R1+0x1c] ;  /* 0x00001c00019f7983 */ /* 0x000ee80000100800 */
[----:B------:R0:W3:Y:S01]  /*35f0*/  LDG.E.128 R48, desc[UR24][R2.64+0xe00] ;  /* 0x000e001802307981 */ /* 0x0000e2000c1e1d00 */
[----:B------:R-:W-:-:S03]  /*3600*/  UIMAD.WIDE.U32 UR12, UR7, UR32, URZ ;  /* 0x00000020070c72a5 */ /* 0x000fc6000f8e00ff */
[----:B------:R-:W3:Y:S01]  /*3610*/  LDL R123, [R1] ;  /* 0x00000000017b7983 */ /* 0x000ee20000100800 */
[----:B------:R-:W-:Y:S02]  /*3620*/  UIMAD UR8, UR7, UR33, UR13 ;  /* 0x00000021070872a4 */ /* 0x000fe4000f8e020d */
[----:B------:R-:W-:-:S04]  /*3630*/  ULEA UR13, UP0, UR12, UR15, 0x2 ;  /* 0x0000000f0c0d7291 */ /* 0x000fc8000f8010ff */
[----:B------:R-:W-:Y:S01]  /*3640*/  ULEA.HI.X UR12, UR12, UR16, UR8, 0x2, UP0 ;  /* 0x000000100c0c7291 */ /* 0x000fe200080f1408 */
[----:B--2---:R-:W-:-:S04]  /*3650*/  FMUL.FTZ R0, R61, R131 ;  /* 0x000000833d007220 */ /* 0x004fc80000410000 */
[----:B------:R-:W-:Y:S01]  /*3660*/  FMUL.RZ R52, R0, 0.15915493667125701904 ;  /* 0x3e22f98300347820 */ /* 0x000fe2000040c000 */
[----:B------:R-:W-:-:S04]  /*3670*/  FMUL.FTZ R0, R61, R130 ;  /* 0x000000823d007220 */ /* 0x000fc80000410000 */
[----:B------:R-:W-:Y:S01]  /*3680*/  FMUL.RZ R53, R0, 0.15915493667125701904 ;  /* 0x3e22f98300357820 */ /* 0x000fe2000040c000 */
[----:B------:R-:W-:-:S04]  /*3690*/  FMUL.FTZ R0, R61, R145 ;  /* 0x000000913d007220 */ /* 0x000fc80000410000 */
[----:B0-----:R-:W-:Y:S01]  /*36a0*/  FMUL.RZ R2, R0, 0.15915493667125701904 ;  /* 0x3e22f98300027820 */ /* 0x001fe2000040c000 */
[----:B------:R-:W-:-:S04]  /*36b0*/  FMUL.FTZ R0, R61, R144 ;  /* 0x000000903d007220 */ /* 0x000fc80000410000 */
[----:B------:R-:W-:Y:S01]  /*36c0*/  FMUL.RZ R3, R0, 0.15915493667125701904 ;  /* 0x3e22f98300037820 */ /* 0x000fe2000040c000 */
[C---:B------:R-:W-:Y:S01]  /*36d0*/  FMUL.FTZ R0, R61.reuse, R143 ;  /* 0x0000008f3d007220 */ /* 0x040fe20000410000 */
[----:B------:R-:W-:Y:S08]  /*36e0*/  MUFU.SIN R76, R52 ;  /* 0x00000034004c7308 */ /* 0x000ff00000000400 */
[----:B------:R0:W-:Y:S02]  /*36f0*/  MUFU.COS R81, R52 ;  /* 0x0000003400517308 */ /* 0x0001e40000000000 */
[----:B0-----:R-:W-:Y:S01]  /*3700*/  FMUL.RZ R52, R0, 0.15915493667125701904 ;  /* 0x3e22f98300347820 */ /* 0x001fe2000040c000 */
[----:B------:R-:W-:-:S05]  /*3710*/  FMUL.FTZ R0, R61, R142 ;  /* 0x0000008e3d007220 */ /* 0x000fca0000410000 */
[----:B------:R-:W-:Y:S08]  /*3720*/  MUFU.SIN R78, R2 ;  /* 0x00000002004e7308 */ /* 0x000ff00000000400 */
[----:B------:R0:W-:Y:S01]  /*3730*/  MUFU.COS R85, R2 ;  /* 0x0000000200557308 */ /* 0x0001e20000000000 */
[----:B----4-:R1:W-:Y:S01]  /*3740*/  STS.128 [R120], R4 ;  /* 0x0000000478007388 */ /* 0x0103e20000000c00 */
[----:B0-----:R-:W-:Y:S01]  /*3750*/  FMUL.RZ R2, R0, 0.15915493667125701904 ;  /* 0x3e22f98300027820 */ /* 0x001fe2000040c000 */
[----:B------:R-:W-:-:S05]  /*3760*/  FMUL.FTZ R0, R61, R140 ;  /* 0x0000008c3d007220 */ /* 0x000fca0000410000 */
[----:B------:R-:W0:Y:S01]  /*3770*/  MUFU.SIN R73, R3 ;  /* 0x0000000300497308 */ /* 0x000e220000000400 */
[----:B---3--:R-:W-:Y:S07]  /*3780*/  STS.128 [R141+0x200], R8 ;  /* 0x000200088d007388 */ /* 0x008fee0000000c00 */
[----:B------:R2:W-:Y:S01]  /*3790*/  MUFU.COS R79, R3 ;  /* 0x00000003004f7308 */ /* 0x0005e20000000000 */
[----:B------:R-:W-:Y:S01]  /*37a0*/  STS.128 [R30+0x400], R12 ;  /* 0x0004000c1e007388 */ /* 0x000fe20000000c00 */
[----:B--2---:R-:W-:Y:S01]  /*37b0*/  FMUL.RZ R3, R0, 0.15915493667125701904 ;  /* 0x3e22f98300037820 */ /* 0x004fe2000040c000 */
[----:B------:R-:W-:-:S02]  /*37c0*/  FMUL.FTZ R0, R61, R139 ;  /* 0x0000008b3d007220 */ /* 0x000fc40000410000 */
[----:B------:R-:W-:Y:S02]  /*37d0*/  STS.128 [R29+0x600], R16 ;  /* 0x000600101d007388 */ /* 0x000fe40000000c00 */
[----:B------:R-:W-:Y:S01]  /*37e0*/  FMUL.RZ R56, R0, 0.15915493667125701904 ;  /* 0x3e22f98300387820 */ /* 0x000fe2000040c000 */
[C---:B------:R-:W-:Y:S01]  /*37f0*/  FMUL.FTZ R0, R61.reuse, R138 ;  /* 0x0000008a3d007220 */ /* 0x040fe20000410000 */
[----:B------:R0:W-:Y:S04]  /*3800*/  STS.128 [R28+0x800], R20 ;  /* 0x000800141c007388 */ /* 0x0001e80000000c00 */
[----:B------:R2:W-:Y:S01]  /*3810*/  STS.128 [R161+0xa00], R24 ;  /* 0x000a0018a1007388 */ /* 0x0005e20000000c00 */
[----:B------:R-:W-:Y:S01]  /*3820*/  FMUL.RZ R72, R0, 0.15915493667125701904 ;  /* 0x3e22f98300487820 */ /* 0x000fe2000040c000 */
[----:B------:R-:W-:-:S02]  /*3830*/  FMUL.FTZ R0, R61, R137 ;  /* 0x000000893d007220 */ /* 0x000fc40000410000 */
[----:B------:R-:W-:Y:S01]  /*3840*/  STS.128 [R160+0xc00], R44 ;  /* 0x000c002ca0007388 */ /* 0x000fe20000000c00 */
[----:B------:R-:W-:-:S03]  /*3850*/  FMUL.FTZ R63, R60, 1.4426950216293334961 ;  /* 0x3fb8aa3b3c3f7820 */ /* 0x000fc60000410000 */
[----:B------:R-:W-:Y:S01]  /*3860*/  STS.128 [R159+0xe00], R48 ;  /* 0x000e00309f007388 */ /* 0x000fe20000000c00 */
[----:B------:R-:W-:-:S03]  /*3870*/  NOP ;  /* 0x0000000000007918 */ /* 0x000fc60000000000 */
[----:B------:R-:W3:Y:S01]  /*3880*/  LDS.128 R44, [R88] ;  /* 0x00000000582c7984 */ /* 0x000ee20000000c00 */
[----:B------:R-:W-:Y:S01]  /*3890*/  FMUL.RZ R75, R0, 0.15915493667125701904 ;  /* 0x3e22f983004b7820 */ /* 0x000fe2000040c000 */
[----:B------:R-:W-:Y:S01]  /*38a0*/  FMUL.FTZ R80, R63, R144 ;  /* 0x000000903f507220 */ /* 0x000fe20000410000 */
[----:B------:R-:W-:Y:S01]  /*38b0*/  FMUL.FTZ R0, R61, R136 ;  /* 0x000000883d007220 */ /* 0x000fe20000410000 */
[C---:B------:R-:W-:Y:S01]  /*38c0*/  FMUL.FTZ R64, R63.reuse, R140 ;  /* 0x0000008c3f407220 */ /* 0x040fe20000410000 */
[----:B------:R-:W-:Y:S01]  /*38d0*/  MUFU.SIN R55, R3 ;  /* 0x0000000300377308 */ /* 0x000fe20000000400 */
[C---:B------:R-:W-:Y:S01]  /*38e0*/  FMUL.FTZ R84, R63.reuse, R131 ;  /* 0x000000833f547220 */ /* 0x040fe20000410000 */
[----:B------:R-:W-:Y:S01]  /*38f0*/  FMUL.FTZ R82, R63, R130 ;  /* 0x000000823f527220 */ /* 0x000fe20000410000 */
[----:B------:R-:W-:Y:S01]  /*3900*/  FMUL.RZ R87, R0, 0.15915493667125701904 ;  /* 0x3e22f98300577820 */ /* 0x000fe2000040c000 */
[----:B------:R-:W-:-:S04]  /*3910*/  FMUL.FTZ R0, R61, R135 ;  /* 0x000000873d007220 */ /* 0x000fc80000410000 */
[----:B------:R4:W2:Y:S01]  /*3920*/  MUFU.COS R67, R3 ;  /* 0x0000000300437308 */ /* 0x0008a20000000000 */
[C---:B------:R-:W-:Y:S01]  /*3930*/  FMUL.FTZ R58, R63.reuse, R137 ;  /* 0x000000893f3a7220 */ /* 0x040fe20000410000 */
[----:B------:R-:W-:Y:S01]  /*3940*/  FMUL.FTZ R86, R63, R145 ;  /* 0x000000913f567220 */ /* 0x000fe20000410000 */
[----:B------:R-:W-:-:S05]  /*3950*/  FMUL.RZ R93, R0, 0.15915493667125701904 ;  /* 0x3e22f983005d7820 */ /* 0x000fca000040c000 */
[----:B------:R-:W3:Y:S01]  /*3960*/  MUFU.SIN R77, R53 ;  /* 0x00000035004d7308 */ /* 0x000ee20000000400 */
[C---:B------:R-:W-:Y:S01]  /*3970*/  FMUL.FTZ R65, R63.reuse, R138 ;  /* 0x0000008a3f417220 */ /* 0x040fe20000410000 */
[----:B------:R-:W-:Y:S01]  /*3980*/  FMUL.FTZ R71, R63, R143 ;  /* 0x0000008f3f477220 */ /* 0x000fe20000410000 */
[----:B-1----:R-:W-:Y:S01]  /*3990*/  FMUL.FTZ R5, R61, R133 ;  /* 0x000000853d057220 */ /* 0x002fe20000410000 */
[----:B------:R-:W1:Y:S04]  /*39a0*/  LDS.128 R48, [R88+0x10] ;  /* 0x0000100058307984 */ /* 0x000e680000000c00 */
[----:B------:R-:W0:Y:S04]  /*39b0*/  MUFU.EX2 R80, R80 ;  /* 0x0000005000507308 */ /* 0x000e280000000800 */
[----:B------:R-:W2:Y:S04]  /*39c0*/  MUFU.EX2 R64, R64 ;  /* 0x0000004000407308 */ /* 0x000ea80000000800 */
[----:B------:R-:W1:Y:S01]  /*39d0*/  MUFU.SIN R57, R75 ;  /* 0x0000004b00397308 */ /* 0x000e620000000400 */
[----:B----4-:R-:W-:-:S07]  /*39e0*/  FMUL.FTZ R3, R63, R136 ;  /* 0x000000883f037220 */ /* 0x010fce0000410000 */
[----:B------:R-:W4:Y:S04]  /*39f0*/  MUFU.EX2 R84, R84 ;  /* 0x0000005400547308 */ /* 0x000f280000000800 */
[----:B------:R-:W1:Y:S01]  /*3a00*/  MUFU.COS R83, R53 ;  /* 0x0000003500537308 */ /* 0x000e620000000000 */
[----:B------:R-:W-:-:S07]  /*3a10*/  FMUL.FTZ R4, R63, R134 ;  /* 0x000000863f047220 */ /* 0x000fce0000410000 */
[----:B------:R-:W3:Y:S04]  /*3a20*/  MUFU.EX2 R82, R82 ;  /* 0x0000005200527308 */ /* 0x000ee80000000800 */
[----:B------:R0:W-:Y:S01]  /*3a30*/  MUFU.COS R59, R75 ;  /* 0x0000004b003b7308 */ /* 0x0001e20000000000 */
[----:B------:R-:W-:Y:S01]  /*3a40*/  FMUL.RZ R7, R5, 0.15915493667125701904 ;  /* 0x3e22f98305077820 */ /* 0x000fe2000040c000 */
[----:B0-----:R-:W-:-:S06]  /*3a50*/  FMUL.FTZ R75, R63, R135 ;  /* 0x000000873f4b7220 */ /* 0x001fcc0000410000 */
[----:B------:R-:W0:Y:S01]  /*3a60*/  MUFU.SIN R60, R72 ;  /* 0x00000048003c7308 */ /* 0x000e220000000400 */
[----:B------:R-:W-:-:S07]  /*3a70*/  FMUL.FTZ R20, R80, R73 ;  /* 0x0000004950147220 */ /* 0x000fce0000410000 */
[----:B------:R-:W1:Y:S04]  /*3a80*/  MUFU.EX2 R58, R58 ;  /* 0x0000003a003a7308 */ /* 0x000e680000000800 */
[----:B------:R-:W-:Y:S01]  /*3a90*/  MUFU.SIN R0, R93 ;  /* 0x0000005d00007308 */ /* 0x000fe20000000400 */
[C---:B--2---:R-:W-:Y:S01]  /*3aa0*/  FMUL.FTZ R15, R64.reuse, R67 ;  /* 0x00000043400f7220 */ /* 0x044fe20000410000 */
[----:B------:R-:W-:-:S06]  /*3ab0*/  FMUL.FTZ R14, R64, R55 ;  /* 0x00000037400e7220 */ /* 0x000fcc0000410000 */
[----:B------:R-:W2:Y:S04]  /*3ac0*/  MUFU.EX2 R86, R86 ;  /* 0x0000005600567308 */ /* 0x000ea80000000800 */
[----:B------:R-:W0:Y:S08]  /*3ad0*/  MUFU.SIN R68, R52 ;  /* 0x0000003400447308 */ /* 0x000e300000000400 */
[----:B------:R-:W-:Y:S08]  /*3ae0*/  MUFU.COS R74, R52 ;  /* 0x00000034004a7308 */ /* 0x000ff00000000000 */
[----:B------:R-:W-:Y:S08]  /*3af0*/  MUFU.SIN R52, R56 ;  /* 0x0000003800347308 */ /* 0x000ff00000000400 */
[----:B------:R-:W-:Y:S01]  /*3b00*/  MUFU.COS R53, R56 ;  /* 0x0000003800357308 */ /* 0x000fe20000000000 */
[----:B----4-:R-:W-:-:S07]  /*3b10*/  FMUL.FTZ R27, R84, R81 ;  /* 0x00000051541b7220 */ /* 0x010fce0000410000 */
[----:B------:R-:W0:Y:S04]  /*3b20*/  MUFU.EX2 R65, R65 ;  /* 0x0000004100417308 */ /* 0x000e280000000800 */
[----:B------:R-:W4:Y:S01]  /*3b30*/  MUFU.COS R56, R87 ;  /* 0x0000005700387308 */ /* 0x000f220000000000 */
[----:B---3--:R-:W-:-:S07]  /*3b40*/  FMUL.FTZ R24, R82, R77 ;  /* 0x0000004d52187220 */ /* 0x008fce0000410000 */
[----:B------:R-:W-:Y:S04]  /*3b50*/  MUFU.EX2 R75, R75 ;  /* 0x0000004b004b7308 */ /* 0x000fe80000000800 */
[----:B------:R-:W3:Y:S04]  /*3b60*/  MUFU.EX2 R71, R71 ;  /* 0x0000004700477308 */ /* 0x000ee80000000800 */
[----:B------:R-:W4:Y:S04]  /*3b70*/  MUFU.EX2 R3, R3 ;  /* 0x0000000300037308 */ /* 0x000f280000000800 */
[----:B------:R1:W-:Y:S04]  /*3b80*/  MUFU.EX2 R73, R4 ;  /* 0x0000000400497308 */ /* 0x0003e80000000800 */
[----:B------:R-:W4:Y:S01]  /*3b90*/  MUFU.COS R62, R72 ;  /* 0x00000048003e7308 */ /* 0x000f220000000000 */
[----:B-1----:R-:W-:-:S07]  /*3ba0*/  FMUL.FTZ R4, R63, R133 ;  /* 0x000000853f047220 */ /* 0x002fce0000410000 */
[----:B------:R-:W1:Y:S01]  /*3bb0*/  MUFU.COS R64, R7 ;  /* 0x0000000700407308 */ /* 0x000e620000000000 */
[----:B------:R-:W-:Y:S01]  /*3bc0*/  FMUL.FTZ R8, R58, R57 ;  /* 0x000000393a087220 */ /* 0x000fe20000410000 */
[----:B------:R-:W-:Y:S01]  /*3bd0*/  FMUL.FTZ R26, R84, R76 ;  /* 0x0000004c541a7220 */ /* 0x000fe20000410000 */
[----:B------:R-:W-:Y:S01]  /*3be0*/  FMUL.FTZ R25, R82, R83 ;  /* 0x0000005352197220 */ /* 0x000fe20000410000 */
[----:B------:R-:W-:-:S04]  /*3bf0*/  FMUL.FTZ R57, R27, R24 ;  /* 0x000000181b397220 */ /* 0x000fc80000410000 */
[----:B------:R3:W-:Y:S01]  /*3c00*/  MUFU.COS R72, R93 ;  /* 0x0000005d00487308 */ /* 0x0007e20000000000 */
[----:B--2---:R-:W-:Y:S01]  /*3c10*/  FMUL.FTZ R23, R86, R85 ;  /* 0x0000005556177220 */ /* 0x004fe20000410000 */
[----:B------:R-:W-:Y:S01]  /*3c20*/  MOV R84, UR13 ;  /* 0x0000000d00547c02 */ /* 0x000fe20008000f00 */
[----:B0-----:R-:W-:Y:S01]  /*3c30*/  FMUL.FTZ R10, R65, R60 ;  /* 0x0000003c410a7220 */ /* 0x001fe20000410000 */
[----:B------:R-:W-:-:S04]  /*3c40*/  MOV R85, UR12 ;  /* 0x0000000c00557c02 */ /* 0x000fc80008000f00 */
[----:B---3--:R0:W1:Y:S01]  /*3c50*/  MUFU.EX2 R93, R4 ;  /* 0x00000004005d7308 */ /* 0x0080620000000800 */
[----:B------:R-:W-:Y:S01]  /*3c60*/  FMUL.FTZ R22, R86, R78 ;  /* 0x0000004e56167220 */ /* 0x000fe20000410000 */
[----:B------:R-:W-:Y:S01]  /*3c70*/  FFMA.FTZ R60, R26, R25, R57 ;  /* 0x000000191a3c7223 */ /* 0x000fe20000010039 */
[----:B------:R-:W-:Y:S01]  /*3c80*/  FMUL.FTZ R18, R71, R68 ;  /* 0x0000004447127220 */ /* 0x000fe20000410000 */
[----:B------:R-:W-:Y:S01]  /*3c90*/  IMAD.WIDE.U32 R84, R94, 0x10, R84 ;  /* 0x000000105e547825 */ /* 0x000fe200078e0054 */
[----:B------:R4:W-:Y:S03]  /*3ca0*/  MUFU.SIN R68, R7 ;  /* 0x0000000700447308 */ /* 0x0009e60000000400 */
[----:B0-----:R-:W-:Y:S01]  /*3cb0*/  FMUL.FTZ R4, R75, R0 ;  /* 0x000000004b047220 */ /* 0x001fe20000410000 */
[----:B------:R-:W-:Y:S01]  /*3cc0*/  FMUL.FTZ R0, R26, R24 ;  /* 0x000000181a007220 */ /* 0x000fe20000410000 */
[----:B------:R-:W-:Y:S01]  /*3cd0*/  FMUL.FTZ R9, R58, R59 ;  /* 0x0000003b3a097220 */ /* 0x000fe20000410000 */
[----:B------:R-:W-:Y:S01]  /*3ce0*/  FMUL.FTZ R58, R22, R60 ;  /* 0x0000003c163a7220 */ /* 0x000fe20000410000 */
[----:B------:R-:W-:Y:S01]  /*3cf0*/  FMUL.FTZ R94, R147, R44 ;  /* 0x0000002c935e7220 */ /* 0x000fe20000410000 */
[----:B----4-:R-:W-:Y:S01]  /*3d00*/  FMUL.FTZ R7, R3, R56 ;  /* 0x0000003803077220 */ /* 0x010fe20000410000 */
[----:B------:R-:W-:Y:S01]  /*3d10*/  FFMA.FTZ R56, R27, R25, -R0 ;  /* 0x000000191b387223 */ /* 0x000fe20000010800 */
[----:B------:R-:W-:Y:S01]  /*3d20*/  FMUL.FTZ R95, R147, R45 ;  /* 0x0000002d935f7220 */ /* 0x000fe20000410000 */
[----:B------:R-:W-:Y:S01]  /*3d30*/  FMUL.FTZ R11, R65, R62 ;  /* 0x0000003e410b7220 */ /* 0x000fe20000410000 */
[----:B-1----:R-:W-:Y:S01]  /*3d40*/  FMUL.FTZ R0, R93, R64 ;  /* 0x000000405d007220 */ /* 0x002fe20000410000 */
[-C--:B------:R-:W-:Y:S01]  /*3d50*/  FMUL.FTZ R44, R94, R24.reuse ;  /* 0x000000185e2c7220 */ /* 0x080fe20000410000 */
[----:B------:R-:W-:Y:S01]  /*3d60*/  FMUL.FTZ R45, R95, R24 ;  /* 0x000000185f2d7220 */ /* 0x000fe20000410000 */
[-C--:B------:R-:W-:Y:S01]  /*3d70*/  FFMA.FTZ R62, R23, R56.reuse, -R58 ;  /* 0x00000038173e7223 */ /* 0x080fe2000001083a */
[----:B------:R-:W-:-:S02]  /*3d80*/  FMUL.FTZ R64, R22, R56 ;  /* 0x0000003816407220 */ /* 0x000fc40000410000 */
[----:B------:R-:W0:Y:S01]  /*3d90*/  LDS.128 R56, [R88+0x20] ;  /* 0x0000200058387984 */ /* 0x000e220000000c00 */
[C---:B------:R-:W-:Y:S01]  /*3da0*/  FMUL.FTZ R129, R148.reuse, R47 ;  /* 0x0000002f94817220 */ /* 0x040fe20000410000 */
[-C--:B------:R-:W-:Y:S01]  /*3db0*/  FFMA.FTZ R44, R95, R25.reuse, R44 ;  /* 0x000000195f2c7223 */ /* 0x080fe2000001002c */
[----:B------:R-:W-:Y:S01]  /*3dc0*/  FMUL.FTZ R128, R148, R46 ;  /* 0x0000002e94807220 */ /* 0x000fe20000410000 */
[----:B------:R-:W-:Y:S01]  /*3dd0*/  FFMA.FTZ R45, R94, R25, -R45 ;  /* 0x000000195e2d7223 */ /* 0x000fe2000001082d */
[----:B------:R-:W-:Y:S01]  /*3de0*/  FMUL.FTZ R69, R63, R142 ;  /* 0x0000008e3f457220 */ /* 0x000fe20000410000 */
[----:B------:R-:W-:Y:S02]  /*3df0*/  FADD.FTZ R44, R129, R44 ;  /* 0x0000002c812c7221 */ /* 0x000fe40000010000 */
[----:B------:R-:W-:Y:S01]  /*3e00*/  FADD.FTZ R45, R128, R45 ;  /* 0x0000002d802d7221 */ /* 0x000fe20000010000 */
[----:B------:R-:W1:Y:S01]  /*3e10*/  MUFU.SIN R66, R2 ;  /* 0x0000000200427308 */ /* 0x000e620000000400 */
[----:B------:R-:W-:-:S02]  /*3e20*/  FMUL.FTZ R46, R22, R44 ;  /* 0x0000002c162e7220 */ /* 0x000fc40000410000 */
[-C--:B------:R-:W-:Y:S01]  /*3e30*/  FMUL.FTZ R47, R22, R45.reuse ;  /* 0x0000002d162f7220 */ /* 0x080fe20000410000 */
[----:B------:R-:W-:Y:S01]  /*3e40*/  FMUL.FTZ R127, R149, R48 ;  /* 0x00000030957f7220 */ /* 0x000fe20000410000 */
[----:B------:R-:W-:Y:S01]  /*3e50*/  FFMA.FTZ R46, R23, R45, -R46 ;  /* 0x0000002d172e7223 */ /* 0x000fe2000001082e */
[----:B------:R-:W-:Y:S01]  /*3e60*/  FMUL.FTZ R126, R149, R49 ;  /* 0x00000031957e7220 */ /* 0x000fe20000410000 */
[C---:B------:R-:W-:Y:S01]  /*3e70*/  FFMA.FTZ R47, R23.reuse, R44, R47 ;  /* 0x0000002c172f7223 */ /* 0x040fe2000001002f */
[----:B------:R-:W1:Y:S01]  /*3e80*/  MUFU.EX2 R69, R69 ;  /* 0x0000004500457308 */ /* 0x000e620000000800 */
[----:B------:R-:W-:Y:S01]  /*3e90*/  FFMA.FTZ R64, R23, R60, R64 ;  /* 0x0000003c17407223 */ /* 0x000fe20000010040 */
[----:B------:R-:W-:Y:S01]  /*3ea0*/  FADD.FTZ R46, R127, R46 ;  /* 0x0000002e7f2e7221 */ /* 0x000fe20000010000 */
[----:B------:R-:W-:Y:S01]  /*3eb0*/  FADD.FTZ R47, R126, R47 ;  /* 0x0000002f7e2f7221 */ /* 0x000fe20000010000 */
[----:B------:R-:W-:Y:S01]  /*3ec0*/  FMUL.FTZ R21, R80, R79 ;  /* 0x0000004f50157220 */ /* 0x000fe20000410000 */
[C---:B------:R-:W-:Y:S01]  /*3ed0*/  FMUL.FTZ R60, R20.reuse, R64 ;  /* 0x00000040143c7220 */ /* 0x040fe20000410000 */
[C---:B------:R-:W-:Y:S01]  /*3ee0*/  FMUL.FTZ R44, R20.reuse, R46 ;  /* 0x0000002e142c7220 */ /* 0x040fe20000410000 */
[CC--:B------:R-:W-:Y:S01]  /*3ef0*/  FMUL.FTZ R45, R20.reuse, R47.reuse ;  /* 0x0000002f142d7220 */ /* 0x0c0fe20000410000 */
[----:B------:R-:W-:Y:S01]  /*3f00*/  FMUL.FTZ R6, R61, R132 ;  /* 0x000000843d067220 */ /* 0x000fe20000410000 */
[CC--:B------:R-:W-:Y:S01]  /*3f10*/  FFMA.FTZ R60, R21.reuse, R62.reuse, -R60 ;  /* 0x0000003e153c7223 */ /* 0x0c0fe2000001083c */
[----:B------:R-:W-:Y:S01]  /*3f20*/  FMUL.FTZ R62, R20, R62 ;  /* 0x0000003e143e7220 */ /* 0x000fe20000410000 */
[C---:B------:R-:W-:Y:S01]  /*3f30*/  FFMA.FTZ R49, R21.reuse, R47, R44 ;  /* 0x0000002f15317223 */ /* 0x040fe2000001002c */
[----:B------:R-:W-:Y:S01]  /*3f40*/  FFMA.FTZ R48, R21, R46, -R45 ;  /* 0x0000002e15307223 */ /* 0x000fe2000001082d */
[----:B------:R-:W-:Y:S01]  /*3f50*/  FMUL.FTZ R124, R150, R51 ;  /* 0x00000033967c7220 */ /* 0x000fe20000410000 */
[----:B-1----:R-:W-:Y:S01]  /*3f60*/  FMUL.FTZ R16, R69, R66 ;  /* 0x0000004245107220 */ /* 0x002fe20000410000 */
[----:B------:R-:W-:Y:S01]  /*3f70*/  FMUL.RZ R66, R6, 0.15915493667125701904 ;  /* 0x3e22f98306427820 */ /* 0x000fe2000040c000 */
[----:B------:R-:W1:Y:S01]  /*3f80*/  LDS.128 R44, [R88+0x30] ;  /* 0x00003000582c7984 */ /* 0x000e620000000c00 */
[----:B------:R-:W2:Y:S01]  /*3f90*/  MUFU.COS R70, R2 ;  /* 0x0000000200467308 */ /* 0x000ea20000000000 */
[----:B------:R-:W-:Y:S01]  /*3fa0*/  FFMA.FTZ R62, R21, R64, R62 ;  /* 0x00000040153e7223 */ /* 0x000fe2000001003e */
[C---:B------:R-:W-:Y:S01]  /*3fb0*/  FMUL.FTZ R5, R63.reuse, R132 ;  /* 0x000000843f057220 */ /* 0x040fe20000410000 */
[----:B------:R-:W-:Y:S01]  /*3fc0*/  FMUL.FTZ R125, R150, R50 ;  /* 0x00000032967d7220 */ /* 0x000fe20000410000 */
[----:B------:R-:W-:Y:S01]  /*3fd0*/  FADD.FTZ R49, R124, R49 ;  /* 0x000000317c317221 */ /* 0x000fe20000010000 */
[----:B------:R-:W-:Y:S01]  /*3fe0*/  FMUL.FTZ R54, R63, R139 ;  /* 0x0000008b3f367220 */ /* 0x000fe20000410000 */
[----:B------:R-:W-:Y:S01]  /*3ff0*/  FMUL.FTZ R19, R71, R74 ;  /* 0x0000004a47137220 */ /* 0x000fe20000410000 */
[----:B------:R-:W-:Y:S01]  /*4000*/  FMUL.FTZ R101, R63, R146 ;  /* 0x000000923f657220 */ /* 0x000fe20000410000 */
[----:B------:R3:W-:Y:S01]  /*4010*/  MUFU.SIN R2, R87 ;  /* 0x0000005700027308 */ /* 0x0007e20000000400 */
[C---:B------:R-:W-:Y:S01]  /*4020*/  FMUL.FTZ R50, R18.reuse, R62 ;  /* 0x0000003e12327220 */ /* 0x040fe20000410000 */
[----:B------:R-:W-:Y:S01]  /*4030*/  FADD.FTZ R48, R125, R48 ;  /* 0x000000307d307221 */ /* 0x000fe20000010000 */
[----:B------:R-:W-:Y:S01]  /*4040*/  FMUL.FTZ R63, R18, R49 ;  /* 0x00000031123f7220 */ /* 0x000fe20000410000 */
[C---:B0-----:R-:W-:Y:S01]  /*4050*/  FMUL.FTZ R98, R151.reuse, R56 ;  /* 0x0000003897627220 */ /* 0x041fe20000410000 */
[----:B------:R-:W-:Y:S01]  /*4060*/  FMUL.FTZ R99, R151, R57 ;  /* 0x0000003997637220 */ /* 0x000fe20000410000 */
[C---:B------:R-:W-:Y:S01]  /*4070*/  FMUL.FTZ R100, R152.reuse, R59 ;  /* 0x0000003b98647220 */ /* 0x040fe20000410000 */
[----:B------:R-:W-:Y:S01]  /*4080*/  FMUL.FTZ R103, R152, R58 ;  /* 0x0000003a98677220 */ /* 0x000fe20000410000 */
[----:B------:R-:W0:Y:S01]  /*4090*/  MUFU.COS R97, R66 ;  /* 0x0000004200617308 */ /* 0x000e220000000000 */
[C---:B---3--:R-:W-:Y:S01]  /*40a0*/  FMUL.FTZ R87, R61.reuse, R134 ;  /* 0x000000863d577220 */ /* 0x048fe20000410000 */
[----:B------:R-:W-:Y:S01]  /*40b0*/  FMUL.FTZ R61, R61, R146 ;  /* 0x000000923d3d7220 */ /* 0x000fe20000410000 */
[----:B------:R-:W-:Y:S01]  /*40c0*/  FMUL.FTZ R93, R93, R68 ;  /* 0x000000445d5d7220 */ /* 0x000fe20000410000 */
[----:B------:R-:W3:Y:S04]  /*40d0*/  LDS.128 R80, [R88+0x40] ;  /* 0x0000400058507984 */ /* 0x000ee80000000c00 */
[----:B------:R4:W1:Y:S01]  /*40e0*/  MUFU.SIN R65, R66 ;  /* 0x0000004200417308 */ /* 0x0008620000000400 */
[----:B------:R-:W-:-:S07]  /*40f0*/  FFMA.FTZ R63, R19, R48, -R63 ;  /* 0x00000030133f7223 */ /* 0x000fce000001083f */
[----:B------:R-:W0:Y:S01]  /*4100*/  MUFU.EX2 R96, R5 ;  /* 0x0000000500607308 */ /* 0x000e220000000800 */
[----:B----4-:R-:W-:Y:S01]  /*4110*/  FMUL.RZ R66, R61, 0.15915493667125701904 ;  /* 0x3e22f9833d427820 */ /* 0x010fe2000040c000 */
[C---:B------:R-:W-:Y:S01]  /*4120*/  FFMA.FTZ R61, R19.reuse, R60, -R50 ;  /* 0x0000003c133d7223 */ /* 0x040fe20000010832 */
[----:B------:R-:W-:Y:S01]  /*4130*/  FMUL.FTZ R50, R18, R48 ;  /* 0x0000003012327220 */ /* 0x000fe20000410000 */
[----:B------:R-:W-:Y:S01]  /*4140*/  FADD.FTZ R63, R98, R63 ;  /* 0x0000003f623f7221 */ /* 0x000fe20000010000 */
[----:B------:R-:W4:Y:S02]  /*4150*/  MUFU.COS R102, R66 ;  /* 0x0000004200667308 */ /* 0x000f240000000000 */
[----:B------:R-:W-:Y:S01]  /*4160*/  FFMA.FTZ R50, R19, R49, R50 ;  /* 0x0000003113327223 */ /* 0x000fe20000010032 */
[----:B------:R-:W-:Y:S01]  /*4170*/  FMUL.FTZ R51, R18, R60 ;  /* 0x0000003c12337220 */ /* 0x000fe20000410000 */
[----:B--2---:R-:W-:Y:S01]  /*4180*/  FMUL.FTZ R17, R69, R70 ;  /* 0x0000004645117220 */ /* 0x004fe20000410000 */
[----:B------:R-:W-:Y:S01]  /*4190*/  FMUL.FTZ R64, R16, R63 ;  /* 0x0000003f10407220 */ /* 0x000fe20000410000 */
[----:B------:R-:W-:-:S02]  /*41a0*/  FADD.FTZ R57, R99, R50 ;  /* 0x0000003263397221 */ /* 0x000fc40000010000 */
[----:B------:R-:W2:Y:S01]  /*41b0*/  MUFU.SIN R56, R66 ;  /* 0x0000004200387308 */ /* 0x000ea20000000400 */
[C---:B0-----:R-:W-:Y:S01]  /*41c0*/  FMUL.FTZ R97, R96.reuse, R97 ;  /* 0x0000006160617220 */ /* 0x041fe20000410000 */
[----:B------:R-:W-:Y:S01]  /*41d0*/  FFMA.FTZ R62, R19, R62, R51 ;  /* 0x0000003e133e7223 */ /* 0x000fe20000010033 */
[----:B-1----:R-:W-:Y:S01]  /*41e0*/  FMUL.FTZ R96, R96, R65 ;  /* 0x0000004160607220 */ /* 0x002fe20000410000 */
[----:B------:R-:W-:-:S04]  /*41f0*/  FFMA.FTZ R65, R17, R57, R64 ;  /* 0x0000003911417223 */ /* 0x000fc80000010040 */
[----:B------:R-:W4:Y:S01]  /*4200*/  MUFU.EX2 R101, R101 ;  /* 0x0000006500657308 */ /* 0x000f220000000800 */
[C---:B------:R-:W-:Y:S01]  /*4210*/  FMUL.FTZ R64, R16.reuse, R57 ;  /* 0x0000003910407220 */ /* 0x040fe20000410000 */
[C---:B------:R-:W-:Y:S01]  /*4220*/  FMUL.FTZ R60, R16.reuse, R62 ;  /* 0x0000003e103c7220 */ /* 0x040fe20000410000 */
[----:B------:R-:W-:Y:S01]  /*4230*/  FMUL.FTZ R104, R153, R44 ;  /* 0x0000002c99687220 */ /* 0x000fe20000410000 */
[----:B------:R-:W0:Y:S01]  /*4240*/  MUFU.EX2 R54, R54 ;  /* 0x0000003600367308 */ /* 0x000e220000000800 */
[C---:B------:R-:W-:Y:S01]  /*4250*/  FFMA.FTZ R64, R17.reuse, R63, -R64 ;  /* 0x0000003f11407223 */ /* 0x040fe20000010840 */
[-C--:B------:R-:W-:Y:S01]  /*4260*/  FFMA.FTZ R60, R17, R61.reuse, -R60 ;  /* 0x0000003d113c7223 */ /* 0x080fe2000001083c */
[----:B------:R-:W-:Y:S01]  /*4270*/  FMUL.FTZ R61, R16, R61 ;  /* 0x0000003d103d7220 */ /* 0x000fe20000410000 */
[----:B------:R-:W-:Y:S01]  /*4280*/  FADD.FTZ R65, R100, R65 ;  /* 0x0000004164417221 */ /* 0x000fe20000010000 */
[----:B------:R-:W-:Y:S01]  /*4290*/  FADD.FTZ R64, R103, R64 ;  /* 0x0000004067407221 */ /* 0x000fe20000010000 */
[----:B------:R-:W-:Y:S01]  /*42a0*/  FMUL.FTZ R105, R153, R45 ;  /* 0x0000002d99697220 */ /* 0x000fe20000410000 */
[----:B------:R-:W-:Y:S01]  /*42b0*/  FFMA.FTZ R61, R17, R62, R61 ;  /* 0x0000003e113d7223 */ /* 0x000fe2000001003d */
[----:B------:R-:W-:Y:S01]  /*42c0*/  FMUL.FTZ R62, R14, R65 ;  /* 0x000000410e3e7220 */ /* 0x000fe20000410000 */
[----:B------:R-:W-:Y:S01]  /*42d0*/  FMUL.FTZ R106, R154, R46 ;  /* 0x0000002e9a6a7220 */ /* 0x000fe20000410000 */
[C---:B----4-:R-:W-:Y:S01]  /*42e0*/  FMUL.FTZ R102, R101.reuse, R102 ;  /* 0x0000006665667220 */ /* 0x050fe20000410000 */
[----:B--2---:R-:W-:Y:S01]  /*42f0*/  FMUL.FTZ R101, R101, R56 ;  /* 0x0000003865657220 */ /* 0x004fe20000410000 */
[C---:B------:R-:W-:Y:S01]  /*4300*/  FMUL.FTZ R56, R14.reuse, R64 ;  /* 0x000000400e387220 */ /* 0x040fe20000410000 */
[----:B------:R-:W-:Y:S01]  /*4310*/  FMUL.FTZ R58, R14, R60 ;  /* 0x0000003c0e3a7220 */ /* 0x000fe20000410000 */
[C---:B------:R-:W-:Y:S01]  /*4320*/  FFMA.FTZ R57, R15.reuse, R64, -R62 ;  /* 0x000000400f397223 */ /* 0x040fe2000001083e */
[----:B------:R-:W-:Y:S01]  /*4330*/  FMUL.FTZ R107, R154, R47 ;  /* 0x0000002f9a6b7220 */ /* 0x000fe20000410000 */
[C---:B------:R-:W-:Y:S01]  /*4340*/  FFMA.FTZ R56, R15.reuse, R65, R56 ;  /* 0x000000410f387223 */ /* 0x040fe20000010038 */
[-C--:B------:R-:W-:Y:S01]  /*4350*/  FFMA.FTZ R58, R15, R61.reuse, R58 ;  /* 0x0000003d0f3a7223 */ /* 0x080fe2000001003a */
[----:B------:R-:W-:Y:S01]  /*4360*/  FMUL.FTZ R61, R14, R61 ;  /* 0x0000003d0e3d7220 */ /* 0x000fe20000410000 */
[----:B0-----:R-:W-:Y:S01]  /*4370*/  FMUL.FTZ R12, R54, R52 ;  /* 0x00000034360c7220 */ /* 0x001fe20000410000 */
[----:B------:R-:W-:Y:S01]  /*4380*/  FADD.FTZ R57, R104, R57 ;  /* 0x0000003968397221 */ /* 0x000fe20000010000 */
[----:B------:R-:W-:Y:S01]  /*4390*/  FADD.FTZ R56, R105, R56 ;  /* 0x0000003869387221 */ /* 0x000fe20000010000 */
[----:B------:R-:W-:Y:S01]  /*43a0*/  FFMA.FTZ R61, R15, R60, -R61 ;  /* 0x0000003c0f3d7223 */ /* 0x000fe2000001083d */
[----:B------:R-:W-:Y:S01]  /*43b0*/  FMUL.FTZ R13, R54, R53 ;  /* 0x00000035360d7220 */ /* 0x000fe20000410000 */
        /* <DEDUP_REMOVED lines=14> */
[----:B------:R-:W4:Y:S01]  /*44a0*/  LDG.E.128 R48, desc[UR24][R84.64+0x200] ;  /* 0x0002001854307981 */ /* 0x000f22000c1e1d00 */
[-C--:B------:R-:W-:Y:S01]  /*44b0*/  FMUL.FTZ R46, R10, R61.reuse ;  /* 0x0000003d0a2e7220 */ /* 0x080fe20000410000 */
[C---:B------:R-:W-:Y:S01]  /*44c0*/  FFMA.FTZ R114, R11.reuse, R61, R114 ;  /* 0x0000003d0b727223 */ /* 0x040fe20000010072 */
[C---:B------:R-:W-:Y:S01]  /*44d0*/  FFMA.FTZ R113, R11.reuse, R45, -R62 ;  /* 0x0000002d0b717223 */ /* 0x040fe2000001083e */
[----:B------:R-:W-:Y:S01]  /*44e0*/  FFMA.FTZ R110, R11, R60, R47 ;  /* 0x0000003c0b6e7223 */ /* 0x000fe2000001002f */
[----:B------:R-:W4:Y:S04]  /*44f0*/  LDG.E.128 R64, desc[UR24][R84.64+0x600] ;  /* 0x0006001854407981 */ /* 0x000f28000c1e1d00 */
[----:B------:R-:W4:Y:S04]  /*4500*/  LDG.E.128 R60, desc[UR24][R84.64+0x400] ;  /* 0x00040018543c7981 */ /* 0x000f28000c1e1d00 */
[----:B------:R-:W4:Y:S01]  /*4510*/  LDG.E.128 R68, desc[UR24][R84.64+0x800] ;  /* 0x0008001854447981 */ /* 0x000f22000c1e1d00 */
[----:B------:R-:W-:-:S03]  /*4520*/  FMUL.RZ R87, R87, 0.15915493667125701904 ;  /* 0x3e22f98357577820 */ /* 0x000fc6000040c000 */
[----:B------:R-:W0:Y:S01]  /*4530*/  LDS.128 R56, [R88+0x50] ;  /* 0x0000500058387984 */ /* 0x000e220000000c00 */
[----:B------:R-:W1:Y:S08]  /*4540*/  MUFU.SIN R76, R87 ;  /* 0x00000057004c7308 */ /* 0x000e700000000400 */
[----:B------:R-:W1:Y:S01]  /*4550*/  MUFU.COS R78, R87 ;  /* 0x00000057004e7308 */ /* 0x000e620000000000 */
[----:B------:R-:W-:Y:S01]  /*4560*/  FFMA.FTZ R44, R11, R44, -R46 ;  /* 0x0000002c0b2c7223 */ /* 0x000fe2000001082e */
[C---:B------:R-:W-:Y:S01]  /*4570*/  FMUL.FTZ R86, R8.reuse, R114 ;  /* 0x0000007208567220 */ /* 0x040fe20000410000 */
[----:B------:R-:W-:Y:S01]  /*4580*/  FMUL.FTZ R6, R3, R2 ;  /* 0x0000000203067220 */ /* 0x000fe20000410000 */
[----:B------:R-:W-:Y:S01]  /*4590*/  FMUL.FTZ R5, R75, R72 ;  /* 0x000000484b057220 */ /* 0x000fe20000410000 */
[----:B---3--:R-:W-:Y:S01]  /*45a0*/  FMUL.FTZ R108, R155, R80 ;  /* 0x000000509b6c7220 */ /* 0x008fe20000410000 */
[-C--:B------:R-:W-:Y:S01]  /*45b0*/  FFMA.FTZ R86, R9, R44.reuse, -R86 ;  /* 0x0000002c09567223 */ /* 0x080fe20000010856 */
[----:B------:R-:W-:-:S02]  /*45c0*/  FMUL.FTZ R80, R8, R44 ;  /* 0x0000002c08507220 */ /* 0x000fc40000410000 */
[----:B------:R-:W3:Y:S01]  /*45d0*/  LDG.E.128 R44, desc[UR24][R84.64+0xe00] ;  /* 0x000e0018542c7981 */ /* 0x000ee2000c1e1d00 */
[C---:B-1----:R-:W-:Y:S01]  /*45e0*/  FMUL.FTZ R2, R73.reuse, R76 ;  /* 0x0000004c49027220 */ /* 0x042fe20000410000 */
[----:B------:R-:W-:Y:S02]  /*45f0*/  FMUL.FTZ R3, R73, R78 ;  /* 0x0000004e49037220 */ /* 0x000fe40000410000 */
[----:B------:R-:W3:Y:S04]  /*4600*/  LDG.E.128 R72, desc[UR24][R84.64+0xa00] ;  /* 0x000a001854487981 */ /* 0x000ee8000c1e1d00 */
[----:B------:R1:W3:Y:S01]  /*4610*/  LDG.E.128 R76, desc[UR24][R84.64+0xc00] ;  /* 0x000c0018544c7981 */ /* 0x0002e2000c1e1d00 */
[----:B------:R-:W-:Y:S01]  /*4620*/  FMUL.FTZ R109, R155, R81 ;  /* 0x000000519b6d7220 */ /* 0x000fe20000410000 */
[----:B------:R-:W-:-:S03]  /*4630*/  FADD.FTZ R113, R108, R113 ;  /* 0x000000716c717221 */ /* 0x000fc60000010000 */
[----:B------:R-:W-:Y:S01]  /*4640*/  FADD.FTZ R116, R109, R110 ;  /* 0x0000006e6d747221 */ /* 0x000fe20000010000 */
[----:B------:R-:W-:Y:S01]  /*4650*/  FMUL.FTZ R112, R8, R113 ;  /* 0x0000007108707220 */ /* 0x000fe20000410000 */
[C---:B------:R-:W-:Y:S01]  /*4660*/  FFMA.FTZ R114, R9.reuse, R114, R80 ;  /* 0x0000007209727223 */ /* 0x040fe20000010050 */
[----:B------:R-:W-:Y:S01]  /*4670*/  FMUL.FTZ R111, R156, R83 ;  /* 0x000000539c6f7220 */ /* 0x000fe20000410000 */
[-C--:B------:R-:W-:Y:S01]  /*4680*/  FMUL.FTZ R80, R8, R116.reuse ;  /* 0x0000007408507220 */ /* 0x080fe20000410000 */
[C---:B------:R-:W-:Y:S01]  /*4690*/  FFMA.FTZ R116, R9.reuse, R116, R112 ;  /* 0x0000007409747223 */ /* 0x040fe20000010070 */
[----:B------:R-:W-:Y:S01]  /*46a0*/  FMUL.FTZ R110, R156, R82 ;  /* 0x000000529c6e7220 */ /* 0x000fe20000410000 */
[----:B------:R-:W-:Y:S01]  /*46b0*/  FMUL.FTZ R112, R6, R114 ;  /* 0x0000007206707220 */ /* 0x000fe20000410000 */
[----:B------:R-:W-:Y:S01]  /*46c0*/  FFMA.FTZ R113, R9, R113, -R80 ;  /* 0x0000007109717223 */ /* 0x000fe20000010850 */
[----:B------:R-:W-:Y:S01]  /*46d0*/  FADD.FTZ R87, R111, R116 ;  /* 0x000000746f577221 */ /* 0x000fe20000010000 */
[----:B------:R-:W0:Y:S01]  /*46e0*/  LDS.128 R80, [R88+0x60] ;  /* 0x0000600058507984 */ /* 0x000e220000000c00 */
[-C--:B-1----:R-:W-:Y:S01]  /*46f0*/  FFMA.FTZ R85, R7, R86.reuse, -R112 ;  /* 0x0000005607557223 */ /* 0x082fe20000010870 */
[----:B------:R-:W-:Y:S01]  /*4700*/  FADD.FTZ R113, R110, R113 ;  /* 0x000000716e717221 */ /* 0x000fe20000010000 */
[C---:B------:R-:W-:Y:S01]  /*4710*/  FMUL.FTZ R84, R6.reuse, R87 ;  /* 0x0000005706547220 */ /* 0x040fe20000410000 */
[----:B------:R-:W-:-:S03]  /*4720*/  FMUL.FTZ R86, R6, R86 ;  /* 0x0000005606567220 */ /* 0x000fc60000410000 */
[CC--:B------:R-:W-:Y:S01]  /*4730*/  FFMA.FTZ R84, R7.reuse, R113.reuse, -R84 ;  /* 0x0000007107547223 */ /* 0x0c0fe20000010854 */
[----:B------:R-:W-:Y:S01]  /*4740*/  FFMA.FTZ R114, R7, R114, R86 ;  /* 0x0000007207727223 */ /* 0x000fe20000010056 */
[----:B------:R-:W-:Y:S01]  /*4750*/  FMUL.FTZ R113, R6, R113 ;  /* 0x0000007106717220 */ /* 0x000fe20000410000 */
[C---:B------:R-:W-:Y:S01]  /*4760*/  FMUL.FTZ R86, R4.reuse, R85 ;  /* 0x0000005504567220 */ /* 0x040fe20000410000 */
[----:B0-----:R-:W-:Y:S01]  /*4770*/  FMUL.FTZ R112, R157, R56 ;  /* 0x000000389d707220 */ /* 0x001fe20000410000 */
[-C--:B------:R-:W-:Y:S01]  /*4780*/  FMUL.FTZ R56, R4, R114.reuse ;  /* 0x0000007204387220 */ /* 0x080fe20000410000 */
[----:B------:R-:W-:Y:S01]  /*4790*/  FFMA.FTZ R87, R7, R87, R113 ;  /* 0x0000005707577223 */ /* 0x000fe20000010071 */
[----:B------:R-:W-:Y:S01]  /*47a0*/  FMUL.FTZ R113, R157, R57 ;  /* 0x000000399d717220 */ /* 0x000fe20000410000 */
[C---:B------:R-:W-:Y:S01]  /*47b0*/  FFMA.FTZ R86, R5.reuse, R114, R86 ;  /* 0x0000007205567223 */ /* 0x040fe20000010056 */
[----:B------:R-:W-:Y:S01]  /*47c0*/  FADD.FTZ R84, R112, R84 ;  /* 0x0000005470547221 */ /* 0x000fe20000010000 */
[----:B------:R-:W-:Y:S01]  /*47d0*/  FFMA.FTZ R57, R5, R85, -R56 ;  /* 0x0000005505397223 */ /* 0x000fe20000010838 */
[----:B------:R-:W-:Y:S01]  /*47e0*/  FADD.FTZ R56, R113, R87 ;  /* 0x0000005771387221 */ /* 0x000fe20000010000 */
[----:B------:R-:W-:Y:S01]  /*47f0*/  FMUL.FTZ R85, R2, R86 ;  /* 0x0000005602557220 */ /* 0x000fe20000410000 */
[----:B------:R-:W-:-:S03]  /*4800*/  FMUL.FTZ R87, R4, R84 ;  /* 0x0000005404577220 */ /* 0x000fc60000410000 */
[-C--:B------:R-:W-:Y:S01]  /*4810*/  FFMA.FTZ R85, R3, R57.reuse, -R85 ;  /* 0x0000003903557223 */ /* 0x080fe20000010855 */
[-C--:B------:R-:W-:Y:S01]  /*4820*/  FFMA.FTZ R87, R5, R56.reuse, R87 ;  /* 0x0000003805577223 */ /* 0x080fe20000010057 */
[----:B------:R-:W-:Y:S01]  /*4830*/  FMUL.FTZ R57, R2, R57 ;  /* 0x0000003902397220 */ /* 0x000fe20000410000 */
[----:B------:R-:W-:Y:S01]  /*4840*/  FMUL.FTZ R56, R4, R56 ;  /* 0x0000003804387220 */ /* 0x000fe20000410000 */
[C---:B------:R-:W-:Y:S01]  /*4850*/  FMUL.FTZ R114, R162.reuse, R59 ;  /* 0x0000003ba2727220 */ /* 0x040fe20000410000 */
[----:B------:R-:W-:Y:S01]  /*4860*/  FMUL.FTZ R115, R162, R58 ;  /* 0x0000003aa2737220 */ /* 0x000fe20000410000 */
[----:B------:R-:W-:Y:S01]  /*4870*/  FFMA.FTZ R86, R3, R86, R57 ;  /* 0x0000005603567223 */ /* 0x000fe20000010039 */
[----:B------:R-:W-:Y:S02]  /*4880*/  FFMA.FTZ R84, R5, R84, -R56 ;  /* 0x0000005405547223 */ /* 0x000fe40000010838 */
[----:B------:R-:W0:Y:S01]  /*4890*/  LDS.128 R56, [R88+0x70] ;  /* 0x0000700058387984 */ /* 0x000e220000000c00 */
[----:B------:R-:W-:Y:S01]  /*48a0*/  FADD.FTZ R87, R114, R87 ;  /* 0x0000005772577221 */ /* 0x000fe20000010000 */
[----:B------:R-:W-:-:S03]  /*48b0*/  FADD.FTZ R84, R115, R84 ;  /* 0x0000005473547221 */ /* 0x000fc60000010000 */
[C---:B------:R-:W-:Y:S01]  /*48c0*/  FMUL.FTZ R117, R2.reuse, R87 ;  /* 0x0000005702757220 */ /* 0x040fe20000410000 */
[----:B------:R-:W-:-:S03]  /*48d0*/  FMUL.FTZ R116, R2, R84 ;  /* 0x0000005402747220 */ /* 0x000fc60000410000 */
[----:B------:R-:W-:Y:S01]  /*48e0*/  FFMA.FTZ R84, R3, R84, -R117 ;  /* 0x0000005403547223 */ /* 0x000fe20000010875 */
[----:B------:R-:W-:Y:S01]  /*48f0*/  FMUL.FTZ R117, R163, R80 ;  /* 0x00000050a3757220 */ /* 0x000fe20000410000 */
[----:B------:R-:W-:Y:S01]  /*4900*/  FFMA.FTZ R87, R3, R87, R116 ;  /* 0x0000005703577223 */ /* 0x000fe20000010074 */
[----:B------:R-:W-:Y:S02]  /*4910*/  FMUL.FTZ R116, R163, R81 ;  /* 0x00000051a3747220 */ /* 0x000fe40000410000 */
[----:B------:R-:W-:Y:S02]  /*4920*/  FADD.FTZ R84, R117, R84 ;  /* 0x0000005475547221 */ /* 0x000fe40000010000 */
[----:B------:R-:W-:Y:S02]  /*4930*/  FADD.FTZ R87, R116, R87 ;  /* 0x0000005774577221 */ /* 0x000fe40000010000 */
[C---:B------:R-:W-:Y:S01]  /*4940*/  FMUL.FTZ R81, R93.reuse, R84 ;  /* 0x000000545d517220 */ /* 0x040fe20000410000 */
[----:B------:R-:W-:Y:S01]  /*4950*/  FMUL.FTZ R118, R164, R83 ;  /* 0x00000053a4767220 */ /* 0x000fe20000410000 */
[----:B------:R-:W-:-:S02]  /*4960*/  FMUL.FTZ R80, R93, R87 ;  /* 0x000000575d507220 */ /* 0x000fc40000410000 */
[----:B------:R-:W-:Y:S01]  /*4970*/  FFMA.FTZ R81, R0, R87, R81 ;  /* 0x0000005700517223 */ /* 0x000fe20000010051 */
[----:B------:R-:W-:Y:S01]  /*4980*/  FMUL.FTZ R119, R164, R82 ;  /* 0x00000052a4777220 */ /* 0x000fe20000410000 */
[----:B------:R-:W-:Y:S02]  /*4990*/  FFMA.FTZ R80, R0, R84, -R80 ;  /* 0x0000005400507223 */ /* 0x000fe40000010850 */
[----:B------:R-:W-:Y:S02]  /*49a0*/  FADD.FTZ R81, R118, R81 ;  /* 0x0000005176517221 */ /* 0x000fe40000010000 */
[----:B------:R-:W-:Y:S02]  /*49b0*/  FADD.FTZ R80, R119, R80 ;  /* 0x0000005077507221 */ /* 0x000fe40000010000 */
[C---:B------:R-:W-:Y:S02]  /*49c0*/  FMUL.FTZ R83, R96.reuse, R81 ;  /* 0x0000005160537220 */ /* 0x040fe40000410000 */
[----:B------:R-:W-:-:S02]  /*49d0*/  FMUL.FTZ R82, R96, R80 ;  /* 0x0000005060527220 */ /* 0x000fc40000410000 */
[C---:B------:R-:W-:Y:S01]  /*49e0*/  FFMA.FTZ R80, R97.reuse, R80, -R83 ;  /* 0x0000005061507223 */ /* 0x040fe20000010853 */
[----:B------:R-:W-:Y:S01]  /*49f0*/  MOV R83, R120 ;  /* 0x0000007800537202 */ /* 0x000fe20000000f00 */
[----:B------:R-:W-:Y:S01]  /*4a00*/  FFMA.FTZ R82, R97, R81, R82 ;  /* 0x0000005161527223 */ /* 0x000fe20000010052 */
[C---:B0-----:R-:W-:Y:S01]  /*4a10*/  FMUL.FTZ R121, R165.reuse, R56 ;  /* 0x00000038a5797220 */ /* 0x041fe20000410000 */
[----:B------:R-:W-:-:S03]  /*4a20*/  FMUL.FTZ R120, R165, R57 ;  /* 0x00000039a5787220 */ /* 0x000fc60000410000 */
[----:B------:R-:W-:Y:S01]  /*4a30*/  FADD.FTZ R80, R121, R80 ;  /* 0x0000005079507221 */ /* 0x000fe20000010000 */
[----:B------:R-:W-:-:S03]  /*4a40*/  FADD.FTZ R82, R120, R82 ;  /* 0x0000005278527221 */ /* 0x000fc60000010000 */
[----:B------:R-:W-:Y:S01]  /*4a50*/  FMUL.FTZ R57, R101, R80 ;  /* 0x0000005065397220 */ /* 0x000fe20000410000 */
[----:B------:R-:W-:Y:S01]  /*4a60*/  FMUL.FTZ R122, R123, R59 ;  /* 0x0000003b7b7a7220 */ /* 0x000fe20000410000 */
[----:B------:R-:W0:Y:S02]  /*4a70*/  S2R R158, SR_LANEID ;  /* 0x00000000009e7919 */ /* 0x000e240000000000 */
[-C--:B------:R-:W-:Y:S01]  /*4a80*/  FFMA.FTZ R57, R102, R82.reuse, R57 ;  /* 0x0000005266397223 */ /* 0x080fe20000010039 */
[----:B------:R-:W-:Y:S01]  /*4a90*/  FMUL.FTZ R56, R101, R82 ;  /* 0x0000005265387220 */ /* 0x000fe20000410000 */
[----:B------:R-:W-:Y:S02]  /*4aa0*/  FMUL.FTZ R123, R123, R58 ;  /* 0x0000003a7b7b7220 */ /* 0x000fe40000410000 */
        /* <DEDUP_REMOVED lines=9> */
[----:B------:R-:W1:Y:S01]  /*4b40*/  SHFL.UP PT, R56, R85, 0x1, RZ ;  /* 0x0420000055387989 */ /* 0x000e6200000e00ff */
        /* <DEDUP_REMOVED lines=10> */
[-C--:B------:R-:W-:Y:S02]  /*4bf0*/  FFMA.FTZ R58, R86, R56.reuse, -R58 ;  /* 0x00000038563a7223 */ /* 0x080fe4000001083a */
[----:B------:R-:W-:Y:S02]  /*4c00*/  FFMA.FTZ R57, R87, R56, R57 ;  /* 0x0000003857397223 */ /* 0x000fe40000010039 */
[----:B------:R-:W0:Y:S04]  /*4c10*/  SHFL.UP PT, R56, R87, 0x1, RZ ;  /* 0x0420000057387989 */ /* 0x000e2800000e00ff */
[----:B------:R-:W-:-:S02]  /*4c20*/  @P1 FADD.FTZ R84, R84, R57 ;  /* 0x0000003954541221 */ /* 0x000fc40000010000 */
[----:B------:R-:W1:Y:S01]  /*4c30*/  SHFL.UP PT, R57, R86, 0x1, RZ ;  /* 0x0420000056397989 */ /* 0x000e6200000e00ff */
[----:B------:R-:W-:-:S03]  /*4c40*/  @P1 FADD.FTZ R85, R85, R58 ;  /* 0x0000003a55551221 */ /* 0x000fc60000010000 */
[----:B------:R-:W1:Y:S04]  /*4c50*/  SHFL.UP PT, R58, R84, 0x2, RZ ;  /* 0x04400000543a7989 */ /* 0x000e6800000e00ff */
[----:B------:R-:W1:Y:S04]  /*4c60*/  SHFL.UP PT, R59, R85, 0x2, RZ ;  /* 0x04400000553b7989 */ /* 0x000e6800000e00ff */
[----:B--2---:R-:W-:Y:S04]  /*4c70*/  STS.128 [R83+0x2100], R52 ;  /* 0x0021003453007388 */ /* 0x004fe80000000c00 */
[----:B----4-:R-:W-:Y:S04]  /*4c80*/  STS.128 [R141+0x2300], R48 ;  /* 0x002300308d007388 */ /* 0x010fe80000000c00 */
[----:B------:R2:W-:Y:S04]  /*4c90*/  STS.128 [R30+0x2500], R60 ;  /* 0x0025003c1e007388 */ /* 0x0005e80000000c00 */
[----:B------:R4:W-:Y:S04]  /*4ca0*/  STS.128 [R29+0x2700], R64 ;  /* 0x002700401d007388 */ /* 0x0009e80000000c00 */
[----:B------:R0:W-:Y:S04]  /*4cb0*/  STS.128 [R28+0x2900], R68 ;  /* 0x002900441c007388 */ /* 0x0001e80000000c00 */
[----:B--2---:R2:W5:Y:S04]  /*4cc0*/  LDL.LU R30, [R1+0x38] ;  /* 0x00003800011e7983 */ /* 0x0045680000300800 */
[----:B----4-:R2:W5:Y:S04]  /*4cd0*/  LDL.LU R29, [R1+0x34] ;  /* 0x00003400011d7983 */ /* 0x0105680000300800 */
[----:B0-----:R2:W5:Y:S01]  /*4ce0*/  LDL.LU R28, [R1+0x30] ;  /* 0x00003000011c7983 */ /* 0x0015620000300800 */
[-C--:B------:R-:W-:Y:S01]  /*4cf0*/  FMUL.FTZ R52, R86, R56.reuse ;  /* 0x0000003856347220 */ /* 0x080fe20000410000 */
[----:B------:R-:W-:-:S03]  /*4d00*/  FMUL.FTZ R56, R87, R56 ;  /* 0x0000003857387220 */ /* 0x000fc60000410000 */
[-C--:B-1----:R-:W-:Y:S01]  /*4d10*/  @P1 FFMA.FTZ R87, R87, R57.reuse, R52 ;  /* 0x0000003957571223 */ /* 0x082fe20000010034 */
[----:B------:R-:W-:Y:S01]  /*4d20*/  @P1 FFMA.FTZ R86, R86, R57, -R56 ;  /* 0x0000003956561223 */ /* 0x000fe20000010838 */
[----:B------:R-:W-:-:S03]  /*4d30*/  ISETP.GE.AND P1, PT, R158, 0x2, PT ;  /* 0x000000029e00780c */ /* 0x000fc60003f26270 */
[----:B------:R-:W0:Y:S01]  /*4d40*/  SHFL.UP PT, R55, R87, 0x2, RZ ;  /* 0x0440000057377989 */ /* 0x000e2200000e00ff */
[----:B------:R-:W-:-:S03]  /*4d50*/  FMUL.FTZ R53, R87, R58 ;  /* 0x0000003a57357220 */ /* 0x000fc60000410000 */
[----:B------:R-:W1:Y:S01]  /*4d60*/  SHFL.UP PT, R52, R86, 0x2, RZ ;  /* 0x0440000056347989 */ /* 0x000e6200000e00ff */
[----:B------:R-:W-:-:S04]  /*4d70*/  FMUL.FTZ R58, R86, R58 ;  /* 0x0000003a563a7220 */ /* 0x000fc80000410000 */
[-C--:B------:R-:W-:Y:S01]  /*4d80*/  FFMA.FTZ R58, R87, R59.reuse, R58 ;  /* 0x0000003b573a7223 */ /* 0x080fe2000001003a */
[----:B------:R-:W-:-:S03]  /*4d90*/  FFMA.FTZ R53, R86, R59, -R53 ;  /* 0x0000003b56357223 */ /* 0x000fc60000010835 */
[----:B------:R-:W-:Y:S01]  /*4da0*/  @P1 FADD.FTZ R84, R84, R58 ;  /* 0x0000003a54541221 */ /* 0x000fe20000010000 */
[----:B------:R-:W-:-:S04]  /*4db0*/  @P1 FADD.FTZ R85, R85, R53 ;  /* 0x0000003555551221 */ /* 0x000fc80000010000 */
[----:B------:R-:W4:Y:S04]  /*4dc0*/  SHFL.UP PT, R56, R84, 0x4, RZ ;  /* 0x0480000054387989 */ /* 0x000f2800000e00ff */
[----:B------:R-:W2:Y:S01]  /*4dd0*/  SHFL.UP PT, R54, R85, 0x4, RZ ;  /* 0x0480000055367989 */ /* 0x000ea200000e00ff */
[-C--:B0-----:R-:W-:Y:S01]  /*4de0*/  FMUL.FTZ R53, R86, R55.reuse ;  /* 0x0000003756357220 */ /* 0x081fe20000410000 */
[----:B------:R-:W-:-:S03]  /*4df0*/  FMUL.FTZ R55, R87, R55 ;  /* 0x0000003757377220 */ /* 0x000fc60000410000 */
[-C--:B-1----:R-:W-:Y:S01]  /*4e00*/  @P1 FFMA.FTZ R87, R87, R52.reuse, R53 ;  /* 0x0000003457571223 */ /* 0x082fe20000010035 */
[----:B------:R-:W-:-:S04]  /*4e10*/  @P1 FFMA.FTZ R86, R86, R52, -R55 ;  /* 0x0000003456561223 */ /* 0x000fc80000010837 */
[----:B------:R-:W0:Y:S01]  /*4e20*/  SHFL.UP PT, R53, R87, 0x4, RZ ;  /* 0x0480000057357989 */ /* 0x000e2200000e00ff */
[----:B------:R-:W-:-:S03]  /*4e30*/  ISETP.GE.AND P1, PT, R158, 0x4, PT ;  /* 0x000000049e00780c */ /* 0x000fc60003f26270 */
[----:B------:R-:W1:Y:S01]  /*4e40*/  SHFL.UP PT, R52, R86, 0x4, RZ ;  /* 0x0480000056347989 */ /* 0x000e6200000e00ff */
[-C--:B----4-:R-:W-:Y:S01]  /*4e50*/  FMUL.FTZ R55, R86, R56.reuse ;  /* 0x0000003856377220 */ /* 0x090fe20000410000 */
[----:B------:R-:W-:-:S03]  /*4e60*/  FMUL.FTZ R56, R87, R56 ;  /* 0x0000003857387220 */ /* 0x000fc60000410000 */
[-C--:B--2---:R-:W-:Y:S01]  /*4e70*/  FFMA.FTZ R55, R87, R54.reuse, R55 ;  /* 0x0000003657377223 */ /* 0x084fe20000010037 */
[----:B------:R-:W-:-:S04]  /*4e80*/  FFMA.FTZ R56, R86, R54, -R56 ;  /* 0x0000003656387223 */ /* 0x000fc80000010838 */
[----:B------:R-:W-:Y:S01]  /*4e90*/  @P1 FADD.FTZ R84, R84, R55 ;  /* 0x0000003754541221 */ /* 0x000fe20000010000 */
[----:B------:R-:W-:-:S04]  /*4ea0*/  @P1 FADD.FTZ R85, R85, R56 ;  /* 0x0000003855551221 */ /* 0x000fc80000010000 */
[----:B------:R-:W2:Y:S01]  /*4eb0*/  SHFL.UP PT, R54, R84, 0x8, RZ ;  /* 0x0500000054367989 */ /* 0x000ea200000e00ff */
[CC--:B0-----:R-:W-:Y:S01]  /*4ec0*/  FMUL.FTZ R56, R86.reuse, R53.reuse ;  /* 0x0000003556387220 */ /* 0x0c1fe20000410000 */
[C---:B------:R-:W-:Y:S02]  /*4ed0*/  FMUL.FTZ R53, R87.reuse, R53 ;  /* 0x0000003557357220 */ /* 0x040fe40000410000 */
[----:B------:R-:W0:Y:S01]  /*4ee0*/  SHFL.UP PT, R55, R85, 0x8, RZ ;  /* 0x0500000055377989 */ /* 0x000e2200000e00ff */
[-C--:B-1----:R-:W-:Y:S01]  /*4ef0*/  @P1 FFMA.FTZ R87, R87, R52.reuse, R56 ;  /* 0x0000003457571223 */ /* 0x082fe20000010038 */
[----:B------:R-:W-:-:S04]  /*4f00*/  @P1 FFMA.FTZ R86, R86, R52, -R53 ;  /* 0x0000003456561223 */ /* 0x000fc80000010835 */
[----:B------:R-:W1:Y:S01]  /*4f10*/  SHFL.UP PT, R52, R87, 0x8, RZ ;  /* 0x0500000057347989 */ /* 0x000e6200000e00ff */
[----:B------:R-:W-:-:S03]  /*4f20*/  ISETP.NE.AND P2, PT, R158, 0x1f, PT ;  /* 0x0000001f9e00780c */ /* 0x000fc60003f45270 */
[----:B------:R-:W4:Y:S01]  /*4f30*/  SHFL.UP PT, R48, R86, 0x8, RZ ;  /* 0x0500000056307989 */ /* 0x000f2200000e00ff */
[----:B------:R-:W-:Y:S01]  /*4f40*/  ISETP.GE.AND P1, PT, R158, 0x8, PT ;  /* 0x000000089e00780c */ /* 0x000fe20003f26270 */
[----:B------:R-:W3:Y:S01]  /*4f50*/  S2R R80, SR_TID.X ;  /* 0x0000000000507919 */ /* 0x000ee20000002100 */
[-C--:B--2---:R-:W-:Y:S01]  /*4f60*/  FMUL.FTZ R53, R87, R54.reuse ;  /* 0x0000003657357220 */ /* 0x084fe20000410000 */
[----:B------:R-:W-:-:S06]  /*4f70*/  FMUL.FTZ R56, R86, R54 ;  /* 0x0000003656387220 */ /* 0x000fcc0000410000 */
[----:B------:R-:W2:Y:S01]  /*4f80*/  @!P2 S2R R49, SR_CgaCtaId ;  /* 0x000000000031a919 */ /* 0x000ea20000008800 */
[-C--:B0-----:R-:W-:Y:S01]  /*4f90*/  FFMA.FTZ R54, R86, R55.reuse, -R53 ;  /* 0x0000003756367223 */ /* 0x081fe20000010835 */
[----:B------:R-:W-:-:S03]  /*4fa0*/  FFMA.FTZ R57, R87, R55, R56 ;  /* 0x0000003757397223 */ /* 0x000fc60000010038 */
[----:B------:R-:W-:Y:S01]  /*4fb0*/  @P1 FADD.FTZ R85, R85, R54 ;  /* 0x0000003655551221 */ /* 0x000fe20000010000 */
[----:B------:R-:W-:Y:S01]  /*4fc0*/  @P1 FADD.FTZ R84, R84, R57 ;  /* 0x0000003954541221 */ /* 0x000fe20000010000 */
[CC--:B-1----:R-:W-:Y:S01]  /*4fd0*/  FMUL.FTZ R54, R86.reuse, R52.reuse ;  /* 0x0000003456367220 */ /* 0x0c2fe20000410000 */
[C---:B------:R-:W-:Y:S01]  /*4fe0*/  FMUL.FTZ R51, R87.reuse, R52 ;  /* 0x0000003457337220 */ /* 0x040fe20000410000 */
[----:B------:R-:W0:Y:S02]  /*4ff0*/  S2UR UR12, SR_CgaCtaId ;  /* 0x00000000000c79c3 */ /* 0x000e240000008800 */
[----:B------:R-:W1:Y:S01]  /*5000*/  SHFL.UP PT, R50, R84, 0x10, RZ ;  /* 0x0600000054327989 */ /* 0x000e6200000e00ff */
[-C--:B----4-:R-:W-:Y:S01]  /*5010*/  @P1 FFMA.FTZ R87, R87, R48.reuse, R54 ;  /* 0x0000003057571223 */ /* 0x090fe20000010036 */
[----:B------:R-:W-:Y:S02]  /*5020*/  @P1 FFMA.FTZ R86, R86, R48, -R51 ;  /* 0x0000003056561223 */ /* 0x000fe40000010833 */
[----:B------:R-:W4:Y:S04]  /*5030*/  SHFL.UP PT, R83, R85, 0x10, RZ ;  /* 0x0600000055537989 */ /* 0x000f2800000e00ff */
[----:B------:R-:W4:Y:S04]  /*5040*/  SHFL.UP PT, R48, R87, 0x10, RZ ;  /* 0x0600000057307989 */ /* 0x000f2800000e00ff */
[----:B------:R-:W4:Y:S01]  /*5050*/  SHFL.UP PT, R81, R86, 0x10, RZ ;  /* 0x0600000056517989 */ /* 0x000f2200000e00ff */
[----:B------:R-:W-:Y:S01]  /*5060*/  @!P2 MOV R51, 0x400 ;  /* 0x000004000033a802 */ /* 0x000fe20000000f00 */
[----:B------:R-:W-:Y:S01]  /*5070*/  UMOV UR8, 0x400 ;  /* 0x0000040000087882 */ /* 0x000fe20000000000 */
[----:B---3--:R-:W-:Y:S01]  /*5080*/  SHF.R.U32.HI R141, RZ, 0x5, R80 ;  /* 0x00000005ff8d7819 */ /* 0x008fe20000011650 */
[----:B------:R-:W-:Y:S01]  /*5090*/  VOTEU.ANY UP0, P0 ;  /* 0x0000000000ff7886 */ /* 0x000fe20000000100 */
[----:B--2---:R-:W-:Y:S01]  /*50a0*/  @!P2 LEA R49, R49, R51, 0x18 ;  /* 0x000000333131a211 */ /* 0x004fe200078ec0ff */
[----:B0-----:R-:W-:Y:S01]  /*50b0*/  ULEA UR13, UR12, UR8, 0x18 ;  /* 0x000000080c0d7291 */ /* 0x001fe2000f8ec0ff */
[-C--:B-1----:R-:W-:Y:S01]  /*50c0*/  FMUL.FTZ R82, R87, R50.reuse ;  /* 0x0000003257527220 */ /* 0x082fe20000410000 */
[C---:B------:R-:W-:Y:S01]  /*50d0*/  FMUL.FTZ R50, R86.reuse, R50 ;  /* 0x0000003256327220 */ /* 0x040fe20000410000 */
[C---:B------:R-:W-:Y:S01]  /*50e0*/  ISETP.NE.AND P3, PT, R141.reuse, 0x1, PT ;  /* 0x000000018d00780c */ /* 0x040fe20003f65270 */
[----:B------:R-:W-:Y:S01]  /*50f0*/  STS.128 [R161+0x2b00], R72 ;  /* 0x002b0048a1007388 */ /* 0x000fe20000000c00 */
[----:B------:R-:W-:Y:S01]  /*5100*/  @!P2 LEA R141, R141, R49, 0x4 ;  /* 0x000000318d8da211 */ /* 0x000fe200078e20ff */
[CC--:B----4-:R-:W-:Y:S01]  /*5110*/  FFMA.FTZ R82, R86.reuse, R83.reuse, -R82 ;  /* 0x0000005356527223 */ /* 0x0d0fe20000010852 */
[----:B------:R-:W-:Y:S01]  /*5120*/  @UP0 ULEA UR8, UR7, UR13, 0x4 ;  /* 0x0000000d07080291 */ /* 0x000fe2000f8e20ff */
[C---:B------:R-:W-:Y:S01]  /*5130*/  FFMA.FTZ R83, R87.reuse, R83, R50 ;  /* 0x0000005357537223 */ /* 0x040fe20000010032 */
[-C--:B------:R-:W-:Y:S01]  /*5140*/  FMUL.FTZ R49, R87, R48.reuse ;  /* 0x0000003057317220 */ /* 0x080fe20000410000 */
[----:B------:R-:W-:Y:S01]  /*5150*/  STS.128 [R160+0x2d00], R76 ;  /* 0x002d004ca0007388 */ /* 0x000fe20000000c00 */
[----:B------:R-:W-:-:S03]  /*5160*/  FMUL.FTZ R48, R86, R48 ;  /* 0x0000003056307220 */ /* 0x000fc60000410000 */
[----:B------:R0:W-:Y:S01]  /*5170*/  STS.128 [R159+0x2f00], R44 ;  /* 0x002f002c9f007388 */ /* 0x0001e20000000c00 */
[-C--:B------:R-:W-:Y:S01]  /*5180*/  FFMA.FTZ R80, R86, R81.reuse, -R49 ;  /* 0x0000005156507223 */ /* 0x080fe20000010831 */
        /* <DEDUP_REMOVED lines=38> */
[C---:B------:R-:W-:Y:S01]  /*53f0*/  FFMA.FTZ R82, R83.reuse, R84, R82 ;  /* 0x0000005453527223 */ /* 0x040fe20000010052 */
[----:B------:R-:W-:Y:S01]  /*5400*/  BSSY.RECONVERGENT B0, `(.L_x_1304) ;  /* 0x000002d000007945 */ /* 0x000fe20003800200 */
[----:B------:R-:W2:Y:S01]  /*5410*/  SHFL.UP PT, R141, R141, 0x1, RZ ;  /* 0x042000008d8d7989 */ /* 0x000ea200000e00ff */
[----:B------:R-:W-:-:S03]  /*5420*/  FSEL R92, R83, R92, !P3 ;  /* 0x0000005c535c7208 */ /* 0x000fc60005800000 */
        /* <DEDUP_REMOVED lines=26> */
.L_x_1305:
        /* <DEDUP_REMOVED lines=16> */
.L_x_1306:
[----:B------:R-:W-:Y:S05]  /*56d0*/  BSYNC.RECONVERGENT B0 ;  /* 0x0000000000007941 */ /* 0x000fea0003800200 */
.L_x_1304:
        /* <DEDUP_REMOVED lines=119> */
.L_x_1308:
[----:B------:R-:W-:Y:S05]  /*5e50*/  BSYNC.RECONVERGENT B0 ;  /* 0x0000000000007941 */ /* 0x000fea0003800200 */
.L_x_1307:
        /* <DEDUP_REMOVED lines=51> */
.L_x_1303:
[----:B------:R-:W2:Y:S01]  /*6190*/  LDL.LU R62, [R1+0x24] ;  /* 0x00002400013e7983 */ /* 0x000ea20000300800 */
[----:B------:R-:W0:Y:S03]  /*61a0*/  LDC.64 R6, c[0x0][0x420] ;  /* 0x00010800ff067b82 */ /* 0x000e260000000a00 */
[----:B------:R-:W3:Y:S01]  /*61b0*/  LDL.LU R60, [R1+0x28] ;  /* 0x00002800013c7983 */ /* 0x000ee20000300800 */
[----:B------:R-:W-:Y:S01]  /*61c0*/  USHF.L.U32 UR7, UR6, 0xa, URZ ;  /* 0x0000000a06077899 */ /* 0x000fe200080006ff */
[----:B------:R-:W-:-:S03]  /*61d0*/  HFMA2 R21, -RZ, RZ, 0, 0 ;  /* 0x00000000ff157431 */ /* 0x000fc600000001ff */
[----:B------:R-:W-:Y:S02]  /*61e0*/  BAR.SYNC.DEFER_BLOCKING 0x0 ;  /* 0x0000000000007b1d */ /* 0x000fe40000010000 */
[----:B------:R-:W-:-:S06]  /*61f0*/  MOV R20, UR7 ;  /* 0x0000000700147c02 */ /* 0x000fcc0008000f00 */
[----:B------:R-:W1:Y:S01]  /*6200*/  LDC.64 R46, c[0x0][0x410] ;  /* 0x00010400ff2e7b82 */ /* 0x000e620000000a00 */
[----:B------:R-:W4:Y:S01]  /*6210*/  S2R R0, SR_TID.X ;  /* 0x0000000000007919 */ /* 0x000f220000002100 */
[----:B------:R-:W5:Y:S06]  /*6220*/  LDCU UR7, c[0x0][0x394] ;  /* 0x00007280ff0777ac */ /* 0x000f6c0008000800 */
[----:B------:R-:W5:Y:S01]  /*6230*/  LDC.64 R22, c[0x0][0x428] ;  /* 0x00010a00ff167b82 */ /* 0x000f620000000a00 */
[----:B0-----:R-:W-:-:S04]  /*6240*/  IMAD.WIDE.U32 R2, R6, UR27, R20 ;  /* 0x0000001b06027c25 */ /* 0x001fc8000f8e0014 */
[----:B------:R-:W-:-:S03]  /*6250*/  IMAD R3, R7, UR27, R3 ;  /* 0x0000001b07037c24 */ /* 0x000fc6000f8e0203 */
[----:B------:R-:W0:Y:S01]  /*6260*/  LDC.64 R44, c[0x0][0x478] ;  /* 0x00011e00ff2c7b82 */ /* 0x000e220000000a00 */
[----:B-1----:R-:W-:-:S07]  /*6270*/  IMAD.WIDE.U32 R4, R46, UR27, R20 ;  /* 0x0000001b2e047c25 */ /* 0x002fce000f8e0014 */
[----:B------:R-:W1:Y:S01]  /*6280*/  LDC.64 R48, c[0x0][0x418] ;  /* 0x00010600ff307b82 */ /* 0x000e620000000a00 */
[----:B------:R-:W-:Y:S01]  /*6290*/  IMAD R7, R47, UR27, R5 ;  /* 0x0000001b2f077c24 */ /* 0x000fe2000f8e0205 */
[----:B------:R-:W-:Y:S01]  /*62a0*/  MOV R6, R4 ;  /* 0x0000000400067202 */ /* 0x000fe20000000f00 */
[----:B-----5:R-:W-:-:S05]  /*62b0*/  IMAD.WIDE.U32 R2, R22, UR26, R2 ;  /* 0x0000001a16027c25 */ /* 0x020fca000f8e0002 */
[----:B------:R-:W5:Y:S01]  /*62c0*/  LDC.64 R50, c[0x0][0x488] ;  /* 0x00012200ff327b82 */ /* 0x000f620000000a00 */
[C---:B----4-:R-:W-:Y:S01]  /*62d0*/  SHF.L.U32 R22, R0.reuse, 0x2, RZ ;  /* 0x0000000200167819 */ /* 0x050fe200000006ff */
[----:B------:R-:W-:Y:S01]  /*62e0*/  IMAD R5, R23, UR26, R3 ;  /* 0x0000001a17057c24 */ /* 0x000fe2000f8e0203 */
[----:B------:R-:W-:Y:S02]  /*62f0*/  LOP3.LUT R0, R0, 0x1f, RZ, 0xc0, !PT ;  /* 0x0000001f00007812 */ /* 0x000fe400078ec0ff */
[----:B------:R-:W-:Y:S02]  /*6300*/  LOP3.LUT R3, R22, 0xf80, RZ, 0xc0, !PT ;  /* 0x00000f8016037812 */ /* 0x000fe400078ec0ff */
[----:B0-----:R-:W-:-:S04]  /*6310*/  LEA R4, P0, R2, R44, 0x2 ;  /* 0x0000002c02047211 */ /* 0x001fc800078010ff */
[----:B------:R-:W-:Y:S02]  /*6320*/  LEA.HI.X R5, R2, R45, R5, 0x2, P0 ;  /* 0x0000002d02057211 */ /* 0x000fe400000f1405 */
[----:B------:R-:W-:Y:S01]  /*6330*/  LOP3.LUT R2, R3, R0, RZ, 0xfc, !PT ;  /* 0x0000000003027212 */ /* 0x000fe200078efcff */
[----:B-1----:R-:W-:-:S04]  /*6340*/  IMAD.WIDE.U32 R6, R48, UR26, R6 ;  /* 0x0000001a30067c25 */ /* 0x002fc8000f8e0006 */
[----:B------:R-:W-:-:S04]  /*6350*/  IMAD.WIDE.U32 R4, R2, 0x10, R4 ;  /* 0x0000001002047825 */ /* 0x000fc800078e0004 */
[----:B------:R-:W-:Y:S01]  /*6360*/  IMAD R7, R49, UR26, R7 ;  /* 0x0000001a31077c24 */ /* 0x000fe2000f8e0207 */
[----:B-----5:R-:W-:-:S04]  /*6370*/  LEA R22, P0, R6, R50, 0x2 ;  /* 0x0000003206167211 */ /* 0x020fc800078010ff */
        /* <DEDUP_REMOVED lines=161> */
.L_x_1311:
        /* <DEDUP_REMOVED lines=15> */
.L_x_4975:


//--------------------- .text._Z25selective_scan_fwd_kernelI32Selective_Scan_fwd_kernel_traitsILi32ELi16ELi1ELb0ELb0ELb0ELb0EfN3c107complexIfEEEEv13SSMParamsBase --------------------------
	.section	.text._Z25selective_scan_fwd_kernelI32Selective_Scan_fwd_kernel_traitsILi32ELi16ELi1ELb0ELb0ELb0ELb0EfN3c107complexIfEEEEv13SSMParamsBase,"ax",@progbits
	.align	128
        .global         _Z25selective_scan_fwd_kernelI32Selective_Scan_fwd_kernel_traitsILi32ELi16ELi1ELb0ELb0ELb0ELb0EfN3c107complexIfEEEEv13SSMParamsBase
        .type           _Z25selective_scan_fwd_kernelI32Selective_Scan_fwd_kernel_traitsILi32ELi16ELi1ELb0ELb0ELb0ELb0EfN3c107complexIfEEEEv13SSMParamsBase,@function
        .size           _Z25selective_scan_fwd_kernelI32Selective_Scan_fwd_kernel_traitsILi32ELi16ELi1ELb0ELb0ELb0ELb0EfN3c107complexIfEEEEv13SSMParamsBase,(.L_x_4976 - _Z25selective_scan_fwd_kernelI32Selective_Scan_fwd_kernel_traitsILi32ELi16ELi1ELb0ELb0ELb0ELb0EfN3c107complexIfEEEEv13SSMParamsBase)
        .other          _Z25selective_scan_fwd_kernelI32Selective_Scan_fwd_kernel_traitsILi32ELi16ELi1ELb0ELb0ELb0ELb0EfN3c107complexIfEEEEv13SSMParamsBase,@"STO_CUDA_ENTRY STV_DEFAULT"
_Z25selective_scan_fwd_kernelI32Selective_Scan_fwd_kernel_traitsILi32ELi16ELi1ELb0ELb0ELb0ELb0EfN3c107complexIfEEEEv13SSMParamsBase:
.text._Z25selective_scan_fwd_kernelI32Selective_Scan_fwd_kernel_traitsILi32ELi16ELi1ELb0ELb0ELb0ELb0EfN3c107complexIfEEEEv13SSMParamsBase:
[----:B------:R-:W-:Y:S08]  /*0000*/  LDC R1, c[0x0][0x37c] ;  /* 0x0000df00ff017b82 */ /* 0x000ff00000000800 */
[----:B------:R-:W0:Y:S01]  /*0010*/  LDC.64 R4, c[0x0][0x470] ;  /* 0x00011c00ff047b82 */ /* 0x000e220000000a00 */
[----:B------:R-:W1:Y:S01]  /*0020*/  S2R R80, SR_CTAID.Y ;  /* 0x0000000000507919 */ /* 0x000e620000002600 */
[----:B------:R-:W2:Y:S01]  /*0030*/  LDCU.64 UR16, c[0x0][0x358] ;  /* 0x00006b00ff1077ac */ /* 0x000ea20008000a00 */
[----:B------:R-:W-:Y:S01]  /*0040*/  MOV R76, RZ ;  /* 0x000000ff004c7202 */ /* 0x000fe20000000f00 */
[----:B------:R-:W-:Y:S01]  /*0050*/  HFMA2 R78, -RZ, RZ, 0, 0 ;  /* 0x00000000ff4e7431 */ /* 0x000fe200000001ff */
        /* <DEDUP_REMOVED lines=8> */
[----:B------:R-:W4:Y:S01]  /*00e0*/  LDC.64 R56, c[0x0][0x460] ;  /* 0x00011800ff387b82 */ /* 0x000f220000000a00 */
[----:B------:R-:W-:-:S05]  /*00f0*/  ISETP.NE.AND.EX P0, PT, R3, RZ, PT, P0 ;  /* 0x000000ff0300720c */ /* 0x000fca0003f05300 */
[C---:B-1----:R-:W-:Y:S02]  /*0100*/  @P1 LEA R4, P3, R80.reuse, R4, 0x2 ;  /* 0x0000000450041211 */ /* 0x042fe400078610ff */
[----:B------:R-:W1:Y:S02]  /*0110*/  LDC.64 R54, c[0x0][0x468] ;  /* 0x00011a00ff367b82 */ /* 0x000e640000000a00 */
[----:B------:R-:W-:-:S04]  /*0120*/  @P1 LEA.HI.X R5, R80, R5, RZ, 0x2, P3 ;  /* 0x0000000550051211 */ /* 0x000fc800018f14ff */
[C---:B------:R-:W-:Y:S01]  /*0130*/  @P0 LEA R2, P2, R80.reuse, R2, 0x2 ;  /* 0x0000000250020211 */ /* 0x040fe200078410ff */
[----:B--2---:R2:W5:Y:S03]  /*0140*/  @P1 LDG.E R76, desc[UR16][R4.64] ;  /* 0x00000010044c1981 */ /* 0x004566000c1e1900 */
[----:B------:R-:W-:-:S05]  /*0150*/  @P0 LEA.HI.X R3, R80, R3, RZ, 0x2, P2 ;  /* 0x0000000350030211 */ /* 0x000fca00010f14ff */
[----:B------:R2:W5:Y:S01]  /*0160*/  @P0 LDG.E R78, desc[UR16][R2.64] ;  /* 0x00000010024e0981 */ /* 0x000562000c1e1900 */
[----:B---3--:R-:W-:Y:S01]  /*0170*/  ISETP.GE.AND P0, PT, R9, 0x1, PT ;  /* 0x000000010900780c */ /* 0x008fe20003f06270 */
[----:B0-----:R-:W-:Y:S02]  /*0180*/  UIMAD.WIDE.U32 UR4, UR18, UR8, URZ ;  /* 0x00000008120472a5 */ /* 0x001fe4000f8e00ff */
[----:B------:R-:W-:Y:S02]  /*0190*/  UIMAD.WIDE.U32 UR6, UR18, UR12, URZ ;  /* 0x0000000c120672a5 */ /* 0x000fe4000f8e00ff */
[----:B------:R-:W-:Y:S02]  /*01a0*/  UIMAD UR9, UR18, UR9, UR5 ;  /* 0x00000009120972a4 */ /* 0x000fe4000f8e0205 */
[----:B------:R-:W-:-:S06]  /*01b0*/  UIMAD UR8, UR18, UR13, UR7 ;  /* 0x0000000d120872a4 */ /* 0x000fcc000f8e0207 */
[----:B--2---:R-:W-:Y:S06]  /*01c0*/  @!P0 EXIT ;  /* 0x000000000000894d */ /* 0x004fec0003800000 */
[----:B------:R-:W0:Y:S01]  /*01d0*/  S2R R74, SR_TID.X ;  /* 0x00000000004a7919 */ /* 0x000e220000002100 */
[----:B------:R-:W2:Y:S01]  /*01e0*/  LDC R7, c[0x0][0x384] ;  /* 0x0000e100ff077b82 */ /* 0x000ea20000000800 */
[----:B------:R-:W-:Y:S01]  /*01f0*/  MOV R3, UR5 ;  /* 0x0000000500037c02 */ /* 0x000fe20008000f00 */
[----:B------:R-:W3:Y:S01]  /*0200*/  LDCU.64 UR12, c[0x0][0x3d8] ;  /* 0x00007b00ff0c77ac */ /* 0x000ee20008000a00 */
[----:B------:R-:W-:Y:S02]  /*0210*/  MOV R5, UR7 ;  /* 0x0000000700057c02 */ /* 0x000fe40008000f00 */
[----:B------:R-:W-:Y:S01]  /*0220*/  MOV R4, UR6 ;  /* 0x0000000600047c02 */ /* 0x000fe20008000f00 */
[----:B------:R-:W1:Y:S01]  /*0230*/  LDCU.64 UR6, c[0x0][0x3b8] ;  /* 0x00007700ff0677ac */ /* 0x000e620008000a00 */
[----:B------:R-:W-:Y:S01]  /*0240*/  MOV R3, UR9 ;  /* 0x0000000900037c02 */ /* 0x000fe20008000f00 */
[----:B------:R-:W2:Y:S01]  /*0250*/  LDC.64 R72, c[0x0][0x450] ;  /* 0x00011400ff487b82 */ /* 0x000ea20000000a00 */
[----:B------:R-:W-:Y:S01]  /*0260*/  MOV R5, UR8 ;  /* 0x0000000800057c02 */ /* 0x000fe20008000f00 */
[----:B------:R-:W1:Y:S01]  /*0270*/  LDCU.64 UR8, c[0x0][0x3a0] ;  /* 0x00007400ff0877ac */ /* 0x000e620008000a00 */
[----:B------:R-:W-:-:S02]  /*0280*/  MOV R2, UR4 ;  /* 0x0000000400027c02 */ /* 0x000fc40008000f00 */
[----:B------:R-:W-:Y:S01]  /*0290*/  MOV R58, RZ ;  /* 0x000000ff003a7202 */ /* 0x000fe20000000f00 */
[----:B------:R-:W2:Y:S01]  /*02a0*/  LDCU UR4, c[0x0][0x38c] ;  /* 0x00007180ff0477ac */ /* 0x000ea20008000800 */
[C---:B------:R-:W-:Y:S01]  /*02b0*/  IMAD.WIDE.U32 R4, R80.reuse, UR14, R4 ;  /* 0x0000000e50047c25 */ /* 0x040fe2000f8e0004 */
[----:B------:R-:W2:Y:S03]  /*02c0*/  LDC.64 R70, c[0x0][0x448] ;  /* 0x00011200ff467b82 */ /* 0x000ea60000000a00 */
[----:B------:R-:W-:-:S04]  /*02d0*/  IMAD.WIDE.U32 R2, R80, UR10, R2 ;  /* 0x0000000a50027c25 */ /* 0x000fc8000f8e0002 */
[----:B------:R-:W-:Y:S01]  /*02e0*/  IMAD R52, R80, UR11, R3 ;  /* 0x0000000b50347c24 */ /* 0x000fe2000f8e0203 */
[----:B------:R-:W2:Y:S01]  /*02f0*/  LDC.64 R68, c[0x0][0x440] ;  /* 0x00011000ff447b82 */ /* 0x000ea20000000a00 */
[----:B----4-:R-:W-:Y:S01]  /*0300*/  LEA R56, P0, R2, R56, 0x2 ;  /* 0x0000003802387211 */ /* 0x010fe200078010ff */
[C---:B------:R-:W-:Y:S02]  /*0310*/  IMAD R50, R80.reuse, UR15, R5 ;  /* 0x0000000f50327c24 */ /* 0x040fe4000f8e0205 */
[----:B---3--:R-:W-:Y:S01]  /*0320*/  IMAD.WIDE.U32 R66, R80, UR12, RZ ;  /* 0x0000000c50427c25 */ /* 0x008fe2000f8e00ff */
[----:B------:R-:W-:Y:S02]  /*0330*/  LEA.HI.X R52, R2, R57, R52, 0x2, P0 ;  /* 0x0000003902347211 */ /* 0x000fe400000f1434 */
[----:B0-----:R-:W-:Y:S01]  /*0340*/  SHF.L.U32 R109, R74, 0x4, RZ ;  /* 0x000000044a6d7819 */ /* 0x001fe200000006ff */
[----:B-1----:R-:W-:Y:S01]  /*0350*/  IMAD.WIDE.U32 R64, R80, UR6, RZ ;  /* 0x0000000650407c25 */ /* 0x002fe2000f8e00ff */
[----:B------:R-:W-:-:S02]  /*0360*/  LEA R54, P0, R4, R54, 0x2 ;  /* 0x0000003604367211 */ /* 0x000fc400078010ff */
[----:B------:R-:W-:Y:S01]  /*0370*/  LOP3.LUT R79, R109, 0x3e00, RZ, 0xc0, !PT ;  /* 0x00003e006d4f7812 */ /* 0x000fe200078ec0ff */
[----:B------:R-:W-:Y:S01]  /*0380*/  IMAD.WIDE.U32 R62, R80, UR8, RZ ;  /* 0x00000008503e7c25 */ /* 0x000fe2000f8e00ff */
[----:B------:R-:W-:Y:S02]  /*0390*/  LEA.HI.X R50, R4, R55, R50, 0x2, P0 ;  /* 0x0000003704327211 */ /* 0x000fe400000f1432 */
[----:B--2---:R-:W-:Y:S01]  /*03a0*/  LEA R72, P0, R66, R72, 0x3 ;  /* 0x0000004842487211 */ /* 0x004fe200078018ff */
[----:B------:R-:W-:Y:S01]  /*03b0*/  IMAD R0, R7, UR18, R80 ;  /* 0x0000001207007c24 */ /* 0x000fe2000f8e0250 */
[----:B------:R-:W-:Y:S01]  /*03c0*/  LEA R70, P1, R64, R70, 0x3 ;  /* 0x0000004640467211 */ /* 0x000fe200078218ff */
[C---:B------:R-:W-:Y:S01]  /*03d0*/  IMAD R4, R80.reuse, UR13, R67 ;  /* 0x0000000d50047c24 */ /* 0x040fe2000f8e0243 */
[----:B------:R-:W-:Y:S01]  /*03e0*/  LOP3.LUT R79, R79, 0x1f, R74, 0xf8, !PT ;  /* 0x0000001f4f4f7812 */ /* 0x000fe200078ef84a */
[C---:B------:R-:W-:Y:S01]  /*03f0*/  IMAD R3, R80.reuse, UR7, R65 ;  /* 0x0000000750037c24 */ /* 0x040fe2000f8e0241 */
[----:B------:R-:W-:Y:S01]  /*0400*/  IADD3 R107, PT, PT, R109, 0x1, RZ ;  /* 0x000000016d6b7810 */ /* 0x000fe20007ffe0ff */
[----:B------:R-:W-:Y:S01]  /*0410*/  IMAD R2, R80, UR9, R63 ;  /* 0x0000000950027c24 */ /* 0x000fe2000f8e023f */
[----:B------:R-:W-:Y:S01]  /*0420*/  LEA.HI.X R66, R66, R73, R4, 0x3, P0 ;  /* 0x0000004942427211 */ /* 0x000fe200000f1c04 */
[----:B------:R-:W-:Y:S01]  /*0430*/  IMAD R0, R0, R9, RZ ;  /* 0x0000000900007224 */ /* 0x000fe200078e02ff */
[----:B------:R-:W-:Y:S01]  /*0440*/  LEA R68, P2, R62, R68, 0x3 ;  /* 0x000000443e447211 */ /* 0x000fe200078418ff */
[----:B------:R-:W0:Y:S01]  /*0450*/  LDCU.U8 UR7, c[0x0][0x39e] ;  /* 0x000073c0ff0777ac */ /* 0x000e220008000000 */
[----:B------:R-:W-:Y:S01]  /*0460*/  LEA.HI.X R64, R64, R71, R3, 0x3, P1 ;  /* 0x0000004740407211 */ /* 0x000fe200008f1c03 */
[----:B------:R-:W-:Y:S01]  /*0470*/  IMAD R60, R0, UR4, RZ ;  /* 0x00000004003c7c24 */ /* 0x000fe2000f8e02ff */
[----:B------:R-:W-:-:S02]  /*0480*/  LEA.HI.X R62, R62, R69, R2, 0x3, P2 ;  /* 0x000000453e3e7211 */ /* 0x000fc400010f1c02 */
        /* <DEDUP_REMOVED lines=13> */
[----:B------:R-:W-:Y:S02]  /*0560*/  IADD3 R77, PT, PT, R109, 0xf, RZ ;  /* 0x0000000f6d4d7810 */ /* 0x000fe40007ffe0ff */
[C---:B------:R-:W-:Y:S02]  /*0570*/  LOP3.LUT R75, R79.reuse, 0x20, RZ, 0xfc, !PT ;  /* 0x000000204f4b7812 */ /* 0x040fe400078efcff */
[C---:B------:R-:W-:Y:S02]  /*0580*/  LOP3.LUT R73, R79.reuse, 0x40, RZ, 0xfc, !PT ;  /* 0x000000404f497812 */ /* 0x040fe400078efcff */
[C---:B------:R-:W-:Y:S02]  /*0590*/  LOP3.LUT R71, R79.reuse, 0x60, RZ, 0xfc, !PT ;  /* 0x000000604f477812 */ /* 0x040fe400078efcff */
[----:B------:R-:W-:-:S02]  /*05a0*/  LOP3.LUT R69, R79, 0x80, RZ, 0xfc, !PT ;  /* 0x000000804f457812 */ /* 0x000fc400078efcff */
[C---:B------:R-:W-:Y:S02]  /*05b0*/  LOP3.LUT R67, R79.reuse, 0xa0, RZ, 0xfc, !PT ;  /* 0x000000a04f437812 */ /* 0x040fe400078efcff */
[C---:B------:R-:W-:Y:S02]  /*05c0*/  LOP3.LUT R65, R79.reuse, 0xc0, RZ, 0xfc, !PT ;  /* 0x000000c04f417812 */ /* 0x040fe400078efcff */
        /* <DEDUP_REMOVED lines=8> */
[----:B0-----:R-:W-:-:S07]  /*0650*/  LOP3.LUT R47, R79, 0x1e0, RZ, 0xfc, !PT ;  /* 0x000001e04f2f7812 */ /* 0x001fce00078efcff */
.L_x_1348:
[----:B0-----:R-:W0:Y:S01]  /*0660*/  LDCU UR4, c[0x0][0x388] ;  /* 0x00007100ff0477ac */ /* 0x001e220008000800 */
[----:B------:R-:W-:Y:S02]  /*0670*/  SHF.L.U32 R3, R79, 0x2, RZ ;  /* 0x000000024f037819 */ /* 0x000fe400000006ff */
[----:B------:R-:W-:Y:S02]  /*0680*/  CS2R R6, SRZ ;  /* 0x0000000000067805 */ /* 0x000fe4000001ff00 */
[----:B------:R-:W-:Y:S02]  /*0690*/  SHF.L.U32 R48, R58, 0x9, RZ ;  /* 0x000000093a307819 */ /* 0x000fe400000006ff */
[----:B------:R-:W-:Y:S02]  /*06a0*/  CS2R R10, SRZ ;  /* 0x00000000000a7805 */ /* 0x000fe4000001ff00 */
[C---:B------:R-:W-:Y:S01]  /*06b0*/  IADD3 R2, P0, PT, R3.reuse, R54, RZ ;  /* 0x0000003603027210 */ /* 0x040fe20007f1e0ff */
[----:B------:R-:W-:Y:S01]  /*06c0*/  HFMA2 R0, -RZ, RZ, 0, 0 ;  /* 0x00000000ff007431 */ /* 0x000fe200000001ff */
[----:B------:R-:W-:-:S02]  /*06d0*/  IADD3 R4, P1, PT, R3, R56, RZ ;  /* 0x0000003803047210 */ /* 0x000fc40007f3e0ff */
[----:B------:R-:W-:Y:S02]  /*06e0*/  CS2R R14, SRZ ;  /* 0x00000000000e7805 */ /* 0x000fe4000001ff00 */
[----:B------:R-:W-:Y:S02]  /*06f0*/  IADD3.X R3, PT, PT, RZ, R50, RZ, P0, !PT ;  /* 0x00000032ff037210 */ /* 0x000fe400007fe4ff */
[----:B------:R-:W-:Y:S02]  /*0700*/  CS2R R12, SRZ ;  /* 0x00000000000c7805 */ /* 0x000fe4000001ff00 */
[----:B------:R-:W-:Y:S02]  /*0710*/  IADD3.X R5, PT, PT, RZ, R52, RZ, P1, !PT ;  /* 0x00000034ff057210 */ /* 0x000fe40000ffe4ff */
[----:B------:R-:W-:Y:S02]  /*0720*/  CS2R R8, SRZ ;  /* 0x0000000000087805 */ /* 0x000fe4000001ff00 */
[----:B------:R-:W-:-:S02]  /*0730*/  CS2R R16, SRZ ;  /* 0x0000000000107805 */ /* 0x000fc4000001ff00 */
[----:B------:R-:W-:Y:S02]  /*0740*/  CS2R R18, SRZ ;  /* 0x0000000000127805 */ /* 0x000fe4000001ff00 */
[----:B------:R-:W-:Y:S01]  /*0750*/  MOV R23, RZ ;  /* 0x000000ff00177202 */ /* 0x000fe20000000f00 */
[----:B------:R-:W-:Y:S01]  /*0760*/  BAR.SYNC.DEFER_BLOCKING 0x0 ;  /* 0x0000000000007b1d */ /* 0x000fe20000010000 */
[----:B0-----:R-:W-:-:S04]  /*0770*/  IADD3 R46, PT, PT, -R48, UR4, RZ ;  /* 0x00000004302e7c10 */ /* 0x001fc8000fffe1ff */
[-C--:B------:R-:W-:Y:S01]  /*0780*/  ISETP.GE.AND P0, PT, R79, R46.reuse, PT ;  /* 0x0000002e4f00720c */ /* 0x080fe20003f06270 */
[----:B------:R-:W0:Y:S01]  /*0790*/  S2R R45, SR_LANEID ;  /* 0x00000000002d7919 */ /* 0x000e220000000000 */
[-C--:B------:R-:W-:Y:S01]  /*07a0*/  ISETP.GE.AND P1, PT, R75, R46.reuse, PT ;  /* 0x0000002e4b00720c */ /* 0x080fe20003f26270 */
[----:B------:R-:W1:Y:S01]  /*07b0*/  S2UR UR5, SR_CgaCtaId ;  /* 0x00000000000579c3 */ /* 0x000e620000008800 */
[-C--:B------:R-:W-:Y:S02]  /*07c0*/  ISETP.GE.AND P2, PT, R65, R46.reuse, PT ;  /* 0x0000002e4100720c */ /* 0x080fe40003f46270 */
[-C--:B------:R-:W-:Y:S02]  /*07d0*/  ISETP.GE.AND P6, PT, R73, R46.reuse, PT ;  /* 0x0000002e4900720c */ /* 0x080fe40003fc6270 */
[-C--:B------:R-:W-:Y:S02]  /*07e0*/  ISETP.GE.AND P3, PT, R67, R46.reuse, PT ;  /* 0x0000002e4300720c */ /* 0x080fe40003f66270 */
[-C--:B------:R-:W-:Y:S01]  /*07f0*/  ISETP.GE.AND P5, PT, R71, R46.reuse, PT ;  /* 0x0000002e4700720c */ /* 0x080fe20003fa6270 */
[----:B------:R-:W-:Y:S01]  /*0800*/  HFMA2 R111, -RZ, RZ, 0, 0 ;  /* 0x00000000ff6f7431 */ /* 0x000fe200000001ff */
[-C--:B------:R-:W-:Y:S01]  /*0810*/  ISETP.GE.AND P4, PT, R69, R46.reuse, PT ;  /* 0x0000002e4500720c */ /* 0x080fe20003f86270 */
[----:B------:R-:W-:Y:S01]  /*0820*/  HFMA2 R113, -RZ, RZ, 0, 0 ;  /* 0x00000000ff717431 */ /* 0x000fe200000001ff */
[----:B------:R-:W2:Y:S01]  /*0830*/  LDC R145, c[0x0][0x38c] ;  /* 0x0000e300ff917b82 */ /* 0x000ea20000000800 */
[----:B------:R-:W3:Y:S01]  /*0840*/  @!P0 LDG.E R7, desc[UR16][R4.64] ;  /* 0x0000001004078981 */ /* 0x000ee2000c1e1900 */
[----:B------:R-:W-:-:S03]  /*0850*/  ISETP.GE.AND P0, PT, R63, R46, PT ;  /* 0x0000002e3f00720c */ /* 0x000fc60003f06270 */
[----:B------:R-:W4:Y:S04]  /*0860*/  @!P1 LDG.E R0, desc[UR16][R4.64+0x80] ;  /* 0x0000801004009981 */ /* 0x000f28000c1e1900 */
[----:B------:R-:W2:Y:S04]  /*0870*/  @!P2 LDG.E R13, desc[UR16][R4.64+0x300] ;  /* 0x00030010040da981 */ /* 0x000ea8000c1e1900 */
[----:B------:R-:W2:Y:S04]  /*0880*/  @!P6 LDG.E R9, desc[UR16][R4.64+0x100] ;  /* 0x000100100409e981 */ /* 0x000ea8000c1e1900 */
[----:B------:R-:W2:Y:S01]  /*0890*/  @!P0 LDG.E R10, desc[UR16][R4.64+0x380] ;  /* 0x00038010040a8981 */ /* 0x000ea2000c1e1900 */
[----:B------:R-:W-:-:S02]  /*08a0*/  ISETP.GE.AND P0, PT, R61, R46, PT ;  /* 0x0000002e3d00720c */ /* 0x000fc40003f06270 */
[-C--:B------:R-:W-:Y:S01]  /*08b0*/  ISETP.GE.AND P1, PT, R57, R46.reuse, PT ;  /* 0x0000002e3900720c */ /* 0x080fe20003f26270 */
[----:B------:R-:W2:Y:S01]  /*08c0*/  @!P3 LDG.E R8, desc[UR16][R4.64+0x280] ;  /* 0x000280100408b981 */ /* 0x000ea2000c1e1900 */
[-C--:B------:R-:W-:Y:S02]  /*08d0*/  ISETP.GE.AND P2, PT, R55, R46.reuse, PT ;  /* 0x0000002e3700720c */ /* 0x080fe40003f46270 */
[-C--:B------:R-:W-:Y:S01]  /*08e0*/  ISETP.GE.AND P3, PT, R53, R46.reuse, PT ;  /* 0x0000002e3500720c */ /* 0x080fe20003f66270 */
[----:B------:R-:W2:Y:S04]  /*08f0*/  @!P5 LDG.E R6, desc[UR16][R4.64+0x180] ;  /* 0x000180100406d981 */ /* 0x000ea8000c1e1900 */
[----:B------:R-:W2:Y:S04]  /*0900*/  @!P4 LDG.E R11, desc[UR16][R4.64+0x200] ;  /* 0x00020010040bc981 */ /* 0x000ea8000c1e1900 */
[----:B------:R-:W2:Y:S01]  /*0910*/  @!P0 LDG.E R15, desc[UR16][R4.64+0x400] ;  /* 0x00040010040f8981 */ /* 0x000ea2000c1e1900 */
[----:B------:R-:W-:-:S02]  /*0920*/  ISETP.GE.AND P0, PT, R59, R46, PT ;  /* 0x0000002e3b00720c */ /* 0x000fc40003f06270 */
[-C--:B------:R-:W-:Y:S01]  /*0930*/  ISETP.GE.AND P4, PT, R51, R46.reuse, PT ;  /* 0x0000002e3300720c */ /* 0x080fe20003f86270 */
[----:B------:R-:W2:Y:S01]  /*0940*/  @!P1 LDG.E R17, desc[UR16][R4.64+0x500] ;  /* 0x0005001004119981 */ /* 0x000ea2000c1e1900 */
[-C--:B------:R-:W-:Y:S02]  /*0950*/  ISETP.GE.AND P5, PT, R49, R46.reuse, PT ;  /* 0x0000002e3100720c */ /* 0x080fe40003fa6270 */
[----:B------:R-:W-:Y:S01]  /*0960*/  ISETP.GE.AND P6, PT, R47, R46, PT ;  /* 0x0000002e2f00720c */ /* 0x000fe20003fc6270 */
[----:B------:R-:W2:Y:S04]  /*0970*/  @!P2 LDG.E R14, desc[UR16][R4.64+0x580] ;  /* 0x00058010040ea981 */ /* 0x000ea8000c1e1900 */
[----:B------:R-:W2:Y:S04]  /*0980*/  @!P3 LDG.E R19, desc[UR16][R4.64+0x600] ;  /* 0x000600100413b981 */ /* 0x000ea8000c1e1900 */
[----:B------:R-:W2:Y:S04]  /*0990*/  @!P0 LDG.E R12, desc[UR16][R4.64+0x480] ;  /* 0x00048010040c8981 */ /* 0x000ea8000c1e1900 */
[----:B------:R-:W2:Y:S04]  /*09a0*/  @!P4 LDG.E R16, desc[UR16][R4.64+0x680] ;  /* 0x000680100410c981 */ /* 0x000ea8000c1e1900 */
[----:B------:R-:W2:Y:S04]  /*09b0*/  @!P5 LDG.E R23, desc[UR16][R4.64+0x700] ;  /* 0x000700100417d981 */ /* 0x000ea8000c1e1900 */
[----:B------:R1:W2:Y:S01]  /*09c0*/  @!P6 LDG.E R18, desc[UR16][R4.64+0x780] ;  /* 0x000780100412e981 */ /* 0x0002a2000c1e1900 */
[----:B------:R-:W-:Y:S01]  /*09d0*/  UMOV UR4, 0x400 ;  /* 0x0000040000047882 */ /* 0x000fe20000000000 */
[C---:B0-----:R-:W-:Y:S01]  /*09e0*/  IADD3 R20, PT, PT, R45.reuse, 0x20, RZ ;  /* 0x000000202d147810 */ /* 0x041fe20007ffe0ff */
[----:B-1----:R-:W-:Y:S01]  /*09f0*/  ULEA UR4, UR5, UR4, 0x18 ;  /* 0x0000000405047291 */ /* 0x002fe2000f8ec0ff */
[----:B------:R-:W-:-:S02]  /*0a00*/  LEA.HI.SX32 R44, R45, R45, 0x1b ;  /* 0x0000002d2d2c7211 */ /* 0x000fc400078fdaff */
[----:B------:R-:W-:-:S03]  /*0a10*/  LEA.HI.SX32 R20, R20, R45, 0x1b ;  /* 0x0000002d14147211 */ /* 0x000fc600078fdaff */
[----:B------:R-:W-:Y:S02]  /*0a20*/  LEA R44, R44, UR4, 0x2 ;  /* 0x000000042c2c7c11 */ /* 0x000fe4000f8e10ff */
[----:B------:R-:W-:Y:S02]  /*0a30*/  LEA R43, R20, UR4, 0x2 ;  /* 0x00000004142b7c11 */ /* 0x000fe4000f8e10ff */
[C---:B------:R-:W-:Y:S02]  /*0a40*/  IADD3 R4, PT, PT, R45.reuse, 0x40, RZ ;  /* 0x000000402d047810 */ /* 0x040fe40007ffe0ff */
[C---:B------:R-:W-:Y:S02]  /*0a50*/  IADD3 R20, PT, PT, R45.reuse, 0x60, RZ ;  /* 0x000000602d147810 */ /* 0x040fe40007ffe0ff */
[----:B------:R-:W-:Y:S02]  /*0a60*/  LEA.HI.SX32 R4, R4, R45, 0x1b ;  /* 0x0000002d04047211 */ /* 0x000fe400078fdaff */
[----:B------:R-:W-:-:S02]  /*0a70*/  IADD3 R22, PT, PT, R45, 0x80, RZ ;  /* 0x000000802d167810 */ /* 0x000fc40007ffe0ff */
[C---:B------:R-:W-:Y:S02]  /*0a80*/  IADD3 R24, PT, PT, R45.reuse, 0xa0, RZ ;  /* 0x000000a02d187810 */ /* 0x040fe40007ffe0ff */
[-C--:B------:R-:W-:Y:S02]  /*0a90*/  LEA.HI.SX32 R20, R20, R45.reuse, 0x1b ;  /* 0x0000002d14147211 */ /* 0x080fe400078fdaff */
[----:B------:R-:W-:Y:S02]  /*0aa0*/  LEA R42, R4, UR4, 0x2 ;  /* 0x00000004042a7c11 */ /* 0x000fe4000f8e10ff */
[-C--:B------:R-:W-:Y:S02]  /*0ab0*/  LEA.HI.SX32 R22, R22, R45.reuse, 0x1b ;  /* 0x0000002d16167211 */ /* 0x080fe400078fdaff */
[----:B------:R-:W-:Y:S02]  /*0ac0*/  IADD3 R4, PT, PT, R45, 0x100, RZ ;  /* 0x000001002d047810 */ /* 0x000fe40007ffe0ff */
[----:B------:R-:W-:-:S02]  /*0ad0*/  LEA.HI.SX32 R24, R24, R45, 0x1b ;  /* 0x0000002d18187211 */ /* 0x000fc400078fdaff */
[C---:B------:R-:W-:Y:S02]  /*0ae0*/  IADD3 R26, PT, PT, R45.reuse, 0xc0, RZ ;  /* 0x000000c02d1a7810 */ /* 0x040fe40007ffe0ff */
[----:B------:R-:W-:Y:S02]  /*0af0*/  LEA R41, R20, UR4, 0x2 ;  /* 0x0000000414297c11 */ /* 0x000fe4000f8e10ff */
[----:B------:R-:W-:Y:S02]  /*0b00*/  LEA R40, R22, UR4, 0x2 ;  /* 0x0000000416287c11 */ /* 0x000fe4000f8e10ff */
[----:B------:R-:W-:Y:S02]  /*0b10*/  LEA.HI.SX32 R4, R4, R45, 0x1b ;  /* 0x0000002d04047211 */ /* 0x000fe400078fdaff */
[----:B------:R-:W-:Y:S02]  /*0b20*/  LEA R39, R24, UR4, 0x2 ;  /* 0x0000000418277c11 */ /* 0x000fe4000f8e10ff */
[----:B------:R-:W-:-:S02]  /*0b30*/  IADD3 R20, PT, PT, R45, 0x120, RZ ;  /* 0x000001202d147810 */ /* 0x000fc40007ffe0ff */
[-C--:B------:R-:W-:Y:S02]  /*0b40*/  LEA.HI.SX32 R26, R26, R45.reuse, 0x1b ;  /* 0x0000002d1a1a7211 */ /* 0x080fe400078fdaff */
[C---:B------:R-:W-:Y:S02]  /*0b50*/  IADD3 R22, PT, PT, R45.reuse, 0x140, RZ ;  /* 0x000001402d167810 */ /* 0x040fe40007ffe0ff */
[C---:B------:R-:W-:Y:S02]  /*0b60*/  IADD3 R24, PT, PT, R45.reuse, 0x160, RZ ;  /* 0x000001602d187810 */ /* 0x040fe40007ffe0ff */
[----:B------:R-:W-:Y:S02]  /*0b70*/  LEA R36, R4, UR4, 0x2 ;  /* 0x0000000404247c11 */ /* 0x000fe4000f8e10ff */
[----:B------:R-:W-:Y:S02]  /*0b80*/  LEA.HI.SX32 R20, R20, R45, 0x1b ;  /* 0x0000002d14147211 */ /* 0x000fe400078fdaff */
[----:B------:R-:W-:-:S02]  /*0b90*/  IADD3 R4, PT, PT, R45, 0x1a0, RZ ;  /* 0x000001a02d047810 */ /* 0x000fc40007ffe0ff */
[----:B------:R-:W-:Y:S02]  /*0ba0*/  LEA R38, R26, UR4, 0x2 ;  /* 0x000000041a267c11 */ /* 0x000fe4000f8e10ff */
[-C--:B------:R-:W-:Y:S02]  /*0bb0*/  LEA.HI.SX32 R22, R22, R45.reuse, 0x1b ;  /* 0x0000002d16167211 */ /* 0x080fe400078fdaff */
[-C--:B------:R-:W-:Y:S02]  /*0bc0*/  LEA.HI.SX32 R24, R24, R45.reuse, 0x1b ;  /* 0x0000002d18187211 */ /* 0x080fe400078fdaff */
[----:B------:R-:W-:Y:S02]  /*0bd0*/  LEA R35, R20, UR4, 0x2 ;  /* 0x0000000414237c11 */ /* 0x000fe4000f8e10ff */
[----:B------:R-:W-:Y:S02]  /*0be0*/  LEA.HI.SX32 R4, R4, R45, 0x1b ;  /* 0x0000002d04047211 */ /* 0x000fe400078fdaff */
[----:B------:R-:W-:-:S02]  /*0bf0*/  LEA R34, R22, UR4, 0x2 ;  /* 0x0000000416227c11 */ /* 0x000fc4000f8e10ff */
[----:B------:R-:W-:Y:S02]  /*0c00*/  LEA R33, R24, UR4, 0x2 ;  /* 0x0000000418217c11 */ /* 0x000fe4000f8e10ff */
[----:B------:R-:W-:Y:S02]  /*0c10*/  LEA R31, R4, UR4, 0x2 ;  /* 0x00000004041f7c11 */ /* 0x000fe4000f8e10ff */
[----:B------:R-:W-:Y:S02]  /*0c20*/  P2R R84, PR, RZ, 0x1 ;  /* 0x00000001ff547803 */ /* 0x000fe40000000000 */
[-C--:B------:R-:W-:Y:S02]  /*0c30*/  ISETP.GE.AND P0, PT, R79, R46.reuse, PT ;  /* 0x0000002e4f00720c */ /* 0x080fe40003f06270 */
[----:B------:R-:W-:Y:S02]  /*0c40*/  P2R R82, PR, RZ, 0x2 ;  /* 0x00000002ff527803 */ /* 0x000fe40000000000 */
[----:B------:R-:W-:Y:S01]  /*0c50*/  ISETP.GE.AND P1, PT, R75, R46, PT ;  /* 0x0000002e4b00720c */ /* 0x000fe20003f26270 */
[----:B------:R-:W-:Y:S01]  /*0c60*/  HFMA2 R115, -RZ, RZ, 0, 0 ;  /* 0x00000000ff737431 */ /* 0x000fe200000001ff */
[----:B------:R-:W-:Y:S01]  /*0c70*/  MOV R4, RZ ;  /* 0x000000ff00047202 */ /* 0x000fe20000000f00 */
[----:B------:R-:W-:-:S02]  /*0c80*/  HFMA2 R117, -RZ, RZ, 0, 0 ;  /* 0x00000000ff757431 */ /* 0x000fc400000001ff */
[----:B------:R-:W-:Y:S02]  /*0c90*/  HFMA2 R119, -RZ, RZ, 0, 0 ;  /* 0x00000000ff777431 */ /* 0x000fe400000001ff */
[----:B------:R-:W-:Y:S02]  /*0ca0*/  HFMA2 R121, -RZ, RZ, 0, 0 ;  /* 0x00000000ff797431 */ /* 0x000fe400000001ff */
[----:B------:R-:W-:Y:S02]  /*0cb0*/  HFMA2 R123, -RZ, RZ, 0, 0 ;  /* 0x00000000ff7b7431 */ /* 0x000fe400000001ff */
[----:B------:R-:W-:Y:S01]  /*0cc0*/  HFMA2 R125, -RZ, RZ, 0, 0 ;  /* 0x00000000ff7d7431 */ /* 0x000fe200000001ff */
[----:B---3--:R-:W-:Y:S04]  /*0cd0*/  STS [R44], R7 ;  /* 0x000000072c007388 */ /* 0x008fe80000000800 */
[----:B----4-:R0:W-:Y:S02]  /*0ce0*/  STS [R43+0x80], R0 ;  /* 0x000080002b007388 */ /* 0x0101e40000000800 */
[----:B0-----:R-:W-:-:S04]  /*0cf0*/  IADD3 R0, PT, PT, R45, 0xe0, RZ ;  /* 0x000000e02d007810 */ /* 0x001fc80007ffe0ff */
[----:B------:R-:W-:-:S04]  /*0d00*/  LEA.HI.SX32 R0, R0, R45, 0x1b ;  /* 0x0000002d00007211 */ /* 0x000fc800078fdaff */
[----:B------:R-:W-:Y:S02]  /*0d10*/  LEA R37, R0, UR4, 0x2 ;  /* 0x0000000400257c11 */ /* 0x000fe4000f8e10ff */
[----:B------:R-:W-:Y:S01]  /*0d20*/  IADD3 R0, PT, PT, R45, 0x180, RZ ;  /* 0x000001802d007810 */ /* 0x000fe20007ffe0ff */
[----:B--2---:R-:W-:Y:S03]  /*0d30*/  STS [R42+0x100], R9 ;  /* 0x000100092a007388 */ /* 0x004fe60000000800 */
[----:B------:R-:W-:Y:S01]  /*0d40*/  LEA.HI.SX32 R0, R0, R45, 0x1b ;  /* 0x0000002d00007211 */ /* 0x000fe200078fdaff */
[----:B------:R0:W-:Y:S04]  /*0d50*/  STS [R41+0x180], R6 ;  /* 0x0001800629007388 */ /* 0x0001e80000000800 */
[----:B------:R-:W-:Y:S01]  /*0d60*/  STS [R40+0x200], R11 ;  /* 0x0002000b28007388 */ /* 0x000fe20000000800 */
[----:B------:R-:W-:-:S03]  /*0d70*/  LEA R32, R0, UR4, 0x2 ;  /* 0x0000000400207c11 */ /* 0x000fc6000f8e10ff */
[----:B------:R1:W-:Y:S01]  /*0d80*/  STS [R39+0x280], R8 ;  /* 0x0002800827007388 */ /* 0x0003e20000000800 */
[C---:B0-----:R-:W-:Y:S02]  /*0d90*/  IADD3 R6, PT, PT, R45.reuse, 0x1c0, RZ ;  /* 0x000001c02d067810 */ /* 0x041fe40007ffe0ff */
[C---:B------:R-:W-:Y:S01]  /*0da0*/  SHF.L.U32 R0, R45.reuse, 0x4, RZ ;  /* 0x000000042d007819 */ /* 0x040fe200000006ff */
[----:B------:R-:W-:Y:S01]  /*0db0*/  STS [R38+0x300], R13 ;  /* 0x0003000d26007388 */ /* 0x000fe20000000800 */
[-C--:B------:R-:W-:Y:S02]  /*0dc0*/  LEA.HI.SX32 R6, R6, R45.reuse, 0x1b ;  /* 0x0000002d06067211 */ /* 0x080fe400078fdaff */
[----:B-1----:R-:W-:Y:S01]  /*0dd0*/  IADD3 R8, PT, PT, R45, 0x1e0, RZ ;  /* 0x000001e02d087810 */ /* 0x002fe20007ffe0ff */
[----:B------:R0:W-:Y:S01]  /*0de0*/  STS [R37+0x380], R10 ;  /* 0x0003800a25007388 */ /* 0x0001e20000000800 */
[----:B------:R-:W-:Y:S02]  /*0df0*/  LEA.HI.SX32 R28, R0, R0, 0x1b ;  /* 0x00000000001c7211 */ /* 0x000fe400078fdaff */
[----:B------:R-:W-:Y:S01]  /*0e00*/  LEA.HI.SX32 R8, R8, R45, 0x1b ;  /* 0x0000002d08087211 */ /* 0x000fe200078fdaff */
[----:B------:R-:W-:Y:S01]  /*0e10*/  STS [R36+0x400], R15 ;  /* 0x0004000f24007388 */ /* 0x000fe20000000800 */
[----:B------:R-:W-:-:S02]  /*0e20*/  LEA R30, R6, UR4, 0x2 ;  /* 0x00000004061e7c11 */ /* 0x000fc4000f8e10ff */
[----:B------:R-:W-:Y:S01]  /*0e30*/  LEA R29, R8, UR4, 0x2 ;  /* 0x00000004081d7c11 */ /* 0x000fe2000f8e10ff */
[----:B------:R1:W-:Y:S01]  /*0e40*/  STS [R35+0x480], R12 ;  /* 0x0004800c23007388 */ /* 0x0003e20000000800 */
[----:B------:R-:W-:-:S03]  /*0e50*/  LEA R28, R28, UR4, 0x2 ;  /* 0x000000041c1c7c11 */ /* 0x000fc6000f8e10ff */
[----:B------:R-:W-:Y:S04]  /*0e60*/  STS [R34+0x500], R17 ;  /* 0x0005001122007388 */ /* 0x000fe80000000800 */
[----:B------:R2:W-:Y:S04]  /*0e70*/  STS [R33+0x580], R14 ;  /* 0x0005800e21007388 */ /* 0x0005e80000000800 */
[----:B------:R-:W-:Y:S04]  /*0e80*/  STS [R32+0x600], R19 ;  /* 0x0006001320007388 */ /* 0x000fe80000000800 */
        /* <DEDUP_REMOVED lines=21> */
[----:B------:R-:W-:-:S05]  /*0fe0*/  MOV R0, RZ ;  /* 0x000000ff00007202 */ /* 0x000fca0000000f00 */
[----:B------:R-:W4:Y:S01]  /*0ff0*/  @!P0 LDG.E R111, desc[UR16][R2.64] ;  /* 0x00000010026f8981 */ /* 0x000f22000c1e1900 */
[----:B------:R-:W-:-:S03]  /*1000*/  ISETP.GE.AND P0, PT, R73, R46, PT ;  /* 0x0000002e4900720c */ /* 0x000fc60003f06270 */
[----:B------:R-:W4:Y:S01]  /*1010*/  @!P1 LDG.E R0, desc[UR16][R2.64+0x80] ;  /* 0x0000801002009981 */ /* 0x000f22000c1e1900 */
[-C--:B------:R-:W-:Y:S02]  /*1020*/  ISETP.GE.AND P1, PT, R71, R46.reuse, PT ;  /* 0x0000002e4700720c */ /* 0x080fe40003f26270 */
[----:B------:R-:W-:Y:S01]  /*1030*/  MOV R6, RZ ;  /* 0x000000ff00067202 */ /* 0x000fe20000000f00 */
[----:B------:R-:W4:Y:S01]  /*1040*/  @!P3 LDG.E R123, desc[UR16][R2.64+0x600] ;  /* 0x00060010027bb981 */ /* 0x000f22000c1e1900 */
[----:B------:R-:W-:Y:S02]  /*1050*/  MOV R8, RZ ;  /* 0x000000ff00087202 */ /* 0x000fe40000000f00 */
[----:B0-----:R-:W-:Y:S01]  /*1060*/  MOV R10, RZ ;  /* 0x000000ff000a7202 */ /* 0x001fe20000000f00 */
[----:B------:R-:W4:Y:S04]  /*1070*/  @!P5 LDG.E R125, desc[UR16][R2.64+0x700] ;  /* 0x00070010027dd981 */ /* 0x000f28000c1e1900 */
[----:B------:R-:W4:Y:S01]  /*1080*/  @!P0 LDG.E R113, desc[UR16][R2.64+0x100] ;  /* 0x0001001002718981 */ /* 0x000f22000c1e1900 */
[----:B------:R-:W-:-:S03]  /*1090*/  ISETP.GE.AND P0, PT, R69, R46, PT ;  /* 0x0000002e4500720c */ /* 0x000fc60003f06270 */
[----:B------:R-:W4:Y:S01]  /*10a0*/  @!P1 LDG.E R4, desc[UR16][R2.64+0x180] ;  /* 0x0001801002049981 */ /* 0x000f22000c1e1900 */
[----:B------:R-:W-:-:S09]  /*10b0*/  ISETP.GE.AND P1, PT, R67, R46, PT ;  /* 0x0000002e4300720c */ /* 0x000fd20003f26270 */
[----:B------:R-:W4:Y:S01]  /*10c0*/  @!P0 LDG.E R115, desc[UR16][R2.64+0x200] ;  /* 0x0002001002738981 */ /* 0x000f22000c1e1900 */
[----:B------:R-:W-:-:S03]  /*10d0*/  ISETP.GE.AND P0, PT, R65, R46, PT ;  /* 0x0000002e4100720c */ /* 0x000fc60003f06270 */
[----:B------:R-:W4:Y:S01]  /*10e0*/  @!P1 LDG.E R6, desc[UR16][R2.64+0x280] ;  /* 0x0002801002069981 */ /* 0x000f22000c1e1900 */
[----:B------:R-:W-:-:S09]  /*10f0*/  ISETP.GE.AND P1, PT, R63, R46, PT ;  /* 0x0000002e3f00720c */ /* 0x000fd20003f26270 */
[----:B------:R-:W4:Y:S01]  /*1100*/  @!P0 LDG.E R117, desc[UR16][R2.64+0x300] ;  /* 0x0003001002758981 */ /* 0x000f22000c1e1900 */
[----:B------:R-:W-:-:S03]  /*1110*/  ISETP.GE.AND P0, PT, R61, R46, PT ;  /* 0x0000002e3d00720c */ /* 0x000fc60003f06270 */
[----:B------:R-:W4:Y:S01]  /*1120*/  @!P1 LDG.E R8, desc[UR16][R2.64+0x380] ;  /* 0x0003801002089981 */ /* 0x000f22000c1e1900 */
[----:B------:R-:W-:-:S09]  /*1130*/  ISETP.NE.AND P1, PT, R82, RZ, PT ;  /* 0x000000ff5200720c */ /* 0x000fd20003f25270 */
[----:B------:R-:W4:Y:S01]  /*1140*/  @!P0 LDG.E R119, desc[UR16][R2.64+0x400] ;  /* 0x0004001002778981 */ /* 0x000f22000c1e1900 */
[----:B------:R-:W-:Y:S02]  /*1150*/  ISETP.NE.AND P0, PT, R84, RZ, PT ;  /* 0x000000ff5400720c */ /* 0x000fe40003f05270 */
[----:B-1----:R-:W-:Y:S01]  /*1160*/  MOV R12, RZ ;  /* 0x000000ff000c7202 */ /* 0x002fe20000000f00 */
[----:B------:R-:W4:Y:S01]  /*1170*/  @!P1 LDG.E R121, desc[UR16][R2.64+0x500] ;  /* 0x0005001002799981 */ /* 0x000f22000c1e1900 */
[----:B--2---:R-:W-:Y:S02]  /*1180*/  MOV R14, RZ ;  /* 0x000000ff000e7202 */ /* 0x004fe40000000f00 */
[----:B---3--:R-:W-:Y:S02]  /*1190*/  MOV R16, RZ ;  /* 0x000000ff00107202 */ /* 0x008fe40000000f00 */
[----:B------:R-:W2:Y:S04]  /*11a0*/  @!P2 LDG.E R12, desc[UR16][R2.64+0x580] ;  /* 0x00058010020ca981 */ /* 0x000ea8000c1e1900 */
[----:B------:R-:W3:Y:S04]  /*11b0*/  @!P4 LDG.E R14, desc[UR16][R2.64+0x680] ;  /* 0x00068010020ec981 */ /* 0x000ee8000c1e1900 */
[----:B------:R-:W2:Y:S04]  /*11c0*/  @!P0 LDG.E R10, desc[UR16][R2.64+0x480] ;  /* 0x00048010020a8981 */ /* 0x000ea8000c1e1900 */
[----:B------:R-:W3:Y:S01]  /*11d0*/  @!P6 LDG.E R16, desc[UR16][R2.64+0x780] ;  /* 0x000780100210e981 */ /* 0x000ee2000c1e1900 */
[----:B------:R-:W-:Y:S03]  /*11e0*/  BSSY.RECONVERGENT B0, `(.L_x_1312) ;  /* 0x0000050000007945 */ /* 0x000fe60003800200 */
[----:B----4-:R-:W-:Y:S04]  /*11f0*/  STS [R44], R111 ;  /* 0x0000006f2c007388 */ /* 0x010fe80000000800 */
        /* <DEDUP_REMOVED lines=12> */
[----:B---3--:R-:W-:Y:S04]  /*12c0*/  STS [R31+0x680], R14 ;  /* 0x0006800e1f007388 */ /* 0x008fe80000000800 */
        /* <DEDUP_REMOVED lines=8> */
[----:B------:R-:W4:Y:S04]  /*1350*/  LDS R131, [R28+0x14] ;  /* 0x000014001c837984 */ /* 0x000f280000000800 */
[----:B------:R-:W4:Y:S04]  /*1360*/  LDS R123, [R28+0x18] ;  /* 0x000018001c7b7984 */ /* 0x000f280000000800 */
[----:B------:R0:W1:Y:S04]  /*1370*/  LDS R133, [R28+0x1c] ;  /* 0x00001c001c857984 */ /* 0x0000680000000800 */
[----:B------:R0:W2:Y:S04]  /*1380*/  LDS R125, [R28+0x20] ;  /* 0x000020001c7d7984 */ /* 0x0000a80000000800 */
[----:B------:R0:W4:Y:S04]  /*1390*/  LDS R135, [R28+0x24] ;  /* 0x000024001c877984 */ /* 0x0001280000000800 */
[----:B------:R0:W4:Y:S04]  /*13a0*/  LDS R137, [R28+0x28] ;  /* 0x000028001c897984 */ /* 0x0001280000000800 */
[----:B------:R0:W4:Y:S04]  /*13b0*/  LDS R139, [R28+0x2c] ;  /* 0x00002c001c8b7984 */ /* 0x0001280000000800 */
[----:B------:R0:W4:Y:S04]  /*13c0*/  LDS R115, [R28+0x30] ;  /* 0x000030001c737984 */ /* 0x0001280000000800 */
[----:B------:R0:W4:Y:S04]  /*13d0*/  LDS R113, [R28+0x34] ;  /* 0x000034001c717984 */ /* 0x0001280000000800 */
[----:B------:R1:W4:Y:S04]  /*13e0*/  LDS R111, [R28+0x38] ;  /* 0x000038001c6f7984 */ /* 0x0003280000000800 */
[----:B------:R1:W4:Y:S01]  /*13f0*/  LDS R3, [R28+0x3c] ;  /* 0x00003c001c037984 */ /* 0x0003220000000800 */
[----:B0----5:R-:W-:-:S05]  /*1400*/  FADD.FTZ R106, R117, R76 ;  /* 0x0000004c756a7221 */ /* 0x021fca0000010000 */
[----:B------:R-:W-:-:S04]  /*1410*/  FSETP.GTU.FTZ.AND P0, PT, R106, 20, PT ;  /* 0x41a000006a00780b */ /* 0x000fc80003f1c000 */
[----:B------:R-:W-:Y:S01]  /*1420*/  ISETP.EQ.OR P0, PT, RZ, UR7, P0 ;  /* 0x00000007ff007c0c */ /* 0x000fe20008702670 */
[--C-:B-1----:R-:W-:Y:S01]  /*1430*/  FADD.FTZ R104, R127, R76.reuse ;  /* 0x0000004c7f687221 */ /* 0x102fe20000010000 */
[--C-:B--2---:R-:W-:Y:S01]  /*1440*/  FADD.FTZ R102, R119, R76.reuse ;  /* 0x0000004c77667221 */ /* 0x104fe20000010000 */
[--C-:B---3--:R-:W-:Y:S01]  /*1450*/  FADD.FTZ R100, R129, R76.reuse ;  /* 0x0000004c81647221 */ /* 0x108fe20000010000 */
[--C-:B----4-:R-:W-:Y:S01]  /*1460*/  FADD.FTZ R98, R121, R76.reuse ;  /* 0x0000004c79627221 */ /* 0x110fe20000010000 */
[--C-:B------:R-:W-:Y:S01]  /*1470*/  FADD.FTZ R96, R131, R76.reuse ;  /* 0x0000004c83607221 */ /* 0x100fe20000010000 */
[----:B------:R-:W-:Y:S01]  /*1480*/  FSETP.GTU.FTZ.AND P1, PT, R104, 20, PT ;  /* 0x41a000006800780b */ /* 0x000fe20003f3c000 */
[----:B------:R-:W-:Y:S01]  /*1490*/  FADD.FTZ R94, R123, R76 ;  /* 0x0000004c7b5e7221 */ /* 0x000fe20000010000 */
        /* <DEDUP_REMOVED lines=36> */
.L_x_1313:
[----:B------:R-:W-:Y:S05]  /*16e0*/  BSYNC.RECONVERGENT B0 ;  /* 0x0000000000007941 */ /* 0x000fea0003800200 */
.L_x_1312:
        /* <DEDUP_REMOVED lines=34> */
.L_x_1315:
[----:B------:R-:W-:Y:S05]  /*1910*/  BSYNC.RECONVERGENT B0 ;  /* 0x0000000000007941 */ /* 0x000fea0003800200 */
.L_x_1314:
        /* <DEDUP_REMOVED lines=36> */
.L_x_1317:
[----:B------:R-:W-:Y:S05]  /*1b60*/  BSYNC.RECONVERGENT B0 ;  /* 0x0000000000007941 */ /* 0x000fea0003800200 */
.L_x_1316:
        /* <DEDUP_REMOVED lines=34> */
.L_x_1319:
[----:B------:R-:W-:Y:S05]  /*1d90*/  BSYNC.RECONVERGENT B0 ;  /* 0x0000000000007941 */ /* 0x000fea0003800200 */
.L_x_1318:
        /* <DEDUP_REMOVED lines=36> */
.L_x_1321:
[----:B------:R-:W-:Y:S05]  /*1fe0*/  BSYNC.RECONVERGENT B0 ;  /* 0x0000000000007941 */ /* 0x000fea0003800200 */
.L_x_1320:
        /* <DEDUP_REMOVED lines=34> */
.L_x_1323:
[----:B------:R-:W-:Y:S05]  /*2210*/  BSYNC.RECONVERGENT B0 ;  /* 0x0000000000007941 */ /* 0x000fea0003800200 */
.L_x_1322:
        /* <DEDUP_REMOVED lines=36> */
.L_x_1325:
[----:B------:R-:W-:Y:S05]  /*2460*/  BSYNC.RECONVERGENT B0 ;  /* 0x0000000000007941 */ /* 0x000fea0003800200 */
.L_x_1324:
        /* <DEDUP_REMOVED lines=34> */
.L_x_1327:
[----:B------:R-:W-:Y:S05]  /*2690*/  BSYNC.RECONVERGENT B0 ;  /* 0x0000000000007941 */ /* 0x000fea0003800200 */
.L_x_1326:
        /* <DEDUP_REMOVED lines=36> */
.L_x_1329:
[----:B------:R-:W-:Y:S05]  /*28e0*/  BSYNC.RECONVERGENT B0 ;  /* 0x0000000000007941 */ /* 0x000fea0003800200 */
.L_x_1328:
        /* <DEDUP_REMOVED lines=34> */
.L_x_1331:
[----:B------:R-:W-:Y:S05]  /*2b10*/  BSYNC.RECONVERGENT B0 ;  /* 0x0000000000007941 */ /* 0x000fea0003800200 */
.L_x_1330:
        /* <DEDUP_REMOVED lines=39> */
.L_x_1333:
[----:B------:R-:W-:Y:S05]  /*2d90*/  BSYNC.RECONVERGENT B0 ;  /* 0x0000000000007941 */ /* 0x000fea0003800200 */
.L_x_1332:
        /* <DEDUP_REMOVED lines=32> */
.L_x_1335:
[----:B------:R-:W-:Y:S05]  /*2fa0*/  BSYNC.RECONVERGENT B0 ;  /* 0x0000000000007941 */ /* 0x000fea0003800200 */
.L_x_1334:
        /* <DEDUP_REMOVED lines=32> */
.L_x_1337:
[----:B------:R-:W-:Y:S05]  /*31b0*/  BSYNC.RECONVERGENT B0 ;  /* 0x0000000000007941 */ /* 0x000fea0003800200 */
.L_x_1336:
        /* <DEDUP_REMOVED lines=32> */
.L_x_1339:
[----:B------:R-:W-:Y:S05]  /*33c0*/  BSYNC.RECONVERGENT B0 ;  /* 0x0000000000007941 */ /* 0x000fea0003800200 */
.L_x_1338:
        /* <DEDUP_REMOVED lines=32> */
.L_x_1341:
[----:B------:R-:W-:Y:S05]  /*35d0*/  BSYNC.RECONVERGENT B0 ;  /* 0x0000000000007941 */ /* 0x000fea0003800200 */
.L_x_1340:
        /* <DEDUP_REMOVED lines=32> */
.L_x_1343:
[----:B------:R-:W-:Y:S05]  /*37e0*/  BSYNC.RECONVERGENT B0 ;  /* 0x0000000000007941 */ /* 0x000fea0003800200 */
.L_x_1342:
[----:B------:R-:W-:Y:S01]  /*37f0*/  ISETP.GE.AND P0, PT, R145, 0x1, PT ;  /* 0x000000019100780c */ /* 0x000fe20003f06270 */
[----:B------:R-:W-:Y:S01]  /*3800*/  BAR.SYNC.DEFER_BLOCKING 0x0 ;  /* 0x0000000000007b1d */ /* 0x000fe20000010000 */
        /* <DEDUP_REMOVED lines=16> */
[----:B------:R-:W-:Y:S06]  /*3910*/  @!P0 BRA `(.L_x_1344) ;  /* 0x0000002800908947 */ /* 0x000fec0003800000 */
[----:B------:R-:W-:Y:S01]  /*3920*/  FMUL.FTZ R120, R21, R100 ;  /* 0x0000006415787220 */ /* 0x000fe20000410000 */
[----:B------:R-:W-:Y:S01]  /*3930*/  FMUL.FTZ R122, R19, R98 ;  /* 0x00000062137a7220 */ /* 0x000fe20000410000 */
[----:B------:R-:W-:Y:S01]  /*3940*/  FMUL.FTZ R124, R17, R96 ;  /* 0x00000060117c7220 */ /* 0x000fe20000410000 */
[----:B------:R-:W0:Y:S01]  /*3950*/  LDC.64 R18, c[0x0][0x3c0] ;  /* 0x0000f000ff127b82 */ /* 0x000e220000000a00 */
[----:B------:R-:W-:Y:S01]  /*3960*/  VIMNMX R150, PT, PT, R145, 0x1, !PT ;  /* 0x0000000191967848 */ /* 0x000fe20007fe0100 */
[----:B------:R-:W-:Y:S01]  /*3970*/  FMUL.FTZ R118, R147, R102 ;  /* 0x0000006693767220 */ /* 0x000fe20000410000 */
[----:B------:R-:W-:Y:S01]  /*3980*/  FMUL.FTZ R114, R151, R106 ;  /* 0x0000006a97727220 */ /* 0x000fe20000410000 */
[----:B------:R-:W-:Y:S01]  /*3990*/  FMUL.FTZ R116, R149, R104 ;  /* 0x0000006895747220 */ /* 0x000fe20000410000 */
[----:B------:R-:W-:Y:S01]  /*39a0*/  FMUL.FTZ R126, R143, R94 ;  /* 0x0000005e8f7e7220 */ /* 0x000fe20000410000 */
[----:B------:R-:W-:Y:S02]  /*39b0*/  IMAD R147, R58, R145, RZ ;  /* 0x000000913a937224 */ /* 0x000fe400078e02ff */
[----:B------:R-:W-:Y:S01]  /*39c0*/  FMUL.FTZ R128, R27, R92 ;  /* 0x0000005c1b807220 */ /* 0x000fe20000410000 */
[----:B------:R-:W1:Y:S01]  /*39d0*/  LDC.64 R16, c[0x0][0x3e0] ;  /* 0x0000f800ff107b82 */ /* 0x000e620000000a00 */
[----:B------:R-:W-:Y:S01]  /*39e0*/  FMUL.FTZ R130, R25, R90 ;  /* 0x0000005a19827220 */ /* 0x000fe20000410000 */
[----:B------:R-:W-:Y:S01]  /*39f0*/  FMUL.FTZ R132, R23, R88 ;  /* 0x0000005817847220 */ /* 0x000fe20000410000 */
[----:B------:R-:W-:Y:S01]  /*3a00*/  FMUL.FTZ R134, R15, R86 ;  /* 0x000000560f867220 */ /* 0x000fe20000410000 */
[----:B------:R-:W-:Y:S01]  /*3a10*/  FMUL.FTZ R136, R13, R84 ;  /* 0x000000540d887220 */ /* 0x000fe20000410000 */
[----:B------:R-:W-:Y:S01]  /*3a20*/  FMUL.FTZ R138, R11, R82 ;  /* 0x000000520b8a7220 */ /* 0x000fe20000410000 */
[----:B------:R-:W-:Y:S01]  /*3a30*/  FMUL.FTZ R140, R9, R108 ;  /* 0x0000006c098c7220 */ /* 0x000fe20000410000 */
[----:B------:R-:W-:Y:S01]  /*3a40*/  FMUL.FTZ R142, R7, R110 ;  /* 0x0000006e078e7220 */ /* 0x000fe20000410000 */
[----:B------:R-:W2:Y:S01]  /*3a50*/  LDC.64 R20, c[0x0][0x3a8] ;  /* 0x0000ea00ff147b82 */ /* 0x000ea20000000a00 */
[----:B------:R-:W-:Y:S01]  /*3a60*/  FMUL.FTZ R143, R5, R112 ;  /* 0x00000070058f7220 */ /* 0x000fe20000410000 */
[----:B------:R-:W-:Y:S01]  /*3a70*/  MOV R145, R68 ;  /* 0x0000004400917202 */ /* 0x000fe20000000f00 */
[----:B------:R-:W-:Y:S01]  /*3a80*/  UIADD3 UR5, UPT, UPT, UR4, 0x890, URZ ;  /* 0x0000089004057890 */ /* 0x000fe2000fffe0ff */
[----:B------:R-:W-:-:S02]  /*3a90*/  MOV R144, R62 ;  /* 0x0000003e00907202 */ /* 0x000fc40000000f00 */
[----:B------:R-:W-:Y:S02]  /*3aa0*/  MOV R149, R70 ;  /* 0x0000004600957202 */ /* 0x000fe40000000f00 */
[----:B------:R-:W3:Y:S01]  /*3ab0*/  LDC.64 R2, c[0x0][0x480] ;  /* 0x00012000ff027b82 */ /* 0x000ee20000000a00 */
[----:B------:R-:W-:Y:S02]  /*3ac0*/  MOV R146, R64 ;  /* 0x0000004000927202 */ /* 0x000fe40000000f00 */
[----:B------:R-:W-:Y:S02]  /*3ad0*/  MOV R151, R72 ;  /* 0x0000004800977202 */ /* 0x000fe40000000f00 */
[----:B------:R-:W-:Y:S02]  /*3ae0*/  MOV R148, R66 ;  /* 0x0000004200947202 */ /* 0x000fe40000000f00 */
[----:B------:R-:W-:Y:S02]  /*3af0*/  IADD3 R150, PT, PT, -R150, RZ, RZ ;  /* 0x000000ff96967210 */ /* 0x000fe40007ffe1ff */
[----:B-1----:R-:W-:-:S02]  /*3b00*/  SHF.L.U64.HI R17, R16, 0x3, R17 ;  /* 0x0000000310117819 */ /* 0x002fc40000010211 */
[----:B0-----:R-:W-:Y:S02]  /*3b10*/  SHF.L.U64.HI R19, R18, 0x3, R19 ;  /* 0x0000000312137819 */ /* 0x001fe40000010213 */
[----:B--2---:R-:W-:-:S07]  /*3b20*/  SHF.L.U64.HI R21, R20, 0x3, R21 ;  /* 0x0000000314157819 */ /* 0x004fce0000010215 */
.L_x_1347:
[----:B------:R-:W-:Y:S02]  /*3b30*/  MOV R4, R145 ;  /* 0x0000009100047202 */ /* 0x000fe40000000f00 */
[----:B------:R-:W-:-:S06]  /*3b40*/  MOV R5, R144 ;  /* 0x0000009000057202 */ /* 0x000fcc0000000f00 */
[----:B------:R-:W2:Y:S01]  /*3b50*/  LDG.E.64 R4, desc[UR16][R4.64] ;  /* 0x0000001004047981 */ /* 0x000ea2000c1e1b00 */
[-C--:B------:R-:W-:Y:S02]  /*3b60*/  ISETP.GE.U32.AND P0, PT, R107, R46.reuse, PT ;  /* 0x0000002e6b00720c */ /* 0x080fe40003f06070 */
[-C--:B------:R-:W-:Y:S02]  /*3b70*/  ISETP.GE.U32.AND P2, PT, R109, R46.reuse, PT ;  /* 0x0000002e6d00720c */ /* 0x080fe40003f46070 */
[----:B------:R-:W-:Y:S01]  /*3b80*/  ISETP.GE.U32.AND P1, PT, R105, R46, PT ;  /* 0x0000002e6900720c */ /* 0x000fe20003f26070 */
[C---:B--2---:R-:W-:Y:S01]  /*3b90*/  FMUL.FTZ R6, R5.reuse, R104 ;  /* 0x0000006805067220 */ /* 0x044fe20000410000 */
[C---:B------:R-:W-:Y:S01]  /*3ba0*/  FMUL.FTZ R0, R5.reuse, R106 ;  /* 0x0000006a05007220 */ /* 0x040fe20000410000 */
[----:B------:R-:W-:Y:S01]  /*3bb0*/  FMUL.FTZ R7, R4, 1.4426950216293334961 ;  /* 0x3fb8aa3b04077820 */ /* 0x000fe20000410000 */
[C---:B------:R-:W-:Y:S01]  /*3bc0*/  FMUL.FTZ R153, R5.reuse, R88 ;  /* 0x0000005805997220 */ /* 0x040fe20000410000 */
[----:B------:R-:W-:Y:S01]  /*3bd0*/  FMUL.RZ R10, R6, 0.15915493667125701904 ;  /* 0x3e22f983060a7820 */ /* 0x000fe2000040c000 */
[----:B------:R-:W-:Y:S01]  /*3be0*/  FMUL.FTZ R6, R5, R102 ;  /* 0x0000006605067220 */ /* 0x000fe20000410000 */
[----:B------:R-:W-:Y:S01]  /*3bf0*/  FMUL.RZ R8, R0, 0.15915493667125701904 ;  /* 0x3e22f98300087820 */ /* 0x000fe2000040c000 */
[C---:B------:R-:W-:Y:S01]  /*3c00*/  FMUL.FTZ R0, R7.reuse, R106 ;  /* 0x0000006a07007220 */ /* 0x040fe20000410000 */
[----:B------:R-:W-:Y:S01]  /*3c10*/  MUFU.SIN R13, R10 ;  /* 0x0000000a000d7308 */ /* 0x000fe20000000400 */
[----:B------:R-:W-:Y:S01]  /*3c20*/  FMUL.RZ R12, R6, 0.15915493667125701904 ;  /* 0x3e22f983060c7820 */ /* 0x000fe2000040c000 */
[C---:B------:R-:W-:Y:S01]  /*3c30*/  FMUL.FTZ R4, R7.reuse, R104 ;  /* 0x0000006807047220 */ /* 0x040fe20000410000 */
[----:B------:R-:W-:Y:S01]  /*3c40*/  FMUL.FTZ R6, R7, R102 ;  /* 0x0000006607067220 */ /* 0x000fe20000410000 */
[----:B------:R-:W-:Y:S01]  /*3c50*/  FMUL.RZ R159, R153, 0.15915493667125701904 ;  /* 0x3e22f983999f7820 */ /* 0x000fe2000040c000 */
[----:B------:R-:W-:-:S03]  /*3c60*/  FMUL.FTZ R153, R7, R88 ;  /* 0x0000005807997220 */ /* 0x000fc60000410000 */
[----:B------:R-:W-:Y:S08]  /*3c70*/  MUFU.SIN R9, R8 ;  /* 0x0000000800097308 */ /* 0x000ff00000000400 */
[----:B------:R0:W1:Y:S08]  /*3c80*/  MUFU.COS R11, R8 ;  /* 0x00000008000b7308 */ /* 0x0000700000000000 */
[----:B------:R-:W-:Y:S01]  /*3c90*/  MUFU.SIN R23, R12 ;  /* 0x0000000c00177308 */ /* 0x000fe20000000400 */
[----:B0-----:R-:W-:-:S04]  /*3ca0*/  FMUL.FTZ R8, R5, R100 ;  /* 0x0000006405087220 */ /* 0x001fc80000410000 */
[----:B------:R-:W-:Y:S01]  /*3cb0*/  FMUL.RZ R14, R8, 0.15915493667125701904 ;  /* 0x3e22f983080e7820 */ /* 0x000fe2000040c000 */
[----:B------:R-:W-:Y:S02]  /*3cc0*/  FMUL.FTZ R8, R7, R100 ;  /* 0x0000006407087220 */ /* 0x000fe40000410000 */
[----:B------:R0:W-:Y:S08]  /*3cd0*/  MUFU.COS R25, R12 ;  /* 0x0000000c00197308 */ /* 0x0001f00000000000 */
[----:B------:R2:W4:Y:S01]  /*3ce0*/  MUFU.COS R15, R10 ;  /* 0x0000000a000f7308 */ /* 0x0005220000000000 */
[----:B0-----:R-:W-:-:S04]  /*3cf0*/  FMUL.FTZ R12, R5, R96 ;  /* 0x00000060050c7220 */ /* 0x001fc80000410000 */
[----:B------:R-:W-:Y:S01]  /*3d00*/  FMUL.RZ R24, R12, 0.15915493667125701904 ;  /* 0x3e22f9830c187820 */ /* 0x000fe2000040c000 */
[----:B------:R-:W-:Y:S02]  /*3d10*/  FMUL.FTZ R12, R7, R96 ;  /* 0x00000060070c7220 */ /* 0x000fe40000410000 */
[----:B------:R-:W-:Y:S01]  /*3d20*/  MUFU.SIN R27, R14 ;  /* 0x0000000e001b7308 */ /* 0x000fe20000000400 */
[----:B--2---:R-:W-:-:S04]  /*3d30*/  FMUL.FTZ R10, R5, R98 ;  /* 0x00000062050a7220 */ /* 0x004fc80000410000 */
[----:B------:R-:W-:Y:S01]  /*3d40*/  FMUL.RZ R22, R10, 0.15915493667125701904 ;  /* 0x3e22f9830a167820 */ /* 0x000fe2000040c000 */
[----:B------:R-:W-:Y:S02]  /*3d50*/  FMUL.FTZ R10, R7, R98 ;  /* 0x00000062070a7220 */ /* 0x000fe40000410000 */
[----:B------:R0:W-:Y:S08]  /*3d60*/  MUFU.COS R155, R14 ;  /* 0x0000000e009b7308 */ /* 0x0001f00000000000 */
[----:B------:R-:W-:Y:S01]  /*3d70*/  MUFU.SIN R165, R24 ;  /* 0x0000001800a57308 */ /* 0x000fe20000000400 */
[----:B0-----:R-:W-:-:S04]  /*3d80*/  FMUL.FTZ R14, R5, R94 ;  /* 0x0000005e050e7220 */ /* 0x001fc80000410000 */
[----:B------:R-:W-:Y:S01]  /*3d90*/  FMUL.RZ R152, R14, 0.15915493667125701904 ;  /* 0x3e22f9830e987820 */ /* 0x000fe2000040c000 */
[----:B------:R-:W-:Y:S02]  /*3da0*/  FMUL.FTZ R14, R7, R94 ;  /* 0x0000005e070e7220 */ /* 0x000fe40000410000 */
[----:B------:R0:W-:Y:S08]  /*3db0*/  MUFU.COS R167, R24 ;  /* 0x0000001800a77308 */ /* 0x0001f00000000000 */
[----:B------:R-:W1:Y:S01]  /*3dc0*/  MUFU.EX2 R0, R0 ;  /* 0x0000000000007308 */ /* 0x000e620000000800 */
[----:B0-----:R-:W-:-:S03]  /*3dd0*/  FMUL.FTZ R24, R5, R90 ;  /* 0x0000005a05187220 */ /* 0x001fc60000410000 */
[----:B------:R-:W-:Y:S01]  /*3de0*/  MUFU.SIN R157, R22 ;  /* 0x00000016009d7308 */ /* 0x000fe20000000400 */
[----:B------:R-:W-:Y:S01]  /*3df0*/  FMUL.RZ R156, R24, 0.15915493667125701904 ;  /* 0x3e22f983189c7820 */ /* 0x000fe2000040c000 */
[----:B------:R-:W-:-:S06]  /*3e00*/  FMUL.FTZ R24, R7, R90 ;  /* 0x0000005a07187220 */ /* 0x000fcc0000410000 */
[----:B------:R0:W-:Y:S01]  /*3e10*/  MUFU.COS R161, R22 ;  /* 0x0000001600a17308 */ /* 0x0001e20000000000 */
[C---:B-1----:R-:W-:Y:S01]  /*3e20*/  FMUL.FTZ R160, R0.reuse, R11 ;  /* 0x0000000b00a07220 */ /* 0x042fe20000410000 */
[----:B------:R-:W-:Y:S01]  /*3e30*/  FMUL.FTZ R164, R0, R9 ;  /* 0x0000000900a47220 */ /* 0x000fe20000410000 */
[----:B------:R-:W-:-:S03]  /*3e40*/  FMUL.FTZ R0, R7, R84 ;  /* 0x0000005407007220 */ /* 0x000fc60000410000 */
[----:B------:R-:W-:Y:S02]  /*3e50*/  FSEL R160, R160, 1, !P2 ;  /* 0x3f800000a0a07808 */ /* 0x000fe40005000000 */
[----:B------:R-:W-:Y:S01]  /*3e60*/  MUFU.SIN R169, R152 ;  /* 0x0000009800a97308 */ /* 0x000fe20000000400 */
[----:B0-----:R-:W-:Y:S01]  /*3e70*/  FMUL.FTZ R22, R5, R92 ;  /* 0x0000005c05167220 */ /* 0x001fe20000410000 */
[----:B------:R-:W-:-:S03]  /*3e80*/  FSEL R164, R164, RZ, !P2 ;  /* 0x000000ffa4a47208 */ /* 0x000fc60005000000 */
[----:B------:R-:W-:Y:S01]  /*3e90*/  FMUL.RZ R154, R22, 0.15915493667125701904 ;  /* 0x3e22f983169a7820 */ /* 0x000fe2000040c000 */
[----:B------:R-:W-:Y:S02]  /*3ea0*/  FMUL.FTZ R22, R7, R92 ;  /* 0x0000005c07167220 */ /* 0x000fe40000410000 */
[----:B------:R0:W-:Y:S08]  /*3eb0*/  MUFU.COS R171, R152 ;  /* 0x0000009800ab7308 */ /* 0x0001f00000000000 */
[----:B------:R-:W4:Y:S04]  /*3ec0*/  MUFU.EX2 R4, R4 ;  /* 0x0000000400047308 */ /* 0x000f280000000800 */
[----:B0-----:R0:W1:Y:S04]  /*3ed0*/  MUFU.EX2 R152, R24 ;  /* 0x0000001800987308 */ /* 0x0010680000000800 */
[----:B------:R2:W-:Y:S04]  /*3ee0*/  MUFU.EX2 R26, R22 ;  /* 0x00000016001a7308 */ /* 0x0005e80000000800 */
[----:B------:R-:W-:Y:S01]  /*3ef0*/  MUFU.SIN R177, R156 ;  /* 0x0000009c00b17308 */ /* 0x000fe20000000400 */
[C---:B0-----:R-:W-:Y:S01]  /*3f00*/  FMUL.FTZ R24, R5.reuse, R84 ;  /* 0x0000005405187220 */ /* 0x041fe20000410000 */
[----:B----4-:R-:W-:Y:S01]  /*3f10*/  FMUL.FTZ R15, R4, R15 ;  /* 0x0000000f040f7220 */ /* 0x010fe20000410000 */
[----:B--2---:R-:W-:-:S02]  /*3f20*/  FMUL.FTZ R22, R5, R86 ;  /* 0x0000005605167220 */ /* 0x004fc40000410000 */
[----:B------:R-:W-:-:S03]  /*3f30*/  FMUL.RZ R24, R24, 0.15915493667125701904 ;  /* 0x3e22f98318187820 */ /* 0x000fc6000040c000 */
[----:B------:R-:W1:Y:S01]  /*3f40*/  MUFU.COS R179, R156 ;  /* 0x0000009c00b37308 */ /* 0x000e620000000000 */
[----:B------:R-:W-:Y:S01]  /*3f50*/  FMUL.RZ R162, R22, 0.15915493667125701904 ;  /* 0x3e22f98316a27820 */ /* 0x000fe2000040c000 */
[----:B------:R-:W-:-:S06]  /*3f60*/  FMUL.FTZ R22, R7, R86 ;  /* 0x0000005607167220 */ /* 0x000fcc0000410000 */
[----:B------:R-:W0:Y:S04]  /*3f70*/  MUFU.EX2 R10, R10 ;  /* 0x0000000a000a7308 */ /* 0x000e280000000800 */
[----:B------:R-:W2:Y:S01]  /*3f80*/  MUFU.SIN R173, R154 ;  /* 0x0000009a00ad7308 */ /* 0x000ea20000000400 */
[----:B-1----:R-:W-:-:S07]  /*3f90*/  FMUL.FTZ R9, R152, R179 ;  /* 0x000000b398097220 */ /* 0x002fce0000410000 */
[----:B------:R-:W1:Y:S01]  /*3fa0*/  MUFU.COS R175, R154 ;  /* 0x0000009a00af7308 */ /* 0x000e620000000000 */
[----:B0-----:R-:W-:-:S07]  /*3fb0*/  FMUL.FTZ R163, R10, R161 ;  /* 0x000000a10aa37220 */ /* 0x001fce0000410000 */
[----:B------:R-:W-:Y:S08]  /*3fc0*/  MUFU.SIN R189, R24 ;  /* 0x0000001800bd7308 */ /* 0x000ff00000000400 */
[----:B------:R-:W-:Y:S08]  /*3fd0*/  MUFU.COS R191, R24 ;  /* 0x0000001800bf7308 */ /* 0x000ff00000000000 */
[----:B------:R-:W0:Y:S04]  /*3fe0*/  MUFU.EX2 R6, R6 ;  /* 0x0000000600067308 */ /* 0x000e280000000800 */
[----:B------:R-:W4:Y:S04]  /*3ff0*/  MUFU.EX2 R8, R8 ;  /* 0x0000000800087308 */ /* 0x000f280000000800 */
[----:B------:R-:W-:Y:S01]  /*4000*/  MUFU.SIN R181, R159 ;  /* 0x0000009f00b57308 */ /* 0x000fe20000000400 */
[----:B0-----:R-:W-:Y:S01]  /*4010*/  FMUL.FTZ R156, R6, R25 ;  /* 0x00000019069c7220 */ /* 0x001fe20000410000 */
[----:B--2---:R-:W-:-:S06]  /*4020*/  FMUL.FTZ R25, R26, R173 ;  /* 0x000000ad1a197220 */ /* 0x004fcc0000410000 */
[----:B------:R0:W2:Y:S01]  /*4030*/  MUFU.COS R183, R159 ;  /* 0x0000009f00b77308 */ /* 0x0000a20000000000 */
[----:B------:R-:W-:Y:S01]  /*4040*/  FMUL.FTZ R23, R6, R23 ;  /* 0x0000001706177220 */ /* 0x000fe20000410000 */
[----:B----4-:R-:W-:Y:S01]  /*4050*/  FMUL.FTZ R27, R8, R27 ;  /* 0x0000001b081b7220 */ /* 0x010fe20000410000 */
[----:B------:R-:W-:-:S05]  /*4060*/  FSEL R156, R156, 1, !P1 ;  /* 0x3f8000009c9c7808 */ /* 0x000fca0004800000 */
[----:B------:R-:W-:Y:S01]  /*4070*/  MUFU.SIN R185, R162 ;  /* 0x000000a200b97308 */ /* 0x000fe20000000400 */
[----:B0-----:R-:W-:Y:S01]  /*4080*/  FMUL.FTZ R159, R8, R155 ;  /* 0x0000009b089f7220 */ /* 0x001fe20000410000 */
[----:B------:R-:W-:-:S06]  /*4090*/  FSEL R155, R15, 1, !P0 ;  /* 0x3f8000000f9b7808 */ /* 0x000fcc0004000000 */
[----:B------:R0:W4:Y:S08]  /*40a0*/  MUFU.COS R187, R162 ;  /* 0x000000a200bb7308 */ /* 0x0001300000000000 */
[----:B------:R-:W-:Y:S01]  /*40b0*/  MUFU.EX2 R0, R0 ;  /* 0x0000000000007308 */ /* 0x000fe20000000800 */
[----:B0-----:R-:W-:Y:S01]  /*40c0*/  FMUL.FTZ R162, R10, R157 ;  /* 0x0000009d0aa27220 */ /* 0x001fe20000410000 */
[----:B------:R-:W-:-:S02]  /*40d0*/  FMUL.FTZ R10, R7, R82 ;  /* 0x00000052070a7220 */ /* 0x000fc40000410000 */
[----:B------:R0:W2:Y:S04]  /*40e0*/  MUFU.EX2 R154, R153 ;  /* 0x00000099009a7308 */ /* 0x0000a80000000800 */
[----:B------:R-:W5:Y:S04]  /*40f0*/  MUFU.EX2 R12, R12 ;  /* 0x0000000c000c7308 */ /* 0x000f680000000800 */
[----:B------:R1:W4:Y:S01]  /*4100*/  MUFU.EX2 R158, R22 ;  /* 0x00000016009e7308 */ /* 0x0003220000000800 */
[----:B0-----:R-:W-:Y:S01]  /*4110*/  FMUL.FTZ R153, R4, R13 ;  /* 0x0000000d04997220 */ /* 0x001fe20000410000 */
[----:B------:R-:W-:Y:S01]  /*4120*/  FMUL.FTZ R4, R5, R82 ;  /* 0x0000005205047220 */ /* 0x000fe20000410000 */
[----:B------:R-:W-:Y:S01]  /*4130*/  FMUL.FTZ R13, R152, R177 ;  /* 0x000000b1980d7220 */ /* 0x000fe20000410000 */
[----:B------:R-:W0:Y:S01]  /*4140*/  MUFU.EX2 R14, R14 ;  /* 0x0000000e000e7308 */ /* 0x000e220000000800 */
[----:B------:R-:W-:Y:S01]  /*4150*/  FSEL R152, R114, RZ, !P2 ;  /* 0x000000ff72987208 */ /* 0x000fe20005000000 */
[----:B------:R-:W-:Y:S01]  /*4160*/  FMUL.RZ R168, R4, 0.15915493667125701904 ;  /* 0x3e22f98304a87820 */ /* 0x000fe2000040c000 */
[----:B------:R-:W-:Y:S01]  /*4170*/  FSEL R153, R153, RZ, !P0 ;  /* 0x000000ff99997208 */ /* 0x000fe20004000000 */
[-C--:B------:R-:W-:Y:S01]  /*4180*/  FMUL.FTZ R4, R5, R108.reuse ;  /* 0x0000006c05047220 */ /* 0x080fe20000410000 */
[----:B-1----:R-:W-:Y:S01]  /*4190*/  FMUL.FTZ R22, R26, R175 ;  /* 0x000000af1a167220 */ /* 0x002fe20000410000 */
[----:B------:R-:W1:Y:S01]  /*41a0*/  MUFU.SIN R157, R168 ;  /* 0x000000a8009d7308 */ /* 0x000e620000000400 */
[----:B--2---:R-:W-:Y:S01]  /*41b0*/  FMUL.FTZ R6, R154, R183 ;  /* 0x000000b79a067220 */ /* 0x004fe20000410000 */
[----:B------:R-:W-:Y:S01]  /*41c0*/  FMUL.RZ R172, R4, 0.15915493667125701904 ;  /* 0x3e22f98304ac7820 */ /* 0x000fe2000040c000 */
[----:B------:R-:W-:Y:S01]  /*41d0*/  FMUL.FTZ R15, RZ, R153 ;  /* 0x00000099ff0f7220 */ /* 0x000fe20000410000 */
[----:B------:R-:W-:Y:S01]  /*41e0*/  FMUL.FTZ R4, R0, R191 ;  /* 0x000000bf00047220 */ /* 0x000fe20000410000 */
[----:B------:R-:W-:Y:S01]  /*41f0*/  FMUL.FTZ R11, R154, R181 ;  /* 0x000000b59a0b7220 */ /* 0x000fe20000410000 */
[C---:B-----5:R-:W-:Y:S01]  /*4200*/  FMUL.FTZ R167, R12.reuse, R167 ;  /* 0x000000a70ca77220 */ /* 0x060fe20000410000 */
[----:B------:R-:W-:Y:S01]  /*4210*/  FMUL.FTZ R166, R12, R165 ;  /* 0x000000a50ca67220 */ /* 0x000fe20000410000 */
[----:B------:R2:W1:Y:S01]  /*4220*/  MUFU.EX2 R26, R10 ;  /* 0x0000000a001a7308 */ /* 0x0004620000000800 */
[----:B------:R-:W-:Y:S01]  /*4230*/  FSEL R154, R116, RZ, !P0 ;  /* 0x000000ff749a7208 */ /* 0x000fe20004000000 */
[C---:B----4-:R-:W-:Y:S01]  /*4240*/  FMUL.FTZ R8, R158.reuse, R187 ;  /* 0x000000bb9e087220 */ /* 0x050fe20000410000 */
[----:B------:R-:W-:Y:S01]  /*4250*/  FMUL.FTZ R12, R158, R185 ;  /* 0x000000b99e0c7220 */ /* 0x000fe20000410000 */
[----:B------:R-:W4:Y:S01]  /*4260*/  MUFU.COS R161, R168 ;  /* 0x000000a800a17308 */ /* 0x000f220000000000 */
[----:B------:R-:W-:Y:S01]  /*4270*/  FFMA.FTZ R15, R152, R155, -R15 ;  /* 0x0000009b980f7223 */ /* 0x000fe2000001080f */
[C---:B0-----:R-:W-:Y:S01]  /*4280*/  FMUL.FTZ R24, R14.reuse, R171 ;  /* 0x000000ab0e187220 */ /* 0x041fe20000410000 */
[----:B------:R-:W-:Y:S01]  /*4290*/  FMUL.FTZ R169, R14, R169 ;  /* 0x000000a90ea97220 */ /* 0x000fe20000410000 */
[----:B------:R-:W-:Y:S01]  /*42a0*/  FMUL.FTZ R158, R7, R108 ;  /* 0x0000006c079e7220 */ /* 0x000fe20000410000 */
[----:B--2---:R-:W-:Y:S01]  /*42b0*/  FMUL.FTZ R10, R0, R189 ;  /* 0x000000bd000a7220 */ /* 0x004fe20000410000 */
[----:B------:R-:W-:Y:S01]  /*42c0*/  FMUL.FTZ R0, R152, R153 ;  /* 0x0000009998007220 */ /* 0x000fe20000410000 */
[----:B------:R-:W-:Y:S01]  /*42d0*/  FADD.FTZ R171, R154, R15 ;  /* 0x0000000f9aab7221 */ /* 0x000fe20000010000 */
[----:B------:R-:W0:Y:S01]  /*42e0*/  MUFU.SIN R168, R172 ;  /* 0x000000ac00a87308 */ /* 0x000e220000000400 */
[----:B------:R-:W-:Y:S01]  /*42f0*/  ISETP.GE.U32.AND P0, PT, R103, R46, PT ;  /* 0x0000002e6700720c */ /* 0x000fe20003f06070 */
[----:B------:R-:W-:Y:S01]  /*4300*/  FFMA.FTZ R14, RZ, R155, R0 ;  /* 0x0000009bff0e7223 */ /* 0x000fe20000010000 */
[----:B------:R-:W-:Y:S01]  /*4310*/  FSEL R0, R23, RZ, !P1 ;  /* 0x000000ff17007208 */ /* 0x000fe20004800000 */
[----:B-1----:R-:W-:Y:S01]  /*4320*/  FMUL.FTZ R15, R26, R157 ;  /* 0x0000009d1a0f7220 */ /* 0x002fe20000410000 */
[----:B------:R-:W-:Y:S01]  /*4330*/  FSEL R157, R118, RZ, !P1 ;  /* 0x000000ff769d7208 */ /* 0x000fe20004800000 */
[----:B------:R-:W-:Y:S01]  /*4340*/  FADD.FTZ R173, RZ, R14 ;  /* 0x0000000effad7221 */ /* 0x000fe20000010000 */
[----:B------:R-:W-:Y:S01]  /*4350*/  FSEL R159, R159, 1, !P0 ;  /* 0x3f8000009f9f7808 */ /* 0x000fe20004000000 */
[----:B------:R1:W0:Y:S01]  /*4360*/  MUFU.EX2 R165, R158 ;  /* 0x0000009e00a57308 */ /* 0x0002220000000800 */
[C---:B------:R-:W-:Y:S01]  /*4370*/  FMUL.FTZ R174, R0.reuse, R171 ;  /* 0x000000ab00ae7220 */ /* 0x040fe20000410000 */
[----:B------:R-:W-:Y:S01]  /*4380*/  FMUL.FTZ R175, R0, R173 ;  /* 0x000000ad00af7220 */ /* 0x000fe20000410000 */
[----:B----4-:R-:W-:Y:S01]  /*4390*/  FMUL.FTZ R14, R26, R161 ;  /* 0x000000a11a0e7220 */ /* 0x010fe20000410000 */
[----:B------:R2:W4:Y:S01]  /*43a0*/  MUFU.COS R170, R172 ;  /* 0x000000ac00aa7308 */ /* 0x0005220000000000 */
[----:B------:R-:W-:Y:S01]  /*43b0*/  FFMA.FTZ R174, R156, R173, R174 ;  /* 0x000000ad9cae7223 */ /* 0x000fe200000100ae */
[----:B------:R-:W-:Y:S01]  /*43c0*/  FMUL.FTZ R23, R5, R110 ;  /* 0x0000006e05177220 */ /* 0x000fe20000410000 */
[----:B------:R-:W-:Y:S01]  /*43d0*/  ISETP.GE.U32.AND P1, PT, R101, R46, PT ;  /* 0x0000002e6500720c */ /* 0x000fe20003f26070 */
[----:B------:R-:W-:Y:S01]  /*43e0*/  FMUL.FTZ R173, R164, R153 ;  /* 0x00000099a4ad7220 */ /* 0x000fe20000410000 */
[----:B-1----:R-:W-:Y:S01]  /*43f0*/  FSEL R158, R27, RZ, !P0 ;  /* 0x000000ff1b9e7208 */ /* 0x002fe20004000000 */
[----:B------:R-:W-:Y:S01]  /*4400*/  FADD.FTZ R161, RZ, R174 ;  /* 0x000000aeffa17221 */ /* 0x000fe20000010000 */
[----:B------:R-:W-:Y:S01]  /*4410*/  FMUL.RZ R176, R23, 0.15915493667125701904 ;  /* 0x3e22f98317b07820 */ /* 0x000fe2000040c000 */
[----:B------:R-:W-:Y:S01]  /*4420*/  FMUL.FTZ R27, R7, R110 ;  /* 0x0000006e071b7220 */ /* 0x000fe20000410000 */
[----:B--2---:R-:W-:Y:S01]  /*4430*/  FFMA.FTZ R172, R156, R171, -R175 ;  /* 0x000000ab9cac7223 */ /* 0x004fe200000108af */
[----:B0-----:R-:W-:Y:S01]  /*4440*/  FMUL.FTZ R26, R165, R168 ;  /* 0x000000a8a51a7220 */ /* 0x001fe20000410000 */
[----:B------:R-:W-:Y:S01]  /*4450*/  FMUL.FTZ R168, R158, R161 ;  /* 0x000000a19ea87220 */ /* 0x000fe20000410000 */
[----:B------:R-:W-:Y:S01]  /*4460*/  MUFU.SIN R171, R176 ;  /* 0x000000b000ab7308 */ /* 0x000fe20000000400 */
[----:B------:R-:W-:Y:S01]  /*4470*/  FADD.FTZ R172, R157, R172 ;  /* 0x000000ac9dac7221 */ /* 0x000fe20000010000 */
[----:B------:R-:W-:Y:S01]  /*4480*/  FSEL R162, R162, RZ, !P1 ;  /* 0x000000ffa2a27208 */ /* 0x000fe20004800000 */
[----:B------:R-:W-:Y:S01]  /*4490*/  FMUL.FTZ R175, R160, R153 ;  /* 0x00000099a0af7220 */ /* 0x000fe20000410000 */
[----:B------:R-:W-:Y:S01]  /*44a0*/  FSEL R163, R163, 1, !P1 ;  /* 0x3f800000a3a37808 */ /* 0x000fe20004800000 */
[-C--:B------:R-:W-:Y:S01]  /*44b0*/  FFMA.FTZ R168, R159, R172.reuse, -R168 ;  /* 0x000000ac9fa87223 */ /* 0x080fe200000108a8 */
[----:B------:R-:W-:Y:S01]  /*44c0*/  FMUL.FTZ R172, R158, R172 ;  /* 0x000000ac9eac7220 */ /* 0x000fe20000410000 */
[----:B----4-:R-:W-:Y:S01]  /*44d0*/  FMUL.FTZ R23, R165, R170 ;  /* 0x000000aaa5177220 */ /* 0x010fe20000410000 */
[----:B------:R-:W0:Y:S01]  /*44e0*/  MUFU.EX2 R174, R27 ;  /* 0x0000001b00ae7308 */ /* 0x000e220000000800 */
[----:B------:R-:W-:Y:S01]  /*44f0*/  FFMA.FTZ R175, R164, R155, R175 ;  /* 0x0000009ba4af7223 */ /* 0x000fe200000100af */
[----:B------:R-:W-:Y:S01]  /*4500*/  FFMA.FTZ R172, R159, R161, R172 ;  /* 0x000000a19fac7223 */ /* 0x000fe200000100ac */
[----:B------:R-:W-:Y:S01]  /*4510*/  FSEL R161, R120, RZ, !P0 ;  /* 0x000000ff78a17208 */ /* 0x000fe20004000000 */
[----:B------:R-:W0:Y:S01]  /*4520*/  MUFU.COS R165, R176 ;  /* 0x000000b000a57308 */ /* 0x000e220000000000 */
[----:B------:R-:W-:Y:S01]  /*4530*/  ISETP.GE.U32.AND P0, PT, R99, R46, PT ;  /* 0x0000002e6300720c */ /* 0x000fe20003f06070 */
[----:B------:R-:W-:Y:S01]  /*4540*/  FADD.FTZ R172, RZ, R172 ;  /* 0x000000acffac7221 */ /* 0x000fe20000010000 */
[----:B------:R-:W-:Y:S01]  /*4550*/  FFMA.FTZ R173, R160, R155, -R173 ;  /* 0x0000009ba0ad7223 */ /* 0x000fe200000108ad */
[----:B------:R-:W-:Y:S01]  /*4560*/  FADD.FTZ R168, R161, R168 ;  /* 0x000000a8a1a87221 */ /* 0x000fe20000010000 */
[----:B------:R-:W-:Y:S01]  /*4570*/  FMUL.FTZ R177, R0, R175 ;  /* 0x000000af00b17220 */ /* 0x000fe20000410000 */
[----:B------:R-:W-:Y:S01]  /*4580*/  FSEL R166, R166, RZ, !P0 ;  /* 0x000000ffa6a67208 */ /* 0x000fe20004000000 */
[----:B------:R-:W-:Y:S01]  /*4590*/  FMUL.FTZ R5, R5, R112 ;  /* 0x0000007005057220 */ /* 0x000fe20000410000 */
[----:B------:R-:W-:Y:S01]  /*45a0*/  FMUL.FTZ R170, R162, R168 ;  /* 0x000000a8a2aa7220 */ /* 0x000fe20000410000 */
[-C--:B------:R-:W-:Y:S01]  /*45b0*/  FFMA.FTZ R177, R156, R173.reuse, -R177 ;  /* 0x000000ad9cb17223 */ /* 0x080fe200000108b1 */
[----:B------:R-:W-:Y:S01]  /*45c0*/  FMUL.FTZ R173, R0, R173 ;  /* 0x000000ad00ad7220 */ /* 0x000fe20000410000 */
[----:B------:R-:W-:Y:S01]  /*45d0*/  FSEL R167, R167, 1, !P0 ;  /* 0x3f800000a7a77808 */ /* 0x000fe20004000000 */
[-C--:B------:R-:W-:Y:S01]  /*45e0*/  FFMA.FTZ R170, R163, R172.reuse, R170 ;  /* 0x000000aca3aa7223 */ /* 0x080fe200000100aa */
[----:B------:R-:W-:Y:S01]  /*45f0*/  FMUL.FTZ R172, R162, R172 ;  /* 0x000000aca2ac7220 */ /* 0x000fe20000410000 */
[----:B------:R-:W-:Y:S01]  /*4600*/  FFMA.FTZ R173, R156, R175, R173 ;  /* 0x000000af9cad7223 */ /* 0x000fe200000100ad */
[----:B------:R-:W-:Y:S01]  /*4610*/  FMUL.RZ R185, R5, 0.15915493667125701904 ;  /* 0x3e22f98305b97820 */ /* 0x000fe2000040c000 */
[----:B------:R-:W-:Y:S01]  /*4620*/  FMUL.FTZ R7, R7, R112 ;  /* 0x0000007007077220 */ /* 0x000fe20000410000 */
[----:B------:R-:W-:Y:S01]  /*4630*/  FFMA.FTZ R172, R163, R168, -R172 ;  /* 0x000000a8a3ac7223 */ /* 0x000fe200000108ac */
[----:B0-----:R-:W-:Y:S01]  /*4640*/  FMUL.FTZ R27, R174, R165 ;  /* 0x000000a5ae1b7220 */ /* 0x001fe20000410000 */
[----:B------:R-:W-:Y:S01]  /*4650*/  FSEL R165, R122, RZ, !P1 ;  /* 0x000000ff7aa57208 */ /* 0x000fe20004800000 */
[----:B------:R-:W-:Y:S01]  /*4660*/  FMUL.FTZ R174, R174, R171 ;  /* 0x000000abaeae7220 */ /* 0x000fe20000410000 */
[----:B------:R-:W-:Y:S01]  /*4670*/  FADD.FTZ R171, RZ, R170 ;  /* 0x000000aaffab7221 */ /* 0x000fe20000010000 */
[----:B------:R-:W-:Y:S01]  /*4680*/  ISETP.GE.U32.AND P1, PT, R97, R46, PT ;  /* 0x0000002e6100720c */ /* 0x000fe20003f26070 */
[----:B------:R-:W-:Y:S01]  /*4690*/  FMUL.FTZ R170, R158, R173 ;  /* 0x000000ad9eaa7220 */ /* 0x000fe20000410000 */
[----:B------:R-:W-:Y:S01]  /*46a0*/  FADD.FTZ R172, R165, R172 ;  /* 0x000000aca5ac7221 */ /* 0x000fe20000010000 */
[----:B------:R-:W-:Y:S01]  /*46b0*/  FMUL.FTZ R176, R166, R171 ;  /* 0x000000aba6b07220 */ /* 0x000fe20000410000 */
[----:B------:R-:W-:Y:S01]  /*46c0*/  FSEL R168, R124, RZ, !P0 ;  /* 0x000000ff7ca87208 */ /* 0x000fe20004000000 */
[-C--:B------:R-:W-:Y:S01]  /*46d0*/  FFMA.FTZ R175, R159, R177.reuse, -R170 ;  /* 0x000000b19faf7223 */ /* 0x080fe200000108aa */
[-C--:B------:R-:W-:Y:S01]  /*46e0*/  FMUL.FTZ R178, R166, R172.reuse ;  /* 0x000000aca6b27220 */ /* 0x080fe20000410000 */
[----:B------:R-:W-:Y:S01]  /*46f0*/  FFMA.FTZ R179, R167, R172, -R176 ;  /* 0x000000aca7b37223 */ /* 0x000fe200000108b0 */
[----:B------:R-:W-:Y:S01]  /*4700*/  FSEL R169, R169, RZ, !P1 ;  /* 0x000000ffa9a97208 */ /* 0x000fe20004800000 */
[----:B------:R-:W-:Y:S01]  /*4710*/  FMUL.FTZ R172, R158, R177 ;  /* 0x000000b19eac7220 */ /* 0x000fe20000410000 */
[----:B------:R-:W-:Y:S01]  /*4720*/  FFMA.FTZ R178, R167, R171, R178 ;  /* 0x000000aba7b27223 */ /* 0x000fe200000100b2 */
[----:B------:R-:W-:Y:S01]  /*4730*/  FADD.FTZ R179, R168, R179 ;  /* 0x000000b3a8b37221 */ /* 0x000fe20000010000 */
[----:B------:R-:W-:Y:S01]  /*4740*/  FSEL R170, R24, 1, !P1 ;  /* 0x3f80000018aa7808 */ /* 0x000fe20004800000 */
[----:B------:R-:W-:Y:S01]  /*4750*/  FFMA.FTZ R24, R159, R173, R172 ;  /* 0x000000ad9f187223 */ /* 0x000fe200000100ac */
[----:B------:R-:W-:Y:S01]  /*4760*/  FADD.FTZ R178, RZ, R178 ;  /* 0x000000b2ffb27221 */ /* 0x000fe20000010000 */
[----:B------:R-:W-:Y:S01]  /*4770*/  FMUL.FTZ R171, R169, R179 ;  /* 0x000000b3a9ab7220 */ /* 0x000fe20000410000 */
[----:B------:R-:W-:Y:S01]  /*4780*/  ISETP.GE.U32.AND P0, PT, R95, R46, PT ;  /* 0x0000002e5f00720c */ /* 0x000fe20003f06070 */
[----:B------:R-:W0:Y:S01]  /*4790*/  MUFU.EX2 R7, R7 ;  /* 0x0000000700077308 */ /* 0x000e220000000800 */
[-C--:B------:R-:W-:Y:S01]  /*47a0*/  FMUL.FTZ R172, R169, R178.reuse ;  /* 0x000000b2a9ac7220 */ /* 0x080fe20000410000 */
[----:B------:R-:W-:Y:S01]  /*47b0*/  FFMA.FTZ R178, R170, R178, R171 ;  /* 0x000000b2aab27223 */ /* 0x000fe200000100ab */
[----:B------:R-:W-:-:S02]  /*47c0*/  FSEL R171, R126, RZ, !P1 ;  /* 0x000000ff7eab7208 */ /* 0x000fc40004800000 */
[----:B------:R-:W-:Y:S01]  /*47d0*/  FFMA.FTZ R176, R170, R179, -R172 ;  /* 0x000000b3aab07223 */ /* 0x000fe200000108ac */
[----:B------:R-:W-:Y:S01]  /*47e0*/  FSEL R172, R25, RZ, !P0 ;  /* 0x000000ff19ac7208 */ /* 0x000fe20004000000 */
[----:B------:R-:W-:Y:S01]  /*47f0*/  FADD.FTZ R178, RZ, R178 ;  /* 0x000000b2ffb27221 */ /* 0x000fe20000010000 */
[----:B------:R-:W-:Y:S01]  /*4800*/  FSEL R173, R22, 1, !P0 ;  /* 0x3f80000016ad7808 */ /* 0x000fe20004000000 */
[----:B------:R-:W-:Y:S01]  /*4810*/  FADD.FTZ R176, R171, R176 ;  /* 0x000000b0abb07221 */ /* 0x000fe20000010000 */
[----:B------:R-:W-:Y:S01]  /*4820*/  FMUL.FTZ R22, R162, R24 ;  /* 0x00000018a2167220 */ /* 0x000fe20000410000 */
[C---:B------:R-:W-:Y:S01]  /*4830*/  FMUL.FTZ R180, R172.reuse, R178 ;  /* 0x000000b2acb47220 */ /* 0x040fe20000410000 */
[----:B------:R-:W-:Y:S01]  /*4840*/  ISETP.GE.U32.AND P1, PT, R93, R46, PT ;  /* 0x0000002e5d00720c */ /* 0x000fe20003f26070 */
[-C--:B------:R-:W-:Y:S01]  /*4850*/  FMUL.FTZ R177, R172, R176.reuse ;  /* 0x000000b0acb17220 */ /* 0x080fe20000410000 */
[-C--:B------:R-:W-:Y:S01]  /*4860*/  FMUL.FTZ R25, R162, R175.reuse ;  /* 0x000000afa2197220 */ /* 0x080fe20000410000 */
[----:B------:R-:W-:Y:S01]  /*4870*/  FFMA.FTZ R22, R163, R175, -R22 ;  /* 0x000000afa3167223 */ /* 0x000fe20000010816 */
[C---:B------:R-:W-:Y:S01]  /*4880*/  FFMA.FTZ R180, R173.reuse, R176, -R180 ;  /* 0x000000b0adb47223 */ /* 0x040fe200000108b4 */
[----:B------:R-:W-:Y:S01]  /*4890*/  FFMA.FTZ R178, R173, R178, R177 ;  /* 0x000000b2adb27223 */ /* 0x000fe200000100b1 */
[----:B------:R-:W-:Y:S01]  /*48a0*/  FSEL R175, R128, RZ, !P0 ;  /* 0x000000ff80af7208 */ /* 0x000fe20004000000 */
[----:B------:R-:W-:Y:S01]  /*48b0*/  FFMA.FTZ R25, R163, R24, R25 ;  /* 0x00000018a3197223 */ /* 0x000fe20000010019 */
[----:B------:R-:W-:Y:S01]  /*48c0*/  FSEL R176, R13, RZ, !P1 ;  /* 0x000000ff0db07208 */ /* 0x000fe20004800000 */
[----:B------:R-:W-:Y:S01]  /*48d0*/  FADD.FTZ R178, RZ, R178 ;  /* 0x000000b2ffb27221 */ /* 0x000fe20000010000 */
[----:B------:R-:W-:Y:S01]  /*48e0*/  FSEL R177, R9, 1, !P1 ;  /* 0x3f80000009b17808 */ /* 0x000fe20004800000 */
[----:B------:R-:W-:Y:S01]  /*48f0*/  FADD.FTZ R180, R175, R180 ;  /* 0x000000b4afb47221 */ /* 0x000fe20000010000 */
[----:B------:R-:W-:Y:S01]  /*4900*/  FMUL.FTZ R24, R166, R25 ;  /* 0x00000019a6187220 */ /* 0x000fe20000410000 */
[C---:B------:R-:W-:Y:S01]  /*4910*/  FMUL.FTZ R182, R176.reuse, R178 ;  /* 0x000000b2b0b67220 */ /* 0x040fe20000410000 */
[----:B------:R-:W-:Y:S01]  /*4920*/  ISETP.GE.U32.AND P0, PT, R91, R46, PT ;  /* 0x0000002e5b00720c */ /* 0x000fe20003f06070 */
[----:B------:R-:W-:Y:S01]  /*4930*/  FMUL.FTZ R13, R176, R180 ;  /* 0x000000b4b00d7220 */ /* 0x000fe20000410000 */
[----:B------:R-:W-:Y:S01]  /*4940*/  FFMA.FTZ R24, R167, R22, -R24 ;  /* 0x00000016a7187223 */ /* 0x000fe20000010818 */
[C---:B------:R-:W-:Y:S01]  /*4950*/  FFMA.FTZ R9, R177.reuse, R180, -R182 ;  /* 0x000000b4b1097223 */ /* 0x040fe200000108b6 */
[----:B------:R-:W-:Y:S01]  /*4960*/  FSEL R180, R130, RZ, !P1 ;  /* 0x000000ff82b47208 */ /* 0x000fe20004800000 */
[----:B------:R-:W-:Y:S01]  /*4970*/  FMUL.FTZ R22, R166, R22 ;  /* 0x00000016a6167220 */ /* 0x000fe20000410000 */
[----:B------:R-:W-:Y:S01]  /*4980*/  FFMA.FTZ R13, R177, R178, R13 ;  /* 0x000000b2b10d7223 */ /* 0x000fe2000001000d */
[----:B------:R-:W-:-:S02]  /*4990*/  FSEL R178, R11, RZ, !P0 ;  /* 0x000000ff0bb27208 */ /* 0x000fc40004000000 */
[----:B------:R-:W-:Y:S01]  /*49a0*/  FADD.FTZ R9, R180, R9 ;  /* 0x00000009b4097221 */ /* 0x000fe20000010000 */
[----:B------:R-:W-:Y:S01]  /*49b0*/  FFMA.FTZ R25, R167, R25, R22 ;  /* 0x00000019a7197223 */ /* 0x000fe20000010016 */
[----:B------:R-:W-:Y:S01]  /*49c0*/  FADD.FTZ R13, RZ, R13 ;  /* 0x0000000dff0d7221 */ /* 0x000fe20000010000 */
[----:B------:R-:W-:Y:S01]  /*49d0*/  FSEL R179, R6, 1, !P0 ;  /* 0x3f80000006b37808 */ /* 0x000fe20004000000 */
[C---:B------:R-:W-:Y:S01]  /*49e0*/  FMUL.FTZ R184, R178.reuse, R9 ;  /* 0x00000009b2b87220 */ /* 0x040fe20000410000 */
[C---:B------:R-:W-:Y:S01]  /*49f0*/  FMUL.FTZ R5, R169.reuse, R25 ;  /* 0x00000019a9057220 */ /* 0x040fe20000410000 */
[-C--:B------:R-:W-:Y:S01]  /*4a00*/  FMUL.FTZ R182, R178, R13.reuse ;  /* 0x0000000db2b67220 */ /* 0x080fe20000410000 */
[----:B------:R-:W-:Y:S01]  /*4a10*/  FMUL.FTZ R6, R169, R24 ;  /* 0x00000018a9067220 */ /* 0x000fe20000410000 */
[----:B------:R-:W-:Y:S01]  /*4a20*/  ISETP.GE.U32.AND P1, PT, R89, R46, PT ;  /* 0x0000002e5900720c */ /* 0x000fe20003f26070 */
[C---:B------:R-:W-:Y:S01]  /*4a30*/  FFMA.FTZ R184, R179.reuse, R13, R184 ;  /* 0x0000000db3b87223 */ /* 0x040fe200000100b8 */
[C---:B------:R-:W-:Y:S01]  /*4a40*/  FFMA.FTZ R5, R170.reuse, R24, -R5 ;  /* 0x00000018aa057223 */ /* 0x040fe20000010805 */
[----:B------:R-:W-:Y:S01]  /*4a50*/  FFMA.FTZ R24, R179, R9, -R182 ;  /* 0x00000009b3187223 */ /* 0x000fe200000108b6 */
[----:B------:R-:W-:Y:S01]  /*4a60*/  FFMA.FTZ R25, R170, R25, R6 ;  /* 0x00000019aa197223 */ /* 0x000fe20000010006 */
[----:B------:R-:W-:Y:S01]  /*4a70*/  FSEL R181, R132, RZ, !P0 ;  /* 0x000000ff84b57208 */ /* 0x000fe20004000000 */
[----:B------:R-:W-:Y:S01]  /*4a80*/  FADD.FTZ R9, RZ, R184 ;  /* 0x000000b8ff097221 */ /* 0x000fe20000010000 */
[----:B------:R-:W-:Y:S01]  /*4a90*/  FSEL R182, R12, RZ, !P1 ;  /* 0x000000ff0cb67208 */ /* 0x000fe20004800000 */
[----:B------:R-:W-:Y:S01]  /*4aa0*/  FMUL.FTZ R12, R172, R5 ;  /* 0x00000005ac0c7220 */ /* 0x000fe20000410000 */
[----:B------:R-:W-:Y:S01]  /*4ab0*/  FSEL R183, R8, 1, !P1 ;  /* 0x3f80000008b77808 */ /* 0x000fe20004800000 */
[----:B------:R-:W-:Y:S01]  /*4ac0*/  FMUL.FTZ R8, R172, R25 ;  /* 0x00000019ac087220 */ /* 0x000fe20000410000 */
[----:B------:R-:W-:Y:S01]  /*4ad0*/  FADD.FTZ R24, R181, R24 ;  /* 0x00000018b5187221 */ /* 0x000fe20000010000 */
[C---:B------:R-:W-:Y:S01]  /*4ae0*/  FMUL.FTZ R184, R182.reuse, R9 ;  /* 0x00000009b6b87220 */ /* 0x040fe20000410000 */
[----:B------:R-:W-:Y:S01]  /*4af0*/  ISETP.GE.U32.AND P0, PT, R87, R46, PT ;  /* 0x0000002e5700720c */ /* 0x000fe20003f06070 */
[----:B------:R-:W-:Y:S01]  /*4b00*/  FFMA.FTZ R8, R173, R5, -R8 ;  /* 0x00000005ad087223 */ /* 0x000fe20000010808 */
[-C--:B------:R-:W-:Y:S01]  /*4b10*/  FMUL.FTZ R186, R182, R24.reuse ;  /* 0x00000018b6ba7220 */ /* 0x080fe20000410000 */
[C---:B------:R-:W-:Y:S01]  /*4b20*/  FFMA.FTZ R5, R183.reuse, R24, -R184 ;  /* 0x00000018b7057223 */ /* 0x040fe200000108b8 */
[----:B------:R-:W-:Y:S01]  /*4b30*/  FSEL R184, R134, RZ, !P1 ;  /* 0x000000ff86b87208 */ /* 0x000fe20004800000 */
[----:B------:R-:W0:Y:S01]  /*4b40*/  MUFU.COS R22, R185 ;  /* 0x000000b900167308 */ /* 0x000e220000000000 */
[----:B------:R-:W-:Y:S01]  /*4b50*/  FFMA.FTZ R9, R183, R9, R186 ;  /* 0x00000009b7097223 */ /* 0x000fe200000100ba */
[----:B------:R-:W-:Y:S01]  /*4b60*/  FFMA.FTZ R12, R173, R25, R12 ;  /* 0x00000019ad0c7223 */ /* 0x000fe2000001000c */
[----:B------:R-:W-:-:S02]  /*4b70*/  FSEL R186, R4, 1, !P0 ;  /* 0x3f80000004ba7808 */ /* 0x000fc40004000000 */
[----:B------:R-:W-:Y:S01]  /*4b80*/  FADD.FTZ R9, RZ, R9 ;  /* 0x00000009ff097221 */ /* 0x000fe20000010000 */
[----:B------:R-:W-:Y:S01]  /*4b90*/  FMUL.FTZ R4, R176, R12 ;  /* 0x0000000cb0047220 */ /* 0x000fe20000410000 */
[----:B------:R-:W-:Y:S01]  /*4ba0*/  ISETP.GE.U32.AND P1, PT, R85, R46, PT ;  /* 0x0000002e5500720c */ /* 0x000fe20003f26070 */
[----:B------:R1:W2:Y:S01]  /*4bb0*/  MUFU.SIN R6, R185 ;  /* 0x000000b900067308 */ /* 0x0002a20000000400 */
[----:B------:R-:W-:Y:S01]  /*4bc0*/  FSEL R187, R136, RZ, !P0 ;  /* 0x000000ff88bb7208 */ /* 0x000fe20004000000 */
[----:B------:R-:W-:Y:S01]  /*4bd0*/  FFMA.FTZ R4, R177, R8, -R4 ;  /* 0x00000008b1047223 */ /* 0x000fe20000010804 */
[----:B------:R-:W-:Y:S02]  /*4be0*/  FSEL R188, R15, RZ, !P1 ;  /* 0x000000ff0fbc7208 */ /* 0x000fe40004800000 */
[----:B------:R-:W-:Y:S02]  /*4bf0*/  FSEL R189, R14, 1, !P1 ;  /* 0x3f8000000ebd7808 */ /* 0x000fe40004800000 */
[----:B------:R-:W-:-:S02]  /*4c00*/  FSEL R190, R138, RZ, !P1 ;  /* 0x000000ff8abe7208 */ /* 0x000fc40004800000 */
[----:B-1----:R-:W-:Y:S01]  /*4c10*/  FSEL R185, R10, RZ, !P0 ;  /* 0x000000ff0ab97208 */ /* 0x002fe20004000000 */
[----:B------:R-:W-:Y:S01]  /*4c20*/  FADD.FTZ R10, R184, R5 ;  /* 0x00000005b80a7221 */ /* 0x000fe20000010000 */
[----:B------:R-:W-:Y:S01]  /*4c30*/  FMUL.FTZ R5, R176, R8 ;  /* 0x00000008b0057220 */ /* 0x000fe20000410000 */
[----:B------:R-:W-:Y:S01]  /*4c40*/  ISETP.GE.U32.AND P0, PT, R83, R46, PT ;  /* 0x0000002e5300720c */ /* 0x000fe20003f06070 */
[----:B0-----:R-:W-:Y:S01]  /*4c50*/  FMUL.FTZ R22, R7, R22 ;  /* 0x0000001607167220 */ /* 0x001fe20000410000 */
[----:B------:R-:W-:Y:S01]  /*4c60*/  FMUL.FTZ R11, R185, R10 ;  /* 0x0000000ab90b7220 */ /* 0x000fe20000410000 */
[----:B------:R-:W-:Y:S01]  /*4c70*/  FFMA.FTZ R5, R177, R12, R5 ;  /* 0x0000000cb1057223 */ /* 0x000fe20000010005 */
[----:B------:R-:W-:Y:S02]  /*4c80*/  FSEL R191, R26, RZ, !P0 ;  /* 0x000000ff1abf7208 */ /* 0x000fe40004000000 */
[-C--:B------:R-:W-:Y:S01]  /*4c90*/  FFMA.FTZ R11, R186, R9.reuse, R11 ;  /* 0x00000009ba0b7223 */ /* 0x080fe2000001000b */
[----:B------:R-:W-:Y:S01]  /*4ca0*/  FMUL.FTZ R9, R185, R9 ;  /* 0x00000009b9097220 */ /* 0x000fe20000410000 */
[----:B------:R-:W-:Y:S01]  /*4cb0*/  FMUL.FTZ R8, R178, R5 ;  /* 0x00000005b2087220 */ /* 0x000fe20000410000 */
[----:B--2---:R-:W-:Y:S01]  /*4cc0*/  FMUL.FTZ R6, R7, R6 ;  /* 0x0000000607067220 */ /* 0x004fe20000410000 */
[----:B------:R-:W-:Y:S01]  /*4cd0*/  FADD.FTZ R11, RZ, R11 ;  /* 0x0000000bff0b7221 */ /* 0x000fe20000010000 */
[----:B------:R-:W-:Y:S01]  /*4ce0*/  FFMA.FTZ R10, R186, R10, -R9 ;  /* 0x0000000aba0a7223 */ /* 0x000fe20000010809 */
[-C--:B------:R-:W-:Y:S01]  /*4cf0*/  FFMA.FTZ R8, R179, R4.reuse, -R8 ;  /* 0x00000004b3087223 */ /* 0x080fe20000010808 */
[----:B------:R-:W-:Y:S01]  /*4d00*/  FMUL.FTZ R4, R178, R4 ;  /* 0x00000004b2047220 */ /* 0x000fe20000410000 */
[C---:B------:R-:W-:Y:S01]  /*4d10*/  FMUL.FTZ R12, R188.reuse, R11 ;  /* 0x0000000bbc0c7220 */ /* 0x040fe20000410000 */
[----:B------:R-:W-:Y:S01]  /*4d20*/  FADD.FTZ R10, R187, R10 ;  /* 0x0000000abb0a7221 */ /* 0x000fe20000010000 */
[----:B------:R-:W-:Y:S01]  /*4d30*/  FSEL R192, R23, 1, !P0 ;  /* 0x3f80000017c07808 */ /* 0x000fe20004000000 */
[----:B------:R-:W-:Y:S01]  /*4d40*/  FFMA.FTZ R4, R179, R5, R4 ;  /* 0x00000005b3047223 */ /* 0x000fe20000010004 */
[----:B------:R-:W-:Y:S01]  /*4d50*/  ISETP.GE.U32.AND P1, PT, R81, R46, PT ;  /* 0x0000002e5100720c */ /* 0x000fe20003f26070 */
[-C--:B------:R-:W-:Y:S01]  /*4d60*/  FMUL.FTZ R14, R188, R10.reuse ;  /* 0x0000000abc0e7220 */ /* 0x080fe20000410000 */
[C---:B------:R-:W-:Y:S01]  /*4d70*/  FFMA.FTZ R5, R189.reuse, R10, -R12 ;  /* 0x0000000abd057223 */ /* 0x040fe2000001080c */
[----:B------:R-:W-:Y:S01]  /*4d80*/  FMUL.FTZ R10, R182, R4 ;  /* 0x00000004b60a7220 */ /* 0x000fe20000410000 */
[----:B------:R-:W-:Y:S01]  /*4d90*/  FSEL R193, R140, RZ, !P0 ;  /* 0x000000ff8cc17208 */ /* 0x000fe20004000000 */
[----:B------:R-:W-:Y:S01]  /*4da0*/  FFMA.FTZ R14, R189, R11, R14 ;  /* 0x0000000bbd0e7223 */ /* 0x000fe2000001000e */
[----:B------:R-:W-:Y:S01]  /*4db0*/  FADD.FTZ R7, R190, R5 ;  /* 0x00000005be077221 */ /* 0x000fe20000010000 */
[----:B------:R-:W-:Y:S01]  /*4dc0*/  FMUL.FTZ R5, R182, R8 ;  /* 0x00000008b6057220 */ /* 0x000fe20000410000 */
[----:B------:R-:W-:Y:S01]  /*4dd0*/  FSEL R174, R174, RZ, !P1 ;  /* 0x000000ffaeae7208 */ /* 0x000fe20004800000 */
[----:B------:R-:W-:Y:S01]  /*4de0*/  FADD.FTZ R14, RZ, R14 ;  /* 0x0000000eff0e7221 */ /* 0x000fe20000010000 */
[-C--:B------:R-:W-:Y:S01]  /*4df0*/  FMUL.FTZ R11, R191, R7.reuse ;  /* 0x00000007bf0b7220 */ /* 0x080fe20000410000 */
[----:B------:R-:W-:Y:S01]  /*4e00*/  FFMA.FTZ R5, R183, R4, R5 ;  /* 0x00000004b7057223 */ /* 0x000fe20000010005 */
[----:B------:R-:W-:Y:S01]  /*4e10*/  FSEL R194, R27, 1, !P1 ;  /* 0x3f8000001bc27808 */ /* 0x000fe20004800000 */
[-C--:B------:R-:W-:Y:S01]  /*4e20*/  FMUL.FTZ R9, R191, R14.reuse ;  /* 0x0000000ebf097220 */ /* 0x080fe20000410000 */
[C---:B------:R-:W-:Y:S01]  /*4e30*/  FFMA.FTZ R11, R192.reuse, R14, R11 ;  /* 0x0000000ec00b7223 */ /* 0x040fe2000001000b */
[----:B------:R-:W-:Y:S01]  /*4e40*/  FFMA.FTZ R10, R183, R8, -R10 ;  /* 0x00000008b70a7223 */ /* 0x000fe2000001080a */
[----:B------:R-:W-:Y:S01]  /*4e50*/  ISETP.GE.U32.AND P0, PT, R77, R46, PT ;  /* 0x0000002e4d00720c */ /* 0x000fe20003f06070 */
[----:B------:R-:W-:Y:S01]  /*4e60*/  FFMA.FTZ R4, R192, R7, -R9 ;  /* 0x00000007c0047223 */ /* 0x000fe20000010809 */
[----:B------:R-:W-:Y:S01]  /*4e70*/  FADD.FTZ R13, RZ, R11 ;  /* 0x0000000bff0d7221 */ /* 0x000fe20000010000 */
[----:B------:R-:W-:Y:S01]  /*4e80*/  FMUL.FTZ R7, R185, R5 ;  /* 0x00000005b9077220 */ /* 0x000fe20000410000 */
[----:B------:R-:W-:Y:S01]  /*4e90*/  FSEL R195, R142, RZ, !P1 ;  /* 0x000000ff8ec37208 */ /* 0x000fe20004800000 */
[----:B------:R-:W-:Y:S01]  /*4ea0*/  FADD.FTZ R11, R193, R4 ;  /* 0x00000004c10b7221 */ /* 0x000fe20000010000 */
[----:B------:R-:W-:Y:S01]  /*4eb0*/  FMUL.FTZ R15, R174, R13 ;  /* 0x0000000dae0f7220 */ /* 0x000fe20000410000 */
[-C--:B------:R-:W-:Y:S01]  /*4ec0*/  FFMA.FTZ R7, R186, R10.reuse, -R7 ;  /* 0x0000000aba077223 */ /* 0x080fe20000010807 */
[----:B------:R-:W-:Y:S01]  /*4ed0*/  FMUL.FTZ R9, R185, R10 ;  /* 0x0000000ab9097220 */ /* 0x000fe20000410000 */
[-C--:B------:R-:W-:Y:S01]  /*4ee0*/  FMUL.FTZ R8, R174, R11.reuse ;  /* 0x0000000bae087220 */ /* 0x080fe20000410000 */
[----:B------:R-:W-:Y:S01]  /*4ef0*/  FFMA.FTZ R4, R194, R11, -R15 ;  /* 0x0000000bc2047223 */ /* 0x000fe2000001080f */
[----:B------:R-:W-:Y:S01]  /*4f00*/  FSEL R196, R6, RZ, !P0 ;  /* 0x000000ff06c47208 */ /* 0x000fe20004000000 */
[----:B------:R-:W-:Y:S01]  /*4f10*/  FFMA.FTZ R9, R186, R5, R9 ;  /* 0x00000005ba097223 */ /* 0x000fe20000010009 */
[----:B------:R-:W-:Y:S01]  /*4f20*/  FFMA.FTZ R8, R194, R13, R8 ;  /* 0x0000000dc2087223 */ /* 0x000fe20000010008 */
[----:B------:R-:W-:Y:S01]  /*4f30*/  FADD.FTZ R6, R195, R4 ;  /* 0x00000004c3067221 */ /* 0x000fe20000010000 */
[----:B------:R-:W-:Y:S01]  /*4f40*/  FSEL R197, R22, 1, !P0 ;  /* 0x3f80000016c57808 */ /* 0x000fe20004000000 */
[----:B------:R-:W-:Y:S01]  /*4f50*/  FMUL.FTZ R4, R188, R7 ;  /* 0x00000007bc047220 */ /* 0x000fe20000410000 */
[----:B------:R-:W-:Y:S01]  /*4f60*/  FADD.FTZ R8, RZ, R8 ;  /* 0x00000008ff087221 */ /* 0x000fe20000010000 */
[----:B------:R-:W-:Y:S01]  /*4f70*/  FMUL.FTZ R10, R196, R6 ;  /* 0x00000006c40a7220 */ /* 0x000fe20000410000 */
[----:B------:R-:W-:Y:S01]  /*4f80*/  FSEL R198, R143, RZ, !P0 ;  /* 0x000000ff8fc67208 */ /* 0x000fe20004000000 */
[-C--:B------:R-:W-:Y:S01]  /*4f90*/  FFMA.FTZ R5, R189, R9.reuse, R4 ;  /* 0x00000009bd057223 */ /* 0x080fe20000010004 */
[----:B------:R-:W-:Y:S01]  /*4fa0*/  FMUL.FTZ R4, R188, R9 ;  /* 0x00000009bc047220 */ /* 0x000fe20000410000 */
[-C--:B------:R-:W-:Y:S01]  /*4fb0*/  FFMA.FTZ R10, R197, R8.reuse, R10 ;  /* 0x00000008c50a7223 */ /* 0x080fe2000001000a */
[----:B------:R-:W-:Y:S01]  /*4fc0*/  FMUL.FTZ R11, R196, R8 ;  /* 0x00000008c40b7220 */ /* 0x000fe20000410000 */
[----:B------:R-:W-:Y:S01]  /*4fd0*/  ISETP.GE.AND P1, PT, R45, 0x1, PT ;  /* 0x000000012d00780c */ /* 0x000fe20003f26270 */
[----:B------:R-:W-:Y:S01]  /*4fe0*/  FFMA.FTZ R4, R189, R7, -R4 ;  /* 0x00000007bd047223 */ /* 0x000fe20000010804 */
[----:B------:R-:W-:Y:S01]  /*4ff0*/  FADD.FTZ R200, RZ, R10 ;  /* 0x0000000affc87221 */ /* 0x000fe20000010000 */
[----:B------:R-:W-:Y:S01]  /*5000*/  FFMA.FTZ R11, R197, R6, -R11 ;  /* 0x00000006c50b7223 */ /* 0x000fe2000001080b */
[----:B------:R-:W-:-:S03]  /*5010*/  FMUL.FTZ R7, R191, R5 ;  /* 0x00000005bf077220 */ /* 0x000fc60000410000 */
[----:B------:R-:W-:Y:S01]  /*5020*/  FADD.FTZ R199, R198, R11 ;  /* 0x0000000bc6c77221 */ /* 0x000fe20000010000 */
[----:B------:R-:W0:Y:S01]  /*5030*/  SHFL.UP PT, R10, R200, 0x1, RZ ;  /* 0x04200000c80a7989 */ /* 0x000e2200000e00ff */
[-C--:B------:R-:W-:Y:S01]  /*5040*/  FFMA.FTZ R7, R192, R4.reuse, -R7 ;  /* 0x00000004c0077223 */ /* 0x080fe20000010807 */
[----:B------:R-:W-:Y:S02]  /*5050*/  FMUL.FTZ R4, R191, R4 ;  /* 0x00000004bf047220 */ /* 0x000fe40000410000 */
[----:B------:R-:W1:Y:S01]  /*5060*/  SHFL.UP PT, R8, R199, 0x1, RZ ;  /* 0x04200000c7087989 */ /* 0x000e6200000e00ff */
[----:B------:R-:W-:Y:S01]  /*5070*/  FMUL.FTZ R9, R174, R7 ;  /* 0x00000007ae097220 */ /* 0x000fe20000410000 */
[----:B------:R-:W-:-:S04]  /*5080*/  FFMA.FTZ R5, R192, R5, R4 ;  /* 0x00000005c0057223 */ /* 0x000fc80000010004 */
[-C--:B------:R-:W-:Y:S01]  /*5090*/  FMUL.FTZ R4, R174, R5.reuse ;  /* 0x00000005ae047220 */ /* 0x080fe20000410000 */
[----:B------:R-:W-:-:S03]  /*50a0*/  FFMA.FTZ R9, R194, R5, R9 ;  /* 0x00000005c2097223 */ /* 0x000fc60000010009 */
[----:B------:R-:W-:Y:S01]  /*50b0*/  FFMA.FTZ R4, R194, R7, -R4 ;  /* 0x00000007c2047223 */ /* 0x000fe20000010804 */
[C---:B------:R-:W-:Y:S01]  /*50c0*/  FMUL.FTZ R6, R196.reuse, R9 ;  /* 0x00000009c4067220 */ /* 0x040fe20000410000 */
[----:B------:R-:W-:Y:S02]  /*50d0*/  MOV R7, R146 ;  /* 0x0000009200077202 */ /* 0x000fe40000000f00 */
[-C--:B------:R-:W-:Y:S01]  /*50e0*/  FMUL.FTZ R202, R196, R4.reuse ;  /* 0x00000004c4ca7220 */ /* 0x080fe20000410000 */
[C---:B------:R-:W-:Y:S01]  /*50f0*/  FFMA.FTZ R201, R197.reuse, R4, -R6 ;  /* 0x00000004c5c97223 */ /* 0x040fe20000010806 */
[----:B------:R-:W-:Y:S02]  /*5100*/  MOV R4, R151 ;  /* 0x0000009700047202 */ /* 0x000fe40000000f00 */
[----:B------:R-:W-:Y:S01]  /*5110*/  FFMA.FTZ R202, R197, R9, R202 ;  /* 0x00000009c5ca7223 */ /* 0x000fe200000100ca */
[----:B------:R-:W-:Y:S01]  /*5120*/  MOV R6, R149 ;  /* 0x0000009500067202 */ /* 0x000fe20000000f00 */
[----:B0-----:R-:W-:-:S02]  /*5130*/  FMUL.FTZ R5, R201, R10 ;  /* 0x0000000ac9057220 */ /* 0x001fc40000410000 */
[C---:B------:R-:W-:Y:S01]  /*5140*/  FMUL.FTZ R10, R202.reuse, R10 ;  /* 0x0000000aca0a7220 */ /* 0x040fe20000410000 */
[----:B------:R-:W0:Y:S01]  /*5150*/  SHFL.UP PT, R9, R202, 0x1, RZ ;  /* 0x04200000ca097989 */ /* 0x000e2200000e00ff */
[-C--:B-1----:R-:W-:Y:S02]  /*5160*/  FFMA.FTZ R5, R202, R8.reuse, R5 ;  /* 0x00000008ca057223 */ /* 0x082fe40000010005 */
[----:B------:R-:W-:Y:S01]  /*5170*/  FFMA.FTZ R10, R201, R8, -R10 ;  /* 0x00000008c90a7223 */ /* 0x000fe2000001080a */
[----:B------:R-:W-:Y:S01]  /*5180*/  ISETP.GE.AND P0, PT, R45, 0x2, PT ;  /* 0x000000022d00780c */ /* 0x000fe20003f06270 */
[----:B------:R-:W1:Y:S01]  /*5190*/  SHFL.UP PT, R8, R201, 0x1, RZ ;  /* 0x04200000c9087989 */ /* 0x000e6200000e00ff */
[----:B------:R-:W-:Y:S01]  /*51a0*/  @P1 FADD.FTZ R200, R200, R5 ;  /* 0x00000005c8c81221 */ /* 0x000fe20000010000 */
[----:B------:R-:W-:Y:S01]  /*51b0*/  @P1 FADD.FTZ R199, R199, R10 ;  /* 0x0000000ac7c71221 */ /* 0x000fe20000010000 */
[----:B------:R-:W-:Y:S01]  /*51c0*/  MOV R5, R148 ;  /* 0x0000009400057202 */ /* 0x000fe20000000f00 */
[----:B------:R2:W4:Y:S04]  /*51d0*/  LDG.E.64 R22, desc[UR16][R6.64] ;  /* 0x0000001006167981 */ /* 0x000528000c1e1b00 */
[----:B------:R-:W2:Y:S04]  /*51e0*/  SHFL.UP PT, R13, R200, 0x2, RZ ;  /* 0x04400000c80d7989 */ /* 0x000ea800000e00ff */
[----:B------:R-:W5:Y:S04]  /*51f0*/  SHFL.UP PT, R12, R199, 0x2, RZ ;  /* 0x04400000c70c7989 */ /* 0x000f6800000e00ff */
[----:B------:R3:W4:Y:S01]  /*5200*/  LDG.E.64 R24, desc[UR16][R4.64] ;  /* 0x0000001004187981 */ /* 0x000722000c1e1b00 */
[----:B------:R-:W5:Y:S01]  /*5210*/  S2UR UR6, SR_CgaCtaId ;  /* 0x00000000000679c3 */ /* 0x000f620000008800 */
[----:B------:R-:W-:Y:S01]  /*5220*/  UMOV UR4, 0x400 ;  /* 0x0000040000047882 */ /* 0x000fe20000000000 */
[CC--:B0-----:R-:W-:Y:S01]  /*5230*/  FMUL.FTZ R11, R201.reuse, R9.reuse ;  /* 0x00000009c90b7220 */ /* 0x0c1fe20000410000 */
[----:B------:R-:W-:Y:S01]  /*5240*/  FMUL.FTZ R10, R202, R9 ;  /* 0x00000009ca0a7220 */ /* 0x000fe20000410000 */
[----:B------:R-:W-:Y:S01]  /*5250*/  ISETP.NE.AND P2, PT, R74, RZ, PT ;  /* 0x000000ff4a00720c */ /* 0x000fe20003f45270 */
[----:B------:R-:W-:Y:S01]  /*5260*/  BSSY.RECONVERGENT B0, `(.L_x_1345) ;  /* 0x00000ad000007945 */ /* 0x000fe20003800200 */
[-C--:B-1----:R-:W-:Y:S01]  /*5270*/  @P1 FFMA.FTZ R202, R202, R8.reuse, R11 ;  /* 0x00000008caca1223 */ /* 0x082fe2000001000b */
[----:B------:R-:W-:Y:S01]  /*5280*/  @P1 FFMA.FTZ R201, R201, R8, -R10 ;  /* 0x00000008c9c91223 */ /* 0x000fe2000001080a */
[----:B------:R-:W-:-:S02]  /*5290*/  ISETP.GE.AND P1, PT, R45, 0x8, PT ;  /* 0x000000082d00780c */ /* 0x000fc40003f26270 */
[----:B------:R-:W-:Y:S01]  /*52a0*/  CS2R R10, SRZ ;  /* 0x00000000000a7805 */ /* 0x000fe2000001ff00 */
[----:B------:R-:W0:Y:S01]  /*52b0*/  SHFL.UP PT, R8, R202, 0x2, RZ ;  /* 0x04400000ca087989 */ /* 0x000e2200000e00ff */
[----:B--2---:R-:W-:-:S03]  /*52c0*/  FMUL.FTZ R7, R201, R13 ;  /* 0x0000000dc9077220 */ /* 0x004fc60000410000 */
[----:B---3--:R-:W1:Y:S01]  /*52d0*/  SHFL.UP PT, R4, R201, 0x2, RZ ;  /* 0x04400000c9047989 */ /* 0x008e6200000e00ff */
[C---:B------:R-:W-:Y:S01]  /*52e0*/  FMUL.FTZ R6, R202.reuse, R13 ;  /* 0x0000000dca067220 */ /* 0x040fe20000410000 */
[----:B-----5:R-:W-:-:S03]  /*52f0*/  FFMA.FTZ R7, R202, R12, R7 ;  /* 0x0000000cca077223 */ /* 0x020fc60000010007 */
[----:B------:R-:W-:Y:S01]  /*5300*/  FFMA.FTZ R6, R201, R12, -R6 ;  /* 0x0000000cc9067223 */ /* 0x000fe20000010806 */
[----:B------:R-:W-:Y:S01]  /*5310*/  @P0 FADD.FTZ R200, R200, R7 ;  /* 0x00000007c8c80221 */ /* 0x000fe20000010000 */
[----:B------:R-:W-:Y:S02]  /*5320*/  ULEA UR4, UR6, UR4, 0x18 ;  /* 0x0000000406047291 */ /* 0x000fe4000f8ec0ff */
[----:B------:R-:W-:Y:S02]  /*5330*/  @P0 FADD.FTZ R199, R199, R6 ;  /* 0x00000006c7c70221 */ /* 0x000fe40000010000 */
[----:B------:R-:W2:Y:S04]  /*5340*/  SHFL.UP PT, R7, R200, 0x4, RZ ;  /* 0x04800000c8077989 */ /* 0x000ea800000e00ff */
[----:B------:R-:W3:Y:S01]  /*5350*/  SHFL.UP PT, R6, R199, 0x4, RZ ;  /* 0x04800000c7067989 */ /* 0x000ee200000e00ff */
[-C--:B0-----:R-:W-:Y:S01]  /*5360*/  FMUL.FTZ R5, R201, R8.reuse ;  /* 0x00000008c9057220 */ /* 0x081fe20000410000 */
[----:B------:R-:W-:-:S03]  /*5370*/  FMUL.FTZ R8, R202, R8 ;  /* 0x00000008ca087220 */ /* 0x000fc60000410000 */
[-C--:B-1----:R-:W-:Y:S01]  /*5380*/  @P0 FFMA.FTZ R202, R202, R4.reuse, R5 ;  /* 0x00000004caca0223 */ /* 0x082fe20000010005 */
[----:B------:R-:W-:Y:S01]  /*5390*/  @P0 FFMA.FTZ R201, R201, R4, -R8 ;  /* 0x00000004c9c90223 */ /* 0x000fe20000010808 */
[----:B------:R-:W-:-:S03]  /*53a0*/  ISETP.GE.AND P0, PT, R45, 0x4, PT ;  /* 0x000000042d00780c */ /* 0x000fc60003f06270 */
[----:B------:R-:W0:Y:S04]  /*53b0*/  SHFL.UP PT, R5, R202, 0x4, RZ ;  /* 0x04800000ca057989 */ /* 0x000e2800000e00ff */
[----:B------:R-:W1:Y:S01]  /*53c0*/  SHFL.UP PT, R4, R201, 0x4, RZ ;  /* 0x04800000c9047989 */ /* 0x000e6200000e00ff */
[-C--:B--2---:R-:W-:Y:S01]  /*53d0*/  FMUL.FTZ R9, R201, R7.reuse ;  /* 0x00000007c9097220 */ /* 0x084fe20000410000 */
[----:B------:R-:W-:-:S03]  /*53e0*/  FMUL.FTZ R8, R202, R7 ;  /* 0x00000007ca087220 */ /* 0x000fc60000410000 */
[-C--:B---3--:R-:W-:Y:S01]  /*53f0*/  FFMA.FTZ R9, R202, R6.reuse, R9 ;  /* 0x00000006ca097223 */ /* 0x088fe20000010009 */
[----:B------:R-:W-:-:S03]  /*5400*/  FFMA.FTZ R8, R201, R6, -R8 ;  /* 0x00000006c9087223 */ /* 0x000fc60000010808 */
[----:B------:R-:W-:Y:S01]  /*5410*/  @P0 FADD.FTZ R200, R200, R9 ;  /* 0x00000009c8c80221 */ /* 0x000fe20000010000 */
[----:B------:R-:W-:-:S04]  /*5420*/  @P0 FADD.FTZ R199, R199, R8 ;  /* 0x00000008c7c70221 */ /* 0x000fc80000010000 */
[----:B------:R-:W2:Y:S01]  /*5430*/  SHFL.UP PT, R9, R200, 0x8, RZ ;  /* 0x05000000c8097989 */ /* 0x000ea200000e00ff */
[CC--:B0-----:R-:W-:Y:S01]  /*5440*/  FMUL.FTZ R7, R201.reuse, R5.reuse ;  /* 0x00000005c9077220 */ /* 0x0c1fe20000410000 */
[C---:B------:R-:W-:Y:S02]  /*5450*/  FMUL.FTZ R6, R202.reuse, R5 ;  /* 0x00000005ca067220 */ /* 0x040fe40000410000 */
[----:B------:R-:W0:Y:S01]  /*5460*/  SHFL.UP PT, R8, R199, 0x8, RZ ;  /* 0x05000000c7087989 */ /* 0x000e2200000e00ff */
[-C--:B-1----:R-:W-:Y:S01]  /*5470*/  @P0 FFMA.FTZ R202, R202, R4.reuse, R7 ;  /* 0x00000004caca0223 */ /* 0x082fe20000010007 */
[----:B------:R-:W-:Y:S01]  /*5480*/  @P0 FFMA.FTZ R201, R201, R4, -R6 ;  /* 0x00000004c9c90223 */ /* 0x000fe20000010806 */
[----:B------:R-:W-:-:S03]  /*5490*/  ISETP.NE.AND P0, PT, R58, RZ, PT ;  /* 0x000000ff3a00720c */ /* 0x000fc60003f05270 */
[----:B------:R-:W1:Y:S01]  /*54a0*/  SHFL.UP PT, R5, R202, 0x8, RZ ;  /* 0x05000000ca057989 */ /* 0x000e6200000e00ff */
[----:B------:R-:W-:-:S03]  /*54b0*/  ISETP.NE.OR P0, PT, R74, RZ, !P0 ;  /* 0x000000ff4a00720c */ /* 0x000fc60004705670 */
[----:B------:R-:W3:Y:S01]  /*54c0*/  SHFL.UP PT, R4, R201, 0x8, RZ ;  /* 0x05000000c9047989 */ /* 0x000ee200000e00ff */
[-C--:B--2---:R-:W-:Y:S01]  /*54d0*/  FMUL.FTZ R6, R202, R9.reuse ;  /* 0x00000009ca067220 */ /* 0x084fe20000410000 */
[----:B------:R-:W-:-:S04]  /*54e0*/  FMUL.FTZ R9, R201, R9 ;  /* 0x00000009c9097220 */ /* 0x000fc80000410000 */
[-C--:B0-----:R-:W-:Y:S01]  /*54f0*/  FFMA.FTZ R9, R202, R8.reuse, R9 ;  /* 0x00000008ca097223 */ /* 0x081fe20000010009 */
[----:B------:R-:W-:Y:S01]  /*5500*/  FFMA.FTZ R6, R201, R8, -R6 ;  /* 0x00000008c9067223 */ /* 0x000fe20000010806 */
[----:B------:R-:W-:Y:S02]  /*5510*/  HFMA2 R8, -RZ, RZ, 1.875, 0 ;  /* 0x3f800000ff087431 */ /* 0x000fe400000001ff */
[----:B------:R-:W-:Y:S01]  /*5520*/  @P1 FADD.FTZ R200, R200, R9 ;  /* 0x00000009c8c81221 */ /* 0x000fe20000010000 */
[----:B------:R-:W-:Y:S01]  /*5530*/  @P1 FADD.FTZ R199, R199, R6 ;  /* 0x00000006c7c71221 */ /* 0x000fe20000010000 */
[----:B------:R-:W-:Y:S01]  /*5540*/  MOV R9, RZ ;  /* 0x000000ff00097202 */ /* 0x000fe20000000f00 */
[CC--:B-1----:R-:W-:Y:S01]  /*5550*/  FMUL.FTZ R7, R201.reuse, R5.reuse ;  /* 0x00000005c9077220 */ /* 0x0c2fe20000410000 */
[C---:B------:R-:W-:Y:S01]  /*5560*/  FMUL.FTZ R6, R202.reuse, R5 ;  /* 0x00000005ca067220 */ /* 0x040fe20000410000 */
[----:B------:R-:W0:Y:S02]  /*5570*/  SHFL.UP PT, R12, R200, 0x10, RZ ;  /* 0x06000000c80c7989 */ /* 0x000e2400000e00ff */
[-C--:B---3--:R-:W-:Y:S01]  /*5580*/  @P1 FFMA.FTZ R202, R202, R4.reuse, R7 ;  /* 0x00000004caca1223 */ /* 0x088fe20000010007 */
[----:B------:R-:W-:Y:S01]  /*5590*/  @P1 FFMA.FTZ R201, R201, R4, -R6 ;  /* 0x00000004c9c91223 */ /* 0x000fe20000010806 */
[----:B------:R-:W1:Y:S01]  /*55a0*/  SHFL.UP PT, R5, R199, 0x10, RZ ;  /* 0x06000000c7057989 */ /* 0x000e6200000e00ff */
[----:B------:R-:W-:-:S03]  /*55b0*/  ISETP.NE.AND P1, PT, R45, RZ, PT ;  /* 0x000000ff2d00720c */ /* 0x000fc60003f25270 */
[----:B------:R-:W2:Y:S04]  /*55c0*/  SHFL.UP PT, R4, R202, 0x10, RZ ;  /* 0x06000000ca047989 */ /* 0x000ea800000e00ff */
[----:B------:R-:W3:Y:S04]  /*55d0*/  SHFL.UP PT, R13, R201, 0x10, RZ ;  /* 0x06000000c90d7989 */ /* 0x000ee800000e00ff */
[----:B------:R-:W5:Y:S01]  /*55e0*/  @!P0 LDS.128 R8, [UR5] ;  /* 0x00000005ff088984 */ /* 0x000f620008000c00 */
[----:B------:R-:W-:Y:S01]  /*55f0*/  ISETP.NE.AND P0, PT, R45, 0x1f, PT ;  /* 0x0000001f2d00780c */ /* 0x000fe20003f05270 */
[-C--:B0-----:R-:W-:Y:S01]  /*5600*/  FMUL.FTZ R6, R202, R12.reuse ;  /* 0x0000000cca067220 */ /* 0x081fe20000410000 */
[----:B------:R-:W-:-:S03]  /*5610*/  FMUL.FTZ R7, R201, R12 ;  /* 0x0000000cc9077220 */ /* 0x000fc60000410000 */
[CC--:B-1----:R-:W-:Y:S01]  /*5620*/  FFMA.FTZ R6, R201.reuse, R5.reuse, -R6 ;  /* 0x00000005c9067223 */ /* 0x0c2fe20000010806 */
[C---:B------:R-:W-:Y:S01]  /*5630*/  FFMA.FTZ R7, R202.reuse, R5, R7 ;  /* 0x00000005ca077223 */ /* 0x040fe20000010007 */
[-C--:B--2---:R-:W-:Y:S01]  /*5640*/  FMUL.FTZ R12, R202, R4.reuse ;  /* 0x00000004ca0c7220 */ /* 0x084fe20000410000 */
[----:B------:R-:W-:Y:S01]  /*5650*/  FMUL.FTZ R5, R201, R4 ;  /* 0x00000004c9057220 */ /* 0x000fe20000410000 */
[----:B------:R-:W-:Y:S01]  /*5660*/  FADD.FTZ R14, R199, R6 ;  /* 0x00000006c70e7221 */ /* 0x000fe20000010000 */
[----:B------:R-:W-:Y:S01]  /*5670*/  FADD.FTZ R15, R200, R7 ;  /* 0x00000007c80f7221 */ /* 0x000fe20000010000 */
[-C--:B---3--:R-:W-:Y:S01]  /*5680*/  FFMA.FTZ R12, R201, R13.reuse, -R12 ;  /* 0x0000000dc90c7223 */ /* 0x088fe2000001080c */
[----:B------:R-:W-:-:S05]  /*5690*/  FFMA.FTZ R13, R202, R13, R5 ;  /* 0x0000000dca0d7223 */ /* 0x000fca0000010005 */
[----:B------:R0:W-:Y:S01]  /*56a0*/  @!P0 STS.128 [UR4+0x850], R12 ;  /* 0x0008500cff008988 */ /* 0x0001e20008000c04 */
[----:B------:R-:W-:Y:S01]  /*56b0*/  BAR.SYNC.DEFER_BLOCKING 0x0 ;  /* 0x0000000000007b1d */ /* 0x000fe20000010000 */
[----:B------:R-:W-:-:S04]  /*56c0*/  ISETP.GE.AND P0, PT, R45, 0x10, PT ;  /* 0x000000102d00780c */ /* 0x000fc80003f06270 */
[----:B------:R-:W-:Y:S02]  /*56d0*/  FSEL R202, R202, R13, !P0 ;  /* 0x0000000dcaca7208 */ /* 0x000fe40004000000 */
[----:B------:R-:W-:-:S03]  /*56e0*/  FSEL R201, R201, R12, !P0 ;  /* 0x0000000cc9c97208 */ /* 0x000fc60004000000 */
[----:B------:R-:W1:Y:S01]  /*56f0*/  SHFL.UP PT, R203, R202, 0x1, RZ ;  /* 0x04200000cacb7989 */ /* 0x000e6200000e00ff */
[----:B0-----:R-:W-:Y:S02]  /*5700*/  FSEL R14, R199, R14, !P0 ;  /* 0x0000000ec70e7208 */ /* 0x001fe40004000000 */
[----:B------:R-:W-:Y:S01]  /*5710*/  FSEL R15, R200, R15, !P0 ;  /* 0x0000000fc80f7208 */ /* 0x000fe20004000000 */
[----:B------:R-:W0:Y:S01]  /*5720*/  SHFL.UP PT, R204, R201, 0x1, RZ ;  /* 0x04200000c9cc7989 */ /* 0x000e2200000e00ff */
[----:B------:R-:W-:-:S03]  /*5730*/  ISETP.NE.AND P0, PT, R74, RZ, PT ;  /* 0x000000ff4a00720c */ /* 0x000fc60003f05270 */
[----:B------:R-:W2:Y:S04]  /*5740*/  SHFL.UP PT, R199, R14, 0x1, RZ ;  /* 0x042000000ec77989 */ /* 0x000ea800000e00ff */
[----:B------:R-:W3:Y:S04]  /*5750*/  SHFL.UP PT, R13, R15, 0x1, RZ ;  /* 0x042000000f0d7989 */ /* 0x000ee800000e00ff */
[----:B-----5:R-:W-:Y:S04]  /*5760*/  @!P1 STS.128 [UR4+0x870], R8 ;  /* 0x00087008ff009988 */ /* 0x020fe80008000c04 */
[----:B------:R-:W-:Y:S01]  /*5770*/  LDS.128 R4, [UR4+0x850] ;  /* 0x00085004ff047984 */ /* 0x000fe20008000c00 */
[----:B------:R-:W-:Y:S01]  /*5780*/  BAR.SYNC.DEFER_BLOCKING 0x0 ;  /* 0x0000000000007b1d */ /* 0x000fe20000010000 */
[----:B-1----:R-:W-:-:S02]  /*5790*/  @!P1 MOV R203, R9 ;  /* 0x0000000900cb9202 */ /* 0x002fc40000000f00 */
[----:B0-----:R-:W-:Y:S02]  /*57a0*/  @!P1 MOV R204, R8 ;  /* 0x0000000800cc9202 */ /* 0x001fe40000000f00 */
[----:B--2---:R-:W-:Y:S02]  /*57b0*/  @!P1 MOV R199, R10 ;  /* 0x0000000a00c79202 */ /* 0x004fe40000000f00 */
[----:B---3--:R-:W-:Y:S01]  /*57c0*/  @!P1 MOV R13, R11 ;  /* 0x0000000b000d9202 */ /* 0x008fe20000000f00 */
[----:B------:R-:W0:Y:S02]  /*57d0*/  @P2 LDS.64 R26, [UR4+0x878] ;  /* 0x00087804ff1a2984 */ /* 0x000e240008000a00 */
[-C--:B0-----:R-:W-:Y:S01]  /*57e0*/  @P2 FMUL.FTZ R205, R27, R203.reuse ;  /* 0x000000cb1bcd2220 */ /* 0x081fe20000410000 */
[----:B------:R-:W-:-:S03]  /*57f0*/  @P2 FMUL.FTZ R12, R26, R203 ;  /* 0x000000cb1a0c2220 */ /* 0x000fc60000410000 */
[-C--:B------:R-:W-:Y:S01]  /*5800*/  @P2 FFMA.FTZ R26, R26, R204.reuse, -R205 ;  /* 0x000000cc1a1a2223 */ /* 0x080fe200000108cd */
[----:B------:R-:W-:-:S03]  /*5810*/  @P2 FFMA.FTZ R12, R27, R204, R12 ;  /* 0x000000cc1b0c2223 */ /* 0x000fc6000001000c */
[----:B------:R-:W-:Y:S01]  /*5820*/  @P2 FADD.FTZ R199, R199, R26 ;  /* 0x0000001ac7c72221 */ /* 0x000fe20000010000 */
[----:B------:R-:W-:-:S03]  /*5830*/  @P2 FADD.FTZ R13, R13, R12 ;  /* 0x0000000c0d0d2221 */ /* 0x000fc60000010000 */
        /* <DEDUP_REMOVED lines=9> */
[----:B------:R-:W-:Y:S01]  /*58d0*/  FFMA.FTZ R14, R155, R26, R14 ;  /* 0x0000001a9b0e7223 */ /* 0x000fe2000001000e */
[----:B------:R-:W-:Y:S02]  /*58e0*/  FMUL.FTZ R155, R5, R10 ;  /* 0x0000000a059b7220 */ /* 0x000fe40000410000 */
        /* <DEDUP_REMOVED lines=29> */
[----:B------:R-:W-:Y:S01]  /*5ac0*/  FFMA.FTZ R0, R170, R27, -R0 ;  /* 0x0000001baa007223 */ /* 0x000fe20000010800 */
[-C--:B----4-:R-:W-:Y:S02]  /*5ad0*/  FMUL.FTZ R153, R23, R25.reuse ;  /* 0x0000001917997220 */ /* 0x090fe40000410000 */
[----:B------:R-:W-:Y:S01]  /*5ae0*/  FADD.FTZ R163, RZ, R12 ;  /* 0x0000000cffa37221 */ /* 0x000fe20000010000 */
[----:B------:R-:W-:Y:S01]  /*5af0*/  FADD.FTZ R14, R171, R0 ;  /* 0x00000000ab0e7221 */ /* 0x000fe20000010000 */
[----:B------:R-:W-:Y:S01]  /*5b00*/  FMUL.FTZ R0, R22, R25 ;  /* 0x0000001916007220 */ /* 0x000fe20000410000 */
[----:B------:R-:W-:Y:S01]  /*5b10*/  FMUL.FTZ R25, R5, R11 ;  /* 0x0000000b05197220 */ /* 0x000fe20000410000 */
[CC--:B------:R-:W-:Y:S01]  /*5b20*/  FMUL.FTZ R12, R172.reuse, R163.reuse ;  /* 0x000000a3ac0c7220 */ /* 0x0c0fe20000410000 */
[----:B------:R-:W-:Y:S01]  /*5b30*/  FMUL.FTZ R172, R172, R14 ;  /* 0x0000000eacac7220 */ /* 0x000fe20000410000 */
[----:B------:R-:W-:Y:S01]  /*5b40*/  FFMA.FTZ R22, R22, R24, -R153 ;  /* 0x0000001816167223 */ /* 0x000fe20000010899 */
[C---:B------:R-:W-:Y:S01]  /*5b50*/  FFMA.FTZ R153, R4.reuse, R10, -R25 ;  /* 0x0000000a04997223 */ /* 0x040fe20000010819 */
[C---:B------:R-:W-:Y:S01]  /*5b60*/  FFMA.FTZ R12, R173.reuse, R14, -R12 ;  /* 0x0000000ead0c7223 */ /* 0x040fe2000001080c */
[----:B------:R-:W-:Y:S01]  /*5b70*/  FFMA.FTZ R172, R173, R163, R172 ;  /* 0x000000a3adac7223 */ /* 0x000fe200000100ac */
[----:B------:R-:W-:Y:S01]  /*5b80*/  FFMA.FTZ R23, R23, R24, R0 ;  /* 0x0000001817177223 */ /* 0x000fe20000010000 */
[----:B------:R-:W-:Y:S01]  /*5b90*/  FMUL.FTZ R25, R5, R9 ;  /* 0x0000000905197220 */ /* 0x000fe20000410000 */
[----:B------:R-:W-:Y:S01]  /*5ba0*/  FADD.FTZ R175, R175, R12 ;  /* 0x0000000cafaf7221 */ /* 0x000fe20000010000 */
[----:B------:R-:W-:Y:S01]  /*5bb0*/  FADD.FTZ R165, RZ, R172 ;  /* 0x000000acffa57221 */ /* 0x000fe20000010000 */
[-C--:B------:R-:W-:Y:S01]  /*5bc0*/  FMUL.FTZ R0, R5, R8.reuse ;  /* 0x0000000805007220 */ /* 0x080fe20000410000 */
[----:B------:R-:W-:Y:S01]  /*5bd0*/  FFMA.FTZ R8, R4, R8, -R25 ;  /* 0x0000000804087223 */ /* 0x000fe20000010819 */
[----:B------:R-:W-:Y:S01]  /*5be0*/  FMUL.FTZ R25, R23, R26 ;  /* 0x0000001a17197220 */ /* 0x000fe20000410000 */
[C---:B------:R-:W-:Y:S01]  /*5bf0*/  FMUL.FTZ R10, R176.reuse, R165 ;  /* 0x000000a5b00a7220 */ /* 0x040fe20000410000 */
[----:B------:R-:W-:Y:S01]  /*5c00*/  FMUL.FTZ R176, R176, R175 ;  /* 0x000000afb0b07220 */ /* 0x000fe20000410000 */
[C---:B------:R-:W-:Y:S01]  /*5c10*/  FFMA.FTZ R9, R4.reuse, R9, R0 ;  /* 0x0000000904097223 */ /* 0x040fe20000010000 */
[----:B------:R-:W-:Y:S01]  /*5c20*/  FFMA.FTZ R4, R4, R11, R155 ;  /* 0x0000000b04047223 */ /* 0x000fe2000001009b */
[C---:B------:R-:W-:Y:S01]  /*5c30*/  FFMA.FTZ R5, R177.reuse, R175, -R10 ;  /* 0x000000afb1057223 */ /* 0x040fe2000001080a */
[----:B------:R-:W-:Y:S01]  /*5c40*/  FFMA.FTZ R176, R177, R165, R176 ;  /* 0x000000a5b1b07223 */ /* 0x000fe200000100b0 */
[----:B------:R-:W-:Y:S01]  /*5c50*/  FFMA.FTZ R12, R22, R152, -R25 ;  /* 0x00000098160c7223 */ /* 0x000fe20000010819 */
[----:B------:R-:W-:Y:S01]  /*5c60*/  FADD.FTZ R10, R6, R153 ;  /* 0x00000099060a7221 */ /* 0x000fe20000010000 */
[----:B------:R-:W-:Y:S01]  /*5c70*/  FADD.FTZ R155, R180, R5 ;  /* 0x00000005b49b7221 */ /* 0x000fe20000010000 */
[----:B------:R-:W-:Y:S01]  /*5c80*/  FADD.FTZ R176, RZ, R176 ;  /* 0x000000b0ffb07221 */ /* 0x000fe20000010000 */
[----:B------:R-:W-:-:S02]  /*5c90*/  FADD.FTZ R11, R7, R4 ;  /* 0x00000004070b7221 */ /* 0x000fc40000010000 */
[----:B------:R-:W-:Y:S01]  /*5ca0*/  FMUL.FTZ R0, R178, R155 ;  /* 0x0000009bb2007220 */ /* 0x000fe20000410000 */
[----:B------:R-:W-:Y:S06]  /*5cb0*/  @P0 BRA `(.L_x_1346) ;  /* 0x00000000001c0947 */ /* 0x000fec0003800000 */
[----:B------:R-:W-:Y:S01]  /*5cc0*/  SHF.R.S32.HI R5, RZ, 0x1f, R147 ;  /* 0x0000001fff057819 */ /* 0x000fe20000011493 */
[----:B------:R0:W-:Y:S01]  /*5cd0*/  STS.128 [UR5], R8 ;  /* 0x00000008ff007988 */ /* 0x0001e20008000c05 */
[----:B------:R-:W-:-:S04]  /*5ce0*/  IADD3 R6, P0, PT, R60, R147, RZ ;  /* 0x000000933c067210 */ /* 0x000fc80007f1e0ff */
[----:B------:R-:W-:Y:S02]  /*5cf0*/  LEA.HI.X.SX32 R5, R60, R5, 0x1, P0 ;  /* 0x000000053c057211 */ /* 0x000fe400000f0eff */
[----:B------:R-:W-:-:S04]  /*5d00*/  LEA R4, P0, R6, R2, 0x4 ;  /* 0x0000000206047211 */ /* 0x000fc800078020ff */
[----:B------:R-:W-:-:S05]  /*5d10*/  LEA.HI.X R5, R6, R3, R5, 0x4, P0 ;  /* 0x0000000306057211 */ /* 0x000fca00000f2405 */
[----:B------:R0:W-:Y:S04]  /*5d20*/  STG.E.128 desc[UR16][R4.64], R8 ;  /* 0x0000000804007986 */ /* 0x0001e8000c101d10 */
.L_x_1346:
[----:B------:R-:W-:Y:S05]  /*5d30*/  BSYNC.RECONVERGENT B0 ;  /* 0x0000000000007941 */ /* 0x000fea0003800200 */
.L_x_1345:
[-C--:B------:R-:W-:Y:S01]  /*5d40*/  FMUL.FTZ R178, R178, R176.reuse ;  /* 0x000000b0b2b27220 */ /* 0x080fe20000410000 */
[----:B------:R-:W-:Y:S01]  /*5d50*/  FFMA.FTZ R0, R179, R176, R0 ;  /* 0x000000b0b3007223 */ /* 0x000fe20000010000 */
[C---:B------:R-:W-:Y:S01]  /*5d60*/  FMUL.FTZ R15, R23.reuse, R15 ;  /* 0x0000000f170f7220 */ /* 0x040fe20000410000 */
[----:B------:R-:W-:Y:S01]  /*5d70*/  FMUL.FTZ R7, R23, R158 ;  /* 0x0000009e17077220 */ /* 0x000fe20000410000 */
[----:B------:R-:W-:Y:S01]  /*5d80*/  FFMA.FTZ R178, R179, R155, -R178 ;  /* 0x0000009bb3b27223 */ /* 0x000fe200000108b2 */
[----:B0-----:R-:W-:Y:S01]  /*5d90*/  FADD.FTZ R11, RZ, R0 ;  /* 0x00000000ff0b7221 */ /* 0x001fe20000010000 */
[----:B------:R-:W-:Y:S01]  /*5da0*/  FFMA.FTZ R4, R22, R13, -R15 ;  /* 0x0000000d16047223 */ /* 0x000fe2000001080f */
[----:B------:R-:W-:Y:S01]  /*5db0*/  FMUL.FTZ R6, R23, R199 ;  /* 0x000000c717067220 */ /* 0x000fe20000410000 */
[----:B------:R-:W-:Y:S01]  /*5dc0*/  FADD.FTZ R181, R181, R178 ;  /* 0x000000b2b5b57221 */ /* 0x000fe20000010000 */
[----:B------:R-:W-:Y:S01]  /*5dd0*/  FMUL.FTZ R0, R182, R11 ;  /* 0x0000000bb6007220 */ /* 0x000fe20000410000 */
[----:B------:R-:W-:Y:S01]  /*5de0*/  FMUL.FTZ R9, R23, R159 ;  /* 0x0000009f17097220 */ /* 0x000fe20000410000 */
[----:B------:R-:W-:Y:S01]  /*5df0*/  FFMA.FTZ R139, R4, 2, R139 ;  /* 0x40000000048b7823 */ /* 0x000fe2000001008b */
[-C--:B------:R-:W-:Y:S01]  /*5e00*/  FMUL.FTZ R182, R182, R181.reuse ;  /* 0x000000b5b6b67220 */ /* 0x080fe20000410000 */
[C---:B------:R-:W-:Y:S01]  /*5e10*/  FFMA.FTZ R5, R183.reuse, R181, -R0 ;  /* 0x000000b5b7057223 */ /* 0x040fe20000010800 */
[C---:B------:R-:W-:Y:S01]  /*5e20*/  FFMA.FTZ R0, R22.reuse, R161, -R7 ;  /* 0x000000a116007223 */ /* 0x040fe20000010807 */
[----:B------:R-:W-:Y:S01]  /*5e30*/  FFMA.FTZ R6, R22, R157, -R6 ;  /* 0x0000009d16067223 */ /* 0x000fe20000010806 */
[----:B------:R-:W-:Y:S01]  /*5e40*/  FFMA.FTZ R182, R183, R11, R182 ;  /* 0x0000000bb7b67223 */ /* 0x000fe200000100b6 */
[----:B------:R-:W-:Y:S01]  /*5e50*/  FADD.FTZ R184, R184, R5 ;  /* 0x00000005b8b87221 */ /* 0x000fe20000010000 */
[----:B------:R-:W-:Y:S01]  /*5e60*/  FFMA.FTZ R4, R22, R162, -R9 ;  /* 0x000000a216047223 */ /* 0x000fe20000010809 */
[----:B------:R-:W-:Y:S01]  /*5e70*/  FFMA.FTZ R135, R0, 2, R135 ;  /* 0x4000000000877823 */ /* 0x000fe20000010087 */
[----:B------:R-:W-:Y:S01]  /*5e80*/  FADD.FTZ R182, RZ, R182 ;  /* 0x000000b6ffb67221 */ /* 0x000fe20000010000 */
[----:B------:R-:W-:Y:S01]  /*5e90*/  FMUL.FTZ R5, R185, R184 ;  /* 0x000000b8b9057220 */ /* 0x000fe20000410000 */
[----:B------:R-:W-:Y:S01]  /*5ea0*/  FMUL.FTZ R9, R23, R163 ;  /* 0x000000a317097220 */ /* 0x000fe20000410000 */
[----:B------:R-:W-:Y:S01]  /*5eb0*/  FFMA.FTZ R137, R6, 2, R137 ;  /* 0x4000000006897823 */ /* 0x000fe20000010089 */
[-C--:B------:R-:W-:Y:S01]  /*5ec0*/  FMUL.FTZ R185, R185, R182.reuse ;  /* 0x000000b6b9b97220 */ /* 0x080fe20000410000 */
[----:B------:R-:W-:Y:S01]  /*5ed0*/  FFMA.FTZ R5, R186, R182, R5 ;  /* 0x000000b6ba057223 */ /* 0x000fe20000010005 */
[----:B------:R-:W-:Y:S01]  /*5ee0*/  FFMA.FTZ R6, R22, R14, -R9 ;  /* 0x0000000e16067223 */ /* 0x000fe20000010809 */
[----:B------:R-:W-:Y:S01]  /*5ef0*/  FMUL.FTZ R7, R23, R166 ;  /* 0x000000a617077220 */ /* 0x000fe20000410000 */
[----:B------:R-:W-:Y:S01]  /*5f00*/  FFMA.FTZ R186, R186, R184, -R185 ;  /* 0x000000b8baba7223 */ /* 0x000fe200000108b9 */
[----:B------:R-:W-:Y:S01]  /*5f10*/  FADD.FTZ R13, RZ, R5 ;  /* 0x00000005ff0d7221 */ /* 0x000fe20000010000 */
[----:B------:R-:W-:Y:S01]  /*5f20*/  FFMA.FTZ R129, R6, 2, R129 ;  /* 0x4000000006817823 */ /* 0x000fe20000010081 */
[----:B------:R-:W-:Y:S01]  /*5f30*/  FFMA.FTZ R133, R4, 2, R133 ;  /* 0x4000000004857823 */ /* 0x000fe20000010085 */
[----:B------:R-:W-:Y:S01]  /*5f40*/  FADD.FTZ R187, R187, R186 ;  /* 0x000000babbbb7221 */ /* 0x000fe20000010000 */
[----:B------:R-:W-:Y:S01]  /*5f50*/  FMUL.FTZ R0, R188, R13 ;  /* 0x0000000dbc007220 */ /* 0x000fe20000410000 */
[----:B------:R-:W-:Y:S01]  /*5f60*/  FFMA.FTZ R4, R22, R27, -R7 ;  /* 0x0000001b16047223 */ /* 0x000fe20000010807 */
[----:B------:R-:W-:Y:S01]  /*5f70*/  FMUL.FTZ R7, R23, R165 ;  /* 0x000000a517077220 */ /* 0x000fe20000410000 */
[-C--:B------:R-:W-:Y:S01]  /*5f80*/  FMUL.FTZ R188, R188, R187.reuse ;  /* 0x000000bbbcbc7220 */ /* 0x080fe20000410000 */
[----:B------:R-:W-:Y:S01]  /*5f90*/  FFMA.FTZ R5, R189, R187, -R0 ;  /* 0x000000bbbd057223 */ /* 0x000fe20000010800 */
[----:B------:R-:W-:Y:S01]  /*5fa0*/  FMUL.FTZ R9, R23, R176 ;  /* 0x000000b017097220 */ /* 0x000fe20000410000 */
[----:B------:R-:W-:Y:S01]  /*5fb0*/  FFMA.FTZ R0, R22, R175, -R7 ;  /* 0x000000af16007223 */ /* 0x000fe20000010807 */
[----:B------:R-:W-:Y:S01]  /*5fc0*/  FFMA.FTZ R188, R189, R13, R188 ;  /* 0x0000000dbdbc7223 */ /* 0x000fe200000100bc */
[----:B------:R-:W-:Y:S01]  /*5fd0*/  FADD.FTZ R6, R190, R5 ;  /* 0x00000005be067221 */ /* 0x000fe20000010000 */
[----:B------:R-:W-:Y:S01]  /*5fe0*/  FMUL.FTZ R7, R23, R11 ;  /* 0x0000000b17077220 */ /* 0x000fe20000410000 */
[----:B------:R-:W-:Y:S01]  /*5ff0*/  FFMA.FTZ R127, R0, 2, R127 ;  /* 0x40000000007f7823 */ /* 0x000fe2000001007f */
[----:B------:R-:W-:Y:S01]  /*6000*/  FADD.FTZ R188, RZ, R188 ;  /* 0x000000bcffbc7221 */ /* 0x000fe20000010000 */
[C---:B------:R-:W-:Y:S01]  /*6010*/  FMUL.FTZ R5, R191.reuse, R6 ;  /* 0x00000006bf057220 */ /* 0x040fe20000410000 */
[----:B------:R-:W-:Y:S01]  /*6020*/  FFMA.FTZ R0, R22, R181, -R7 ;  /* 0x000000b516007223 */ /* 0x000fe20000010807 */
[----:B------:R-:W-:Y:S01]  /*6030*/  FFMA.FTZ R131, R4, 2, R131 ;  /* 0x4000000004837823 */ /* 0x000fe20000010083 */
[-C--:B------:R-:W-:Y:S01]  /*6040*/  FMUL.FTZ R191, R191, R188.reuse ;  /* 0x000000bcbfbf7220 */ /* 0x080fe20000410000 */
[----:B------:R-:W-:Y:S01]  /*6050*/  FFMA.FTZ R5, R192, R188, R5 ;  /* 0x000000bcc0057223 */ /* 0x000fe20000010005 */
[----:B------:R-:W-:Y:S01]  /*6060*/  FFMA.FTZ R123, R0, 2, R123 ;  /* 0x40000000007b7823 */ /* 0x000fe2000001007b */
[----:B------:R-:W-:Y:S01]  /*6070*/  FFMA.FTZ R4, R22, R155, -R9 ;  /* 0x0000009b16047223 */ /* 0x000fe20000010809 */
[----:B------:R-:W-:Y:S01]  /*6080*/  FFMA.FTZ R192, R192, R6, -R191 ;  /* 0x00000006c0c07223 */ /* 0x000fe200000108bf */
[----:B------:R-:W-:Y:S01]  /*6090*/  FADD.FTZ R8, RZ, R5 ;  /* 0x00000005ff087221 */ /* 0x000fe20000010000 */
[----:B------:R-:W-:Y:S01]  /*60a0*/  FMUL.FTZ R9, R23, R182 ;  /* 0x000000b617097220 */ /* 0x000fe20000410000 */
[----:B------:R-:W-:Y:S01]  /*60b0*/  FFMA.FTZ R125, R4, 2, R125 ;  /* 0x40000000047d7823 */ /* 0x000fe2000001007d */
[----:B------:R-:W-:Y:S01]  /*60c0*/  FADD.FTZ R193, R193, R192 ;  /* 0x000000c0c1c17221 */ /* 0x000fe20000010000 */
[----:B------:R-:W-:Y:S01]  /*60d0*/  FMUL.FTZ R5, R174, R8 ;  /* 0x00000008ae057220 */ /* 0x000fe20000410000 */
[----:B------:R-:W-:Y:S01]  /*60e0*/  FFMA.FTZ R4, R22, R184, -R9 ;  /* 0x000000b816047223 */ /* 0x000fe20000010809 */
[----:B------:R-:W-:Y:S01]  /*60f0*/  FMUL.FTZ R9, R23, R188 ;  /* 0x000000bc17097220 */ /* 0x000fe20000410000 */
[-C--:B------:R-:W-:Y:S01]  /*6100*/  FMUL.FTZ R7, R174, R193.reuse ;  /* 0x000000c1ae077220 */ /* 0x080fe20000410000 */
[----:B------:R-:W-:Y:S01]  /*6110*/  FFMA.FTZ R0, R194, R193, -R5 ;  /* 0x000000c1c2007223 */ /* 0x000fe20000010805 */
[----:B------:R-:W-:Y:S01]  /*6120*/  IADD3 R150, PT, PT, R150, 0x1, RZ ;  /* 0x0000000196967810 */ /* 0x000fe20007ffe0ff */
[----:B------:R-:W-:Y:S01]  /*6130*/  FFMA.FTZ R6, R22, R6, -R9 ;  /* 0x0000000616067223 */ /* 0x000fe20000010809 */
[-C--:B------:R-:W-:Y:S01]  /*6140*/  FFMA.FTZ R7, R194, R8.reuse, R7 ;  /* 0x00000008c2077223 */ /* 0x080fe20000010007 */
[----:B------:R-:W-:Y:S01]  /*6150*/  FADD.FTZ R195, R195, R0 ;  /* 0x00000000c3c37221 */ /* 0x000fe20000010000 */
[----:B------:R-:W-:Y:S01]  /*6160*/  ISETP.NE.AND P0, PT, R150, RZ, PT ;  /* 0x000000ff9600720c */ /* 0x000fe20003f05270 */
[----:B------:R-:W-:Y:S01]  /*6170*/  FMUL.FTZ R5, R23, R13 ;  /* 0x0000000d17057220 */ /* 0x000fe20000410000 */
[----:B------:R-:W-:Y:S01]  /*6180*/  FADD.FTZ R7, RZ, R7 ;  /* 0x00000007ff077221 */ /* 0x000fe20000010000 */
[----:B------:R-:W-:Y:S01]  /*6190*/  FMUL.FTZ R0, R196, R195 ;  /* 0x000000c3c4007220 */ /* 0x000fe20000410000 */
[----:B------:R-:W-:Y:S01]  /*61a0*/  FFMA.FTZ R117, R6, 2, R117 ;  /* 0x4000000006757823 */ /* 0x000fe20000010075 */
[----:B------:R-:W-:Y:S01]  /*61b0*/  FFMA.FTZ R121, R4, 2, R121 ;  /* 0x4000000004797823 */ /* 0x000fe20000010079 */
[-C--:B------:R-:W-:Y:S01]  /*61c0*/  FMUL.FTZ R196, R196, R7.reuse ;  /* 0x00000007c4c47220 */ /* 0x080fe20000410000 */
[----:B------:R-:W-:Y:S01]  /*61d0*/  FFMA.FTZ R0, R197, R7, R0 ;  /* 0x00000007c5007223 */ /* 0x000fe20000010000 */
[----:B------:R-:W-:Y:S01]  /*61e0*/  FFMA.FTZ R4, R22, R187, -R5 ;  /* 0x000000bb16047223 */ /* 0x000fe20000010805 */
[----:B------:R-:W-:Y:S01]  /*61f0*/  FMUL.FTZ R5, R23, R8 ;  /* 0x0000000817057220 */ /* 0x000fe20000410000 */
[----:B------:R-:W-:Y:S01]  /*6200*/  FFMA.FTZ R197, R197, R195, -R196 ;  /* 0x000000c3c5c57223 */ /* 0x000fe200000108c4 */
[----:B------:R-:W-:Y:S01]  /*6210*/  FADD.FTZ R6, RZ, R0 ;  /* 0x00000000ff067221 */ /* 0x000fe20000010000 */
[C---:B------:R-:W-:Y:S01]  /*6220*/  FMUL.FTZ R7, R23.reuse, R7 ;  /* 0x0000000717077220 */ /* 0x040fe20000410000 */
[----:B------:R-:W-:Y:S01]  /*6230*/  FFMA.FTZ R119, R4, 2, R119 ;  /* 0x4000000004777823 */ /* 0x000fe20000010077 */
[----:B------:R-:W-:Y:S01]  /*6240*/  FADD.FTZ R197, R198, R197 ;  /* 0x000000c5c6c57221 */ /* 0x000fe20000010000 */
[----:B------:R-:W-:Y:S01]  /*6250*/  FMUL.FTZ R23, R23, R6 ;  /* 0x0000000617177220 */ /* 0x000fe20000410000 */
[C---:B------:R-:W-:Y:S01]  /*6260*/  FFMA.FTZ R0, R22.reuse, R193, -R5 ;  /* 0x000000c116007223 */ /* 0x040fe20000010805 */
[----:B------:R-:W-:Y:S01]  /*6270*/  FFMA.FTZ R4, R22, R195, -R7 ;  /* 0x000000c316047223 */ /* 0x000fe20000010807 */
[----:B------:R-:W-:Y:S01]  /*6280*/  LEA R151, P1, R16, R151, 0x3 ;  /* 0x0000009710977211 */ /* 0x000fe200078218ff */
[----:B------:R-:W-:Y:S01]  /*6290*/  FFMA.FTZ R22, R22, R197, -R23 ;  /* 0x000000c516167223 */ /* 0x000fe20000010817 */
[----:B------:R-:W-:Y:S01]  /*62a0*/  LEA R149, P2, R18, R149, 0x3 ;  /* 0x0000009512957211 */ /* 0x000fe200078418ff */
[----:B------:R-:W-:Y:S01]  /*62b0*/  UIADD3 UR5, UPT, UPT, UR5, 0x10, URZ ;  /* 0x0000001005057890 */ /* 0x000fe2000fffe0ff */
[----:B------:R-:W-:Y:S01]  /*62c0*/  LEA R145, P3, R20, R145, 0x3 ;  /* 0x0000009114917211 */ /* 0x000fe200078618ff */
[----:B------:R-:W-:Y:S01]  /*62d0*/  FFMA.FTZ R141, R12, 2, R141 ;  /* 0x400000000c8d7823 */ /* 0x000fe2000001008d */
[----:B------:R-:W-:Y:S01]  /*62e0*/  FFMA.FTZ R115, R0, 2, R115 ;  /* 0x4000000000737823 */ /* 0x000fe20000010073 */
[----:B------:R-:W-:Y:S01]  /*62f0*/  FFMA.FTZ R113, R4, 2, R113 ;  /* 0x4000000004717823 */ /* 0x000fe20000010071 */
[----:B------:R-:W-:Y:S01]  /*6300*/  FFMA.FTZ R111, R22, 2, R111 ;  /* 0x40000000166f7823 */ /* 0x000fe2000001006f */
[----:B------:R-:W-:-:S02]  /*6310*/  IADD3.X R148, PT, PT, R148, R17, RZ, P1, !PT ;  /* 0x0000001194947210 */ /* 0x000fc40000ffe4ff */
[----:B------:R-:W-:Y:S02]  /*6320*/  IADD3.X R146, PT, PT, R146, R19, RZ, P2, !PT ;  /* 0x0000001392927210 */ /* 0x000fe400017fe4ff */
[----:B------:R-:W-:Y:S02]  /*6330*/  IADD3.X R144, PT, PT, R144, R21, RZ, P3, !PT ;  /* 0x0000001590907210 */ /* 0x000fe40001ffe4ff */
[----:B------:R-:W-:Y:S01]  /*6340*/  IADD3 R147, PT, PT, R147, 0x1, RZ ;  /* 0x0000000193937810 */ /* 0x000fe20007ffe0ff */
[----:B------:R-:W-:Y:S06]  /*6350*/  @P0 BRA `(.L_x_1347) ;  /* 0xffffffd400f40947 */ /* 0x000fec000383ffff */
.L_x_1344:
[----:B------:R-:W-:Y:S01]  /*6360*/  BAR.SYNC.DEFER_BLOCKING 0x0 ;  /* 0x0000000000007b1d */ /* 0x000fe20000010000 */
[----:B------:R-:W-:Y:S01]  /*6370*/  ISETP.NE.AND P0, PT, R74, RZ, PT ;  /* 0x000000ff4a00720c */ /* 0x000fe20003f05270 */
[----:B------:R-:W-:Y:S01]  /*6380*/  HFMA2 R3, -RZ, RZ, 0, 0 ;  /* 0x00000000ff037431 */ /* 0x000fe200000001ff */
[----:B------:R-:W-:Y:S02]  /*6390*/  MOV R2, R48 ;  /* 0x0000003000027202 */ /* 0x000fe40000000f00 */
[----:B------:R-:W-:-:S03]  /*63a0*/  IADD3 R58, PT, PT, R58, 0x1, RZ ;  /* 0x000000013a3a7810 */ /* 0x000fc60007ffe0ff */
[----:B------:R-:W0:Y:S08]  /*63b0*/  LDC.64 R20, c[0x0][0x420] ;  /* 0x00010800ff147b82 */ /* 0x000e300000000a00 */
[----:B------:R-:W1:Y:S01]  /*63c0*/  LDC.64 R22, c[0x0][0x428] ;  /* 0x00010a00ff167b82 */ /* 0x000e620000000a00 */
[----:B------:R-:W-:Y:S04]  /*63d0*/  STS [R28], R141 ;  /* 0x0000008d1c007388 */ /* 0x000fe80000000800 */
[----:B------:R-:W-:Y:S01]  /*63e0*/  STS [R28+0x4], R139 ;  /* 0x0000048b1c007388 */ /* 0x000fe20000000800 */
[----:B0-----:R-:W-:-:S03]  /*63f0*/  IMAD.WIDE.U32 R2, R20, UR18, R2 ;  /* 0x0000001214027c25 */ /* 0x001fc6000f8e0002 */
[----:B------:R-:W-:Y:S01]  /*6400*/  STS [R28+0x8], R137 ;  /* 0x000008891c007388 */ /* 0x000fe20000000800 */
[----:B------:R-:W-:-:S03]  /*6410*/  IMAD R3, R21, UR18, R3 ;  /* 0x0000001215037c24 */ /* 0x000fc6000f8e0203 */
[----:B------:R-:W-:Y:S01]  /*6420*/  STS [R28+0xc], R135 ;  /* 0x00000c871c007388 */ /* 0x000fe20000000800 */
[----:B-1----:R-:W-:-:S03]  /*6430*/  IMAD.WIDE.U32 R2, R80, R22, R2 ;  /* 0x0000001650027225 */ /* 0x002fc600078e0002 */
[----:B------:R-:W-:Y:S01]  /*6440*/  STS [R28+0x10], R133 ;  /* 0x000010851c007388 */ /* 0x000fe20000000800 */
[----:B------:R-:W-:-:S03]  /*6450*/  IMAD R4, R80, R23, R3 ;  /* 0x0000001750047224 */ /* 0x000fc600078e0203 */
        /* <DEDUP_REMOVED lines=30> */
[----:B------:R-:W-:-:S04]  /*6640*/  IADD3 R3, P0, PT, R79, R2, RZ ;  /* 0x000000024f037210 */ /* 0x000fc80007f1e0ff */
[----:B------:R-:W-:Y:S01]  /*6650*/  IADD3.X R4, PT, PT, RZ, R4, RZ, P0, !PT ;  /* 0x00000004ff047210 */ /* 0x000fe200007fe4ff */
[----:B------:R-:W0:Y:S01]  /*6660*/  LDS R0, [UR4+0x840] ;  /* 0x00084004ff007984 */ /* 0x000e220008000800 */
[----:B------:R-:W1:Y:S02]  /*6670*/  LDCU.64 UR4, c[0x0][0x478] ;  /* 0x00008f00ff0477ac */ /* 0x000e640008000a00 */
[C---:B-1----:R-:W-:Y:S01]  /*6680*/  LEA R2, P0, R3.reuse, UR4, 0x2 ;  /* 0x0000000403027c11 */ /* 0x042fe2000f8010ff */
[----:B------:R-:W1:Y:S03]  /*6690*/  LDCU UR4, c[0x0][0x394] ;  /* 0x00007280ff0477ac */ /* 0x000e660008000800 */
[----:B------:R-:W-:Y:S02]  /*66a0*/  LEA.HI.X R3, R3, UR5, R4, 0x2, P0 ;  /* 0x0000000503037c11 */ /* 0x000fe400080f1404 */
[----:B0-----:R-:W-:-:S02]  /*66b0*/  ISETP.GE.AND P3, PT, R67, R0, PT ;  /* 0x000000004300720c */ /* 0x001fc40003f66270 */
[-C--:B------:R-:W-:Y:S02]  /*66c0*/  ISETP.GE.AND P4, PT, R65, R0.reuse, PT ;  /* 0x000000004100720c */ /* 0x080fe40003f86270 */
[-C--:B------:R-:W-:Y:S02]  /*66d0*/  ISETP.GE.AND P5, PT, R63, R0.reuse, PT ;  /* 0x000000003f00720c */ /* 0x080fe40003fa6270 */
[-C--:B------:R-:W-:Y:S02]  /*66e0*/  ISETP.GE.AND P6, PT, R61, R0.reuse, PT ;  /* 0x000000003d00720c */ /* 0x080fe40003fc6270 */
[-C--:B------:R-:W-:Y:S02]  /*66f0*/  ISETP.GE.AND P1, PT, R79, R0.reuse, PT ;  /* 0x000000004f00720c */ /* 0x080fe40003f26270 */
        /* <DEDUP_REMOVED lines=20> */
[----:B------:R0:W-:Y:S01]  /*6840*/  @!P1 STG.E desc[UR16][R2.64+0x180], R41 ;  /* 0x0001802902009986 */ /* 0x0001e2000c101910 */
[----:B------:R-:W-:-:S03]  /*6850*/  ISETP.GE.AND P1, PT, R57, R0, PT ;  /* 0x000000003900720c */ /* 0x000fc60003f26270 */
[----:B------:R0:W-:Y:S01]  /*6860*/  @!P2 STG.E desc[UR16][R2.64+0x200], R9 ;  /* 0x000200090200a986 */ /* 0x0001e2000c101910 */
[----:B------:R-:W-:-:S03]  /*6870*/  ISETP.GE.AND P2, PT, R55, R0, PT ;  /* 0x000000003700720c */ /* 0x000fc60003f46270 */
[----:B------:R0:W-:Y:S01]  /*6880*/  @!P0 STG.E desc[UR16][R2.64+0x480], R35 ;  /* 0x0004802302008986 */ /* 0x0001e2000c101910 */
[----:B-1----:R-:W-:-:S05]  /*6890*/  ISETP.GE.AND P0, PT, R58, UR4, PT ;  /* 0x000000043a007c0c */ /* 0x002fca000bf06270 */
[----:B------:R0:W-:Y:S01]  /*68a0*/  @!P1 STG.E desc[UR16][R2.64+0x500], R15 ;  /* 0x0005000f02009986 */ /* 0x0001e2000c101910 */
[----:B------:R-:W-:-:S03]  /*68b0*/  IADD3 R54, P1, PT, R54, 0x800, RZ ;  /* 0x0000080036367810 */ /* 0x000fc60007f3e0ff */
[----:B------:R0:W-:Y:S01]  /*68c0*/  @!P2 STG.E desc[UR16][R2.64+0x580], R33 ;  /* 0x000580210200a986 */ /* 0x0001e2000c101910 */
[----:B------:R-:W-:Y:S02]  /*68d0*/  IADD3 R56, P2, PT, R56, 0x800, RZ ;  /* 0x0000080038387810 */ /* 0x000fe40007f5e0ff */
[----:B------:R-:W-:Y:S02]  /*68e0*/  IADD3.X R50, PT, PT, RZ, R50, RZ, P1, !PT ;  /* 0x00000032ff327210 */ /* 0x000fe40000ffe4ff */
[----:B------:R-:W-:Y:S01]  /*68f0*/  IADD3.X R52, PT, PT, RZ, R52, RZ, P2, !PT ;  /* 0x00000034ff347210 */ /* 0x000fe200017fe4ff */
[----:B------:R-:W-:Y:S08]  /*6900*/  @!P0 BRA `(.L_x_1348) ;  /* 0xffffff9c00548947 */ /* 0x000ff0000383ffff */
[----:B------:R-:W-:Y:S05]  /*6910*/  EXIT ;  /* 0x000000000000794d */ /* 0x000fea0003800000 */
.L_x_1349:
        /* <DEDUP_REMOVED lines=14> */
.L_x_4976:


//--------------------- .text._Z25selective_scan_fwd_kernelI32Selective_Scan_fwd_kernel_traitsILi32ELi16ELi1ELb0ELb0ELb0ELb1EfN3c107complexIfEEEEv13SSMParamsBase --------------------------
	.section	.text._Z25selective_scan_fwd_kernelI32Selective_Scan_fwd_kernel_traitsILi32ELi16ELi1ELb0ELb0ELb0ELb1EfN3c107complexIfEEEEv13SSMParamsBase,"ax",@progbits
	.align	128
        .global         _Z25selective_scan_fwd_kernelI32Selective_Scan_fwd_kernel_traitsILi32ELi16ELi1ELb0ELb0ELb0ELb1EfN3c107complexIfEEEEv13SSMParamsBase
        .type           _Z25selective_scan_fwd_kernelI32Selective_Scan_fwd_kernel_traitsILi32ELi16ELi1ELb0ELb0ELb0ELb1EfN3c107complexIfEEEEv13SSMParamsBase,@function
        .size           _Z25selective_scan_fwd_kernelI32Selective_Scan_fwd_kernel_traitsILi32ELi16ELi1ELb0ELb0ELb0ELb1EfN3c107complexIfEEEEv13SSMParamsBase,(.L_x_4977 - _Z25selective_scan_fwd_kernelI32Selective_Scan_fwd_kernel_traitsILi32ELi16ELi1ELb0ELb0ELb0ELb1EfN3c107complexIfEEEEv13SSMParamsBase)
        .other          _Z25selective_scan_fwd_kernelI32Selective_Scan_fwd_kernel_traitsILi32ELi16ELi1ELb0ELb0ELb0ELb1EfN3c107complexIfEEEEv13SSMParamsBase,@"STO_CUDA_ENTRY STV_DEFAULT"
_Z25selective_scan_fwd_kernelI32Selective_Scan_fwd_kernel_traitsILi32ELi16ELi1ELb0ELb0ELb0ELb1EfN3c107complexIfEEEEv13SSMParamsBase:
.text._Z25selective_scan_fwd_kernelI32Selective_Scan_fwd_kernel_traitsILi32ELi16ELi1ELb0ELb0ELb0ELb1EfN3c107complexIfEEEEv13SSMParamsBase:
        /* <DEDUP_REMOVED lines=102> */
.L_x_1386:
        /* <DEDUP_REMOVED lines=264> */
.L_x_1351:
[----:B------:R-:W-:Y:S05]  /*16e0*/  BSYNC.RECONVERGENT B0 ;  /* 0x0000000000007941 */ /* 0x000fea0003800200 */
.L_x_1350:
        /* <DEDUP_REMOVED lines=34> */
.L_x_1353:
[----:B------:R-:W-:Y:S05]  /*1910*/  BSYNC.RECONVERGENT B0 ;  /* 0x0000000000007941 */ /* 0x000fea0003800200 */
.L_x_1352:
        /* <DEDUP_REMOVED lines=36> */
.L_x_1355:
[----:B------:R-:W-:Y:S05]  /*1b60*/  BSYNC.RECONVERGENT B0 ;  /* 0x0000000000007941 */ /* 0x000fea0003800200 */
.L_x_1354:
        /* <DEDUP_REMOVED lines=34> */
.L_x_1357:
[----:B------:R-:W-:Y:S05]  /*1d90*/  BSYNC.RECONVERGENT B0 ;  /* 0x0000000000007941 */ /* 0x000fea0003800200 */
.L_x_1356:
        /* <DEDUP_REMOVED lines=36> */
.L_x_1359:
[----:B------:R-:W-:Y:S05]  /*1fe0*/  BSYNC.RECONVERGENT B0 ;  /* 0x0000000000007941 */ /* 0x000fea0003800200 */
.L_x_1358:
        /* <DEDUP_REMOVED lines=34> */
.L_x_1361:
[----:B------:R-:W-:Y:S05]  /*2210*/  BSYNC.RECONVERGENT B0 ;  /* 0x0000000000007941 */ /* 0x000fea0003800200 */
.L_x_1360:
        /* <DEDUP_REMOVED lines=36> */
.L_x_1363:
[----:B------:R-:W-:Y:S05]  /*2460*/  BSYNC.RECONVERGENT B0 ;  /* 0x0000000000007941 */ /* 0x000fea0003800200 */
.L_x_1362:
        /* <DEDUP_REMOVED lines=34> */
.L_x_1365:
[----:B------:R-:W-:Y:S05]  /*2690*/  BSYNC.RECONVERGENT B0 ;  /* 0x0000000000007941 */ /* 0x000fea0003800200 */
.L_x_1364:
        /* <DEDUP_REMOVED lines=36> */
.L_x_1367:
[----:B------:R-:W-:Y:S05]  /*28e0*/  BSYNC.RECONVERGENT B0 ;  /* 0x0000000000007941 */ /* 0x000fea0003800200 */
.L_x_1366:
        /* <DEDUP_REMOVED lines=34> */
.L_x_1369:
[----:B------:R-:W-:Y:S05]  /*2b10*/  BSYNC.RECONVERGENT B0 ;  /* 0x0000000000007941 */ /* 0x000fea0003800200 */
.L_x_1368:
        /* <DEDUP_REMOVED lines=39> */
.L_x_1371:
[----:B------:R-:W-:Y:S05]  /*2d90*/  BSYNC.RECONVERGENT B0 ;  /* 0x0000000000007941 */ /* 0x000fea0003800200 */
.L_x_1370:
        /* <DEDUP_REMOVED lines=32> */
.L_x_1373:
[----:B------:R-:W-:Y:S05]  /*2fa0*/  BSYNC.RECONVERGENT B0 ;  /* 0x0000000000007941 */ /* 0x000fea0003800200 */
.L_x_1372:
        /* <DEDUP_REMOVED lines=32> */
.L_x_1375:
[----:B------:R-:W-:Y:S05]  /*31b0*/  BSYNC.RECONVERGENT B0 ;  /* 0x0000000000007941 */ /* 0x000fea0003800200 */
.L_x_1374:
        /* <DEDUP_REMOVED lines=32> */
.L_x_1377:
[----:B------:R-:W-:Y:S05]  /*33c0*/  BSYNC.RECONVERGENT B0 ;  /* 0x0000000000007941 */ /* 0x000fea0003800200 */
.L_x_1376:
        /* <DEDUP_REMOVED lines=32> */
.L_x_1379:
[----:B------:R-:W-:Y:S05]  /*35d0*/  BSYNC.RECONVERGENT B0 ;  /* 0x0000000000007941 */ /* 0x000fea0003800200 */
.L_x_1378:
        /* <DEDUP_REMOVED lines=32> */
.L_x_1381:
[----:B------:R-:W-:Y:S05]  /*37e0*/  BSYNC.RECONVERGENT B0 ;  /* 0x0000000000007941 */ /* 0x000fea0003800200 */
.L_x_1380:
        /* <DEDUP_REMOVED lines=52> */
.L_x_1385:
        /* <DEDUP_REMOVED lines=544> */
.L_x_1384:
[----:B------:R-:W-:Y:S05]  /*5d30*/  BSYNC.RECONVERGENT B0 ;  /* 0x0000000000007941 */ /* 0x000fea0003800200 */
.L_x_1383:
        /* <DEDUP_REMOVED lines=98> */
.L_x_1382:
[----:B------:R-:W-:Y:S01]  /*6360*/  BAR.SYNC.DEFER_BLOCKING 0x0 ;  /* 0x0000000000007b1d */ /* 0x000fe20000010000 */
[----:B------:R-:W-:Y:S01]  /*6370*/  ISETP.NE.AND P0, PT, R74, RZ, PT ;  /* 0x000000ff4a00720c */ /* 0x000fe20003f05270 */
[----:B------:R-:W-:Y:S01]  /*6380*/  HFMA2 R3, -RZ, RZ, 0, 0 ;  /* 0x00000000ff037431 */ /* 0x000fe200000001ff */
[----:B------:R-:W-:-:S05]  /*6390*/  MOV R2, R48 ;  /* 0x0000003000027202 */ /* 0x000fca0000000f00 */
[----:B------:R-:W0:Y:S01]  /*63a0*/  LDC.64 R6, c[0x0][0x420] ;  /* 0x00010800ff067b82 */ /* 0x000e220000000a00 */
[----:B------:R-:W1:Y:S07]  /*63b0*/  LDCU.64 UR8, c[0x0][0x478] ;  /* 0x00008f00ff0877ac */ /* 0x000e6e0008000a00 */
[----:B------:R-:W2:Y:S08]  /*63c0*/  LDC.64 R152, c[0x0][0x428] ;  /* 0x00010a00ff987b82 */ /* 0x000eb00000000a00 */
[----:B------:R-:W3:Y:S01]  /*63d0*/  LDC.64 R154, c[0x0][0x418] ;  /* 0x00010600ff9a7b82 */ /* 0x000ee20000000a00 */
[----:B------:R-:W-:Y:S04]  /*63e0*/  STS [R28], R141 ;  /* 0x0000008d1c007388 */ /* 0x000fe80000000800 */
[----:B------:R-:W-:Y:S01]  /*63f0*/  STS [R28+0x4], R139 ;  /* 0x0000048b1c007388 */ /* 0x000fe20000000800 */
[----:B0-----:R-:W-:-:S03]  /*6400*/  IMAD.WIDE.U32 R4, R6, UR18, R2 ;  /* 0x0000001206047c25 */ /* 0x001fc6000f8e0002 */
[----:B------:R-:W-:Y:S01]  /*6410*/  STS [R28+0x8], R137 ;  /* 0x000008891c007388 */ /* 0x000fe20000000800 */
[----:B------:R-:W-:-:S03]  /*6420*/  IMAD R5, R7, UR18, R5 ;  /* 0x0000001207057c24 */ /* 0x000fc6000f8e0205 */
[----:B------:R-:W-:Y:S01]  /*6430*/  STS [R28+0xc], R135 ;  /* 0x00000c871c007388 */ /* 0x000fe20000000800 */
[----:B--2---:R-:W-:-:S03]  /*6440*/  IMAD.WIDE.U32 R4, R80, R152, R4 ;  /* 0x0000009850047225 */ /* 0x004fc600078e0004 */
[----:B------:R-:W-:Y:S01]  /*6450*/  STS [R28+0x10], R133 ;  /* 0x000010851c007388 */ /* 0x000fe20000000800 */
[----:B------:R-:W-:Y:S01]  /*6460*/  IMAD R5, R80, R153, R5 ;  /* 0x0000009950057224 */ /* 0x000fe200078e0205 */
[----:B------:R-:W-:Y:S02]  /*6470*/  IADD3 R4, P1, PT, R79, R4, RZ ;  /* 0x000000044f047210 */ /* 0x000fe40007f3e0ff */
[----:B------:R-:W-:Y:S01]  /*6480*/  STS [R28+0x14], R131 ;  /* 0x000014831c007388 */ /* 0x000fe20000000800 */
[----:B------:R-:W0:Y:S01]  /*6490*/  LDC.64 R152, c[0x0][0x410] ;  /* 0x00010400ff987b82 */ /* 0x000e220000000a00 */
[----:B------:R-:W-:Y:S02]  /*64a0*/  IADD3.X R5, PT, PT, RZ, R5, RZ, P1, !PT ;  /* 0x00000005ff057210 */ /* 0x000fe40000ffe4ff */
[----:B------:R-:W-:Y:S01]  /*64b0*/  STS [R28+0x18], R129 ;  /* 0x000018811c007388 */ /* 0x000fe20000000800 */
[----:B-1----:R-:W-:-:S03]  /*64c0*/  LEA R6, P1, R4, UR8, 0x2 ;  /* 0x0000000804067c11 */ /* 0x002fc6000f8210ff */
[----:B------:R-:W-:Y:S01]  /*64d0*/  STS [R28+0x1c], R127 ;  /* 0x00001c7f1c007388 */ /* 0x000fe20000000800 */
[----:B------:R-:W-:Y:S01]  /*64e0*/  LEA.HI.X R7, R4, UR9, R5, 0x2, P1 ;  /* 0x0000000904077c11 */ /* 0x000fe200088f1405 */
[----:B------:R-:W1:Y:S02]  /*64f0*/  LDCU.64 UR8, c[0x0][0x488] ;  /* 0x00009100ff0877ac */ /* 0x000e640008000a00 */
[----:B------:R-:W-:Y:S04]  /*6500*/  STS [R28+0x20], R125 ;  /* 0x0000207d1c007388 */ /* 0x000fe80000000800 */
[----:B------:R-:W-:Y:S04]  /*6510*/  STS [R28+0x24], R123 ;  /* 0x0000247b1c007388 */ /* 0x000fe80000000800 */
[----:B------:R-:W-:Y:S04]  /*6520*/  STS [R28+0x28], R121 ;  /* 0x000028791c007388 */ /* 0x000fe80000000800 */
[----:B------:R-:W-:Y:S01]  /*6530*/  STS [R28+0x2c], R119 ;  /* 0x00002c771c007388 */ /* 0x000fe20000000800 */
[----:B0-----:R-:W-:-:S03]  /*6540*/  IMAD.WIDE.U32 R4, R152, UR18, R2 ;  /* 0x0000001298047c25 */ /* 0x001fc6000f8e0002 */
[----:B------:R-:W-:Y:S01]  /*6550*/  STS [R28+0x30], R117 ;  /* 0x000030751c007388 */ /* 0x000fe20000000800 */
[----:B------:R-:W-:-:S03]  /*6560*/  IMAD R5, R153, UR18, R5 ;  /* 0x0000001299057c24 */ /* 0x000fc6000f8e0205 */
[----:B------:R-:W-:Y:S01]  /*6570*/  STS [R28+0x34], R115 ;  /* 0x000034731c007388 */ /* 0x000fe20000000800 */
[----:B---3--:R-:W-:-:S03]  /*6580*/  IMAD.WIDE.U32 R4, R80, R154, R4 ;  /* 0x0000009a50047225 */ /* 0x008fc600078e0004 */
        /* <DEDUP_REMOVED lines=21> */
[----:B------:R-:W0:Y:S02]  /*66e0*/  LDS R0, [UR4+0x840] ;  /* 0x00084004ff007984 */ /* 0x000e240008000800 */
[----:B0-----:R-:W-:-:S02]  /*66f0*/  ISETP.GE.AND P3, PT, R79, R0, PT ;  /* 0x000000004f00720c */ /* 0x001fc40003f66270 */
[-C--:B------:R-:W-:Y:S02]  /*6700*/  ISETP.GE.AND P6, PT, R75, R0.reuse, PT ;  /* 0x000000004b00720c */ /* 0x080fe40003fc6270 */
[-C--:B------:R-:W-:Y:S02]  /*6710*/  ISETP.GE.AND P1, PT, R73, R0.reuse, PT ;  /* 0x000000004900720c */ /* 0x080fe40003f26270 */
[-C--:B------:R-:W-:Y:S02]  /*6720*/  ISETP.GE.AND P2, PT, R71, R0.reuse, PT ;  /* 0x000000004700720c */ /* 0x080fe40003f46270 */
[-C--:B------:R-:W-:Y:S02]  /*6730*/  ISETP.GE.AND P4, PT, R67, R0.reuse, PT ;  /* 0x000000004300720c */ /* 0x080fe40003f86270 */
[----:B------:R-:W-:-:S03]  /*6740*/  ISETP.GE.AND P5, PT, R65, R0, PT ;  /* 0x000000004100720c */ /* 0x000fc60003fa6270 */
[----:B------:R0:W-:Y:S01]  /*6750*/  @!P3 STG.E desc[UR16][R6.64], R9 ;  /* 0x000000090600b986 */ /* 0x0001e2000c101910 */
[----:B------:R-:W-:-:S03]  /*6760*/  ISETP.GE.AND P3, PT, R69, R0, PT ;  /* 0x000000004500720c */ /* 0x000fc60003f66270 */
[----:B------:R-:W-:Y:S01]  /*6770*/  @!P6 STG.E desc[UR16][R6.64+0x80], R11 ;  /* 0x0000800b0600e986 */ /* 0x000fe2000c101910 */
[----:B------:R-:W-:-:S03]  /*6780*/  ISETP.GE.AND P6, PT, R63, R0, PT ;  /* 0x000000003f00720c */ /* 0x000fc60003fc6270 */
[----:B------:R-:W-:Y:S01]  /*6790*/  @!P1 STG.E desc[UR16][R6.64+0x100], R13 ;  /* 0x0001000d06009986 */ /* 0x000fe2000c101910 */
[----:B------:R-:W-:-:S03]  /*67a0*/  ISETP.GE.AND P1, PT, R61, R0, PT ;  /* 0x000000003d00720c */ /* 0x000fc60003f26270 */
[----:B------:R-:W-:Y:S01]  /*67b0*/  @!P2 STG.E desc[UR16][R6.64+0x180], R15 ;  /* 0x0001800f0600a986 */ /* 0x000fe2000c101910 */
[-C--:B------:R-:W-:Y:S02]  /*67c0*/  ISETP.GE.AND P2, PT, R59, R0.reuse, PT ;  /* 0x000000003b00720c */ /* 0x080fe40003f46270 */
[----:B0-----:R-:W-:Y:S01]  /*67d0*/  CS2R R8, SRZ ;  /* 0x0000000000087805 */ /* 0x001fe2000001ff00 */
        /* <DEDUP_REMOVED lines=11> */
[----:B------:R-:W-:Y:S01]  /*6890*/  ISETP.GE.AND P2, PT, R47, R0, PT ;  /* 0x000000002f00720c */ /* 0x000fe20003f46270 */
[----:B------:R-:W-:Y:S02]  /*68a0*/  IMAD R0, R80, R155, R5 ;  /* 0x0000009b50007224 */ /* 0x000fe400078e0205 */
[----:B------:R-:W-:Y:S01]  /*68b0*/  @!P3 STG.E desc[UR16][R6.64+0x500], R45 ;  /* 0x0005002d0600b986 */ /* 0x000fe2000c101910 */
[----:B------:R-:W-:-:S03]  /*68c0*/  IADD3 R5, P3, PT, R79, R4, RZ ;  /* 0x000000044f057210 */ /* 0x000fc60007f7e0ff */
[----:B------:R-:W-:Y:S01]  /*68d0*/  @!P4 STG.E desc[UR16][R6.64+0x580], R143 ;  /* 0x0005808f0600c986 */ /* 0x000fe2000c101910 */
[----:B------:R-:W-:Y:S02]  /*68e0*/  IADD3.X R0, PT, PT, RZ, R0, RZ, P3, !PT ;  /* 0x00000000ff007210 */ /* 0x000fe40001ffe4ff */
[----:B-1----:R-:W-:Y:S01]  /*68f0*/  LEA R4, P3, R5, UR8, 0x2 ;  /* 0x0000000805047c11 */ /* 0x002fe2000f8610ff */
[----:B------:R-:W-:Y:S01]  /*6900*/  @!P5 STG.E desc[UR16][R6.64+0x600], R145 ;  /* 0x000600910600d986 */ /* 0x000fe2000c101910 */
[-C--:B------:R-:W-:Y:S02]  /*6910*/  ISETP.GE.AND P4, PT, R79, R46.reuse, PT ;  /* 0x0000002e4f00720c */ /* 0x080fe40003f86270 */
[----:B------:R-:W-:Y:S01]  /*6920*/  LEA.HI.X R5, R5, UR9, R0, 0x2, P3 ;  /* 0x0000000905057c11 */ /* 0x000fe200098f1400 */
[----:B------:R-:W-:Y:S01]  /*6930*/  @!P6 STG.E desc[UR16][R6.64+0x680], R147 ;  /* 0x000680930600e986 */ /* 0x000fe2000c101910 */
[-C--:B------:R-:W-:Y:S02]  /*6940*/  ISETP.GE.AND P6, PT, R75, R46.reuse, PT ;  /* 0x0000002e4b00720c */ /* 0x080fe40003fc6270 */
[-C--:B------:R-:W-:Y:S01]  /*6950*/  ISETP.GE.AND P5, PT, R73, R46.reuse, PT ;  /* 0x0000002e4900720c */ /* 0x080fe20003fa6270 */
[----:B------:R-:W-:Y:S01]  /*6960*/  @!P1 STG.E desc[UR16][R6.64+0x700], R149 ;  /* 0x0007009506009986 */ /* 0x000fe2000c101910 */
[----:B------:R-:W-:-:S02]  /*6970*/  ISETP.GE.AND P3, PT, R71, R46, PT ;  /* 0x0000002e4700720c */ /* 0x000fc40003f66270 */
[----:B------:R-:W-:Y:S01]  /*6980*/  MOV R0, RZ ;  /* 0x000000ff00007202 */ /* 0x000fe20000000f00 */
[----:B------:R0:W-:Y:S01]  /*6990*/  @!P2 STG.E desc[UR16][R6.64+0x780], R151 ;  /* 0x000780970600a986 */ /* 0x0001e2000c101910 */
[-C--:B------:R-:W-:Y:S02]  /*69a0*/  ISETP.GE.AND P2, PT, R69, R46.reuse, PT ;  /* 0x0000002e4500720c */ /* 0x080fe40003f46270 */
[----:B------:R-:W-:Y:S01]  /*69b0*/  ISETP.GE.AND P1, PT, R67, R46, PT ;  /* 0x0000002e4300720c */ /* 0x000fe20003f26270 */
[----:B------:R-:W-:Y:S01]  /*69c0*/  BAR.SYNC.DEFER_BLOCKING 0x0 ;  /* 0x0000000000007b1d */ /* 0x000fe20000010000 */
[----:B0-----:R-:W-:Y:S02]  /*69d0*/  CS2R R6, SRZ ;  /* 0x0000000000067805 */ /* 0x001fe4000001ff00 */
[----:B------:R-:W-:Y:S02]  /*69e0*/  CS2R R10, SRZ ;  /* 0x00000000000a7805 */ /* 0x000fe4000001ff00 */
[----:B------:R-:W-:-:S02]  /*69f0*/  CS2R R12, SRZ ;  /* 0x00000000000c7805 */ /* 0x000fc4000001ff00 */
[----:B------:R-:W-:Y:S01]  /*6a00*/  CS2R R14, SRZ ;  /* 0x00000000000e7805 */ /* 0x000fe2000001ff00 */
[----:B------:R-:W2:Y:S01]  /*6a10*/  @!P4 LDG.E R9, desc[UR16][R4.64] ;  /* 0x000000100409c981 */ /* 0x000ea2000c1e1900 */
[----:B------:R-:W-:-:S03]  /*6a20*/  ISETP.GE.AND P4, PT, R65, R46, PT ;  /* 0x0000002e4100720c */ /* 0x000fc60003f86270 */
[----:B------:R-:W3:Y:S01]  /*6a30*/  @!P6 LDG.E R0, desc[UR16][R4.64+0x80] ;  /* 0x000080100400e981 */ /* 0x000ee2000c1e1900 */
[----:B------:R-:W-:-:S03]  /*6a40*/  ISETP.GE.AND P6, PT, R63, R46, PT ;  /* 0x0000002e3f00720c */ /* 0x000fc60003fc6270 */
[----:B------:R-:W4:Y:S01]  /*6a50*/  @!P5 LDG.E R7, desc[UR16][R4.64+0x100] ;  /* 0x000100100407d981 */ /* 0x000f22000c1e1900 */
[----:B------:R-:W-:-:S03]  /*6a60*/  ISETP.GE.AND P5, PT, R61, R46, PT ;  /* 0x0000002e3d00720c */ /* 0x000fc60003fa6270 */
[----:B------:R-:W5:Y:S01]  /*6a70*/  @!P3 LDG.E R6, desc[UR16][R4.64+0x180] ;  /* 0x000180100406b981 */ /* 0x000f62000c1e1900 */
        /* <DEDUP_REMOVED lines=12> */
[----:B------:R-:W-:Y:S02]  /*6b40*/  ISETP.GE.AND P3, PT, R47, R46, PT ;  /* 0x0000002e2f00720c */ /* 0x000fe40003f66270 */
[----:B------:R-:W-:Y:S02]  /*6b50*/  CS2R R16, SRZ ;  /* 0x0000000000107805 */ /* 0x000fe4000001ff00 */
[----:B------:R-:W-:Y:S01]  /*6b60*/  CS2R R18, SRZ ;  /* 0x0000000000127805 */ /* 0x000fe2000001ff00 */
[----:B------:R-:W-:Y:S01]  /*6b70*/  HFMA2 R21, -RZ, RZ, 0, 0 ;  /* 0x00000000ff157431 */ /* 0x000fe200000001ff */
[----:B------:R-:W5:Y:S04]  /*6b80*/  @!P1 LDG.E R14, desc[UR16][R4.64+0x580] ;  /* 0x00058010040e9981 */ /* 0x000f68000c1e1900 */
[----:B------:R-:W5:Y:S04]  /*6b90*/  @!P2 LDG.E R17, desc[UR16][R4.64+0x500] ;  /* 0x000500100411a981 */ /* 0x000f68000c1e1900 */
[----:B------:R-:W5:Y:S04]  /*6ba0*/  @!P4 LDG.E R19, desc[UR16][R4.64+0x600] ;  /* 0x000600100413c981 */ /* 0x000f68000c1e1900 */
[----:B------:R-:W5:Y:S04]  /*6bb0*/  @!P6 LDG.E R16, desc[UR16][R4.64+0x680] ;  /* 0x000680100410e981 */ /* 0x000f68000c1e1900 */
[----:B------:R-:W5:Y:S04]  /*6bc0*/  @!P5 LDG.E R21, desc[UR16][R4.64+0x700] ;  /* 0x000700100415d981 */ /* 0x000f68000c1e1900 */
[----:B------:R-:W5:Y:S01]  /*6bd0*/  @!P3 LDG.E R18, desc[UR16][R4.64+0x780] ;  /* 0x000780100412b981 */ /* 0x000f62000c1e1900 */
[----:B------:R-:W-:-:S03]  /*6be0*/  IADD3 R58, PT, PT, R58, 0x1, RZ ;  /* 0x000000013a3a7810 */ /* 0x000fc60007ffe0ff */
        /* <DEDUP_REMOVED lines=32> */
[----:B------:R-:W5:Y:S01]  /*6df0*/  LDS R18, [R28+0x3c] ;  /* 0x00003c001c127984 */ /* 0x000f620000000800 */
[----:B0-----:R-:W-:Y:S01]  /*6e00*/  FMUL.FTZ R19, R0, -1.4426950216293334961 ;  /* 0xbfb8aa3b00137820 */ /* 0x001fe20000410000 */
[----:B-1----:R-:W-:-:S05]  /*6e10*/  FMUL.FTZ R21, R5, -1.4426950216293334961 ;  /* 0xbfb8aa3b05157820 */ /* 0x002fca0000410000 */
[----:B------:R-:W0:Y:S01]  /*6e20*/  MUFU.EX2 R19, R19 ;  /* 0x0000001300137308 */ /* 0x000e220000000800 */
[----:B--2---:R-:W-:-:S03]  /*6e30*/  FMUL.FTZ R20, R4, -1.4426950216293334961 ;  /* 0xbfb8aa3b04147820 */ /* 0x004fc60000410000 */
[----:B------:R-:W1:Y:S01]  /*6e40*/  MUFU.EX2 R21, R21 ;  /* 0x0000001500157308 */ /* 0x000e620000000800 */
[----:B---3--:R-:W-:Y:S01]  /*6e50*/  FMUL.FTZ R23, R7, -1.4426950216293334961 ;  /* 0xbfb8aa3b07177820 */ /* 0x008fe20000410000 */
[----:B----4-:R-:W-:Y:S02]  /*6e60*/  FMUL.FTZ R25, R9, -1.4426950216293334961 ;  /* 0xbfb8aa3b09197820 */ /* 0x010fe40000410000 */
[----:B------:R-:W2:Y:S01]  /*6e70*/  MUFU.EX2 R20, R20 ;  /* 0x0000001400147308 */ /* 0x000ea20000000800 */
[----:B-----5:R-:W-:Y:S01]  /*6e80*/  FMUL.FTZ R48, R13, -1.4426950216293334961 ;  /* 0xbfb8aa3b0d307820 */ /* 0x020fe20000410000 */
[----:B------:R-:W-:Y:S02]  /*6e90*/  FMUL.FTZ R27, R11, -1.4426950216293334961 ;  /* 0xbfb8aa3b0b1b7820 */ /* 0x000fe40000410000 */
[----:B------:R-:W3:Y:S01]  /*6ea0*/  MUFU.EX2 R23, R23 ;  /* 0x0000001700177308 */ /* 0x000ee20000000800 */
[----:B0-----:R-:W-:-:S03]  /*6eb0*/  FADD.FTZ R19, R19, 1 ;  /* 0x3f80000013137421 */ /* 0x001fc60000010000 */
[----:B------:R-:W0:Y:S01]  /*6ec0*/  MUFU.EX2 R25, R25 ;  /* 0x0000001900197308 */ /* 0x000e220000000800 */
[----:B------:R-:W-:Y:S01]  /*6ed0*/  FMUL.FTZ R45, R12, -1.4426950216293334961 ;  /* 0xbfb8aa3b0c2d7820 */ /* 0x000fe20000410000 */
[----:B------:R-:W-:Y:S01]  /*6ee0*/  FMUL.FTZ R84, R15, -1.4426950216293334961 ;  /* 0xbfb8aa3b0f547820 */ /* 0x000fe20000410000 */
[----:B------:R-:W-:Y:S01]  /*6ef0*/  FMUL.FTZ R88, R17, -1.4426950216293334961 ;  /* 0xbfb8aa3b11587820 */ /* 0x000fe20000410000 */
[----:B------:R-:W4:Y:S01]  /*6f00*/  MUFU.EX2 R48, R48 ;  /* 0x0000003000307308 */ /* 0x000f220000000800 */
[----:B------:R-:W-:Y:S01]  /*6f10*/  FMUL.FTZ R22, R6, -1.4426950216293334961 ;  /* 0xbfb8aa3b06167820 */ /* 0x000fe20000410000 */
[----:B------:R-:W-:Y:S01]  /*6f20*/  FMUL.FTZ R24, R8, -1.4426950216293334961 ;  /* 0xbfb8aa3b08187820 */ /* 0x000fe20000410000 */
[----:B------:R-:W-:Y:S01]  /*6f30*/  FMUL.FTZ R26, R10, -1.4426950216293334961 ;  /* 0xbfb8aa3b0a1a7820 */ /* 0x000fe20000410000 */
[----:B------:R-:W5:Y:S01]  /*6f40*/  MUFU.RCP R19, R19 ;  /* 0x0000001300137308 */ /* 0x000f620000001000 */
[----:B------:R-:W-:Y:S01]  /*6f50*/  FMUL.FTZ R82, R14, -1.4426950216293334961 ;  /* 0xbfb8aa3b0e527820 */ /* 0x000fe20000410000 */
[----:B-1----:R-:W-:Y:S01]  /*6f60*/  FADD.FTZ R21, R21, 1 ;  /* 0x3f80000015157421 */ /* 0x002fe20000010000 */
[----:B------:R-:W-:-:S05]  /*6f70*/  FMUL.FTZ R86, R16, -1.4426950216293334961 ;  /* 0xbfb8aa3b10567820 */ /* 0x000fca0000410000 */
[----:B------:R-:W1:Y:S01]  /*6f80*/  MUFU.EX2 R27, R27 ;  /* 0x0000001b001b7308 */ /* 0x000e620000000800 */
[----:B------:R-:W-:Y:S01]  /*6f90*/  FMUL.FTZ R90, R18, -1.4426950216293334961 ;  /* 0xbfb8aa3b125a7820 */ /* 0x000fe20000410000 */
[----:B--2---:R-:W-:Y:S02]  /*6fa0*/  FADD.FTZ R20, R20, 1 ;  /* 0x3f80000014147421 */ /* 0x004fe40000010000 */
[----:B------:R-:W2:Y:S04]  /*6fb0*/  MUFU.EX2 R45, R45 ;  /* 0x0000002d002d7308 */ /* 0x000ea80000000800 */
[----:B------:R-:W5:Y:S04]  /*6fc0*/  MUFU.EX2 R84, R84 ;  /* 0x0000005400547308 */ /* 0x000f680000000800 */
[----:B------:R-:W5:Y:S04]  /*6fd0*/  MUFU.EX2 R88, R88 ;  /* 0x0000005800587308 */ /* 0x000f680000000800 */
[----:B------:R-:W5:Y:S01]  /*6fe0*/  MUFU.RCP R92, R21 ;  /* 0x00000015005c7308 */ /* 0x000f620000001000 */
[----:B---3--:R-:W-:Y:S01]  /*6ff0*/  FADD.FTZ R23, R23, 1 ;  /* 0x3f80000017177421 */ /* 0x008fe20000010000 */
[----:B0-----:R-:W-:-:S06]  /*7000*/  FADD.FTZ R25, R25, 1 ;  /* 0x3f80000019197421 */ /* 0x001fcc0000010000 */
[----:B------:R-:W0:Y:S04]  /*7010*/  MUFU.EX2 R22, R22 ;  /* 0x0000001600167308 */ /* 0x000e280000000800 */
[----:B------:R-:W3:Y:S04]  /*7020*/  MUFU.EX2 R24, R24 ;  /* 0x0000001800187308 */ /* 0x000ee80000000800 */
[----:B------:R-:W3:Y:S04]  /*7030*/  MUFU.EX2 R26, R26 ;  /* 0x0000001a001a7308 */ /* 0x000ee80000000800 */
[----:B------:R-:W3:Y:S04]  /*7040*/  MUFU.EX2 R82, R82 ;  /* 0x0000005200527308 */ /* 0x000ee80000000800 */
[----:B------:R-:W3:Y:S04]  /*7050*/  MUFU.EX2 R86, R86 ;  /* 0x0000005600567308 */ /* 0x000ee80000000800 */
[----:B------:R-:W3:Y:S04]  /*7060*/  MUFU.EX2 R90, R90 ;  /* 0x0000005a005a7308 */ /* 0x000ee80000000800 */
[----:B------:R-:W3:Y:S01]  /*7070*/  MUFU.RCP R143, R20 ;  /* 0x00000014008f7308 */ /* 0x000ee20000001000 */
[----:B----4-:R-:W-:Y:S01]  /*7080*/  FADD.FTZ R48, R48, 1 ;  /* 0x3f80000030307421 */ /* 0x010fe20000010000 */
[----:B-1----:R-:W-:Y:S01]  /*7090*/  FADD.FTZ R27, R27, 1 ;  /* 0x3f8000001b1b7421 */ /* 0x002fe20000010000 */
[----:B--2---:R-:W-:Y:S01]  /*70a0*/  FADD.FTZ R45, R45, 1 ;  /* 0x3f8000002d2d7421 */ /* 0x004fe20000010000 */
[----:B-----5:R-:W-:-:S04]  /*70b0*/  FADD.FTZ R84, R84, 1 ;  /* 0x3f80000054547421 */ /* 0x020fc80000010000 */
[----:B------:R-:W1:Y:S01]  /*70c0*/  MUFU.RCP R94, R23 ;  /* 0x00000017005e7308 */ /* 0x000e620000001000 */
[----:B------:R-:W-:Y:S01]  /*70d0*/  FMUL.FTZ R0, R0, R19 ;  /* 0x0000001300007220 */ /* 0x000fe20000410000 */
[----:B------:R-:W-:Y:S01]  /*70e0*/  FADD.FTZ R88, R88, 1 ;  /* 0x3f80000058587421 */ /* 0x000fe20000010000 */
[----:B------:R-:W-:Y:S06]  /*70f0*/  BAR.SYNC.DEFER_BLOCKING 0x0 ;  /* 0x0000000000007b1d */ /* 0x000fec0000010000 */
[----:B------:R-:W2:Y:S01]  /*7100*/  MUFU.RCP R96, R25 ;  /* 0x0000001900607308 */ /* 0x000ea20000001000 */
[----:B0-----:R-:W-:Y:S01]  /*7110*/  FADD.FTZ R22, R22, 1 ;  /* 0x3f80000016167421 */ /* 0x001fe20000010000 */
[----:B---3--:R-:W-:Y:S01]  /*7120*/  FADD.FTZ R24, R24, 1 ;  /* 0x3f80000018187421 */ /* 0x008fe20000010000 */
[----:B------:R-:W-:Y:S01]  /*7130*/  FADD.FTZ R26, R26, 1 ;  /* 0x3f8000001a1a7421 */ /* 0x000fe20000010000 */
[----:B------:R-:W-:Y:S01]  /*7140*/  FADD.FTZ R82, R82, 1 ;  /* 0x3f80000052527421 */ /* 0x000fe20000010000 */
[----:B------:R-:W-:Y:S01]  /*7150*/  FADD.FTZ R86, R86, 1 ;  /* 0x3f80000056567421 */ /* 0x000fe20000010000 */
[----:B------:R-:W-:-:S02]  /*7160*/  FADD.FTZ R90, R90, 1 ;  /* 0x3f8000005a5a7421 */ /* 0x000fc40000010000 */
[----:B------:R-:W0:Y:S01]  /*7170*/  MUFU.RCP R20, R27 ;  /* 0x0000001b00147308 */ /* 0x000e220000001000 */
[----:B------:R-:W-:Y:S01]  /*7180*/  FMUL.FTZ R141, R0, R141 ;  /* 0x0000008d008d7220 */ /* 0x000fe20000410000 */
[----:B------:R-:W-:-:S06]  /*7190*/  FMUL.FTZ R0, R5, R92 ;  /* 0x0000005c05007220 */ /* 0x000fcc0000410000 */
[----:B------:R-:W3:Y:S01]  /*71a0*/  MUFU.RCP R48, R48 ;  /* 0x0000003000307308 */ /* 0x000ee20000001000 */
[----:B------:R-:W-:-:S07]  /*71b0*/  FMUL.FTZ R4, R4, R143 ;  /* 0x0000008f04047220 */ /* 0x000fce0000410000 */
[----:B------:R-:W4:Y:S01]  /*71c0*/  MUFU.RCP R145, R22 ;  /* 0x0000001600917308 */ /* 0x000f220000001000 */
[----:B------:R-:W-:-:S07]  /*71d0*/  FMUL.FTZ R139, R4, R139 ;  /* 0x0000008b048b7220 */ /* 0x000fce0000410000 */
[----:B------:R-:W5:Y:S01]  /*71e0*/  MUFU.RCP R147, R24 ;  /* 0x0000001800937308 */ /* 0x000f620000001000 */
[----:B------:R-:W-:-:S07]  /*71f0*/  FMUL.FTZ R137, R0, R137 ;  /* 0x0000008900897220 */ /* 0x000fce0000410000 */
[----:B------:R-:W5:Y:S08]  /*7200*/  MUFU.RCP R149, R26 ;  /* 0x0000001a00957308 */ /* 0x000f700000001000 */
[----:B------:R-:W5:Y:S08]  /*7210*/  MUFU.RCP R45, R45 ;  /* 0x0000002d002d7308 */ /* 0x000f700000001000 */
[----:B------:R-:W5:Y:S08]  /*7220*/  MUFU.RCP R21, R82 ;  /* 0x0000005200157308 */ /* 0x000f700000001000 */
[----:B------:R-:W5:Y:S08]  /*7230*/  MUFU.RCP R84, R84 ;  /* 0x0000005400547308 */ /* 0x000f700000001000 */
[----:B------:R-:W5:Y:S08]  /*7240*/  MUFU.RCP R23, R86 ;  /* 0x0000005600177308 */ /* 0x000f700000001000 */
[----:B------:R-:W5:Y:S08]  /*7250*/  MUFU.RCP R88, R88 ;  /* 0x0000005800587308 */ /* 0x000f700000001000 */
[----:B------:R-:W5:Y:S01]  /*7260*/  MUFU.RCP R5, R90 ;  /* 0x0000005a00057308 */ /* 0x000f620000001000 */
[----:B-1----:R-:W-:Y:S01]  /*7270*/  FMUL.FTZ R0, R7, R94 ;  /* 0x0000005e07007220 */ /* 0x002fe20000410000 */
[----:B--2---:R-:W-:-:S03]  /*7280*/  FMUL.FTZ R4, R9, R96 ;  /* 0x0000006009047220 */ /* 0x004fc60000410000 */
[----:B------:R-:W-:Y:S01]  /*7290*/  FMUL.FTZ R133, R0, R133 ;  /* 0x0000008500857220 */ /* 0x000fe20000410000 */
[----:B------:R-:W-:Y:S01]  /*72a0*/  FMUL.FTZ R129, R4, R129 ;  /* 0x0000008104817220 */ /* 0x000fe20000410000 */
[----:B0-----:R-:W-:Y:S01]  /*72b0*/  FMUL.FTZ R0, R11, R20 ;  /* 0x000000140b007220 */ /* 0x001fe20000410000 */
[----:B---3--:R-:W-:Y:S01]  /*72c0*/  FMUL.FTZ R4, R13, R48 ;  /* 0x000000300d047220 */ /* 0x008fe20000410000 */
[----:B----4-:R-:W-:Y:S01]  /*72d0*/  FMUL.FTZ R6, R6, R145 ;  /* 0x0000009106067220 */ /* 0x010fe20000410000 */
[----:B-----5:R-:W-:Y:S01]  /*72e0*/  FMUL.FTZ R8, R8, R147 ;  /* 0x0000009308087220 */ /* 0x020fe20000410000 */
        /* <DEDUP_REMOVED lines=18> */
[----:B------:R-:W-:Y:S01]  /*7410*/  STS [R28], R141 ;  /* 0x0000008d1c007388 */ /* 0x000fe20000000800 */
[----:B------:R-:W0:Y:S03]  /*7420*/  LDC.64 R20, c[0x0][0x430] ;  /* 0x00010c00ff147b82 */ /* 0x000e260000000a00 */
[----:B------:R-:W-:Y:S04]  /*7430*/  STS [R28+0x4], R139 ;  /* 0x0000048b1c007388 */ /* 0x000fe80000000800 */
[----:B------:R-:W-:Y:S01]  /*7440*/  STS [R28+0x8], R137 ;  /* 0x000008891c007388 */ /* 0x000fe20000000800 */
[----:B------:R-:W1:Y:S03]  /*7450*/  LDC.64 R22, c[0x0][0x438] ;  /* 0x00010e00ff167b82 */ /* 0x000e660000000a00 */
        /* <DEDUP_REMOVED lines=32> */
[----:B0-----:R-:W-:-:S05]  /*7660*/  IMAD.WIDE.U32 R2, R20, UR18, R2 ;  /* 0x0000001214027c25 */ /* 0x001fca000f8e0002 */
[----:B------:R-:W0:Y:S01]  /*7670*/  LDS R0, [UR4+0x840] ;  /* 0x00084004ff007984 */ /* 0x000e220008000800 */
[----:B------:R-:W2:Y:S01]  /*7680*/  LDCU.64 UR4, c[0x0][0x490] ;  /* 0x00009200ff0477ac */ /* 0x000ea20008000a00 */
[----:B------:R-:W-:Y:S02]  /*7690*/  IMAD R3, R21, UR18, R3 ;  /* 0x0000001215037c24 */ /* 0x000fe4000f8e0203 */
[----:B-1----:R-:W-:-:S04]  /*76a0*/  IMAD.WIDE.U32 R2, R80, R22, R2 ;  /* 0x0000001650027225 */ /* 0x002fc800078e0002 */
[----:B------:R-:W-:Y:S01]  /*76b0*/  IMAD R4, R80, R23, R3 ;  /* 0x0000001750047224 */ /* 0x000fe200078e0203 */
[----:B------:R-:W-:-:S04]  /*76c0*/  IADD3 R3, P0, PT, R79, R2, RZ ;  /* 0x000000024f037210 */ /* 0x000fc80007f1e0ff */
[----:B------:R-:W-:Y:S02]  /*76d0*/  IADD3.X R4, PT, PT, RZ, R4, RZ, P0, !PT ;  /* 0x00000004ff047210 */ /* 0x000fe400007fe4ff */
[C---:B--2---:R-:W-:Y:S01]  /*76e0*/  LEA R2, P0, R3.reuse, UR4, 0x2 ;  /* 0x0000000403027c11 */ /* 0x044fe2000f8010ff */
[----:B------:R-:W1:Y:S03]  /*76f0*/  LDCU UR4, c[0x0][0x394] ;  /* 0x00007280ff0477ac */ /* 0x000e660008000800 */
[----:B------:R-:W-:Y:S02]  /*7700*/  LEA.HI.X R3, R3, UR5, R4, 0x2, P0 ;  /* 0x0000000503037c11 */ /* 0x000fe400080f1404 */
[-C--:B0-----:R-:W-:Y:S02]  /*7710*/  ISETP.GE.AND P3, PT, R67, R0.reuse, PT ;  /* 0x000000004300720c */ /* 0x081fe40003f66270 */
[----:B------:R-:W-:-:S02]  /*7720*/  ISETP.GE.AND P4, PT, R65, R0, PT ;  /* 0x000000004100720c */ /* 0x000fc40003f86270 */
        /* <DEDUP_REMOVED lines=37> */
.L_x_1387:
        /* <DEDUP_REMOVED lines=16> */
.L_x_4977:


//--------------------- .text._Z25selective_scan_fwd_kernelI32Selective_Scan_fwd_kernel_traitsILi32ELi16ELi1ELb0ELb0ELb1ELb0EfN3c107complexIfEEEEv13SSMParamsBase --------------------------
	.section	.text._Z25selective_scan_fwd_kernelI32Selective_Scan_fwd_kernel_traitsILi32ELi16ELi1ELb0ELb0ELb1ELb0EfN3c107complexIfEEEEv13SSMParamsBase,"ax",@progbits
	.align	128
        .global         _Z25selective_scan_fwd_kernelI32Selective_Scan_fwd_kernel_traitsILi32ELi16ELi1ELb0ELb0ELb1ELb0EfN3c107complexIfEEEEv13SSMParamsBase
        .type           _Z25selective_scan_fwd_kernelI32Selective_Scan_fwd_kernel_traitsILi32ELi16ELi1ELb0ELb0ELb1ELb0EfN3c107complexIfEEEEv13SSMParamsBase,@function
        .size           _Z25selective_scan_fwd_kernelI32Selective_Scan_fwd_kernel_traitsILi32ELi16ELi1ELb0ELb0ELb1ELb0EfN3c107complexIfEEEEv13SSMParamsBase,(.L_x_4978 - _Z25selective_scan_fwd_kernelI32Selective_Scan_fwd_kernel_traitsILi32ELi16ELi1ELb0ELb0ELb1ELb0EfN3c107complexIfEEEEv13SSMParamsBase)
        .other          _Z25selective_scan_fwd_kernelI32Selective_Scan_fwd_kernel_traitsILi32ELi16ELi1ELb0ELb0ELb1ELb0EfN3c107complexIfEEEEv13SSMParamsBase,@"STO_CUDA_ENTRY STV_DEFAULT"
_Z25selective_scan_fwd_kernelI32Selective_Scan_fwd_kernel_traitsILi32ELi16ELi1ELb0ELb0ELb1ELb0EfN3c107complexIfEEEEv13SSMParamsBase:
.text._Z25selective_scan_fwd_kernelI32Selective_Scan_fwd_kernel_traitsILi32ELi16ELi1ELb0ELb0ELb1ELb0EfN3c107complexIfEEEEv13SSMParamsBase:
[----:B------:R-:W-:Y:S08]  /*0000*/  LDC R1, c[0x0][0x37c] ;  /* 0x0000df00ff017b82 */ /* 0x000ff00000000800 */
[----:B------:R-:W0:Y:S01]  /*0010*/  LDC R15, c[0x0][0x398] ;  /* 0x0000e600ff0f7b82 */ /* 0x000e220000000800 */
[----:B------:R-:W1:Y:S01]  /*0020*/  S2R R0, SR_CTAID.Y ;  /* 0x0000000000007919 */ /* 0x000e620000002600 */
[----:B------:R-:W2:Y:S01]  /*0030*/  LDCU.64 UR24, c[0x0][0x358] ;  /* 0x00006b00ff1877ac */ /* 0x000ea20008000a00 */
[----:B------:R-:W-:Y:S01]  /*0040*/  CS2R R2, SRZ ;  /* 0x0000000000027805 */ /* 0x000fe2000001ff00 */
[----:B------:R-:W3:Y:S04]  /*0050*/  LDCU.128 UR12, c[0x0][0x3f0] ;  /* 0x00007e00ff0c77ac */ /* 0x000ee80008000c00 */
[----:B------:R-:W4:Y:S01]  /*0060*/  LDC.64 R4, c[0x0][0x458] ;  /* 0x00011600ff047b82 */ /* 0x000f220000000a00 */
[----:B------:R-:W3:Y:S01]  /*0070*/  LDCU.128 UR16, c[0x0][0x400] ;  /* 0x00008000ff1077ac */ /* 0x000ee20008000c00 */
[----:B------:R-:W3:Y:S06]  /*0080*/  LDCU.64 UR20, c[0x0][0x3d0] ;  /* 0x00007a00ff1477ac */ /* 0x000eec0008000a00 */
[----:B------:R-:W2:Y:S01]  /*0090*/  LDC.64 R6, c[0x0][0x470] ;  /* 0x00011c00ff067b82 */ /* 0x000ea20000000a00 */
[----:B0-----:R-:W-:-:S07]  /*00a0*/  IABS R12, R15 ;  /* 0x0000000f000c7213 */ /* 0x001fce0000000000 */
[----:B------:R-:W0:Y:S01]  /*00b0*/  LDC R26, c[0x0][0x394] ;  /* 0x0000e500ff1a7b82 */ /* 0x000e220000000800 */
[----:B------:R-:W3:Y:S01]  /*00c0*/  I2F.RP R10, R12 ;  /* 0x0000000c000a7306 */ /* 0x000ee20000209400 */
[----:B----4-:R-:W-:-:S06]  /*00d0*/  ISETP.NE.U32.AND P0, PT, R4, RZ, PT ;  /* 0x000000ff0400720c */ /* 0x010fcc0003f05070 */
[----:B------:R-:W4:Y:S01]  /*00e0*/  S2UR UR22, SR_CTAID.X ;  /* 0x00000000001679c3 */ /* 0x000f220000002500 */
[----:B------:R-:W-:Y:S02]  /*00f0*/  ISETP.NE.AND.EX P0, PT, R5, RZ, PT, P0 ;  /* 0x000000ff0500720c */ /* 0x000fe40003f05300 */
[----:B--2---:R-:W-:-:S05]  /*0100*/  ISETP.NE.U32.AND P1, PT, R6, RZ, PT ;  /* 0x000000ff0600720c */ /* 0x004fca0003f25070 */
[----:B------:R-:W2:Y:S01]  /*0110*/  LDC R27, c[0x0][0x384] ;  /* 0x0000e100ff1b7b82 */ /* 0x000ea20000000800 */
[----:B---3--:R-:W3:Y:S01]  /*0120*/  MUFU.RCP R10, R10 ;  /* 0x0000000a000a7308 */ /* 0x008ee20000001000 */
[----:B------:R-:W-:-:S04]  /*0130*/  ISETP.NE.AND.EX P1, PT, R7, RZ, PT, P1 ;  /* 0x000000ff0700720c */ /* 0x000fc80003f25310 */
[C---:B-1----:R-:W-:Y:S02]  /*0140*/  @P0 LEA R4, P2, R0.reuse, R4, 0x2 ;  /* 0x0000000400040211 */ /* 0x042fe400078410ff */
[----:B------:R-:W1:Y:S02]  /*0150*/  LDC.64 R18, c[0x0][0x460] ;  /* 0x00011800ff127b82 */ /* 0x000e640000000a00 */
[----:B------:R-:W-:-:S05]  /*0160*/  @P0 LEA.HI.X R5, R0, R5, RZ, 0x2, P2 ;  /* 0x0000000500050211 */ /* 0x000fca00010f14ff */
[----:B------:R-:W-:Y:S01]  /*0170*/  @P1 LEA R6, P3, R0, R6, 0x2 ;  /* 0x0000000600061211 */ /* 0x000fe200078610ff */
[----:B------:R4:W5:Y:S01]  /*0180*/  @P0 LDG.E R2, desc[UR24][R4.64] ;  /* 0x0000001804020981 */ /* 0x000962000c1e1900 */
[----:B------:R-:W0:Y:S01]  /*0190*/  LDC.64 R20, c[0x0][0x468] ;  /* 0x00011a00ff147b82 */ /* 0x000e220000000a00 */
[----:B---3--:R-:W-:Y:S02]  /*01a0*/  IADD3 R8, PT, PT, R10, 0xffffffe, RZ ;  /* 0x0ffffffe0a087810 */ /* 0x008fe40007ffe0ff */
[----:B------:R-:W-:Y:S02]  /*01b0*/  @P1 LEA.HI.X R7, R0, R7, RZ, 0x2, P3 ;  /* 0x0000000700071211 */ /* 0x000fe400018f14ff */
[----:B------:R3:W3:Y:S03]  /*01c0*/  F2I.FTZ.U32.TRUNC.NTZ R9, R8 ;  /* 0x0000000800097305 */ /* 0x0006e6000021f000 */
[----:B------:R-:W1:Y:S01]  /*01d0*/  LDC.64 R22, c[0x0][0x3e8] ;  /* 0x0000fa00ff167b82 */ /* 0x000e620000000a00 */
[----:B----4-:R-:W-:Y:S01]  /*01e0*/  IABS R4, R0 ;  /* 0x0000000000047213 */ /* 0x010fe20000000000 */
[----:B------:R4:W5:Y:S01]  /*01f0*/  @P1 LDG.E R3, desc[UR24][R6.64] ;  /* 0x0000001806031981 */ /* 0x000962000c1e1900 */
[----:B---3--:R-:W-:-:S05]  /*0200*/  HFMA2 R8, -RZ, RZ, 0, 0 ;  /* 0x00000000ff087431 */ /* 0x008fca00000001ff */
[----:B------:R-:W3:Y:S01]  /*0210*/  LDC.64 R24, c[0x0][0x450] ;  /* 0x00011400ff187b82 */ /* 0x000ee20000000a00 */
[----:B------:R-:W-:-:S05]  /*0220*/  IADD3 R11, PT, PT, RZ, -R9, RZ ;  /* 0x80000009ff0b7210 */ /* 0x000fca0007ffe0ff */
[----:B------:R-:W-:-:S04]  /*0230*/  IMAD R5, R11, R12, RZ ;  /* 0x0000000c0b057224 */ /* 0x000fc800078e02ff */
[----:B------:R-:W-:Y:S01]  /*0240*/  IMAD.HI.U32 R9, R9, R5, R8 ;  /* 0x0000000509097227 */ /* 0x000fe200078e0008 */
[----:B------:R-:W-:-:S05]  /*0250*/  MOV R5, R4 ;  /* 0x0000000400057202 */ /* 0x000fca0000000f00 */
[----:B------:R-:W-:-:S05]  /*0260*/  IMAD.HI.U32 R4, R9, R5, RZ ;  /* 0x0000000509047227 */ /* 0x000fca00078e00ff */
[----:B----4-:R-:W-:-:S05]  /*0270*/  IADD3 R6, PT, PT, -R4, RZ, RZ ;  /* 0x000000ff04067210 */ /* 0x010fca0007ffe1ff */
[----:B------:R-:W-:-:S05]  /*0280*/  IMAD R5, R12, R6, R5 ;  /* 0x000000060c057224 */ /* 0x000fca00078e0205 */
[----:B------:R-:W-:Y:S02]  /*0290*/  ISETP.GT.U32.AND P1, PT, R12, R5, PT ;  /* 0x000000050c00720c */ /* 0x000fe40003f24070 */
[----:B0-----:R-:W-:Y:S01]  /*02a0*/  ISETP.GE.AND P3, PT, R26, 0x1, PT ;  /* 0x000000011a00780c */ /* 0x001fe20003f66270 */
[----:B------:R-:W-:Y:S02]  /*02b0*/  UIMAD.WIDE.U32 UR4, UR22, UR12, URZ ;  /* 0x0000000c160472a5 */ /* 0x000fe4000f8e00ff */
[----:B------:R-:W-:-:S08]  /*02c0*/  UIMAD.WIDE.U32 UR6, UR22, UR16, URZ ;  /* 0x00000010160672a5 */ /* 0x000fd0000f8e00ff */
[----:B------:R-:W-:-:S04]  /*02d0*/  @!P1 IADD3 R5, PT, PT, R5, -R12, RZ ;  /* 0x8000000c05059210 */ /* 0x000fc80007ffe0ff */
[----:B------:R-:W-:Y:S01]  /*02e0*/  ISETP.GE.U32.AND P0, PT, R5, R12, PT ;  /* 0x0000000c0500720c */ /* 0x000fe20003f06070 */
[----:B------:R-:W-:Y:S01]  /*02f0*/  UIMAD UR11, UR22, UR13, UR5 ;  /* 0x0000000d160b72a4 */ /* 0x000fe2000f8e0205 */
[----:B------:R-:W-:Y:S01]  /*0300*/  @!P1 IADD3 R4, PT, PT, R4, 0x1, RZ ;  /* 0x0000000104049810 */ /* 0x000fe20007ffe0ff */
[----:B------:R-:W-:Y:S01]  /*0310*/  UIMAD UR10, UR22, UR17, UR7 ;  /* 0x00000011160a72a4 */ /* 0x000fe2000f8e0207 */
[----:B------:R-:W-:Y:S01]  /*0320*/  LOP3.LUT R6, R0, R15, RZ, 0x3c, !PT ;  /* 0x0000000f00067212 */ /* 0x000fe200078e3cff */
[----:B------:R-:W-:Y:S01]  /*0330*/  UIMAD.WIDE.U32 UR8, UR22, UR20, URZ ;  /* 0x00000014160872a5 */ /* 0x000fe2000f8e00ff */
[----:B------:R-:W-:Y:S02]  /*0340*/  MOV R10, UR4 ;  /* 0x00000004000a7c02 */ /* 0x000fe40008000f00 */
[----:B------:R-:W-:Y:S02]  /*0350*/  MOV R11, UR5 ;  /* 0x00000005000b7c02 */ /* 0x000fe40008000f00 */
[----:B------:R-:W-:-:S02]  /*0360*/  MOV R12, UR6 ;  /* 0x00000006000c7c02 */ /* 0x000fc40008000f00 */
[----:B------:R-:W-:Y:S02]  /*0370*/  MOV R13, UR7 ;  /* 0x00000007000d7c02 */ /* 0x000fe40008000f00 */
[----:B------:R-:W-:Y:S02]  /*0380*/  @P0 IADD3 R4, PT, PT, R4, 0x1, RZ ;  /* 0x0000000104040810 */ /* 0x000fe40007ffe0ff */
[----:B------:R-:W-:Y:S02]  /*0390*/  MOV R7, UR11 ;  /* 0x0000000b00077c02 */ /* 0x000fe40008000f00 */
[----:B------:R-:W-:Y:S02]  /*03a0*/  MOV R9, UR10 ;  /* 0x0000000a00097c02 */ /* 0x000fe40008000f00 */
[----:B------:R-:W-:Y:S02]  /*03b0*/  ISETP.GE.AND P2, PT, R6, RZ, PT ;  /* 0x000000ff0600720c */ /* 0x000fe40003f46270 */
[----:B------:R-:W-:-:S02]  /*03c0*/  ISETP.NE.AND P1, PT, R15, RZ, PT ;  /* 0x000000ff0f00720c */ /* 0x000fc40003f25270 */
[----:B------:R-:W-:Y:S01]  /*03d0*/  MOV R5, R4 ;  /* 0x0000000400057202 */ /* 0x000fe20000000f00 */
[----:B-123--:R-:W-:Y:S10]  /*03e0*/  @!P3 EXIT ;  /* 0x000000000000b94d */ /* 0x00eff40003800000 */
[----:B------:R-:W0:Y:S01]  /*03f0*/  S2R R4, SR_TID.X ;  /* 0x0000000000047919 */ /* 0x000e220000002100 */
[----:B------:R-:W-:Y:S01]  /*0400*/  @!P2 IADD3 R5, PT, PT, -R5, RZ, RZ ;  /* 0x000000ff0505a210 */ /* 0x000fe20007ffe1ff */
[----:B------:R-:W-:Y:S01]  /*0410*/  UIMAD UR9, UR22, UR21, UR9 ;  /* 0x00000015160972a4 */ /* 0x000fe2000f8e0209 */
[----:B------:R-:W-:Y:S01]  /*0420*/  @!P1 LOP3.LUT R5, RZ, R15, RZ, 0x33, !PT ;  /* 0x0000000fff059212 */ /* 0x000fe200078e33ff */
[----:B------:R-:W1:Y:S01]  /*0430*/  LDCU.64 UR6, c[0x0][0x3b8] ;  /* 0x00007700ff0677ac */ /* 0x000e620008000a00 */
[----:B------:R-:W-:Y:S02]  /*0440*/  MOV R6, R10 ;  /* 0x0000000a00067202 */ /* 0x000fe40000000f00 */
[----:B------:R-:W-:Y:S01]  /*0450*/  SHF.R.S32.HI R11, RZ, 0x1f, R5 ;  /* 0x0000001fff0b7819 */ /* 0x000fe20000011405 */
[----:B------:R-:W2:Y:S01]  /*0460*/  LDCU UR4, c[0x0][0x38c] ;  /* 0x00007180ff0477ac */ /* 0x000ea20008000800 */
[----:B------:R-:W-:Y:S01]  /*0470*/  MOV R8, R12 ;  /* 0x0000000c00087202 */ /* 0x000fe20000000f00 */
[----:B------:R-:W-:-:S04]  /*0480*/  IMAD.WIDE.U32 R6, R0, UR14, R6 ;  /* 0x0000000e00067c25 */ /* 0x000fc8000f8e0006 */
[----:B------:R-:W-:Y:S01]  /*0490*/  IMAD R16, R11, R22, RZ ;  /* 0x000000160b107224 */ /* 0x000fe200078e02ff */
[----:B------:R-:W-:Y:S01]  /*04a0*/  LEA R13, P0, R6, R18, 0x2 ;  /* 0x00000012060d7211 */ /* 0x000fe200078010ff */
[----:B------:R-:W-:-:S04]  /*04b0*/  IMAD.WIDE.U32 R10, R5, R22, UR8 ;  /* 0x00000008050a7e25 */ /* 0x000fc8000f8e0016 */
[----:B------:R-:W-:Y:S01]  /*04c0*/  IMAD R17, R5, R23, R16 ;  /* 0x0000001705117224 */ /* 0x000fe200078e0210 */
[----:B------:R-:W-:Y:S01]  /*04d0*/  LEA R15, P1, R10, R24, 0x2 ;  /* 0x000000180a0f7211 */ /* 0x000fe200078210ff */
[C---:B------:R-:W-:Y:S01]  /*04e0*/  IMAD R14, R0.reuse, UR15, R7 ;  /* 0x0000000f000e7c24 */ /* 0x040fe2000f8e0207 */
[----:B------:R-:W-:Y:S01]  /*04f0*/  MOV R7, RZ ;  /* 0x000000ff00077202 */ /* 0x000fe20000000f00 */
[----:B------:R-:W-:Y:S01]  /*0500*/  IMAD.WIDE.U32 R8, R0, UR18, R8 ;  /* 0x0000001200087c25 */ /* 0x000fe2000f8e0008 */
[----:B------:R-:W-:Y:S02]  /*0510*/  IADD3 R17, PT, PT, R11, R17, RZ ;  /* 0x000000110b117210 */ /* 0x000fe40007ffe0ff */
[----:B------:R-:W-:Y:S01]  /*0520*/  LEA.HI.X R14, R6, R19, R14, 0x2, P0 ;  /* 0x00000013060e7211 */ /* 0x000fe200000f140e */
[----:B------:R-:W-:Y:S01]  /*0530*/  IMAD R12, R0, UR19, R9 ;  /* 0x00000013000c7c24 */ /* 0x000fe2000f8e0209 */
[----:B------:R-:W-:Y:S01]  /*0540*/  LEA R9, P0, R8, R20, 0x2 ;  /* 0x0000001408097211 */ /* 0x000fe200078010ff */
[----:B------:R-:W-:Y:S01]  /*0550*/  IMAD R5, R27, UR22, R0 ;  /* 0x000000161b057c24 */ /* 0x000fe2000f8e0200 */
[----:B------:R-:W-:Y:S01]  /*0560*/  LEA.HI.X R17, R10, R25, R17, 0x2, P1 ;  /* 0x000000190a117211 */ /* 0x000fe200008f1411 */
[----:B-1----:R-:W-:Y:S01]  /*0570*/  IMAD.WIDE.U32 R150, R0, UR6, RZ ;  /* 0x0000000600967c25 */ /* 0x002fe2000f8e00ff */
[----:B0-----:R-:W-:-:S02]  /*0580*/  SHF.L.U32 R10, R4, 0x4, RZ ;  /* 0x00000004040a7819 */ /* 0x001fc400000006ff */
[----:B------:R-:W-:Y:S01]  /*0590*/  SHF.L.U32 R11, R4, 0x5, RZ ;  /* 0x00000005040b7819 */ /* 0x000fe200000006ff */
[----:B------:R-:W-:Y:S01]  /*05a0*/  IMAD R6, R5, R26, RZ ;  /* 0x0000001a05067224 */ /* 0x000fe200078e02ff */
[----:B------:R-:W-:Y:S01]  /*05b0*/  LEA.HI.X R12, R8, R21, R12, 0x2, P0 ;  /* 0x00000015080c7211 */ /* 0x000fe200000f140c */
[----:B------:R-:W-:Y:S01]  /*05c0*/  IMAD R5, R0, UR7, R151 ;  /* 0x0000000700057c24 */ /* 0x000fe2000f8e0297 */
[----:B------:R-:W-:Y:S01]  /*05d0*/  MOV R8, R13 ;  /* 0x0000000d00087202 */ /* 0x000fe20000000f00 */
[----:B--2---:R-:W-:Y:S01]  /*05e0*/  IMAD R6, R6, UR4, RZ ;  /* 0x0000000406067c24 */ /* 0x004fe2000f8e02ff */
[----:B------:R-:W-:Y:S01]  /*05f0*/  LOP3.LUT R13, R10, 0x3e00, RZ, 0xc0, !PT ;  /* 0x00003e000a0d7812 */ /* 0x000fe200078ec0ff */
[----:B------:R-:W0:Y:S01]  /*0600*/  LDCU.U8 UR4, c[0x0][0x39e] ;  /* 0x000073c0ff0477ac */ /* 0x000e220008000000 */
[----:B------:R-:W-:Y:S02]  /*0610*/  LOP3.LUT R66, R11, 0x7c1f, R4, 0xc8, !PT ;  /* 0x00007c1f0b427812 */ /* 0x000fe400078ec804 */
[----:B------:R-:W-:-:S02]  /*0620*/  MOV R11, R14 ;  /* 0x0000000e000b7202 */ /* 0x000fc40000000f00 */
[----:B------:R-:W-:Y:S02]  /*0630*/  MOV R10, R12 ;  /* 0x0000000c000a7202 */ /* 0x000fe40000000f00 */
[----:B------:R-:W-:Y:S02]  /*0640*/  LOP3.LUT R19, R13, 0x1f, R4, 0xf8, !PT ;  /* 0x0000001f0d137812 */ /* 0x000fe400078ef804 */
        /* <DEDUP_REMOVED lines=26> */
[----:B------:R-:W-:Y:S02]  /*07f0*/  LOP3.LUT R64, R66, 0x3c0, RZ, 0xfc, !PT ;  /* 0x000003c042407812 */ /* 0x000fe400078efcff */
[----:B------:R-:W-:-:S02]  /*0800*/  MOV R13, R15 ;  /* 0x0000000f000d7202 */ /* 0x000fc40000000f00 */
[----:B------:R-:W-:Y:S02]  /*0810*/  LOP3.LUT R66, R66, 0x3e0, RZ, 0xfc, !PT ;  /* 0x000003e042427812 */ /* 0x000fe400078efcff */
[----:B0-----:R-:W-:-:S07]  /*0820*/  MOV R15, R17 ;  /* 0x00000011000f7202 */ /* 0x001fce0000000f00 */
.L_x_1424:
[----:B------:R-:W0:Y:S01]  /*0830*/  LDC R55, c[0x0][0x388] ;  /* 0x0000e200ff377b82 */ /* 0x000e220000000800 */
[----:B------:R-:W-:Y:S01]  /*0840*/  SHF.L.U32 R198, R4, 0x4, RZ ;  /* 0x0000000404c67819 */ /* 0x000fe200000006ff */
[----:B------:R-:W-:Y:S01]  /*0850*/  HFMA2 R74, -RZ, RZ, 0, 0 ;  /* 0x00000000ff4a7431 */ /* 0x000fe200000001ff */
[----:B--2---:R-:W-:Y:S01]  /*0860*/  SHF.L.U32 R68, R7, 0x9, RZ ;  /* 0x0000000907447819 */ /* 0x004fe200000006ff */
[----:B------:R-:W-:Y:S01]  /*0870*/  HFMA2 R106, -RZ, RZ, 0, 0 ;  /* 0x00000000ff6a7431 */ /* 0x000fe200000001ff */
[----:B------:R-:W-:Y:S01]  /*0880*/  LOP3.LUT R17, R198, 0x3e00, RZ, 0xc0, !PT ;  /* 0x00003e00c6117812 */ /* 0x000fe200078ec0ff */
[----:B------:R-:W-:Y:S01]  /*0890*/  HFMA2 R98, -RZ, RZ, 0, 0 ;  /* 0x00000000ff627431 */ /* 0x000fe200000001ff */
[----:B------:R-:W-:Y:S01]  /*08a0*/  MOV R70, R8 ;  /* 0x0000000800467202 */ /* 0x000fe20000000f00 */
[----:B------:R-:W-:Y:S01]  /*08b0*/  HFMA2 R90, -RZ, RZ, 0, 0 ;  /* 0x00000000ff5a7431 */ /* 0x000fe200000001ff */
[----:B------:R-:W-:Y:S01]  /*08c0*/  LOP3.LUT R132, R17, 0x1f, R4, 0xf8, !PT ;  /* 0x0000001f11847812 */ /* 0x000fe200078ef804 */
[----:B------:R-:W-:Y:S01]  /*08d0*/  HFMA2 R82, -RZ, RZ, 0, 0 ;  /* 0x00000000ff527431 */ /* 0x000fe200000001ff */
[----:B------:R-:W-:Y:S01]  /*08e0*/  MOV R71, R11 ;  /* 0x0000000b00477202 */ /* 0x000fe20000000f00 */
[----:B------:R-:W-:Y:S01]  /*08f0*/  HFMA2 R114, -RZ, RZ, 0, 0 ;  /* 0x00000000ff727431 */ /* 0x000fe200000001ff */
[C---:B------:R-:W-:Y:S01]  /*0900*/  LOP3.LUT R100, R132.reuse, 0xe0, RZ, 0xfc, !PT ;  /* 0x000000e084647812 */ /* 0x040fe200078efcff */
[----:B------:R-:W-:Y:S01]  /*0910*/  HFMA2 R122, -RZ, RZ, 0, 0 ;  /* 0x00000000ff7a7431 */ /* 0x000fe200000001ff */
[----:B------:R-:W-:Y:S01]  /*0920*/  MOV R102, RZ ;  /* 0x000000ff00667202 */ /* 0x000fe20000000f00 */
[----:B------:R-:W-:Y:S01]  /*0930*/  IMAD.WIDE.U32 R72, R19, 0x4, R70 ;  /* 0x0000000413487825 */ /* 0x000fe200078e0046 */
[----:B------:R-:W-:-:S03]  /*0940*/  LOP3.LUT R76, R132, 0x20, RZ, 0xfc, !PT ;  /* 0x00000020844c7812 */ /* 0x000fc600078efcff */
[----:B------:R-:W-:Y:S01]  /*0950*/  HFMA2 R130, -RZ, RZ, 0, 0 ;  /* 0x00000000ff827431 */ /* 0x000fe200000001ff */
[C---:B------:R-:W-:Y:S02]  /*0960*/  LOP3.LUT R104, R132.reuse, 0x100, RZ, 0xfc, !PT ;  /* 0x0000010084687812 */ /* 0x040fe400078efcff */
[C---:B------:R-:W-:Y:S02]  /*0970*/  LOP3.LUT R96, R132.reuse, 0xc0, RZ, 0xfc, !PT ;  /* 0x000000c084607812 */ /* 0x040fe400078efcff */
[----:B------:R-:W-:Y:S02]  /*0980*/  LOP3.LUT R92, R132, 0xa0, RZ, 0xfc, !PT ;  /* 0x000000a0845c7812 */ /* 0x000fe400078efcff */
[----:B0-----:R-:W-:Y:S02]  /*0990*/  IADD3 R17, PT, PT, -R68, R55, RZ ;  /* 0x0000003744117210 */ /* 0x001fe40007ffe1ff */
[----:B------:R-:W-:Y:S02]  /*09a0*/  LOP3.LUT R88, R132, 0x80, RZ, 0xfc, !PT ;  /* 0x0000008084587812 */ /* 0x000fe400078efcff */
[----:B------:R-:W-:-:S02]  /*09b0*/  ISETP.GE.AND P0, PT, R19, R17, PT ;  /* 0x000000111300720c */ /* 0x000fc40003f06270 */
[C---:B------:R-:W-:Y:S02]  /*09c0*/  LOP3.LUT R84, R132.reuse, 0x60, RZ, 0xfc, !PT ;  /* 0x0000006084547812 */ /* 0x040fe400078efcff */
[----:B------:R-:W-:Y:S02]  /*09d0*/  P2R R19, PR, RZ, 0x1 ;  /* 0x00000001ff137803 */ /* 0x000fe40000000000 */
[----:B------:R-:W-:Y:S02]  /*09e0*/  LEA R70, P0, R132, R9, 0x2 ;  /* 0x0000000984467211 */ /* 0x000fe400078010ff */
[----:B------:R-:W-:Y:S02]  /*09f0*/  ISETP.GE.AND P6, PT, R76, R17, PT ;  /* 0x000000114c00720c */ /* 0x000fe40003fc6270 */
[----:B------:R-:W-:Y:S02]  /*0a00*/  IADD3.X R71, PT, PT, RZ, R10, RZ, P0, !PT ;  /* 0x0000000aff477210 */ /* 0x000fe400007fe4ff */
[----:B------:R-:W-:Y:S01]  /*0a10*/  ISETP.NE.AND P0, PT, R19, RZ, PT ;  /* 0x000000ff1300720c */ /* 0x000fe20003f05270 */
[----:B------:R-:W-:Y:S01]  /*0a20*/  BAR.SYNC.DEFER_BLOCKING 0x0 ;  /* 0x0000000000007b1d */ /* 0x000fe20000010000 */
[----:B------:R-:W-:-:S02]  /*0a30*/  LOP3.LUT R80, R132, 0x40, RZ, 0xfc, !PT ;  /* 0x0000004084507812 */ /* 0x000fc400078efcff */
[-C--:B------:R-:W-:Y:S02]  /*0a40*/  ISETP.GE.AND P1, PT, R96, R17.reuse, PT ;  /* 0x000000116000720c */ /* 0x080fe40003f26270 */
[-C--:B------:R-:W-:Y:S02]  /*0a50*/  ISETP.GE.AND P2, PT, R92, R17.reuse, PT ;  /* 0x000000115c00720c */ /* 0x080fe40003f46270 */
[-C--:B------:R-:W-:Y:S02]  /*0a60*/  ISETP.GE.AND P3, PT, R88, R17.reuse, PT ;  /* 0x000000115800720c */ /* 0x080fe40003f66270 */
[-C--:B------:R-:W-:Y:S02]  /*0a70*/  ISETP.GE.AND P4, PT, R84, R17.reuse, PT ;  /* 0x000000115400720c */ /* 0x080fe40003f86270 */
[----:B------:R-:W-:Y:S02]  /*0a80*/  ISETP.GE.AND P5, PT, R80, R17, PT ;  /* 0x000000115000720c */ /* 0x000fe40003fa6270 */
[----:B------:R-:W-:-:S02]  /*0a90*/  MOV R78, RZ ;  /* 0x000000ff004e7202 */ /* 0x000fc40000000f00 */
[----:B------:R-:W-:Y:S02]  /*0aa0*/  MOV R94, RZ ;  /* 0x000000ff005e7202 */ /* 0x000fe40000000f00 */
[C---:B------:R-:W-:Y:S02]  /*0ab0*/  LOP3.LUT R108, R132.reuse, 0x120, RZ, 0xfc, !PT ;  /* 0x00000120846c7812 */ /* 0x040fe400078efcff */
[----:B------:R-:W-:Y:S02]  /*0ac0*/  MOV R86, RZ ;  /* 0x000000ff00567202 */ /* 0x000fe40000000f00 */
[C---:B------:R-:W-:Y:S02]  /*0ad0*/  LOP3.LUT R112, R132.reuse, 0x140, RZ, 0xfc, !PT ;  /* 0x0000014084707812 */ /* 0x040fe400078efcff */
[----:B------:R-:W-:Y:S01]  /*0ae0*/  LOP3.LUT R116, R132, 0x160, RZ, 0xfc, !PT ;  /* 0x0000016084747812 */ /* 0x000fe200078efcff */
[----:B------:R-:W2:Y:S01]  /*0af0*/  @!P0 LDG.E R74, desc[UR24][R72.64] ;  /* 0x00000018484a8981 */ /* 0x000ea2000c1e1900 */
[----:B------:R-:W-:-:S02]  /*0b00*/  ISETP.GE.AND P0, PT, R100, R17, PT ;  /* 0x000000116400720c */ /* 0x000fc40003f06270 */
[C---:B------:R-:W-:Y:S01]  /*0b10*/  LOP3.LUT R120, R132.reuse, 0x180, RZ, 0xfc, !PT ;  /* 0x0000018084787812 */ /* 0x040fe200078efcff */
[----:B------:R-:W3:Y:S01]  /*0b20*/  @!P6 LDG.E R78, desc[UR24][R72.64+0x80] ;  /* 0x00008018484ee981 */ /* 0x000ee2000c1e1900 */
[C---:B------:R-:W-:Y:S02]  /*0b30*/  LOP3.LUT R124, R132.reuse, 0x1a0, RZ, 0xfc, !PT ;  /* 0x000001a0847c7812 */ /* 0x040fe400078efcff */
[----:B------:R-:W-:Y:S01]  /*0b40*/  LOP3.LUT R128, R132, 0x1c0, RZ, 0xfc, !PT ;  /* 0x000001c084807812 */ /* 0x000fe200078efcff */
[----:B------:R-:W4:Y:S01]  /*0b50*/  @!P1 LDG.E R98, desc[UR24][R72.64+0x300] ;  /* 0x0003001848629981 */ /* 0x000f22000c1e1900 */
[----:B------:R-:W-:Y:S02]  /*0b60*/  MOV R110, RZ ;  /* 0x000000ff006e7202 */ /* 0x000fe40000000f00 */
[----:B------:R-:W-:Y:S01]  /*0b70*/  MOV R118, RZ ;  /* 0x000000ff00767202 */ /* 0x000fe20000000f00 */
[----:B------:R-:W4:Y:S01]  /*0b80*/  @!P2 LDG.E R94, desc[UR24][R72.64+0x280] ;  /* 0x00028018485ea981 */ /* 0x000f22000c1e1900 */
[----:B------:R-:W-:-:S02]  /*0b90*/  MOV R126, RZ ;  /* 0x000000ff007e7202 */ /* 0x000fc40000000f00 */
[----:B------:R-:W-:Y:S01]  /*0ba0*/  MOV R134, RZ ;  /* 0x000000ff00867202 */ /* 0x000fe20000000f00 */
[----:B------:R-:W4:Y:S01]  /*0bb0*/  @!P0 LDG.E R102, desc[UR24][R72.64+0x380] ;  /* 0x0003801848668981 */ /* 0x000f22000c1e1900 */
[-C--:B------:R-:W-:Y:S02]  /*0bc0*/  ISETP.GE.AND P0, PT, R104, R17.reuse, PT ;  /* 0x000000116800720c */ /* 0x080fe40003f06270 */
[-C--:B------:R-:W-:Y:S01]  /*0bd0*/  ISETP.GE.AND P1, PT, R112, R17.reuse, PT ;  /* 0x000000117000720c */ /* 0x080fe20003f26270 */
[----:B------:R-:W4:Y:S01]  /*0be0*/  @!P3 LDG.E R90, desc[UR24][R72.64+0x200] ;  /* 0x00020018485ab981 */ /* 0x000f22000c1e1900 */
[----:B------:R-:W-:Y:S02]  /*0bf0*/  LOP3.LUT R132, R132, 0x1e0, RZ, 0xfc, !PT ;  /* 0x000001e084847812 */ /* 0x000fe400078efcff */
[-C--:B------:R-:W-:Y:S01]  /*0c00*/  ISETP.GE.AND P2, PT, R116, R17.reuse, PT ;  /* 0x000000117400720c */ /* 0x080fe20003f46270 */
[----:B------:R-:W4:Y:S01]  /*0c10*/  @!P4 LDG.E R86, desc[UR24][R72.64+0x180] ;  /* 0x000180184856c981 */ /* 0x000f22000c1e1900 */
[----:B------:R-:W-:-:S03]  /*0c20*/  ISETP.GE.AND P3, PT, R120, R17, PT ;  /* 0x000000117800720c */ /* 0x000fc60003f66270 */
[----:B------:R-:W4:Y:S04]  /*0c30*/  @!P5 LDG.E R82, desc[UR24][R72.64+0x100] ;  /* 0x000100184852d981 */ /* 0x000f28000c1e1900 */
[----:B------:R-:W4:Y:S01]  /*0c40*/  @!P0 LDG.E R106, desc[UR24][R72.64+0x400] ;  /* 0x00040018486a8981 */ /* 0x000f22000c1e1900 */
[-C--:B------:R-:W-:Y:S02]  /*0c50*/  ISETP.GE.AND P0, PT, R108, R17.reuse, PT ;  /* 0x000000116c00720c */ /* 0x080fe40003f06270 */
[-C--:B------:R-:W-:Y:S01]  /*0c60*/  ISETP.GE.AND P4, PT, R124, R17.reuse, PT ;  /* 0x000000117c00720c */ /* 0x080fe20003f86270 */
[----:B------:R-:W4:Y:S01]  /*0c70*/  @!P1 LDG.E R114, desc[UR24][R72.64+0x500] ;  /* 0x0005001848729981 */ /* 0x000f22000c1e1900 */
[-C--:B------:R-:W-:Y:S02]  /*0c80*/  ISETP.GE.AND P5, PT, R128, R17.reuse, PT ;  /* 0x000000118000720c */ /* 0x080fe40003fa6270 */
[----:B------:R-:W-:Y:S01]  /*0c90*/  ISETP.GE.AND P6, PT, R132, R17, PT ;  /* 0x000000118400720c */ /* 0x000fe20003fc6270 */
[----:B------:R-:W4:Y:S04]  /*0ca0*/  @!P2 LDG.E R118, desc[UR24][R72.64+0x580] ;  /* 0x000580184876a981 */ /* 0x000f28000c1e1900 */
[----:B------:R-:W4:Y:S04]  /*0cb0*/  @!P3 LDG.E R122, desc[UR24][R72.64+0x600] ;  /* 0x00060018487ab981 */ /* 0x000f28000c1e1900 */
[----:B------:R-:W4:Y:S04]  /*0cc0*/  @!P0 LDG.E R110, desc[UR24][R72.64+0x480] ;  /* 0x00048018486e8981 */ /* 0x000f28000c1e1900 */
[----:B------:R-:W4:Y:S04]  /*0cd0*/  @!P4 LDG.E R126, desc[UR24][R72.64+0x680] ;  /* 0x00068018487ec981 */ /* 0x000f28000c1e1900 */
[----:B------:R-:W4:Y:S04]  /*0ce0*/  @!P5 LDG.E R130, desc[UR24][R72.64+0x700] ;  /* 0x000700184882d981 */ /* 0x000f28000c1e1900 */
[----:B------:R0:W4:Y:S01]  /*0cf0*/  @!P6 LDG.E R134, desc[UR24][R72.64+0x780] ;  /* 0x000780184886e981 */ /* 0x000122000c1e1900 */
[----:B------:R-:W-:-:S02]  /*0d00*/  P2R R75, PR, RZ, 0x1 ;  /* 0x00000001ff4b7803 */ /* 0x000fc40000000000 */
[----:B------:R-:W-:Y:S02]  /*0d10*/  ISETP.NE.AND P0, PT, R19, RZ, PT ;  /* 0x000000ff1300720c */ /* 0x000fe40003f05270 */
[----:B------:R-:W1:Y:S01]  /*0d20*/  S2R R19, SR_LANEID ;  /* 0x0000000000137919 */ /* 0x000e620000000000 */
[----:B------:R-:W0:Y:S01]  /*0d30*/  S2R R21, SR_CgaCtaId ;  /* 0x0000000000157919 */ /* 0x000e220000008800 */
[----:B------:R-:W-:Y:S02]  /*0d40*/  MOV R196, 0x400 ;  /* 0x0000040000c47802 */ /* 0x000fe40000000f00 */
[----:B-1----:R-:W-:Y:S02]  /*0d50*/  IADD3 R108, PT, PT, R19, 0x20, RZ ;  /* 0x00000020136c7810 */ /* 0x002fe40007ffe0ff */
[----:B0-----:R-:W-:Y:S02]  /*0d60*/  LEA R196, R21, R196, 0x18 ;  /* 0x000000c415c47211 */ /* 0x001fe400078ec0ff */
[----:B------:R-:W-:-:S02]  /*0d70*/  LEA.HI.SX32 R21, R19, R19, 0x1b ;  /* 0x0000001313157211 */ /* 0x000fc400078fdaff */
[----:B------:R-:W-:Y:S02]  /*0d80*/  LEA.HI.SX32 R23, R108, R19, 0x1b ;  /* 0x000000136c177211 */ /* 0x000fe400078fdaff */
[----:B------:R-:W-:Y:S02]  /*0d90*/  IADD3 R72, PT, PT, R19, 0x40, RZ ;  /* 0x0000004013487810 */ /* 0x000fe40007ffe0ff */
[-C--:B------:R-:W-:Y:S02]  /*0da0*/  LEA R21, R21, R196.reuse, 0x2 ;  /* 0x000000c415157211 */ /* 0x080fe400078e10ff */
[----:B------:R-:W-:Y:S02]  /*0db0*/  LEA R23, R23, R196, 0x2 ;  /* 0x000000c417177211 */ /* 0x000fe400078e10ff */
[C---:B------:R-:W-:Y:S02]  /*0dc0*/  IADD3 R108, PT, PT, R19.reuse, 0x60, RZ ;  /* 0x00000060136c7810 */ /* 0x040fe40007ffe0ff */
[----:B------:R-:W-:-:S02]  /*0dd0*/  IADD3 R112, PT, PT, R19, 0x80, RZ ;  /* 0x0000008013707810 */ /* 0x000fc40007ffe0ff */
[C---:B------:R-:W-:Y:S02]  /*0de0*/  IADD3 R116, PT, PT, R19.reuse, 0xa0, RZ ;  /* 0x000000a013747810 */ /* 0x040fe40007ffe0ff */
[-C--:B------:R-:W-:Y:S02]  /*0df0*/  LEA.HI.SX32 R25, R72, R19.reuse, 0x1b ;  /* 0x0000001348197211 */ /* 0x080fe400078fdaff */
[C---:B------:R-:W-:Y:S02]  /*0e00*/  IADD3 R120, PT, PT, R19.reuse, 0xc0, RZ ;  /* 0x000000c013787810 */ /* 0x040fe40007ffe0ff */
[-C--:B------:R-:W-:Y:S02]  /*0e10*/  LEA.HI.SX32 R27, R108, R19.reuse, 0x1b ;  /* 0x000000136c1b7211 */ /* 0x080fe400078fdaff */
[----:B------:R-:W-:Y:S02]  /*0e20*/  IADD3 R72, PT, PT, R19, 0xe0, RZ ;  /* 0x000000e013487810 */ /* 0x000fe40007ffe0ff */
[----:B------:R-:W-:-:S02]  /*0e30*/  LEA.HI.SX32 R29, R112, R19, 0x1b ;  /* 0x00000013701d7211 */ /* 0x000fc400078fdaff */
[-C--:B------:R-:W-:Y:S02]  /*0e40*/  LEA.HI.SX32 R31, R116, R19.reuse, 0x1b ;  /* 0x00000013741f7211 */ /* 0x080fe400078fdaff */
[-C--:B------:R-:W-:Y:S02]  /*0e50*/  LEA R25, R25, R196.reuse, 0x2 ;  /* 0x000000c419197211 */ /* 0x080fe400078e10ff */
[----:B------:R-:W-:Y:S02]  /*0e60*/  LEA.HI.SX32 R33, R120, R19, 0x1b ;  /* 0x0000001378217211 */ /* 0x000fe400078fdaff */
[----:B------:R-:W-:Y:S02]  /*0e70*/  IADD3 R108, PT, PT, R19, 0x140, RZ ;  /* 0x00000140136c7810 */ /* 0x000fe40007ffe0ff */
[----:B------:R-:W-:Y:S02]  /*0e80*/  LEA R27, R27, R196, 0x2 ;  /* 0x000000c41b1b7211 */ /* 0x000fe400078e10ff */
[----:B------:R-:W-:-:S02]  /*0e90*/  IADD3 R112, PT, PT, R19, 0x160, RZ ;  /* 0x0000016013707810 */ /* 0x000fc40007ffe0ff */
[-C--:B------:R-:W-:Y:S02]  /*0ea0*/  LEA.HI.SX32 R35, R72, R19.reuse, 0x1b ;  /* 0x0000001348237211 */ /* 0x080fe400078fdaff */
[-C--:B------:R-:W-:Y:S02]  /*0eb0*/  LEA R29, R29, R196.reuse, 0x2 ;  /* 0x000000c41d1d7211 */ /* 0x080fe400078e10ff */
[----:B------:R-:W-:Y:S02]  /*0ec0*/  IADD3 R72, PT, PT, R19, 0x180, RZ ;  /* 0x0000018013487810 */ /* 0x000fe40007ffe0ff */
[-C--:B------:R-:W-:Y:S02]  /*0ed0*/  LEA R31, R31, R196.reuse, 0x2 ;  /* 0x000000c41f1f7211 */ /* 0x080fe400078e10ff */
[----:B------:R-:W-:Y:S02]  /*0ee0*/  LEA R33, R33, R196, 0x2 ;  /* 0x000000c421217211 */ /* 0x000fe400078e10ff */
[----:B------:R-:W-:-:S02]  /*0ef0*/  LEA.HI.SX32 R41, R108, R19, 0x1b ;  /* 0x000000136c297211 */ /* 0x000fc400078fdaff */
[-C--:B------:R-:W-:Y:S02]  /*0f00*/  LEA.HI.SX32 R43, R112, R19.reuse, 0x1b ;  /* 0x00000013702b7211 */ /* 0x080fe400078fdaff */
[-C--:B------:R-:W-:Y:S02]  /*0f10*/  LEA R35, R35, R196.reuse, 0x2 ;  /* 0x000000c423237211 */ /* 0x080fe400078e10ff */
[----:B------:R-:W-:Y:S02]  /*0f20*/  LEA.HI.SX32 R45, R72, R19, 0x1b ;  /* 0x00000013482d7211 */ /* 0x000fe400078fdaff */
[----:B------:R-:W-:Y:S02]  /*0f30*/  SHF.L.U32 R53, R19, 0x4, RZ ;  /* 0x0000000413357819 */ /* 0x000fe400000006ff */
[-C--:B------:R-:W-:Y:S02]  /*0f40*/  LEA R41, R41, R196.reuse, 0x2 ;  /* 0x000000c429297211 */ /* 0x080fe400078e10ff */
[----:B------:R-:W-:-:S02]  /*0f50*/  LEA R43, R43, R196, 0x2 ;  /* 0x000000c42b2b7211 */ /* 0x000fc400078e10ff */
[----:B------:R-:W-:Y:S02]  /*0f60*/  LEA R45, R45, R196, 0x2 ;  /* 0x000000c42d2d7211 */ /* 0x000fe400078e10ff */
[----:B------:R-:W-:-:S04]  /*0f70*/  LEA.HI.SX32 R53, R53, R53, 0x1b ;  /* 0x0000003535357211 */ /* 0x000fc800078fdaff */
[----:B------:R-:W-:Y:S01]  /*0f80*/  LEA R53, R53, R196, 0x2 ;  /* 0x000000c435357211 */ /* 0x000fe200078e10ff */
[----:B------:R-:W-:Y:S01]  /*0f90*/  HFMA2 R72, -RZ, RZ, 0, 0 ;  /* 0x00000000ff487431 */ /* 0x000fe200000001ff */
[----:B------:R-:W-:Y:S02]  /*0fa0*/  P2R R57, PR, RZ, 0x2 ;  /* 0x00000002ff397803 */ /* 0x000fe40000000000 */
[----:B------:R-:W-:Y:S01]  /*0fb0*/  ISETP.GE.AND P1, PT, R76, R17, PT ;  /* 0x000000114c00720c */ /* 0x000fe20003f26270 */
[----:B------:R-:W-:Y:S01]  /*0fc0*/  HFMA2 R76, -RZ, RZ, 0, 0 ;  /* 0x00000000ff4c7431 */ /* 0x000fe200000001ff */
[----:B--2---:R0:W-:Y:S04]  /*0fd0*/  STS [R21], R74 ;  /* 0x0000004a15007388 */ /* 0x0041e80000000800 */
[----:B---3--:R1:W-:Y:S01]  /*0fe0*/  STS [R23+0x80], R78 ;  /* 0x0000804e17007388 */ /* 0x0083e20000000800 */
[----:B0-----:R-:W-:-:S02]  /*0ff0*/  IADD3 R74, PT, PT, R19, 0x100, RZ ;  /* 0x00000100134a7810 */ /* 0x001fc40007ffe0ff */
[C---:B-1----:R-:W-:Y:S02]  /*1000*/  IADD3 R78, PT, PT, R19.reuse, 0x120, RZ ;  /* 0x00000120134e7810 */ /* 0x042fe40007ffe0ff */
[-C--:B------:R-:W-:Y:S02]  /*1010*/  LEA.HI.SX32 R37, R74, R19.reuse, 0x1b ;  /* 0x000000134a257211 */ /* 0x080fe400078fdaff */
[----:B------:R-:W-:Y:S02]  /*1020*/  LEA.HI.SX32 R39, R78, R19, 0x1b ;  /* 0x000000134e277211 */ /* 0x000fe400078fdaff */
[C---:B------:R-:W-:Y:S02]  /*1030*/  IADD3 R74, PT, PT, R19.reuse, 0x1a0, RZ ;  /* 0x000001a0134a7810 */ /* 0x040fe40007ffe0ff */
[----:B------:R-:W-:Y:S02]  /*1040*/  IADD3 R78, PT, PT, R19, 0x1c0, RZ ;  /* 0x000001c0134e7810 */ /* 0x000fe40007ffe0ff */
[-C--:B------:R-:W-:Y:S01]  /*1050*/  LEA R37, R37, R196.reuse, 0x2 ;  /* 0x000000c425257211 */ /* 0x080fe200078e10ff */
[----:B----4-:R0:W-:Y:S01]  /*1060*/  STS [R25+0x100], R82 ;  /* 0x0001005219007388 */ /* 0x0101e20000000800 */
[----:B------:R-:W-:-:S02]  /*1070*/  LEA R39, R39, R196, 0x2 ;  /* 0x000000c427277211 */ /* 0x000fc400078e10ff */
[-C--:B------:R-:W-:Y:S01]  /*1080*/  LEA.HI.SX32 R47, R74, R19.reuse, 0x1b ;  /* 0x000000134a2f7211 */ /* 0x080fe200078fdaff */
[----:B------:R1:W-:Y:S01]  /*1090*/  STS [R27+0x180], R86 ;  /* 0x000180561b007388 */ /* 0x0003e20000000800 */
[----:B------:R-:W-:-:S03]  /*10a0*/  LEA.HI.SX32 R49, R78, R19, 0x1b ;  /* 0x000000134e317211 */ /* 0x000fc600078fdaff */
[----:B------:R2:W-:Y:S01]  /*10b0*/  STS [R29+0x200], R90 ;  /* 0x0002005a1d007388 */ /* 0x0005e20000000800 */
[----:B0-----:R-:W-:-:S03]  /*10c0*/  IADD3 R82, PT, PT, R19, 0x1e0, RZ ;  /* 0x000001e013527810 */ /* 0x001fc60007ffe0ff */
[----:B------:R0:W-:Y:S01]  /*10d0*/  STS [R31+0x280], R94 ;  /* 0x0002805e1f007388 */ /* 0x0001e20000000800 */
[----:B------:R-:W-:-:S03]  /*10e0*/  LEA.HI.SX32 R51, R82, R19, 0x1b ;  /* 0x0000001352337211 */ /* 0x000fc600078fdaff */
[----:B------:R3:W-:Y:S01]  /*10f0*/  STS [R33+0x300], R98 ;  /* 0x0003006221007388 */ /* 0x0007e20000000800 */
[----:B------:R-:W-:-:S03]  /*1100*/  LEA R47, R47, R196, 0x2 ;  /* 0x000000c42f2f7211 */ /* 0x000fc600078e10ff */
[----:B------:R4:W-:Y:S01]  /*1110*/  STS [R35+0x380], R102 ;  /* 0x0003806623007388 */ /* 0x0009e20000000800 */
[----:B------:R-:W-:-:S03]  /*1120*/  LEA R49, R49, R196, 0x2 ;  /* 0x000000c431317211 */ /* 0x000fc600078e10ff */
[----:B------:R-:W-:Y:S01]  /*1130*/  STS [R37+0x400], R106 ;  /* 0x0004006a25007388 */ /* 0x000fe20000000800 */
[----:B------:R-:W-:-:S03]  /*1140*/  LEA R51, R51, R196, 0x2 ;  /* 0x000000c433337211 */ /* 0x000fc600078e10ff */
        /* <DEDUP_REMOVED lines=29> */
[----:B------:R-:W-:Y:S01]  /*1320*/  ISETP.GE.AND P1, PT, R84, R17, PT ;  /* 0x000000115400720c */ /* 0x000fe20003f26270 */
[----:B------:R-:W-:-:S08]  /*1330*/  HFMA2 R80, -RZ, RZ, 0, 0 ;  /* 0x00000000ff507431 */ /* 0x000fd000000001ff */
[----:B------:R-:W4:Y:S01]  /*1340*/  @!P0 LDG.E R76, desc[UR24][R70.64+0x100] ;  /* 0x00010018464c8981 */ /* 0x000f22000c1e1900 */
[----:B------:R-:W-:Y:S02]  /*1350*/  ISETP.GE.AND P0, PT, R88, R17, PT ;  /* 0x000000115800720c */ /* 0x000fe40003f06270 */
[----:B------:R-:W-:-:S06]  /*1360*/  MOV R78, RZ ;  /* 0x000000ff004e7202 */ /* 0x000fcc0000000f00 */
[----:B------:R-:W4:Y:S01]  /*1370*/  @!P1 LDG.E R78, desc[UR24][R70.64+0x180] ;  /* 0x00018018464e9981 */ /* 0x000f22000c1e1900 */
[----:B------:R-:W-:-:S04]  /*1380*/  ISETP.GE.AND P1, PT, R92, R17, PT ;  /* 0x000000115c00720c */ /* 0x000fc80003f26270 */
[----:B------:R-:W4:Y:S01]  /*1390*/  @!P0 LDG.E R80, desc[UR24][R70.64+0x200] ;  /* 0x0002001846508981 */ /* 0x000f22000c1e1900 */
[----:B------:R-:W-:Y:S01]  /*13a0*/  ISETP.GE.AND P0, PT, R96, R17, PT ;  /* 0x000000116000720c */ /* 0x000fe20003f06270 */
[----:B------:R-:W-:Y:S01]  /*13b0*/  HFMA2 R84, -RZ, RZ, 0, 0 ;  /* 0x00000000ff547431 */ /* 0x000fe200000001ff */
[----:B------:R-:W-:-:S06]  /*13c0*/  MOV R82, RZ ;  /* 0x000000ff00527202 */ /* 0x000fcc0000000f00 */
[----:B------:R-:W4:Y:S01]  /*13d0*/  @!P1 LDG.E R82, desc[UR24][R70.64+0x280] ;  /* 0x0002801846529981 */ /* 0x000f22000c1e1900 */
[----:B------:R-:W-:-:S04]  /*13e0*/  ISETP.GE.AND P1, PT, R100, R17, PT ;  /* 0x000000116400720c */ /* 0x000fc80003f26270 */
[----:B------:R-:W4:Y:S01]  /*13f0*/  @!P0 LDG.E R84, desc[UR24][R70.64+0x300] ;  /* 0x0003001846548981 */ /* 0x000f22000c1e1900 */
[----:B------:R-:W-:Y:S01]  /*1400*/  ISETP.GE.AND P0, PT, R104, R17, PT ;  /* 0x000000116800720c */ /* 0x000fe20003f06270 */
[----:B------:R-:W-:Y:S01]  /*1410*/  HFMA2 R88, -RZ, RZ, 0, 0 ;  /* 0x00000000ff587431 */ /* 0x000fe200000001ff */
[----:B-1----:R-:W-:-:S06]  /*1420*/  MOV R86, RZ ;  /* 0x000000ff00567202 */ /* 0x002fcc0000000f00 */
[----:B------:R-:W4:Y:S01]  /*1430*/  @!P1 LDG.E R86, desc[UR24][R70.64+0x380] ;  /* 0x0003801846569981 */ /* 0x000f22000c1e1900 */
[----:B------:R-:W-:-:S04]  /*1440*/  ISETP.NE.AND P1, PT, R57, RZ, PT ;  /* 0x000000ff3900720c */ /* 0x000fc80003f25270 */
[----:B------:R-:W4:Y:S01]  /*1450*/  @!P0 LDG.E R88, desc[UR24][R70.64+0x400] ;  /* 0x0004001846588981 */ /* 0x000f22000c1e1900 */
[----:B------:R-:W-:Y:S01]  /*1460*/  ISETP.NE.AND P0, PT, R75, RZ, PT ;  /* 0x000000ff4b00720c */ /* 0x000fe20003f05270 */
[----:B------:R-:W-:Y:S01]  /*1470*/  HFMA2 R92, -RZ, RZ, 0, 0 ;  /* 0x00000000ff5c7431 */ /* 0x000fe200000001ff */
[----:B--2---:R-:W-:Y:S01]  /*1480*/  MOV R90, RZ ;  /* 0x000000ff005a7202 */ /* 0x004fe20000000f00 */
[----:B------:R-:W-:Y:S01]  /*1490*/  HFMA2 R96, -RZ, RZ, 0, 0 ;  /* 0x00000000ff607431 */ /* 0x000fe200000001ff */
[----:B0-----:R-:W-:Y:S01]  /*14a0*/  MOV R94, RZ ;  /* 0x000000ff005e7202 */ /* 0x001fe20000000f00 */
[----:B------:R-:W-:Y:S01]  /*14b0*/  HFMA2 R100, -RZ, RZ, 0, 0 ;  /* 0x00000000ff647431 */ /* 0x000fe200000001ff */
[----:B---3--:R-:W-:Y:S02]  /*14c0*/  MOV R98, RZ ;  /* 0x000000ff00627202 */ /* 0x008fe40000000f00 */
[----:B----4-:R-:W-:Y:S01]  /*14d0*/  MOV R102, RZ ;  /* 0x000000ff00667202 */ /* 0x010fe20000000f00 */
[----:B------:R-:W2:Y:S04]  /*14e0*/  @!P1 LDG.E R92, desc[UR24][R70.64+0x500] ;  /* 0x00050018465c9981 */ /* 0x000ea8000c1e1900 */
[----:B------:R-:W3:Y:S04]  /*14f0*/  @!P0 LDG.E R90, desc[UR24][R70.64+0x480] ;  /* 0x00048018465a8981 */ /* 0x000ee8000c1e1900 */
[----:B------:R-:W4:Y:S04]  /*1500*/  @!P2 LDG.E R94, desc[UR24][R70.64+0x580] ;  /* 0x00058018465ea981 */ /* 0x000f28000c1e1900 */
[----:B------:R-:W4:Y:S04]  /*1510*/  @!P3 LDG.E R96, desc[UR24][R70.64+0x600] ;  /* 0x000600184660b981 */ /* 0x000f28000c1e1900 */
[----:B------:R-:W4:Y:S04]  /*1520*/  @!P4 LDG.E R98, desc[UR24][R70.64+0x680] ;  /* 0x000680184662c981 */ /* 0x000f28000c1e1900 */
[----:B------:R-:W4:Y:S04]  /*1530*/  @!P5 LDG.E R100, desc[UR24][R70.64+0x700] ;  /* 0x000700184664d981 */ /* 0x000f28000c1e1900 */
[----:B------:R-:W4:Y:S01]  /*1540*/  @!P6 LDG.E R102, desc[UR24][R70.64+0x780] ;  /* 0x000780184666e981 */ /* 0x000f22000c1e1900 */
[----:B------:R-:W-:Y:S03]  /*1550*/  BSSY.RECONVERGENT B0, `(.L_x_1388) ;  /* 0x0000050000007945 */ /* 0x000fe60003800200 */
        /* <DEDUP_REMOVED lines=9> */
[----:B---3--:R-:W-:Y:S04]  /*15f0*/  STS [R39+0x480], R90 ;  /* 0x0004805a27007388 */ /* 0x008fe80000000800 */
[----:B--2---:R-:W-:Y:S04]  /*1600*/  STS [R41+0x500], R92 ;  /* 0x0005005c29007388 */ /* 0x004fe80000000800 */
[----:B----4-:R-:W-:Y:S04]  /*1610*/  STS [R43+0x580], R94 ;  /* 0x0005805e2b007388 */ /* 0x010fe80000000800 */
        /* <DEDUP_REMOVED lines=67> */
.L_x_1389:
[----:B------:R-:W-:Y:S05]  /*1a50*/  BSYNC.RECONVERGENT B0 ;  /* 0x0000000000007941 */ /* 0x000fea0003800200 */
.L_x_1388:
        /* <DEDUP_REMOVED lines=34> */
.L_x_1391:
[----:B------:R-:W-:Y:S05]  /*1c80*/  BSYNC.RECONVERGENT B0 ;  /* 0x0000000000007941 */ /* 0x000fea0003800200 */
.L_x_1390:
        /* <DEDUP_REMOVED lines=36> */
.L_x_1393:
[----:B------:R-:W-:Y:S05]  /*1ed0*/  BSYNC.RECONVERGENT B0 ;  /* 0x0000000000007941 */ /* 0x000fea0003800200 */
.L_x_1392:
        /* <DEDUP_REMOVED lines=34> */
.L_x_1395:
[----:B------:R-:W-:Y:S05]  /*2100*/  BSYNC.RECONVERGENT B0 ;  /* 0x0000000000007941 */ /* 0x000fea0003800200 */
.L_x_1394:
        /* <DEDUP_REMOVED lines=36> */
.L_x_1397:
[----:B------:R-:W-:Y:S05]  /*2350*/  BSYNC.RECONVERGENT B0 ;  /* 0x0000000000007941 */ /* 0x000fea0003800200 */
.L_x_1396:
        /* <DEDUP_REMOVED lines=34> */
.L_x_1399:
[----:B------:R-:W-:Y:S05]  /*2580*/  BSYNC.RECONVERGENT B0 ;  /* 0x0000000000007941 */ /* 0x000fea0003800200 */
.L_x_1398:
        /* <DEDUP_REMOVED lines=36> */
.L_x_1401:
[----:B------:R-:W-:Y:S05]  /*27d0*/  BSYNC.RECONVERGENT B0 ;  /* 0x0000000000007941 */ /* 0x000fea0003800200 */
.L_x_1400:
        /* <DEDUP_REMOVED lines=34> */
.L_x_1403:
[----:B------:R-:W-:Y:S05]  /*2a00*/  BSYNC.RECONVERGENT B0 ;  /* 0x0000000000007941 */ /* 0x000fea0003800200 */
.L_x_1402:
        /* <DEDUP_REMOVED lines=36> */
.L_x_1405:
[----:B------:R-:W-:Y:S05]  /*2c50*/  BSYNC.RECONVERGENT B0 ;  /* 0x0000000000007941 */ /* 0x000fea0003800200 */
.L_x_1404:
        /* <DEDUP_REMOVED lines=34> */
.L_x_1407:
[----:B------:R-:W-:Y:S05]  /*2e80*/  BSYNC.RECONVERGENT B0 ;  /* 0x0000000000007941 */ /* 0x000fea0003800200 */
.L_x_1406:
        /* <DEDUP_REMOVED lines=39> */
.L_x_1409:
[----:B------:R-:W-:Y:S05]  /*3100*/  BSYNC.RECONVERGENT B0 ;  /* 0x0000000000007941 */ /* 0x000fea0003800200 */
.L_x_1408:
        /* <DEDUP_REMOVED lines=32> */
.L_x_1411:
[----:B------:R-:W-:Y:S05]  /*3310*/  BSYNC.RECONVERGENT B0 ;  /* 0x0000000000007941 */ /* 0x000fea0003800200 */
.L_x_1410:
        /* <DEDUP_REMOVED lines=32> */
.L_x_1413:
[----:B------:R-:W-:Y:S05]  /*3520*/  BSYNC.RECONVERGENT B0 ;  /* 0x0000000000007941 */ /* 0x000fea0003800200 */
.L_x_1412:
        /* <DEDUP_REMOVED lines=32> */
.L_x_1415:
[----:B------:R-:W-:Y:S05]  /*3730*/  BSYNC.RECONVERGENT B0 ;  /* 0x0000000000007941 */ /* 0x000fea0003800200 */
.L_x_1414:
        /* <DEDUP_REMOVED lines=32> */
.L_x_1417:
[----:B------:R-:W-:Y:S05]  /*3940*/  BSYNC.RECONVERGENT B0 ;  /* 0x0000000000007941 */ /* 0x000fea0003800200 */
.L_x_1416:
        /* <DEDUP_REMOVED lines=32> */
.L_x_1419:
[----:B------:R-:W-:Y:S05]  /*3b50*/  BSYNC.RECONVERGENT B0 ;  /* 0x0000000000007941 */ /* 0x000fea0003800200 */
.L_x_1418:
        /* <DEDUP_REMOVED lines=20> */
[----:B------:R-:W0:Y:S01]  /*3ca0*/  LDCU.64 UR6, c[0x0][0x3a0] ;  /* 0x00007400ff0677ac */ /* 0x000e220008000a00 */
[----:B------:R-:W1:Y:S01]  /*3cb0*/  LDC R146, c[0x0][0x38c] ;  /* 0x0000e300ff927b82 */ /* 0x000e620000000800 */
[----:B------:R-:W-:Y:S01]  /*3cc0*/  FMUL.FTZ R71, R73, R94 ;  /* 0x0000005e49477220 */ /* 0x000fe20000410000 */
[----:B------:R-:W-:Y:S01]  /*3cd0*/  SHF.L.U32 R72, R7, 0xa, RZ ;  /* 0x0000000a07487819 */ /* 0x000fe200000006ff */
[----:B------:R-:W-:Y:S01]  /*3ce0*/  HFMA2 R103, -RZ, RZ, 0, 0 ;  /* 0x00000000ff677431 */ /* 0x000fe200000001ff */
[----:B------:R-:W-:Y:S01]  /*3cf0*/  SHF.L.U32 R73, R4, 0x5, RZ ;  /* 0x0000000504497819 */ /* 0x000fe200000006ff */
[----:B------:R-:W-:Y:S01]  /*3d00*/  FMUL.FTZ R59, R59, R70 ;  /* 0x000000463b3b7220 */ /* 0x000fe20000410000 */
[----:B------:R-:W-:Y:S01]  /*3d10*/  ISETP.NE.AND P0, PT, R7, RZ, PT ;  /* 0x000000ff0700720c */ /* 0x000fe20003f05270 */
[----:B------:R-:W-:Y:S01]  /*3d20*/  FMUL.FTZ R61, R61, R84 ;  /* 0x000000543d3d7220 */ /* 0x000fe20000410000 */
[----:B------:R-:W2:Y:S01]  /*3d30*/  LDC.64 R154, c[0x0][0x440] ;  /* 0x00011000ff9a7b82 */ /* 0x000ea20000000a00 */
[----:B------:R-:W-:Y:S01]  /*3d40*/  LEA R55, R55, -R72, 0x1 ;  /* 0x8000004837377211 */ /* 0x000fe200078e08ff */
[----:B------:R-:W-:Y:S01]  /*3d50*/  FMUL.FTZ R63, R63, R86 ;  /* 0x000000563f3f7220 */ /* 0x000fe20000410000 */
[----:B------:R-:W-:Y:S01]  /*3d60*/  LOP3.LUT R148, R73, 0x7c1f, R4, 0xc8, !PT ;  /* 0x00007c1f49947812 */ /* 0x000fe200078ec804 */
[----:B------:R-:W-:Y:S01]  /*3d70*/  FMUL.FTZ R65, R65, R88 ;  /* 0x0000005841417220 */ /* 0x000fe20000410000 */
[----:B------:R-:W-:Y:S01]  /*3d80*/  FMUL.FTZ R67, R67, R90 ;  /* 0x0000005a43437220 */ /* 0x000fe20000410000 */
[----:B------:R-:W-:Y:S01]  /*3d90*/  FMUL.FTZ R69, R69, R92 ;  /* 0x0000005c45457220 */ /* 0x000fe20000410000 */
[----:B------:R-:W-:Y:S01]  /*3da0*/  FMUL.FTZ R85, R85, R96 ;  /* 0x0000006055557220 */ /* 0x000fe20000410000 */
[----:B------:R-:W3:Y:S01]  /*3db0*/  LDC.64 R156, c[0x0][0x448] ;  /* 0x00011200ff9c7b82 */ /* 0x000ee20000000a00 */
[----:B0-----:R-:W-:-:S04]  /*3dc0*/  IMAD.WIDE.U32 R152, R0, UR6, RZ ;  /* 0x0000000600987c25 */ /* 0x001fc8000f8e00ff */
[----:B------:R-:W-:Y:S01]  /*3dd0*/  FMUL.FTZ R87, R87, R98 ;  /* 0x0000006257577220 */ /* 0x000fe20000410000 */
[----:B------:R-:W-:Y:S01]  /*3de0*/  FMUL.FTZ R89, R89, R100 ;  /* 0x0000006459597220 */ /* 0x000fe20000410000 */
[----:B------:R-:W-:Y:S01]  /*3df0*/  FMUL.FTZ R91, R91, R102 ;  /* 0x000000665b5b7220 */ /* 0x000fe20000410000 */
[----:B------:R-:W-:Y:S01]  /*3e00*/  ISETP.EQ.AND P0, PT, R4, RZ, P0 ;  /* 0x000000ff0400720c */ /* 0x000fe20000702270 */
[----:B------:R-:W-:Y:S01]  /*3e10*/  FMUL.FTZ R93, R93, R104 ;  /* 0x000000685d5d7220 */ /* 0x000fe20000410000 */
[----:B------:R-:W-:Y:S01]  /*3e20*/  ISETP.GE.AND P1, PT, R148, R55, PT ;  /* 0x000000379400720c */ /* 0x000fe20003f26270 */
[----:B------:R-:W0:Y:S01]  /*3e30*/  LDC.64 R158, c[0x0][0x480] ;  /* 0x00012000ff9e7b82 */ /* 0x000e220000000a00 */
[----:B------:R-:W-:Y:S01]  /*3e40*/  FMUL.FTZ R95, R95, R106 ;  /* 0x0000006a5f5f7220 */ /* 0x000fe20000410000 */
[----:B------:R-:W-:Y:S01]  /*3e50*/  FMUL.FTZ R97, R97, R108 ;  /* 0x0000006c61617220 */ /* 0x000fe20000410000 */
[----:B------:R-:W-:Y:S01]  /*3e60*/  FMUL.FTZ R99, R99, R110 ;  /* 0x0000006e63637220 */ /* 0x000fe20000410000 */
[----:B------:R-:W-:Y:S01]  /*3e70*/  FMUL.FTZ R101, R101, R112 ;  /* 0x0000007065657220 */ /* 0x000fe20000410000 */
[----:B------:R-:W-:Y:S01]  /*3e80*/  IMAD R57, R0, UR7, R153 ;  /* 0x0000000700397c24 */ /* 0x000fe2000f8e0299 */
[----:B------:R-:W4:Y:S01]  /*3e90*/  LDCU UR5, c[0x0][0x38c] ;  /* 0x00007180ff0577ac */ /* 0x000f220008000800 */
[----:B------:R-:W0:Y:S01]  /*3ea0*/  LDCU.64 UR6, c[0x0][0x3a8] ;  /* 0x00007500ff0677ac */ /* 0x000e220008000a00 */
[----:B------:R-:W0:Y:S04]  /*3eb0*/  LDCU.64 UR8, c[0x0][0x3c0] ;  /* 0x00007800ff0877ac */ /* 0x000e280008000a00 */
.L_x_1423:
[-C--:B------:R-:W-:Y:S01]  /*3ec0*/  ISETP.GE.AND P5, PT, R12, R55.reuse, PT ;  /* 0x000000370c00720c */ /* 0x080fe20003fa6270 */
[----:B------:R-:W5:Y:S01]  /*3ed0*/  @!P1 LDC.64 R78, c[0x0][0x3e0] ;  /* 0x0000f800ff4e9b82 */ /* 0x000f620000000a00 */
[-C--:B------:R-:W-:Y:S02]  /*3ee0*/  ISETP.GE.AND P6, PT, R14, R55.reuse, PT ;  /* 0x000000370e00720c */ /* 0x080fe40003fc6270 */
[----:B------:R-:W-:Y:S02]  /*3ef0*/  LOP3.LUT R162, R148, 0x60, RZ, 0xfc, !PT ;  /* 0x0000006094a27812 */ /* 0x000fe400078efcff */
[----:B------:R-:W-:Y:S02]  /*3f00*/  @!P1 MOV R149, RZ ;  /* 0x000000ff00959202 */ /* 0x000fe40000000f00 */
[----:B------:R-:W-:Y:S02]  /*3f10*/  ISETP.GE.AND P3, PT, R162, R55, PT ;  /* 0x00000037a200720c */ /* 0x000fe40003f66270 */
[----:B------:R-:W-:-:S02]  /*3f20*/  LOP3.LUT R82, R148, 0x80, RZ, 0xfc, !PT ;  /* 0x0000008094527812 */ /* 0x000fc400078efcff */
[----:B------:R-:W-:Y:S01]  /*3f30*/  MOV R164, RZ ;  /* 0x000000ff00a47202 */ /* 0x000fe20000000f00 */
[----:B------:R-:W1:Y:S01]  /*3f40*/  @!P5 LDC.64 R72, c[0x0][0x3e0] ;  /* 0x0000f800ff48db82 */ /* 0x000e620000000a00 */
[----:B------:R-:W-:Y:S02]  /*3f50*/  @!P5 MOV R76, R12 ;  /* 0x0000000c004cd202 */ /* 0x000fe40000000f00 */
[----:B------:R-:W-:Y:S02]  /*3f60*/  @!P5 MOV R77, RZ ;  /* 0x000000ff004dd202 */ /* 0x000fe40000000f00 */
[----:B------:R-:W-:-:S03]  /*3f70*/  ISETP.GE.AND P2, PT, R82, R55, PT ;  /* 0x000000375200720c */ /* 0x000fc60003f46270 */
[----:B------:R-:W4:Y:S01]  /*3f80*/  @!P6 LDC.64 R74, c[0x0][0x3e0] ;  /* 0x0000f800ff4aeb82 */ /* 0x000f220000000a00 */
[----:B-----5:R-:W-:-:S04]  /*3f90*/  @!P1 IMAD.WIDE.U32 R160, R103, R78, R148 ;  /* 0x0000004e67a09225 */ /* 0x020fc800078e0094 */
[----:B------:R-:W-:Y:S01]  /*3fa0*/  @!P1 IMAD R79, R103, R79, R161 ;  /* 0x0000004f674f9224 */ /* 0x000fe200078e02a1 */
[----:B------:R-:W-:-:S04]  /*3fb0*/  @!P1 LEA R78, P4, R160, R13, 0x2 ;  /* 0x0000000da04e9211 */ /* 0x000fc800078810ff */
[----:B------:R-:W-:Y:S01]  /*3fc0*/  @!P1 LEA.HI.X R79, R160, R15, R79, 0x2, P4 ;  /* 0x0000000fa04f9211 */ /* 0x000fe200020f144f */
[C---:B-1----:R-:W-:Y:S01]  /*3fd0*/  @!P5 IMAD.WIDE.U32 R80, R103.reuse, R72, R76 ;  /* 0x000000486750d225 */ /* 0x042fe200078e004c */
[----:B------:R-:W-:Y:S01]  /*3fe0*/  @!P6 MOV R72, R14 ;  /* 0x0000000e0048e202 */ /* 0x000fe20000000f00 */
[----:B------:R-:W1:Y:S02]  /*3ff0*/  @!P3 LDC.64 R76, c[0x0][0x3e0] ;  /* 0x0000f800ff4cbb82 */ /* 0x000e640000000a00 */
[----:B------:R-:W-:Y:S01]  /*4000*/  @!P5 IMAD R73, R103, R73, R81 ;  /* 0x000000496749d224 */ /* 0x000fe200078e0251 */
[----:B------:R-:W-:-:S04]  /*4010*/  @!P5 LEA R166, P4, R80, R13, 0x2 ;  /* 0x0000000d50a6d211 */ /* 0x000fc800078810ff */
[----:B------:R-:W-:Y:S02]  /*4020*/  @!P5 LEA.HI.X R167, R80, R15, R73, 0x2, P4 ;  /* 0x0000000f50a7d211 */ /* 0x000fe400020f1449 */
[----:B------:R-:W-:Y:S02]  /*4030*/  @!P6 MOV R73, RZ ;  /* 0x000000ff0049e202 */ /* 0x000fe40000000f00 */
[----:B------:R-:W-:Y:S01]  /*4040*/  LOP3.LUT R80, R148, 0xa0, RZ, 0xfc, !PT ;  /* 0x000000a094507812 */ /* 0x000fe200078efcff */
[----:B------:R5:W3:Y:S01]  /*4050*/  @!P5 LDG.E R164, desc[UR24][R166.64] ;  /* 0x00000018a6a4d981 */ /* 0x000ae2000c1e1900 */
[C---:B----4-:R-:W-:Y:S02]  /*4060*/  @!P6 IMAD.WIDE.U32 R160, R103.reuse, R74, R72 ;  /* 0x0000004a67a0e225 */ /* 0x050fe400078e0048 */
[----:B------:R-:W-:Y:S01]  /*4070*/  ISETP.GE.AND P4, PT, R80, R55, PT ;  /* 0x000000375000720c */ /* 0x000fe20003f86270 */
[----:B------:R-:W4:Y:S01]  /*4080*/  @!P2 LDC.64 R72, c[0x0][0x3e0] ;  /* 0x0000f800ff48ab82 */ /* 0x000f220000000a00 */
[----:B------:R-:W-:Y:S01]  /*4090*/  @!P3 MOV R163, RZ ;  /* 0x000000ff00a3b202 */ /* 0x000fe20000000f00 */
[----:B------:R-:W-:Y:S01]  /*40a0*/  @!P6 IMAD R75, R103, R75, R161 ;  /* 0x0000004b674be224 */ /* 0x000fe200078e02a1 */
[----:B------:R-:W-:-:S02]  /*40b0*/  @!P6 LEA R168, P5, R160, R13, 0x2 ;  /* 0x0000000da0a8e211 */ /* 0x000fc400078a10ff */
[----:B------:R-:W-:Y:S02]  /*40c0*/  MOV R170, RZ ;  /* 0x000000ff00aa7202 */ /* 0x000fe40000000f00 */
[----:B------:R-:W-:Y:S01]  /*40d0*/  @!P6 LEA.HI.X R169, R160, R15, R75, 0x2, P5 ;  /* 0x0000000fa0a9e211 */ /* 0x000fe200028f144b */
[----:B-1----:R-:W-:Y:S01]  /*40e0*/  @!P3 IMAD.WIDE.U32 R162, R103, R76, R162 ;  /* 0x0000004c67a2b225 */ /* 0x002fe200078e00a2 */
[----:B------:R-:W-:-:S03]  /*40f0*/  ISETP.GE.AND P5, PT, R16, R55, PT ;  /* 0x000000371000720c */ /* 0x000fc60003fa6270 */
[----:B------:R-:W1:Y:S01]  /*4100*/  @!P4 LDC.64 R74, c[0x0][0x3e0] ;  /* 0x0000f800ff4acb82 */ /* 0x000e620000000a00 */
[----:B------:R2:W3:Y:S01]  /*4110*/  @!P6 LDG.E R170, desc[UR24][R168.64] ;  /* 0x00000018a8aae981 */ /* 0x0004e2000c1e1900 */
[C---:B------:R-:W-:Y:S01]  /*4120*/  @!P3 IMAD R77, R103.reuse, R77, R163 ;  /* 0x0000004d674db224 */ /* 0x040fe200078e02a3 */
[C---:B------:R-:W-:Y:S02]  /*4130*/  @!P3 LEA R160, P6, R162.reuse, R13, 0x2 ;  /* 0x0000000da2a0b211 */ /* 0x040fe400078c10ff */
[----:B------:R-:W-:Y:S02]  /*4140*/  @!P2 MOV R83, RZ ;  /* 0x000000ff0053a202 */ /* 0x000fe40000000f00 */
[----:B------:R-:W-:Y:S02]  /*4150*/  @!P3 LEA.HI.X R161, R162, R15, R77, 0x2, P6 ;  /* 0x0000000fa2a1b211 */ /* 0x000fe400030f144d */
[----:B-----5:R-:W-:Y:S01]  /*4160*/  MOV R166, RZ ;  /* 0x000000ff00a67202 */ /* 0x020fe20000000f00 */
[----:B----4-:R-:W-:-:S05]  /*4170*/  @!P2 IMAD.WIDE.U32 R76, R103, R72, R82 ;  /* 0x00000048674ca225 */ /* 0x010fca00078e0052 */
[----:B------:R4:W5:Y:S01]  /*4180*/  @!P3 LDG.E R166, desc[UR24][R160.64] ;  /* 0x00000018a0a6b981 */ /* 0x000962000c1e1900 */
[C---:B------:R-:W-:Y:S02]  /*4190*/  @!P2 IMAD R77, R103.reuse, R73, R77 ;  /* 0x00000049674da224 */ /* 0x040fe400078e024d */
[----:B------:R-:W0:Y:S01]  /*41a0*/  @!P5 LDC.64 R72, c[0x0][0x3e0] ;  /* 0x0000f800ff48db82 */ /* 0x000e220000000a00 */
[----:B------:R-:W-:Y:S02]  /*41b0*/  ISETP.GE.AND P3, PT, R18, R55, PT ;  /* 0x000000371200720c */ /* 0x000fe40003f66270 */
[----:B------:R-:W-:Y:S02]  /*41c0*/  @!P4 MOV R81, RZ ;  /* 0x000000ff0051c202 */ /* 0x000fe40000000f00 */
[C---:B------:R-:W-:Y:S02]  /*41d0*/  @!P2 LEA R82, P6, R76.reuse, R13, 0x2 ;  /* 0x0000000d4c52a211 */ /* 0x040fe400078c10ff */
[----:B--2---:R-:W-:Y:S01]  /*41e0*/  MOV R168, RZ ;  /* 0x000000ff00a87202 */ /* 0x004fe20000000f00 */
[----:B-1----:R-:W-:Y:S01]  /*41f0*/  @!P4 IMAD.WIDE.U32 R80, R103, R74, R80 ;  /* 0x0000004a6750c225 */ /* 0x002fe200078e0050 */
[----:B------:R-:W-:-:S02]  /*4200*/  @!P2 LEA.HI.X R83, R76, R15, R77, 0x2, P6 ;  /* 0x0000000f4c53a211 */ /* 0x000fc400030f144d */
[----:B------:R-:W-:Y:S01]  /*4210*/  MOV R74, R152 ;  /* 0x00000098004a7202 */ /* 0x000fe20000000f00 */
[C---:B------:R-:W-:Y:S01]  /*4220*/  @!P4 IMAD R81, R103.reuse, R75, R81 ;  /* 0x0000004b6751c224 */ /* 0x040fe200078e0251 */
[----:B------:R-:W-:Y:S01]  /*4230*/  MOV R75, R57 ;  /* 0x00000039004b7202 */ /* 0x000fe20000000f00 */
[----:B------:R-:W1:Y:S01]  /*4240*/  @!P3 LDC.64 R76, c[0x0][0x3e0] ;  /* 0x0000f800ff4cbb82 */ /* 0x000e620000000a00 */
[----:B----4-:R-:W-:Y:S01]  /*4250*/  @!P4 LEA R160, P6, R80, R13, 0x2 ;  /* 0x0000000d50a0c211 */ /* 0x010fe200078c10ff */
[----:B------:R2:W4:Y:S01]  /*4260*/  @!P2 LDG.E R168, desc[UR24][R82.64] ;  /* 0x0000001852a8a981 */ /* 0x000522000c1e1900 */
[----:B------:R-:W-:Y:S01]  /*4270*/  ISETP.GE.AND P2, PT, R20, R55, PT ;  /* 0x000000371400720c */ /* 0x000fe20003f46270 */
[----:B0-----:R-:W-:Y:S01]  /*4280*/  IMAD.WIDE.U32 R74, R103, UR6, R74 ;  /* 0x00000006674a7c25 */ /* 0x001fe2000f8e004a */
[----:B------:R-:W-:Y:S02]  /*4290*/  @!P4 LEA.HI.X R161, R80, R15, R81, 0x2, P6 ;  /* 0x0000000f50a1c211 */ /* 0x000fe400030f1451 */
[----:B------:R-:W-:-:S02]  /*42a0*/  @!P5 MOV R80, R16 ;  /* 0x000000100050d202 */ /* 0x000fc40000000f00 */
[----:B------:R-:W-:Y:S01]  /*42b0*/  @!P5 MOV R81, RZ ;  /* 0x000000ff0051d202 */ /* 0x000fe20000000f00 */
[C---:B------:R-:W-:Y:S01]  /*42c0*/  IMAD R75, R103.reuse, UR7, R75 ;  /* 0x00000007674b7c24 */ /* 0x040fe2000f8e024b */
[C---:B------:R-:W-:Y:S02]  /*42d0*/  LEA R162, P6, R74.reuse, R154, 0x3 ;  /* 0x0000009a4aa27211 */ /* 0x040fe400078c18ff */
[----:B------:R-:W-:Y:S01]  /*42e0*/  MOV R172, RZ ;  /* 0x000000ff00ac7202 */ /* 0x000fe20000000f00 */
[C---:B------:R-:W-:Y:S01]  /*42f0*/  @!P5 IMAD.WIDE.U32 R80, R103.reuse, R72, R80 ;  /* 0x000000486750d225 */ /* 0x040fe200078e0050 */
[----:B------:R-:W-:Y:S02]  /*4300*/  LEA.HI.X R163, R74, R155, R75, 0x3, P6 ;  /* 0x0000009b4aa37211 */ /* 0x000fe400030f1c4b */
[----:B------:R-:W0:Y:S01]  /*4310*/  @!P2 LDC.64 R74, c[0x0][0x3e0] ;  /* 0x0000f800ff4aab82 */ /* 0x000e220000000a00 */
[----:B------:R-:W-:Y:S01]  /*4320*/  @!P5 IMAD R81, R103, R73, R81 ;  /* 0x000000496751d224 */ /* 0x000fe200078e0251 */
[----:B--2---:R-:W-:Y:S01]  /*4330*/  @!P5 LEA R82, P6, R80, R13, 0x2 ;  /* 0x0000000d5052d211 */ /* 0x004fe200078c10ff */
[----:B------:R2:W4:Y:S01]  /*4340*/  @!P4 LDG.E R172, desc[UR24][R160.64] ;  /* 0x00000018a0acc981 */ /* 0x000522000c1e1900 */
[----:B------:R-:W-:-:S02]  /*4350*/  ISETP.GE.AND P4, PT, R22, R55, PT ;  /* 0x000000371600720c */ /* 0x000fc40003f86270 */
[----:B------:R-:W-:Y:S01]  /*4360*/  @!P5 LEA.HI.X R83, R80, R15, R81, 0x2, P6 ;  /* 0x0000000f5053d211 */ /* 0x000fe200030f1451 */
[----:B------:R0:W3:Y:S01]  /*4370*/  LDG.E.64 R72, desc[UR24][R162.64] ;  /* 0x00000018a2487981 */ /* 0x0000e2000c1e1b00 */
[----:B------:R-:W-:Y:S02]  /*4380*/  @!P3 MOV R80, R18 ;  /* 0x000000120050b202 */ /* 0x000fe40000000f00 */
[----:B------:R-:W-:Y:S02]  /*4390*/  @!P3 MOV R81, RZ ;  /* 0x000000ff0051b202 */ /* 0x000fe40000000f00 */
[----:B------:R-:W-:Y:S01]  /*43a0*/  MOV R174, RZ ;  /* 0x000000ff00ae7202 */ /* 0x000fe20000000f00 */
[----:B-1----:R-:W-:-:S05]  /*43b0*/  @!P3 IMAD.WIDE.U32 R80, R103, R76, R80 ;  /* 0x0000004c6750b225 */ /* 0x002fca00078e0050 */
[----:B------:R1:W4:Y:S01]  /*43c0*/  @!P5 LDG.E R174, desc[UR24][R82.64] ;  /* 0x0000001852aed981 */ /* 0x000322000c1e1900 */
[----:B------:R-:W-:Y:S01]  /*43d0*/  @!P3 IMAD R81, R103, R77, R81 ;  /* 0x0000004d6751b224 */ /* 0x000fe200078e0251 */
[----:B--2---:R-:W-:Y:S01]  /*43e0*/  @!P3 LEA R160, P6, R80, R13, 0x2 ;  /* 0x0000000d50a0b211 */ /* 0x004fe200078c10ff */
[----:B------:R-:W1:Y:S01]  /*43f0*/  @!P4 LDC.64 R76, c[0x0][0x3e0] ;  /* 0x0000f800ff4ccb82 */ /* 0x000e620000000a00 */
[----:B------:R-:W-:Y:S02]  /*4400*/  ISETP.GE.AND P5, PT, R24, R55, PT ;  /* 0x000000371800720c */ /* 0x000fe40003fa6270 */
[----:B------:R-:W-:Y:S02]  /*4410*/  @!P3 LEA.HI.X R161, R80, R15, R81, 0x2, P6 ;  /* 0x0000000f50a1b211 */ /* 0x000fe400030f1451 */
[----:B------:R-:W-:Y:S02]  /*4420*/  @!P2 MOV R80, R20 ;  /* 0x000000140050a202 */ /* 0x000fe40000000f00 */
[----:B------:R-:W-:-:S02]  /*4430*/  @!P2 MOV R81, RZ ;  /* 0x000000ff0051a202 */ /* 0x000fc40000000f00 */
[----:B------:R-:W-:Y:S01]  /*4440*/  MOV R176, RZ ;  /* 0x000000ff00b07202 */ /* 0x000fe20000000f00 */
[----:B0-----:R-:W-:-:S05]  /*4450*/  @!P2 IMAD.WIDE.U32 R80, R103, R74, R80 ;  /* 0x0000004a6750a225 */ /* 0x001fca00078e0050 */
[----:B------:R0:W2:Y:S01]  /*4460*/  @!P3 LDG.E R176, desc[UR24][R160.64] ;  /* 0x00000018a0b0b981 */ /* 0x0000a2000c1e1900 */
[----:B------:R-:W-:Y:S01]  /*4470*/  @!P2 IMAD R81, R103, R75, R81 ;  /* 0x0000004b6751a224 */ /* 0x000fe200078e0251 */
[----:B------:R-:W-:Y:S01]  /*4480*/  @!P2 LEA R162, P6, R80, R13, 0x2 ;  /* 0x0000000d50a2a211 */ /* 0x000fe200078c10ff */
[----:B------:R-:W0:Y:S01]  /*4490*/  @!P5 LDC.64 R74, c[0x0][0x3e0] ;  /* 0x0000f800ff4adb82 */ /* 0x000e220000000a00 */
[----:B------:R-:W-:Y:S02]  /*44a0*/  ISETP.GE.AND P3, PT, R26, R55, PT ;  /* 0x000000371a00720c */ /* 0x000fe40003f66270 */
[----:B------:R-:W-:Y:S02]  /*44b0*/  @!P2 LEA.HI.X R163, R80, R15, R81, 0x2, P6 ;  /* 0x0000000f50a3a211 */ /* 0x000fe400030f1451 */
[----:B------:R-:W-:Y:S02]  /*44c0*/  @!P4 MOV R80, R22 ;  /* 0x000000160050c202 */ /* 0x000fe40000000f00 */
[----:B------:R-:W-:-:S02]  /*44d0*/  @!P4 MOV R81, RZ ;  /* 0x000000ff0051c202 */ /* 0x000fc40000000f00 */
[----:B------:R-:W-:Y:S01]  /*44e0*/  MOV R178, RZ ;  /* 0x000000ff00b27202 */ /* 0x000fe20000000f00 */
[----:B-1----:R-:W-:-:S04]  /*44f0*/  @!P4 IMAD.WIDE.U32 R82, R103, R76, R80 ;  /* 0x0000004c6752c225 */ /* 0x002fc800078e0050 */
[----:B------:R-:W1:Y:S01]  /*4500*/  @!P3 LDC.64 R80, c[0x0][0x3e0] ;  /* 0x0000f800ff50bb82 */ /* 0x000e620000000a00 */
[----:B------:R0:W2:Y:S01]  /*4510*/  @!P2 LDG.E R178, desc[UR24][R162.64] ;  /* 0x00000018a2b2a981 */ /* 0x0000a2000c1e1900 */
[----:B------:R-:W-:Y:S01]  /*4520*/  @!P4 IMAD R77, R103, R77, R83 ;  /* 0x0000004d674dc224 */ /* 0x000fe200078e0253 */
[----:B0-----:R-:W-:Y:S02]  /*4530*/  @!P4 LEA R160, P6, R82, R13, 0x2 ;  /* 0x0000000d52a0c211 */ /* 0x001fe400078c10ff */
[----:B------:R-:W-:Y:S02]  /*4540*/  ISETP.GE.AND P2, PT, R28, R55, PT ;  /* 0x000000371c00720c */ /* 0x000fe40003f46270 */
[----:B------:R-:W-:Y:S02]  /*4550*/  @!P4 LEA.HI.X R161, R82, R15, R77, 0x2, P6 ;  /* 0x0000000f52a1c211 */ /* 0x000fe400030f144d */
[----:B------:R-:W-:Y:S02]  /*4560*/  @!P5 MOV R76, R24 ;  /* 0x00000018004cd202 */ /* 0x000fe40000000f00 */
[----:B------:R-:W-:-:S02]  /*4570*/  @!P5 MOV R77, RZ ;  /* 0x000000ff004dd202 */ /* 0x000fc40000000f00 */
[----:B------:R-:W-:Y:S01]  /*4580*/  MOV R180, RZ ;  /* 0x000000ff00b47202 */ /* 0x000fe20000000f00 */
[----:B------:R-:W-:-:S04]  /*4590*/  @!P5 IMAD.WIDE.U32 R82, R103, R74, R76 ;  /* 0x0000004a6752d225 */ /* 0x000fc800078e004c */
[----:B------:R-:W0:Y:S01]  /*45a0*/  @!P2 LDC.64 R76, c[0x0][0x3e0] ;  /* 0x0000f800ff4cab82 */ /* 0x000e220000000a00 */
[----:B------:R1:W2:Y:S01]  /*45b0*/  @!P4 LDG.E R180, desc[UR24][R160.64] ;  /* 0x00000018a0b4c981 */ /* 0x0002a2000c1e1900 */
[----:B------:R-:W-:Y:S01]  /*45c0*/  @!P5 IMAD R75, R103, R75, R83 ;  /* 0x0000004b674bd224 */ /* 0x000fe200078e0253 */
[----:B------:R-:W-:Y:S02]  /*45d0*/  @!P5 LEA R162, P6, R82, R13, 0x2 ;  /* 0x0000000d52a2d211 */ /* 0x000fe400078c10ff */
        /* <DEDUP_REMOVED lines=15> */
[----:B0-----:R-:W-:-:S04]  /*46d0*/  @!P2 IMAD.WIDE.U32 R82, R103, R76, R80 ;  /* 0x0000004c6752a225 */ /* 0x001fc800078e0050 */
        /* <DEDUP_REMOVED lines=31> */
[----:B------:R-:W2:Y:S01]  /*48d0*/  @!P5 LDG.E R190, desc[UR24][R194.64] ;  /* 0x00000018c2bed981 */ /* 0x000ea2000c1e1900 */
        /* <DEDUP_REMOVED lines=17> */
[----:B-1----:R-:W-:-:S05]  /*49f0*/  @!P4 IMAD.WIDE.U32 R74, R103, R80, R74 ;  /* 0x00000050674ac225 */ /* 0x002fca00078e004a */
[----:B------:R1:W2:Y:S01]  /*4a00*/  @!P2 LDG.E R105, desc[UR24][R82.64] ;  /* 0x000000185269a981 */ /* 0x0002a2000c1e1900 */
[----:B------:R-:W-:Y:S01]  /*4a10*/  @!P4 IMAD R75, R103, R81, R75 ;  /* 0x00000051674bc224 */ /* 0x000fe200078e024b */
[----:B------:R-:W-:Y:S01]  /*4a20*/  @!P4 LEA R160, P6, R74, R13, 0x2 ;  /* 0x0000000d4aa0c211 */ /* 0x000fe200078c10ff */
[----:B------:R-:W5:Y:S01]  /*4a30*/  @!P3 LDC.64 R80, c[0x0][0x3e0] ;  /* 0x0000f800ff50bb82 */ /* 0x000f620000000a00 */
[----:B------:R-:W-:Y:S02]  /*4a40*/  ISETP.GE.AND P2, PT, R44, R55, PT ;  /* 0x000000372c00720c */ /* 0x000fe40003f46270 */
[----:B------:R-:W-:Y:S02]  /*4a50*/  @!P4 LEA.HI.X R161, R74, R15, R75, 0x2, P6 ;  /* 0x0000000f4aa1c211 */ /* 0x000fe400030f144b */
[----:B------:R-:W-:Y:S02]  /*4a60*/  @!P5 MOV R74, R40 ;  /* 0x00000028004ad202 */ /* 0x000fe40000000f00 */
[----:B------:R-:W-:-:S02]  /*4a70*/  @!P5 MOV R75, RZ ;  /* 0x000000ff004bd202 */ /* 0x000fc40000000f00 */
[----:B------:R-:W-:Y:S01]  /*4a80*/  MOV R107, RZ ;  /* 0x000000ff006b7202 */ /* 0x000fe20000000f00 */
[----:B0-----:R-:W-:-:S04]  /*4a90*/  @!P5 IMAD.WIDE.U32 R74, R103, R76, R74 ;  /* 0x0000004c674ad225 */ /* 0x001fc800078e004a */
[----:B-1----:R-:W0:Y:S01]  /*4aa0*/  @!P2 LDC.64 R82, c[0x0][0x3e0] ;  /* 0x0000f800ff52ab82 */ /* 0x002e220000000a00 */
        /* <DEDUP_REMOVED lines=8> */
[----:B-----5:R-:W-:-:S04]  /*4b30*/  @!P3 IMAD.WIDE.U32 R74, R103, R80, R74 ;  /* 0x00000050674ab225 */ /* 0x020fc800078e004a */
[----:B------:R-:W5:Y:S01]  /*4b40*/  @!P4 LDC.64 R76, c[0x0][0x3e0] ;  /* 0x0000f800ff4ccb82 */ /* 0x000f620000000a00 */
[----:B------:R3:W2:Y:S01]  /*4b50*/  @!P5 LDG.E R109, desc[UR24][R162.64] ;  /* 0x00000018a26dd981 */ /* 0x0006a2000c1e1900 */
[----:B------:R-:W-:Y:S01]  /*4b60*/  @!P3 IMAD R81, R103, R81, R75 ;  /* 0x000000516751b224 */ /* 0x000fe200078e024b */
[----:B-1----:R-:W-:Y:S02]  /*4b70*/  @!P3 LEA R160, P6, R74, R13, 0x2 ;  /* 0x0000000d4aa0b211 */ /* 0x002fe400078c10ff */
[----:B------:R-:W-:Y:S02]  /*4b80*/  ISETP.GE.AND P5, PT, R48, R55, PT ;  /* 0x000000373000720c */ /* 0x000fe40003fa6270 */
[----:B------:R-:W-:Y:S02]  /*4b90*/  @!P3 LEA.HI.X R161, R74, R15, R81, 0x2, P6 ;  /* 0x0000000f4aa1b211 */ /* 0x000fe400030f1451 */
[----:B------:R-:W-:Y:S02]  /*4ba0*/  @!P2 MOV R74, R44 ;  /* 0x0000002c004aa202 */ /* 0x000fe40000000f00 */
[----:B------:R-:W-:-:S03]  /*4bb0*/  @!P2 MOV R75, RZ ;  /* 0x000000ff004ba202 */ /* 0x000fc60000000f00 */
[----:B0-----:R-:W-:Y:S01]  /*4bc0*/  @!P2 IMAD.WIDE.U32 R80, R103, R82, R74 ;  /* 0x000000526750a225 */ /* 0x001fe200078e004a */
[----:B------:R-:W-:-:S03]  /*4bd0*/  MOV R111, RZ ;  /* 0x000000ff006f7202 */ /* 0x000fc60000000f00 */
[----:B------:R-:W0:Y:S01]  /*4be0*/  @!P5 LDC.64 R74, c[0x0][0x3e0] ;  /* 0x0000f800ff4adb82 */ /* 0x000e220000000a00 */
[----:B------:R-:W-:Y:S01]  /*4bf0*/  @!P2 IMAD R83, R103, R83, R81 ;  /* 0x000000536753a224 */ /* 0x000fe200078e0251 */
[C---:B------:R-:W-:Y:S02]  /*4c00*/  @!P2 LEA R82, P6, R80.reuse, R13, 0x2 ;  /* 0x0000000d5052a211 */ /* 0x040fe400078c10ff */
[----:B------:R-:W-:Y:S01]  /*4c10*/  @!P4 MOV R81, RZ ;  /* 0x000000ff0051c202 */ /* 0x000fe20000000f00 */
[----:B------:R-:W2:Y:S01]  /*4c20*/  @!P3 LDG.E R111, desc[UR24][R160.64] ;  /* 0x00000018a06fb981 */ /* 0x000ea2000c1e1900 */
[----:B------:R-:W-:Y:S02]  /*4c30*/  @!P2 LEA.HI.X R83, R80, R15, R83, 0x2, P6 ;  /* 0x0000000f5053a211 */ /* 0x000fe400030f1453 */
[----:B------:R-:W-:Y:S02]  /*4c40*/  @!P4 MOV R80, R46 ;  /* 0x0000002e0050c202 */ /* 0x000fe40000000f00 */
[----:B------:R-:W-:-:S02]  /*4c50*/  ISETP.GE.AND P3, PT, R50, R55, PT ;  /* 0x000000373200720c */ /* 0x000fc40003f66270 */
[----:B------:R-:W-:Y:S01]  /*4c60*/  MOV R113, RZ ;  /* 0x000000ff00717202 */ /* 0x000fe20000000f00 */
[----:B-----5:R-:W-:-:S04]  /*4c70*/  @!P4 IMAD.WIDE.U32 R80, R103, R76, R80 ;  /* 0x0000004c6750c225 */ /* 0x020fc800078e0050 */
[C---:B------:R-:W-:Y:S01]  /*4c80*/  @!P4 IMAD R77, R103.reuse, R77, R81 ;  /* 0x0000004d674dc224 */ /* 0x040fe200078e0251 */
[----:B------:R-:W-:Y:S01]  /*4c90*/  @!P4 LEA R76, P6, R80, R13, 0x2 ;  /* 0x0000000d504cc211 */ /* 0x000fe200078c10ff */
[----:B------:R1:W5:Y:S01]  /*4ca0*/  @!P2 LDG.E R113, desc[UR24][R82.64] ;  /* 0x000000185271a981 */ /* 0x000362000c1e1900 */
[----:B------:R-:W-:Y:S02]  /*4cb0*/  ISETP.GE.AND P2, PT, R52, R55, PT ;  /* 0x000000373400720c */ /* 0x000fe40003f46270 */
[----:B------:R-:W-:Y:S01]  /*4cc0*/  @!P4 LEA.HI.X R77, R80, R15, R77, 0x2, P6 ;  /* 0x0000000f504dc211 */ /* 0x000fe200030f144d */
[----:B---3--:R-:W3:Y:S01]  /*4cd0*/  @!P3 LDC.64 R162, c[0x0][0x3e0] ;  /* 0x0000f800ffa2bb82 */ /* 0x008ee20000000a00 */
[----:B------:R-:W-:Y:S02]  /*4ce0*/  @!P5 MOV R80, R48 ;  /* 0x000000300050d202 */ /* 0x000fe40000000f00 */
[----:B------:R-:W-:Y:S02]  /*4cf0*/  @!P5 MOV R81, RZ ;  /* 0x000000ff0051d202 */ /* 0x000fe40000000f00 */
[----:B------:R-:W-:Y:S01]  /*4d00*/  MOV R115, RZ ;  /* 0x000000ff00737202 */ /* 0x000fe20000000f00 */
[----:B0-----:R-:W-:-:S05]  /*4d10*/  @!P5 IMAD.WIDE.U32 R80, R103, R74, R80 ;  /* 0x0000004a6750d225 */ /* 0x001fca00078e0050 */
[----:B------:R0:W5:Y:S01]  /*4d20*/  @!P4 LDG.E R115, desc[UR24][R76.64] ;  /* 0x000000184c73c981 */ /* 0x000162000c1e1900 */
[----:B------:R-:W-:Y:S02]  /*4d30*/  @!P5 IMAD R81, R103, R75, R81 ;  /* 0x0000004b6751d224 */ /* 0x000fe400078e0251 */
[----:B------:R-:W4:Y:S01]  /*4d40*/  @!P2 LDC.64 R74, c[0x0][0x3e0] ;  /* 0x0000f800ff4aab82 */ /* 0x000f220000000a00 */
[----:B------:R-:W-:Y:S02]  /*4d50*/  ISETP.GE.AND P4, PT, R54, R55, PT ;  /* 0x000000373600720c */ /* 0x000fe40003f86270 */
[----:B-1----:R-:W-:Y:S02]  /*4d60*/  @!P5 LEA R82, P6, R80, R13, 0x2 ;  /* 0x0000000d5052d211 */ /* 0x002fe400078c10ff */
[----:B------:R-:W-:Y:S02]  /*4d70*/  MOV R117, RZ ;  /* 0x000000ff00757202 */ /* 0x000fe40000000f00 */
[----:B0-----:R-:W-:-:S02]  /*4d80*/  @!P3 MOV R76, R50 ;  /* 0x00000032004cb202 */ /* 0x001fc40000000f00 */
[----:B------:R-:W-:Y:S02]  /*4d90*/  @!P3 MOV R77, RZ ;  /* 0x000000ff004db202 */ /* 0x000fe40000000f00 */
[----:B------:R-:W-:Y:S02]  /*4da0*/  @!P5 LEA.HI.X R83, R80, R15, R81, 0x2, P6 ;  /* 0x0000000f5053d211 */ /* 0x000fe400030f1451 */
[----:B------:R-:W-:Y:S01]  /*4db0*/  MOV R194, RZ ;  /* 0x000000ff00c27202 */ /* 0x000fe20000000f00 */
[C---:B---3--:R-:W-:Y:S02]  /*4dc0*/  @!P3 IMAD.WIDE.U32 R80, R103.reuse, R162, R76 ;  /* 0x000000a26750b225 */ /* 0x048fe400078e004c */
[----:B------:R-:W0:Y:S01]  /*4dd0*/  @!P4 LDC.64 R76, c[0x0][0x3e0] ;  /* 0x0000f800ff4ccb82 */ /* 0x000e220000000a00 */
[----:B------:R-:W3:Y:S01]  /*4de0*/  @!P5 LDG.E R117, desc[UR24][R82.64] ;  /* 0x000000185275d981 */ /* 0x000ee2000c1e1900 */
[----:B------:R-:W-:Y:S01]  /*4df0*/  ISETP.GE.AND P5, PT, R56, R55, PT ;  /* 0x000000373800720c */ /* 0x000fe20003fa6270 */
[----:B------:R-:W-:Y:S01]  /*4e00*/  @!P3 IMAD R163, R103, R163, R81 ;  /* 0x000000a367a3b224 */ /* 0x000fe200078e0251 */
[----:B------:R-:W-:Y:S01]  /*4e10*/  @!P3 LEA R160, P6, R80, R13, 0x2 ;  /* 0x0000000d50a0b211 */ /* 0x000fe200078c10ff */
[----:B------:R1:W2:Y:S01]  /*4e20*/  @!P1 LDG.E R194, desc[UR24][R78.64] ;  /* 0x000000184ec29981 */ /* 0x0002a2000c1e1900 */
[----:B------:R-:W-:-:S02]  /*4e30*/  MOV R119, RZ ;  /* 0x000000ff00777202 */ /* 0x000fc40000000f00 */
[----:B------:R-:W-:-:S05]  /*4e40*/  @!P3 LEA.HI.X R161, R80, R15, R163, 0x2, P6 ;  /* 0x0000000f50a1b211 */ /* 0x000fca00030f14a3 */
[----:B------:R0:W3:Y:S01]  /*4e50*/  @!P3 LDG.E R119, desc[UR24][R160.64] ;  /* 0x00000018a077b981 */ /* 0x0000e2000c1e1900 */
[----:B-1----:R-:W-:Y:S02]  /*4e60*/  @!P2 MOV R78, R52 ;  /* 0x00000034004ea202 */ /* 0x002fe40000000f00 */
[----:B------:R-:W-:-:S03]  /*4e70*/  @!P2 MOV R79, RZ ;  /* 0x000000ff004fa202 */ /* 0x000fc60000000f00 */
[----:B----4-:R-:W-:-:S03]  /*4e80*/  @!P2 IMAD.WIDE.U32 R80, R103, R74, R78 ;  /* 0x0000004a6750a225 */ /* 0x010fc600078e004e */
[----:B------:R-:W1:Y:S01]  /*4e90*/  @!P5 LDC.64 R78, c[0x0][0x3e0] ;  /* 0x0000f800ff4edb82 */ /* 0x000e620000000a00 */
        /* <DEDUP_REMOVED lines=9> */
[----:B------:R4:W3:Y:S01]  /*4f30*/  @!P2 LDG.E R121, desc[UR24][R82.64] ;  /* 0x000000185279a981 */ /* 0x0008e2000c1e1900 */
        /* <DEDUP_REMOVED lines=9> */
[----:B------:R0:W3:Y:S01]  /*4fd0*/  @!P4 LDG.E R162, desc[UR24][R160.64] ;  /* 0x00000018a0a2c981 */ /* 0x0000e2000c1e1900 */
[----:B------:R-:W-:Y:S01]  /*4fe0*/  @!P5 IMAD R79, R103, R79, R81 ;  /* 0x0000004f674fd224 */ /* 0x000fe200078e0251 */
[----:B----4-:R-:W-:Y:S02]  /*4ff0*/  @!P5 LEA R82, P6, R80, R13, 0x2 ;  /* 0x0000000d5052d211 */ /* 0x010fe400078c10ff */
[----:B------:R-:W-:Y:S02]  /*5000*/  ISETP.GE.AND P4, PT, R62, R55, PT ;  /* 0x000000373e00720c */ /* 0x000fe40003f86270 */
[----:B------:R-:W-:Y:S02]  /*5010*/  @!P5 LEA.HI.X R83, R80, R15, R79, 0x2, P6 ;  /* 0x0000000f5053d211 */ /* 0x000fe400030f144f */
[----:B------:R-:W-:Y:S02]  /*5020*/  @!P3 MOV R78, R58 ;  /* 0x0000003a004eb202 */ /* 0x000fe40000000f00 */
[----:B------:R-:W-:-:S03]  /*5030*/  @!P3 MOV R79, RZ ;  /* 0x000000ff004fb202 */ /* 0x000fc60000000f00 */
[----:B0-----:R-:W-:Y:S01]  /*5040*/  @!P3 IMAD.WIDE.U32 R78, R103, R74, R78 ;  /* 0x0000004a674eb225 */ /* 0x001fe200078e004e */
[----:B------:R-:W-:-:S03]  /*5050*/  MOV R163, RZ ;  /* 0x000000ff00a37202 */ /* 0x000fc60000000f00 */
[----:B------:R-:W-:Y:S01]  /*5060*/  @!P3 IMAD R79, R103, R75, R79 ;  /* 0x0000004b674fb224 */ /* 0x000fe200078e024f */
[C---:B------:R-:W-:Y:S01]  /*5070*/  @!P3 LEA R160, P6, R78.reuse, R13, 0x2 ;  /* 0x0000000d4ea0b211 */ /* 0x040fe200078c10ff */
[----:B------:R-:W0:Y:S01]  /*5080*/  @!P4 LDC.64 R74, c[0x0][0x3e0] ;  /* 0x0000f800ff4acb82 */ /* 0x000e220000000a00 */
[----:B------:R0:W4:Y:S02]  /*5090*/  @!P5 LDG.E R163, desc[UR24][R82.64] ;  /* 0x0000001852a3d981 */ /* 0x000124000c1e1900 */
[----:B------:R-:W-:Y:S02]  /*50a0*/  @!P3 LEA.HI.X R161, R78, R15, R79, 0x2, P6 ;  /* 0x0000000f4ea1b211 */ /* 0x000fe400030f144f */
[----:B------:R-:W-:Y:S02]  /*50b0*/  @!P2 MOV R78, R60 ;  /* 0x0000003c004ea202 */ /* 0x000fe40000000f00 */
[----:B------:R-:W-:Y:S02]  /*50c0*/  @!P2 MOV R79, RZ ;  /* 0x000000ff004fa202 */ /* 0x000fe40000000f00 */
[----:B------:R-:W-:-:S02]  /*50d0*/  ISETP.GE.AND P5, PT, R64, R55, PT ;  /* 0x000000374000720c */ /* 0x000fc40003fa6270 */
[----:B------:R-:W-:Y:S01]  /*50e0*/  MOV R204, RZ ;  /* 0x000000ff00cc7202 */ /* 0x000fe20000000f00 */
[----:B-1----:R-:W-:-:S05]  /*50f0*/  @!P2 IMAD.WIDE.U32 R80, R103, R76, R78 ;  /* 0x0000004c6750a225 */ /* 0x002fca00078e004e */
[----:B------:R-:W4:Y:S01]  /*5100*/  @!P3 LDG.E R204, desc[UR24][R160.64] ;  /* 0x00000018a0ccb981 */ /* 0x000f22000c1e1900 */
[----:B------:R-:W-:Y:S01]  /*5110*/  ISETP.GE.AND P3, PT, R66, R55, PT ;  /* 0x000000374200720c */ /* 0x000fe20003f66270 */
[----:B------:R-:W-:Y:S01]  /*5120*/  @!P2 IMAD R79, R103, R77, R81 ;  /* 0x0000004d674fa224 */ /* 0x000fe200078e0251 */
[C---:B------:R-:W-:Y:S02]  /*5130*/  @!P2 LEA R78, P6, R80.reuse, R13, 0x2 ;  /* 0x0000000d504ea211 */ /* 0x040fe400078c10ff */
[----:B------:R-:W1:Y:S01]  /*5140*/  @!P5 LDC.64 R76, c[0x0][0x3e0] ;  /* 0x0000f800ff4cdb82 */ /* 0x000e620000000a00 */
[----:B------:R-:W-:Y:S02]  /*5150*/  @!P4 MOV R81, RZ ;  /* 0x000000ff0051c202 */ /* 0x000fe40000000f00 */
[----:B------:R-:W-:Y:S02]  /*5160*/  @!P2 LEA.HI.X R79, R80, R15, R79, 0x2, P6 ;  /* 0x0000000f504fa211 */ /* 0x000fe400030f144f */
[----:B------:R-:W-:-:S05]  /*5170*/  @!P4 MOV R80, R62 ;  /* 0x0000003e0050c202 */ /* 0x000fca0000000f00 */
[C---:B0-----:R-:W-:Y:S02]  /*5180*/  @!P4 IMAD.WIDE.U32 R82, R103.reuse, R74, R80 ;  /* 0x0000004a6752c225 */ /* 0x041fe400078e0050 */
[----:B------:R-:W0:Y:S01]  /*5190*/  @!P3 LDC.64 R80, c[0x0][0x3e0] ;  /* 0x0000f800ff50bb82 */ /* 0x000e220000000a00 */
[----:B------:R-:W-:Y:S01]  /*51a0*/  CS2R R206, SRZ ;  /* 0x0000000000ce7805 */ /* 0x000fe2000001ff00 */
[----:B------:R-:W-:Y:S01]  /*51b0*/  @!P4 IMAD R75, R103, R75, R83 ;  /* 0x0000004b674bc224 */ /* 0x000fe200078e0253 */
[----:B------:R-:W-:-:S04]  /*51c0*/  @!P4 LEA R74, P6, R82, R13, 0x2 ;  /* 0x0000000d524ac211 */ /* 0x000fc800078c10ff */
[----:B------:R1:W4:Y:S01]  /*51d0*/  @!P2 LDG.E R206, desc[UR24][R78.64] ;  /* 0x000000184ecea981 */ /* 0x000322000c1e1900 */
[----:B------:R-:W-:-:S05]  /*51e0*/  @!P4 LEA.HI.X R75, R82, R15, R75, 0x2, P6 ;  /* 0x0000000f524bc211 */ /* 0x000fca00030f144b */
[----:B------:R1:W4:Y:S02]  /*51f0*/  @!P4 LDG.E R207, desc[UR24][R74.64] ;  /* 0x000000184acfc981 */ /* 0x000324000c1e1900 */
[----:B-1----:R-:W-:Y:S02]  /*5200*/  @!P5 MOV R78, R64 ;  /* 0x00000040004ed202 */ /* 0x002fe40000000f00 */
[----:B------:R-:W-:-:S03]  /*5210*/  @!P5 MOV R79, RZ ;  /* 0x000000ff004fd202 */ /* 0x000fc60000000f00 */
[C---:B------:R-:W-:Y:S01]  /*5220*/  @!P5 IMAD.WIDE.U32 R82, R103.reuse, R76, R78 ;  /* 0x0000004c6752d225 */ /* 0x040fe200078e004e */
[----:B------:R-:W-:Y:S02]  /*5230*/  @!P3 MOV R74, R66 ;  /* 0x00000042004ab202 */ /* 0x000fe40000000f00 */
[----:B------:R-:W-:Y:S01]  /*5240*/  @!P3 MOV R75, RZ ;  /* 0x000000ff004bb202 */ /* 0x000fe20000000f00 */
[C---:B------:R-:W-:Y:S01]  /*5250*/  @!P5 IMAD R77, R103.reuse, R77, R83 ;  /* 0x0000004d674dd224 */ /* 0x040fe200078e0253 */
[C---:B------:R-:W-:Y:S01]  /*5260*/  @!P5 LEA R76, P2, R82.reuse, R13, 0x2 ;  /* 0x0000000d524cd211 */ /* 0x040fe200078410ff */
[C---:B0-----:R-:W-:Y:S01]  /*5270*/  @!P3 IMAD.WIDE.U32 R78, R103.reuse, R80, R74 ;  /* 0x00000050674eb225 */ /* 0x041fe200078e004a */
[----:B------:R-:W-:Y:S02]  /*5280*/  MOV R80, RZ ;  /* 0x000000ff00507202 */ /* 0x000fe40000000f00 */
[----:B------:R-:W-:Y:S01]  /*5290*/  @!P5 LEA.HI.X R77, R82, R15, R77, 0x2, P2 ;  /* 0x0000000f524dd211 */ /* 0x000fe200010f144d */
[----:B------:R-:W-:Y:S01]  /*52a0*/  @!P3 IMAD R81, R103, R81, R79 ;  /* 0x000000516751b224 */ /* 0x000fe200078e024f */
[----:B------:R-:W-:-:S03]  /*52b0*/  @!P3 LEA R74, P2, R78, R13, 0x2 ;  /* 0x0000000d4e4ab211 */ /* 0x000fc600078410ff */
[----:B------:R-:W4:Y:S01]  /*52c0*/  @!P5 LDG.E R80, desc[UR24][R76.64] ;  /* 0x000000184c50d981 */ /* 0x000f22000c1e1900 */
[----:B------:R-:W-:Y:S02]  /*52d0*/  @!P3 LEA.HI.X R75, R78, R15, R81, 0x2, P2 ;  /* 0x0000000f4e4bb211 */ /* 0x000fe400010f1451 */
[----:B------:R-:W-:-:S06]  /*52e0*/  MOV R78, RZ ;  /* 0x000000ff004e7202 */ /* 0x000fcc0000000f00 */
[----:B------:R0:W4:Y:S01]  /*52f0*/  @!P3 LDG.E R78, desc[UR24][R74.64] ;  /* 0x000000184a4eb981 */ /* 0x000122000c1e1900 */
[----:B------:R-:W-:Y:S01]  /*5300*/  FMUL.FTZ R123, R73, R70 ;  /* 0x00000046497b7220 */ /* 0x000fe20000410000 */
[----:B------:R-:W-:Y:S01]  /*5310*/  FMUL.FTZ R205, R72, 1.4426950216293334961 ;  /* 0x3fb8aa3b48cd7820 */ /* 0x000fe20000410000 */
[----:B------:R-:W1:Y:S02]  /*5320*/  S2R R137, SR_CgaCtaId ;  /* 0x0000000000897919 */ /* 0x000e640000008800 */
[----:B------:R-:W-:Y:S01]  /*5330*/  FMUL.RZ R129, R123, 0.15915493667125701904 ;  /* 0x3e22f9837b817820 */ /* 0x000fe2000040c000 */
[----:B------:R-:W-:Y:S01]  /*5340*/  FMUL.FTZ R127, R73, R84 ;  /* 0x00000054497f7220 */ /* 0x000fe20000410000 */
[----:B------:R-:W-:Y:S02]  /*5350*/  FMUL.FTZ R72, R205, R70 ;  /* 0x00000046cd487220 */ /* 0x000fe40000410000 */
[----:B------:R-:W-:Y:S01]  /*5360*/  MUFU.SIN R123, R129 ;  /* 0x00000081007b7308 */ /* 0x000fe20000000400 */
[----:B------:R-:W-:Y:S01]  /*5370*/  FMUL.RZ R131, R127, 0.15915493667125701904 ;  /* 0x3e22f9837f837820 */ /* 0x000fe2000040c000 */
[----:B------:R-:W-:Y:S01]  /*5380*/  FMUL.FTZ R83, R73, R86 ;  /* 0x0000005649537220 */ /* 0x000fe20000410000 */
[----:B------:R-:W-:-:S05]  /*5390*/  FMUL.FTZ R127, R205, R84 ;  /* 0x00000054cd7f7220 */ /* 0x000fca0000410000 */
[----:B------:R0:W1:Y:S01]  /*53a0*/  MUFU.COS R125, R129 ;  /* 0x00000081007d7308 */ /* 0x0000620000000000 */
[----:B------:R-:W-:Y:S01]  /*53b0*/  FMUL.RZ R83, R83, 0.15915493667125701904 ;  /* 0x3e22f98353537820 */ /* 0x000fe2000040c000 */
[----:B------:R-:W-:Y:S01]  /*53c0*/  FMUL.FTZ R81, R73, R88 ;  /* 0x0000005849517220 */ /* 0x000fe20000410000 */
[----:B------:R-:W-:-:S05]  /*53d0*/  FMUL.FTZ R79, R205, R86 ;  /* 0x00000056cd4f7220 */ /* 0x000fca0000410000 */
[----:B------:R-:W1:Y:S04]  /*53e0*/  MUFU.EX2 R72, R72 ;  /* 0x0000004800487308 */ /* 0x000e680000000800 */
[----:B------:R-:W5:Y:S01]  /*53f0*/  MUFU.SIN R160, R131 ;  /* 0x0000008300a07308 */ /* 0x000f620000000400 */
[----:B0-----:R-:W-:Y:S01]  /*5400*/  FMUL.FTZ R74, R73, R92 ;  /* 0x0000005c494a7220 */ /* 0x001fe20000410000 */
[----:B------:R-:W-:-:S06]  /*5410*/  FMUL.RZ R129, R81, 0.15915493667125701904 ;  /* 0x3e22f98351817820 */ /* 0x000fcc000040c000 */
[----:B------:R0:W5:Y:S01]  /*5420*/  MUFU.COS R200, R131 ;  /* 0x0000008300c87308 */ /* 0x0001620000000000 */
[----:B------:R-:W-:Y:S01]  /*5430*/  FMUL.FTZ R81, R205, R88 ;  /* 0x00000058cd517220 */ /* 0x000fe20000410000 */
[----:B------:R-:W-:Y:S01]  /*5440*/  FMUL.RZ R133, R74, 0.15915493667125701904 ;  /* 0x3e22f9834a857820 */ /* 0x000fe2000040c000 */
[----:B------:R-:W-:-:S05]  /*5450*/  SHF.L.U32 R198, R4, 0x4, RZ ;  /* 0x0000000404c67819 */ /* 0x000fca00000006ff */
[----:B------:R-:W5:Y:S04]  /*5460*/  MUFU.EX2 R127, R127 ;  /* 0x0000007f007f7308 */ /* 0x000f680000000800 */
[----:B------:R-:W-:Y:S01]  /*5470*/  MUFU.SIN R82, R83 ;  /* 0x0000005300527308 */ /* 0x000fe20000000400 */
[C---:B------:R-:W-:Y:S01]  /*5480*/  FMUL.FTZ R77, R73.reuse, R90 ;  /* 0x0000005a494d7220 */ /* 0x040fe20000410000 */
[----:B------:R-:W-:-:S06]  /*5490*/  FMUL.FTZ R74, R73, R94 ;  /* 0x0000005e494a7220 */ /* 0x000fcc0000410000 */
[----:B------:R-:W2:Y:S01]  /*54a0*/  MUFU.COS R208, R83 ;  /* 0x0000005300d07308 */ /* 0x000ea20000000000 */
[----:B------:R-:W-:Y:S01]  /*54b0*/  IADD3 R202, PT, PT, R198, 0x3, RZ ;  /* 0x00000003c6ca7810 */ /* 0x000fe20007ffe0ff */
[C---:B-1----:R-:W-:Y:S01]  /*54c0*/  FMUL.FTZ R125, R72.reuse, R125 ;  /* 0x0000007d487d7220 */ /* 0x042fe20000410000 */
[----:B------:R-:W-:-:S05]  /*54d0*/  FMUL.FTZ R123, R72, R123 ;  /* 0x0000007b487b7220 */ /* 0x000fca0000410000 */
[----:B------:R-:W2:Y:S04]  /*54e0*/  MUFU.EX2 R79, R79 ;  /* 0x0000004f004f7308 */ /* 0x000ea80000000800 */
[----:B------:R-:W1:Y:S01]  /*54f0*/  MUFU.SIN R210, R129 ;  /* 0x0000008100d27308 */ /* 0x000e620000000400 */
[----:B0-----:R-:W-:Y:S01]  /*5500*/  FMUL.RZ R131, R77, 0.15915493667125701904 ;  /* 0x3e22f9834d837820 */ /* 0x001fe2000040c000 */
[----:B------:R-:W-:Y:S01]  /*5510*/  FMUL.RZ R135, R74, 0.15915493667125701904 ;  /* 0x3e22f9834a877820 */ /* 0x000fe2000040c000 */
[----:B------:R-:W-:-:S05]  /*5520*/  ISETP.GE.U32.AND P6, PT, R198, R17, PT ;  /* 0x00000011c600720c */ /* 0x000fca0003fc6070 */
[----:B------:R0:W1:Y:S01]  /*5530*/  MUFU.COS R76, R129 ;  /* 0x00000081004c7308 */ /* 0x0000620000000000 */
[C---:B------:R-:W-:Y:S01]  /*5540*/  IADD3 R74, PT, PT, R198.reuse, 0x1, RZ ;  /* 0x00000001c64a7810 */ /* 0x040fe20007ffe0ff */
[----:B------:R-:W-:Y:S01]  /*5550*/  FMUL.FTZ R77, R205, R90 ;  /* 0x0000005acd4d7220 */ /* 0x000fe20000410000 */
[----:B------:R-:W-:Y:S01]  /*5560*/  IADD3 R72, PT, PT, R198, 0x5, RZ ;  /* 0x00000005c6487810 */ /* 0x000fe20007ffe0ff */
[----:B-----5:R-:W-:Y:S01]  /*5570*/  FMUL.FTZ R160, R127, R160 ;  /* 0x000000a07fa07220 */ /* 0x020fe20000410000 */
[----:B------:R-:W-:-:S03]  /*5580*/  ISETP.GE.U32.AND P4, PT, R202, R17, PT ;  /* 0x00000011ca00720c */ /* 0x000fc60003f86070 */
[----:B------:R-:W1:Y:S01]  /*5590*/  MUFU.EX2 R81, R81 ;  /* 0x0000005100517308 */ /* 0x000e620000000800 */
[----:B------:R-:W-:Y:S01]  /*55a0*/  MOV R196, 0x400 ;  /* 0x0000040000c47802 */ /* 0x000fe20000000f00 */
[----:B------:R-:W-:Y:S01]  /*55b0*/  FMUL.FTZ R149, R127, R200 ;  /* 0x000000c87f957220 */ /* 0x000fe20000410000 */
[----:B------:R-:W-:Y:S01]  /*55c0*/  FSEL R201, R59, RZ, !P6 ;  /* 0x000000ff3bc97208 */ /* 0x000fe20007000000 */
[----:B------:R-:W-:Y:S01]  /*55d0*/  MUFU.SIN R212, R131 ;  /* 0x0000008300d47308 */ /* 0x000fe20000000400 */
[----:B------:R-:W-:Y:S01]  /*55e0*/  FSEL R202, R123, RZ, !P6 ;  /* 0x000000ff7bca7208 */ /* 0x000fe20007000000 */
[----:B0-----:R-:W-:Y:S01]  /*55f0*/  FMUL.FTZ R129, R73, R96 ;  /* 0x0000006049817220 */ /* 0x001fe20000410000 */
[----:B------:R-:W-:Y:S01]  /*5600*/  FSEL R203, R125, 1, !P6 ;  /* 0x3f8000007dcb7808 */ /* 0x000fe20007000000 */
[----:B------:R-:W-:Y:S01]  /*5610*/  FMUL.FTZ R75, R205, R92 ;  /* 0x0000005ccd4b7220 */ /* 0x000fe20000410000 */
[-C--:B------:R-:W-:Y:S02]  /*5620*/  ISETP.GE.U32.AND P2, PT, R74, R17.reuse, PT ;  /* 0x000000114a00720c */ /* 0x080fe40003f46070 */
[----:B------:R-:W-:Y:S01]  /*5630*/  ISETP.GE.U32.AND P6, PT, R72, R17, PT ;  /* 0x000000114800720c */ /* 0x000fe20003fc6070 */
[----:B------:R-:W0:Y:S01]  /*5640*/  MUFU.COS R214, R131 ;  /* 0x0000008300d67308 */ /* 0x000e220000000000 */
[----:B------:R-:W-:-:S02]  /*5650*/  IADD3 R74, PT, PT, R198, 0x2, RZ ;  /* 0x00000002c64a7810 */ /* 0x000fc40007ffe0ff */
[----:B------:R-:W-:Y:S01]  /*5660*/  IADD3 R72, PT, PT, R198, 0x6, RZ ;  /* 0x00000006c6487810 */ /* 0x000fe20007ffe0ff */
[----:B------:R-:W-:Y:S01]  /*5670*/  FMUL.FTZ R83, R205, R94 ;  /* 0x0000005ecd537220 */ /* 0x000fe20000410000 */
[----:B------:R-:W-:Y:S01]  /*5680*/  LEA R196, R137, R196, 0x18 ;  /* 0x000000c489c47211 */ /* 0x000fe200078ec0ff */
[----:B------:R-:W-:Y:S01]  /*5690*/  FMUL.RZ R137, R129, 0.15915493667125701904 ;  /* 0x3e22f98381897820 */ /* 0x000fe2000040c000 */
[----:B------:R-:W-:Y:S01]  /*56a0*/  FSEL R147, R61, RZ, !P2 ;  /* 0x000000ff3d937208 */ /* 0x000fe20005000000 */
[----:B------:R-:W0:Y:S01]  /*56b0*/  MUFU.EX2 R77, R77 ;  /* 0x0000004d004d7308 */ /* 0x000e220000000800 */
[----:B------:R-:W-:Y:S01]  /*56c0*/  FSEL R200, R160, RZ, !P2 ;  /* 0x000000ffa0c87208 */ /* 0x000fe20005000000 */
[----:B--2---:R-:W-:Y:S01]  /*56d0*/  FMUL.FTZ R169, R79, R208 ;  /* 0x000000d04fa97220 */ /* 0x004fe20000410000 */
[----:B------:R-:W-:Y:S01]  /*56e0*/  FSEL R149, R149, 1, !P2 ;  /* 0x3f80000095957808 */ /* 0x000fe20005000000 */
[----:B------:R-:W2:Y:S01]  /*56f0*/  MUFU.SIN R218, R133 ;  /* 0x0000008500da7308 */ /* 0x000ea20000000400 */
[----:B------:R-:W-:Y:S01]  /*5700*/  FMUL.FTZ R82, R79, R82 ;  /* 0x000000524f527220 */ /* 0x000fe20000410000 */
[-C--:B------:R-:W-:Y:S01]  /*5710*/  ISETP.GE.U32.AND P3, PT, R74, R17.reuse, PT ;  /* 0x000000114a00720c */ /* 0x080fe20003f66070 */
[----:B------:R-:W-:Y:S01]  /*5720*/  FMUL.FTZ R74, R205, R96 ;  /* 0x00000060cd4a7220 */ /* 0x000fe20000410000 */
[----:B------:R-:W-:-:S04]  /*5730*/  ISETP.GE.U32.AND P2, PT, R72, R17, PT ;  /* 0x000000114800720c */ /* 0x000fc80003f46070 */
[----:B------:R5:W2:Y:S01]  /*5740*/  MUFU.COS R220, R133 ;  /* 0x0000008500dc7308 */ /* 0x000aa20000000000 */
[C---:B------:R-:W-:Y:S01]  /*5750*/  IADD3 R72, PT, PT, R198.reuse, 0x7, RZ ;  /* 0x00000007c6487810 */ /* 0x040fe20007ffe0ff */
[C---:B-1----:R-:W-:Y:S01]  /*5760*/  FMUL.FTZ R173, R81.reuse, R210 ;  /* 0x000000d251ad7220 */ /* 0x042fe20000410000 */
[----:B------:R-:W-:Y:S01]  /*5770*/  IADD3 R216, PT, PT, R198, 0x4, RZ ;  /* 0x00000004c6d87810 */ /* 0x000fe20007ffe0ff */
[----:B------:R-:W-:Y:S01]  /*5780*/  FMUL.FTZ R76, R81, R76 ;  /* 0x0000004c514c7220 */ /* 0x000fe20000410000 */
[----:B------:R-:W-:-:S03]  /*5790*/  FSEL R165, R63, RZ, !P3 ;  /* 0x000000ff3fa57208 */ /* 0x000fc60005800000 */
[----:B------:R-:W-:Y:S01]  /*57a0*/  MUFU.SIN R222, R135 ;  /* 0x0000008700de7308 */ /* 0x000fe20000000400 */
[C---:B-----5:R-:W-:Y:S01]  /*57b0*/  FMUL.FTZ R133, R73.reuse, R98 ;  /* 0x0000006249857220 */ /* 0x060fe20000410000 */
[----:B------:R-:W-:Y:S01]  /*57c0*/  FSEL R167, R82, RZ, !P3 ;  /* 0x000000ff52a77208 */ /* 0x000fe20005800000 */
[----:B------:R-:W-:Y:S01]  /*57d0*/  FMUL.FTZ R123, R73, R100 ;  /* 0x00000064497b7220 */ /* 0x000fe20000410000 */
[----:B------:R-:W-:-:S04]  /*57e0*/  FSEL R169, R169, 1, !P3 ;  /* 0x3f800000a9a97808 */ /* 0x000fc80005800000 */
[----:B------:R-:W1:Y:S01]  /*57f0*/  MUFU.COS R224, R135 ;  /* 0x0000008700e07308 */ /* 0x000e620000000000 */
[----:B------:R-:W-:Y:S01]  /*5800*/  FMUL.RZ R133, R133, 0.15915493667125701904 ;  /* 0x3e22f98385857820 */ /* 0x000fe2000040c000 */
[----:B------:R-:W-:Y:S01]  /*5810*/  ISETP.GE.U32.AND P3, PT, R72, R17, PT ;  /* 0x000000114800720c */ /* 0x000fe20003f66070 */
[----:B------:R-:W-:Y:S01]  /*5820*/  FMUL.FTZ R79, R205, R98 ;  /* 0x00000062cd4f7220 */ /* 0x000fe20000410000 */
[----:B------:R-:W-:-:S04]  /*5830*/  IADD3 R72, PT, PT, R198, 0x8, RZ ;  /* 0x00000008c6487810 */ /* 0x000fc80007ffe0ff */
[----:B------:R-:W2:Y:S04]  /*5840*/  MUFU.EX2 R75, R75 ;  /* 0x0000004b004b7308 */ /* 0x000ea80000000800 */
[----:B------:R-:W5:Y:S01]  /*5850*/  MUFU.SIN R129, R137 ;  /* 0x0000008900817308 */ /* 0x000f620000000400 */
[----:B------:R-:W-:Y:S01]  /*5860*/  ISETP.GE.U32.AND P5, PT, R216, R17, PT ;  /* 0x00000011d800720c */ /* 0x000fe20003fa6070 */
[----:B------:R-:W-:-:S06]  /*5870*/  FMUL.RZ R123, R123, 0.15915493667125701904 ;  /* 0x3e22f9837b7b7820 */ /* 0x000fcc000040c000 */
[----:B------:R-:W3:Y:S01]  /*5880*/  MUFU.COS R131, R137 ;  /* 0x0000008900837308 */ /* 0x000ee20000000000 */
[----:B------:R-:W-:Y:S02]  /*5890*/  FSEL R171, R65, RZ, !P4 ;  /* 0x000000ff41ab7208 */ /* 0x000fe40006000000 */
[----:B------:R-:W-:-:S05]  /*58a0*/  FSEL R173, R173, RZ, !P4 ;  /* 0x000000ffadad7208 */ /* 0x000fca0006000000 */
[----:B------:R-:W1:Y:S01]  /*58b0*/  MUFU.EX2 R83, R83 ;  /* 0x0000005300537308 */ /* 0x000e620000000800 */
[----:B------:R-:W-:-:S03]  /*58c0*/  FSEL R175, R76, 1, !P4 ;  /* 0x3f8000004caf7808 */ /* 0x000fc60006000000 */
[----:B------:R-:W5:Y:S01]  /*58d0*/  MUFU.EX2 R74, R74 ;  /* 0x0000004a004a7308 */ /* 0x000f620000000800 */
[----:B------:R-:W-:Y:S01]  /*58e0*/  ISETP.GE.U32.AND P4, PT, R72, R17, PT ;  /* 0x000000114800720c */ /* 0x000fe20003f86070 */
[----:B------:R-:W-:Y:S02]  /*58f0*/  FMUL.FTZ R72, R205, R100 ;  /* 0x00000064cd487220 */ /* 0x000fe40000410000 */
[----:B------:R-:W-:Y:S01]  /*5900*/  MUFU.SIN R216, R133 ;  /* 0x0000008500d87308 */ /* 0x000fe20000000400 */
[C---:B0-----:R-:W-:Y:S01]  /*5910*/  FMUL.FTZ R181, R77.reuse, R214 ;  /* 0x000000d64db57220 */ /* 0x041fe20000410000 */
[----:B------:R-:W-:Y:S01]  /*5920*/  FMUL.FTZ R179, R77, R212 ;  /* 0x000000d44db37220 */ /* 0x000fe20000410000 */
[----:B------:R-:W-:-:S05]  /*5930*/  FMUL.FTZ R82, R73, R102 ;  /* 0x0000006649527220 */ /* 0x000fca0000410000 */
[----:B------:R-:W0:Y:S01]  /*5940*/  MUFU.COS R160, R133 ;  /* 0x0000008500a07308 */ /* 0x000e220000000000 */
[----:B------:R-:W-:Y:S01]  /*5950*/  FMUL.RZ R125, R82, 0.15915493667125701904 ;  /* 0x3e22f983527d7820 */ /* 0x000fe2000040c000 */
[C---:B--2---:R-:W-:Y:S01]  /*5960*/  FMUL.FTZ R185, R75.reuse, R218 ;  /* 0x000000da4bb97220 */ /* 0x044fe20000410000 */
[----:B------:R-:W-:Y:S01]  /*5970*/  FMUL.FTZ R187, R75, R220 ;  /* 0x000000dc4bbb7220 */ /* 0x000fe20000410000 */
[----:B------:R-:W-:-:S04]  /*5980*/  IADD3 R76, PT, PT, R198, 0x9, RZ ;  /* 0x00000009c64c7810 */ /* 0x000fc80007ffe0ff */
[----:B------:R-:W0:Y:S04]  /*5990*/  MUFU.EX2 R79, R79 ;  /* 0x0000004f004f7308 */ /* 0x000e280000000800 */
[----:B------:R-:W-:Y:S01]  /*59a0*/  MUFU.SIN R81, R123 ;  /* 0x0000007b00517308 */ /* 0x000fe20000000400 */
[----:B------:R-:W-:Y:S01]  /*59b0*/  IADD3 R82, PT, PT, R198, 0xa, RZ ;  /* 0x0000000ac6527810 */ /* 0x000fe20007ffe0ff */
[----:B-1----:R-:W-:-:S06]  /*59c0*/  FMUL.FTZ R193, R83, R224 ;  /* 0x000000e053c17220 */ /* 0x002fcc0000410000 */
[----:B------:R1:W2:Y:S01]  /*59d0*/  MUFU.COS R77, R123 ;  /* 0x0000007b004d7308 */ /* 0x0002a20000000000 */
[----:B------:R-:W-:Y:S01]  /*59e0*/  FMUL.FTZ R191, R83, R222 ;  /* 0x000000de53bf7220 */ /* 0x000fe20000410000 */
[----:B------:R-:W-:Y:S01]  /*59f0*/  FMUL.FTZ R83, R73, R104 ;  /* 0x0000006849537220 */ /* 0x000fe20000410000 */
[----:B------:R-:W-:Y:S01]  /*5a00*/  FSEL R177, R67, RZ, !P5 ;  /* 0x000000ff43b17208 */ /* 0x000fe20006800000 */
[----:B------:R-:W-:-:S04]  /*5a10*/  FMUL.FTZ R75, R205, R102 ;  /* 0x00000066cd4b7220 */ /* 0x000fc80000410000 */
[----:B------:R-:W2:Y:S01]  /*5a20*/  MUFU.EX2 R72, R72 ;  /* 0x0000004800487308 */ /* 0x000ea20000000800 */
[----:B------:R-:W-:Y:S01]  /*5a30*/  FSEL R179, R179, RZ, !P5 ;  /* 0x000000ffb3b37208 */ /* 0x000fe20006800000 */
[C---:B-----5:R-:W-:Y:S01]  /*5a40*/  FMUL.FTZ R129, R74.reuse, R129 ;  /* 0x000000814a817220 */ /* 0x060fe20000410000 */
[----:B------:R-:W-:Y:S01]  /*5a50*/  FSEL R181, R181, 1, !P5 ;  /* 0x3f800000b5b57808 */ /* 0x000fe20006800000 */
[----:B---3--:R-:W-:Y:S01]  /*5a60*/  FMUL.FTZ R131, R74, R131 ;  /* 0x000000834a837220 */ /* 0x008fe20000410000 */
[----:B------:R-:W-:Y:S02]  /*5a70*/  FSEL R183, R69, RZ, !P6 ;  /* 0x000000ff45b77208 */ /* 0x000fe40007000000 */
[----:B------:R-:W-:Y:S02]  /*5a80*/  FSEL R185, R185, RZ, !P6 ;  /* 0x000000ffb9b97208 */ /* 0x000fe40007000000 */
[----:B------:R-:W-:Y:S02]  /*5a90*/  FSEL R187, R187, 1, !P6 ;  /* 0x3f800000bbbb7808 */ /* 0x000fe40007000000 */
[----:B------:R-:W-:-:S02]  /*5aa0*/  ISETP.GE.U32.AND P5, PT, R76, R17, PT ;  /* 0x000000114c00720c */ /* 0x000fc40003fa6070 */
[----:B------:R-:W-:Y:S01]  /*5ab0*/  ISETP.GE.U32.AND P6, PT, R82, R17, PT ;  /* 0x000000115200720c */ /* 0x000fe20003fc6070 */
[----:B------:R-:W-:Y:S01]  /*5ac0*/  MUFU.SIN R76, R125 ;  /* 0x0000007d004c7308 */ /* 0x000fe20000000400 */
[----:B------:R-:W-:Y:S01]  /*5ad0*/  IADD3 R74, PT, PT, R198, 0xc, RZ ;  /* 0x0000000cc64a7810 */ /* 0x000fe20007ffe0ff */
[----:B-1----:R-:W-:Y:S01]  /*5ae0*/  FMUL.RZ R123, R83, 0.15915493667125701904 ;  /* 0x3e22f983537b7820 */ /* 0x002fe2000040c000 */
[----:B------:R-:W-:Y:S01]  /*5af0*/  FSEL R195, R85, RZ, !P3 ;  /* 0x000000ff55c37208 */ /* 0x000fe20005800000 */
[----:B0-----:R-:W-:Y:S01]  /*5b00*/  FMUL.FTZ R145, R79, R160 ;  /* 0x000000a04f917220 */ /* 0x001fe20000410000 */
[----:B------:R-:W-:-:S03]  /*5b10*/  FSEL R197, R129, RZ, !P3 ;  /* 0x000000ff81c57208 */ /* 0x000fc60005800000 */
[----:B------:R-:W0:Y:S01]  /*5b20*/  MUFU.COS R82, R125 ;  /* 0x0000007d00527308 */ /* 0x000e220000000000 */
[----:B------:R-:W-:Y:S01]  /*5b30*/  FSEL R199, R131, 1, !P3 ;  /* 0x3f80000083c77808 */ /* 0x000fe20005800000 */
[----:B------:R-:W-:Y:S01]  /*5b40*/  FMUL.FTZ R143, R79, R216 ;  /* 0x000000d84f8f7220 */ /* 0x000fe20000410000 */
[----:B------:R-:W-:Y:S01]  /*5b50*/  ISETP.GE.U32.AND P3, PT, R74, R17, PT ;  /* 0x000000114a00720c */ /* 0x000fe20003f66070 */
[----:B------:R-:W-:-:S04]  /*5b60*/  FMUL.FTZ R74, R205, R104 ;  /* 0x00000068cd4a7220 */ /* 0x000fc80000410000 */
[----:B------:R-:W0:Y:S01]  /*5b70*/  MUFU.EX2 R75, R75 ;  /* 0x0000004b004b7308 */ /* 0x000e220000000800 */
[----:B--2---:R-:W-:-:S03]  /*5b80*/  FMUL.FTZ R77, R72, R77 ;  /* 0x0000004d484d7220 */ /* 0x004fc60000410000 */
[----:B------:R-:W-:Y:S01]  /*5b90*/  MUFU.SIN R83, R123 ;  /* 0x0000007b00537308 */ /* 0x000fe20000000400 */
[----:B------:R-:W-:-:S07]  /*5ba0*/  FMUL.FTZ R81, R72, R81 ;  /* 0x0000005148517220 */ /* 0x000fce0000410000 */
[----:B------:R-:W1:Y:S08]  /*5bb0*/  MUFU.COS R79, R123 ;  /* 0x0000007b004f7308 */ /* 0x000e700000000000 */
[----:B------:R2:W1:Y:S01]  /*5bc0*/  MUFU.EX2 R72, R74 ;  /* 0x0000004a00487308 */ /* 0x0004620000000800 */
[C---:B0-----:R-:W-:Y:S01]  /*5bd0*/  FMUL.FTZ R82, R75.reuse, R82 ;  /* 0x000000524b527220 */ /* 0x041fe20000410000 */
[----:B------:R-:W-:Y:S01]  /*5be0*/  FMUL.FTZ R76, R75, R76 ;  /* 0x0000004c4b4c7220 */ /* 0x000fe20000410000 */
[----:B------:R-:W-:-:S02]  /*5bf0*/  IADD3 R160, PT, PT, R198, 0xd, RZ ;  /* 0x0000000dc6a07810 */ /* 0x000fc40007ffe0ff */
[----:B------:R-:W-:Y:S02]  /*5c00*/  MOV R75, R5 ;  /* 0x00000005004b7202 */ /* 0x000fe40000000f00 */
[----:B------:R-:W-:Y:S02]  /*5c10*/  IADD3 R208, PT, PT, R198, 0xb, RZ ;  /* 0x0000000bc6d07810 */ /* 0x000fe40007ffe0ff */
[----:B--2---:R-:W-:Y:S02]  /*5c20*/  MOV R74, R150 ;  /* 0x00000096004a7202 */ /* 0x004fe40000000f00 */
[----:B------:R-:W-:Y:S02]  /*5c30*/  FSEL R141, R87, RZ, !P4 ;  /* 0x000000ff578d7208 */ /* 0x000fe40006000000 */
[----:B------:R-:W-:Y:S01]  /*5c40*/  FSEL R143, R143, RZ, !P4 ;  /* 0x000000ff8f8f7208 */ /* 0x000fe20006000000 */
[C---:B-1----:R-:W-:Y:S01]  /*5c50*/  FMUL.FTZ R79, R72.reuse, R79 ;  /* 0x0000004f484f7220 */ /* 0x042fe20000410000 */
[----:B------:R-:W-:Y:S01]  /*5c60*/  FSEL R145, R145, 1, !P4 ;  /* 0x3f80000091917808 */ /* 0x000fe20006000000 */
[----:B------:R-:W-:Y:S01]  /*5c70*/  FMUL.FTZ R83, R72, R83 ;  /* 0x0000005348537220 */ /* 0x000fe20000410000 */
[----:B------:R-:W-:Y:S01]  /*5c80*/  FSEL R189, R71, RZ, !P2 ;  /* 0x000000ff47bd7208 */ /* 0x000fe20005000000 */
[----:B------:R-:W-:Y:S01]  /*5c90*/  IMAD.WIDE.U32 R74, R103, UR8, R74 ;  /* 0x00000008674a7c25 */ /* 0x000fe2000f8e004a */
[----:B------:R-:W-:-:S02]  /*5ca0*/  FSEL R191, R191, RZ, !P2 ;  /* 0x000000ffbfbf7208 */ /* 0x000fc40005000000 */
[----:B------:R-:W-:Y:S02]  /*5cb0*/  FSEL R193, R193, 1, !P2 ;  /* 0x3f800000c1c17808 */ /* 0x000fe40005000000 */
[-C--:B------:R-:W-:Y:S02]  /*5cc0*/  ISETP.GE.U32.AND P4, PT, R160, R17.reuse, PT ;  /* 0x00000011a000720c */ /* 0x080fe40003f86070 */
[----:B------:R-:W-:Y:S02]  /*5cd0*/  ISETP.GE.U32.AND P2, PT, R208, R17, PT ;  /* 0x00000011d000720c */ /* 0x000fe40003f46070 */
[C---:B------:R-:W-:Y:S02]  /*5ce0*/  IADD3 R160, PT, PT, R198.reuse, 0xe, RZ ;  /* 0x0000000ec6a07810 */ /* 0x040fe40007ffe0ff */
[----:B------:R-:W-:Y:S01]  /*5cf0*/  IADD3 R72, PT, PT, R198, 0xf, RZ ;  /* 0x0000000fc6487810 */ /* 0x000fe20007ffe0ff */
[----:B------:R-:W-:Y:S01]  /*5d00*/  STS [R21], R194 ;  /* 0x000000c215007388 */ /* 0x000fe20000000800 */
[----:B------:R-:W-:Y:S01]  /*5d10*/  FSEL R127, R89, RZ, !P5 ;  /* 0x000000ff597f7208 */ /* 0x000fe20006800000 */
[----:B------:R-:W-:Y:S01]  /*5d20*/  IMAD R75, R103, UR9, R75 ;  /* 0x00000009674b7c24 */ /* 0x000fe2000f8e024b */
[----:B------:R-:W-:Y:S01]  /*5d30*/  FSEL R125, R81, RZ, !P5 ;  /* 0x000000ff517d7208 */ /* 0x000fe20006800000 */
[----:B------:R0:W-:Y:S01]  /*5d40*/  STS [R23+0x80], R164 ;  /* 0x000080a417007388 */ /* 0x0001e20000000800 */
[----:B------:R-:W-:-:S02]  /*5d50*/  FSEL R123, R77, 1, !P5 ;  /* 0x3f8000004d7b7808 */ /* 0x000fc40006800000 */
[----:B------:R-:W-:Y:S01]  /*5d60*/  ISETP.GE.U32.AND P5, PT, R160, R17, PT ;  /* 0x00000011a000720c */ /* 0x000fe20003fa6070 */
[----:B------:R-:W-:Y:S01]  /*5d70*/  STS [R25+0x100], R170 ;  /* 0x000100aa19007388 */ /* 0x000fe20000000800 */
[----:B------:R-:W-:Y:S02]  /*5d80*/  FSEL R139, R91, RZ, !P6 ;  /* 0x000000ff5b8b7208 */ /* 0x000fe40007000000 */
[----:B------:R-:W-:Y:S02]  /*5d90*/  FSEL R137, R76, RZ, !P6 ;  /* 0x000000ff4c897208 */ /* 0x000fe40007000000 */
[----:B------:R-:W-:Y:S02]  /*5da0*/  FSEL R135, R82, 1, !P6 ;  /* 0x3f80000052877808 */ /* 0x000fe40007000000 */
[----:B------:R-:W-:Y:S02]  /*5db0*/  FSEL R133, R93, RZ, !P2 ;  /* 0x000000ff5d857208 */ /* 0x000fe40005000000 */
[----:B------:R-:W-:-:S02]  /*5dc0*/  FSEL R131, R83, RZ, !P2 ;  /* 0x000000ff53837208 */ /* 0x000fc40005000000 */
[----:B------:R-:W-:Y:S01]  /*5dd0*/  FSEL R129, R79, 1, !P2 ;  /* 0x3f8000004f817808 */ /* 0x000fe20005000000 */
[----:B------:R1:W-:Y:S01]  /*5de0*/  STS [R27+0x180], R166 ;  /* 0x000180a61b007388 */ /* 0x0003e20000000800 */
[----:B------:R-:W-:Y:S02]  /*5df0*/  LEA R160, P6, R74, R156, 0x3 ;  /* 0x0000009c4aa07211 */ /* 0x000fe400078c18ff */
[----:B------:R-:W-:Y:S01]  /*5e00*/  ISETP.GE.U32.AND P2, PT, R72, R17, PT ;  /* 0x000000114800720c */ /* 0x000fe20003f46070 */
[----:B------:R2:W-:Y:S01]  /*5e10*/  STS [R29+0x200], R168 ;  /* 0x000200a81d007388 */ /* 0x0005e20000000800 */
[----:B------:R-:W-:Y:S02]  /*5e20*/  IADD3 R72, PT, PT, R19, 0x200, RZ ;  /* 0x0000020013487810 */ /* 0x000fe40007ffe0ff */
[----:B------:R-:W-:Y:S01]  /*5e30*/  LEA.HI.X R161, R74, R157, R75, 0x3, P6 ;  /* 0x0000009d4aa17211 */ /* 0x000fe200030f1c4b */
[----:B------:R-:W-:Y:S01]  /*5e40*/  STS [R31+0x280], R172 ;  /* 0x000280ac1f007388 */ /* 0x000fe20000000800 */
[----:B------:R-:W-:-:S03]  /*5e50*/  LEA.HI.SX32 R75, R72, R19, 0x1b ;  /* 0x00000013484b7211 */ /* 0x000fc600078fdaff */
[----:B------:R-:W-:Y:S01]  /*5e60*/  STS [R33+0x300], R174 ;  /* 0x000300ae21007388 */ /* 0x000fe20000000800 */
[----:B0-----:R-:W-:-:S03]  /*5e70*/  IADD3 R164, PT, PT, R19, 0x280, RZ ;  /* 0x0000028013a47810 */ /* 0x001fc60007ffe0ff */
[----:B------:R-:W-:Y:S01]  /*5e80*/  STS [R35+0x380], R176 ;  /* 0x000380b023007388 */ /* 0x000fe20000000800 */
[----:B------:R-:W-:-:S03]  /*5e90*/  IADD3 R74, PT, PT, R19, 0x220, RZ ;  /* 0x00000220134a7810 */ /* 0x000fc60007ffe0ff */
[----:B------:R-:W-:Y:S01]  /*5ea0*/  STS [R37+0x400], R178 ;  /* 0x000400b225007388 */ /* 0x000fe20000000800 */
[----:B------:R-:W-:-:S03]  /*5eb0*/  IADD3 R76, PT, PT, R19, 0x240, RZ ;  /* 0x00000240134c7810 */ /* 0x000fc60007ffe0ff */
[----:B------:R-:W-:Y:S01]  /*5ec0*/  STS [R39+0x480], R180 ;  /* 0x000480b427007388 */ /* 0x000fe20000000800 */
[----:B------:R-:W-:-:S03]  /*5ed0*/  LEA R72, R75, R196, 0x2 ;  /* 0x000000c44b487211 */ /* 0x000fc600078e10ff */
[----:B------:R-:W-:Y:S01]  /*5ee0*/  STS [R41+0x500], R182 ;  /* 0x000500b629007388 */ /* 0x000fe20000000800 */
[----:B------:R-:W-:-:S03]  /*5ef0*/  IADD3 R82, PT, PT, R19, 0x260, RZ ;  /* 0x0000026013527810 */ /* 0x000fc60007ffe0ff */
[----:B------:R-:W-:Y:S01]  /*5f00*/  STS [R43+0x580], R184 ;  /* 0x000580b82b007388 */ /* 0x000fe20000000800 */
[----:B------:R-:W-:-:S03]  /*5f10*/  LEA.HI.SX32 R75, R164, R19, 0x1b ;  /* 0x00000013a44b7211 */ /* 0x000fc600078fdaff */
[----:B------:R-:W-:Y:S01]  /*5f20*/  STS [R45+0x600], R186 ;  /* 0x000600ba2d007388 */ /* 0x000fe20000000800 */
[----:B------:R-:W-:-:S03]  /*5f30*/  LEA.HI.SX32 R77, R74, R19, 0x1b ;  /* 0x000000134a4d7211 */ /* 0x000fc600078fdaff */
[----:B------:R-:W-:Y:S01]  /*5f40*/  STS [R47+0x680], R188 ;  /* 0x000680bc2f007388 */ /* 0x000fe20000000800 */
[----:B------:R-:W-:-:S03]  /*5f50*/  LEA.HI.SX32 R79, R76, R19, 0x1b ;  /* 0x000000134c4f7211 */ /* 0x000fc600078fdaff */
[----:B------:R-:W-:Y:S01]  /*5f60*/  STS [R49+0x700], R190 ;  /* 0x000700be31007388 */ /* 0x000fe20000000800 */
[----:B------:R-:W-:Y:S02]  /*5f70*/  LEA.HI.SX32 R81, R82, R19, 0x1b ;  /* 0x0000001352517211 */ /* 0x000fe400078fdaff */
[C---:B-1----:R-:W-:Y:S01]  /*5f80*/  IADD3 R166, PT, PT, R19.reuse, 0x2a0, RZ ;  /* 0x000002a013a67810 */ /* 0x042fe20007ffe0ff */
[----:B------:R-:W-:Y:S01]  /*5f90*/  STS [R51+0x780], R192 ;  /* 0x000780c033007388 */ /* 0x000fe20000000800 */
[----:B--2---:R-:W-:-:S03]  /*5fa0*/  IADD3 R168, PT, PT, R19, 0x2c0, RZ ;  /* 0x000002c013a87810 */ /* 0x004fc60007ffe0ff */
[----:B------:R0:W-:Y:S01]  /*5fb0*/  STS [R72+0x800], R105 ;  /* 0x0008006948007388 */ /* 0x0001e20000000800 */
[-C--:B------:R-:W-:Y:S02]  /*5fc0*/  LEA R74, R77, R196.reuse, 0x2 ;  /* 0x000000c44d4a7211 */ /* 0x080fe400078e10ff */
[----:B------:R-:W-:Y:S02]  /*5fd0*/  IADD3 R170, PT, PT, R19, 0x2e0, RZ ;  /* 0x000002e013aa7810 */ /* 0x000fe40007ffe0ff */
[-C--:B------:R-:W-:Y:S02]  /*5fe0*/  LEA R76, R79, R196.reuse, 0x2 ;  /* 0x000000c44f4c7211 */ /* 0x080fe400078e10ff */
[----:B------:R-:W-:Y:S02]  /*5ff0*/  IADD3 R164, PT, PT, R19, 0x300, RZ ;  /* 0x0000030013a47810 */ /* 0x000fe40007ffe0ff */
[----:B0-----:R-:W-:Y:S01]  /*6000*/  LEA R72, R75, R196, 0x2 ;  /* 0x000000c44b487211 */ /* 0x001fe200078e10ff */
[----:B------:R-:W-:Y:S01]  /*6010*/  FMUL.FTZ R75, R73, R106 ;  /* 0x0000006a494b7220 */ /* 0x000fe20000410000 */
[----:B------:R-:W-:-:S02]  /*6020*/  LEA R82, R81, R196, 0x2 ;  /* 0x000000c451527211 */ /* 0x000fc400078e10ff */
[-C--:B------:R-:W-:Y:S01]  /*6030*/  LEA.HI.SX32 R77, R166, R19.reuse, 0x1b ;  /* 0x00000013a64d7211 */ /* 0x080fe200078fdaff */
[----:B------:R-:W-:Y:S01]  /*6040*/  FMUL.RZ R105, R75, 0.15915493667125701904 ;  /* 0x3e22f9834b697820 */ /* 0x000fe2000040c000 */
[-C--:B------:R-:W-:Y:S01]  /*6050*/  LEA.HI.SX32 R79, R168, R19.reuse, 0x1b ;  /* 0x00000013a84f7211 */ /* 0x080fe200078fdaff */
[----:B------:R0:W-:Y:S01]  /*6060*/  STS [R74+0x880], R107 ;  /* 0x0008806b4a007388 */ /* 0x0001e20000000800 */
[-C--:B------:R-:W-:Y:S02]  /*6070*/  LEA.HI.SX32 R81, R170, R19.reuse, 0x1b ;  /* 0x00000013aa517211 */ /* 0x080fe400078fdaff */
[----:B------:R-:W-:Y:S01]  /*6080*/  LEA.HI.SX32 R75, R164, R19, 0x1b ;  /* 0x00000013a44b7211 */ /* 0x000fe200078fdaff */
[----:B------:R1:W-:Y:S01]  /*6090*/  STS [R76+0x900], R109 ;  /* 0x0009006d4c007388 */ /* 0x0003e20000000800 */
[----:B------:R-:W-:-:S03]  /*60a0*/  IADD3 R166, PT, PT, R19, 0x320, RZ ;  /* 0x0000032013a67810 */ /* 0x000fc60007ffe0ff */
[----:B------:R2:W-:Y:S01]  /*60b0*/  STS [R82+0x980], R111 ;  /* 0x0009806f52007388 */ /* 0x0005e20000000800 */
[----:B0-----:R-:W-:-:S03]  /*60c0*/  LEA R74, R77, R196, 0x2 ;  /* 0x000000c44d4a7211 */ /* 0x001fc600078e10ff */
[----:B------:R0:W-:Y:S01]  /*60d0*/  STS [R72+0xa00], R113 ;  /* 0x000a007148007388 */ /* 0x0001e20000000800 */
[-C--:B-1----:R-:W-:Y:S02]  /*60e0*/  LEA R76, R79, R196.reuse, 0x2 ;  /* 0x000000c44f4c7211 */ /* 0x082fe400078e10ff */
[----:B------:R-:W-:Y:S02]  /*60f0*/  LEA.HI.SX32 R77, R166, R19, 0x1b ;  /* 0x00000013a64d7211 */ /* 0x000fe400078fdaff */
[----:B--2---:R-:W-:Y:S01]  /*6100*/  LEA R82, R81, R196, 0x2 ;  /* 0x000000c451527211 */ /* 0x004fe200078e10ff */
[----:B------:R-:W-:Y:S01]  /*6110*/  STS [R74+0xa80], R115 ;  /* 0x000a80734a007388 */ /* 0x000fe20000000800 */
[----:B------:R-:W-:Y:S01]  /*6120*/  FMUL.FTZ R166, RZ, R200 ;  /* 0x000000c8ffa67220 */ /* 0x000fe20000410000 */
[----:B0-----:R-:W-:Y:S02]  /*6130*/  LEA R72, R75, R196, 0x2 ;  /* 0x000000c44b487211 */ /* 0x001fe400078e10ff */
[----:B------:R-:W-:Y:S01]  /*6140*/  STS [R76+0xb00], R117 ;  /* 0x000b00754c007388 */ /* 0x000fe20000000800 */
[----:B------:R-:W-:-:S03]  /*6150*/  FFMA.FTZ R166, R201, R149, -R166 ;  /* 0x00000095c9a67223 */ /* 0x000fc600000108a6 */
[----:B------:R-:W-:Y:S01]  /*6160*/  STS [R82+0xb80], R119 ;  /* 0x000b807752007388 */ /* 0x000fe20000000800 */
[----:B------:R-:W-:-:S03]  /*6170*/  LEA R77, R77, R196, 0x2 ;  /* 0x000000c44d4d7211 */ /* 0x000fc600078e10ff */
[----:B------:R0:W-:Y:S01]  /*6180*/  STS [R72+0xc00], R121 ;  /* 0x000c007948007388 */ /* 0x0001e20000000800 */
[----:B------:R-:W-:Y:S01]  /*6190*/  IADD3 R168, PT, PT, R19, 0x340, RZ ;  /* 0x0000034013a87810 */ /* 0x000fe20007ffe0ff */
[----:B------:R-:W-:Y:S01]  /*61a0*/  FADD.FTZ R166, R147, R166 ;  /* 0x000000a693a67221 */ /* 0x000fe20000010000 */
[----:B0-----:R-:W-:Y:S02]  /*61b0*/  FMUL.FTZ R72, R201, R200 ;  /* 0x000000c8c9487220 */ /* 0x001fe40000410000 */
[----:B------:R-:W-:Y:S02]  /*61c0*/  LEA.HI.SX32 R79, R168, R19, 0x1b ;  /* 0x00000013a84f7211 */ /* 0x000fe400078fdaff */
[----:B------:R-:W-:Y:S01]  /*61d0*/  FFMA.FTZ R72, RZ, R149, R72 ;  /* 0x00000095ff487223 */ /* 0x000fe20000010048 */
[----:B------:R0:W-:Y:S01]  /*61e0*/  STS [R77+0xc80], R162 ;  /* 0x000c80a24d007388 */ /* 0x0001e20000000800 */
[----:B------:R-:W-:Y:S01]  /*61f0*/  FMUL.FTZ R168, R167, R166 ;  /* 0x000000a6a7a87220 */ /* 0x000fe20000410000 */
[----:B------:R-:W-:Y:S01]  /*6200*/  IADD3 R170, PT, PT, R19, 0x360, RZ ;  /* 0x0000036013aa7810 */ /* 0x000fe20007ffe0ff */
[----:B0-----:R-:W-:-:S04]  /*6210*/  FADD.FTZ R162, RZ, R72 ;  /* 0x00000048ffa27221 */ /* 0x001fc80000010000 */
[-C--:B------:R-:W-:Y:S01]  /*6220*/  FFMA.FTZ R168, R169, R162.reuse, R168 ;  /* 0x000000a2a9a87223 */ /* 0x080fe200000100a8 */
[----:B------:R-:W-:-:S03]  /*6230*/  FMUL.FTZ R162, R167, R162 ;  /* 0x000000a2a7a27220 */ /* 0x000fc60000410000 */
[----:B------:R-:W-:Y:S01]  /*6240*/  FADD.FTZ R168, RZ, R168 ;  /* 0x000000a8ffa87221 */ /* 0x000fe20000010000 */
[----:B------:R-:W-:Y:S01]  /*6250*/  FFMA.FTZ R162, R169, R166, -R162 ;  /* 0x000000a6a9a27223 */ /* 0x000fe200000108a2 */
[-C--:B------:R-:W-:Y:S02]  /*6260*/  LEA.HI.SX32 R81, R170, R19.reuse, 0x1b ;  /* 0x00000013aa517211 */ /* 0x080fe400078fdaff */
[----:B------:R-:W-:Y:S01]  /*6270*/  LEA R74, R79, R196, 0x2 ;  /* 0x000000c44f4a7211 */ /* 0x000fe200078e10ff */
[----:B------:R-:W-:Y:S01]  /*6280*/  FADD.FTZ R166, R165, R162 ;  /* 0x000000a2a5a67221 */ /* 0x000fe20000010000 */
[----:B------:R-:W-:Y:S01]  /*6290*/  FMUL.FTZ R170, R173, R168 ;  /* 0x000000a8adaa7220 */ /* 0x000fe20000410000 */
[----:B------:R-:W-:Y:S01]  /*62a0*/  FMUL.FTZ R75, R73, R108 ;  /* 0x0000006c494b7220 */ /* 0x000fe20000410000 */
[----:B------:R-:W-:Y:S01]  /*62b0*/  IADD3 R82, PT, PT, R19, 0x3a0, RZ ;  /* 0x000003a013527810 */ /* 0x000fe20007ffe0ff */
[----:B----4-:R0:W-:Y:S01]  /*62c0*/  STS [R74+0xd00], R163 ;  /* 0x000d00a34a007388 */ /* 0x0101e20000000800 */
[-C--:B------:R-:W-:Y:S01]  /*62d0*/  FFMA.FTZ R170, R175, R166.reuse, -R170 ;  /* 0x000000a6afaa7223 */ /* 0x080fe200000108aa */
[----:B------:R-:W-:Y:S01]  /*62e0*/  FMUL.RZ R79, R75, 0.15915493667125701904 ;  /* 0x3e22f9834b4f7820 */ /* 0x000fe2000040c000 */
[----:B------:R-:W-:Y:S01]  /*62f0*/  IADD3 R76, PT, PT, R19, 0x380, RZ ;  /* 0x00000380134c7810 */ /* 0x000fe20007ffe0ff */
[----:B------:R-:W-:Y:S01]  /*6300*/  FMUL.FTZ R166, R173, R166 ;  /* 0x000000a6ada67220 */ /* 0x000fe20000410000 */
[-C--:B------:R-:W-:Y:S01]  /*6310*/  FMUL.FTZ R72, R73, R110.reuse ;  /* 0x0000006e49487220 */ /* 0x080fe20000410000 */
[-C--:B------:R-:W-:Y:S01]  /*6320*/  LEA.HI.SX32 R77, R82, R19.reuse, 0x1b ;  /* 0x00000013524d7211 */ /* 0x080fe200078fdaff */
[----:B0-----:R-:W-:Y:S01]  /*6330*/  FMUL.FTZ R74, R205, R110 ;  /* 0x0000006ecd4a7220 */ /* 0x001fe20000410000 */
[----:B------:R-:W-:Y:S01]  /*6340*/  MUFU.SIN R111, R79 ;  /* 0x0000004f006f7308 */ /* 0x000fe20000000400 */
[----:B------:R-:W-:Y:S01]  /*6350*/  LEA.HI.SX32 R75, R76, R19, 0x1b ;  /* 0x000000134c4b7211 */ /* 0x000fe200078fdaff */
[----:B------:R-:W-:Y:S01]  /*6360*/  FFMA.FTZ R166, R175, R168, R166 ;  /* 0x000000a8afa67223 */ /* 0x000fe200000100a6 */
[----:B------:R-:W-:-:S05]  /*6370*/  LEA R81, R81, R196, 0x2 ;  /* 0x000000c451517211 */ /* 0x000fca00078e10ff */
[----:B------:R0:W1:Y:S01]  /*6380*/  MUFU.COS R115, R79 ;  /* 0x0000004f00737308 */ /* 0x0000620000000000 */
[----:B------:R-:W-:Y:S01]  /*6390*/  LEA R75, R75, R196, 0x2 ;  /* 0x000000c44b4b7211 */ /* 0x000fe200078e10ff */
[----:B------:R-:W-:-:S06]  /*63a0*/  FADD.FTZ R166, RZ, R166 ;  /* 0x000000a6ffa67221 */ /* 0x000fcc0000010000 */
[----:B------:R2:W-:Y:S01]  /*63b0*/  MUFU.EX2 R117, R74 ;  /* 0x0000004a00757308 */ /* 0x0005e20000000800 */
[----:B0-----:R-:W-:Y:S01]  /*63c0*/  FMUL.RZ R79, R72, 0.15915493667125701904 ;  /* 0x3e22f983484f7820 */ /* 0x001fe2000040c000 */
[----:B------:R-:W-:Y:S01]  /*63d0*/  LEA R72, R77, R196, 0x2 ;  /* 0x000000c44d487211 */ /* 0x000fe200078e10ff */
[----:B------:R-:W-:Y:S01]  /*63e0*/  FMUL.FTZ R77, R73, R112 ;  /* 0x00000070494d7220 */ /* 0x000fe20000410000 */
[----:B------:R0:W-:Y:S01]  /*63f0*/  STS [R81+0xd80], R204 ;  /* 0x000d80cc51007388 */ /* 0x0001e20000000800 */
[----:B--2---:R-:W-:Y:S01]  /*6400*/  IADD3 R74, PT, PT, R19, 0x3c0, RZ ;  /* 0x000003c0134a7810 */ /* 0x004fe20007ffe0ff */
[----:B------:R-:W-:-:S03]  /*6410*/  FADD.FTZ R170, R171, R170 ;  /* 0x000000aaabaa7221 */ /* 0x000fc60000010000 */
[-C--:B------:R-:W-:Y:S01]  /*6420*/  LEA.HI.SX32 R73, R74, R19.reuse, 0x1b ;  /* 0x000000134a497211 */ /* 0x080fe200078fdaff */
[----:B0-----:R-:W-:Y:S01]  /*6430*/  FMUL.RZ R81, R77, 0.15915493667125701904 ;  /* 0x3e22f9834d517820 */ /* 0x001fe2000040c000 */
[----:B------:R-:W-:Y:S01]  /*6440*/  IADD3 R74, PT, PT, R19, 0x3e0, RZ ;  /* 0x000003e0134a7810 */ /* 0x000fe20007ffe0ff */
[----:B------:R-:W-:Y:S01]  /*6450*/  FMUL.FTZ R77, R179, R166 ;  /* 0x000000a6b34d7220 */ /* 0x000fe20000410000 */
[----:B------:R0:W-:Y:S01]  /*6460*/  STS [R75+0xe00], R206 ;  /* 0x000e00ce4b007388 */ /* 0x0001e20000000800 */
[----:B------:R-:W-:Y:S01]  /*6470*/  FMUL.FTZ R76, R205, R108 ;  /* 0x0000006ccd4c7220 */ /* 0x000fe20000410000 */
[----:B------:R-:W-:Y:S02]  /*6480*/  LEA R73, R73, R196, 0x2 ;  /* 0x000000c449497211 */ /* 0x000fe400078e10ff */
[----:B0-----:R-:W-:Y:S01]  /*6490*/  LEA.HI.SX32 R75, R74, R19, 0x1b ;  /* 0x000000134a4b7211 */ /* 0x001fe200078fdaff */
[-C--:B------:R-:W-:Y:S01]  /*64a0*/  FMUL.FTZ R74, R179, R170.reuse ;  /* 0x000000aab34a7220 */ /* 0x080fe20000410000 */
[----:B------:R-:W-:-:S03]  /*64b0*/  FFMA.FTZ R170, R181, R170, -R77 ;  /* 0x000000aab5aa7223 */ /* 0x000fc6000001084d */
[----:B------:R-:W-:Y:S01]  /*64c0*/  FFMA.FTZ R74, R181, R166, R74 ;  /* 0x000000a6b54a7223 */ /* 0x000fe2000001004a */
[----:B------:R-:W-:Y:S01]  /*64d0*/  FADD.FTZ R170, R177, R170 ;  /* 0x000000aab1aa7221 */ /* 0x000fe20000010000 */
[----:B------:R-:W-:Y:S01]  /*64e0*/  STS [R72+0xe80], R207 ;  /* 0x000e80cf48007388 */ /* 0x000fe20000000800 */
[----:B------:R-:W1:Y:S01]  /*64f0*/  MUFU.EX2 R76, R76 ;  /* 0x0000004c004c7308 */ /* 0x000e620000000800 */
[----:B------:R-:W-:Y:S02]  /*6500*/  FADD.FTZ R74, RZ, R74 ;  /* 0x0000004aff4a7221 */ /* 0x000fe40000010000 */
[----:B------:R0:W-:Y:S01]  /*6510*/  STS [R73+0xf00], R80 ;  /* 0x000f005049007388 */ /* 0x0001e20000000800 */
[----:B------:R-:W-:Y:S01]  /*6520*/  LEA R75, R75, R196, 0x2 ;  /* 0x000000c44b4b7211 */ /* 0x000fe200078e10ff */
[----:B------:R-:W2:Y:S01]  /*6530*/  MUFU.COS R162, R79 ;  /* 0x0000004f00a27308 */ /* 0x000ea20000000000 */
[C---:B0-----:R-:W-:Y:S01]  /*6540*/  FMUL.FTZ R73, R185.reuse, R170 ;  /* 0x000000aab9497220 */ /* 0x041fe20000410000 */
[----:B------:R-:W-:-:S03]  /*6550*/  FMUL.FTZ R80, R185, R74 ;  /* 0x0000004ab9507220 */ /* 0x000fc60000410000 */
[C---:B------:R-:W-:Y:S01]  /*6560*/  FFMA.FTZ R73, R187.reuse, R74, R73 ;  /* 0x0000004abb497223 */ /* 0x040fe20000010049 */
[----:B------:R-:W-:Y:S02]  /*6570*/  FFMA.FTZ R80, R187, R170, -R80 ;  /* 0x000000aabb507223 */ /* 0x000fe40000010850 */
[----:B------:R-:W0:Y:S01]  /*6580*/  MUFU.SIN R82, R79 ;  /* 0x0000004f00527308 */ /* 0x000e220000000400 */
[----:B------:R-:W-:Y:S01]  /*6590*/  FADD.FTZ R74, RZ, R73 ;  /* 0x00000049ff4a7221 */ /* 0x000fe20000010000 */
[----:B------:R3:W-:Y:S01]  /*65a0*/  STS [R75+0xf80], R78 ;  /* 0x000f804e4b007388 */ /* 0x0007e20000000800 */
[----:B------:R-:W-:Y:S01]  /*65b0*/  FADD.FTZ R80, R183, R80 ;  /* 0x00000050b7507221 */ /* 0x000fe20000010000 */
[C---:B------:R-:W-:Y:S01]  /*65c0*/  FMUL.FTZ R83, R205.reuse, R106 ;  /* 0x0000006acd537220 */ /* 0x040fe20000410000 */
[----:B------:R-:W-:Y:S01]  /*65d0*/  FMUL.FTZ R205, R205, R112 ;  /* 0x00000070cdcd7220 */ /* 0x000fe20000410000 */
[C---:B-1----:R-:W-:Y:S02]  /*65e0*/  FMUL.FTZ R115, R76.reuse, R115 ;  /* 0x000000734c737220 */ /* 0x042fe40000410000 */
[----:B------:R-:W1:Y:S01]  /*65f0*/  MUFU.COS R164, R105 ;  /* 0x0000006900a47308 */ /* 0x000e620000000000 */
[----:B------:R-:W-:Y:S01]  /*6600*/  FMUL.FTZ R111, R76, R111 ;  /* 0x0000006f4c6f7220 */ /* 0x000fe20000410000 */
[----:B------:R-:W-:-:S06]  /*6610*/  FMUL.FTZ R76, R191, R80 ;  /* 0x00000050bf4c7220 */ /* 0x000fcc0000410000 */
[----:B------:R-:W4:Y:S01]  /*6620*/  MUFU.SIN R72, R81 ;  /* 0x0000005100487308 */ /* 0x000f220000000400 */
[-C--:B---3--:R-:W-:Y:S01]  /*6630*/  FMUL.FTZ R75, R191, R74.reuse ;  /* 0x0000004abf4b7220 */ /* 0x088fe20000410000 */
[----:B------:R-:W-:Y:S01]  /*6640*/  FFMA.FTZ R76, R193, R74, R76 ;  /* 0x0000004ac14c7223 */ /* 0x000fe2000001004c */
[----:B--2---:R-:W-:Y:S01]  /*6650*/  FMUL.FTZ R121, R117, R162 ;  /* 0x000000a275797220 */ /* 0x004fe20000410000 */
[----:B------:R-:W-:Y:S01]  /*6660*/  FMUL.FTZ R73, R203, R200 ;  /* 0x000000c8cb497220 */ /* 0x000fe20000410000 */
[----:B------:R-:W-:-:S03]  /*6670*/  FFMA.FTZ R80, R193, R80, -R75 ;  /* 0x00000050c1507223 */ /* 0x000fc6000001084b */
[----:B------:R-:W2:Y:S01]  /*6680*/  MUFU.SIN R172, R105 ;  /* 0x0000006900ac7308 */ /* 0x000ea20000000400 */
[----:B------:R-:W-:Y:S01]  /*6690*/  FADD.FTZ R80, R189, R80 ;  /* 0x00000050bd507221 */ /* 0x000fe20000010000 */
[----:B------:R-:W-:Y:S01]  /*66a0*/  FADD.FTZ R78, RZ, R76 ;  /* 0x0000004cff4e7221 */ /* 0x000fe20000010000 */
[----:B------:R-:W-:Y:S01]  /*66b0*/  FSEL R109, R95, RZ, !P3 ;  /* 0x000000ff5f6d7208 */ /* 0x000fe20005800000 */
[----:B------:R-:W-:-:S04]  /*66c0*/  NOP ;  /* 0x0000000000007918 */ /* 0x000fc80000000000 */
[----:B------:R-:W1:Y:S04]  /*66d0*/  MUFU.EX2 R83, R83 ;  /* 0x0000005300537308 */ /* 0x000e680000000800 */
[----:B------:R-:W4:Y:S01]  /*66e0*/  MUFU.EX2 R205, R205 ;  /* 0x000000cd00cd7308 */ /* 0x000f220000000800 */
[----:B------:R-:W-:Y:S01]  /*66f0*/  FMUL.FTZ R75, R197, R80 ;  /* 0x00000050c54b7220 */ /* 0x000fe20000410000 */
[----:B0-----:R-:W-:Y:S01]  /*6700*/  FMUL.FTZ R117, R117, R82 ;  /* 0x0000005275757220 */ /* 0x001fe20000410000 */
[-C--:B------:R-:W-:Y:S01]  /*6710*/  FMUL.FTZ R82, R197, R78.reuse ;  /* 0x0000004ec5527220 */ /* 0x080fe20000410000 */
[CC--:B------:R-:W-:Y:S01]  /*6720*/  FFMA.FTZ R74, R202.reuse, R149.reuse, R73 ;  /* 0x00000095ca4a7223 */ /* 0x0c0fe20000010049 */
[----:B------:R-:W-:Y:S01]  /*6730*/  FFMA.FTZ R75, R199, R78, R75 ;  /* 0x0000004ec74b7223 */ /* 0x000fe2000001004b */
[----:B------:R-:W-:Y:S01]  /*6740*/  FSEL R111, R111, RZ, !P4 ;  /* 0x000000ff6f6f7208 */ /* 0x000fe20006000000 */
[----:B------:R-:W-:Y:S01]  /*6750*/  FFMA.FTZ R82, R199, R80, -R82 ;  /* 0x00000050c7527223 */ /* 0x000fe20000010852 */
[----:B------:R-:W-:Y:S01]  /*6760*/  FSEL R115, R115, 1, !P4 ;  /* 0x3f80000073737808 */ /* 0x000fe20006000000 */
[----:B------:R-:W-:Y:S01]  /*6770*/  FADD.FTZ R78, RZ, R75 ;  /* 0x0000004bff4e7221 */ /* 0x000fe20000010000 */
[----:B-1----:R-:W-:Y:S01]  /*6780*/  FMUL.FTZ R107, R83, R164 ;  /* 0x000000a4536b7220 */ /* 0x002fe20000410000 */
[----:B------:R-:W-:Y:S01]  /*6790*/  FADD.FTZ R82, R195, R82 ;  /* 0x00000052c3527221 */ /* 0x000fe20000010000 */
[----:B------:R-:W0:Y:S01]  /*67a0*/  MUFU.COS R168, R81 ;  /* 0x0000005100a87308 */ /* 0x000e220000000000 */
[----:B------:R-:W-:Y:S01]  /*67b0*/  FSEL R113, R97, RZ, !P4 ;  /* 0x000000ff61717208 */ /* 0x000fe20006000000 */
[----:B----4-:R-:W-:Y:S01]  /*67c0*/  FMUL.FTZ R164, R205, R72 ;  /* 0x00000048cda47220 */ /* 0x010fe20000410000 */
[----:B------:R-:W-:Y:S01]  /*67d0*/  FMUL.FTZ R72, R202, R200 ;  /* 0x000000c8ca487220 */ /* 0x000fe20000410000 */
[C---:B------:R-:W-:Y:S01]  /*67e0*/  FMUL.FTZ R75, R143.reuse, R78 ;  /* 0x0000004e8f4b7220 */ /* 0x040fe20000410000 */
[-C--:B------:R-:W-:Y:S01]  /*67f0*/  FMUL.FTZ R80, R143, R82.reuse ;  /* 0x000000528f507220 */ /* 0x080fe20000410000 */
[----:B------:R-:W-:Y:S01]  /*6800*/  FSEL R121, R121, 1, !P5 ;  /* 0x3f80000079797808 */ /* 0x000fe20006800000 */
[----:B------:R-:W-:Y:S01]  /*6810*/  FFMA.FTZ R72, R203, R149, -R72 ;  /* 0x00000095cb487223 */ /* 0x000fe20000010848 */
[C---:B------:R-:W-:Y:S01]  /*6820*/  FFMA.FTZ R82, R145.reuse, R82, -R75 ;  /* 0x0000005291527223 */ /* 0x040fe2000001084b */
[----:B------:R-:W-:Y:S01]  /*6830*/  FFMA.FTZ R80, R145, R78, R80 ;  /* 0x0000004e91507223 */ /* 0x000fe20000010050 */
[----:B------:R-:W3:Y:S01]  /*6840*/  LDG.E.64 R160, desc[UR24][R160.64] ;  /* 0x00000018a0a07981 */ /* 0x000ee2000c1e1b00 */
[----:B------:R-:W-:Y:S01]  /*6850*/  FMUL.FTZ R73, R167, R72 ;  /* 0x00000048a7497220 */ /* 0x000fe20000410000 */
[----:B------:R-:W-:Y:S01]  /*6860*/  FADD.FTZ R82, R141, R82 ;  /* 0x000000528d527221 */ /* 0x000fe20000010000 */
[-C--:B------:R-:W-:Y:S01]  /*6870*/  FMUL.FTZ R76, R167, R74.reuse ;  /* 0x0000004aa74c7220 */ /* 0x080fe20000410000 */
[----:B------:R-:W-:Y:S01]  /*6880*/  FADD.FTZ R80, RZ, R80 ;  /* 0x00000050ff507221 */ /* 0x000fe20000010000 */
[----:B------:R-:W-:Y:S01]  /*6890*/  FFMA.FTZ R74, R169, R74, R73 ;  /* 0x0000004aa94a7223 */ /* 0x000fe20000010049 */
[----:B------:R-:W-:Y:S01]  /*68a0*/  FMUL.FTZ R75, R125, R82 ;  /* 0x000000527d4b7220 */ /* 0x000fe20000410000 */
[----:B------:R-:W-:Y:S01]  /*68b0*/  FFMA.FTZ R76, R169, R72, -R76 ;  /* 0x00000048a94c7223 */ /* 0x000fe2000001084c */
[----:B------:R-:W-:Y:S01]  /*68c0*/  FMUL.FTZ R78, R125, R80 ;  /* 0x000000507d4e7220 */ /* 0x000fe20000410000 */
[----:B------:R-:W-:Y:S01]  /*68d0*/  FMUL.FTZ R73, R173, R74 ;  /* 0x0000004aad497220 */ /* 0x000fe20000410000 */
[----:B------:R-:W-:Y:S01]  /*68e0*/  FFMA.FTZ R75, R123, R80, R75 ;  /* 0x000000507b4b7223 */ /* 0x000fe2000001004b */
[----:B------:R-:W-:Y:S01]  /*68f0*/  FMUL.FTZ R72, R173, R76 ;  /* 0x0000004cad487220 */ /* 0x000fe20000410000 */
[----:B------:R-:W-:Y:S01]  /*6900*/  FFMA.FTZ R78, R123, R82, -R78 ;  /* 0x000000527b4e7223 */ /* 0x000fe2000001084e */
[C---:B------:R-:W-:Y:S01]  /*6910*/  FFMA.FTZ R76, R175.reuse, R76, -R73 ;  /* 0x0000004caf4c7223 */ /* 0x040fe20000010849 */
[----:B------:R-:W-:Y:S01]  /*6920*/  FADD.FTZ R80, RZ, R75 ;  /* 0x0000004bff507221 */ /* 0x000fe20000010000 */
[----:B------:R-:W-:Y:S01]  /*6930*/  FFMA.FTZ R72, R175, R74, R72 ;  /* 0x0000004aaf487223 */ /* 0x000fe20000010048 */
[----:B------:R-:W-:Y:S01]  /*6940*/  FADD.FTZ R78, R127, R78 ;  /* 0x0000004e7f4e7221 */ /* 0x000fe20000010000 */
[----:B------:R-:W-:Y:S01]  /*6950*/  FMUL.FTZ R73, R179, R76 ;  /* 0x0000004cb3497220 */ /* 0x000fe20000410000 */
[----:B------:R-:W-:Y:S01]  /*6960*/  FMUL.FTZ R75, R137, R80 ;  /* 0x00000050894b7220 */ /* 0x000fe20000410000 */
[----:B------:R-:W-:Y:S01]  /*6970*/  FMUL.FTZ R74, R179, R72 ;  /* 0x00000048b34a7220 */ /* 0x000fe20000410000 */
[----:B------:R-:W-:Y:S01]  /*6980*/  FMUL.FTZ R82, R137, R78 ;  /* 0x0000004e89527220 */ /* 0x000fe20000410000 */
[----:B------:R-:W-:Y:S01]  /*6990*/  FFMA.FTZ R72, R181, R72, R73 ;  /* 0x00000048b5487223 */ /* 0x000fe20000010049 */
[----:B------:R-:W-:Y:S01]  /*69a0*/  FFMA.FTZ R78, R135, R78, -R75 ;  /* 0x0000004e874e7223 */ /* 0x000fe2000001084b */
[----:B------:R-:W-:Y:S01]  /*69b0*/  FFMA.FTZ R74, R181, R76, -R74 ;  /* 0x0000004cb54a7223 */ /* 0x000fe2000001084a */
[----:B------:R-:W-:Y:S01]  /*69c0*/  FFMA.FTZ R82, R135, R80, R82 ;  /* 0x0000005087527223 */ /* 0x000fe20000010052 */
[----:B------:R-:W-:Y:S01]  /*69d0*/  FMUL.FTZ R73, R185, R72 ;  /* 0x00000048b9497220 */ /* 0x000fe20000410000 */
[----:B------:R-:W-:Y:S01]  /*69e0*/  FADD.FTZ R78, R139, R78 ;  /* 0x0000004e8b4e7221 */ /* 0x000fe20000010000 */
[-C--:B------:R-:W-:Y:S01]  /*69f0*/  FMUL.FTZ R76, R185, R74.reuse ;  /* 0x0000004ab94c7220 */ /* 0x080fe20000410000 */
[----:B------:R-:W-:Y:S01]  /*6a00*/  FADD.FTZ R82, RZ, R82 ;  /* 0x00000052ff527221 */ /* 0x000fe20000010000 */
[----:B------:R-:W-:Y:S01]  /*6a10*/  FFMA.FTZ R74, R187, R74, -R73 ;  /* 0x0000004abb4a7223 */ /* 0x000fe20000010849 */
[----:B------:R-:W-:Y:S01]  /*6a20*/  FMUL.FTZ R75, R131, R78 ;  /* 0x0000004e834b7220 */ /* 0x000fe20000410000 */
[----:B------:R-:W-:Y:S01]  /*6a30*/  FFMA.FTZ R76, R187, R72, R76 ;  /* 0x00000048bb4c7223 */ /* 0x000fe2000001004c */
[----:B--2---:R-:W-:Y:S01]  /*6a40*/  FMUL.FTZ R105, R83, R172 ;  /* 0x000000ac53697220 */ /* 0x004fe20000410000 */
[----:B------:R-:W-:Y:S01]  /*6a50*/  FMUL.FTZ R73, R191, R74 ;  /* 0x0000004abf497220 */ /* 0x000fe20000410000 */
[-C--:B------:R-:W-:Y:S01]  /*6a60*/  FMUL.FTZ R80, R131, R82.reuse ;  /* 0x0000005283507220 */ /* 0x080fe20000410000 */
[----:B------:R-:W-:Y:S01]  /*6a70*/  FFMA.FTZ R75, R129, R82, R75 ;  /* 0x00000052814b7223 */ /* 0x000fe2000001004b */
[-C--:B------:R-:W-:Y:S01]  /*6a80*/  FMUL.FTZ R72, R191, R76.reuse ;  /* 0x0000004cbf487220 */ /* 0x080fe20000410000 */
[----:B------:R-:W-:Y:S01]  /*6a90*/  FFMA.FTZ R76, R193, R76, R73 ;  /* 0x0000004cc14c7223 */ /* 0x000fe20000010049 */
[----:B------:R-:W-:Y:S01]  /*6aa0*/  FFMA.FTZ R80, R129, R78, -R80 ;  /* 0x0000004e81507223 */ /* 0x000fe20000010850 */
[----:B------:R-:W-:Y:S01]  /*6ab0*/  FSEL R105, R105, RZ, !P3 ;  /* 0x000000ff69697208 */ /* 0x000fe20005800000 */
[----:B------:R-:W-:Y:S01]  /*6ac0*/  FADD.FTZ R78, RZ, R75 ;  /* 0x0000004bff4e7221 */ /* 0x000fe20000010000 */
[----:B------:R-:W-:Y:S01]  /*6ad0*/  FFMA.FTZ R72, R193, R74, -R72 ;  /* 0x0000004ac1487223 */ /* 0x000fe20000010848 */
[----:B------:R-:W-:Y:S01]  /*6ae0*/  FMUL.FTZ R73, R197, R76 ;  /* 0x0000004cc5497220 */ /* 0x000fe20000410000 */
[----:B------:R-:W-:Y:S01]  /*6af0*/  FSEL R107, R107, 1, !P3 ;  /* 0x3f8000006b6b7808 */ /* 0x000fe20005800000 */
[----:B------:R-:W-:Y:S01]  /*6b00*/  FADD.FTZ R80, R133, R80 ;  /* 0x0000005085507221 */ /* 0x000fe20000010000 */
[----:B------:R-:W-:Y:S01]  /*6b10*/  FMUL.FTZ R75, R105, R78 ;  /* 0x0000004e694b7220 */ /* 0x000fe20000410000 */
        /* <DEDUP_REMOVED lines=10> */
[----:B------:R-:W-:Y:S01]  /*6bc0*/  FADD.FTZ R82, RZ, R82 ;  /* 0x00000052ff527221 */ /* 0x000fe20000010000 */
[----:B------:R-:W-:Y:S01]  /*6bd0*/  FMUL.FTZ R75, R111, R80 ;  /* 0x000000506f4b7220 */ /* 0x000fe20000410000 */
[----:B------:R-:W-:Y:S01]  /*6be0*/  FFMA.FTZ R76, R145, R72, -R76 ;  /* 0x00000048914c7223 */ /* 0x000fe2000001084c */
[----:B------:R-:W-:Y:S01]  /*6bf0*/  FMUL.FTZ R72, R125, R74 ;  /* 0x0000004a7d487220 */ /* 0x000fe20000410000 */
[-C--:B------:R-:W-:Y:S01]  /*6c00*/  FMUL.FTZ R78, R111, R82.reuse ;  /* 0x000000526f4e7220 */ /* 0x080fe20000410000 */
[----:B------:R-:W-:Y:S01]  /*6c10*/  FFMA.FTZ R75, R115, R82, R75 ;  /* 0x00000052734b7223 */ /* 0x000fe2000001004b */
[-C--:B------:R-:W-:Y:S01]  /*6c20*/  FMUL.FTZ R73, R125, R76.reuse ;  /* 0x0000004c7d497220 */ /* 0x080fe20000410000 */
[----:B------:R-:W-:Y:S01]  /*6c30*/  FFMA.FTZ R72, R123, R76, -R72 ;  /* 0x0000004c7b487223 */ /* 0x000fe20000010848 */
[----:B------:R-:W-:Y:S01]  /*6c40*/  FFMA.FTZ R78, R115, R80, -R78 ;  /* 0x00000050734e7223 */ /* 0x000fe2000001084e */
[----:B------:R-:W-:Y:S01]  /*6c50*/  FSEL R117, R117, RZ, !P5 ;  /* 0x000000ff75757208 */ /* 0x000fe20006800000 */
[----:B------:R-:W-:Y:S01]  /*6c60*/  FADD.FTZ R80, RZ, R75 ;  /* 0x0000004bff507221 */ /* 0x000fe20000010000 */
[----:B------:R-:W-:Y:S01]  /*6c70*/  FFMA.FTZ R74, R123, R74, R73 ;  /* 0x0000004a7b4a7223 */ /* 0x000fe20000010049 */
[----:B------:R-:W-:Y:S01]  /*6c80*/  FMUL.FTZ R73, R137, R72 ;  /* 0x0000004889497220 */ /* 0x000fe20000410000 */
[----:B------:R-:W-:Y:S01]  /*6c90*/  FADD.FTZ R78, R113, R78 ;  /* 0x0000004e714e7221 */ /* 0x000fe20000010000 */
[----:B------:R-:W-:Y:S01]  /*6ca0*/  FMUL.FTZ R82, R117, R80 ;  /* 0x0000005075527220 */ /* 0x000fe20000410000 */
[-C--:B------:R-:W-:Y:S01]  /*6cb0*/  FMUL.FTZ R76, R137, R74.reuse ;  /* 0x0000004a894c7220 */ /* 0x080fe20000410000 */
[----:B------:R-:W-:Y:S01]  /*6cc0*/  FFMA.FTZ R74, R135, R74, R73 ;  /* 0x0000004a874a7223 */ /* 0x000fe20000010049 */
[----:B------:R-:W-:Y:S01]  /*6cd0*/  FSEL R119, R99, RZ, !P5 ;  /* 0x000000ff63777208 */ /* 0x000fe20006800000 */
[-C--:B------:R-:W-:Y:S01]  /*6ce0*/  FMUL.FTZ R73, R117, R78.reuse ;  /* 0x0000004e75497220 */ /* 0x080fe20000410000 */
[----:B------:R-:W-:Y:S01]  /*6cf0*/  FFMA.FTZ R82, R121, R78, -R82 ;  /* 0x0000004e79527223 */ /* 0x000fe20000010852 */
[----:B------:R-:W-:Y:S01]  /*6d00*/  FFMA.FTZ R76, R135, R72, -R76 ;  /* 0x00000048874c7223 */ /* 0x000fe2000001084c */
[----:B0-----:R-:W-:Y:S01]  /*6d10*/  FMUL.FTZ R168, R205, R168 ;  /* 0x000000a8cda87220 */ /* 0x001fe20000410000 */
        /* <DEDUP_REMOVED lines=8> */
[C---:B------:R-:W-:Y:S01]  /*6da0*/  FMUL.FTZ R79, R164.reuse, R75 ;  /* 0x0000004ba44f7220 */ /* 0x040fe20000410000 */
[----:B------:R-:W-:Y:S01]  /*6db0*/  FFMA.FTZ R76, R129, R74, R76 ;  /* 0x0000004a814c7223 */ /* 0x000fe2000001004c */
[C---:B------:R-:W-:Y:S01]  /*6dc0*/  FMUL.FTZ R73, R105.reuse, R72 ;  /* 0x0000004869497220 */ /* 0x040fe20000410000 */
[-C--:B------:R-:W-:Y:S01]  /*6dd0*/  FMUL.FTZ R78, R164, R77.reuse ;  /* 0x0000004da44e7220 */ /* 0x080fe20000410000 */
[C---:B------:R-:W-:Y:S01]  /*6de0*/  FFMA.FTZ R79, R168.reuse, R77, R79 ;  /* 0x0000004da84f7223 */ /* 0x040fe2000001004f */
[-C--:B------:R-:W-:Y:S01]  /*6df0*/  FMUL.FTZ R74, R105, R76.reuse ;  /* 0x0000004c694a7220 */ /* 0x080fe20000410000 */
[----:B------:R-:W-:Y:S01]  /*6e00*/  FSEL R166, R101, RZ, !P2 ;  /* 0x000000ff65a67208 */ /* 0x000fe20005000000 */
[----:B------:R-:W-:Y:S01]  /*6e10*/  FFMA.FTZ R75, R168, R75, -R78 ;  /* 0x0000004ba84b7223 */ /* 0x000fe2000001084e */
[----:B------:R-:W-:Y:S01]  /*6e20*/  FADD.FTZ R180, RZ, R79 ;  /* 0x0000004fffb47221 */ /* 0x000fe20000010000 */
[C---:B------:R-:W-:Y:S01]  /*6e30*/  FFMA.FTZ R76, R107.reuse, R76, R73 ;  /* 0x0000004c6b4c7223 */ /* 0x040fe20000010049 */
[----:B------:R-:W-:Y:S01]  /*6e40*/  FFMA.FTZ R74, R107, R72, -R74 ;  /* 0x000000486b4a7223 */ /* 0x000fe2000001084a */
[----:B------:R-:W-:-:S02]  /*6e50*/  FADD.FTZ R211, R166, R75 ;  /* 0x0000004ba6d37221 */ /* 0x000fc40000010000 */
[C---:B------:R-:W-:Y:S01]  /*6e60*/  FMUL.FTZ R73, R111.reuse, R76 ;  /* 0x0000004c6f497220 */ /* 0x040fe20000410000 */
[----:B------:R-:W0:Y:S01]  /*6e70*/  SHFL.UP PT, R78, R180, 0x1, RZ ;  /* 0x04200000b44e7989 */ /* 0x000e2200000e00ff */
[-C--:B------:R-:W-:Y:S02]  /*6e80*/  FMUL.FTZ R72, R111, R74.reuse ;  /* 0x0000004a6f487220 */ /* 0x080fe40000410000 */
[C---:B------:R-:W-:Y:S01]  /*6e90*/  FFMA.FTZ R74, R115.reuse, R74, -R73 ;  /* 0x0000004a734a7223 */ /* 0x040fe20000010849 */
[----:B------:R-:W1:Y:S01]  /*6ea0*/  SHFL.UP PT, R77, R211, 0x1, RZ ;  /* 0x04200000d34d7989 */ /* 0x000e6200000e00ff */
[----:B------:R-:W-:Y:S02]  /*6eb0*/  FFMA.FTZ R72, R115, R76, R72 ;  /* 0x0000004c73487223 */ /* 0x000fe40000010048 */
[C---:B------:R-:W-:Y:S02]  /*6ec0*/  FMUL.FTZ R73, R117.reuse, R74 ;  /* 0x0000004a75497220 */ /* 0x040fe40000410000 */
[----:B------:R-:W-:-:S02]  /*6ed0*/  FMUL.FTZ R76, R117, R72 ;  /* 0x00000048754c7220 */ /* 0x000fc40000410000 */
[C---:B------:R-:W-:Y:S02]  /*6ee0*/  FFMA.FTZ R73, R121.reuse, R72, R73 ;  /* 0x0000004879497223 */ /* 0x040fe40000010049 */
[----:B------:R-:W-:Y:S02]  /*6ef0*/  FFMA.FTZ R213, R121, R74, -R76 ;  /* 0x0000004a79d57223 */ /* 0x000fe4000001084c */
[C---:B------:R-:W-:Y:S01]  /*6f00*/  FMUL.FTZ R72, R164.reuse, R73 ;  /* 0x00000049a4487220 */ /* 0x040fe20000410000 */
[----:B------:R-:W-:Y:S01]  /*6f10*/  ISETP.GE.AND P2, PT, R19, 0x1, PT ;  /* 0x000000011300780c */ /* 0x000fe20003f46270 */
[-C--:B------:R-:W-:Y:S02]  /*6f20*/  FMUL.FTZ R75, R164, R213.reuse ;  /* 0x000000d5a44b7220 */ /* 0x080fe40000410000 */
[C---:B------:R-:W-:Y:S02]  /*6f30*/  FFMA.FTZ R213, R168.reuse, R213, -R72 ;  /* 0x000000d5a8d57223 */ /* 0x040fe40000010848 */
[----:B------:R-:W-:-:S02]  /*6f40*/  FFMA.FTZ R182, R168, R73, R75 ;  /* 0x00000049a8b67223 */ /* 0x000fc4000001004b */
[CC--:B0-----:R-:W-:Y:S02]  /*6f50*/  FMUL.FTZ R75, R213.reuse, R78.reuse ;  /* 0x0000004ed54b7220 */ /* 0x0c1fe40000410000 */
[C---:B------:R-:W-:Y:S01]  /*6f60*/  FMUL.FTZ R78, R182.reuse, R78 ;  /* 0x0000004eb64e7220 */ /* 0x040fe20000410000 */
[----:B------:R-:W0:Y:S01]  /*6f70*/  SHFL.UP PT, R73, R182, 0x1, RZ ;  /* 0x04200000b6497989 */ /* 0x000e2200000e00ff */
[-C--:B-1----:R-:W-:Y:S02]  /*6f80*/  FFMA.FTZ R75, R182, R77.reuse, R75 ;  /* 0x0000004db64b7223 */ /* 0x082fe4000001004b */
[----:B------:R-:W-:Y:S01]  /*6f90*/  FFMA.FTZ R78, R213, R77, -R78 ;  /* 0x0000004dd54e7223 */ /* 0x000fe2000001084e */
[----:B------:R-:W1:Y:S01]  /*6fa0*/  SHFL.UP PT, R72, R213, 0x1, RZ ;  /* 0x04200000d5487989 */ /* 0x000e6200000e00ff */
[----:B------:R-:W-:Y:S02]  /*6fb0*/  @P2 FADD.FTZ R180, R180, R75 ;  /* 0x0000004bb4b42221 */ /* 0x000fe40000010000 */
[----:B------:R-:W-:-:S03]  /*6fc0*/  @P2 FADD.FTZ R211, R211, R78 ;  /* 0x0000004ed3d32221 */ /* 0x000fc60000010000 */
[----:B------:R-:W2:Y:S04]  /*6fd0*/  SHFL.UP PT, R77, R180, 0x2, RZ ;  /* 0x04400000b44d7989 */ /* 0x000ea800000e00ff */
[----:B------:R-:W4:Y:S01]  /*6fe0*/  SHFL.UP PT, R76, R211, 0x2, RZ ;  /* 0x04400000d34c7989 */ /* 0x000f2200000e00ff */
[-C--:B0-----:R-:W-:Y:S01]  /*6ff0*/  FMUL.FTZ R75, R213, R73.reuse ;  /* 0x00000049d54b7220 */ /* 0x081fe20000410000 */
[----:B------:R-:W-:-:S03]  /*7000*/  FMUL.FTZ R74, R182, R73 ;  /* 0x00000049b64a7220 */ /* 0x000fc60000410000 */
[-C--:B-1----:R-:W-:Y:S01]  /*7010*/  @P2 FFMA.FTZ R182, R182, R72.reuse, R75 ;  /* 0x00000048b6b62223 */ /* 0x082fe2000001004b */
[----:B------:R-:W-:Y:S01]  /*7020*/  @P2 FFMA.FTZ R213, R213, R72, -R74 ;  /* 0x00000048d5d52223 */ /* 0x000fe2000001084a */
[----:B------:R-:W-:-:S03]  /*7030*/  ISETP.GE.AND P2, PT, R19, 0x2, PT ;  /* 0x000000021300780c */ /* 0x000fc60003f46270 */
[----:B------:R-:W0:Y:S01]  /*7040*/  SHFL.UP PT, R73, R182, 0x2, RZ ;  /* 0x04400000b6497989 */ /* 0x000e2200000e00ff */
[CC--:B--2---:R-:W-:Y:S01]  /*7050*/  FMUL.FTZ R75, R213.reuse, R77.reuse ;  /* 0x0000004dd54b7220 */ /* 0x0c4fe20000410000 */
[C---:B------:R-:W-:Y:S02]  /*7060*/  FMUL.FTZ R74, R182.reuse, R77 ;  /* 0x0000004db64a7220 */ /* 0x040fe40000410000 */
[----:B------:R-:W1:Y:S01]  /*7070*/  SHFL.UP PT, R72, R213, 0x2, RZ ;  /* 0x04400000d5487989 */ /* 0x000e6200000e00ff */
[-C--:B----4-:R-:W-:Y:S01]  /*7080*/  FFMA.FTZ R75, R182, R76.reuse, R75 ;  /* 0x0000004cb64b7223 */ /* 0x090fe2000001004b */
[----:B------:R-:W-:-:S04]  /*7090*/  FFMA.FTZ R74, R213, R76, -R74 ;  /* 0x0000004cd54a7223 */ /* 0x000fc8000001084a */
[----:B------:R-:W-:Y:S01]  /*70a0*/  @P2 FADD.FTZ R180, R180, R75 ;  /* 0x0000004bb4b42221 */ /* 0x000fe20000010000 */
[----:B------:R-:W-:-:S04]  /*70b0*/  @P2 FADD.FTZ R211, R211, R74 ;  /* 0x0000004ad3d32221 */ /* 0x000fc80000010000 */
[----:B------:R-:W2:Y:S04]  /*70c0*/  SHFL.UP PT, R77, R180, 0x4, RZ ;  /* 0x04800000b44d7989 */ /* 0x000ea800000e00ff */
[----:B------:R-:W4:Y:S01]  /*70d0*/  SHFL.UP PT, R76, R211, 0x4, RZ ;  /* 0x04800000d34c7989 */ /* 0x000f2200000e00ff */
        /* <DEDUP_REMOVED lines=9> */
[-C--:B----4-:R-:W-:Y:S01]  /*7170*/  FFMA.FTZ R75, R182, R76.reuse, R75 ;  /* 0x0000004cb64b7223 */ /* 0x090fe2000001004b */
[----:B------:R-:W-:-:S03]  /*7180*/  FFMA.FTZ R74, R213, R76, -R74 ;  /* 0x0000004cd54a7223 */ /* 0x000fc6000001084a */
[----:B------:R-:W-:Y:S01]  /*7190*/  @P2 FADD.FTZ R180, R180, R75 ;  /* 0x0000004bb4b42221 */ /* 0x000fe20000010000 */
[----:B------:R-:W-:-:S04]  /*71a0*/  @P2 FADD.FTZ R211, R211, R74 ;  /* 0x0000004ad3d32221 */ /* 0x000fc80000010000 */
[----:B------:R-:W2:Y:S04]  /*71b0*/  SHFL.UP PT, R77, R180, 0x8, RZ ;  /* 0x05000000b44d7989 */ /* 0x000ea800000e00ff */
        /* <DEDUP_REMOVED lines=8> */
[----:B--2---:R-:W-:-:S04]  /*7240*/  FMUL.FTZ R75, R213, R77 ;  /* 0x0000004dd54b7220 */ /* 0x004fc80000410000 */
[C---:B----4-:R-:W-:Y:S01]  /*7250*/  FFMA.FTZ R75, R182.reuse, R76, R75 ;  /* 0x0000004cb64b7223 */ /* 0x050fe2000001004b */
[----:B------:R-:W-:-:S04]  /*7260*/  FMUL.FTZ R74, R182, R77 ;  /* 0x0000004db64a7220 */ /* 0x000fc80000410000 */
[----:B------:R-:W-:Y:S01]  /*7270*/  @P2 FADD.FTZ R180, R180, R75 ;  /* 0x0000004bb4b42221 */ /* 0x000fe20000010000 */
[----:B------:R-:W-:-:S04]  /*7280*/  FFMA.FTZ R74, R213, R76, -R74 ;  /* 0x0000004cd54a7223 */ /* 0x000fc8000001084a */
[----:B------:R-:W2:Y:S01]  /*7290*/  SHFL.UP PT, R78, R180, 0x10, RZ ;  /* 0x06000000b44e7989 */ /* 0x000ea200000e00ff */
[-C--:B0-----:R-:W-:Y:S01]  /*72a0*/  FMUL.FTZ R75, R213, R73.reuse ;  /* 0x00000049d54b7220 */ /* 0x081fe20000410000 */
[----:B------:R-:W-:Y:S01]  /*72b0*/  @P2 FADD.FTZ R211, R211, R74 ;  /* 0x0000004ad3d32221 */ /* 0x000fe20000010000 */
[C---:B------:R-:W-:Y:S02]  /*72c0*/  FMUL.FTZ R74, R182.reuse, R73 ;  /* 0x00000049b64a7220 */ /* 0x040fe40000410000 */
[-C--:B-1----:R-:W-:Y:S02]  /*72d0*/  @P2 FFMA.FTZ R182, R182, R72.reuse, R75 ;  /* 0x00000048b6b62223 */ /* 0x082fe4000001004b */
[----:B------:R-:W0:Y:S01]  /*72e0*/  SHFL.UP PT, R77, R211, 0x10, RZ ;  /* 0x06000000d34d7989 */ /* 0x000e2200000e00ff */
[----:B------:R-:W-:-:S03]  /*72f0*/  @P2 FFMA.FTZ R213, R213, R72, -R74 ;  /* 0x00000048d5d52223 */ /* 0x000fc6000001084a */
[----:B------:R-:W1:Y:S04]  /*7300*/  SHFL.UP PT, R80, R182, 0x10, RZ ;  /* 0x06000000b6507989 */ /* 0x000e6800000e00ff */
[----:B------:R-:W4:Y:S01]  /*7310*/  SHFL.UP PT, R79, R213, 0x10, RZ ;  /* 0x06000000d54f7989 */ /* 0x000f2200000e00ff */
[----:B------:R-:W-:Y:S02]  /*7320*/  MOV R72, 0x3f800000 ;  /* 0x3f80000000487802 */ /* 0x000fe40000000f00 */
[----:B------:R-:W-:Y:S02]  /*7330*/  CS2R R74, SRZ ;  /* 0x00000000004a7805 */ /* 0x000fe4000001ff00 */
[----:B------:R-:W-:Y:S01]  /*7340*/  MOV R73, RZ ;  /* 0x000000ff00497202 */ /* 0x000fe20000000f00 */
[-C--:B--2---:R-:W-:Y:S01]  /*7350*/  FMUL.FTZ R82, R182, R78.reuse ;  /* 0x0000004eb6527220 */ /* 0x084fe20000410000 */
[----:B------:R-:W-:Y:S01]  /*7360*/  FMUL.FTZ R81, R213, R78 ;  /* 0x0000004ed5517220 */ /* 0x000fe20000410000 */
[----:B------:R-:W-:-:S02]  /*7370*/  @P0 LEA R78, R103, R196, 0x4 ;  /* 0x000000c4674e0211 */ /* 0x000fc400078e20ff */
[----:B------:R-:W-:-:S03]  /*7380*/  SHF.L.U32 R76, R19, 0x5, RZ ;  /* 0x00000005134c7819 */ /* 0x000fc600000006ff */
[----:B------:R2:W5:Y:S01]  /*7390*/  @P0 LDS.128 R72, [R78+0x10c0] ;  /* 0x0010c0004e480984 */ /* 0x0005620000000c00 */
[----:B------:R-:W-:Y:S01]  /*73a0*/  ISETP.NE.AND P2, PT, R19, 0x1f, PT ;  /* 0x0000001f1300780c */ /* 0x000fe20003f45270 */
[CC--:B0-----:R-:W-:Y:S01]  /*73b0*/  FFMA.FTZ R82, R213.reuse, R77.reuse, -R82 ;  /* 0x0000004dd5527223 */ /* 0x0c1fe20000010852 */
[----:B------:R-:W-:Y:S01]  /*73c0*/  FFMA.FTZ R83, R182, R77, R81 ;  /* 0x0000004db6537223 */ /* 0x000fe20000010051 */
[----:B------:R-:W-:Y:S01]  /*73d0*/  LEA.HI.SX32 R77, R76, R76, 0x1b ;  /* 0x0000004c4c4d7211 */ /* 0x000fe200078fdaff */
[CC--:B-1----:R-:W-:Y:S01]  /*73e0*/  FMUL.FTZ R76, R182.reuse, R80.reuse ;  /* 0x00000050b64c7220 */ /* 0x0c2fe20000410000 */
[----:B------:R-:W-:Y:S02]  /*73f0*/  FMUL.FTZ R81, R213, R80 ;  /* 0x00000050d5517220 */ /* 0x000fe40000410000 */
[----:B------:R-:W-:Y:S01]  /*7400*/  LEA R184, R77, R196, 0x2 ;  /* 0x000000c44db87211 */ /* 0x000fe200078e10ff */
[-C--:B----4-:R-:W-:Y:S01]  /*7410*/  FFMA.FTZ R76, R213, R79.reuse, -R76 ;  /* 0x0000004fd54c7223 */ /* 0x090fe2000001084c */
[----:B------:R-:W-:Y:S01]  /*7420*/  FFMA.FTZ R77, R182, R79, R81 ;  /* 0x0000004fb64d7223 */ /* 0x000fe20000010051 */
[----:B--2---:R-:W-:Y:S01]  /*7430*/  FADD.FTZ R78, R211, R82 ;  /* 0x00000052d34e7221 */ /* 0x004fe20000010000 */
[----:B------:R-:W-:Y:S01]  /*7440*/  FADD.FTZ R79, R180, R83 ;  /* 0x00000053b44f7221 */ /* 0x000fe20000010000 */
[----:B------:R-:W-:Y:S04]  /*7450*/  LDS R186, [R184] ;  /* 0x00000000b8ba7984 */ /* 0x000fe80000000800 */
[----:B------:R-:W3:Y:S04]  /*7460*/  LDS R188, [R184+0x4] ;  /* 0x00000400b8bc7984 */ /* 0x000ee80000000800 */
        /* <DEDUP_REMOVED lines=30> */
[----:B------:R0:W-:Y:S01]  /*7650*/  @!P2 STS.128 [R196+0x1080], R76 ;  /* 0x0010804cc400a388 */ /* 0x0001e20000000c00 */
[----:B------:R-:W-:Y:S01]  /*7660*/  BAR.SYNC.DEFER_BLOCKING 0x0 ;  /* 0x0000000000007b1d */ /* 0x000fe20000010000 */
[----:B------:R-:W-:-:S02]  /*7670*/  ISETP.NE.AND P3, PT, R19, RZ, PT ;  /* 0x000000ff1300720c */ /* 0x000fc40003f65270 */
[----:B------:R-:W-:-:S11]  /*7680*/  ISETP.NE.AND P4, PT, R4, RZ, PT ;  /* 0x000000ff0400720c */ /* 0x000fd60003f85270 */
[----:B-----5:R-:W-:Y:S04]  /*7690*/  @!P3 STS.128 [R196+0x10a0], R72 ;  /* 0x0010a048c400b388 */ /* 0x020fe80000000c00 */
[----:B------:R-:W-:Y:S01]  /*76a0*/  LDS.128 R80, [R196+0x1080] ;  /* 0x00108000c4507984 */ /* 0x000fe20000000c00 */
[----:B------:R-:W-:Y:S01]  /*76b0*/  BAR.SYNC.DEFER_BLOCKING 0x0 ;  /* 0x0000000000007b1d */ /* 0x000fe20000010000 */
[----:B------:R-:W-:-:S04]  /*76c0*/  ISETP.GE.AND P2, PT, R19, 0x10, PT ;  /* 0x000000101300780c */ /* 0x000fc80003f46270 */
[----:B------:R-:W-:Y:S02]  /*76d0*/  FSEL R182, R182, R77, !P2 ;  /* 0x0000004db6b67208 */ /* 0x000fe40005000000 */
[----:B------:R-:W-:-:S03]  /*76e0*/  FSEL R213, R213, R76, !P2 ;  /* 0x0000004cd5d57208 */ /* 0x000fc60005000000 */
[----:B------:R-:W1:Y:S04]  /*76f0*/  SHFL.UP PT, R228, R182, 0x1, RZ ;  /* 0x04200000b6e47989 */ /* 0x000e6800000e00ff */
[----:B------:R-:W-:Y:S01]  /*7700*/  @P4 LDS.64 R162, [R196+0x10a8] ;  /* 0x0010a800c4a24984 */ /* 0x000fe20000000a00 */
[----:B0-----:R-:W-:Y:S02]  /*7710*/  FSEL R79, R180, R79, !P2 ;  /* 0x0000004fb44f7208 */ /* 0x001fe40005000000 */
[----:B------:R-:W-:Y:S01]  /*7720*/  FSEL R78, R211, R78, !P2 ;  /* 0x0000004ed34e7208 */ /* 0x000fe20005000000 */
[----:B------:R-:W0:Y:S04]  /*7730*/  SHFL.UP PT, R213, R213, 0x1, RZ ;  /* 0x04200000d5d57989 */ /* 0x000e2800000e00ff */
[----:B------:R2:W4:Y:S04]  /*7740*/  SHFL.UP PT, R77, R79, 0x1, RZ ;  /* 0x042000004f4d7989 */ /* 0x00052800000e00ff */
[----:B------:R5:W4:Y:S01]  /*7750*/  SHFL.UP PT, R211, R78, 0x1, RZ ;  /* 0x042000004ed37989 */ /* 0x000b2200000e00ff */
[C---:B---3--:R-:W-:Y:S01]  /*7760*/  FMUL.FTZ R229, R188.reuse, R161 ;  /* 0x000000a1bce57220 */ /* 0x048fe20000410000 */
[-C--:B------:R-:W-:Y:S01]  /*7770*/  FMUL.FTZ R76, R188, R160.reuse ;  /* 0x000000a0bc4c7220 */ /* 0x080fe20000410000 */
[----:B-1----:R-:W-:Y:S01]  /*7780*/  @!P3 MOV R228, R73 ;  /* 0x0000004900e4b202 */ /* 0x002fe20000000f00 */
[-C--:B------:R-:W-:Y:S01]  /*7790*/  FMUL.FTZ R184, R224, R160.reuse ;  /* 0x000000a0e0b87220 */ /* 0x080fe20000410000 */
[CC--:B------:R-:W-:Y:S01]  /*77a0*/  FFMA.FTZ R188, R186.reuse, R160.reuse, -R229 ;  /* 0x000000a0babc7223 */ /* 0x0c0fe200000108e5 */
[-C--:B------:R-:W-:Y:S01]  /*77b0*/  FFMA.FTZ R76, R186, R161.reuse, R76 ;  /* 0x000000a1ba4c7223 */ /* 0x080fe2000001004c */
[-C--:B------:R-:W-:Y:S01]  /*77c0*/  FMUL.FTZ R186, R224, R161.reuse ;  /* 0x000000a1e0ba7220 */ /* 0x080fe20000410000 */
[-C--:B------:R-:W-:Y:S01]  /*77d0*/  FFMA.FTZ R184, R223, R161.reuse, R184 ;  /* 0x000000a1dfb87223 */ /* 0x080fe200000100b8 */
[C---:B--2---:R-:W-:Y:S01]  /*77e0*/  FMUL.FTZ R79, R227.reuse, R161 ;  /* 0x000000a1e34f7220 */ /* 0x044fe20000410000 */
[-C--:B-----5:R-:W-:Y:S01]  /*77f0*/  FMUL.FTZ R78, R227, R160.reuse ;  /* 0x000000a0e34e7220 */ /* 0x0a0fe20000410000 */
[----:B------:R-:W-:Y:S01]  /*7800*/  FFMA.FTZ R186, R223, R160, -R186 ;  /* 0x000000a0dfba7223 */ /* 0x000fe200000108ba */
[----:B0-----:R-:W-:Y:S01]  /*7810*/  @!P3 MOV R213, R72 ;  /* 0x0000004800d5b202 */ /* 0x001fe20000000f00 */
[C---:B------:R-:W-:Y:S01]  /*7820*/  FFMA.FTZ R79, R222.reuse, R160, -R79 ;  /* 0x000000a0de4f7223 */ /* 0x040fe2000001084f */
[----:B----4-:R-:W-:Y:S01]  /*7830*/  @!P3 MOV R77, R75 ;  /* 0x0000004b004db202 */ /* 0x010fe20000000f00 */
[----:B------:R-:W-:Y:S01]  /*7840*/  FFMA.FTZ R78, R222, R161, R78 ;  /* 0x000000a1de4e7223 */ /* 0x000fe2000001004e */
[-C--:B------:R-:W-:Y:S01]  /*7850*/  @P4 FMUL.FTZ R224, R162, R228.reuse ;  /* 0x000000e4a2e04220 */ /* 0x080fe20000410000 */
[----:B------:R-:W-:Y:S01]  /*7860*/  @P4 FMUL.FTZ R223, R163, R228 ;  /* 0x000000e4a3df4220 */ /* 0x000fe20000410000 */
[----:B------:R-:W-:-:S02]  /*7870*/  @!P3 MOV R211, R74 ;  /* 0x0000004a00d3b202 */ /* 0x000fc40000000f00 */
[-C--:B------:R-:W-:Y:S01]  /*7880*/  @P4 FFMA.FTZ R224, R163, R213.reuse, R224 ;  /* 0x000000d5a3e04223 */ /* 0x080fe200000100e0 */
[----:B------:R-:W-:Y:S01]  /*7890*/  @P4 FFMA.FTZ R162, R162, R213, -R223 ;  /* 0x000000d5a2a24223 */ /* 0x000fe200000108df */
[CC--:B------:R-:W-:Y:S01]  /*78a0*/  FMUL.FTZ R163, R221.reuse, R161.reuse ;  /* 0x000000a1dda37220 */ /* 0x0c0fe20000410000 */
[-C--:B------:R-:W-:Y:S01]  /*78b0*/  FMUL.FTZ R222, R221, R160.reuse ;  /* 0x000000a0ddde7220 */ /* 0x080fe20000410000 */
[----:B------:R-:W-:Y:S01]  /*78c0*/  @P4 FADD.FTZ R77, R77, R224 ;  /* 0x000000e04d4d4221 */ /* 0x000fe20000010000 */
[----:B------:R-:W-:Y:S01]  /*78d0*/  @P4 FADD.FTZ R211, R211, R162 ;  /* 0x000000a2d3d34221 */ /* 0x000fe20000010000 */
[C---:B------:R-:W-:Y:S01]  /*78e0*/  FFMA.FTZ R163, R220.reuse, R160, -R163 ;  /* 0x000000a0dca37223 */ /* 0x040fe200000108a3 */
[----:B------:R-:W-:Y:S01]  /*78f0*/  FFMA.FTZ R162, R220, R161, R222 ;  /* 0x000000a1dca27223 */ /* 0x000fe200000100de */
[C---:B------:R-:W-:Y:S01]  /*7900*/  FMUL.FTZ R220, R202.reuse, R77 ;  /* 0x0000004dcadc7220 */ /* 0x040fe20000410000 */
[----:B------:R-:W-:Y:S01]  /*7910*/  FMUL.FTZ R202, R202, R211 ;  /* 0x000000d3caca7220 */ /* 0x000fe20000410000 */
[----:B------:R-:W-:-:S02]  /*7920*/  FMUL.FTZ R213, R190, R161 ;  /* 0x000000a1bed57220 */ /* 0x000fc40000410000 */
[C---:B------:R-:W-:Y:S01]  /*7930*/  FFMA.FTZ R220, R203.reuse, R211, -R220 ;  /* 0x000000d3cbdc7223 */ /* 0x040fe200000108dc */
[----:B------:R-:W-:Y:S01]  /*7940*/  FFMA.FTZ R77, R203, R77, R202 ;  /* 0x0000004dcb4d7223 */ /* 0x000fe200000100ca */
[-C--:B------:R-:W-:Y:S02]  /*7950*/  FMUL.FTZ R222, R190, R160.reuse ;  /* 0x000000a0bede7220 */ /* 0x080fe40000410000 */
[----:B------:R-:W-:Y:S01]  /*7960*/  FADD.FTZ R201, R201, R220 ;  /* 0x000000dcc9c97221 */ /* 0x000fe20000010000 */
[CC--:B------:R-:W-:Y:S01]  /*7970*/  FFMA.FTZ R190, R192.reuse, R160.reuse, -R213 ;  /* 0x000000a0c0be7223 */ /* 0x0c0fe200000108d5 */
[----:B------:R-:W-:Y:S01]  /*7980*/  FADD.FTZ R77, RZ, R77 ;  /* 0x0000004dff4d7221 */ /* 0x000fe20000010000 */
[----:B------:R-:W-:Y:S01]  /*7990*/  FFMA.FTZ R192, R192, R161, R222 ;  /* 0x000000a1c0c07223 */ /* 0x000fe200000100de */
[C---:B------:R-:W-:Y:S01]  /*79a0*/  FMUL.FTZ R222, R200.reuse, R201 ;  /* 0x000000c9c8de7220 */ /* 0x040fe20000410000 */
[C---:B------:R-:W-:Y:S01]  /*79b0*/  FMUL.FTZ R203, R219.reuse, R161 ;  /* 0x000000a1dbcb7220 */ /* 0x040fe20000410000 */
[-C--:B------:R-:W-:Y:S01]  /*79c0*/  FMUL.FTZ R202, R219, R160.reuse ;  /* 0x000000a0dbca7220 */ /* 0x080fe20000410000 */
[-C--:B------:R-:W-:Y:S01]  /*79d0*/  FMUL.FTZ R220, R200, R77.reuse ;  /* 0x0000004dc8dc7220 */ /* 0x080fe20000410000 */
[C---:B------:R-:W-:Y:S01]  /*79e0*/  FFMA.FTZ R222, R149.reuse, R77, R222 ;  /* 0x0000004d95de7223 */ /* 0x040fe200000100de */
[CC--:B------:R-:W-:Y:S01]  /*79f0*/  FFMA.FTZ R200, R218.reuse, R160.reuse, -R203 ;  /* 0x000000a0dac87223 */ /* 0x0c0fe200000108cb */
[----:B------:R-:W-:Y:S01]  /*7a00*/  FFMA.FTZ R202, R218, R161, R202 ;  /* 0x000000a1daca7223 */ /* 0x000fe200000100ca */
[----:B------:R-:W-:Y:S01]  /*7a10*/  FFMA.FTZ R218, R149, R201, -R220 ;  /* 0x000000c995da7223 */ /* 0x000fe200000108dc */
[C---:B------:R-:W-:Y:S01]  /*7a20*/  FMUL.FTZ R220, R216.reuse, R161 ;  /* 0x000000a1d8dc7220 */ /* 0x040fe20000410000 */
[-C--:B------:R-:W-:Y:S01]  /*7a30*/  FMUL.FTZ R224, R216, R160.reuse ;  /* 0x000000a0d8e07220 */ /* 0x080fe20000410000 */
[----:B------:R-:W-:Y:S01]  /*7a40*/  FADD.FTZ R216, RZ, R222 ;  /* 0x000000deffd87221 */ /* 0x000fe20000010000 */
[----:B------:R-:W-:Y:S01]  /*7a50*/  FADD.FTZ R218, R147, R218 ;  /* 0x000000da93da7221 */ /* 0x000fe20000010000 */
[----:B------:R-:W-:-:S02]  /*7a60*/  FFMA.FTZ R147, R217, R160, -R220 ;  /* 0x000000a0d9937223 */ /* 0x000fc400000108dc */
[C---:B------:R-:W-:Y:S01]  /*7a70*/  FMUL.FTZ R220, R167.reuse, R216 ;  /* 0x000000d8a7dc7220 */ /* 0x040fe20000410000 */
[-C--:B------:R-:W-:Y:S01]  /*7a80*/  FMUL.FTZ R167, R167, R218.reuse ;  /* 0x000000daa7a77220 */ /* 0x080fe20000410000 */
[-C--:B------:R-:W-:Y:S01]  /*7a90*/  FFMA.FTZ R149, R217, R161.reuse, R224 ;  /* 0x000000a1d9957223 */ /* 0x080fe200000100e0 */
[-C--:B------:R-:W-:Y:S01]  /*7aa0*/  FMUL.FTZ R203, R215, R161.reuse ;  /* 0x000000a1d7cb7220 */ /* 0x080fe20000410000 */
[----:B------:R-:W-:Y:S01]  /*7ab0*/  FFMA.FTZ R220, R169, R218, -R220 ;  /* 0x000000daa9dc7223 */ /* 0x000fe200000108dc */
[----:B------:R-:W-:Y:S01]  /*7ac0*/  FMUL.FTZ R224, R215, R160 ;  /* 0x000000a0d7e07220 */ /* 0x000fe20000410000 */
[----:B------:R-:W-:Y:S01]  /*7ad0*/  FFMA.FTZ R222, R169, R216, R167 ;  /* 0x000000d8a9de7223 */ /* 0x000fe200000100a7 */
[CC--:B------:R-:W-:Y:S01]  /*7ae0*/  FFMA.FTZ R167, R214.reuse, R160.reuse, -R203 ;  /* 0x000000a0d6a77223 */ /* 0x0c0fe200000108cb */
[----:B------:R-:W-:Y:S01]  /*7af0*/  FADD.FTZ R220, R165, R220 ;  /* 0x000000dca5dc7221 */ /* 0x000fe20000010000 */
[-C--:B------:R-:W-:Y:S01]  /*7b00*/  FFMA.FTZ R214, R214, R161.reuse, R224 ;  /* 0x000000a1d6d67223 */ /* 0x080fe200000100e0 */
[CC--:B------:R-:W-:Y:S01]  /*7b10*/  FMUL.FTZ R165, R212.reuse, R161.reuse ;  /* 0x000000a1d4a57220 */ /* 0x0c0fe20000410000 */
[----:B------:R-:W-:Y:S01]  /*7b20*/  FMUL.FTZ R224, R212, R160 ;  /* 0x000000a0d4e07220 */ /* 0x000fe20000410000 */
[----:B------:R-:W-:Y:S01]  /*7b30*/  FADD.FTZ R222, RZ, R222 ;  /* 0x000000deffde7221 */ /* 0x000fe20000010000 */
[----:B------:R-:W-:Y:S01]  /*7b40*/  FMUL.FTZ R212, R173, R220 ;  /* 0x000000dcadd47220 */ /* 0x000fe20000410000 */
[----:B------:R-:W-:-:S02]  /*7b50*/  FMUL.FTZ R182, R226, R161 ;  /* 0x000000a1e2b67220 */ /* 0x000fc40000410000 */
[-C--:B------:R-:W-:Y:S01]  /*7b60*/  FMUL.FTZ R173, R173, R222.reuse ;  /* 0x000000deadad7220 */ /* 0x080fe20000410000 */
[----:B------:R-:W-:Y:S01]  /*7b70*/  FFMA.FTZ R212, R175, R222, R212 ;  /* 0x000000deafd47223 */ /* 0x000fe200000100d4 */
[-C--:B------:R-:W-:Y:S01]  /*7b80*/  FMUL.FTZ R180, R226, R160.reuse ;  /* 0x000000a0e2b47220 */ /* 0x080fe20000410000 */
[CC--:B------:R-:W-:Y:S01]  /*7b90*/  FFMA.FTZ R165, R210.reuse, R160.reuse, -R165 ;  /* 0x000000a0d2a57223 */ /* 0x0c0fe200000108a5 */
[CC--:B------:R-:W-:Y:S01]  /*7ba0*/  FMUL.FTZ R169, R209.reuse, R161.reuse ;  /* 0x000000a1d1a97220 */ /* 0x0c0fe20000410000 */
[-C--:B------:R-:W-:Y:S01]  /*7bb0*/  FFMA.FTZ R210, R210, R161.reuse, R224 ;  /* 0x000000a1d2d27223 */ /* 0x080fe200000100e0 */
[----:B------:R-:W-:Y:S01]  /*7bc0*/  FMUL.FTZ R226, R209, R160 ;  /* 0x000000a0d1e27220 */ /* 0x000fe20000410000 */
[----:B------:R-:W-:Y:S01]  /*7bd0*/  FFMA.FTZ R224, R175, R220, -R173 ;  /* 0x000000dcafe07223 */ /* 0x000fe200000108ad */
[----:B------:R-:W-:Y:S01]  /*7be0*/  FADD.FTZ R212, RZ, R212 ;  /* 0x000000d4ffd47221 */ /* 0x000fe20000010000 */
[C---:B------:R-:W-:Y:S01]  /*7bf0*/  FFMA.FTZ R169, R208.reuse, R160, -R169 ;  /* 0x000000a0d0a97223 */ /* 0x040fe200000108a9 */
[-C--:B------:R-:W-:Y:S01]  /*7c00*/  FFMA.FTZ R208, R208, R161.reuse, R226 ;  /* 0x000000a1d0d07223 */ /* 0x080fe200000100e2 */
[----:B------:R-:W-:Y:S01]  /*7c10*/  FADD.FTZ R224, R171, R224 ;  /* 0x000000e0abe07221 */ /* 0x000fe20000010000 */
[----:B------:R-:W-:Y:S01]  /*7c20*/  FMUL.FTZ R226, R179, R212 ;  /* 0x000000d4b3e27220 */ /* 0x000fe20000410000 */
[----:B------:R-:W-:-:S02]  /*7c30*/  FMUL.FTZ R171, R207, R161 ;  /* 0x000000a1cfab7220 */ /* 0x000fc40000410000 */
[-C--:B------:R-:W-:Y:S01]  /*7c40*/  FMUL.FTZ R179, R179, R224.reuse ;  /* 0x000000e0b3b37220 */ /* 0x080fe20000410000 */
[----:B------:R-:W-:Y:S01]  /*7c50*/  FFMA.FTZ R226, R181, R224, -R226 ;  /* 0x000000e0b5e27223 */ /* 0x000fe200000108e2 */
[----:B------:R-:W-:Y:S02]  /*7c60*/  FMUL.FTZ R228, R207, R160 ;  /* 0x000000a0cfe47220 */ /* 0x000fe40000410000 */
[----:B------:R-:W-:Y:S01]  /*7c70*/  FFMA.FTZ R179, R181, R212, R179 ;  /* 0x000000d4b5b37223 */ /* 0x000fe200000100b3 */
[----:B------:R-:W-:Y:S01]  /*7c80*/  FADD.FTZ R226, R177, R226 ;  /* 0x000000e2b1e27221 */ /* 0x000fe20000010000 */
[C---:B------:R-:W-:Y:S01]  /*7c90*/  FFMA.FTZ R171, R206.reuse, R160, -R171 ;  /* 0x000000a0ceab7223 */ /* 0x040fe200000108ab */
[-C--:B------:R-:W-:Y:S01]  /*7ca0*/  FFMA.FTZ R206, R206, R161.reuse, R228 ;  /* 0x000000a1cece7223 */ /* 0x080fe200000100e4 */
[----:B------:R-:W-:Y:S01]  /*7cb0*/  FADD.FTZ R228, RZ, R179 ;  /* 0x000000b3ffe47221 */ /* 0x000fe20000010000 */
[----:B------:R-:W-:Y:S01]  /*7cc0*/  FMUL.FTZ R230, R185, R226 ;  /* 0x000000e2b9e67220 */ /* 0x000fe20000410000 */
[CC--:B------:R-:W-:Y:S01]  /*7cd0*/  FMUL.FTZ R173, R205.reuse, R161.reuse ;  /* 0x000000a1cdad7220 */ /* 0x0c0fe20000410000 */
[----:B------:R-:W-:Y:S01]  /*7ce0*/  FMUL.FTZ R232, R205, R160 ;  /* 0x000000a0cde87220 */ /* 0x000fe20000410000 */
[-C--:B------:R-:W-:Y:S01]  /*7cf0*/  FMUL.FTZ R185, R185, R228.reuse ;  /* 0x000000e4b9b97220 */ /* 0x080fe20000410000 */
[C---:B------:R-:W-:Y:S01]  /*7d00*/  FFMA.FTZ R175, R187.reuse, R228, R230 ;  /* 0x000000e4bbaf7223 */ /* 0x040fe200000100e6 */
[CC--:B------:R-:W-:Y:S01]  /*7d10*/  FFMA.FTZ R173, R204.reuse, R160.reuse, -R173 ;  /* 0x000000a0ccad7223 */ /* 0x0c0fe200000108ad */
[-C--:B------:R-:W-:Y:S01]  /*7d20*/  FFMA.FTZ R204, R204, R161.reuse, R232 ;  /* 0x000000a1cccc7223 */ /* 0x080fe200000100e8 */
[CC--:B------:R-:W-:Y:S01]  /*7d30*/  FMUL.FTZ R177, R194.reuse, R161.reuse ;  /* 0x000000a1c2b17220 */ /* 0x0c0fe20000410000 */
        /* <DEDUP_REMOVED lines=9> */
[C---:B------:R-:W-:Y:S01]  /*7dd0*/  FFMA.FTZ R232, R193.reuse, R230, -R232 ;  /* 0x000000e6c1e87223 */ /* 0x040fe200000108e8 */
[----:B------:R-:W-:Y:S02]  /*7de0*/  FMUL.FTZ R234, R174, R160 ;  /* 0x000000a0aeea7220 */ /* 0x000fe40000410000 */
[----:B------:R-:W-:Y:S01]  /*7df0*/  FFMA.FTZ R191, R193, R194, R191 ;  /* 0x000000c2c1bf7223 */ /* 0x000fe200000100bf */
[----:B------:R-:W-:Y:S01]  /*7e00*/  FADD.FTZ R232, R189, R232 ;  /* 0x000000e8bde87221 */ /* 0x000fe20000010000 */
[CC--:B------:R-:W-:Y:S01]  /*7e10*/  FFMA.FTZ R174, R172.reuse, R160.reuse, -R177 ;  /* 0x000000a0acae7223 */ /* 0x0c0fe200000108b1 */
[-C--:B------:R-:W-:Y:S01]  /*7e20*/  FFMA.FTZ R172, R172, R161.reuse, R234 ;  /* 0x000000a1acac7223 */ /* 0x080fe200000100ea */
[CC--:B------:R-:W-:Y:S01]  /*7e30*/  FMUL.FTZ R177, R178.reuse, R161.reuse ;  /* 0x000000a1b2b17220 */ /* 0x0c0fe20000410000 */
[----:B------:R-:W-:Y:S01]  /*7e40*/  FMUL.FTZ R179, R178, R160 ;  /* 0x000000a0b2b37220 */ /* 0x000fe20000410000 */
[----:B------:R-:W-:Y:S01]  /*7e50*/  FADD.FTZ R234, RZ, R191 ;  /* 0x000000bfffea7221 */ /* 0x000fe20000010000 */
[----:B------:R-:W-:Y:S01]  /*7e60*/  FMUL.FTZ R178, R197, R232 ;  /* 0x000000e8c5b27220 */ /* 0x000fe20000410000 */
[CC--:B------:R-:W-:Y:S01]  /*7e70*/  FFMA.FTZ R182, R225.reuse, R160.reuse, -R182 ;  /* 0x000000a0e1b67223 */ /* 0x0c0fe200000108b6 */
[-C--:B------:R-:W-:Y:S01]  /*7e80*/  FFMA.FTZ R180, R225, R161.reuse, R180 ;  /* 0x000000a1e1b47223 */ /* 0x080fe200000100b4 */
[C---:B------:R-:W-:Y:S01]  /*7e90*/  FFMA.FTZ R160, R176.reuse, R160, -R177 ;  /* 0x000000a0b0a07223 */ /* 0x040fe200000108b1 */
[----:B------:R-:W-:Y:S01]  /*7ea0*/  FFMA.FTZ R161, R176, R161, R179 ;  /* 0x000000a1b0a17223 */ /* 0x000fe200000100b3 */
[-C--:B------:R-:W-:Y:S01]  /*7eb0*/  FMUL.FTZ R197, R197, R234.reuse ;  /* 0x000000eac5c57220 */ /* 0x080fe20000410000 */
[----:B------:R-:W-:Y:S01]  /*7ec0*/  FFMA.FTZ R176, R199, R234, R178 ;  /* 0x000000eac7b07223 */ /* 0x000fe200000100b2 */
[----:B------:R-:W-:Y:S01]  /*7ed0*/  FMUL.FTZ R177, R81, R75 ;  /* 0x0000004b51b17220 */ /* 0x000fe20000410000 */
[----:B------:R-:W-:Y:S01]  /*7ee0*/  ISETP.NE.AND P2, PT, R4, RZ, PT ;  /* 0x000000ff0400720c */ /* 0x000fe20003f45270 */
[----:B------:R-:W-:Y:S01]  /*7ef0*/  FFMA.FTZ R178, R199, R232, -R197 ;  /* 0x000000e8c7b27223 */ /* 0x000fe200000108c5 */
[----:B------:R-:W-:Y:S01]  /*7f00*/  FADD.FTZ R176, RZ, R176 ;  /* 0x000000b0ffb07221 */ /* 0x000fe20000010000 */
[CC--:B------:R-:W-:Y:S01]  /*7f10*/  FFMA.FTZ R179, R80.reuse, R74.reuse, -R177 ;  /* 0x0000004a50b37223 */ /* 0x0c0fe200000108b1 */
[C---:B------:R-:W-:Y:S01]  /*7f20*/  FMUL.FTZ R181, R81.reuse, R74 ;  /* 0x0000004a51b57220 */ /* 0x040fe20000410000 */
[----:B------:R-:W-:Y:S01]  /*7f30*/  FMUL.FTZ R74, R81, R72 ;  /* 0x00000048514a7220 */ /* 0x000fe20000410000 */
[----:B------:R-:W-:Y:S01]  /*7f40*/  FADD.FTZ R178, R195, R178 ;  /* 0x000000b2c3b27221 */ /* 0x000fe20000010000 */
[----:B------:R-:W-:Y:S01]  /*7f50*/  FMUL.FTZ R236, R143, R176 ;  /* 0x000000b08fec7220 */ /* 0x000fe20000410000 */
[-C--:B------:R-:W-:Y:S01]  /*7f60*/  FMUL.FTZ R177, R81, R73.reuse ;  /* 0x0000004951b17220 */ /* 0x080fe20000410000 */
[C---:B------:R-:W-:Y:S01]  /*7f70*/  FFMA.FTZ R73, R80.reuse, R73, R74 ;  /* 0x0000004950497223 */ /* 0x040fe2000001004a */
[-C--:B------:R-:W-:Y:S01]  /*7f80*/  FMUL.FTZ R143, R143, R178.reuse ;  /* 0x000000b28f8f7220 */ /* 0x080fe20000410000 */
[C---:B------:R-:W-:Y:S01]  /*7f90*/  FFMA.FTZ R74, R145.reuse, R178, -R236 ;  /* 0x000000b2914a7223 */ /* 0x040fe200000108ec */
[C---:B------:R-:W-:Y:S01]  /*7fa0*/  FFMA.FTZ R72, R80.reuse, R72, -R177 ;  /* 0x0000004850487223 */ /* 0x040fe200000108b1 */
[----:B------:R-:W-:Y:S01]  /*7fb0*/  FFMA.FTZ R236, R80, R75, R181 ;  /* 0x0000004b50ec7223 */ /* 0x000fe200000100b5 */
[----:B------:R-:W-:Y:S01]  /*7fc0*/  FFMA.FTZ R143, R145, R176, R143 ;  /* 0x000000b0918f7223 */ /* 0x000fe2000001008f */
[----:B------:R-:W-:Y:S01]  /*7fd0*/  FADD.FTZ R80, R141, R74 ;  /* 0x0000004a8d507221 */ /* 0x000fe20000010000 */
[----:B------:R-:W-:Y:S01]  /*7fe0*/  BSSY.RECONVERGENT B0, `(.L_x_1421) ;  /* 0x0000010000007945 */ /* 0x000fe20003800200 */
[----:B------:R-:W-:Y:S01]  /*7ff0*/  FADD.FTZ R74, R82, R179 ;  /* 0x000000b3524a7221 */ /* 0x000fe20000010000 */
[----:B------:R-:W-:Y:S01]  /*8000*/  FMUL.FTZ R238, R77, R76 ;  /* 0x0000004c4dee7220 */ /* 0x000fe20000410000 */
[----:B------:R-:W-:Y:S01]  /*8010*/  FADD.FTZ R143, RZ, R143 ;  /* 0x0000008fff8f7221 */ /* 0x000fe20000010000 */
[----:B------:R-:W-:Y:S01]  /*8020*/  FMUL.FTZ R82, R125, R80 ;  /* 0x000000507d527220 */ /* 0x000fe20000410000 */
[----:B------:R-:W-:Y:S01]  /*8030*/  FADD.FTZ R75, R83, R236 ;  /* 0x000000ec534b7221 */ /* 0x000fe20000010000 */
[----:B------:R-:W-:Y:S06]  /*8040*/  @P2 BRA `(.L_x_1422) ;  /* 0x0000000000242947 */ /* 0x000fec0003800000 */
[----:B------:R-:W-:-:S05]  /*8050*/  IMAD R77, R7, R146, R103 ;  /* 0x00000092074d7224 */ /* 0x000fca00078e0267 */
[----:B------:R-:W-:Y:S02]  /*8060*/  SHF.R.S32.HI R81, RZ, 0x1f, R77 ;  /* 0x0000001fff517819 */ /* 0x000fe4000001144d */
[----:B------:R-:W-:-:S04]  /*8070*/  IADD3 R77, P2, PT, R6, R77, RZ ;  /* 0x0000004d064d7210 */ /* 0x000fc80007f5e0ff */
[----:B------:R-:W-:Y:S02]  /*8080*/  LEA.HI.X.SX32 R236, R6, R81, 0x1, P2 ;  /* 0x0000005106ec7211 */ /* 0x000fe400010f0eff */
[----:B------:R-:W-:Y:S02]  /*8090*/  LEA R76, P2, R77, R158, 0x4 ;  /* 0x0000009e4d4c7211 */ /* 0x000fe400078420ff */
[----:B------:R-:W-:Y:S02]  /*80a0*/  LEA R81, R103, R196, 0x4 ;  /* 0x000000c467517211 */ /* 0x000fe400078e20ff */
[----:B------:R-:W-:-:S03]  /*80b0*/  LEA.HI.X R77, R77, R159, R236, 0x4, P2 ;  /* 0x0000009f4d4d7211 */ /* 0x000fc600010f24ec */
[----:B------:R0:W-:Y:S04]  /*80c0*/  STS.128 [R81+0x10c0], R72 ;  /* 0x0010c04851007388 */ /* 0x0001e80000000c00 */
[----:B------:R0:W-:Y:S02]  /*80d0*/  STG.E.128 desc[UR24][R76.64], R72 ;  /* 0x000000484c007986 */ /* 0x0001e4000c101d18 */
.L_x_1422:
[----:B------:R-:W-:Y:S05]  /*80e0*/  BSYNC.RECONVERGENT B0 ;  /* 0x0000000000007941 */ /* 0x000fea0003800200 */
.L_x_1421:
[-C--:B------:R-:W-:Y:S01]  /*80f0*/  FMUL.FTZ R125, R125, R143.reuse ;  /* 0x0000008f7d7d7220 */ /* 0x080fe20000410000 */
[C---:B------:R-:W-:Y:S01]  /*8100*/  FFMA.FTZ R82, R123.reuse, R143, R82 ;  /* 0x0000008f7b527223 */ /* 0x040fe20000010052 */
[----:B0-----:R-:W-:Y:S01]  /*8110*/  FMUL.FTZ R73, R216, R184 ;  /* 0x000000b8d8497220 */ /* 0x001fe20000410000 */
[----:B------:R-:W-:Y:S01]  /*8120*/  FMUL.FTZ R75, R222, R180 ;  /* 0x000000b4de4b7220 */ /* 0x000fe20000410000 */
[----:B------:R-:W-:Y:S01]  /*8130*/  FFMA.FTZ R72, R123, R80, -R125 ;  /* 0x000000507b487223 */ /* 0x000fe2000001087d */
[----:B------:R-:W-:Y:S01]  /*8140*/  FADD.FTZ R77, RZ, R82 ;  /* 0x00000052ff4d7221 */ /* 0x000fe20000010000 */
[----:B------:R-:W-:Y:S01]  /*8150*/  FFMA.FTZ R73, R218, R186, -R73 ;  /* 0x000000bada497223 */ /* 0x000fe20000010849 */
[----:B------:R-:W-:Y:S01]  /*8160*/  FFMA.FTZ R75, R220, R182, -R75 ;  /* 0x000000b6dc4b7223 */ /* 0x000fe2000001084b */
[----:B------:R-:W-:Y:S01]  /*8170*/  FADD.FTZ R127, R127, R72 ;  /* 0x000000487f7f7221 */ /* 0x000fe20000010000 */
[----:B------:R-:W-:Y:S01]  /*8180*/  FMUL.FTZ R72, R137, R77 ;  /* 0x0000004d89487220 */ /* 0x000fe20000410000 */
[----:B------:R-:W-:Y:S01]  /*8190*/  FFMA.FTZ R116, R73, 2, R116 ;  /* 0x4000000049747823 */ /* 0x000fe20000010074 */
[----:B------:R-:W-:Y:S01]  /*81a0*/  FMUL.FTZ R73, R212, R78 ;  /* 0x0000004ed4497220 */ /* 0x000fe20000410000 */
[-C--:B------:R-:W-:Y:S01]  /*81b0*/  FMUL.FTZ R74, R137, R127.reuse ;  /* 0x0000007f894a7220 */ /* 0x080fe20000410000 */
[----:B------:R-:W-:Y:S01]  /*81c0*/  FFMA.FTZ R72, R135, R127, -R72 ;  /* 0x0000007f87487223 */ /* 0x000fe20000010848 */
[----:B------:R-:W-:Y:S01]  /*81d0*/  FFMA.FTZ R118, R75, 2, R118 ;  /* 0x400000004b767823 */ /* 0x000fe20000010076 */
[----:B------:R-:W-:Y:S01]  /*81e0*/  FFMA.FTZ R73, R224, R79, -R73 ;  /* 0x0000004fe0497223 */ /* 0x000fe20000010849 */
[----:B------:R-:W-:Y:S01]  /*81f0*/  FFMA.FTZ R74, R135, R77, R74 ;  /* 0x0000004d874a7223 */ /* 0x000fe2000001004a */
[----:B------:R-:W-:Y:S01]  /*8200*/  FADD.FTZ R139, R139, R72 ;  /* 0x000000488b8b7221 */ /* 0x000fe20000010000 */
[----:B------:R-:W-:Y:S01]  /*8210*/  FMUL.FTZ R75, R228, R162 ;  /* 0x000000a2e44b7220 */ /* 0x000fe20000410000 */
[----:B------:R-:W-:Y:S01]  /*8220*/  FMUL.FTZ R210, R77, R210 ;  /* 0x000000d24dd27220 */ /* 0x000fe20000410000 */
[----:B------:R-:W-:Y:S01]  /*8230*/  FADD.FTZ R76, RZ, R74 ;  /* 0x0000004aff4c7221 */ /* 0x000fe20000010000 */
[----:B------:R-:W-:Y:S01]  /*8240*/  FMUL.FTZ R74, R131, R139 ;  /* 0x0000008b834a7220 */ /* 0x000fe20000410000 */
[----:B------:R-:W-:Y:S01]  /*8250*/  FFMA.FTZ R120, R73, 2, R120 ;  /* 0x4000000049787823 */ /* 0x000fe20000010078 */
[----:B------:R-:W-:Y:S01]  /*8260*/  FFMA.FTZ R75, R226, R163, -R75 ;  /* 0x000000a3e24b7223 */ /* 0x000fe2000001084b */
[-C--:B------:R-:W-:Y:S01]  /*8270*/  FMUL.FTZ R72, R131, R76.reuse ;  /* 0x0000004c83487220 */ /* 0x080fe20000410000 */
[----:B------:R-:W-:Y:S01]  /*8280*/  FFMA.FTZ R74, R129, R76, R74 ;  /* 0x0000004c814a7223 */ /* 0x000fe2000001004a */
[----:B------:R-:W-:Y:S01]  /*8290*/  FMUL.FTZ R73, R194, R192 ;  /* 0x000000c0c2497220 */ /* 0x000fe20000410000 */
[----:B------:R-:W-:Y:S01]  /*82a0*/  FFMA.FTZ R122, R75, 2, R122 ;  /* 0x400000004b7a7823 */ /* 0x000fe2000001007a */
[----:B------:R-:W-:Y:S01]  /*82b0*/  FFMA.FTZ R72, R129, R139, -R72 ;  /* 0x0000008b81487223 */ /* 0x000fe20000010848 */
[----:B------:R-:W-:Y:S01]  /*82c0*/  FADD.FTZ R79, RZ, R74 ;  /* 0x0000004aff4f7221 */ /* 0x000fe20000010000 */
[----:B------:R-:W-:Y:S01]  /*82d0*/  FFMA.FTZ R73, R230, R190, -R73 ;  /* 0x000000bee6497223 */ /* 0x000fe20000010849 */
[----:B------:R-:W-:Y:S01]  /*82e0*/  FMUL.FTZ R75, R234, R202 ;  /* 0x000000caea4b7220 */ /* 0x000fe20000410000 */
[----:B------:R-:W-:Y:S01]  /*82f0*/  FADD.FTZ R133, R133, R72 ;  /* 0x0000004885857221 */ /* 0x000fe20000010000 */
[----:B------:R-:W-:Y:S01]  /*8300*/  FMUL.FTZ R72, R105, R79 ;  /* 0x0000004f69487220 */ /* 0x000fe20000410000 */
[----:B------:R-:W-:Y:S01]  /*8310*/  FFMA.FTZ R124, R73, 2, R124 ;  /* 0x40000000497c7823 */ /* 0x000fe2000001007c */
[----:B------:R-:W-:Y:S01]  /*8320*/  FFMA.FTZ R75, R232, R200, -R75 ;  /* 0x000000c8e84b7223 */ /* 0x000fe2000001084b */
[-C--:B------:R-:W-:Y:S01]  /*8330*/  FMUL.FTZ R74, R105, R133.reuse ;  /* 0x00000085694a7220 */ /* 0x080fe20000410000 */
[----:B------:R-:W-:Y:S01]  /*8340*/  FFMA.FTZ R72, R107, R133, -R72 ;  /* 0x000000856b487223 */ /* 0x000fe20000010848 */
[----:B------:R-:W-:Y:S01]  /*8350*/  FMUL.FTZ R73, R143, R214 ;  /* 0x000000d68f497220 */ /* 0x000fe20000410000 */
[----:B------:R-:W-:Y:S01]  /*8360*/  FMUL.FTZ R208, R76, R208 ;  /* 0x000000d04cd07220 */ /* 0x000fe20000410000 */
[----:B------:R-:W-:Y:S01]  /*8370*/  FFMA.FTZ R74, R107, R79, R74 ;  /* 0x0000004f6b4a7223 */ /* 0x000fe2000001004a */
[----:B------:R-:W-:Y:S01]  /*8380*/  FADD.FTZ R109, R109, R72 ;  /* 0x000000486d6d7221 */ /* 0x000fe20000010000 */
[----:B------:R-:W-:Y:S01]  /*8390*/  FFMA.FTZ R126, R75, 2, R126 ;  /* 0x400000004b7e7823 */ /* 0x000fe2000001007e */
[----:B------:R-:W-:Y:S01]  /*83a0*/  FFMA.FTZ R73, R80, R167, -R73 ;  /* 0x000000a750497223 */ /* 0x000fe20000010849 */
[----:B------:R-:W-:Y:S01]  /*83b0*/  FADD.FTZ R78, RZ, R74 ;  /* 0x0000004aff4e7221 */ /* 0x000fe20000010000 */
[-C--:B------:R-:W-:Y:S01]  /*83c0*/  FMUL.FTZ R74, R111, R109.reuse ;  /* 0x0000006d6f4a7220 */ /* 0x080fe20000410000 */
[----:B------:R-:W-:Y:S01]  /*83d0*/  FMUL.FTZ R206, R79, R206 ;  /* 0x000000ce4fce7220 */ /* 0x000fe20000410000 */
[----:B------:R-:W-:Y:S01]  /*83e0*/  IADD3 R103, PT, PT, R103, 0x1, RZ ;  /* 0x0000000167677810 */ /* 0x000fe20007ffe0ff */
[-C--:B------:R-:W-:Y:S01]  /*83f0*/  FMUL.FTZ R72, R111, R78.reuse ;  /* 0x0000004e6f487220 */ /* 0x080fe20000410000 */
[----:B------:R-:W-:Y:S01]  /*8400*/  FFMA.FTZ R74, R115, R78, R74 ;  /* 0x0000004e734a7223 */ /* 0x000fe2000001004a */
[----:B------:R-:W-:Y:S01]  /*8410*/  FFMA.FTZ R130, R73, 2, R130 ;  /* 0x4000000049827823 */ /* 0x000fe20000010082 */
[----:B------:R-:W-:Y:S01]  /*8420*/  ISETP.GE.AND P2, PT, R103, UR5, PT ;  /* 0x0000000567007c0c */ /* 0x000fe2000bf46270 */
[----:B------:R-:W-:Y:S01]  /*8430*/  FFMA.FTZ R72, R115, R109, -R72 ;  /* 0x0000006d73487223 */ /* 0x000fe20000010848 */
[----:B------:R-:W-:Y:S01]  /*8440*/  FADD.FTZ R77, RZ, R74 ;  /* 0x0000004aff4d7221 */ /* 0x000fe20000010000 */
[----:B------:R-:W-:Y:S01]  /*8450*/  FMUL.FTZ R149, R176, R149 ;  /* 0x00000095b0957220 */ /* 0x000fe20000410000 */
[----:B------:R-:W-:Y:S01]  /*8460*/  FMUL.FTZ R204, R78, R204 ;  /* 0x000000cc4ecc7220 */ /* 0x000fe20000410000 */
[----:B------:R-:W-:Y:S01]  /*8470*/  FADD.FTZ R113, R113, R72 ;  /* 0x0000004871717221 */ /* 0x000fe20000010000 */
[----:B------:R-:W-:Y:S01]  /*8480*/  FMUL.FTZ R72, R117, R77 ;  /* 0x0000004d75487220 */ /* 0x000fe20000410000 */
[----:B------:R-:W-:Y:S01]  /*8490*/  FMUL.FTZ R170, R77, R170 ;  /* 0x000000aa4daa7220 */ /* 0x000fe20000410000 */
[----:B------:R-:W-:Y:S01]  /*84a0*/  FFMA.FTZ R201, R201, R188, -R238 ;  /* 0x000000bcc9c97223 */ /* 0x000fe200000108ee */
[-C--:B------:R-:W-:Y:S01]  /*84b0*/  FMUL.FTZ R74, R117, R113.reuse ;  /* 0x00000071754a7220 */ /* 0x080fe20000410000 */
[----:B------:R-:W-:Y:S01]  /*84c0*/  FFMA.FTZ R72, R121, R113, -R72 ;  /* 0x0000007179487223 */ /* 0x000fe20000010848 */
[----:B------:R-:W-:Y:S01]  /*84d0*/  FFMA.FTZ R147, R178, R147, -R149 ;  /* 0x00000093b2937223 */ /* 0x000fe20000010895 */
[----:B------:R-:W-:Y:S01]  /*84e0*/  FFMA.FTZ R165, R127, R165, -R210 ;  /* 0x000000a57fa57223 */ /* 0x000fe200000108d2 */
[----:B------:R-:W-:Y:S01]  /*84f0*/  FFMA.FTZ R74, R121, R77, R74 ;  /* 0x0000004d794a7223 */ /* 0x000fe2000001004a */
[----:B------:R-:W-:Y:S01]  /*8500*/  FADD.FTZ R76, R119, R72 ;  /* 0x00000048774c7221 */ /* 0x000fe20000010000 */
[----:B------:R-:W-:Y:S01]  /*8510*/  FFMA.FTZ R169, R139, R169, -R208 ;  /* 0x000000a98ba97223 */ /* 0x000fe200000108d0 */
[----:B------:R-:W-:Y:S01]  /*8520*/  FFMA.FTZ R171, R133, R171, -R206 ;  /* 0x000000ab85ab7223 */ /* 0x000fe200000108ce */
[----:B------:R-:W-:Y:S01]  /*8530*/  FADD.FTZ R79, RZ, R74 ;  /* 0x0000004aff4f7221 */ /* 0x000fe20000010000 */
[C---:B------:R-:W-:Y:S01]  /*8540*/  FMUL.FTZ R75, R164.reuse, R76 ;  /* 0x0000004ca44b7220 */ /* 0x040fe20000410000 */
[----:B------:R-:W-:Y:S01]  /*8550*/  FFMA.FTZ R173, R109, R173, -R204 ;  /* 0x000000ad6dad7223 */ /* 0x000fe200000108cc */
[----:B------:R-:W-:Y:S01]  /*8560*/  FFMA.FTZ R175, R113, R175, -R170 ;  /* 0x000000af71af7223 */ /* 0x000fe200000108aa */
[-C--:B------:R-:W-:Y:S01]  /*8570*/  FMUL.FTZ R73, R164, R79.reuse ;  /* 0x0000004fa4497220 */ /* 0x080fe20000410000 */
[C---:B------:R-:W-:Y:S01]  /*8580*/  FFMA.FTZ R72, R168.reuse, R79, R75 ;  /* 0x0000004fa8487223 */ /* 0x040fe2000001004b */
[----:B------:R-:W-:Y:S01]  /*8590*/  FMUL.FTZ R75, R79, R172 ;  /* 0x000000ac4f4b7220 */ /* 0x000fe20000410000 */
[----:B------:R-:W-:Y:S01]  /*85a0*/  FFMA.FTZ R114, R201, 2, R114 ;  /* 0x40000000c9727823 */ /* 0x000fe20000010072 */
[----:B------:R-:W-:Y:S01]  /*85b0*/  FFMA.FTZ R73, R168, R76, -R73 ;  /* 0x0000004ca8497223 */ /* 0x000fe20000010849 */
[----:B------:R-:W-:Y:S01]  /*85c0*/  FADD.FTZ R72, RZ, R72 ;  /* 0x00000048ff487221 */ /* 0x000fe20000010000 */
[----:B------:R-:W-:Y:S01]  /*85d0*/  FFMA.FTZ R75, R76, R174, -R75 ;  /* 0x000000ae4c4b7223 */ /* 0x000fe2000001084b */
[----:B------:R-:W-:Y:S01]  /*85e0*/  FFMA.FTZ R128, R147, 2, R128 ;  /* 0x4000000093807823 */ /* 0x000fe20000010080 */
[----:B------:R-:W-:Y:S01]  /*85f0*/  FADD.FTZ R166, R166, R73 ;  /* 0x00000049a6a67221 */ /* 0x000fe20000010000 */
[----:B------:R-:W-:Y:S01]  /*8600*/  FMUL.FTZ R161, R161, R72 ;  /* 0x00000048a1a17220 */ /* 0x000fe20000410000 */
[----:B------:R-:W-:Y:S01]  /*8610*/  FFMA.FTZ R132, R165, 2, R132 ;  /* 0x40000000a5847823 */ /* 0x000fe20000010084 */
[----:B------:R-:W-:Y:S01]  /*8620*/  FFMA.FTZ R134, R169, 2, R134 ;  /* 0x40000000a9867823 */ /* 0x000fe20000010086 */
[----:B------:R-:W-:Y:S01]  /*8630*/  FFMA.FTZ R136, R171, 2, R136 ;  /* 0x40000000ab887823 */ /* 0x000fe20000010088 */
[----:B------:R-:W-:Y:S01]  /*8640*/  FFMA.FTZ R161, R166, R160, -R161 ;  /* 0x000000a0a6a17223 */ /* 0x000fe200000108a1 */
[----:B------:R-:W-:Y:S01]  /*8650*/  FFMA.FTZ R138, R173, 2, R138 ;  /* 0x40000000ad8a7823 */ /* 0x000fe2000001008a */
[----:B------:R-:W-:Y:S01]  /*8660*/  FFMA.FTZ R140, R175, 2, R140 ;  /* 0x40000000af8c7823 */ /* 0x000fe2000001008c */
[----:B------:R-:W-:Y:S01]  /*8670*/  FFMA.FTZ R142, R75, 2, R142 ;  /* 0x400000004b8e7823 */ /* 0x000fe2000001008e */
[----:B------:R-:W-:Y:S01]  /*8680*/  FFMA.FTZ R144, R161, 2, R144 ;  /* 0x40000000a1907823 */ /* 0x000fe20000010090 */
[----:B------:R-:W-:Y:S06]  /*8690*/  @!P2 BRA `(.L_x_1423) ;  /* 0xffffffb80008a947 */ /* 0x000fec000383ffff */
.L_x_1420:
[----:B------:R-:W-:Y:S01]  /*86a0*/  BAR.SYNC.DEFER_BLOCKING 0x0 ;  /* 0x0000000000007b1d */ /* 0x000fe20000010000 */
[----:B------:R-:W-:Y:S02]  /*86b0*/  ISETP.NE.AND P0, PT, R4, RZ, PT ;  /* 0x000000ff0400720c */ /* 0x000fe40003f05270 */
[----:B------:R-:W-:Y:S02]  /*86c0*/  MOV R69, RZ ;  /* 0x000000ff00457202 */ /* 0x000fe40000000f00 */
[----:B------:R-:W-:-:S03]  /*86d0*/  LOP3.LUT R19, R198, 0x3e00, RZ, 0xc0, !PT ;  /* 0x00003e00c6137812 */ /* 0x000fc600078ec0ff */
[----:B------:R-:W0:Y:S01]  /*86e0*/  S2UR UR5, SR_CTAID.X ;  /* 0x00000000000579c3 */ /* 0x000e220000002500 */
[----:B------:R-:W1:Y:S01]  /*86f0*/  LDCU.64 UR6, c[0x0][0x478] ;  /* 0x00008f00ff0677ac */ /* 0x000e620008000a00 */
[----:B------:R-:W-:Y:S02]  /*8700*/  IADD3 R7, PT, PT, R7, 0x1, RZ ;  /* 0x0000000107077810 */ /* 0x000fe40007ffe0ff */
[----:B------:R-:W-:-:S04]  /*8710*/  LOP3.LUT R19, R19, 0x1f, R4, 0xf8, !PT ;  /* 0x0000001f13137812 */ /* 0x000fc800078ef804 */
[----:B------:R-:W0:Y:S01]  /*8720*/  LDC.64 R72, c[0x0][0x420] ;  /* 0x00010800ff487b82 */ /* 0x000e220000000a00 */
[----:B------:R-:W-:-:S07]  /*8730*/  LOP3.LUT R55, R19, 0xc0, RZ, 0xfc, !PT ;  /* 0x000000c013377812 */ /* 0x000fce00078efcff */
[----:B------:R-:W2:Y:S01]  /*8740*/  LDC.64 R74, c[0x0][0x428] ;  /* 0x00010a00ff4a7b82 */ /* 0x000ea20000000a00 */
[----:B------:R-:W-:Y:S04]  /*8750*/  STS [R53], R114 ;  /* 0x0000007235007388 */ /* 0x000fe80000000800 */
[----:B------:R-:W-:Y:S04]  /*8760*/  STS [R53+0x4], R116 ;  /* 0x0000047435007388 */ /* 0x000fe80000000800 */
[----:B------:R-:W-:Y:S04]  /*8770*/  STS [R53+0x8], R118 ;  /* 0x0000087635007388 */ /* 0x000fe80000000800 */
[----:B------:R-:W-:Y:S01]  /*8780*/  STS [R53+0xc], R120 ;  /* 0x00000c7835007388 */ /* 0x000fe20000000800 */
[----:B0-----:R-:W-:-:S03]  /*8790*/  IMAD.WIDE.U32 R68, R72, UR5, R68 ;  /* 0x0000000548447c25 */ /* 0x001fc6000f8e0044 */
[----:B------:R-:W-:Y:S01]  /*87a0*/  STS [R53+0x10], R122 ;  /* 0x0000107a35007388 */ /* 0x000fe20000000800 */
[----:B------:R-:W-:Y:S01]  /*87b0*/  IMAD R69, R73, UR5, R69 ;  /* 0x0000000549457c24 */ /* 0x000fe2000f8e0245 */
[----:B------:R-:W0:Y:S02]  /*87c0*/  LDCU UR5, c[0x0][0x394] ;  /* 0x00007280ff0577ac */ /* 0x000e240008000800 */
[----:B------:R-:W-:Y:S01]  /*87d0*/  STS [R53+0x14], R124 ;  /* 0x0000147c35007388 */ /* 0x000fe20000000800 */
[----:B--2---:R-:W-:-:S03]  /*87e0*/  IMAD.WIDE.U32 R68, R0, R74, R68 ;  /* 0x0000004a00447225 */ /* 0x004fc600078e0044 */
[----:B------:R-:W-:Y:S01]  /*87f0*/  STS [R53+0x18], R126 ;  /* 0x0000187e35007388 */ /* 0x000fe20000000800 */
[----:B------:R-:W-:Y:S01]  /*8800*/  IMAD R72, R0, R75, R69 ;  /* 0x0000004b00487224 */ /* 0x000fe200078e0245 */
[----:B------:R-:W-:Y:S02]  /*8810*/  IADD3 R69, P3, PT, R19, R68, RZ ;  /* 0x0000004413457210 */ /* 0x000fe40007f7e0ff */
[----:B------:R-:W-:Y:S02]  /*8820*/  STS [R53+0x1c], R128 ;  /* 0x00001c8035007388 */ /* 0x000fe40000000800 */
[----:B------:R-:W-:Y:S02]  /*8830*/  IADD3.X R72, PT, PT, RZ, R72, RZ, P3, !PT ;  /* 0x00000048ff487210 */ /* 0x000fe40001ffe4ff */
[----:B------:R-:W-:Y:S01]  /*8840*/  STS [R53+0x20], R130 ;  /* 0x0000208235007388 */ /* 0x000fe20000000800 */
[----:B-1----:R-:W-:-:S03]  /*8850*/  LEA R68, P3, R69, UR6, 0x2 ;  /* 0x0000000645447c11 */ /* 0x002fc6000f8610ff */
[----:B------:R-:W-:Y:S01]  /*8860*/  STS [R53+0x24], R132 ;  /* 0x0000248435007388 */ /* 0x000fe20000000800 */
[----:B------:R-:W-:-:S03]  /*8870*/  LEA.HI.X R69, R69, UR7, R72, 0x2, P3 ;  /* 0x0000000745457c11 */ /* 0x000fc600098f1448 */
        /* <DEDUP_REMOVED lines=8> */
[----:B-1----:R-:W-:-:S03]  /*8900*/  LOP3.LUT R53, R19, 0x60, RZ, 0xfc, !PT ;  /* 0x0000006013357812 */ /* 0x002fc600078efcff */
        /* <DEDUP_REMOVED lines=15> */
[----:B------:R1:W-:Y:S01]  /*8a00*/  @!P0 STS [R196+0x840], R17 ;  /* 0x00084011c4008388 */ /* 0x0003e20000000800 */
[----:B------:R-:W-:Y:S01]  /*8a10*/  BAR.SYNC.DEFER_BLOCKING 0x0 ;  /* 0x0000000000007b1d */ /* 0x000fe20000010000 */
[----:B-1----:R-:W-:-:S05]  /*8a20*/  LOP3.LUT R17, R19, 0x20, RZ, 0xfc, !PT ;  /* 0x0000002013117812 */ /* 0x002fca00078efcff */
[----:B------:R-:W1:Y:S02]  /*8a30*/  LDS R70, [R196+0x840] ;  /* 0x00084000c4467984 */ /* 0x000e640000000800 */
[-C--:B-1----:R-:W-:Y:S02]  /*8a40*/  ISETP.GE.AND P1, PT, R17, R70.reuse, PT ;  /* 0x000000461100720c */ /* 0x082fe40003f26270 */
[C---:B------:R-:W-:Y:S02]  /*8a50*/  LOP3.LUT R17, R19.reuse, 0x40, RZ, 0xfc, !PT ;  /* 0x0000004013117812 */ /* 0x040fe400078efcff */
[-C--:B------:R-:W-:Y:S02]  /*8a60*/  ISETP.GE.AND P2, PT, R19, R70.reuse, PT ;  /* 0x000000461300720c */ /* 0x080fe40003f46270 */
[-C--:B------:R-:W-:Y:S02]  /*8a70*/  ISETP.GE.AND P0, PT, R17, R70.reuse, PT ;  /* 0x000000461100720c */ /* 0x080fe40003f06270 */
[----:B------:R-:W-:-:S02]  /*8a80*/  ISETP.GE.AND P4, PT, R53, R70, PT ;  /* 0x000000463500720c */ /* 0x000fc40003f86270 */
[C---:B------:R-:W-:Y:S02]  /*8a90*/  LOP3.LUT R17, R19.reuse, 0x80, RZ, 0xfc, !PT ;  /* 0x0000008013117812 */ /* 0x040fe400078efcff */
[----:B------:R-:W-:Y:S01]  /*8aa0*/  LOP3.LUT R53, R19, 0xa0, RZ, 0xfc, !PT ;  /* 0x000000a013357812 */ /* 0x000fe200078efcff */
[----:B------:R-:W-:Y:S01]  /*8ab0*/  @!P1 STG.E desc[UR24][R68.64+0x80], R23 ;  /* 0x0000801744009986 */ /* 0x000fe2000c101918 */
[-C--:B------:R-:W-:Y:S02]  /*8ac0*/  ISETP.GE.AND P6, PT, R17, R70.reuse, PT ;  /* 0x000000461100720c */ /* 0x080fe40003fc6270 */
[-C--:B------:R-:W-:Y:S01]  /*8ad0*/  ISETP.GE.AND P5, PT, R53, R70.reuse, PT ;  /* 0x000000463500720c */ /* 0x080fe20003fa6270 */
[----:B------:R1:W-:Y:S01]  /*8ae0*/  @!P2 STG.E desc[UR24][R68.64], R21 ;  /* 0x000000154400a986 */ /* 0x0003e2000c101918 */
[C---:B------:R-:W-:Y:S02]  /*8af0*/  LOP3.LUT R17, R19.reuse, 0xe0, RZ, 0xfc, !PT ;  /* 0x000000e013117812 */ /* 0x040fe400078efcff */
[----:B------:R-:W-:Y:S01]  /*8b00*/  LOP3.LUT R53, R19, 0x100, RZ, 0xfc, !PT ;  /* 0x0000010013357812 */ /* 0x000fe200078efcff */
[----:B------:R2:W-:Y:S01]  /*8b10*/  @!P0 STG.E desc[UR24][R68.64+0x100], R25 ;  /* 0x0001001944008986 */ /* 0x0005e2000c101918 */
[----:B------:R-:W-:-:S02]  /*8b20*/  ISETP.GE.AND P2, PT, R17, R70, PT ;  /* 0x000000461100720c */ /* 0x000fc40003f46270 */
[----:B------:R-:W-:Y:S01]  /*8b30*/  LOP3.LUT R17, R19, 0x120, RZ, 0xfc, !PT ;  /* 0x0000012013117812 */ /* 0x000fe200078efcff */
[----:B------:R2:W-:Y:S01]  /*8b40*/  @!P4 STG.E desc[UR24][R68.64+0x180], R27 ;  /* 0x0001801b4400c986 */ /* 0x0005e2000c101918 */
[-C--:B------:R-:W-:Y:S02]  /*8b50*/  ISETP.GE.AND P1, PT, R53, R70.reuse, PT ;  /* 0x000000463500720c */ /* 0x080fe40003f26270 */
[-C--:B------:R-:W-:Y:S01]  /*8b60*/  ISETP.GE.AND P0, PT, R17, R70.reuse, PT ;  /* 0x000000461100720c */ /* 0x080fe20003f06270 */
[----:B------:R2:W-:Y:S01]  /*8b70*/  @!P6 STG.E desc[UR24][R68.64+0x200], R29 ;  /* 0x0002001d4400e986 */ /* 0x0005e2000c101918 */
[----:B------:R-:W-:Y:S02]  /*8b80*/  ISETP.GE.AND P3, PT, R55, R70, PT ;  /* 0x000000463700720c */ /* 0x000fe40003f66270 */
[C---:B------:R-:W-:Y:S01]  /*8b90*/  LOP3.LUT R53, R19.reuse, 0x140, RZ, 0xfc, !PT ;  /* 0x0000014013357812 */ /* 0x040fe200078efcff */
[----:B------:R2:W-:Y:S01]  /*8ba0*/  @!P5 STG.E desc[UR24][R68.64+0x280], R31 ;  /* 0x0002801f4400d986 */ /* 0x0005e2000c101918 */
[----:B------:R-:W-:-:S02]  /*8bb0*/  LOP3.LUT R17, R19, 0x160, RZ, 0xfc, !PT ;  /* 0x0000016013117812 */ /* 0x000fc400078efcff */
[----:B-1----:R-:W-:Y:S01]  /*8bc0*/  LOP3.LUT R21, R19, 0x180, RZ, 0xfc, !PT ;  /* 0x0000018013157812 */ /* 0x002fe200078efcff */
        /* <DEDUP_REMOVED lines=8> */
[-C--:B------:R-:W-:Y:S01]  /*8c50*/  ISETP.GE.AND P3, PT, R17, R70.reuse, PT ;  /* 0x000000461100720c */ /* 0x080fe20003f66270 */
[----:B------:R2:W-:Y:S01]  /*8c60*/  @!P0 STG.E desc[UR24][R68.64+0x480], R39 ;  /* 0x0004802744008986 */ /* 0x0005e2000c101918 */
[----:B------:R-:W-:Y:S02]  /*8c70*/  LOP3.LUT R17, R19, 0x1e0, RZ, 0xfc, !PT ;  /* 0x000001e013117812 */ /* 0x000fe400078efcff */
[-C--:B------:R-:W-:Y:S01]  /*8c80*/  ISETP.GE.AND P2, PT, R21, R70.reuse, PT ;  /* 0x000000461500720c */ /* 0x080fe20003f46270 */
[----:B------:R2:W-:Y:S01]  /*8c90*/  @!P4 STG.E desc[UR24][R68.64+0x500], R41 ;  /* 0x000500294400c986 */ /* 0x0005e2000c101918 */
[----:B------:R-:W-:Y:S02]  /*8ca0*/  ISETP.GE.AND P1, PT, R17, R70, PT ;  /* 0x000000461100720c */ /* 0x000fe40003f26270 */
[----:B0-----:R-:W-:Y:S01]  /*8cb0*/  ISETP.GE.AND P0, PT, R7, UR5, PT ;  /* 0x0000000507007c0c */ /* 0x001fe2000bf06270 */
[----:B------:R2:W-:Y:S04]  /*8cc0*/  @!P6 STG.E desc[UR24][R68.64+0x580], R43 ;  /* 0x0005802b4400e986 */ /* 0x0005e8000c101918 */
[----:B------:R2:W-:Y:S04]  /*8cd0*/  @!P5 STG.E desc[UR24][R68.64+0x600], R45 ;  /* 0x0006002d4400d986 */ /* 0x0005e8000c101918 */
[----:B------:R2:W-:Y:S01]  /*8ce0*/  @!P3 STG.E desc[UR24][R68.64+0x680], R47 ;  /* 0x0006802f4400b986 */ /* 0x0005e2000c101918 */
[----:B------:R-:W-:-:S03]  /*8cf0*/  IADD3 R8, P3, PT, R8, 0x800, RZ ;  /* 0x0000080008087810 */ /* 0x000fc60007f7e0ff */
[----:B------:R2:W-:Y:S01]  /*8d00*/  @!P2 STG.E desc[UR24][R68.64+0x700], R49 ;  /* 0x000700314400a986 */ /* 0x0005e2000c101918 */
[----:B------:R-:W-:Y:S02]  /*8d10*/  IADD3 R9, P2, PT, R9, 0x800, RZ ;  /* 0x0000080009097810 */ /* 0x000fe40007f5e0ff */
[----:B------:R-:W-:Y:S01]  /*8d20*/  IADD3.X R11, PT, PT, RZ, R11, RZ, P3, !PT ;  /* 0x0000000bff0b7210 */ /* 0x000fe20001ffe4ff */
[----:B------:R2:W-:Y:S01]  /*8d30*/  @!P1 STG.E desc[UR24][R68.64+0x780], R51 ;  /* 0x0007803344009986 */ /* 0x0005e2000c101918 */
[----:B------:R-:W-:Y:S02]  /*8d40*/  IADD3 R13, P1, PT, R13, 0x1000, RZ ;  /* 0x000010000d0d7810 */ /* 0x000fe40007f3e0ff */
[----:B------:R-:W-:Y:S02]  /*8d50*/  IADD3.X R10, PT, PT, RZ, R10, RZ, P2, !PT ;  /* 0x0000000aff0a7210 */ /* 0x000fe400017fe4ff */
[----:B------:R-:W-:Y:S01]  /*8d60*/  IADD3.X R15, PT, PT, RZ, R15, RZ, P1, !PT ;  /* 0x0000000fff0f7210 */ /* 0x000fe20000ffe4ff */
[----:B------:R-:W-:Y:S08]  /*8d70*/  @!P0 BRA `(.L_x_1424) ;  /* 0xffffff7800ac8947 */ /* 0x000ff0000383ffff */
[----:B------:R-:W-:Y:S05]  /*8d80*/  EXIT ;  /* 0x000000000000794d */ /* 0x000fea0003800000 */
.L_x_1425:
        /* <DEDUP_REMOVED lines=15> */
.L_x_4978:


//--------------------- .text._Z25selective_scan_fwd_kernelI32Selective_Scan_fwd_kernel_traitsILi32ELi16ELi1ELb0ELb0ELb1ELb1EfN3c107complexIfEEEEv13SSMParamsBase --------------------------
	.section	.text._Z25selective_scan_fwd_kernelI32Selective_Scan_fwd_kernel_traitsILi32ELi16ELi1ELb0ELb0ELb1ELb1EfN3c107complexIfEEEEv13SSMParamsBase,"ax",@progbits
	.align	128
        .global         _Z25selective_scan_fwd_kernelI32Selective_Scan_fwd_kernel_traitsILi32ELi16ELi1ELb0ELb0ELb1ELb1EfN3c107complexIfEEEEv13SSMParamsBase
        .type           _Z25selective_scan_fwd_kernelI32Selective_Scan_fwd_kernel_traitsILi32ELi16ELi1ELb0ELb0ELb1ELb1EfN3c107complexIfEEEEv13SSMParamsBase,@function
        .size           _Z25selective_scan_fwd_kernelI32Selective_Scan_fwd_kernel_traitsILi32ELi16ELi1ELb0ELb0ELb1ELb1EfN3c107complexIfEEEEv13SSMParamsBase,(.L_x_4979 - _Z25selective_scan_fwd_kernelI32Selective_Scan_fwd_kernel_traitsILi32ELi16ELi1ELb0ELb0ELb1ELb1EfN3c107complexIfEEEEv13SSMParamsBase)
        .other          _Z25selective_scan_fwd_kernelI32Selective_Scan_fwd_kernel_traitsILi32ELi16ELi1ELb0ELb0ELb1ELb1EfN3c107complexIfEEEEv13SSMParamsBase,@"STO_CUDA_ENTRY STV_DEFAULT"
_Z25selective_scan_fwd_kernelI32Selective_Scan_fwd_kernel_traitsILi32ELi16ELi1ELb0ELb0ELb1ELb1EfN3c107complexIfEEEEv13SSMParamsBase:
.text._Z25selective_scan_fwd_kernelI32Selective_Scan_fwd_kernel_traitsILi32ELi16ELi1ELb0ELb0ELb1ELb1EfN3c107complexIfEEEEv13SSMParamsBase:
        /* <DEDUP_REMOVED lines=127> */
[----:B------:R-:W-:Y:S02]  /*07f0*/  MOV R13, R15 ;  /* 0x0000000f000d7202 */ /* 0x000fe40000000f00 */
[----:B------:R-:W-:-:S02]  /*0800*/  LOP3.LUT R64, R64, 0x3e0, RZ, 0xfc, !PT ;  /* 0x000003e040407812 */ /* 0x000fc400078efcff */
[----:B0-----:R-:W-:-:S07]  /*0810*/  MOV R15, R17 ;  /* 0x00000011000f7202 */ /* 0x001fce0000000f00 */
.L_x_1462:
[----:B0-----:R-:W0:Y:S01]  /*0820*/  LDC R55, c[0x0][0x388] ;  /* 0x0000e200ff377b82 */ /* 0x001e220000000800 */
[----:B------:R-:W-:Y:S01]  /*0830*/  SHF.L.U32 R194, R4, 0x4, RZ ;  /* 0x0000000404c27819 */ /* 0x000fe200000006ff */
[----:B------:R-:W-:Y:S01]  /*0840*/  HFMA2 R72, -RZ, RZ, 0, 0 ;  /* 0x00000000ff487431 */ /* 0x000fe200000001ff */
[----:B------:R-:W-:Y:S01]  /*0850*/  SHF.L.U32 R66, R7, 0x9, RZ ;  /* 0x0000000907427819 */ /* 0x000fe200000006ff */
        /* <DEDUP_REMOVED lines=9> */
[----:B------:R-:W-:Y:S01]  /*08f0*/  LOP3.LUT R98, R130, 0xe0, RZ, 0xfc, !PT ;  /* 0x000000e082627812 */ /* 0x000fe200078efcff */
        /* <DEDUP_REMOVED lines=276> */
.L_x_1427:
[----:B------:R-:W-:Y:S05]  /*1a40*/  BSYNC.RECONVERGENT B0 ;  /* 0x0000000000007941 */ /* 0x000fea0003800200 */
.L_x_1426:
        /* <DEDUP_REMOVED lines=34> */
.L_x_1429:
[----:B------:R-:W-:Y:S05]  /*1c70*/  BSYNC.RECONVERGENT B0 ;  /* 0x0000000000007941 */ /* 0x000fea0003800200 */
.L_x_1428:
        /* <DEDUP_REMOVED lines=36> */
.L_x_1431:
[----:B------:R-:W-:Y:S05]  /*1ec0*/  BSYNC.RECONVERGENT B0 ;  /* 0x0000000000007941 */ /* 0x000fea0003800200 */
.L_x_1430:
        /* <DEDUP_REMOVED lines=34> */
.L_x_1433:
[----:B------:R-:W-:Y:S05]  /*20f0*/  BSYNC.RECONVERGENT B0 ;  /* 0x0000000000007941 */ /* 0x000fea0003800200 */
.L_x_1432:
        /* <DEDUP_REMOVED lines=36> */
.L_x_1435:
[----:B------:R-:W-:Y:S05]  /*2340*/  BSYNC.RECONVERGENT B0 ;  /* 0x0000000000007941 */ /* 0x000fea0003800200 */
.L_x_1434:
        /* <DEDUP_REMOVED lines=34> */
.L_x_1437:
[----:B------:R-:W-:Y:S05]  /*2570*/  BSYNC.RECONVERGENT B0 ;  /* 0x0000000000007941 */ /* 0x000fea0003800200 */
.L_x_1436:
        /* <DEDUP_REMOVED lines=36> */
.L_x_1439:
[----:B------:R-:W-:Y:S05]  /*27c0*/  BSYNC.RECONVERGENT B0 ;  /* 0x0000000000007941 */ /* 0x000fea0003800200 */
.L_x_1438:
        /* <DEDUP_REMOVED lines=34> */
.L_x_1441:
[----:B------:R-:W-:Y:S05]  /*29f0*/  BSYNC.RECONVERGENT B0 ;  /* 0x0000000000007941 */ /* 0x000fea0003800200 */
.L_x_1440:
        /* <DEDUP_REMOVED lines=36> */
.L_x_1443:
[----:B------:R-:W-:Y:S05]  /*2c40*/  BSYNC.RECONVERGENT B0 ;  /* 0x0000000000007941 */ /* 0x000fea0003800200 */
.L_x_1442:
        /* <DEDUP_REMOVED lines=34> */
.L_x_1445:
[----:B------:R-:W-:Y:S05]  /*2e70*/  BSYNC.RECONVERGENT B0 ;  /* 0x0000000000007941 */ /* 0x000fea0003800200 */
.L_x_1444:
        /* <DEDUP_REMOVED lines=39> */
.L_x_1447:
[----:B------:R-:W-:Y:S05]  /*30f0*/  BSYNC.RECONVERGENT B0 ;  /* 0x0000000000007941 */ /* 0x000fea0003800200 */
.L_x_1446:
        /* <DEDUP_REMOVED lines=32> */
.L_x_1449:
[----:B------:R-:W-:Y:S05]  /*3300*/  BSYNC.RECONVERGENT B0 ;  /* 0x0000000000007941 */ /* 0x000fea0003800200 */
.L_x_1448:
        /* <DEDUP_REMOVED lines=32> */
.L_x_1451:
[----:B------:R-:W-:Y:S05]  /*3510*/  BSYNC.RECONVERGENT B0 ;  /* 0x0000000000007941 */ /* 0x000fea0003800200 */
.L_x_1450:
        /* <DEDUP_REMOVED lines=32> */
.L_x_1453:
[----:B------:R-:W-:Y:S05]  /*3720*/  BSYNC.RECONVERGENT B0 ;  /* 0x0000000000007941 */ /* 0x000fea0003800200 */
.L_x_1452:
        /* <DEDUP_REMOVED lines=32> */
.L_x_1455:
[----:B------:R-:W-:Y:S05]  /*3930*/  BSYNC.RECONVERGENT B0 ;  /* 0x0000000000007941 */ /* 0x000fea0003800200 */
.L_x_1454:
        /* <DEDUP_REMOVED lines=32> */
.L_x_1457:
[----:B------:R-:W-:Y:S05]  /*3b40*/  BSYNC.RECONVERGENT B0 ;  /* 0x0000000000007941 */ /* 0x000fea0003800200 */
.L_x_1456:
        /* <DEDUP_REMOVED lines=22> */
[----:B------:R-:W-:Y:S01]  /*3cb0*/  SHF.L.U32 R68, R7, 0xa, RZ ;  /* 0x0000000a07447819 */ /* 0x000fe200000006ff */
[----:B------:R-:W-:Y:S01]  /*3cc0*/  HFMA2 R103, -RZ, RZ, 0, 0 ;  /* 0x00000000ff677431 */ /* 0x000fe200000001ff */
[----:B------:R-:W-:Y:S01]  /*3cd0*/  SHF.L.U32 R69, R4, 0x5, RZ ;  /* 0x0000000504457819 */ /* 0x000fe200000006ff */
[----:B------:R-:W-:Y:S01]  /*3ce0*/  FMUL.FTZ R59, R59, R80 ;  /* 0x000000503b3b7220 */ /* 0x000fe20000410000 */
[----:B------:R-:W-:Y:S01]  /*3cf0*/  ISETP.NE.AND P0, PT, R7, RZ, PT ;  /* 0x000000ff0700720c */ /* 0x000fe20003f05270 */
[----:B------:R-:W-:Y:S01]  /*3d00*/  FMUL.FTZ R61, R61, R82 ;  /* 0x000000523d3d7220 */ /* 0x000fe20000410000 */
[----:B------:R-:W-:Y:S01]  /*3d10*/  LEA R55, R55, -R68, 0x1 ;  /* 0x8000004437377211 */ /* 0x000fe200078e08ff */
[----:B------:R-:W2:Y:S01]  /*3d20*/  LDC.64 R152, c[0x0][0x440] ;  /* 0x00011000ff987b82 */ /* 0x000ea20000000a00 */
[----:B------:R-:W-:Y:S01]  /*3d30*/  LOP3.LUT R146, R69, 0x7c1f, R4, 0xc8, !PT ;  /* 0x00007c1f45927812 */ /* 0x000fe200078ec804 */
[----:B------:R-:W-:Y:S01]  /*3d40*/  FMUL.FTZ R63, R63, R84 ;  /* 0x000000543f3f7220 */ /* 0x000fe20000410000 */
[----:B------:R-:W-:Y:S01]  /*3d50*/  FMUL.FTZ R65, R65, R86 ;  /* 0x0000005641417220 */ /* 0x000fe20000410000 */
        /* <DEDUP_REMOVED lines=21> */
.L_x_1461:
[-C--:B------:R-:W-:Y:S01]  /*3eb0*/  ISETP.GE.AND P5, PT, R12, R55.reuse, PT ;  /* 0x000000370c00720c */ /* 0x080fe20003fa6270 */
[----:B------:R-:W5:Y:S01]  /*3ec0*/  @!P1 LDC.64 R74, c[0x0][0x3e0] ;  /* 0x0000f800ff4a9b82 */ /* 0x000f620000000a00 */
[C---:B------:R-:W-:Y:S02]  /*3ed0*/  LOP3.LUT R160, R146.reuse, 0x40, RZ, 0xfc, !PT ;  /* 0x0000004092a07812 */ /* 0x040fe400078efcff */
[----:B------:R-:W-:Y:S02]  /*3ee0*/  LOP3.LUT R158, R146, 0x60, RZ, 0xfc, !PT ;  /* 0x00000060929e7812 */ /* 0x000fe400078efcff */
[-C--:B------:R-:W-:Y:S02]  /*3ef0*/  ISETP.GE.AND P6, PT, R160, R55.reuse, PT ;  /* 0x00000037a000720c */ /* 0x080fe40003fc6270 */
[----:B------:R-:W-:Y:S02]  /*3f00*/  @!P1 MOV R147, RZ ;  /* 0x000000ff00939202 */ /* 0x000fe40000000f00 */
[----:B------:R-:W-:-:S02]  /*3f10*/  ISETP.GE.AND P3, PT, R158, R55, PT ;  /* 0x000000379e00720c */ /* 0x000fc40003f66270 */
[----:B------:R-:W-:Y:S01]  /*3f20*/  MOV R170, RZ ;  /* 0x000000ff00aa7202 */ /* 0x000fe20000000f00 */
[----:B------:R-:W1:Y:S01]  /*3f30*/  @!P5 LDC.64 R70, c[0x0][0x3e0] ;  /* 0x0000f800ff46db82 */ /* 0x000e620000000a00 */
[----:B------:R-:W-:Y:S02]  /*3f40*/  @!P5 MOV R68, R12 ;  /* 0x0000000c0044d202 */ /* 0x000fe40000000f00 */
[----:B------:R-:W-:-:S03]  /*3f50*/  @!P5 MOV R69, RZ ;  /* 0x000000ff0045d202 */ /* 0x000fc60000000f00 */
[----:B------:R-:W-:Y:S02]  /*3f60*/  @!P6 MOV R161, RZ ;  /* 0x000000ff00a1e202 */ /* 0x000fe40000000f00 */
[----:B------:R-:W4:Y:S01]  /*3f70*/  @!P6 LDC.64 R72, c[0x0][0x3e0] ;  /* 0x0000f800ff48eb82 */ /* 0x000f220000000a00 */
[----:B-----5:R-:W-:Y:S01]  /*3f80*/  @!P1 IMAD.WIDE.U32 R162, R103, R74, R146 ;  /* 0x0000004a67a29225 */ /* 0x020fe200078e0092 */
[----:B------:R-:W-:-:S03]  /*3f90*/  LOP3.LUT R74, R146, 0x80, RZ, 0xfc, !PT ;  /* 0x00000080924a7812 */ /* 0x000fc600078efcff */
[C---:B------:R-:W-:Y:S01]  /*3fa0*/  @!P1 IMAD R75, R103.reuse, R75, R163 ;  /* 0x0000004b674b9224 */ /* 0x040fe200078e02a3 */
[----:B------:R-:W-:Y:S02]  /*3fb0*/  @!P1 LEA R76, P4, R162, R13, 0x2 ;  /* 0x0000000da24c9211 */ /* 0x000fe400078810ff */
[----:B------:R-:W-:Y:S02]  /*3fc0*/  ISETP.GE.AND P2, PT, R74, R55, PT ;  /* 0x000000374a00720c */ /* 0x000fe40003f46270 */
[----:B------:R-:W-:Y:S01]  /*3fd0*/  @!P1 LEA.HI.X R77, R162, R15, R75, 0x2, P4 ;  /* 0x0000000fa24d9211 */ /* 0x000fe200020f144b */
[C---:B-1----:R-:W-:Y:S02]  /*3fe0*/  @!P5 IMAD.WIDE.U32 R78, R103.reuse, R70, R68 ;  /* 0x00000046674ed225 */ /* 0x042fe400078e0044 */
[----:B------:R-:W1:Y:S02]  /*3ff0*/  @!P3 LDC.64 R68, c[0x0][0x3e0] ;  /* 0x0000f800ff44bb82 */ /* 0x000e640000000a00 */
[C---:B------:R-:W-:Y:S01]  /*4000*/  @!P5 IMAD R71, R103.reuse, R71, R79 ;  /* 0x000000476747d224 */ /* 0x040fe200078e024f */
[----:B------:R-:W-:Y:S01]  /*4010*/  @!P5 LEA R164, P4, R78, R13, 0x2 ;  /* 0x0000000d4ea4d211 */ /* 0x000fe200078810ff */
[----:B----4-:R-:W-:-:S03]  /*4020*/  @!P6 IMAD.WIDE.U32 R160, R103, R72, R160 ;  /* 0x0000004867a0e225 */ /* 0x010fc600078e00a0 */
[----:B------:R-:W-:Y:S02]  /*4030*/  @!P5 LEA.HI.X R165, R78, R15, R71, 0x2, P4 ;  /* 0x0000000f4ea5d211 */ /* 0x000fe400020f1447 */
[----:B------:R-:W-:Y:S01]  /*4040*/  LOP3.LUT R78, R146, 0xa0, RZ, 0xfc, !PT ;  /* 0x000000a0924e7812 */ /* 0x000fe200078efcff */
[----:B------:R-:W4:Y:S01]  /*4050*/  @!P2 LDC.64 R70, c[0x0][0x3e0] ;  /* 0x0000f800ff46ab82 */ /* 0x000f220000000a00 */
[----:B------:R-:W-:Y:S01]  /*4060*/  @!P6 IMAD R73, R103, R73, R161 ;  /* 0x000000496749e224 */ /* 0x000fe200078e02a1 */
[----:B------:R5:W3:Y:S01]  /*4070*/  @!P5 LDG.E R170, desc[UR24][R164.64] ;  /* 0x00000018a4aad981 */ /* 0x000ae2000c1e1900 */
[----:B------:R-:W-:Y:S02]  /*4080*/  ISETP.GE.AND P4, PT, R78, R55, PT ;  /* 0x000000374e00720c */ /* 0x000fe40003f86270 */
[----:B------:R-:W-:Y:S02]  /*4090*/  @!P6 LEA R162, P5, R160, R13, 0x2 ;  /* 0x0000000da0a2e211 */ /* 0x000fe400078a10ff */
[----:B------:R-:W-:-:S02]  /*40a0*/  @!P3 MOV R159, RZ ;  /* 0x000000ff009fb202 */ /* 0x000fc40000000f00 */
[----:B------:R-:W-:Y:S02]  /*40b0*/  @!P6 LEA.HI.X R163, R160, R15, R73, 0x2, P5 ;  /* 0x0000000fa0a3e211 */ /* 0x000fe400028f1449 */
[----:B------:R-:W-:Y:S02]  /*40c0*/  MOV R168, RZ ;  /* 0x000000ff00a87202 */ /* 0x000fe40000000f00 */
[----:B------:R-:W-:-:S03]  /*40d0*/  ISETP.GE.AND P5, PT, R14, R55, PT ;  /* 0x000000370e00720c */ /* 0x000fc60003fa6270 */
[----:B------:R-:W2:Y:S01]  /*40e0*/  @!P4 LDC.64 R72, c[0x0][0x3e0] ;  /* 0x0000f800ff48cb82 */ /* 0x000ea20000000a00 */
[C---:B-1----:R-:W-:Y:S01]  /*40f0*/  @!P3 IMAD.WIDE.U32 R158, R103.reuse, R68, R158 ;  /* 0x00000044679eb225 */ /* 0x042fe200078e009e */
[----:B------:R-:W-:Y:S01]  /*4100*/  @!P2 MOV R75, RZ ;  /* 0x000000ff004ba202 */ /* 0x000fe20000000f00 */
[----:B------:R-:W3:Y:S02]  /*4110*/  @!P6 LDG.E R168, desc[UR24][R162.64] ;  /* 0x00000018a2a8e981 */ /* 0x000ee4000c1e1900 */
[C---:B------:R-:W-:Y:S01]  /*4120*/  @!P3 IMAD R69, R103.reuse, R69, R159 ;  /* 0x000000456745b224 */ /* 0x040fe200078e029f */
[C---:B------:R-:W-:Y:S02]  /*4130*/  @!P3 LEA R160, P6, R158.reuse, R13, 0x2 ;  /* 0x0000000d9ea0b211 */ /* 0x040fe400078c10ff */
[----:B------:R-:W-:Y:S01]  /*4140*/  MOV R68, RZ ;  /* 0x000000ff00447202 */ /* 0x000fe20000000f00 */
[----:B----4-:R-:W-:Y:S01]  /*4150*/  @!P2 IMAD.WIDE.U32 R74, R103, R70, R74 ;  /* 0x00000046674aa225 */ /* 0x010fe200078e004a */
[----:B------:R-:W-:-:S03]  /*4160*/  @!P3 LEA.HI.X R161, R158, R15, R69, 0x2, P6 ;  /* 0x0000000f9ea1b211 */ /* 0x000fc600030f1445 */
[C---:B------:R-:W-:Y:S02]  /*4170*/  @!P2 IMAD R69, R103.reuse, R71, R75 ;  /* 0x000000476745a224 */ /* 0x040fe400078e024b */
[----:B------:R-:W1:Y:S01]  /*4180*/  @!P5 LDC.64 R70, c[0x0][0x3e0] ;  /* 0x0000f800ff46db82 */ /* 0x000e620000000a00 */
[----:B------:R4:W3:Y:S01]  /*4190*/  @!P3 LDG.E R68, desc[UR24][R160.64] ;  /* 0x00000018a044b981 */ /* 0x0008e2000c1e1900 */
[----:B------:R-:W-:Y:S02]  /*41a0*/  ISETP.GE.AND P3, PT, R16, R55, PT ;  /* 0x000000371000720c */ /* 0x000fe40003f66270 */
[----:B------:R-:W-:Y:S02]  /*41b0*/  @!P4 MOV R79, RZ ;  /* 0x000000ff004fc202 */ /* 0x000fe40000000f00 */
[----:B------:R-:W-:Y:S01]  /*41c0*/  @!P2 LEA R158, P6, R74, R13, 0x2 ;  /* 0x0000000d4a9ea211 */ /* 0x000fe200078c10ff */
[----:B--2---:R-:W-:Y:S01]  /*41d0*/  @!P4 IMAD.WIDE.U32 R78, R103, R72, R78 ;  /* 0x00000048674ec225 */ /* 0x004fe200078e004e */
[----:B-----5:R-:W-:-:S02]  /*41e0*/  MOV R164, RZ ;  /* 0x000000ff00a47202 */ /* 0x020fc40000000f00 */
[----:B------:R-:W-:Y:S01]  /*41f0*/  @!P2 LEA.HI.X R159, R74, R15, R69, 0x2, P6 ;  /* 0x0000000f4a9fa211 */ /* 0x000fe200030f1445 */
[----:B------:R-:W-:Y:S01]  /*4200*/  @!P4 IMAD R69, R103, R73, R79 ;  /* 0x000000496745c224 */ /* 0x000fe200078e024f */
[----:B------:R-:W-:-:S03]  /*4210*/  MOV R72, R150 ;  /* 0x0000009600487202 */ /* 0x000fc60000000f00 */
[----:B------:R-:W2:Y:S01]  /*4220*/  @!P3 LDC.64 R74, c[0x0][0x3e0] ;  /* 0x0000f800ff4abb82 */ /* 0x000ea20000000a00 */
[----:B------:R-:W-:Y:S01]  /*4230*/  MOV R73, R57 ;  /* 0x0000003900497202 */ /* 0x000fe20000000f00 */
[----:B------:R5:W3:Y:S01]  /*4240*/  @!P2 LDG.E R164, desc[UR24][R158.64] ;  /* 0x000000189ea4a981 */ /* 0x000ae2000c1e1900 */
[----:B----4-:R-:W-:Y:S02]  /*4250*/  @!P4 LEA R160, P6, R78, R13, 0x2 ;  /* 0x0000000d4ea0c211 */ /* 0x010fe400078c10ff */
[----:B------:R-:W-:Y:S01]  /*4260*/  ISETP.GE.AND P2, PT, R18, R55, PT ;  /* 0x000000371200720c */ /* 0x000fe20003f46270 */
[C---:B0-----:R-:W-:Y:S01]  /*4270*/  IMAD.WIDE.U32 R72, R103.reuse, UR6, R72 ;  /* 0x0000000667487c25 */ /* 0x041fe2000f8e0048 */
[----:B------:R-:W-:Y:S02]  /*4280*/  @!P4 LEA.HI.X R161, R78, R15, R69, 0x2, P6 ;  /* 0x0000000f4ea1c211 */ /* 0x000fe400030f1445 */
[----:B------:R-:W-:Y:S02]  /*4290*/  @!P5 MOV R78, R14 ;  /* 0x0000000e004ed202 */ /* 0x000fe40000000f00 */
[----:B------:R-:W-:Y:S01]  /*42a0*/  @!P5 MOV R79, RZ ;  /* 0x000000ff004fd202 */ /* 0x000fe20000000f00 */
[----:B------:R-:W-:Y:S01]  /*42b0*/  IMAD R69, R103, UR7, R73 ;  /* 0x0000000767457c24 */ /* 0x000fe2000f8e0249 */
[----:B------:R-:W-:-:S02]  /*42c0*/  LEA R162, P6, R72, R152, 0x3 ;  /* 0x0000009848a27211 */ /* 0x000fc400078c18ff */
[----:B------:R-:W-:Y:S01]  /*42d0*/  MOV R166, RZ ;  /* 0x000000ff00a67202 */ /* 0x000fe20000000f00 */
[C---:B-1----:R-:W-:Y:S01]  /*42e0*/  @!P5 IMAD.WIDE.U32 R78, R103.reuse, R70, R78 ;  /* 0x00000046674ed225 */ /* 0x042fe200078e004e */
[----:B------:R-:W-:Y:S02]  /*42f0*/  LEA.HI.X R163, R72, R153, R69, 0x3, P6 ;  /* 0x0000009948a37211 */ /* 0x000fe400030f1c45 */
[----:B------:R-:W0:Y:S01]  /*4300*/  @!P2 LDC.64 R72, c[0x0][0x3e0] ;  /* 0x0000f800ff48ab82 */ /* 0x000e220000000a00 */
[----:B------:R-:W-:Y:S01]  /*4310*/  @!P5 IMAD R69, R103, R71, R79 ;  /* 0x000000476745d224 */ /* 0x000fe200078e024f */
[----:B-----5:R-:W-:Y:S01]  /*4320*/  @!P5 LEA R158, P6, R78, R13, 0x2 ;  /* 0x0000000d4e9ed211 */ /* 0x020fe200078c10ff */
[----:B------:R1:W4:Y:S01]  /*4330*/  @!P4 LDG.E R166, desc[UR24][R160.64] ;  /* 0x00000018a0a6c981 */ /* 0x000322000c1e1900 */
[----:B------:R-:W-:Y:S02]  /*4340*/  ISETP.GE.AND P4, PT, R20, R55, PT ;  /* 0x000000371400720c */ /* 0x000fe40003f86270 */
[----:B------:R-:W-:Y:S01]  /*4350*/  @!P5 LEA.HI.X R159, R78, R15, R69, 0x2, P6 ;  /* 0x0000000f4e9fd211 */ /* 0x000fe200030f1445 */
[----:B------:R5:W3:Y:S01]  /*4360*/  LDG.E.64 R70, desc[UR24][R162.64] ;  /* 0x00000018a2467981 */ /* 0x000ae2000c1e1b00 */
[----:B------:R-:W-:-:S02]  /*4370*/  @!P3 MOV R78, R16 ;  /* 0x00000010004eb202 */ /* 0x000fc40000000f00 */
[----:B------:R-:W-:Y:S02]  /*4380*/  @!P3 MOV R79, RZ ;  /* 0x000000ff004fb202 */ /* 0x000fe40000000f00 */
[----:B------:R-:W-:Y:S01]  /*4390*/  MOV R172, RZ ;  /* 0x000000ff00ac7202 */ /* 0x000fe20000000f00 */
[----:B--2---:R-:W-:-:S05]  /*43a0*/  @!P3 IMAD.WIDE.U32 R78, R103, R74, R78 ;  /* 0x0000004a674eb225 */ /* 0x004fca00078e004e */
[----:B------:R2:W4:Y:S01]  /*43b0*/  @!P5 LDG.E R172, desc[UR24][R158.64] ;  /* 0x000000189eacd981 */ /* 0x000522000c1e1900 */
[----:B------:R-:W-:Y:S01]  /*43c0*/  @!P3 IMAD R69, R103, R75, R79 ;  /* 0x0000004b6745b224 */ /* 0x000fe200078e024f */
[----:B-1----:R-:W-:Y:S01]  /*43d0*/  @!P3 LEA R160, P6, R78, R13, 0x2 ;  /* 0x0000000d4ea0b211 */ /* 0x002fe200078c10ff */
[----:B------:R-:W2:Y:S01]  /*43e0*/  @!P4 LDC.64 R74, c[0x0][0x3e0] ;  /* 0x0000f800ff4acb82 */ /* 0x000ea20000000a00 */
[----:B------:R-:W-:Y:S02]  /*43f0*/  ISETP.GE.AND P5, PT, R22, R55, PT ;  /* 0x000000371600720c */ /* 0x000fe40003fa6270 */
[----:B------:R-:W-:Y:S02]  /*4400*/  @!P3 LEA.HI.X R161, R78, R15, R69, 0x2, P6 ;  /* 0x0000000f4ea1b211 */ /* 0x000fe400030f1445 */
[----:B------:R-:W-:Y:S02]  /*4410*/  @!P2 MOV R78, R18 ;  /* 0x00000012004ea202 */ /* 0x000fe40000000f00 */
[----:B------:R-:W-:-:S02]  /*4420*/  @!P2 MOV R79, RZ ;  /* 0x000000ff004fa202 */ /* 0x000fc40000000f00 */
[----:B------:R-:W-:Y:S01]  /*4430*/  MOV R174, RZ ;  /* 0x000000ff00ae7202 */ /* 0x000fe20000000f00 */
[----:B0-----:R-:W-:-:S05]  /*4440*/  @!P2 IMAD.WIDE.U32 R78, R103, R72, R78 ;  /* 0x00000048674ea225 */ /* 0x001fca00078e004e */
[----:B------:R0:W4:Y:S01]  /*4450*/  @!P3 LDG.E R174, desc[UR24][R160.64] ;  /* 0x00000018a0aeb981 */ /* 0x000122000c1e1900 */
[----:B------:R-:W-:Y:S01]  /*4460*/  @!P2 IMAD R69, R103, R73, R79 ;  /* 0x000000496745a224 */ /* 0x000fe200078e024f */
[----:B-----5:R-:W-:Y:S01]  /*4470*/  @!P2 LEA R162, P6, R78, R13, 0x2 ;  /* 0x0000000d4ea2a211 */ /* 0x020fe200078c10ff */
[----:B------:R-:W1:Y:S01]  /*4480*/  @!P5 LDC.64 R72, c[0x0][0x3e0] ;  /* 0x0000f800ff48db82 */ /* 0x000e620000000a00 */
[----:B------:R-:W-:Y:S02]  /*4490*/  ISETP.GE.AND P3, PT, R24, R55, PT ;  /* 0x000000371800720c */ /* 0x000fe40003f66270 */
[----:B------:R-:W-:Y:S02]  /*44a0*/  @!P2 LEA.HI.X R163, R78, R15, R69, 0x2, P6 ;  /* 0x0000000f4ea3a211 */ /* 0x000fe400030f1445 */
[----:B------:R-:W-:Y:S02]  /*44b0*/  @!P4 MOV R78, R20 ;  /* 0x00000014004ec202 */ /* 0x000fe40000000f00 */
[----:B------:R-:W-:-:S02]  /*44c0*/  @!P4 MOV R79, RZ ;  /* 0x000000ff004fc202 */ /* 0x000fc40000000f00 */
[----:B------:R-:W-:Y:S01]  /*44d0*/  MOV R176, RZ ;  /* 0x000000ff00b07202 */ /* 0x000fe20000000f00 */
[----:B--2---:R-:W-:-:S04]  /*44e0*/  @!P4 IMAD.WIDE.U32 R158, R103, R74, R78 ;  /* 0x0000004a679ec225 */ /* 0x004fc800078e004e */
[----:B------:R-:W2:Y:S01]  /*44f0*/  @!P3 LDC.64 R78, c[0x0][0x3e0] ;  /* 0x0000f800ff4ebb82 */ /* 0x000ea20000000a00 */
[----:B------:R5:W4:Y:S01]  /*4500*/  @!P2 LDG.E R176, desc[UR24][R162.64] ;  /* 0x00000018a2b0a981 */ /* 0x000b22000c1e1900 */
[----:B------:R-:W-:Y:S01]  /*4510*/  @!P4 IMAD R75, R103, R75, R159 ;  /* 0x0000004b674bc224 */ /* 0x000fe200078e029f */
[----:B0-----:R-:W-:Y:S02]  /*4520*/  @!P4 LEA R160, P6, R158, R13, 0x2 ;  /* 0x0000000d9ea0c211 */ /* 0x001fe400078c10ff */
[----:B------:R-:W-:Y:S02]  /*4530*/  ISETP.GE.AND P2, PT, R26, R55, PT ;  /* 0x000000371a00720c */ /* 0x000fe40003f46270 */
[----:B------:R-:W-:Y:S02]  /*4540*/  @!P4 LEA.HI.X R161, R158, R15, R75, 0x2, P6 ;  /* 0x0000000f9ea1c211 */ /* 0x000fe400030f144b */
[----:B------:R-:W-:Y:S02]  /*4550*/  @!P5 MOV R74, R22 ;  /* 0x00000016004ad202 */ /* 0x000fe40000000f00 */
[----:B------:R-:W-:-:S02]  /*4560*/  @!P5 MOV R75, RZ ;  /* 0x000000ff004bd202 */ /* 0x000fc40000000f00 */
[----:B------:R-:W-:Y:S01]  /*4570*/  MOV R178, RZ ;  /* 0x000000ff00b27202 */ /* 0x000fe20000000f00 */
[----:B-1----:R-:W-:-:S04]  /*4580*/  @!P5 IMAD.WIDE.U32 R158, R103, R72, R74 ;  /* 0x00000048679ed225 */ /* 0x002fc800078e004a */
[----:B------:R-:W0:Y:S01]  /*4590*/  @!P2 LDC.64 R74, c[0x0][0x3e0] ;  /* 0x0000f800ff4aab82 */ /* 0x000e220000000a00 */
[----:B------:R1:W4:Y:S01]  /*45a0*/  @!P4 LDG.E R178, desc[UR24][R160.64] ;  /* 0x00000018a0b2c981 */ /* 0x000322000c1e1900 */
[----:B------:R-:W-:Y:S01]  /*45b0*/  @!P5 IMAD R73, R103, R73, R159 ;  /* 0x000000496749d224 */ /* 0x000fe200078e029f */
[----:B-----5:R-:W-:Y:S02]  /*45c0*/  @!P5 LEA R162, P6, R158, R13, 0x2 ;  /* 0x0000000d9ea2d211 */ /* 0x020fe400078c10ff */
        /* <DEDUP_REMOVED lines=9> */
[----:B-1----:R-:W-:Y:S02]  /*4660*/  @!P3 LEA R160, P6, R158, R13, 0x2 ;  /* 0x0000000d9ea0b211 */ /* 0x002fe400078c10ff */
[----:B------:R-:W-:Y:S02]  /*4670*/  ISETP.GE.AND P5, PT, R30, R55, PT ;  /* 0x000000371e00720c */ /* 0x000fe40003fa6270 */
[----:B------:R-:W-:Y:S02]  /*4680*/  @!P3 LEA.HI.X R161, R158, R15, R79, 0x2, P6 ;  /* 0x0000000f9ea1b211 */ /* 0x000fe400030f144f */
[----:B------:R-:W-:Y:S02]  /*4690*/  @!P2 MOV R78, R26 ;  /* 0x0000001a004ea202 */ /* 0x000fe40000000f00 */
[----:B------:R-:W-:-:S02]  /*46a0*/  @!P2 MOV R79, RZ ;  /* 0x000000ff004fa202 */ /* 0x000fc40000000f00 */
[----:B------:R-:W-:Y:S01]  /*46b0*/  MOV R182, RZ ;  /* 0x000000ff00b67202 */ /* 0x000fe20000000f00 */
[----:B0-----:R-:W-:-:S04]  /*46c0*/  @!P2 IMAD.WIDE.U32 R158, R103, R74, R78 ;  /* 0x0000004a679ea225 */ /* 0x001fc800078e004e */
        /* <DEDUP_REMOVED lines=23> */
[----:B------:R-:W-:Y:S02]  /*4840*/  @!P5 LEA R192, P6, R158, R13, 0x2 ;  /* 0x0000000d9ec0d211 */ /* 0x000fe400078c10ff */
[----:B------:R-:W-:Y:S02]  /*4850*/  ISETP.GE.AND P4, PT, R36, R55, PT ;  /* 0x000000372400720c */ /* 0x000fe40003f86270 */
[----:B------:R-:W-:Y:S02]  /*4860*/  @!P5 LEA.HI.X R193, R158, R15, R79, 0x2, P6 ;  /* 0x0000000f9ec1d211 */ /* 0x000fe400030f144f */
[----:B------:R-:W-:Y:S02]  /*4870*/  @!P3 MOV R78, R32 ;  /* 0x00000020004eb202 */ /* 0x000fe40000000f00 */
[----:B------:R-:W-:-:S02]  /*4880*/  @!P3 MOV R79, RZ ;  /* 0x000000ff004fb202 */ /* 0x000fc40000000f00 */
[----:B------:R-:W-:Y:S01]  /*4890*/  MOV R188, RZ ;  /* 0x000000ff00bc7202 */ /* 0x000fe20000000f00 */
[----:B--2---:R-:W-:-:S04]  /*48a0*/  @!P3 IMAD.WIDE.U32 R158, R103, R74, R78 ;  /* 0x0000004a679eb225 */ /* 0x004fc800078e004e */
[----:B------:R-:W1:Y:S01]  /*48b0*/  @!P4 LDC.64 R78, c[0x0][0x3e0] ;  /* 0x0000f800ff4ecb82 */ /* 0x000e620000000a00 */
[----:B------:R-:W2:Y:S01]  /*48c0*/  @!P5 LDG.E R188, desc[UR24][R192.64] ;  /* 0x00000018c0bcd981 */ /* 0x000ea2000c1e1900 */
[----:B------:R-:W-:Y:S01]  /*48d0*/  @!P3 IMAD R75, R103, R75, R159 ;  /* 0x0000004b674bb224 */ /* 0x000fe200078e029f */
[----:B-----5:R-:W-:Y:S02]  /*48e0*/  @!P3 LEA R162, P6, R158, R13, 0x2 ;  /* 0x0000000d9ea2b211 */ /* 0x020fe400078c10ff */
[----:B------:R-:W-:Y:S02]  /*48f0*/  ISETP.GE.AND P5, PT, R38, R55, PT ;  /* 0x000000372600720c */ /* 0x000fe40003fa6270 */
[----:B------:R-:W-:Y:S02]  /*4900*/  @!P3 LEA.HI.X R163, R158, R15, R75, 0x2, P6 ;  /* 0x0000000f9ea3b211 */ /* 0x000fe400030f144b */
[----:B------:R-:W-:Y:S02]  /*4910*/  @!P2 MOV R74, R34 ;  /* 0x00000022004aa202 */ /* 0x000fe40000000f00 */
[----:B------:R-:W-:-:S02]  /*4920*/  @!P2 MOV R75, RZ ;  /* 0x000000ff004ba202 */ /* 0x000fc40000000f00 */
[----:B------:R-:W-:Y:S01]  /*4930*/  MOV R190, RZ ;  /* 0x000000ff00be7202 */ /* 0x000fe20000000f00 */
[----:B0-----:R-:W-:-:S04]  /*4940*/  @!P2 IMAD.WIDE.U32 R160, R103, R72, R74 ;  /* 0x0000004867a0a225 */ /* 0x001fc800078e004a */
[----:B------:R-:W0:Y:S01]  /*4950*/  @!P5 LDC.64 R74, c[0x0][0x3e0] ;  /* 0x0000f800ff4adb82 */ /* 0x000e220000000a00 */
[----:B------:R-:W5:Y:S01]  /*4960*/  @!P3 LDG.E R190, desc[UR24][R162.64] ;  /* 0x00000018a2beb981 */ /* 0x000f62000c1e1900 */
        /* <DEDUP_REMOVED lines=8> */
[----:B------:R1:W5:Y:S01]  /*49f0*/  @!P2 LDG.E R69, desc[UR24][R158.64] ;  /* 0x000000189e45a981 */ /* 0x000362000c1e1900 */
[----:B------:R-:W-:Y:S01]  /*4a00*/  @!P4 IMAD R73, R103, R79, R73 ;  /* 0x0000004f6749c224 */ /* 0x000fe200078e0249 */
[----:B------:R-:W-:Y:S01]  /*4a10*/  @!P4 LEA R160, P6, R72, R13, 0x2 ;  /* 0x0000000d48a0c211 */ /* 0x000fe200078c10ff */
[----:B------:R-:W3:Y:S01]  /*4a20*/  @!P3 LDC.64 R78, c[0x0][0x3e0] ;  /* 0x0000f800ff4ebb82 */ /* 0x000ee20000000a00 */
[----:B------:R-:W-:Y:S02]  /*4a30*/  ISETP.GE.AND P2, PT, R42, R55, PT ;  /* 0x000000372a00720c */ /* 0x000fe40003f46270 */
[----:B------:R-:W-:Y:S02]  /*4a40*/  @!P4 LEA.HI.X R161, R72, R15, R73, 0x2, P6 ;  /* 0x0000000f48a1c211 */ /* 0x000fe400030f1449 */
[----:B------:R-:W-:Y:S02]  /*4a50*/  @!P5 MOV R72, R38 ;  /* 0x000000260048d202 */ /* 0x000fe40000000f00 */
[----:B------:R-:W-:-:S02]  /*4a60*/  @!P5 MOV R73, RZ ;  /* 0x000000ff0049d202 */ /* 0x000fc40000000f00 */
[----:B------:R-:W-:Y:S01]  /*4a70*/  MOV R105, RZ ;  /* 0x000000ff00697202 */ /* 0x000fe20000000f00 */
[----:B0-----:R-:W-:-:S04]  /*4a80*/  @!P5 IMAD.WIDE.U32 R72, R103, R74, R72 ;  /* 0x0000004a6748d225 */ /* 0x001fc800078e0048 */
[----:B-1----:R-:W0:Y:S01]  /*4a90*/  @!P2 LDC.64 R158, c[0x0][0x3e0] ;  /* 0x0000f800ff9eab82 */ /* 0x002e220000000a00 */
[----:B------:R1:W5:Y:S01]  /*4aa0*/  @!P4 LDG.E R105, desc[UR24][R160.64] ;  /* 0x00000018a069c981 */ /* 0x000362000c1e1900 */
[----:B------:R-:W-:Y:S01]  /*4ab0*/  @!P5 IMAD R75, R103, R75, R73 ;  /* 0x0000004b674bd224 */ /* 0x000fe200078e0249 */
[----:B------:R-:W-:Y:S02]  /*4ac0*/  @!P5 LEA R162, P6, R72, R13, 0x2 ;  /* 0x0000000d48a2d211 */ /* 0x000fe400078c10ff */
[----:B------:R-:W-:Y:S02]  /*4ad0*/  ISETP.GE.AND P4, PT, R44, R55, PT ;  /* 0x000000372c00720c */ /* 0x000fe40003f86270 */
[----:B------:R-:W-:Y:S02]  /*4ae0*/  @!P5 LEA.HI.X R163, R72, R15, R75, 0x2, P6 ;  /* 0x0000000f48a3d211 */ /* 0x000fe400030f144b */
[----:B------:R-:W-:Y:S02]  /*4af0*/  @!P3 MOV R72, R40 ;  /* 0x000000280048b202 */ /* 0x000fe40000000f00 */
[----:B------:R-:W-:-:S02]  /*4b00*/  @!P3 MOV R73, RZ ;  /* 0x000000ff0049b202 */ /* 0x000fc40000000f00 */
[----:B------:R-:W-:Y:S01]  /*4b10*/  MOV R107, RZ ;  /* 0x000000ff006b7202 */ /* 0x000fe20000000f00 */
[----:B---3--:R-:W-:-:S04]  /*4b20*/  @!P3 IMAD.WIDE.U32 R72, R103, R78, R72 ;  /* 0x0000004e6748b225 */ /* 0x008fc800078e0048 */
[----:B------:R-:W3:Y:S01]  /*4b30*/  @!P4 LDC.64 R74, c[0x0][0x3e0] ;  /* 0x0000f800ff4acb82 */ /* 0x000ee20000000a00 */
[----:B------:R3:W5:Y:S01]  /*4b40*/  @!P5 LDG.E R107, desc[UR24][R162.64] ;  /* 0x00000018a26bd981 */ /* 0x000762000c1e1900 */
        /* <DEDUP_REMOVED lines=12> */
[----:B------:R-:W5:Y:S01]  /*4c10*/  @!P3 LDG.E R109, desc[UR24][R160.64] ;  /* 0x00000018a06db981 */ /* 0x000f62000c1e1900 */
[----:B------:R-:W-:Y:S02]  /*4c20*/  @!P2 LEA.HI.X R159, R78, R15, R159, 0x2, P6 ;  /* 0x0000000f4e9fa211 */ /* 0x000fe400030f149f */
[----:B------:R-:W-:Y:S02]  /*4c30*/  @!P4 MOV R78, R44 ;  /* 0x0000002c004ec202 */ /* 0x000fe40000000f00 */
[----:B------:R-:W-:-:S02]  /*4c40*/  ISETP.GE.AND P3, PT, R48, R55, PT ;  /* 0x000000373000720c */ /* 0x000fc40003f66270 */
[----:B------:R-:W-:Y:S01]  /*4c50*/  MOV R111, RZ ;  /* 0x000000ff006f7202 */ /* 0x000fe20000000f00 */
[----:B---3--:R-:W-:-:S04]  /*4c60*/  @!P4 IMAD.WIDE.U32 R78, R103, R74, R78 ;  /* 0x0000004a674ec225 */ /* 0x008fc800078e004e */
[C---:B------:R-:W-:Y:S01]  /*4c70*/  @!P4 IMAD R75, R103.reuse, R75, R79 ;  /* 0x0000004b674bc224 */ /* 0x040fe200078e024f */
[----:B------:R-:W-:Y:S01]  /*4c80*/  @!P4 LEA R74, P6, R78, R13, 0x2 ;  /* 0x0000000d4e4ac211 */ /* 0x000fe200078c10ff */
[----:B------:R1:W3:Y:S01]  /*4c90*/  @!P2 LDG.E R111, desc[UR24][R158.64] ;  /* 0x000000189e6fa981 */ /* 0x0002e2000c1e1900 */
[----:B------:R-:W-:Y:S02]  /*4ca0*/  ISETP.GE.AND P2, PT, R50, R55, PT ;  /* 0x000000373200720c */ /* 0x000fe40003f46270 */
[----:B------:R-:W-:Y:S01]  /*4cb0*/  @!P4 LEA.HI.X R75, R78, R15, R75, 0x2, P6 ;  /* 0x0000000f4e4bc211 */ /* 0x000fe200030f144b */
[----:B------:R-:W1:Y:S01]  /*4cc0*/  @!P3 LDC.64 R162, c[0x0][0x3e0] ;  /* 0x0000f800ffa2bb82 */ /* 0x000e620000000a00 */
[----:B------:R-:W-:Y:S02]  /*4cd0*/  @!P5 MOV R78, R46 ;  /* 0x0000002e004ed202 */ /* 0x000fe40000000f00 */
[----:B------:R-:W-:Y:S02]  /*4ce0*/  @!P5 MOV R79, RZ ;  /* 0x000000ff004fd202 */ /* 0x000fe40000000f00 */
[----:B------:R-:W-:Y:S01]  /*4cf0*/  MOV R113, RZ ;  /* 0x000000ff00717202 */ /* 0x000fe20000000f00 */
[----:B0-----:R-:W-:-:S05]  /*4d00*/  @!P5 IMAD.WIDE.U32 R78, R103, R72, R78 ;  /* 0x00000048674ed225 */ /* 0x001fca00078e004e */
[----:B------:R0:W3:Y:S01]  /*4d10*/  @!P4 LDG.E R113, desc[UR24][R74.64] ;  /* 0x000000184a71c981 */ /* 0x0000e2000c1e1900 */
[----:B------:R-:W-:Y:S02]  /*4d20*/  @!P5 IMAD R79, R103, R73, R79 ;  /* 0x00000049674fd224 */ /* 0x000fe400078e024f */
[----:B------:R-:W0:Y:S01]  /*4d30*/  @!P2 LDC.64 R72, c[0x0][0x3e0] ;  /* 0x0000f800ff48ab82 */ /* 0x000e220000000a00 */
[----:B------:R-:W-:Y:S02]  /*4d40*/  ISETP.GE.AND P4, PT, R52, R55, PT ;  /* 0x000000373400720c */ /* 0x000fe40003f86270 */
[----:B-1----:R-:W-:Y:S02]  /*4d50*/  @!P5 LEA R158, P6, R78, R13, 0x2 ;  /* 0x0000000d4e9ed211 */ /* 0x002fe400078c10ff */
[----:B------:R-:W-:Y:S02]  /*4d60*/  MOV R115, RZ ;  /* 0x000000ff00737202 */ /* 0x000fe40000000f00 */
[----:B0-----:R-:W-:-:S02]  /*4d70*/  @!P3 MOV R74, R48 ;  /* 0x00000030004ab202 */ /* 0x001fc40000000f00 */
[----:B------:R-:W-:Y:S02]  /*4d80*/  @!P3 MOV R75, RZ ;  /* 0x000000ff004bb202 */ /* 0x000fe40000000f00 */
[----:B------:R-:W-:Y:S02]  /*4d90*/  @!P5 LEA.HI.X R159, R78, R15, R79, 0x2, P6 ;  /* 0x0000000f4e9fd211 */ /* 0x000fe400030f144f */
[----:B------:R-:W-:Y:S01]  /*4da0*/  MOV R192, RZ ;  /* 0x000000ff00c07202 */ /* 0x000fe20000000f00 */
[C---:B------:R-:W-:Y:S02]  /*4db0*/  @!P3 IMAD.WIDE.U32 R78, R103.reuse, R162, R74 ;  /* 0x000000a2674eb225 */ /* 0x040fe400078e004a */
[----:B------:R-:W0:Y:S01]  /*4dc0*/  @!P4 LDC.64 R74, c[0x0][0x3e0] ;  /* 0x0000f800ff4acb82 */ /* 0x000e220000000a00 */
[----:B------:R-:W3:Y:S01]  /*4dd0*/  @!P5 LDG.E R115, desc[UR24][R158.64] ;  /* 0x000000189e73d981 */ /* 0x000ee2000c1e1900 */
[----:B------:R-:W-:Y:S01]  /*4de0*/  ISETP.GE.AND P5, PT, R54, R55, PT ;  /* 0x000000373600720c */ /* 0x000fe20003fa6270 */
[----:B------:R-:W-:Y:S01]  /*4df0*/  @!P3 IMAD R163, R103, R163, R79 ;  /* 0x000000a367a3b224 */ /* 0x000fe200078e024f */
[----:B------:R-:W-:Y:S01]  /*4e00*/  @!P3 LEA R160, P6, R78, R13, 0x2 ;  /* 0x0000000d4ea0b211 */ /* 0x000fe200078c10ff */
[----:B------:R1:W4:Y:S01]  /*4e10*/  @!P1 LDG.E R192, desc[UR24][R76.64] ;  /* 0x000000184cc09981 */ /* 0x000322000c1e1900 */
[----:B------:R-:W-:-:S02]  /*4e20*/  MOV R117, RZ ;  /* 0x000000ff00757202 */ /* 0x000fc40000000f00 */
[----:B------:R-:W-:-:S05]  /*4e30*/  @!P3 LEA.HI.X R161, R78, R15, R163, 0x2, P6 ;  /* 0x0000000f4ea1b211 */ /* 0x000fca00030f14a3 */
[----:B------:R0:W3:Y:S01]  /*4e40*/  @!P3 LDG.E R117, desc[UR24][R160.64] ;  /* 0x00000018a075b981 */ /* 0x0000e2000c1e1900 */
[----:B-1----:R-:W-:Y:S02]  /*4e50*/  @!P2 MOV R76, R50 ;  /* 0x00000032004ca202 */ /* 0x002fe40000000f00 */
[----:B------:R-:W-:-:S03]  /*4e60*/  @!P2 MOV R77, RZ ;  /* 0x000000ff004da202 */ /* 0x000fc60000000f00 */
[----:B------:R-:W-:-:S03]  /*4e70*/  @!P2 IMAD.WIDE.U32 R78, R103, R72, R76 ;  /* 0x00000048674ea225 */ /* 0x000fc600078e004c */
        /* <DEDUP_REMOVED lines=22> */
[----:B------:R-:W-:Y:S02]  /*4fe0*/  @!P5 LEA R158, P6, R78, R13, 0x2 ;  /* 0x0000000d4e9ed211 */ /* 0x000fe400078c10ff */
        /* <DEDUP_REMOVED lines=9> */
[----:B------:R0:W3:Y:S02]  /*5080*/  @!P5 LDG.E R201, desc[UR24][R158.64] ;  /* 0x000000189ec9d981 */ /* 0x0000e4000c1e1900 */
[----:B------:R-:W-:Y:S02]  /*5090*/  @!P3 LEA.HI.X R161, R76, R15, R77, 0x2, P6 ;  /* 0x0000000f4ca1b211 */ /* 0x000fe400030f144d */
[----:B------:R-:W-:Y:S02]  /*50a0*/  @!P2 MOV R76, R58 ;  /* 0x0000003a004ca202 */ /* 0x000fe40000000f00 */
[----:B------:R-:W-:Y:S02]  /*50b0*/  @!P2 MOV R77, RZ ;  /* 0x000000ff004da202 */ /* 0x000fe40000000f00 */
[----:B------:R-:W-:-:S02]  /*50c0*/  ISETP.GE.AND P5, PT, R62, R55, PT ;  /* 0x000000373e00720c */ /* 0x000fc40003fa6270 */
[----:B------:R-:W-:Y:S01]  /*50d0*/  MOV R203, RZ ;  /* 0x000000ff00cb7202 */ /* 0x000fe20000000f00 */
[----:B-1----:R-:W-:-:S05]  /*50e0*/  @!P2 IMAD.WIDE.U32 R78, R103, R74, R76 ;  /* 0x0000004a674ea225 */ /* 0x002fca00078e004c */
[----:B------:R1:W3:Y:S01]  /*50f0*/  @!P3 LDG.E R203, desc[UR24][R160.64] ;  /* 0x00000018a0cbb981 */ /* 0x0002e2000c1e1900 */
[----:B------:R-:W-:Y:S01]  /*5100*/  ISETP.GE.AND P3, PT, R64, R55, PT ;  /* 0x000000374000720c */ /* 0x000fe20003f66270 */
[----:B------:R-:W-:Y:S01]  /*5110*/  @!P2 IMAD R77, R103, R75, R79 ;  /* 0x0000004b674da224 */ /* 0x000fe200078e024f */
[C---:B------:R-:W-:Y:S02]  /*5120*/  @!P2 LEA R76, P6, R78.reuse, R13, 0x2 ;  /* 0x0000000d4e4ca211 */ /* 0x040fe400078c10ff */
[----:B------:R-:W2:Y:S01]  /*5130*/  @!P5 LDC.64 R74, c[0x0][0x3e0] ;  /* 0x0000f800ff4adb82 */ /* 0x000ea20000000a00 */
[----:B------:R-:W-:Y:S02]  /*5140*/  @!P4 MOV R79, RZ ;  /* 0x000000ff004fc202 */ /* 0x000fe40000000f00 */
[----:B------:R-:W-:Y:S02]  /*5150*/  @!P2 LEA.HI.X R77, R78, R15, R77, 0x2, P6 ;  /* 0x0000000f4e4da211 */ /* 0x000fe400030f144d */
[----:B------:R-:W-:Y:S01]  /*5160*/  @!P4 MOV R78, R60 ;  /* 0x0000003c004ec202 */ /* 0x000fe20000000f00 */
[----:B------:R-:W-:Y:S01]  /*5170*/  FMUL.FTZ R205, R70, 1.4426950216293334961 ;  /* 0x3fb8aa3b46cd7820 */ /* 0x000fe20000410000 */
[----:B------:R-:W-:-:S03]  /*5180*/  FMUL.FTZ R70, R71, R82 ;  /* 0x0000005247467220 */ /* 0x000fc60000410000 */
[C---:B0-----:R-:W-:Y:S02]  /*5190*/  @!P4 IMAD.WIDE.U32 R158, R103.reuse, R72, R78 ;  /* 0x00000048679ec225 */ /* 0x041fe400078e004e */
[----:B------:R-:W0:Y:S02]  /*51a0*/  @!P3 LDC.64 R78, c[0x0][0x3e0] ;  /* 0x0000f800ff4ebb82 */ /* 0x000e240000000a00 */
[----:B------:R-:W-:Y:S01]  /*51b0*/  FMUL.RZ R127, R70, 0.15915493667125701904 ;  /* 0x3e22f983467f7820 */ /* 0x000fe2000040c000 */
[----:B------:R-:W-:Y:S01]  /*51c0*/  MOV R70, RZ ;  /* 0x000000ff00467202 */ /* 0x000fe20000000f00 */
[----:B------:R-:W-:Y:S01]  /*51d0*/  @!P4 IMAD R73, R103, R73, R159 ;  /* 0x000000496749c224 */ /* 0x000fe200078e029f */
[C---:B------:R-:W-:Y:S02]  /*51e0*/  @!P4 LEA R72, P6, R158.reuse, R13, 0x2 ;  /* 0x0000000d9e48c211 */ /* 0x040fe400078c10ff */
[----:B-1----:R-:W-:Y:S02]  /*51f0*/  MOV R160, RZ ;  /* 0x000000ff00a07202 */ /* 0x002fe40000000f00 */
[----:B------:R1:W3:Y:S01]  /*5200*/  @!P2 LDG.E R70, desc[UR24][R76.64] ;  /* 0x000000184c46a981 */ /* 0x0002e2000c1e1900 */
[----:B------:R-:W-:-:S05]  /*5210*/  @!P4 LEA.HI.X R73, R158, R15, R73, 0x2, P6 ;  /* 0x0000000f9e49c211 */ /* 0x000fca00030f1449 */
[----:B------:R2:W3:Y:S01]  /*5220*/  @!P4 LDG.E R160, desc[UR24][R72.64] ;  /* 0x0000001848a0c981 */ /* 0x0004e2000c1e1900 */
[----:B-1----:R-:W-:Y:S02]  /*5230*/  @!P5 MOV R76, R62 ;  /* 0x0000003e004cd202 */ /* 0x002fe40000000f00 */
[----:B------:R-:W-:-:S03]  /*5240*/  @!P5 MOV R77, RZ ;  /* 0x000000ff004dd202 */ /* 0x000fc60000000f00 */
[C---:B--2---:R-:W-:Y:S01]  /*5250*/  @!P5 IMAD.WIDE.U32 R158, R103.reuse, R74, R76 ;  /* 0x0000004a679ed225 */ /* 0x044fe200078e004c */
[----:B------:R-:W-:Y:S02]  /*5260*/  @!P3 MOV R72, R64 ;  /* 0x000000400048b202 */ /* 0x000fe40000000f00 */
[----:B------:R-:W-:Y:S01]  /*5270*/  @!P3 MOV R73, RZ ;  /* 0x000000ff0049b202 */ /* 0x000fe20000000f00 */
[C---:B------:R-:W-:Y:S01]  /*5280*/  @!P5 IMAD R75, R103.reuse, R75, R159 ;  /* 0x0000004b674bd224 */ /* 0x040fe200078e029f */
[C---:B------:R-:W-:Y:S01]  /*5290*/  @!P5 LEA R74, P2, R158.reuse, R13, 0x2 ;  /* 0x0000000d9e4ad211 */ /* 0x040fe200078410ff */
[----:B0-----:R-:W-:Y:S01]  /*52a0*/  @!P3 IMAD.WIDE.U32 R76, R103, R78, R72 ;  /* 0x0000004e674cb225 */ /* 0x001fe200078e0048 */
[----:B------:R-:W-:Y:S02]  /*52b0*/  MOV R78, RZ ;  /* 0x000000ff004e7202 */ /* 0x000fe40000000f00 */
[----:B------:R-:W-:-:S05]  /*52c0*/  @!P5 LEA.HI.X R75, R158, R15, R75, 0x2, P2 ;  /* 0x0000000f9e4bd211 */ /* 0x000fca00010f144b */
[----:B------:R-:W2:Y:S01]  /*52d0*/  @!P5 LDG.E R78, desc[UR24][R74.64] ;  /* 0x000000184a4ed981 */ /* 0x000ea2000c1e1900 */
[----:B------:R-:W-:Y:S01]  /*52e0*/  @!P3 IMAD R79, R103, R79, R77 ;  /* 0x0000004f674fb224 */ /* 0x000fe200078e024d */
[----:B------:R-:W-:-:S04]  /*52f0*/  @!P3 LEA R72, P2, R76, R13, 0x2 ;  /* 0x0000000d4c48b211 */ /* 0x000fc800078410ff */
[----:B------:R-:W-:Y:S02]  /*5300*/  @!P3 LEA.HI.X R73, R76, R15, R79, 0x2, P2 ;  /* 0x0000000f4c49b211 */ /* 0x000fe400010f144f */
[----:B------:R-:W-:-:S06]  /*5310*/  MOV R76, RZ ;  /* 0x000000ff004c7202 */ /* 0x000fcc0000000f00 */
[----:B------:R0:W2:Y:S01]  /*5320*/  @!P3 LDG.E R76, desc[UR24][R72.64] ;  /* 0x00000018484cb981 */ /* 0x0000a2000c1e1900 */
[----:B------:R-:W-:-:S04]  /*5330*/  FMUL.FTZ R121, R71, R80 ;  /* 0x0000005047797220 */ /* 0x000fc80000410000 */
[----:B------:R-:W-:Y:S01]  /*5340*/  FMUL.RZ R123, R121, 0.15915493667125701904 ;  /* 0x3e22f983797b7820 */ /* 0x000fe2000040c000 */
[----:B------:R-:W-:Y:S01]  /*5350*/  FMUL.FTZ R121, R205, R80 ;  /* 0x00000050cd797220 */ /* 0x000fe20000410000 */
[C---:B------:R-:W-:Y:S02]  /*5360*/  FMUL.FTZ R125, R71.reuse, R84 ;  /* 0x00000054477d7220 */ /* 0x040fe40000410000 */
[----:B------:R-:W-:Y:S01]  /*5370*/  MUFU.SIN R196, R123 ;  /* 0x0000007b00c47308 */ /* 0x000fe20000000400 */
[----:B0-----:R-:W-:Y:S01]  /*5380*/  FMUL.FTZ R72, R71, R90 ;  /* 0x0000005a47487220 */ /* 0x001fe20000410000 */
[----:B------:R-:W-:-:S06]  /*5390*/  FMUL.RZ R125, R125, 0.15915493667125701904 ;  /* 0x3e22f9837d7d7820 */ /* 0x000fcc000040c000 */
[----:B------:R0:W1:Y:S01]  /*53a0*/  MUFU.COS R198, R123 ;  /* 0x0000007b00c67308 */ /* 0x0000620000000000 */
[----:B------:R-:W-:Y:S01]  /*53b0*/  FMUL.RZ R131, R72, 0.15915493667125701904 ;  /* 0x3e22f98348837820 */ /* 0x000fe2000040c000 */
[C---:B------:R-:W-:Y:S01]  /*53c0*/  FMUL.FTZ R72, R71.reuse, R92 ;  /* 0x0000005c47487220 */ /* 0x040fe20000410000 */
[----:B------:R-:W-:Y:S01]  /*53d0*/  SHF.L.U32 R194, R4, 0x4, RZ ;  /* 0x0000000404c27819 */ /* 0x000fe200000006ff */
[----:B------:R-:W-:-:S04]  /*53e0*/  FMUL.FTZ R79, R71, R86 ;  /* 0x00000056474f7220 */ /* 0x000fc80000410000 */
[----:B------:R-:W1:Y:S01]  /*53f0*/  MUFU.EX2 R121, R121 ;  /* 0x0000007900797308 */ /* 0x000e620000000800 */
[----:B0-----:R-:W-:-:S03]  /*5400*/  FMUL.FTZ R123, R205, R82 ;  /* 0x00000052cd7b7220 */ /* 0x001fc60000410000 */
[----:B------:R-:W0:Y:S01]  /*5410*/  MUFU.SIN R204, R127 ;  /* 0x0000007f00cc7308 */ /* 0x000e220000000400 */
[----:B------:R-:W-:Y:S01]  /*5420*/  FMUL.FTZ R77, R205, R84 ;  /* 0x00000054cd4d7220 */ /* 0x000fe20000410000 */
[----:B------:R-:W-:Y:S01]  /*5430*/  FMUL.RZ R133, R72, 0.15915493667125701904 ;  /* 0x3e22f98348857820 */ /* 0x000fe2000040c000 */
[----:B------:R-:W-:-:S05]  /*5440*/  IADD3 R72, PT, PT, R194, 0x1, RZ ;  /* 0x00000001c2487810 */ /* 0x000fca0007ffe0ff */
[----:B------:R5:W0:Y:S01]  /*5450*/  MUFU.COS R206, R127 ;  /* 0x0000007f00ce7308 */ /* 0x000a220000000000 */
[----:B------:R-:W-:Y:S01]  /*5460*/  IADD3 R200, PT, PT, R194, 0x3, RZ ;  /* 0x00000003c2c87810 */ /* 0x000fe20007ffe0ff */
[----:B------:R-:W-:Y:S01]  /*5470*/  FMUL.FTZ R75, R71, R88 ;  /* 0x00000058474b7220 */ /* 0x000fe20000410000 */
[----:B------:R-:W-:-:S05]  /*5480*/  ISETP.GE.U32.AND P2, PT, R72, R17, PT ;  /* 0x000000114800720c */ /* 0x000fca0003f46070 */
[----:B------:R-:W0:Y:S01]  /*5490*/  MUFU.EX2 R123, R123 ;  /* 0x0000007b007b7308 */ /* 0x000e220000000800 */
[----:B-----5:R-:W-:-:S03]  /*54a0*/  FMUL.RZ R127, R79, 0.15915493667125701904 ;  /* 0x3e22f9834f7f7820 */ /* 0x020fc6000040c000 */
[----:B------:R-:W-:Y:S01]  /*54b0*/  MUFU.SIN R158, R125 ;  /* 0x0000007d009e7308 */ /* 0x000fe20000000400 */
[----:B------:R-:W-:Y:S01]  /*54c0*/  FMUL.FTZ R79, R205, R86 ;  /* 0x00000056cd4f7220 */ /* 0x000fe20000410000 */
[----:B------:R-:W-:-:S06]  /*54d0*/  IADD3 R72, PT, PT, R194, 0x2, RZ ;  /* 0x00000002c2487810 */ /* 0x000fcc0007ffe0ff */
[----:B------:R-:W5:Y:S01]  /*54e0*/  MUFU.COS R208, R125 ;  /* 0x0000007d00d07308 */ /* 0x000f620000000000 */
[----:B------:R-:W-:Y:S01]  /*54f0*/  ISETP.GE.U32.AND P4, PT, R200, R17, PT ;  /* 0x00000011c800720c */ /* 0x000fe20003f86070 */
[C---:B-1----:R-:W-:Y:S01]  /*5500*/  FMUL.FTZ R200, R121.reuse, R198 ;  /* 0x000000c679c87220 */ /* 0x042fe20000410000 */
[----:B------:R-:W-:Y:S01]  /*5510*/  IADD3 R202, PT, PT, R194, 0x4, RZ ;  /* 0x00000004c2ca7810 */ /* 0x000fe20007ffe0ff */
[----:B------:R-:W-:-:S04]  /*5520*/  FMUL.FTZ R196, R121, R196 ;  /* 0x000000c479c47220 */ /* 0x000fc80000410000 */
[----:B------:R-:W5:Y:S04]  /*5530*/  MUFU.EX2 R77, R77 ;  /* 0x0000004d004d7308 */ /* 0x000f680000000800 */
[----:B------:R-:W1:Y:S01]  /*5540*/  MUFU.SIN R210, R127 ;  /* 0x0000007f00d27308 */ /* 0x000e620000000400 */
[----:B------:R-:W-:Y:S01]  /*5550*/  FMUL.RZ R129, R75, 0.15915493667125701904 ;  /* 0x3e22f9834b817820 */ /* 0x000fe2000040c000 */
[-C--:B------:R-:W-:Y:S02]  /*5560*/  ISETP.GE.U32.AND P3, PT, R72, R17.reuse, PT ;  /* 0x000000114800720c */ /* 0x080fe40003f66070 */
[----:B------:R-:W-:-:S04]  /*5570*/  ISETP.GE.U32.AND P6, PT, R194, R17, PT ;  /* 0x00000011c200720c */ /* 0x000fc80003fc6070 */
[----:B------:R5:W4:Y:S01]  /*5580*/  MUFU.COS R74, R127 ;  /* 0x0000007f004a7308 */ /* 0x000b220000000000 */
[----:B------:R-:W-:Y:S01]  /*5590*/  IADD3 R72, PT, PT, R194, 0x5, RZ ;  /* 0x00000005c2487810 */ /* 0x000fe20007ffe0ff */
[----:B------:R-:W-:Y:S01]  /*55a0*/  FMUL.FTZ R75, R205, R88 ;  /* 0x00000058cd4b7220 */ /* 0x000fe20000410000 */
[----:B------:R-:W-:Y:S01]  /*55b0*/  ISETP.GE.U32.AND P5, PT, R202, R17, PT ;  /* 0x00000011ca00720c */ /* 0x000fe20003fa6070 */
[----:B0-----:R-:W-:-:S04]  /*55c0*/  FMUL.FTZ R197, R123, R204 ;  /* 0x000000cc7bc57220 */ /* 0x001fc80000410000 */
[----:B------:R-:W1:Y:S01]  /*55d0*/  MUFU.EX2 R79, R79 ;  /* 0x0000004f004f7308 */ /* 0x000e620000000800 */
[----:B------:R-:W-:Y:S01]  /*55e0*/  FSEL R198, R59, RZ, !P6 ;  /* 0x000000ff3bc67208 */ /* 0x000fe20007000000 */
[----:B------:R-:W-:Y:S01]  /*55f0*/  FMUL.FTZ R191, R123, R206 ;  /* 0x000000ce7bbf7220 */ /* 0x000fe20000410000 */
[----:B------:R-:W-:Y:S01]  /*5600*/  FSEL R202, R196, RZ, !P6 ;  /* 0x000000ffc4ca7208 */ /* 0x000fe20007000000 */
[----:B------:R-:W-:Y:S01]  /*5610*/  MUFU.SIN R212, R129 ;  /* 0x0000008100d47308 */ /* 0x000fe20000000400 */
[----:B------:R-:W-:Y:S01]  /*5620*/  FSEL R200, R200, 1, !P6 ;  /* 0x3f800000c8c87808 */ /* 0x000fe20007000000 */
[----:B------:R-:W-:Y:S01]  /*5630*/  FMUL.FTZ R73, R205, R90 ;  /* 0x0000005acd497220 */ /* 0x000fe20000410000 */
[----:B------:R-:W-:Y:S02]  /*5640*/  ISETP.GE.U32.AND P6, PT, R72, R17, PT ;  /* 0x000000114800720c */ /* 0x000fe40003fc6070 */
[----:B------:R-:W-:-:S03]  /*5650*/  IADD3 R72, PT, PT, R194, 0x6, RZ ;  /* 0x00000006c2487810 */ /* 0x000fc60007ffe0ff */
[----:B------:R0:W4:Y:S01]  /*5660*/  MUFU.COS R214, R129 ;  /* 0x0000008100d67308 */ /* 0x0001220000000000 */
[----:B-----5:R-:W-:Y:S01]  /*5670*/  FMUL.FTZ R127, R71, R94 ;  /* 0x0000005e477f7220 */ /* 0x020fe20000410000 */
[----:B------:R-:W-:Y:S01]  /*5680*/  FSEL R145, R61, RZ, !P2 ;  /* 0x000000ff3d917208 */ /* 0x000fe20005000000 */
[----:B------:R-:W-:Y:S01]  /*5690*/  FMUL.FTZ R163, R77, R208 ;  /* 0x000000d04da37220 */ /* 0x000fe20000410000 */
[----:B------:R-:W-:Y:S01]  /*56a0*/  FSEL R197, R197, RZ, !P2 ;  /* 0x000000ffc5c57208 */ /* 0x000fe20005000000 */
[----:B------:R-:W-:Y:S01]  /*56b0*/  FMUL.FTZ R147, R77, R158 ;  /* 0x0000009e4d937220 */ /* 0x000fe20000410000 */
[----:B------:R-:W-:Y:S02]  /*56c0*/  FSEL R191, R191, 1, !P2 ;  /* 0x3f800000bfbf7808 */ /* 0x000fe40005000000 */
[----:B------:R-:W5:Y:S01]  /*56d0*/  MUFU.EX2 R75, R75 ;  /* 0x0000004b004b7308 */ /* 0x000f620000000800 */
[----:B------:R-:W-:-:S03]  /*56e0*/  ISETP.GE.U32.AND P2, PT, R72, R17, PT ;  /* 0x000000114800720c */ /* 0x000fc60003f46070 */
[----:B------:R-:W5:Y:S01]  /*56f0*/  MUFU.SIN R216, R131 ;  /* 0x0000008300d87308 */ /* 0x000f620000000400 */
[----:B------:R-:W-:Y:S01]  /*5700*/  IADD3 R72, PT, PT, R194, 0x7, RZ ;  /* 0x00000007c2487810 */ /* 0x000fe20007ffe0ff */
[----:B0-----:R-:W-:-:S06]  /*5710*/  FMUL.RZ R129, R127, 0.15915493667125701904 ;  /* 0x3e22f9837f817820 */ /* 0x001fcc000040c000 */
[----:B------:R-:W0:Y:S01]  /*5720*/  MUFU.COS R218, R131 ;  /* 0x0000008300da7308 */ /* 0x000e220000000000 */
[----:B------:R-:W-:Y:S01]  /*5730*/  FMUL.FTZ R127, R71, R96 ;  /* 0x00000060477f7220 */ /* 0x000fe20000410000 */
[----:B------:R-:W-:Y:S01]  /*5740*/  FSEL R196, R63, RZ, !P3 ;  /* 0x000000ff3fc47208 */ /* 0x000fe20005800000 */
[----:B-1----:R-:W-:Y:S01]  /*5750*/  FMUL.FTZ R167, R79, R210 ;  /* 0x000000d24fa77220 */ /* 0x002fe20000410000 */
[----:B------:R-:W-:Y:S01]  /*5760*/  FSEL R147, R147, RZ, !P3 ;  /* 0x000000ff93937208 */ /* 0x000fe20005800000 */
[----:B----4-:R-:W-:Y:S01]  /*5770*/  FMUL.FTZ R74, R79, R74 ;  /* 0x0000004a4f4a7220 */ /* 0x010fe20000410000 */
[----:B------:R-:W-:Y:S02]  /*5780*/  FSEL R163, R163, 1, !P3 ;  /* 0x3f800000a3a37808 */ /* 0x000fe40005800000 */
[----:B------:R-:W1:Y:S01]  /*5790*/  MUFU.EX2 R73, R73 ;  /* 0x0000004900497308 */ /* 0x000e620000000800 */
[----:B------:R-:W-:Y:S01]  /*57a0*/  FMUL.FTZ R123, R71, R98 ;  /* 0x00000062477b7220 */ /* 0x000fe20000410000 */
[----:B------:R-:W-:-:S02]  /*57b0*/  ISETP.GE.U32.AND P3, PT, R72, R17, PT ;  /* 0x000000114800720c */ /* 0x000fc40003f66070 */
[----:B------:R-:W-:Y:S01]  /*57c0*/  IADD3 R72, PT, PT, R194, 0x8, RZ ;  /* 0x00000008c2487810 */ /* 0x000fe20007ffe0ff */
[----:B------:R-:W-:Y:S01]  /*57d0*/  MUFU.SIN R224, R129 ;  /* 0x0000008100e07308 */ /* 0x000fe20000000400 */
[----:B------:R-:W-:Y:S01]  /*57e0*/  FMUL.RZ R127, R127, 0.15915493667125701904 ;  /* 0x3e22f9837f7f7820 */ /* 0x000fe2000040c000 */
[----:B------:R-:W-:Y:S01]  /*57f0*/  FSEL R169, R65, RZ, !P4 ;  /* 0x000000ff41a97208 */ /* 0x000fe20006000000 */
[----:B------:R-:W-:Y:S01]  /*5800*/  FMUL.FTZ R77, R205, R96 ;  /* 0x00000060cd4d7220 */ /* 0x000fe20000410000 */
[----:B------:R-:W-:Y:S02]  /*5810*/  FSEL R167, R167, RZ, !P4 ;  /* 0x000000ffa7a77208 */ /* 0x000fe40006000000 */
[----:B------:R-:W-:Y:S02]  /*5820*/  FSEL R165, R74, 1, !P4 ;  /* 0x3f8000004aa57808 */ /* 0x000fe40006000000 */
[----:B------:R4:W-:Y:S01]  /*5830*/  MUFU.COS R226, R129 ;  /* 0x0000008100e27308 */ /* 0x0009e20000000000 */
[----:B------:R-:W-:Y:S01]  /*5840*/  ISETP.GE.U32.AND P4, PT, R72, R17, PT ;  /* 0x000000114800720c */ /* 0x000fe20003f86070 */
[C---:B------:R-:W-:Y:S01]  /*5850*/  FMUL.FTZ R72, R205.reuse, R98 ;  /* 0x00000062cd487220 */ /* 0x040fe20000410000 */
[----:B------:R-:W-:Y:S01]  /*5860*/  FMUL.FTZ R125, R205, R92 ;  /* 0x0000005ccd7d7220 */ /* 0x000fe20000410000 */
[C---:B-----5:R-:W-:Y:S01]  /*5870*/  FMUL.FTZ R173, R75.reuse, R214 ;  /* 0x000000d64bad7220 */ /* 0x060fe20000410000 */
[----:B------:R-:W-:Y:S01]  /*5880*/  FMUL.FTZ R171, R75, R212 ;  /* 0x000000d44bab7220 */ /* 0x000fe20000410000 */
[----:B----4-:R-:W-:-:S02]  /*5890*/  FMUL.RZ R129, R123, 0.15915493667125701904 ;  /* 0x3e22f9837b817820 */ /* 0x010fc4000040c000 */
[----:B------:R-:W-:Y:S01]  /*58a0*/  MUFU.SIN R204, R127 ;  /* 0x0000007f00cc7308 */ /* 0x000fe20000000400 */
[----:B------:R-:W-:Y:S01]  /*58b0*/  FMUL.FTZ R123, R71, R100 ;  /* 0x00000064477b7220 */ /* 0x000fe20000410000 */
[C---:B-1----:R-:W-:Y:S01]  /*58c0*/  FMUL.FTZ R177, R73.reuse, R216 ;  /* 0x000000d849b17220 */ /* 0x042fe20000410000 */
[----:B0-----:R-:W-:-:S05]  /*58d0*/  FMUL.FTZ R175, R73, R218 ;  /* 0x000000da49af7220 */ /* 0x001fca0000410000 */
[----:B------:R0:W1:Y:S01]  /*58e0*/  MUFU.COS R158, R127 ;  /* 0x0000007f009e7308 */ /* 0x0000620000000000 */
[C---:B------:R-:W-:Y:S01]  /*58f0*/  IADD3 R74, PT, PT, R194.reuse, 0x9, RZ ;  /* 0x00000009c24a7810 */ /* 0x040fe20007ffe0ff */
[----:B------:R-:W4:Y:S01]  /*5900*/  S2R R135, SR_CgaCtaId ;  /* 0x0000000000877919 */ /* 0x000f220000008800 */
[----:B------:R-:W-:-:S05]  /*5910*/  IADD3 R206, PT, PT, R194, 0xa, RZ ;  /* 0x0000000ac2ce7810 */ /* 0x000fca0007ffe0ff */
[----:B------:R-:W-:Y:S01]  /*5920*/  MUFU.SIN R79, R129 ;  /* 0x00000081004f7308 */ /* 0x000fe20000000400 */
[----:B------:R-:W-:Y:S01]  /*5930*/  FMUL.FTZ R121, R205, R94 ;  /* 0x0000005ecd797220 */ /* 0x000fe20000410000 */
[----:B0-----:R-:W-:-:S06]  /*5940*/  FMUL.RZ R127, R123, 0.15915493667125701904 ;  /* 0x3e22f9837b7f7820 */ /* 0x001fcc000040c000 */
[----:B------:R-:W0:Y:S01]  /*5950*/  MUFU.COS R75, R129 ;  /* 0x00000081004b7308 */ /* 0x000e220000000000 */
[----:B------:R-:W-:-:S07]  /*5960*/  FSEL R195, R67, RZ, !P5 ;  /* 0x000000ff43c37208 */ /* 0x000fce0006800000 */
[----:B------:R-:W-:Y:S01]  /*5970*/  MUFU.SIN R220, R133 ;  /* 0x0000008500dc7308 */ /* 0x000fe20000000400 */
[----:B------:R-:W-:-:S07]  /*5980*/  FSEL R171, R171, RZ, !P5 ;  /* 0x000000ffabab7208 */ /* 0x000fce0006800000 */
[----:B------:R-:W5:Y:S01]  /*5990*/  MUFU.COS R222, R133 ;  /* 0x0000008500de7308 */ /* 0x000f620000000000 */
[----:B------:R-:W-:Y:S01]  /*59a0*/  FSEL R173, R173, 1, !P5 ;  /* 0x3f800000adad7808 */ /* 0x000fe20006800000 */
[----:B------:R-:W-:Y:S01]  /*59b0*/  FMUL.FTZ R73, R205, R100 ;  /* 0x00000064cd497220 */ /* 0x000fe20000410000 */
[----:B------:R-:W-:-:S05]  /*59c0*/  FSEL R179, R81, RZ, !P6 ;  /* 0x000000ff51b37208 */ /* 0x000fca0007000000 */
[----:B------:R-:W1:Y:S04]  /*59d0*/  MUFU.EX2 R77, R77 ;  /* 0x0000004d004d7308 */ /* 0x000e680000000800 */
[----:B------:R-:W0:Y:S01]  /*59e0*/  MUFU.EX2 R72, R72 ;  /* 0x0000004800487308 */ /* 0x000e220000000800 */
[----:B------:R-:W-:-:S03]  /*59f0*/  FSEL R177, R177, RZ, !P6 ;  /* 0x000000ffb1b17208 */ /* 0x000fc60007000000 */
[----:B------:R-:W5:Y:S01]  /*5a00*/  MUFU.EX2 R125, R125 ;  /* 0x0000007d007d7308 */ /* 0x000f620000000800 */
[----:B------:R-:W-:Y:S02]  /*5a10*/  FSEL R175, R175, 1, !P6 ;  /* 0x3f800000afaf7808 */ /* 0x000fe40007000000 */
[-C--:B------:R-:W-:Y:S02]  /*5a20*/  ISETP.GE.U32.AND P5, PT, R74, R17.reuse, PT ;  /* 0x000000114a00720c */ /* 0x080fe40003fa6070 */
[----:B------:R-:W-:Y:S01]  /*5a30*/  ISETP.GE.U32.AND P6, PT, R206, R17, PT ;  /* 0x00000011ce00720c */ /* 0x000fe20003fc6070 */
[----:B------:R-:W-:Y:S01]  /*5a40*/  MUFU.SIN R74, R127 ;  /* 0x0000007f004a7308 */ /* 0x000fe20000000400 */
[----:B------:R-:W-:-:S07]  /*5a50*/  FMUL.FTZ R123, R71, R102 ;  /* 0x00000066477b7220 */ /* 0x000fce0000410000 */
[----:B------:R-:W4:Y:S01]  /*5a60*/  MUFU.COS R206, R127 ;  /* 0x0000007f00ce7308 */ /* 0x000f220000000000 */
[----:B------:R-:W-:Y:S01]  /*5a70*/  FMUL.RZ R123, R123, 0.15915493667125701904 ;  /* 0x3e22f9837b7b7820 */ /* 0x000fe2000040c000 */
[C---:B-1----:R-:W-:Y:S01]  /*5a80*/  FMUL.FTZ R143, R77.reuse, R158 ;  /* 0x0000009e4d8f7220 */ /* 0x042fe20000410000 */
[----:B------:R-:W-:-:S05]  /*5a90*/  FMUL.FTZ R139, R77, R204 ;  /* 0x000000cc4d8b7220 */ /* 0x000fca0000410000 */
[----:B------:R-:W1:Y:S04]  /*5aa0*/  MUFU.EX2 R121, R121 ;  /* 0x0000007900797308 */ /* 0x000e680000000800 */
[----:B------:R-:W4:Y:S01]  /*5ab0*/  MUFU.EX2 R73, R73 ;  /* 0x0000004900497308 */ /* 0x000f220000000800 */
[----:B------:R-:W-:Y:S01]  /*5ac0*/  FMUL.FTZ R77, R205, R102 ;  /* 0x00000066cd4d7220 */ /* 0x000fe20000410000 */
[C---:B0-----:R-:W-:Y:S01]  /*5ad0*/  FMUL.FTZ R75, R72.reuse, R75 ;  /* 0x0000004b484b7220 */ /* 0x041fe20000410000 */
[----:B------:R-:W-:Y:S01]  /*5ae0*/  FMUL.FTZ R79, R72, R79 ;  /* 0x0000004f484f7220 */ /* 0x000fe20000410000 */
[C---:B-----5:R-:W-:Y:S01]  /*5af0*/  FMUL.FTZ R189, R125.reuse, R222 ;  /* 0x000000de7dbd7220 */ /* 0x060fe20000410000 */
[----:B------:R-:W-:Y:S01]  /*5b00*/  FMUL.FTZ R181, R125, R220 ;  /* 0x000000dc7db57220 */ /* 0x000fe20000410000 */
[C---:B------:R-:W-:Y:S01]  /*5b10*/  IADD3 R72, PT, PT, R194.reuse, 0xd, RZ ;  /* 0x0000000dc2487810 */ /* 0x040fe20007ffe0ff */
[----:B------:R-:W0:Y:S01]  /*5b20*/  MUFU.COS R158, R123 ;  /* 0x0000007b009e7308 */ /* 0x000e220000000000 */
[----:B------:R-:W-:-:S02]  /*5b30*/  IADD3 R208, PT, PT, R194, 0xb, RZ ;  /* 0x0000000bc2d07810 */ /* 0x000fc40007ffe0ff */
[----:B------:R-:W-:Y:S02]  /*5b40*/  FSEL R141, R87, RZ, !P4 ;  /* 0x000000ff578d7208 */ /* 0x000fe40006000000 */
[----:B------:R-:W-:Y:S02]  /*5b50*/  FSEL R139, R139, RZ, !P4 ;  /* 0x000000ff8b8b7208 */ /* 0x000fe40006000000 */
[----:B------:R-:W-:Y:S01]  /*5b60*/  FSEL R143, R143, 1, !P4 ;  /* 0x3f8000008f8f7808 */ /* 0x000fe20006000000 */
[----:B------:R-:W0:Y:S01]  /*5b70*/  MUFU.EX2 R77, R77 ;  /* 0x0000004d004d7308 */ /* 0x000e220000000800 */
[----:B------:R-:W-:Y:S02]  /*5b80*/  ISETP.GE.U32.AND P4, PT, R72, R17, PT ;  /* 0x000000114800720c */ /* 0x000fe40003f86070 */
[----:B------:R-:W-:Y:S02]  /*5b90*/  FSEL R183, R83, RZ, !P2 ;  /* 0x000000ff53b77208 */ /* 0x000fe40005000000 */
[----:B------:R-:W-:-:S02]  /*5ba0*/  FSEL R181, R181, RZ, !P2 ;  /* 0x000000ffb5b57208 */ /* 0x000fc40005000000 */
[----:B------:R-:W-:Y:S02]  /*5bb0*/  FSEL R189, R189, 1, !P2 ;  /* 0x3f800000bdbd7808 */ /* 0x000fe40005000000 */
[----:B------:R-:W-:Y:S01]  /*5bc0*/  IADD3 R72, PT, PT, R194, 0xe, RZ ;  /* 0x0000000ec2487810 */ /* 0x000fe20007ffe0ff */
[C---:B-1----:R-:W-:Y:S01]  /*5bd0*/  FMUL.FTZ R185, R121.reuse, R224 ;  /* 0x000000e079b97220 */ /* 0x042fe20000410000 */
[----:B------:R-:W-:Y:S01]  /*5be0*/  ISETP.GE.U32.AND P2, PT, R208, R17, PT ;  /* 0x00000011d000720c */ /* 0x000fe20003f46070 */
[----:B------:R-:W-:Y:S01]  /*5bf0*/  FMUL.FTZ R193, R121, R226 ;  /* 0x000000e279c17220 */ /* 0x000fe20000410000 */
[----:B------:R1:W5:Y:S01]  /*5c00*/  MUFU.SIN R208, R123 ;  /* 0x0000007b00d07308 */ /* 0x0003620000000400 */
[----:B------:R-:W-:Y:S01]  /*5c10*/  FSEL R125, R89, RZ, !P5 ;  /* 0x000000ff597d7208 */ /* 0x000fe20006800000 */
[----:B----4-:R-:W-:Y:S01]  /*5c20*/  FMUL.FTZ R133, R73, R206 ;  /* 0x000000ce49857220 */ /* 0x010fe20000410000 */
[----:B------:R-:W-:Y:S01]  /*5c30*/  FSEL R121, R75, 1, !P5 ;  /* 0x3f8000004b797808 */ /* 0x000fe20006800000 */
[----:B------:R-:W-:Y:S01]  /*5c40*/  FMUL.FTZ R74, R73, R74 ;  /* 0x0000004a494a7220 */ /* 0x000fe20000410000 */
[----:B------:R-:W-:-:S02]  /*5c50*/  MOV R73, R5 ;  /* 0x0000000500497202 */ /* 0x000fc40000000f00 */
[----:B-1----:R-:W-:Y:S02]  /*5c60*/  FSEL R123, R79, RZ, !P5 ;  /* 0x000000ff4f7b7208 */ /* 0x002fe40006800000 */
[----:B------:R-:W-:Y:S02]  /*5c70*/  ISETP.GE.U32.AND P5, PT, R72, R17, PT ;  /* 0x000000114800720c */ /* 0x000fe40003fa6070 */
[----:B------:R-:W-:Y:S02]  /*5c80*/  MOV R72, R148 ;  /* 0x0000009400487202 */ /* 0x000fe40000000f00 */
[----:B------:R-:W-:-:S03]  /*5c90*/  MOV R162, 0x400 ;  /* 0x0000040000a27802 */ /* 0x000fc60000000f00 */
[----:B------:R-:W-:Y:S01]  /*5ca0*/  IMAD.WIDE.U32 R72, R103, UR8, R72 ;  /* 0x0000000867487c25 */ /* 0x000fe2000f8e0048 */
[----:B------:R-:W-:-:S03]  /*5cb0*/  LEA R162, R135, R162, 0x18 ;  /* 0x000000a287a27211 */ /* 0x000fc600078ec0ff */
[----:B0-----:R-:W-:Y:S01]  /*5cc0*/  FMUL.FTZ R127, R77, R158 ;  /* 0x0000009e4d7f7220 */ /* 0x001fe20000410000 */
[----:B------:R-:W-:Y:S01]  /*5cd0*/  FSEL R137, R91, RZ, !P6 ;  /* 0x000000ff5b897208 */ /* 0x000fe20007000000 */
[----:B------:R-:W-:Y:S01]  /*5ce0*/  IMAD R73, R103, UR9, R73 ;  /* 0x0000000967497c24 */ /* 0x000fe2000f8e0249 */
[----:B------:R-:W-:Y:S01]  /*5cf0*/  FSEL R135, R74, RZ, !P6 ;  /* 0x000000ff4a877208 */ /* 0x000fe20007000000 */
[----:B------:R-:W-:Y:S01]  /*5d00*/  STS [R21], R192 ;  /* 0x000000c015007388 */ /* 0x000fe20000000800 */
[----:B------:R-:W-:Y:S02]  /*5d10*/  FSEL R133, R133, 1, !P6 ;  /* 0x3f80000085857808 */ /* 0x000fe40007000000 */
[C---:B------:R-:W-:Y:S01]  /*5d20*/  LEA R158, P6, R72.reuse, R154, 0x3 ;  /* 0x0000009a489e7211 */ /* 0x040fe200078c18ff */
[----:B------:R-:W-:Y:S04]  /*5d30*/  STS [R23+0x80], R170 ;  /* 0x000080aa17007388 */ /* 0x000fe80000000800 */
[----:B------:R-:W-:Y:S01]  /*5d40*/  STS [R25+0x100], R168 ;  /* 0x000100a819007388 */ /* 0x000fe20000000800 */
[----:B------:R-:W-:-:S03]  /*5d50*/  LEA.HI.X R159, R72, R155, R73, 0x3, P6 ;  /* 0x0000009b489f7211 */ /* 0x000fc600030f1c49 */
[----:B------:R0:W-:Y:S01]  /*5d60*/  STS [R27+0x180], R68 ;  /* 0x000180441b007388 */ /* 0x0001e20000000800 */
[----:B------:R-:W-:-:S03]  /*5d70*/  IADD3 R72, PT, PT, R19, 0x220, RZ ;  /* 0x0000022013487810 */ /* 0x000fc60007ffe0ff */
[----:B------:R1:W-:Y:S01]  /*5d80*/  STS [R29+0x200], R164 ;  /* 0x000200a41d007388 */ /* 0x0003e20000000800 */
[----:B------:R-:W-:-:S03]  /*5d90*/  IADD3 R74, PT, PT, R19, 0x240, RZ ;  /* 0x00000240134a7810 */ /* 0x000fc60007ffe0ff */
[----:B------:R-:W-:Y:S01]  /*5da0*/  STS [R31+0x280], R166 ;  /* 0x000280a61f007388 */ /* 0x000fe20000000800 */
[----:B0-----:R-:W-:-:S03]  /*5db0*/  IADD3 R68, PT, PT, R19, 0x200, RZ ;  /* 0x0000020013447810 */ /* 0x001fc60007ffe0ff */
[----:B------:R0:W-:Y:S01]  /*5dc0*/  STS [R33+0x300], R172 ;  /* 0x000300ac21007388 */ /* 0x0001e20000000800 */
[----:B-1----:R-:W-:-:S03]  /*5dd0*/  IADD3 R164, PT, PT, R19, 0x260, RZ ;  /* 0x0000026013a47810 */ /* 0x002fc60007ffe0ff */
[----:B------:R-:W-:Y:S01]  /*5de0*/  STS [R35+0x380], R174 ;  /* 0x000380ae23007388 */ /* 0x000fe20000000800 */
[-C--:B------:R-:W-:Y:S01]  /*5df0*/  LEA.HI.SX32 R73, R68, R19.reuse, 0x1b ;  /* 0x0000001344497211 */ /* 0x080fe200078fdaff */
[----:B-----5:R-:W-:Y:S01]  /*5e00*/  FMUL.FTZ R129, R77, R208 ;  /* 0x000000d04d817220 */ /* 0x020fe20000410000 */
[-C--:B------:R-:W-:Y:S01]  /*5e10*/  LEA.HI.SX32 R75, R72, R19.reuse, 0x1b ;  /* 0x00000013484b7211 */ /* 0x080fe200078fdaff */
[----:B------:R-:W-:Y:S01]  /*5e20*/  STS [R37+0x400], R176 ;  /* 0x000400b025007388 */ /* 0x000fe20000000800 */
[----:B------:R-:W-:-:S03]  /*5e30*/  LEA.HI.SX32 R77, R74, R19, 0x1b ;  /* 0x000000134a4d7211 */ /* 0x000fc600078fdaff */
[----:B------:R-:W-:Y:S01]  /*5e40*/  STS [R39+0x480], R178 ;  /* 0x000480b227007388 */ /* 0x000fe20000000800 */
[----:B------:R-:W-:Y:S02]  /*5e50*/  LEA.HI.SX32 R79, R164, R19, 0x1b ;  /* 0x00000013a44f7211 */ /* 0x000fe400078fdaff */
[-C--:B------:R-:W-:Y:S01]  /*5e60*/  LEA R68, R73, R162.reuse, 0x2 ;  /* 0x000000a249447211 */ /* 0x080fe200078e10ff */
[----:B------:R-:W-:Y:S01]  /*5e70*/  STS [R41+0x500], R180 ;  /* 0x000500b429007388 */ /* 0x000fe20000000800 */
[----:B------:R-:W-:-:S03]  /*5e80*/  LEA R72, R75, R162, 0x2 ;  /* 0x000000a24b487211 */ /* 0x000fc600078e10ff */
[----:B------:R-:W-:Y:S01]  /*5e90*/  STS [R43+0x580], R182 ;  /* 0x000580b62b007388 */ /* 0x000fe20000000800 */
[----:B0-----:R-:W-:-:S03]  /*5ea0*/  IADD3 R172, PT, PT, R19, 0x2e0, RZ ;  /* 0x000002e013ac7810 */ /* 0x001fc60007ffe0ff */
[----:B------:R-:W-:Y:S01]  /*5eb0*/  STS [R45+0x600], R184 ;  /* 0x000600b82d007388 */ /* 0x000fe20000000800 */
[----:B------:R-:W-:-:S03]  /*5ec0*/  LEA R74, R77, R162, 0x2 ;  /* 0x000000a24d4a7211 */ /* 0x000fc600078e10ff */
[----:B------:R-:W-:Y:S01]  /*5ed0*/  STS [R47+0x680], R186 ;  /* 0x000680ba2f007388 */ /* 0x000fe20000000800 */
[----:B------:R-:W-:-:S03]  /*5ee0*/  LEA R164, R79, R162, 0x2 ;  /* 0x000000a24fa47211 */ /* 0x000fc600078e10ff */
[----:B------:R-:W-:Y:S01]  /*5ef0*/  STS [R49+0x700], R188 ;  /* 0x000700bc31007388 */ /* 0x000fe20000000800 */
[----:B------:R-:W-:-:S03]  /*5f00*/  IADD3 R166, PT, PT, R19, 0x280, RZ ;  /* 0x0000028013a67810 */ /* 0x000fc60007ffe0ff */
[----:B------:R-:W-:Y:S01]  /*5f10*/  STS [R51+0x780], R190 ;  /* 0x000780be33007388 */ /* 0x000fe20000000800 */
[----:B------:R-:W-:-:S03]  /*5f20*/  IADD3 R168, PT, PT, R19, 0x2a0, RZ ;  /* 0x000002a013a87810 */ /* 0x000fc60007ffe0ff */
[----:B------:R0:W-:Y:S01]  /*5f30*/  STS [R68+0x800], R69 ;  /* 0x0008004544007388 */ /* 0x0001e20000000800 */
[----:B------:R-:W-:-:S03]  /*5f40*/  IADD3 R170, PT, PT, R19, 0x2c0, RZ ;  /* 0x000002c013aa7810 */ /* 0x000fc60007ffe0ff */
[----:B------:R-:W-:Y:S01]  /*5f50*/  STS [R72+0x880], R105 ;  /* 0x0008806948007388 */ /* 0x000fe20000000800 */
[----:B------:R-:W-:-:S03]  /*5f60*/  LEA.HI.SX32 R73, R166, R19, 0x1b ;  /* 0x00000013a6497211 */ /* 0x000fc600078fdaff */
[----:B------:R-:W-:Y:S01]  /*5f70*/  STS [R74+0x900], R107 ;  /* 0x0009006b4a007388 */ /* 0x000fe20000000800 */
[----:B0-----:R-:W-:-:S03]  /*5f80*/  LEA.HI.SX32 R69, R172, R19, 0x1b ;  /* 0x00000013ac457211 */ /* 0x001fc600078fdaff */
[----:B------:R0:W-:Y:S01]  /*5f90*/  STS [R164+0x980], R109 ;  /* 0x0009806da4007388 */ /* 0x0001e20000000800 */
[-C--:B------:R-:W-:Y:S02]  /*5fa0*/  LEA.HI.SX32 R75, R168, R19.reuse, 0x1b ;  /* 0x00000013a84b7211 */ /* 0x080fe400078fdaff */
[----:B------:R-:W-:Y:S02]  /*5fb0*/  IADD3 R166, PT, PT, R19, 0x300, RZ ;  /* 0x0000030013a67810 */ /* 0x000fe40007ffe0ff */
[----:B------:R-:W-:Y:S02]  /*5fc0*/  LEA.HI.SX32 R77, R170, R19, 0x1b ;  /* 0x00000013aa4d7211 */ /* 0x000fe400078fdaff */
[----:B0-----:R-:W-:Y:S01]  /*5fd0*/  LEA R164, R69, R162, 0x2 ;  /* 0x000000a245a47211 */ /* 0x001fe200078e10ff */
[----:B------:R-:W-:Y:S01]  /*5fe0*/  FMUL.FTZ R69, R71, R104 ;  /* 0x0000006847457220 */ /* 0x000fe20000410000 */
[-C--:B------:R-:W-:Y:S02]  /*5ff0*/  LEA R68, R73, R162.reuse, 0x2 ;  /* 0x000000a249447211 */ /* 0x080fe400078e10ff */
[----:B------:R-:W-:Y:S01]  /*6000*/  IADD3 R168, PT, PT, R19, 0x320, RZ ;  /* 0x0000032013a87810 */ /* 0x000fe20007ffe0ff */
[----:B------:R-:W-:Y:S01]  /*6010*/  FMUL.RZ R105, R69, 0.15915493667125701904 ;  /* 0x3e22f98345697820 */ /* 0x000fe2000040c000 */
[----:B------:R-:W-:-:S02]  /*6020*/  LEA R72, R75, R162, 0x2 ;  /* 0x000000a24b487211 */ /* 0x000fc400078e10ff */
[----:B------:R-:W-:Y:S02]  /*6030*/  IADD3 R172, PT, PT, R19, 0x360, RZ ;  /* 0x0000036013ac7810 */ /* 0x000fe40007ffe0ff */
[-C--:B------:R-:W-:Y:S02]  /*6040*/  LEA.HI.SX32 R69, R166, R19.reuse, 0x1b ;  /* 0x00000013a6457211 */ /* 0x080fe400078fdaff */
[----:B------:R-:W-:Y:S01]  /*6050*/  LEA R74, R77, R162, 0x2 ;  /* 0x000000a24d4a7211 */ /* 0x000fe200078e10ff */
[----:B---3--:R0:W-:Y:S01]  /*6060*/  STS [R68+0xa00], R111 ;  /* 0x000a006f44007388 */ /* 0x0081e20000000800 */
[-C--:B------:R-:W-:Y:S02]  /*6070*/  LEA.HI.SX32 R73, R168, R19.reuse, 0x1b ;  /* 0x00000013a8497211 */ /* 0x080fe400078fdaff */
[----:B------:R-:W-:Y:S01]  /*6080*/  IADD3 R170, PT, PT, R19, 0x340, RZ ;  /* 0x0000034013aa7810 */ /* 0x000fe20007ffe0ff */
[----:B------:R1:W-:Y:S01]  /*6090*/  STS [R72+0xa80], R113 ;  /* 0x000a807148007388 */ /* 0x0003e20000000800 */
[----:B------:R-:W-:-:S02]  /*60a0*/  LEA.HI.SX32 R77, R172, R19, 0x1b ;  /* 0x00000013ac4d7211 */ /* 0x000fc400078fdaff */
[----:B------:R-:W-:Y:S01]  /*60b0*/  IADD3 R166, PT, PT, R19, 0x380, RZ ;  /* 0x0000038013a67810 */ /* 0x000fe20007ffe0ff */
[----:B------:R-:W-:Y:S01]  /*60c0*/  STS [R74+0xb00], R115 ;  /* 0x000b00734a007388 */ /* 0x000fe20000000800 */
[----:B0-----:R-:W-:Y:S01]  /*60d0*/  LEA R68, R69, R162, 0x2 ;  /* 0x000000a245447211 */ /* 0x001fe200078e10ff */
[----:B------:R-:W-:Y:S02]  /*60e0*/  FMUL.FTZ R69, R71, R106 ;  /* 0x0000006a47457220 */ /* 0x000fe40000410000 */
[----:B------:R0:W-:Y:S01]  /*60f0*/  STS [R164+0xb80], R117 ;  /* 0x000b8075a4007388 */ /* 0x0001e20000000800 */
[-C--:B-1----:R-:W-:Y:S01]  /*6100*/  LEA R72, R73, R162.reuse, 0x2 ;  /* 0x000000a249487211 */ /* 0x082fe200078e10ff */
[----:B------:R-:W-:Y:S01]  /*6110*/  FMUL.FTZ R73, RZ, R197 ;  /* 0x000000c5ff497220 */ /* 0x000fe20000410000 */
[-C--:B------:R-:W-:Y:S01]  /*6120*/  LEA.HI.SX32 R75, R170, R19.reuse, 0x1b ;  /* 0x00000013aa4b7211 */ /* 0x080fe200078fdaff */
[----:B------:R1:W-:Y:S01]  /*6130*/  STS [R68+0xc00], R119 ;  /* 0x000c007744007388 */ /* 0x0003e20000000800 */
[-C--:B0-----:R-:W-:Y:S01]  /*6140*/  LEA R164, R77, R162.reuse, 0x2 ;  /* 0x000000a24da47211 */ /* 0x081fe200078e10ff */
[----:B------:R-:W-:Y:S01]  /*6150*/  FMUL.RZ R77, R69, 0.15915493667125701904 ;  /* 0x3e22f983454d7820 */ /* 0x000fe2000040c000 */
[----:B------:R-:W-:Y:S01]  /*6160*/  LEA.HI.SX32 R69, R166, R19, 0x1b ;  /* 0x00000013a6457211 */ /* 0x000fe200078fdaff */
[C---:B------:R-:W-:Y:S01]  /*6170*/  FFMA.FTZ R166, R198.reuse, R191, -R73 ;  /* 0x000000bfc6a67223 */ /* 0x040fe20000010849 */
[----:B------:R-:W-:Y:S01]  /*6180*/  LEA R74, R75, R162, 0x2 ;  /* 0x000000a24b4a7211 */ /* 0x000fe200078e10ff */
[----:B-1----:R-:W-:Y:S01]  /*6190*/  FMUL.FTZ R68, R198, R197 ;  /* 0x000000c5c6447220 */ /* 0x002fe20000410000 */
[----:B------:R-:W-:Y:S01]  /*61a0*/  STS [R72+0xc80], R199 ;  /* 0x000c80c748007388 */ /* 0x000fe20000000800 */
[----:B------:R-:W-:-:S02]  /*61b0*/  FADD.FTZ R166, R145, R166 ;  /* 0x000000a691a67221 */ /* 0x000fc40000010000 */
[----:B------:R-:W-:Y:S01]  /*61c0*/  FFMA.FTZ R73, RZ, R191, R68 ;  /* 0x000000bfff497223 */ /* 0x000fe20000010044 */
[----:B------:R-:W-:Y:S01]  /*61d0*/  STS [R74+0xd00], R201 ;  /* 0x000d00c94a007388 */ /* 0x000fe20000000800 */
[----:B------:R-:W-:-:S03]  /*61e0*/  FMUL.FTZ R176, R147, R166 ;  /* 0x000000a693b07220 */ /* 0x000fc60000410000 */
[----:B------:R0:W-:Y:S01]  /*61f0*/  STS [R164+0xd80], R203 ;  /* 0x000d80cba4007388 */ /* 0x0001e20000000800 */
[----:B------:R-:W-:Y:S01]  /*6200*/  MUFU.SIN R172, R77 ;  /* 0x0000004d00ac7308 */ /* 0x000fe20000000400 */
[----:B------:R-:W-:Y:S01]  /*6210*/  IADD3 R168, PT, PT, R19, 0x3a0, RZ ;  /* 0x000003a013a87810 */ /* 0x000fe20007ffe0ff */
[----:B0-----:R-:W-:-:S04]  /*6220*/  FADD.FTZ R164, RZ, R73 ;  /* 0x00000049ffa47221 */ /* 0x001fc80000010000 */
[-C--:B------:R-:W-:Y:S01]  /*6230*/  FFMA.FTZ R176, R163, R164.reuse, R176 ;  /* 0x000000a4a3b07223 */ /* 0x080fe200000100b0 */
[----:B------:R-:W-:Y:S01]  /*6240*/  FMUL.FTZ R164, R147, R164 ;  /* 0x000000a493a47220 */ /* 0x000fe20000410000 */
[----:B------:R0:W-:Y:S02]  /*6250*/  MUFU.COS R72, R77 ;  /* 0x0000004d00487308 */ /* 0x0001e40000000000 */
[----:B------:R-:W-:Y:S01]  /*6260*/  FADD.FTZ R176, RZ, R176 ;  /* 0x000000b0ffb07221 */ /* 0x000fe20000010000 */
[----:B------:R-:W-:Y:S01]  /*6270*/  LEA.HI.SX32 R73, R168, R19, 0x1b ;  /* 0x00000013a8497211 */ /* 0x000fe200078fdaff */
[----:B0-----:R-:W-:Y:S02]  /*6280*/  FFMA.FTZ R77, R163, R166, -R164 ;  /* 0x000000a6a34d7223 */ /* 0x001fe400000108a4 */
[----:B------:R-:W-:Y:S02]  /*6290*/  FMUL.FTZ R168, R167, R176 ;  /* 0x000000b0a7a87220 */ /* 0x000fe40000410000 */
[----:B------:R-:W-:-:S04]  /*62a0*/  FADD.FTZ R166, R196, R77 ;  /* 0x0000004dc4a67221 */ /* 0x000fc80000010000 */
[-C--:B------:R-:W-:Y:S01]  /*62b0*/  FFMA.FTZ R168, R165, R166.reuse, -R168 ;  /* 0x000000a6a5a87223 */ /* 0x080fe200000108a8 */
[----:B------:R-:W-:Y:S01]  /*62c0*/  FMUL.FTZ R166, R167, R166 ;  /* 0x000000a6a7a67220 */ /* 0x000fe20000410000 */
[----:B------:R-:W-:Y:S01]  /*62d0*/  FMUL.FTZ R68, R205, R108 ;  /* 0x0000006ccd447220 */ /* 0x000fe20000410000 */
[----:B------:R-:W-:Y:S02]  /*62e0*/  LEA R69, R69, R162, 0x2 ;  /* 0x000000a245457211 */ /* 0x000fe400078e10ff */
[----:B------:R-:W-:Y:S01]  /*62f0*/  FFMA.FTZ R176, R165, R176, R166 ;  /* 0x000000b0a5b07223 */ /* 0x000fe200000100a6 */
[----:B------:R-:W-:Y:S01]  /*6300*/  LEA R73, R73, R162, 0x2 ;  /* 0x000000a249497211 */ /* 0x000fe200078e10ff */
[----:B------:R0:W-:Y:S02]  /*6310*/  MUFU.EX2 R117, R68 ;  /* 0x0000004400757308 */ /* 0x0001e40000000800 */
[----:B------:R-:W-:Y:S01]  /*6320*/  FADD.FTZ R176, RZ, R176 ;  /* 0x000000b0ffb07221 */ /* 0x000fe20000010000 */
[----:B------:R1:W-:Y:S01]  /*6330*/  STS [R69+0xe00], R70 ;  /* 0x000e004645007388 */ /* 0x0003e20000000800 */
[----:B------:R-:W-:Y:S01]  /*6340*/  FADD.FTZ R168, R169, R168 ;  /* 0x000000a8a9a87221 */ /* 0x000fe20000010000 */
[C---:B------:R-:W-:Y:S01]  /*6350*/  FMUL.FTZ R74, R71.reuse, R108 ;  /* 0x0000006c474a7220 */ /* 0x040fe20000410000 */
[----:B------:R-:W-:Y:S01]  /*6360*/  FMUL.FTZ R77, R71, R110 ;  /* 0x0000006e474d7220 */ /* 0x000fe20000410000 */
[----:B------:R3:W-:Y:S01]  /*6370*/  STS [R73+0xe80], R160 ;  /* 0x000e80a049007388 */ /* 0x0007e20000000800 */
[----:B0-----:R-:W-:-:S02]  /*6380*/  IADD3 R68, PT, PT, R19, 0x3c0, RZ ;  /* 0x000003c013447810 */ /* 0x001fc40007ffe0ff */
[----:B------:R-:W-:Y:S02]  /*6390*/  FMUL.RZ R77, R77, 0.15915493667125701904 ;  /* 0x3e22f9834d4d7820 */ /* 0x000fe4000040c000 */
[-C--:B------:R-:W-:Y:S01]  /*63a0*/  LEA.HI.SX32 R71, R68, R19.reuse, 0x1b ;  /* 0x0000001344477211 */ /* 0x080fe200078fdaff */
[----:B-1----:R-:W-:Y:S01]  /*63b0*/  FMUL.FTZ R70, R171, R168 ;  /* 0x000000a8ab467220 */ /* 0x002fe20000410000 */
[----:B------:R-:W-:Y:S01]  /*63c0*/  IADD3 R68, PT, PT, R19, 0x3e0, RZ ;  /* 0x000003e013447810 */ /* 0x000fe20007ffe0ff */
[----:B---3--:R-:W-:Y:S01]  /*63d0*/  FMUL.FTZ R73, R171, R176 ;  /* 0x000000b0ab497220 */ /* 0x008fe20000410000 */
[C---:B------:R-:W-:Y:S01]  /*63e0*/  FMUL.FTZ R79, R205.reuse, R104 ;  /* 0x00000068cd4f7220 */ /* 0x040fe20000410000 */
[----:B------:R-:W-:Y:S02]  /*63f0*/  FMUL.FTZ R75, R205, R106 ;  /* 0x0000006acd4b7220 */ /* 0x000fe40000410000 */
[----:B------:R-:W-:Y:S01]  /*6400*/  FFMA.FTZ R168, R173, R168, -R73 ;  /* 0x000000a8ada87223 */ /* 0x000fe20000010849 */
[----:B------:R-:W-:Y:S01]  /*6410*/  LEA R71, R71, R162, 0x2 ;  /* 0x000000a247477211 */ /* 0x000fe200078e10ff */
[----:B------:R-:W-:Y:S01]  /*6420*/  FMUL.FTZ R205, R205, R110 ;  /* 0x0000006ecdcd7220 */ /* 0x000fe20000410000 */
[----:B------:R-:W0:Y:S01]  /*6430*/  MUFU.COS R170, R105 ;  /* 0x0000006900aa7308 */ /* 0x000e220000000000 */
[----:B------:R-:W-:Y:S01]  /*6440*/  LEA.HI.SX32 R69, R68, R19, 0x1b ;  /* 0x0000001344457211 */ /* 0x000fe200078fdaff */
[----:B------:R-:W-:Y:S01]  /*6450*/  FFMA.FTZ R70, R173, R176, R70 ;  /* 0x000000b0ad467223 */ /* 0x000fe20000010046 */
[----:B------:R-:W-:Y:S01]  /*6460*/  FADD.FTZ R168, R195, R168 ;  /* 0x000000a8c3a87221 */ /* 0x000fe20000010000 */
[----:B--2---:R1:W-:Y:S04]  /*6470*/  STS [R71+0xf00], R78 ;  /* 0x000f004e47007388 */ /* 0x0043e80000000800 */
[----:B------:R-:W2:Y:S01]  /*6480*/  MUFU.COS R68, R77 ;  /* 0x0000004d00447308 */ /* 0x000ea20000000000 */
[----:B------:R-:W-:Y:S01]  /*6490*/  FADD.FTZ R70, RZ, R70 ;  /* 0x00000046ff467221 */ /* 0x000fe20000010000 */
[----:B-1----:R-:W-:-:S06]  /*64a0*/  FMUL.FTZ R71, R177, R168 ;  /* 0x000000a8b1477220 */ /* 0x002fcc0000410000 */
[----:B------:R1:W-:Y:S01]  /*64b0*/  MUFU.SIN R174, R105 ;  /* 0x0000006900ae7308 */ /* 0x0003e20000000400 */
[-C--:B------:R-:W-:Y:S01]  /*64c0*/  FMUL.FTZ R78, R177, R70.reuse ;  /* 0x00000046b14e7220 */ /* 0x080fe20000410000 */
[----:B------:R-:W-:-:S06]  /*64d0*/  FFMA.FTZ R71, R175, R70, R71 ;  /* 0x00000046af477223 */ /* 0x000fcc0000010047 */
[----:B------:R-:W0:Y:S01]  /*64e0*/  MUFU.EX2 R79, R79 ;  /* 0x0000004f004f7308 */ /* 0x000e220000000800 */
[----:B-1----:R-:W-:-:S03]  /*64f0*/  FMUL.RZ R105, R74, 0.15915493667125701904 ;  /* 0x3e22f9834a697820 */ /* 0x002fc6000040c000 */
[----:B------:R-:W2:Y:S04]  /*6500*/  MUFU.EX2 R205, R205 ;  /* 0x000000cd00cd7308 */ /* 0x000ea80000000800 */
[----:B------:R-:W1:Y:S01]  /*6510*/  MUFU.COS R164, R105 ;  /* 0x0000006900a47308 */ /* 0x000e620000000000 */
[----:B------:R-:W-:Y:S01]  /*6520*/  FFMA.FTZ R78, R175, R168, -R78 ;  /* 0x000000a8af4e7223 */ /* 0x000fe2000001084e */
[----:B------:R-:W-:-:S06]  /*6530*/  FADD.FTZ R70, RZ, R71 ;  /* 0x00000047ff467221 */ /* 0x000fcc0000010000 */
[----:B------:R-:W3:Y:S04]  /*6540*/  MUFU.EX2 R75, R75 ;  /* 0x0000004b004b7308 */ /* 0x000ee80000000800 */
[----:B------:R-:W4:Y:S01]  /*6550*/  MUFU.SIN R74, R105 ;  /* 0x00000069004a7308 */ /* 0x000f220000000400 */
[----:B------:R-:W-:Y:S01]  /*6560*/  FADD.FTZ R78, R179, R78 ;  /* 0x0000004eb34e7221 */ /* 0x000fe20000010000 */
[----:B------:R-:W-:Y:S01]  /*6570*/  FMUL.FTZ R73, R181, R70 ;  /* 0x00000046b5497220 */ /* 0x000fe20000410000 */
[----:B0-----:R-:W-:Y:S01]  /*6580*/  FMUL.FTZ R107, R79, R170 ;  /* 0x000000aa4f6b7220 */ /* 0x001fe20000410000 */
[----:B--2---:R-:W-:Y:S01]  /*6590*/  FMUL.FTZ R170, R205, R68 ;  /* 0x00000044cdaa7220 */ /* 0x004fe20000410000 */
[-C--:B------:R-:W-:Y:S01]  /*65a0*/  FMUL.FTZ R68, R181, R78.reuse ;  /* 0x0000004eb5447220 */ /* 0x080fe20000410000 */
[----:B------:R-:W-:Y:S01]  /*65b0*/  FFMA.FTZ R78, R189, R78, -R73 ;  /* 0x0000004ebd4e7223 */ /* 0x000fe20000010849 */
[----:B------:R-:W-:Y:S01]  /*65c0*/  FSEL R185, R185, RZ, !P3 ;  /* 0x000000ffb9b97208 */ /* 0x000fe20005800000 */
[----:B------:R-:W-:Y:S01]  /*65d0*/  FMUL.FTZ R71, R200, R197 ;  /* 0x000000c5c8477220 */ /* 0x000fe20000410000 */
[----:B---3--:R-:W-:Y:S01]  /*65e0*/  FMUL.FTZ R115, R75, R72 ;  /* 0x000000484b737220 */ /* 0x008fe20000410000 */
[----:B------:R-:W-:Y:S01]  /*65f0*/  FFMA.FTZ R72, R189, R70, R68 ;  /* 0x00000046bd487223 */ /* 0x000fe20000010044 */
[----:B------:R-:W-:Y:S01]  /*6600*/  FADD.FTZ R78, R183, R78 ;  /* 0x0000004eb74e7221 */ /* 0x000fe20000010000 */
[----:B------:R-:W-:Y:S01]  /*6610*/  LEA R69, R69, R162, 0x2 ;  /* 0x000000a245457211 */ /* 0x000fe200078e10ff */
[----:B-1----:R-:W-:Y:S01]  /*6620*/  FMUL.FTZ R164, R117, R164 ;  /* 0x000000a475a47220 */ /* 0x002fe20000410000 */
[----:B------:R-:W-:Y:S01]  /*6630*/  FSEL R193, R193, 1, !P3 ;  /* 0x3f800000c1c17808 */ /* 0x000fe20005800000 */
[----:B------:R-:W-:Y:S01]  /*6640*/  FFMA.FTZ R70, R202, R191, R71 ;  /* 0x000000bfca467223 */ /* 0x000fe20000010047 */
[----:B----4-:R-:W-:Y:S01]  /*6650*/  FMUL.FTZ R117, R117, R74 ;  /* 0x0000004a75757220 */ /* 0x010fe20000410000 */
[----:B------:R-:W-:Y:S01]  /*6660*/  FADD.FTZ R74, RZ, R72 ;  /* 0x00000048ff4a7221 */ /* 0x000fe20000010000 */
[----:B------:R-:W-:Y:S01]  /*6670*/  FMUL.FTZ R71, R185, R78 ;  /* 0x0000004eb9477220 */ /* 0x000fe20000410000 */
[----:B------:R0:W-:Y:S01]  /*6680*/  STS [R69+0xf80], R76 ;  /* 0x000f804c45007388 */ /* 0x0001e20000000800 */
[----:B------:R-:W-:Y:S01]  /*6690*/  FSEL R187, R85, RZ, !P3 ;  /* 0x000000ff55bb7208 */ /* 0x000fe20005800000 */
[----:B------:R-:W-:Y:S01]  /*66a0*/  FMUL.FTZ R72, R147, R70 ;  /* 0x0000004693487220 */ /* 0x000fe20000410000 */
[----:B------:R-:W-:Y:S01]  /*66b0*/  FFMA.FTZ R71, R193, R74, R71 ;  /* 0x0000004ac1477223 */ /* 0x000fe20000010047 */
[----:B------:R-:W-:-:S02]  /*66c0*/  FSEL R129, R129, RZ, !P2 ;  /* 0x000000ff81817208 */ /* 0x000fc40005000000 */
[----:B------:R-:W-:Y:S02]  /*66d0*/  IADD3 R210, PT, PT, R194, 0xc, RZ ;  /* 0x0000000cc2d27810 */ /* 0x000fe40007ffe0ff */
[----:B------:R-:W-:Y:S01]  /*66e0*/  FSEL R127, R127, 1, !P2 ;  /* 0x3f8000007f7f7808 */ /* 0x000fe20005000000 */
[----:B------:R-:W-:Y:S01]  /*66f0*/  FMUL.FTZ R105, R79, R174 ;  /* 0x000000ae4f697220 */ /* 0x000fe20000410000 */
[----:B0-----:R-:W-:Y:S01]  /*6700*/  FMUL.FTZ R76, R185, R74 ;  /* 0x0000004ab94c7220 */ /* 0x001fe20000410000 */
[----:B------:R-:W-:Y:S01]  /*6710*/  FMUL.FTZ R69, R202, R197 ;  /* 0x000000c5ca457220 */ /* 0x000fe20000410000 */
[----:B------:R-:W-:Y:S01]  /*6720*/  FADD.FTZ R74, RZ, R71 ;  /* 0x00000047ff4a7221 */ /* 0x000fe20000010000 */
[----:B------:R-:W-:Y:S01]  /*6730*/  FSEL R131, R93, RZ, !P2 ;  /* 0x000000ff5d837208 */ /* 0x000fe20005000000 */
[----:B------:R-:W-:Y:S01]  /*6740*/  FFMA.FTZ R76, R193, R78, -R76 ;  /* 0x0000004ec14c7223 */ /* 0x000fe2000001084c */
[----:B------:R-:W-:Y:S01]  /*6750*/  FFMA.FTZ R68, R200, R191, -R69 ;  /* 0x000000bfc8447223 */ /* 0x000fe20000010845 */
[----:B------:R-:W-:Y:S01]  /*6760*/  FMUL.FTZ R71, R139, R74 ;  /* 0x0000004a8b477220 */ /* 0x000fe20000410000 */
[----:B------:R-:W-:Y:S01]  /*6770*/  FMUL.FTZ R111, R75, R172 ;  /* 0x000000ac4b6f7220 */ /* 0x000fe20000410000 */
[----:B------:R-:W-:Y:S01]  /*6780*/  FADD.FTZ R76, R187, R76 ;  /* 0x0000004cbb4c7221 */ /* 0x000fe20000010000 */
[----:B------:R-:W-:Y:S01]  /*6790*/  FMUL.FTZ R69, R147, R68 ;  /* 0x0000004493457220 */ /* 0x000fe20000410000 */
[----:B------:R-:W0:Y:S01]  /*67a0*/  MUFU.SIN R166, R77 ;  /* 0x0000004d00a67308 */ /* 0x000e220000000400 */
[----:B------:R-:W-:Y:S01]  /*67b0*/  FSEL R115, R115, 1, !P4 ;  /* 0x3f80000073737808 */ /* 0x000fe20006000000 */
[-C--:B------:R-:W-:Y:S01]  /*67c0*/  FMUL.FTZ R78, R139, R76.reuse ;  /* 0x0000004c8b4e7220 */ /* 0x080fe20000410000 */
[----:B------:R-:W-:Y:S01]  /*67d0*/  FFMA.FTZ R76, R143, R76, -R71 ;  /* 0x0000004c8f4c7223 */ /* 0x000fe20000010847 */
[----:B------:R-:W-:Y:S01]  /*67e0*/  FFMA.FTZ R70, R163, R70, R69 ;  /* 0x00000046a3467223 */ /* 0x000fe20000010045 */
[----:B------:R-:W-:Y:S01]  /*67f0*/  FSEL R113, R97, RZ, !P4 ;  /* 0x000000ff61717208 */ /* 0x000fe20006000000 */
        /* <DEDUP_REMOVED lines=12> */
[----:B------:R-:W-:Y:S01]  /*68c0*/  FFMA.FTZ R74, R121, R76, -R74 ;  /* 0x0000004c794a7223 */ /* 0x000fe2000001084a */
[----:B------:R-:W-:Y:S01]  /*68d0*/  FADD.FTZ R76, RZ, R71 ;  /* 0x00000047ff4c7221 */ /* 0x000fe20000010000 */
[-C--:B------:R-:W-:Y:S01]  /*68e0*/  FMUL.FTZ R70, R171, R68.reuse ;  /* 0x00000044ab467220 */ /* 0x080fe20000410000 */
[----:B------:R-:W-:Y:S01]  /*68f0*/  FFMA.FTZ R68, R173, R68, R69 ;  /* 0x00000044ad447223 */ /* 0x000fe20000010045 */
[----:B------:R-:W-:Y:S01]  /*6900*/  FADD.FTZ R74, R125, R74 ;  /* 0x0000004a7d4a7221 */ /* 0x000fe20000010000 */
[----:B------:R-:W-:Y:S01]  /*6910*/  FMUL.FTZ R71, R135, R76 ;  /* 0x0000004c87477220 */ /* 0x000fe20000410000 */
        /* <DEDUP_REMOVED lines=13> */
[----:B------:R-:W-:Y:S01]  /*69f0*/  ISETP.GE.U32.AND P3, PT, R210, R17, PT ;  /* 0x00000011d200720c */ /* 0x000fe20003f66070 */
[----:B------:R-:W-:Y:S01]  /*6a00*/  FFMA.FTZ R72, R189, R72, R69 ;  /* 0x00000048bd487223 */ /* 0x000fe20000010045 */
[-C--:B------:R-:W-:Y:S01]  /*6a10*/  FMUL.FTZ R76, R129, R78.reuse ;  /* 0x0000004e814c7220 */ /* 0x080fe20000410000 */
[----:B------:R-:W-:Y:S01]  /*6a20*/  FFMA.FTZ R71, R127, R78, R71 ;  /* 0x0000004e7f477223 */ /* 0x000fe20000010047 */
[----:B------:R-:W-:Y:S01]  /*6a30*/  FFMA.FTZ R68, R189, R70, -R68 ;  /* 0x00000046bd447223 */ /* 0x000fe20000010844 */
[----:B------:R-:W-:Y:S01]  /*6a40*/  FMUL.FTZ R69, R185, R72 ;  /* 0x00000048b9457220 */ /* 0x000fe20000410000 */
[----:B------:R-:W-:Y:S01]  /*6a50*/  FFMA.FTZ R76, R127, R74, -R76 ;  /* 0x0000004a7f4c7223 */ /* 0x000fe2000001084c */
[----:B------:R-:W-:Y:S01]  /*6a60*/  FSEL R105, R105, RZ, !P3 ;  /* 0x000000ff69697208 */ /* 0x000fe20005800000 */
[----:B------:R-:W-:Y:S01]  /*6a70*/  FADD.FTZ R74, RZ, R71 ;  /* 0x00000047ff4a7221 */ /* 0x000fe20000010000 */
[-C--:B------:R-:W-:Y:S01]  /*6a80*/  FMUL.FTZ R70, R185, R68.reuse ;  /* 0x00000044b9467220 */ /* 0x080fe20000410000 */
[----:B------:R-:W-:Y:S01]  /*6a90*/  FFMA.FTZ R68, R193, R68, -R69 ;  /* 0x00000044c1447223 */ /* 0x000fe20000010845 */
[----:B------:R-:W-:Y:S01]  /*6aa0*/  FSEL R107, R107, 1, !P3 ;  /* 0x3f8000006b6b7808 */ /* 0x000fe20005800000 */
[----:B------:R-:W-:Y:S01]  /*6ab0*/  FADD.FTZ R76, R131, R76 ;  /* 0x0000004c834c7221 */ /* 0x000fe20000010000 */
[----:B------:R-:W-:Y:S01]  /*6ac0*/  FMUL.FTZ R71, R105, R74 ;  /* 0x0000004a69477220 */ /* 0x000fe20000410000 */
[----:B------:R-:W-:Y:S01]  /*6ad0*/  FFMA.FTZ R70, R193, R72, R70 ;  /* 0x00000048c1467223 */ /* 0x000fe20000010046 */
[----:B------:R-:W-:Y:S01]  /*6ae0*/  FMUL.FTZ R69, R139, R68 ;  /* 0x000000448b457220 */ /* 0x000fe20000410000 */
[-C--:B------:R-:W-:Y:S01]  /*6af0*/  FMUL.FTZ R78, R105, R76.reuse ;  /* 0x0000004c694e7220 */ /* 0x080fe20000410000 */
[----:B------:R-:W-:Y:S01]  /*6b00*/  FSEL R109, R95, RZ, !P3 ;  /* 0x000000ff5f6d7208 */ /* 0x000fe20005800000 */
[----:B------:R-:W-:Y:S01]  /*6b10*/  FFMA.FTZ R76, R107, R76, -R71 ;  /* 0x0000004c6b4c7223 */ /* 0x000fe20000010847 */
[-C--:B------:R-:W-:Y:S01]  /*6b20*/  FMUL.FTZ R72, R139, R70.reuse ;  /* 0x000000468b487220 */ /* 0x080fe20000410000 */
[----:B------:R-:W-:Y:S01]  /*6b30*/  FFMA.FTZ R70, R143, R70, R69 ;  /* 0x000000468f467223 */ /* 0x000fe20000010045 */
[----:B------:R-:W-:Y:S01]  /*6b40*/  FFMA.FTZ R78, R107, R74, R78 ;  /* 0x0000004a6b4e7223 */ /* 0x000fe2000001004e */
[----:B------:R-:W-:Y:S01]  /*6b50*/  FSEL R111, R111, RZ, !P4 ;  /* 0x000000ff6f6f7208 */ /* 0x000fe20006000000 */
        /* <DEDUP_REMOVED lines=12> */
[----:B------:R-:W-:Y:S01]  /*6c20*/  FSEL R117, R117, RZ, !P5 ;  /* 0x000000ff75757208 */ /* 0x000fe20006800000 */
[----:B------:R-:W-:Y:S01]  /*6c30*/  FADD.FTZ R71, RZ, R71 ;  /* 0x00000047ff477221 */ /* 0x000fe20000010000 */
[-C--:B------:R-:W-:Y:S01]  /*6c40*/  FMUL.FTZ R72, R135, R70.reuse ;  /* 0x0000004687487220 */ /* 0x080fe20000410000 */
[----:B------:R-:W-:Y:S01]  /*6c50*/  IADD3 R204, PT, PT, R194, 0xf, RZ ;  /* 0x0000000fc2cc7810 */ /* 0x000fe20007ffe0ff */
[----:B------:R-:W-:Y:S01]  /*6c60*/  FFMA.FTZ R70, R133, R70, R69 ;  /* 0x0000004685467223 */ /* 0x000fe20000010045 */
[----:B------:R-:W-:Y:S01]  /*6c70*/  FSEL R164, R164, 1, !P5 ;  /* 0x3f800000a4a47808 */ /* 0x000fe20006800000 */
[----:B------:R-:W-:Y:S01]  /*6c80*/  FADD.FTZ R74, R113, R74 ;  /* 0x0000004a714a7221 */ /* 0x000fe20000010000 */
[----:B------:R-:W-:Y:S01]  /*6c90*/  FMUL.FTZ R69, R117, R71 ;  /* 0x0000004775457220 */ /* 0x000fe20000410000 */
[----:B------:R-:W-:Y:S01]  /*6ca0*/  NOP ;  /* 0x0000000000007918 */ /* 0x000fe20000000000 */
[----:B0-----:R-:W-:Y:S01]  /*6cb0*/  FMUL.FTZ R166, R205, R166 ;  /* 0x000000a6cda67220 */ /* 0x001fe20000410000 */
[----:B------:R-:W2:Y:S01]  /*6cc0*/  LDG.E.64 R158, desc[UR24][R158.64] ;  /* 0x000000189e9e7981 */ /* 0x000ea2000c1e1b00 */
[----:B------:R-:W-:Y:S01]  /*6cd0*/  ISETP.GE.U32.AND P2, PT, R204, R17, PT ;  /* 0x00000011cc00720c */ /* 0x000fe20003f46070 */
[-C--:B------:R-:W-:Y:S01]  /*6ce0*/  FMUL.FTZ R76, R117, R74.reuse ;  /* 0x0000004a754c7220 */ /* 0x080fe20000410000 */
[----:B------:R-:W-:Y:S01]  /*6cf0*/  FSEL R119, R99, RZ, !P5 ;  /* 0x000000ff63777208 */ /* 0x000fe20006800000 */
[C---:B------:R-:W-:Y:S01]  /*6d00*/  FFMA.FTZ R74, R164.reuse, R74, -R69 ;  /* 0x0000004aa44a7223 */ /* 0x040fe20000010845 */
[----:B------:R-:W-:Y:S01]  /*6d10*/  FFMA.FTZ R72, R133, R68, -R72 ;  /* 0x0000004485487223 */ /* 0x000fe20000010848 */
[----:B------:R-:W-:Y:S01]  /*6d20*/  FMUL.FTZ R68, R129, R70 ;  /* 0x0000004681447220 */ /* 0x000fe20000410000 */
[----:B------:R-:W-:Y:S01]  /*6d30*/  FFMA.FTZ R76, R164, R71, R76 ;  /* 0x00000047a44c7223 */ /* 0x000fe2000001004c */
[----:B------:R-:W-:Y:S01]  /*6d40*/  FSEL R166, R166, RZ, !P2 ;  /* 0x000000ffa6a67208 */ /* 0x000fe20005000000 */
        /* <DEDUP_REMOVED lines=12> */
[C---:B------:R-:W-:Y:S01]  /*6e10*/  FFMA.FTZ R72, R107.reuse, R72, R69 ;  /* 0x000000486b487223 */ /* 0x040fe20000010045 */
[----:B------:R-:W-:Y:S01]  /*6e20*/  FFMA.FTZ R71, R170, R71, -R74 ;  /* 0x00000047aa477223 */ /* 0x000fe2000001084a */
[----:B------:R-:W-:Y:S01]  /*6e30*/  FADD.FTZ R182, RZ, R75 ;  /* 0x0000004bffb67221 */ /* 0x000fe20000010000 */
[----:B------:R-:W-:Y:S01]  /*6e40*/  FFMA.FTZ R70, R107, R68, -R70 ;  /* 0x000000446b467223 */ /* 0x000fe20000010846 */
[----:B------:R-:W-:Y:S01]  /*6e50*/  FMUL.FTZ R69, R111, R72 ;  /* 0x000000486f457220 */ /* 0x000fe20000410000 */
[----:B------:R-:W-:-:S02]  /*6e60*/  FADD.FTZ R207, R168, R71 ;  /* 0x00000047a8cf7221 */ /* 0x000fc40000010000 */
[----:B------:R-:W0:Y:S01]  /*6e70*/  SHFL.UP PT, R74, R182, 0x1, RZ ;  /* 0x04200000b64a7989 */ /* 0x000e2200000e00ff */
[-C--:B------:R-:W-:Y:S01]  /*6e80*/  FMUL.FTZ R68, R111, R70.reuse ;  /* 0x000000466f447220 */ /* 0x080fe20000410000 */
[C---:B------:R-:W-:Y:S02]  /*6e90*/  FFMA.FTZ R69, R115.reuse, R70, -R69 ;  /* 0x0000004673457223 */ /* 0x040fe40000010845 */
[----:B------:R-:W1:Y:S01]  /*6ea0*/  SHFL.UP PT, R70, R207, 0x1, RZ ;  /* 0x04200000cf467989 */ /* 0x000e6200000e00ff */
[----:B------:R-:W-:Y:S01]  /*6eb0*/  FFMA.FTZ R68, R115, R72, R68 ;  /* 0x0000004873447223 */ /* 0x000fe20000010044 */
[----:B------:R-:W-:-:S03]  /*6ec0*/  FMUL.FTZ R73, R117, R69 ;  /* 0x0000004575497220 */ /* 0x000fc60000410000 */
[-C--:B------:R-:W-:Y:S01]  /*6ed0*/  FMUL.FTZ R71, R117, R68.reuse ;  /* 0x0000004475477220 */ /* 0x080fe20000410000 */
[----:B------:R-:W-:-:S03]  /*6ee0*/  FFMA.FTZ R73, R164, R68, R73 ;  /* 0x00000044a4497223 */ /* 0x000fc60000010049 */
[----:B------:R-:W-:Y:S01]  /*6ef0*/  FFMA.FTZ R71, R164, R69, -R71 ;  /* 0x00000045a4477223 */ /* 0x000fe20000010847 */
[C---:B------:R-:W-:Y:S01]  /*6f00*/  FMUL.FTZ R68, R166.reuse, R73 ;  /* 0x00000049a6447220 */ /* 0x040fe20000410000 */
[----:B------:R-:W-:Y:S02]  /*6f10*/  ISETP.GE.AND P2, PT, R19, 0x1, PT ;  /* 0x000000011300780c */ /* 0x000fe40003f46270 */
[-C--:B------:R-:W-:Y:S01]  /*6f20*/  FMUL.FTZ R69, R166, R71.reuse ;  /* 0x00000047a6457220 */ /* 0x080fe20000410000 */
[----:B------:R-:W-:-:S03]  /*6f30*/  FFMA.FTZ R209, R170, R71, -R68 ;  /* 0x00000047aad17223 */ /* 0x000fc60000010844 */
[----:B------:R-:W-:Y:S01]  /*6f40*/  FFMA.FTZ R184, R170, R73, R69 ;  /* 0x00000049aab87223 */ /* 0x000fe20000010045 */
[----:B0-----:R-:W-:-:S03]  /*6f50*/  FMUL.FTZ R71, R209, R74 ;  /* 0x0000004ad1477220 */ /* 0x001fc60000410000 */
[C---:B------:R-:W-:Y:S01]  /*6f60*/  FMUL.FTZ R74, R184.reuse, R74 ;  /* 0x0000004ab84a7220 */ /* 0x040fe20000410000 */
[----:B------:R-:W0:Y:S01]  /*6f70*/  SHFL.UP PT, R69, R184, 0x1, RZ ;  /* 0x04200000b8457989 */ /* 0x000e2200000e00ff */
[-C--:B-1----:R-:W-:Y:S02]  /*6f80*/  FFMA.FTZ R71, R184, R70.reuse, R71 ;  /* 0x00000046b8477223 */ /* 0x082fe40000010047 */
[----:B------:R-:W-:Y:S01]  /*6f90*/  FFMA.FTZ R74, R209, R70, -R74 ;  /* 0x00000046d14a7223 */ /* 0x000fe2000001084a */
[----:B------:R-:W1:Y:S01]  /*6fa0*/  SHFL.UP PT, R68, R209, 0x1, RZ ;  /* 0x04200000d1447989 */ /* 0x000e6200000e00ff */
[----:B------:R-:W-:Y:S02]  /*6fb0*/  @P2 FADD.FTZ R182, R182, R71 ;  /* 0x00000047b6b62221 */ /* 0x000fe40000010000 */
[----:B------:R-:W-:-:S03]  /*6fc0*/  @P2 FADD.FTZ R207, R207, R74 ;  /* 0x0000004acfcf2221 */ /* 0x000fc60000010000 */
[----:B------:R-:W3:Y:S04]  /*6fd0*/  SHFL.UP PT, R73, R182, 0x2, RZ ;  /* 0x04400000b6497989 */ /* 0x000ee800000e00ff */
[----:B------:R-:W4:Y:S01]  /*6fe0*/  SHFL.UP PT, R72, R207, 0x2, RZ ;  /* 0x04400000cf487989 */ /* 0x000f2200000e00ff */
[-C--:B0-----:R-:W-:Y:S01]  /*6ff0*/  FMUL.FTZ R71, R209, R69.reuse ;  /* 0x00000045d1477220 */ /* 0x081fe20000410000 */
[----:B------:R-:W-:-:S03]  /*7000*/  FMUL.FTZ R70, R184, R69 ;  /* 0x00000045b8467220 */ /* 0x000fc60000410000 */
[-C--:B-1----:R-:W-:Y:S01]  /*7010*/  @P2 FFMA.FTZ R184, R184, R68.reuse, R71 ;  /* 0x00000044b8b82223 */ /* 0x082fe20000010047 */
[----:B------:R-:W-:Y:S01]  /*7020*/  @P2 FFMA.FTZ R209, R209, R68, -R70 ;  /* 0x00000044d1d12223 */ /* 0x000fe20000010846 */
[----:B------:R-:W-:-:S03]  /*7030*/  ISETP.GE.AND P2, PT, R19, 0x2, PT ;  /* 0x000000021300780c */ /* 0x000fc60003f46270 */
[----:B------:R-:W0:Y:S01]  /*7040*/  SHFL.UP PT, R69, R184, 0x2, RZ ;  /* 0x04400000b8457989 */ /* 0x000e2200000e00ff */
[CC--:B---3--:R-:W-:Y:S01]  /*7050*/  FMUL.FTZ R71, R209.reuse, R73.reuse ;  /* 0x00000049d1477220 */ /* 0x0c8fe20000410000 */
[C---:B------:R-:W-:Y:S02]  /*7060*/  FMUL.FTZ R70, R184.reuse, R73 ;  /* 0x00000049b8467220 */ /* 0x040fe40000410000 */
[----:B------:R-:W1:Y:S01]  /*7070*/  SHFL.UP PT, R68, R209, 0x2, RZ ;  /* 0x04400000d1447989 */ /* 0x000e6200000e00ff */
[-C--:B----4-:R-:W-:Y:S01]  /*7080*/  FFMA.FTZ R71, R184, R72.reuse, R71 ;  /* 0x00000048b8477223 */ /* 0x090fe20000010047 */
[----:B------:R-:W-:-:S04]  /*7090*/  FFMA.FTZ R70, R209, R72, -R70 ;  /* 0x00000048d1467223 */ /* 0x000fc80000010846 */
[----:B------:R-:W-:Y:S01]  /*70a0*/  @P2 FADD.FTZ R182, R182, R71 ;  /* 0x00000047b6b62221 */ /* 0x000fe20000010000 */
[----:B------:R-:W-:-:S04]  /*70b0*/  @P2 FADD.FTZ R207, R207, R70 ;  /* 0x00000046cfcf2221 */ /* 0x000fc80000010000 */
[----:B------:R-:W3:Y:S04]  /*70c0*/  SHFL.UP PT, R73, R182, 0x4, RZ ;  /* 0x04800000b6497989 */ /* 0x000ee800000e00ff */
        /* <DEDUP_REMOVED lines=8> */
[-C--:B---3--:R-:W-:Y:S01]  /*7150*/  FMUL.FTZ R71, R209, R73.reuse ;  /* 0x00000049d1477220 */ /* 0x088fe20000410000 */
[----:B------:R-:W-:-:S03]  /*7160*/  FMUL.FTZ R70, R184, R73 ;  /* 0x00000049b8467220 */ /* 0x000fc60000410000 */
[-C--:B----4-:R-:W-:Y:S01]  /*7170*/  FFMA.FTZ R71, R184, R72.reuse, R71 ;  /* 0x00000048b8477223 */ /* 0x090fe20000010047 */
[----:B------:R-:W-:-:S03]  /*7180*/  FFMA.FTZ R70, R209, R72, -R70 ;  /* 0x00000048d1467223 */ /* 0x000fc60000010846 */
[----:B------:R-:W-:Y:S01]  /*7190*/  @P2 FADD.FTZ R182, R182, R71 ;  /* 0x00000047b6b62221 */ /* 0x000fe20000010000 */
[----:B------:R-:W-:-:S04]  /*71a0*/  @P2 FADD.FTZ R207, R207, R70 ;  /* 0x00000046cfcf2221 */ /* 0x000fc80000010000 */
[----:B------:R-:W3:Y:S04]  /*71b0*/  SHFL.UP PT, R73, R182, 0x8, RZ ;  /* 0x05000000b6497989 */ /* 0x000ee800000e00ff */
        /* <DEDUP_REMOVED lines=8> */
[----:B---3--:R-:W-:-:S04]  /*7240*/  FMUL.FTZ R71, R209, R73 ;  /* 0x00000049d1477220 */ /* 0x008fc80000410000 */
[C---:B----4-:R-:W-:Y:S01]  /*7250*/  FFMA.FTZ R71, R184.reuse, R72, R71 ;  /* 0x00000048b8477223 */ /* 0x050fe20000010047 */
[----:B------:R-:W-:-:S04]  /*7260*/  FMUL.FTZ R70, R184, R73 ;  /* 0x00000049b8467220 */ /* 0x000fc80000410000 */
[----:B------:R-:W-:Y:S01]  /*7270*/  @P2 FADD.FTZ R182, R182, R71 ;  /* 0x00000047b6b62221 */ /* 0x000fe20000010000 */
[----:B------:R-:W-:-:S04]  /*7280*/  FFMA.FTZ R70, R209, R72, -R70 ;  /* 0x00000048d1467223 */ /* 0x000fc80000010846 */
[----:B------:R-:W3:Y:S01]  /*7290*/  SHFL.UP PT, R74, R182, 0x10, RZ ;  /* 0x06000000b64a7989 */ /* 0x000ee200000e00ff */
        /* <DEDUP_REMOVED lines=9> */
[----:B------:R-:W-:Y:S02]  /*7330*/  MOV R71, RZ ;  /* 0x000000ff00477202 */ /* 0x000fe40000000f00 */
[----:B------:R-:W-:Y:S02]  /*7340*/  MOV R70, RZ ;  /* 0x000000ff00467202 */ /* 0x000fe40000000f00 */
[----:B------:R-:W-:Y:S01]  /*7350*/  MOV R69, RZ ;  /* 0x000000ff00457202 */ /* 0x000fe20000000f00 */
[-C--:B---3--:R-:W-:Y:S01]  /*7360*/  FMUL.FTZ R78, R184, R74.reuse ;  /* 0x0000004ab84e7220 */ /* 0x088fe20000410000 */
        /* <DEDUP_REMOVED lines=13> */
[----:B---3--:R-:W-:Y:S01]  /*7440*/  FADD.FTZ R74, R207, R78 ;  /* 0x0000004ecf4a7221 */ /* 0x008fe20000010000 */
[----:B------:R-:W-:Y:S01]  /*7450*/  FADD.FTZ R75, R182, R79 ;  /* 0x0000004fb64b7221 */ /* 0x000fe20000010000 */
[----:B------:R-:W-:Y:S04]  /*7460*/  LDS R188, [R186] ;  /* 0x00000000babc7984 */ /* 0x000fe80000000800 */
[----:B------:R-:W2:Y:S04]  /*7470*/  LDS R190, [R186+0x4] ;  /* 0x00000400babe7984 */ /* 0x000ea80000000800 */
        /* <DEDUP_REMOVED lines=45> */
[----:B------:R-:W3:Y:S04]  /*7750*/  SHFL.UP PT, R73, R75, 0x1, RZ ;  /* 0x042000004b497989 */ /* 0x000ee800000e00ff */
[----:B------:R-:W4:Y:S01]  /*7760*/  SHFL.UP PT, R207, R74, 0x1, RZ ;  /* 0x042000004acf7989 */ /* 0x000f2200000e00ff */
[C---:B--2---:R-:W-:Y:S01]  /*7770*/  FMUL.FTZ R229, R190.reuse, R159 ;  /* 0x0000009fbee57220 */ /* 0x044fe20000410000 */
[-C--:B------:R-:W-:Y:S01]  /*7780*/  FMUL.FTZ R72, R190, R158.reuse ;  /* 0x0000009ebe487220 */ /* 0x080fe20000410000 */
[----:B-1----:R-:W-:Y:S01]  /*7790*/  @!P3 MOV R227, R69 ;  /* 0x0000004500e3b202 */ /* 0x002fe20000000f00 */
[-C--:B------:R-:W-:Y:S01]  /*77a0*/  FMUL.FTZ R186, R222, R158.reuse ;  /* 0x0000009edeba7220 */ /* 0x080fe20000410000 */
[C---:B------:R-:W-:Y:S01]  /*77b0*/  FFMA.FTZ R190, R188.reuse, R158, -R229 ;  /* 0x0000009ebcbe7223 */ /* 0x040fe200000108e5 */
[-C--:B------:R-:W-:Y:S01]  /*77c0*/  FFMA.FTZ R72, R188, R159.reuse, R72 ;  /* 0x0000009fbc487223 */ /* 0x080fe20000010048 */
[----:B------:R-:W-:Y:S01]  /*77d0*/  FMUL.FTZ R188, R222, R159 ;  /* 0x0000009fdebc7220 */ /* 0x000fe20000410000 */
[----:B0-----:R-:W-:-:S02]  /*77e0*/  @!P3 MOV R209, R68 ;  /* 0x0000004400d1b202 */ /* 0x001fc40000000f00 */
[----:B---3--:R-:W-:Y:S02]  /*77f0*/  @!P3 MOV R73, R71 ;  /* 0x000000470049b202 */ /* 0x008fe40000000f00 */
[----:B----4-:R-:W-:Y:S01]  /*7800*/  @!P3 MOV R207, R70 ;  /* 0x0000004600cfb202 */ /* 0x010fe20000000f00 */
[-C--:B------:R-:W-:Y:S01]  /*7810*/  @P4 FMUL.FTZ R222, R160, R227.reuse ;  /* 0x000000e3a0de4220 */ /* 0x080fe20000410000 */
[----:B------:R-:W-:-:S03]  /*7820*/  @P4 FMUL.FTZ R227, R161, R227 ;  /* 0x000000e3a1e34220 */ /* 0x000fc60000410000 */
[-C--:B------:R-:W-:Y:S01]  /*7830*/  @P4 FFMA.FTZ R222, R161, R209.reuse, R222 ;  /* 0x000000d1a1de4223 */ /* 0x080fe200000100de */
[----:B------:R-:W-:Y:S01]  /*7840*/  @P4 FFMA.FTZ R160, R160, R209, -R227 ;  /* 0x000000d1a0a04223 */ /* 0x000fe200000108e3 */
[CC--:B------:R-:W-:Y:S01]  /*7850*/  FMUL.FTZ R184, R224.reuse, R159.reuse ;  /* 0x0000009fe0b87220 */ /* 0x0c0fe20000410000 */
[-C--:B------:R-:W-:Y:S01]  /*7860*/  FMUL.FTZ R182, R224, R158.reuse ;  /* 0x0000009ee0b67220 */ /* 0x080fe20000410000 */
[----:B------:R-:W-:Y:S01]  /*7870*/  @P4 FADD.FTZ R73, R73, R222 ;  /* 0x000000de49494221 */ /* 0x000fe20000010000 */
[----:B------:R-:W-:Y:S01]  /*7880*/  @P4 FADD.FTZ R207, R207, R160 ;  /* 0x000000a0cfcf4221 */ /* 0x000fe20000010000 */
[C---:B------:R-:W-:Y:S01]  /*7890*/  FMUL.FTZ R224, R220.reuse, R159 ;  /* 0x0000009fdce07220 */ /* 0x040fe20000410000 */
[-C--:B------:R-:W-:Y:S01]  /*78a0*/  FMUL.FTZ R220, R220, R158.reuse ;  /* 0x0000009edcdc7220 */ /* 0x080fe20000410000 */
[C---:B------:R-:W-:Y:S01]  /*78b0*/  FMUL.FTZ R209, R202.reuse, R73 ;  /* 0x00000049cad17220 */ /* 0x040fe20000410000 */
[----:B------:R-:W-:Y:S01]  /*78c0*/  FMUL.FTZ R202, R202, R207 ;  /* 0x000000cfcaca7220 */ /* 0x000fe20000410000 */
[CC--:B------:R-:W-:Y:S01]  /*78d0*/  FFMA.FTZ R161, R219.reuse, R158.reuse, -R224 ;  /* 0x0000009edba17223 */ /* 0x0c0fe200000108e0 */
[-C--:B------:R-:W-:Y:S01]  /*78e0*/  FFMA.FTZ R160, R219, R159.reuse, R220 ;  /* 0x0000009fdba07223 */ /* 0x080fe200000100dc */
[C---:B------:R-:W-:Y:S01]  /*78f0*/  FMUL.FTZ R219, R192.reuse, R159 ;  /* 0x0000009fc0db7220 */ /* 0x040fe20000410000 */
[-C--:B------:R-:W-:Y:S01]  /*7900*/  FMUL.FTZ R220, R192, R158.reuse ;  /* 0x0000009ec0dc7220 */ /* 0x080fe20000410000 */
[C---:B------:R-:W-:Y:S01]  /*7910*/  FFMA.FTZ R209, R200.reuse, R207, -R209 ;  /* 0x000000cfc8d17223 */ /* 0x040fe200000108d1 */
[----:B------:R-:W-:Y:S01]  /*7920*/  FFMA.FTZ R202, R200, R73, R202 ;  /* 0x00000049c8ca7223 */ /* 0x000fe200000100ca */
[CC--:B------:R-:W-:Y:S01]  /*7930*/  FFMA.FTZ R192, R214.reuse, R158.reuse, -R219 ;  /* 0x0000009ed6c07223 */ /* 0x0c0fe200000108db */
[-C--:B------:R-:W-:Y:S01]  /*7940*/  FFMA.FTZ R200, R214, R159.reuse, R220 ;  /* 0x0000009fd6c87223 */ /* 0x080fe200000100dc */
[----:B------:R-:W-:Y:S01]  /*7950*/  FADD.FTZ R198, R198, R209 ;  /* 0x000000d1c6c67221 */ /* 0x000fe20000010000 */
[----:B------:R-:W-:Y:S01]  /*7960*/  FADD.FTZ R214, RZ, R202 ;  /* 0x000000caffd67221 */ /* 0x000fe20000010000 */
[C---:B------:R-:W-:Y:S01]  /*7970*/  FMUL.FTZ R202, R218.reuse, R159 ;  /* 0x0000009fdaca7220 */ /* 0x040fe20000410000 */
[----:B------:R-:W-:Y:S01]  /*7980*/  FMUL.FTZ R220, R218, R158 ;  /* 0x0000009edadc7220 */ /* 0x000fe20000410000 */
[C---:B------:R-:W-:Y:S01]  /*7990*/  FMUL.FTZ R218, R197.reuse, R198 ;  /* 0x000000c6c5da7220 */ /* 0x040fe20000410000 */
[----:B------:R-:W-:Y:S01]  /*79a0*/  FMUL.FTZ R73, R197, R214 ;  /* 0x000000d6c5497220 */ /* 0x000fe20000410000 */
[----:B------:R-:W-:-:S02]  /*79b0*/  FFMA.FTZ R197, R217, R158, -R202 ;  /* 0x0000009ed9c57223 */ /* 0x000fc400000108ca */
[C---:B------:R-:W-:Y:S01]  /*79c0*/  FFMA.FTZ R207, R191.reuse, R214, R218 ;  /* 0x000000d6bfcf7223 */ /* 0x040fe200000100da */
[----:B------:R-:W-:Y:S01]  /*79d0*/  FFMA.FTZ R218, R191, R198, -R73 ;  /* 0x000000c6bfda7223 */ /* 0x000fe20000010849 */
[-C--:B------:R-:W-:Y:S01]  /*79e0*/  FFMA.FTZ R202, R217, R159.reuse, R220 ;  /* 0x0000009fd9ca7223 */ /* 0x080fe200000100dc */
[CC--:B------:R-:W-:Y:S01]  /*79f0*/  FMUL.FTZ R220, R216.reuse, R159.reuse ;  /* 0x0000009fd8dc7220 */ /* 0x0c0fe20000410000 */
[-C--:B------:R-:W-:Y:S01]  /*7a00*/  FMUL.FTZ R222, R216, R158.reuse ;  /* 0x0000009ed8de7220 */ /* 0x080fe20000410000 */
[----:B------:R-:W-:Y:S01]  /*7a10*/  FADD.FTZ R216, RZ, R207 ;  /* 0x000000cfffd87221 */ /* 0x000fe20000010000 */
[----:B------:R-:W-:Y:S01]  /*7a20*/  FADD.FTZ R218, R145, R218 ;  /* 0x000000da91da7221 */ /* 0x000fe20000010000 */
[----:B------:R-:W-:Y:S02]  /*7a30*/  FFMA.FTZ R145, R215, R158, -R220 ;  /* 0x0000009ed7917223 */ /* 0x000fe400000108dc */
[C---:B------:R-:W-:Y:S01]  /*7a40*/  FMUL.FTZ R220, R147.reuse, R216 ;  /* 0x000000d893dc7220 */ /* 0x040fe20000410000 */
[----:B------:R-:W-:Y:S01]  /*7a50*/  FMUL.FTZ R147, R147, R218 ;  /* 0x000000da93937220 */ /* 0x000fe20000410000 */
[----:B------:R-:W-:-:S02]  /*7a60*/  FFMA.FTZ R191, R215, R159, R222 ;  /* 0x0000009fd7bf7223 */ /* 0x000fc400000100de */
[C---:B------:R-:W-:Y:S01]  /*7a70*/  FFMA.FTZ R73, R163.reuse, R218, -R220 ;  /* 0x000000daa3497223 */ /* 0x040fe200000108dc */
[----:B------:R-:W-:Y:S01]  /*7a80*/  FFMA.FTZ R220, R163, R216, R147 ;  /* 0x000000d8a3dc7223 */ /* 0x000fe20000010093 */
[CC--:B------:R-:W-:Y:S01]  /*7a90*/  FMUL.FTZ R207, R213.reuse, R159.reuse ;  /* 0x0000009fd5cf7220 */ /* 0x0c0fe20000410000 */
[-C--:B------:R-:W-:Y:S01]  /*7aa0*/  FMUL.FTZ R222, R213, R158.reuse ;  /* 0x0000009ed5de7220 */ /* 0x080fe20000410000 */
[----:B------:R-:W-:Y:S01]  /*7ab0*/  FADD.FTZ R196, R196, R73 ;  /* 0x00000049c4c47221 */ /* 0x000fe20000010000 */
[----:B------:R-:W-:Y:S01]  /*7ac0*/  FADD.FTZ R220, RZ, R220 ;  /* 0x000000dcffdc7221 */ /* 0x000fe20000010000 */
[C---:B------:R-:W-:Y:S01]  /*7ad0*/  FFMA.FTZ R147, R212.reuse, R158, -R207 ;  /* 0x0000009ed4937223 */ /* 0x040fe200000108cf */
[-C--:B------:R-:W-:Y:S01]  /*7ae0*/  FFMA.FTZ R212, R212, R159.reuse, R222 ;  /* 0x0000009fd4d47223 */ /* 0x080fe200000100de */
[----:B------:R-:W-:Y:S01]  /*7af0*/  FMUL.FTZ R222, R167, R196 ;  /* 0x000000c4a7de7220 */ /* 0x000fe20000410000 */
[-C--:B------:R-:W-:Y:S01]  /*7b00*/  FMUL.FTZ R163, R211, R159.reuse ;  /* 0x0000009fd3a37220 */ /* 0x080fe20000410000 */
[----:B------:R-:W-:Y:S01]  /*7b10*/  FMUL.FTZ R167, R167, R220 ;  /* 0x000000dca7a77220 */ /* 0x000fe20000410000 */
[----:B------:R-:W-:Y:S01]  /*7b20*/  FMUL.FTZ R224, R211, R158 ;  /* 0x0000009ed3e07220 */ /* 0x000fe20000410000 */
[C---:B------:R-:W-:Y:S01]  /*7b30*/  FFMA.FTZ R73, R165.reuse, R220, R222 ;  /* 0x000000dca5497223 */ /* 0x040fe200000100de */
[C---:B------:R-:W-:Y:S01]  /*7b40*/  FFMA.FTZ R163, R210.reuse, R158, -R163 ;  /* 0x0000009ed2a37223 */ /* 0x040fe200000108a3 */
[----:B------:R-:W-:Y:S01]  /*7b50*/  FFMA.FTZ R222, R165, R196, -R167 ;  /* 0x000000c4a5de7223 */ /* 0x000fe200000108a7 */
[-C--:B------:R-:W-:Y:S01]  /*7b60*/  FFMA.FTZ R210, R210, R159.reuse, R224 ;  /* 0x0000009fd2d27223 */ /* 0x080fe200000100e0 */
[C---:B------:R-:W-:Y:S01]  /*7b70*/  FMUL.FTZ R165, R208.reuse, R159 ;  /* 0x0000009fd0a57220 */ /* 0x040fe20000410000 */
[----:B------:R-:W-:Y:S01]  /*7b80*/  FMUL.FTZ R224, R208, R158 ;  /* 0x0000009ed0e07220 */ /* 0x000fe20000410000 */
[----:B------:R-:W-:-:S02]  /*7b90*/  FADD.FTZ R208, RZ, R73 ;  /* 0x00000049ffd07221 */ /* 0x000fc40000010000 */
[C---:B------:R-:W-:Y:S01]  /*7ba0*/  FFMA.FTZ R165, R206.reuse, R158, -R165 ;  /* 0x0000009ecea57223 */ /* 0x040fe200000108a5 */
[-C--:B------:R-:W-:Y:S01]  /*7bb0*/  FFMA.FTZ R206, R206, R159.reuse, R224 ;  /* 0x0000009fcece7223 */ /* 0x080fe200000100e0 */
[----:B------:R-:W-:Y:S01]  /*7bc0*/  FADD.FTZ R222, R169, R222 ;  /* 0x000000dea9de7221 */ /* 0x000fe20000010000 */
[C---:B------:R-:W-:Y:S01]  /*7bd0*/  FMUL.FTZ R224, R171.reuse, R208 ;  /* 0x000000d0abe07220 */ /* 0x040fe20000410000 */
[CC--:B------:R-:W-:Y:S01]  /*7be0*/  FMUL.FTZ R74, R226.reuse, R159.reuse ;  /* 0x0000009fe24a7220 */ /* 0x0c0fe20000410000 */
[----:B------:R-:W-:Y:S01]  /*7bf0*/  FMUL.FTZ R226, R226, R158 ;  /* 0x0000009ee2e27220 */ /* 0x000fe20000410000 */
[-C--:B------:R-:W-:Y:S01]  /*7c00*/  FMUL.FTZ R171, R171, R222.reuse ;  /* 0x000000deabab7220 */ /* 0x080fe20000410000 */
[----:B------:R-:W-:Y:S01]  /*7c10*/  FFMA.FTZ R224, R173, R222, -R224 ;  /* 0x000000deade07223 */ /* 0x000fe200000108e0 */
[CC--:B------:R-:W-:Y:S01]  /*7c20*/  FFMA.FTZ R75, R225.reuse, R158.reuse, -R74 ;  /* 0x0000009ee14b7223 */ /* 0x0c0fe2000001084a */
[-C--:B------:R-:W-:Y:S01]  /*7c30*/  FFMA.FTZ R74, R225, R159.reuse, R226 ;  /* 0x0000009fe14a7223 */ /* 0x080fe200000100e2 */
[CC--:B------:R-:W-:Y:S01]  /*7c40*/  FMUL.FTZ R167, R205.reuse, R159.reuse ;  /* 0x0000009fcda77220 */ /* 0x0c0fe20000410000 */
[----:B------:R-:W-:Y:S01]  /*7c50*/  FMUL.FTZ R226, R205, R158 ;  /* 0x0000009ecde27220 */ /* 0x000fe20000410000 */
        /* <DEDUP_REMOVED lines=9> */
[----:B------:R-:W-:Y:S01]  /*7cf0*/  FFMA.FTZ R228, R175, R226, R228 ;  /* 0x000000e2afe47223 */ /* 0x000fe200000100e4 */
        /* <DEDUP_REMOVED lines=9> */
[C---:B------:R-:W-:Y:S01]  /*7d90*/  FMUL.FTZ R232, R181.reuse, R228 ;  /* 0x000000e4b5e87220 */ /* 0x040fe20000410000 */
[C---:B------:R-:W-:Y:S01]  /*7da0*/  FMUL.FTZ R173, R176.reuse, R159 ;  /* 0x0000009fb0ad7220 */ /* 0x040fe20000410000 */
[----:B------:R-:W-:Y:S01]  /*7db0*/  FMUL.FTZ R234, R176, R158 ;  /* 0x0000009eb0ea7220 */ /* 0x000fe20000410000 */
[-C--:B------:R-:W-:Y:S01]  /*7dc0*/  FMUL.FTZ R181, R181, R230.reuse ;  /* 0x000000e6b5b57220 */ /* 0x080fe20000410000 */
[----:B------:R-:W-:-:S03]  /*7dd0*/  FFMA.FTZ R176, R189, R230, -R232 ;  /* 0x000000e6bdb07223 */ /* 0x000fc600000108e8 */
[----:B------:R-:W-:Y:S01]  /*7de0*/  FFMA.FTZ R181, R189, R228, R181 ;  /* 0x000000e4bdb57223 */ /* 0x000fe200000100b5 */
[----:B------:R-:W-:Y:S01]  /*7df0*/  FADD.FTZ R176, R183, R176 ;  /* 0x000000b0b7b07221 */ /* 0x000fe20000010000 */
[CC--:B------:R-:W-:Y:S01]  /*7e00*/  FMUL.FTZ R73, R180.reuse, R159.reuse ;  /* 0x0000009fb4497220 */ /* 0x0c0fe20000410000 */
[----:B------:R-:W-:Y:S01]  /*7e10*/  FMUL.FTZ R175, R180, R158 ;  /* 0x0000009eb4af7220 */ /* 0x000fe20000410000 */
[----:B------:R-:W-:Y:S01]  /*7e20*/  FADD.FTZ R232, RZ, R181 ;  /* 0x000000b5ffe87221 */ /* 0x000fe20000010000 */
[----:B------:R-:W-:Y:S01]  /*7e30*/  FMUL.FTZ R180, R185, R176 ;  /* 0x000000b0b9b47220 */ /* 0x000fe20000410000 */
[CC--:B------:R-:W-:Y:S01]  /*7e40*/  FFMA.FTZ R173, R174.reuse, R158.reuse, -R173 ;  /* 0x0000009eaead7223 */ /* 0x0c0fe200000108ad */
[CC--:B------:R-:W-:Y:S01]  /*7e50*/  FFMA.FTZ R188, R221.reuse, R158.reuse, -R188 ;  /* 0x0000009eddbc7223 */ /* 0x0c0fe200000108bc */
[-C--:B------:R-:W-:Y:S01]  /*7e60*/  FFMA.FTZ R186, R221, R159.reuse, R186 ;  /* 0x0000009fddba7223 */ /* 0x080fe200000100ba */
[CC--:B------:R-:W-:Y:S01]  /*7e70*/  FFMA.FTZ R184, R223.reuse, R158.reuse, -R184 ;  /* 0x0000009edfb87223 */ /* 0x0c0fe200000108b8 */
[-C--:B------:R-:W-:Y:S01]  /*7e80*/  FFMA.FTZ R182, R223, R159.reuse, R182 ;  /* 0x0000009fdfb67223 */ /* 0x080fe200000100b6 */
        /* <DEDUP_REMOVED lines=38> */
.L_x_1460:
[----:B------:R-:W-:Y:S05]  /*80f0*/  BSYNC.RECONVERGENT B0 ;  /* 0x0000000000007941 */ /* 0x000fea0003800200 */
.L_x_1459:
        /* <DEDUP_REMOVED lines=19> */
[----:B------:R-:W-:Y:S01]  /*8230*/  FFMA.FTZ R118, R69, 2, R118 ;  /* 0x4000000045767823 */ /* 0x000fe20000010076 */
[----:B------:R-:W-:Y:S01]  /*8240*/  FADD.FTZ R72, RZ, R70 ;  /* 0x00000046ff487221 */ /* 0x000fe20000010000 */
[C---:B------:R-:W-:Y:S01]  /*8250*/  FMUL.FTZ R70, R129.reuse, R137 ;  /* 0x0000008981467220 */ /* 0x040fe20000410000 */
[----:B------:R-:W-:Y:S01]  /*8260*/  FMUL.FTZ R69, R228, R200 ;  /* 0x000000c8e4457220 */ /* 0x000fe20000410000 */
[----:B------:R-:W-:Y:S01]  /*8270*/  FFMA.FTZ R71, R224, R161, -R71 ;  /* 0x000000a1e0477223 */ /* 0x000fe20000010847 */
[-C--:B------:R-:W-:Y:S01]  /*8280*/  FMUL.FTZ R68, R129, R72.reuse ;  /* 0x0000004881447220 */ /* 0x080fe20000410000 */
[----:B------:R-:W-:Y:S01]  /*8290*/  FFMA.FTZ R70, R127, R72, R70 ;  /* 0x000000487f467223 */ /* 0x000fe20000010046 */
[----:B------:R-:W-:Y:S01]  /*82a0*/  FFMA.FTZ R69, R230, R192, -R69 ;  /* 0x000000c0e6457223 */ /* 0x000fe20000010845 */
[----:B------:R-:W-:Y:S01]  /*82b0*/  FFMA.FTZ R120, R71, 2, R120 ;  /* 0x4000000047787823 */ /* 0x000fe20000010078 */
[----:B------:R-:W-:Y:S01]  /*82c0*/  FFMA.FTZ R68, R127, R137, -R68 ;  /* 0x000000897f447223 */ /* 0x000fe20000010844 */
[----:B------:R-:W-:Y:S01]  /*82d0*/  FADD.FTZ R75, RZ, R70 ;  /* 0x00000046ff4b7221 */ /* 0x000fe20000010000 */
[----:B------:R-:W-:Y:S01]  /*82e0*/  FFMA.FTZ R122, R69, 2, R122 ;  /* 0x40000000457a7823 */ /* 0x000fe2000001007a */
[----:B------:R-:W-:Y:S01]  /*82f0*/  FMUL.FTZ R69, R139, R212 ;  /* 0x000000d48b457220 */ /* 0x000fe20000410000 */
[----:B------:R-:W-:Y:S01]  /*8300*/  FADD.FTZ R131, R131, R68 ;  /* 0x0000004483837221 */ /* 0x000fe20000010000 */
[C---:B------:R-:W-:Y:S01]  /*8310*/  FMUL.FTZ R68, R105.reuse, R75 ;  /* 0x0000004b69447220 */ /* 0x040fe20000410000 */
[----:B------:R-:W-:Y:S01]  /*8320*/  FMUL.FTZ R71, R232, R202 ;  /* 0x000000cae8477220 */ /* 0x000fe20000410000 */
[----:B------:R-:W-:Y:S01]  /*8330*/  FFMA.FTZ R69, R76, R147, -R69 ;  /* 0x000000934c457223 */ /* 0x000fe20000010845 */
[-C--:B------:R-:W-:Y:S01]  /*8340*/  FMUL.FTZ R70, R105, R131.reuse ;  /* 0x0000008369467220 */ /* 0x080fe20000410000 */
[----:B------:R-:W-:Y:S01]  /*8350*/  FFMA.FTZ R68, R107, R131, -R68 ;  /* 0x000000836b447223 */ /* 0x000fe20000010844 */
[----:B------:R-:W-:Y:S01]  /*8360*/  FFMA.FTZ R71, R176, R197, -R71 ;  /* 0x000000c5b0477223 */ /* 0x000fe20000010847 */
[----:B------:R-:W-:Y:S01]  /*8370*/  FFMA.FTZ R128, R69, 2, R128 ;  /* 0x4000000045807823 */ /* 0x000fe20000010080 */
[----:B------:R-:W-:Y:S01]  /*8380*/  FFMA.FTZ R70, R107, R75, R70 ;  /* 0x0000004b6b467223 */ /* 0x000fe20000010046 */
[----:B------:R-:W-:Y:S01]  /*8390*/  FADD.FTZ R109, R109, R68 ;  /* 0x000000446d6d7221 */ /* 0x000fe20000010000 */
[----:B------:R-:W-:Y:S01]  /*83a0*/  FFMA.FTZ R124, R71, 2, R124 ;  /* 0x40000000477c7823 */ /* 0x000fe2000001007c */
[----:B------:R-:W-:Y:S01]  /*83b0*/  IADD3 R103, PT, PT, R103, 0x1, RZ ;  /* 0x0000000167677810 */ /* 0x000fe20007ffe0ff */
[----:B------:R-:W-:Y:S01]  /*83c0*/  FADD.FTZ R74, RZ, R70 ;  /* 0x00000046ff4a7221 */ /* 0x000fe20000010000 */
[----:B------:R-:W-:Y:S01]  /*83d0*/  FMUL.FTZ R70, R111, R109 ;  /* 0x0000006d6f467220 */ /* 0x000fe20000410000 */
[----:B------:R-:W-:Y:S01]  /*83e0*/  FMUL.FTZ R191, R178, R191 ;  /* 0x000000bfb2bf7220 */ /* 0x000fe20000410000 */
[----:B------:R-:W-:Y:S01]  /*83f0*/  ISETP.GE.AND P2, PT, R103, UR5, PT ;  /* 0x0000000567007c0c */ /* 0x000fe2000bf46270 */
[-C--:B------:R-:W-:Y:S01]  /*8400*/  FMUL.FTZ R68, R111, R74.reuse ;  /* 0x0000004a6f447220 */ /* 0x080fe20000410000 */
[----:B------:R-:W-:Y:S01]  /*8410*/  FFMA.FTZ R70, R115, R74, R70 ;  /* 0x0000004a73467223 */ /* 0x000fe20000010046 */
[----:B------:R-:W-:Y:S01]  /*8420*/  FMUL.FTZ R210, R73, R210 ;  /* 0x000000d249d27220 */ /* 0x000fe20000410000 */
[----:B------:R-:W-:Y:S01]  /*8430*/  FMUL.FTZ R206, R72, R206 ;  /* 0x000000ce48ce7220 */ /* 0x000fe20000410000 */
[----:B------:R-:W-:Y:S01]  /*8440*/  FFMA.FTZ R68, R115, R109, -R68 ;  /* 0x0000006d73447223 */ /* 0x000fe20000010844 */
[----:B------:R-:W-:Y:S01]  /*8450*/  FADD.FTZ R70, RZ, R70 ;  /* 0x00000046ff467221 */ /* 0x000fe20000010000 */
[----:B------:R-:W-:Y:S01]  /*8460*/  FMUL.FTZ R204, R75, R204 ;  /* 0x000000cc4bcc7220 */ /* 0x000fe20000410000 */
[----:B------:R-:W-:Y:S01]  /*8470*/  FFMA.FTZ R77, R198, R190, -R77 ;  /* 0x000000bec64d7223 */ /* 0x000fe2000001084d */
[----:B------:R-:W-:Y:S01]  /*8480*/  FADD.FTZ R113, R113, R68 ;  /* 0x0000004471717221 */ /* 0x000fe20000010000 */
[C---:B------:R-:W-:Y:S01]  /*8490*/  FMUL.FTZ R69, R117.reuse, R70 ;  /* 0x0000004675457220 */ /* 0x040fe20000410000 */
[----:B------:R-:W-:Y:S01]  /*84a0*/  FMUL.FTZ R172, R70, R172 ;  /* 0x000000ac46ac7220 */ /* 0x000fe20000410000 */
[----:B------:R-:W-:Y:S01]  /*84b0*/  FFMA.FTZ R145, R180, R145, -R191 ;  /* 0x00000091b4917223 */ /* 0x000fe200000108bf */
[-C--:B------:R-:W-:Y:S01]  /*84c0*/  FMUL.FTZ R117, R117, R113.reuse ;  /* 0x0000007175757220 */ /* 0x080fe20000410000 */
[C---:B------:R-:W-:Y:S01]  /*84d0*/  FFMA.FTZ R68, R164.reuse, R113, -R69 ;  /* 0x00000071a4447223 */ /* 0x040fe20000010845 */
[----:B------:R-:W-:Y:S01]  /*84e0*/  FFMA.FTZ R163, R125, R163, -R210 ;  /* 0x000000a37da37223 */ /* 0x000fe200000108d2 */
[----:B------:R-:W-:Y:S01]  /*84f0*/  FFMA.FTZ R165, R137, R165, -R206 ;  /* 0x000000a589a57223 */ /* 0x000fe200000108ce */
[----:B------:R-:W-:Y:S01]  /*8500*/  FFMA.FTZ R117, R164, R70, R117 ;  /* 0x00000046a4757223 */ /* 0x000fe20000010075 */
[----:B------:R-:W-:Y:S01]  /*8510*/  FADD.FTZ R119, R119, R68 ;  /* 0x0000004477777221 */ /* 0x000fe20000010000 */
[----:B------:R-:W-:Y:S01]  /*8520*/  FMUL.FTZ R68, R74, R201 ;  /* 0x000000c94a447220 */ /* 0x000fe20000410000 */
        /* <DEDUP_REMOVED lines=24> */
.L_x_1458:
[----:B------:R-:W-:Y:S01]  /*86b0*/  BAR.SYNC.DEFER_BLOCKING 0x0 ;  /* 0x0000000000007b1d */ /* 0x000fe20000010000 */
[----:B------:R-:W-:Y:S01]  /*86c0*/  ISETP.NE.AND P0, PT, R4, RZ, PT ;  /* 0x000000ff0400720c */ /* 0x000fe20003f05270 */
[----:B------:R-:W-:Y:S01]  /*86d0*/  HFMA2 R108, -RZ, RZ, 0, 0 ;  /* 0x00000000ff6c7431 */ /* 0x000fe200000001ff */
[----:B------:R-:W-:Y:S01]  /*86e0*/  MOV R67, RZ ;  /* 0x000000ff00437202 */ /* 0x000fe20000000f00 */
[----:B------:R-:W-:Y:S01]  /*86f0*/  HFMA2 R144, -RZ, RZ, 0, 0 ;  /* 0x00000000ff907431 */ /* 0x000fe200000001ff */
[----:B------:R-:W-:-:S03]  /*8700*/  LOP3.LUT R95, R194, 0x3e00, RZ, 0xc0, !PT ;  /* 0x00003e00c25f7812 */ /* 0x000fc600078ec0ff */
[----:B------:R-:W0:Y:S01]  /*8710*/  LDC.64 R70, c[0x0][0x420] ;  /* 0x00010800ff467b82 */ /* 0x000e220000000a00 */
[----:B------:R-:W1:Y:S01]  /*8720*/  LDCU.64 UR6, c[0x0][0x478] ;  /* 0x00008f00ff0677ac */ /* 0x000e620008000a00 */
[----:B------:R-:W-:Y:S02]  /*8730*/  MOV R106, RZ ;  /* 0x000000ff006a7202 */ /* 0x000fe40000000f00 */
[----:B------:R-:W-:Y:S02]  /*8740*/  MOV R110, RZ ;  /* 0x000000ff006e7202 */ /* 0x000fe40000000f00 */
[----:B------:R-:W-:Y:S02]  /*8750*/  MOV R146, RZ ;  /* 0x000000ff00927202 */ /* 0x000fe40000000f00 */
[----:B------:R-:W2:Y:S01]  /*8760*/  LDC.64 R92, c[0x0][0x428] ;  /* 0x00010a00ff5c7b82 */ /* 0x000ea20000000a00 */
[----:B------:R-:W-:-:S07]  /*8770*/  MOV R150, RZ ;  /* 0x000000ff00967202 */ /* 0x000fce0000000f00 */
[----:B------:R-:W3:Y:S01]  /*8780*/  LDC.64 R104, c[0x0][0x418] ;  /* 0x00010600ff687b82 */ /* 0x000ee20000000a00 */
[----:B------:R-:W-:Y:S01]  /*8790*/  HFMA2 R152, -RZ, RZ, 0, 0 ;  /* 0x00000000ff987431 */ /* 0x000fe200000001ff */
[----:B------:R-:W-:Y:S01]  /*87a0*/  STS [R53], R112 ;  /* 0x0000007035007388 */ /* 0x000fe20000000800 */
[----:B------:R-:W-:Y:S01]  /*87b0*/  MOV R154, RZ ;  /* 0x000000ff009a7202 */ /* 0x000fe20000000f00 */
[----:B------:R-:W-:Y:S01]  /*87c0*/  HFMA2 R156, -RZ, RZ, 0, 0 ;  /* 0x00000000ff9c7431 */ /* 0x000fe200000001ff */
[----:B------:R-:W-:Y:S01]  /*87d0*/  MOV R158, RZ ;  /* 0x000000ff009e7202 */ /* 0x000fe20000000f00 */
[----:B------:R-:W-:Y:S01]  /*87e0*/  STS [R53+0x4], R114 ;  /* 0x0000047235007388 */ /* 0x000fe20000000800 */
[----:B------:R-:W-:Y:S02]  /*87f0*/  HFMA2 R160, -RZ, RZ, 0, 0 ;  /* 0x00000000ffa07431 */ /* 0x000fe400000001ff */
[----:B0-----:R-:W-:Y:S01]  /*8800*/  IMAD.WIDE.U32 R68, R70, UR22, R66 ;  /* 0x0000001646447c25 */ /* 0x001fe2000f8e0042 */
[----:B------:R-:W-:Y:S01]  /*8810*/  MOV R164, RZ ;  /* 0x000000ff00a47202 */ /* 0x000fe20000000f00 */
[----:B------:R-:W-:Y:S02]  /*8820*/  STS [R53+0x8], R116 ;  /* 0x0000087435007388 */ /* 0x000fe40000000800 */
[----:B------:R-:W-:-:S02]  /*8830*/  HFMA2 R166, -RZ, RZ, 0, 0 ;  /* 0x00000000ffa67431 */ /* 0x000fc400000001ff */
[----:B------:R-:W-:Y:S01]  /*8840*/  IMAD R69, R71, UR22, R69 ;  /* 0x0000001647457c24 */ /* 0x000fe2000f8e0245 */
[----:B------:R-:W-:Y:S01]  /*8850*/  MOV R168, RZ ;  /* 0x000000ff00a87202 */ /* 0x000fe20000000f00 */
[----:B------:R-:W-:Y:S01]  /*8860*/  STS [R53+0xc], R118 ;  /* 0x00000c7635007388 */ /* 0x000fe20000000800 */
[----:B------:R-:W0:Y:S01]  /*8870*/  LDCU UR5, c[0x0][0x394] ;  /* 0x00007280ff0577ac */ /* 0x000e220008000800 */
[C---:B--2---:R-:W-:Y:S01]  /*8880*/  IMAD.WIDE.U32 R70, R0.reuse, R92, R68 ;  /* 0x0000005c00467225 */ /* 0x044fe200078e0044 */
[----:B------:R-:W-:Y:S01]  /*8890*/  LOP3.LUT R68, R95, 0x1f, R4, 0xf8, !PT ;  /* 0x0000001f5f447812 */ /* 0x000fe200078ef804 */
[----:B------:R-:W-:Y:S02]  /*88a0*/  STS [R53+0x10], R120 ;  /* 0x0000107835007388 */ /* 0x000fe40000000800 */
[----:B------:R-:W-:Y:S01]  /*88b0*/  IMAD R72, R0, R93, R71 ;  /* 0x0000005d00487224 */ /* 0x000fe200078e0247 */
[C---:B------:R-:W-:Y:S01]  /*88c0*/  IADD3 R71, P2, PT, R68.reuse, R70, RZ ;  /* 0x0000004644477210 */ /* 0x040fe20007f5e0ff */
[----:B------:R-:W-:Y:S01]  /*88d0*/  STS [R53+0x14], R122 ;  /* 0x0000147a35007388 */ /* 0x000fe20000000800 */
[----:B------:R-:W-:Y:S01]  /*88e0*/  LOP3.LUT R74, R68, 0x20, RZ, 0xfc, !PT ;  /* 0x00000020444a7812 */ /* 0x000fe200078efcff */
[----:B------:R-:W2:Y:S01]  /*88f0*/  LDC.64 R92, c[0x0][0x410] ;  /* 0x00010400ff5c7b82 */ /* 0x000ea20000000a00 */
[----:B------:R-:W-:Y:S01]  /*8900*/  IADD3.X R72, PT, PT, RZ, R72, RZ, P2, !PT ;  /* 0x00000048ff487210 */ /* 0x000fe200017fe4ff */
[----:B------:R-:W-:Y:S01]  /*8910*/  STS [R53+0x18], R124 ;  /* 0x0000187c35007388 */ /* 0x000fe20000000800 */
[----:B-1----:R-:W-:-:S02]  /*8920*/  LEA R102, P4, R71, UR6, 0x2 ;  /* 0x0000000647667c11 */ /* 0x002fc4000f8810ff */
[C---:B------:R-:W-:Y:S01]  /*8930*/  LOP3.LUT R70, R68.reuse, 0x40, RZ, 0xfc, !PT ;  /* 0x0000004044467812 */ /* 0x040fe200078efcff */
[----:B------:R-:W-:Y:S01]  /*8940*/  STS [R53+0x1c], R126 ;  /* 0x00001c7e35007388 */ /* 0x000fe20000000800 */
[----:B------:R-:W-:Y:S01]  /*8950*/  LEA.HI.X R103, R71, UR7, R72, 0x2, P4 ;  /* 0x0000000747677c11 */ /* 0x000fe2000a0f1448 */
[----:B------:R-:W1:Y:S01]  /*8960*/  LDCU.64 UR6, c[0x0][0x488] ;  /* 0x00009100ff0677ac */ /* 0x000e620008000a00 */
[C---:B------:R-:W-:Y:S01]  /*8970*/  LOP3.LUT R72, R68.reuse, 0x60, RZ, 0xfc, !PT ;  /* 0x0000006044487812 */ /* 0x040fe200078efcff */
[----:B------:R-:W-:Y:S01]  /*8980*/  STS [R53+0x20], R128 ;  /* 0x0000208035007388 */ /* 0x000fe20000000800 */
[C---:B------:R-:W-:Y:S02]  /*8990*/  LOP3.LUT R86, R68.reuse, 0x80, RZ, 0xfc, !PT ;  /* 0x0000008044567812 */ /* 0x040fe400078efcff */
[C---:B------:R-:W-:Y:S01]  /*89a0*/  LOP3.LUT R84, R68.reuse, 0xa0, RZ, 0xfc, !PT ;  /* 0x000000a044547812 */ /* 0x040fe200078efcff */
[----:B------:R-:W-:Y:S01]  /*89b0*/  STS [R53+0x24], R130 ;  /* 0x0000248235007388 */ /* 0x000fe20000000800 */
[----:B------:R-:W-:-:S02]  /*89c0*/  LOP3.LUT R82, R68, 0xc0, RZ, 0xfc, !PT ;  /* 0x000000c044527812 */ /* 0x000fc400078efcff */
[C---:B------:R-:W-:Y:S01]  /*89d0*/  LOP3.LUT R80, R68.reuse, 0xe0, RZ, 0xfc, !PT ;  /* 0x000000e044507812 */ /* 0x040fe200078efcff */
[----:B------:R-:W-:Y:S01]  /*89e0*/  STS [R53+0x28], R132 ;  /* 0x0000288435007388 */ /* 0x000fe20000000800 */
[C---:B------:R-:W-:Y:S02]  /*89f0*/  LOP3.LUT R78, R68.reuse, 0x100, RZ, 0xfc, !PT ;  /* 0x00000100444e7812 */ /* 0x040fe400078efcff */
[C---:B------:R-:W-:Y:S01]  /*8a00*/  LOP3.LUT R76, R68.reuse, 0x120, RZ, 0xfc, !PT ;  /* 0x00000120444c7812 */ /* 0x040fe200078efcff */
[----:B------:R-:W-:Y:S01]  /*8a10*/  STS [R53+0x2c], R134 ;  /* 0x00002c8635007388 */ /* 0x000fe20000000800 */
[----:B------:R-:W-:Y:S01]  /*8a20*/  LOP3.LUT R98, R68, 0x140, RZ, 0xfc, !PT ;  /* 0x0000014044627812 */ /* 0x000fe200078efcff */
[----:B--2---:R-:W-:Y:S01]  /*8a30*/  IMAD.WIDE.U32 R100, R92, UR22, R66 ;  /* 0x000000165c647c25 */ /* 0x004fe2000f8e0042 */
[C---:B------:R-:W-:Y:S01]  /*8a40*/  LOP3.LUT R96, R68.reuse, 0x160, RZ, 0xfc, !PT ;  /* 0x0000016044607812 */ /* 0x040fe200078efcff */
[----:B------:R-:W-:Y:S01]  /*8a50*/  STS [R53+0x30], R136 ;  /* 0x0000308835007388 */ /* 0x000fe20000000800 */
[C---:B------:R-:W-:Y:S01]  /*8a60*/  LOP3.LUT R94, R68.reuse, 0x180, RZ, 0xfc, !PT ;  /* 0x00000180445e7812 */ /* 0x040fe200078efcff */
[----:B------:R-:W-:Y:S01]  /*8a70*/  IMAD R101, R93, UR22, R101 ;  /* 0x000000165d657c24 */ /* 0x000fe2000f8e0265 */
[C---:B------:R-:W-:Y:S01]  /*8a80*/  LOP3.LUT R92, R68.reuse, 0x1a0, RZ, 0xfc, !PT ;  /* 0x000001a0445c7812 */ /* 0x040fe200078efcff */
[----:B------:R-:W-:Y:S01]  /*8a90*/  STS [R53+0x34], R138 ;  /* 0x0000348a35007388 */ /* 0x000fe20000000800 */
[----:B------:R-:W-:Y:S01]  /*8aa0*/  LOP3.LUT R90, R68, 0x1c0, RZ, 0xfc, !PT ;  /* 0x000001c0445a7812 */ /* 0x000fe200078efcff */
[----:B---3--:R-:W-:Y:S01]  /*8ab0*/  IMAD.WIDE.U32 R100, R0, R104, R100 ;  /* 0x0000006800647225 */ /* 0x008fe200078e0064 */
[----:B------:R-:W-:Y:S01]  /*8ac0*/  LOP3.LUT R88, R68, 0x1e0, RZ, 0xfc, !PT ;  /* 0x000001e044587812 */ /* 0x000fe200078efcff */
[----:B------:R-:W-:Y:S02]  /*8ad0*/  STS [R53+0x38], R140 ;  /* 0x0000388c35007388 */ /* 0x000fe40000000800 */
[----:B------:R-:W-:-:S02]  /*8ae0*/  IMAD R104, R0, R105, R101 ;  /* 0x0000006900687224 */ /* 0x000fc400078e0265 */
        /* <DEDUP_REMOVED lines=18> */
[----:B------:R-:W-:Y:S01]  /*8c10*/  @!P0 STS [R162+0x840], R17 ;  /* 0x00084011a2008388 */ /* 0x000fe20000000800 */
[----:B------:R-:W-:Y:S06]  /*8c20*/  BAR.SYNC.DEFER_BLOCKING 0x0 ;  /* 0x0000000000007b1d */ /* 0x000fec0000010000 */
[----:B------:R-:W2:Y:S02]  /*8c30*/  LDS R91, [R162+0x840] ;  /* 0x00084000a25b7984 */ /* 0x000ea40000000800 */
        /* <DEDUP_REMOVED lines=28> */
[----:B------:R-:W-:Y:S04]  /*8e00*/  @!P4 STG.E desc[UR24][R102.64+0x600], R83 ;  /* 0x000600536600c986 */ /* 0x000fe8000c101918 */
[----:B------:R-:W-:Y:S01]  /*8e10*/  @!P5 STG.E desc[UR24][R102.64+0x580], R81 ;  /* 0x000580516600d986 */ /* 0x000fe2000c101918 */
[----:B------:R-:W-:-:S03]  /*8e20*/  ISETP.GE.AND P5, PT, R72, R17, PT ;  /* 0x000000114800720c */ /* 0x000fc60003fa6270 */
[----:B------:R-:W-:Y:S01]  /*8e30*/  @!P6 STG.E desc[UR24][R102.64+0x500], R79 ;  /* 0x0005004f6600e986 */ /* 0x000fe2000c101918 */
[----:B------:R-:W-:-:S03]  /*8e40*/  IADD3 R101, P6, PT, R68, R100, RZ ;  /* 0x0000006444657210 */ /* 0x000fc60007fde0ff */
[----:B------:R-:W-:Y:S01]  /*8e50*/  @!P3 STG.E desc[UR24][R102.64+0x700], R87 ;  /* 0x000700576600b986 */ /* 0x000fe2000c101918 */
[----:B------:R-:W-:Y:S02]  /*8e60*/  IADD3.X R104, PT, PT, RZ, R104, RZ, P6, !PT ;  /* 0x00000068ff687210 */ /* 0x000fe400037fe4ff */
[C---:B-1----:R-:W-:Y:S01]  /*8e70*/  LEA R100, P4, R101.reuse, UR6, 0x2 ;  /* 0x0000000665647c11 */ /* 0x042fe2000f8810ff */
[----:B------:R1:W-:Y:S01]  /*8e80*/  @!P2 STG.E desc[UR24][R102.64+0x780], R89 ;  /* 0x000780596600a986 */ /* 0x0003e2000c101918 */
[----:B------:R-:W-:Y:S01]  /*8e90*/  BAR.SYNC.DEFER_BLOCKING 0x0 ;  /* 0x0000000000007b1d */ /* 0x000fe20000010000 */
[-C--:B------:R-:W-:Y:S02]  /*8ea0*/  ISETP.GE.AND P2, PT, R68, R17.reuse, PT ;  /* 0x000000114400720c */ /* 0x080fe40003f46270 */
[----:B------:R-:W-:Y:S01]  /*8eb0*/  LEA.HI.X R101, R101, UR7, R104, 0x2, P4 ;  /* 0x0000000765657c11 */ /* 0x000fe2000a0f1468 */
[----:B------:R-:W-:Y:S01]  /*8ec0*/  HFMA2 R104, -RZ, RZ, 0, 0 ;  /* 0x00000000ff687431 */ /* 0x000fe200000001ff */
[-C--:B------:R-:W-:Y:S01]  /*8ed0*/  ISETP.GE.AND P3, PT, R74, R17.reuse, PT ;  /* 0x000000114a00720c */ /* 0x080fe20003f66270 */
[----:B------:R-:W2:Y:S01]  /*8ee0*/  LDCU.64 UR6, c[0x0][0x490] ;  /* 0x00009200ff0677ac */ /* 0x000ea20008000a00 */
[-C--:B------:R-:W-:Y:S01]  /*8ef0*/  ISETP.GE.AND P4, PT, R70, R17.reuse, PT ;  /* 0x000000114600720c */ /* 0x080fe20003f86270 */
[----:B-1----:R-:W-:Y:S01]  /*8f00*/  HFMA2 R102, -RZ, RZ, 0, 0 ;  /* 0x00000000ff667431 */ /* 0x002fe200000001ff */
[----:B------:R-:W-:-:S05]  /*8f10*/  ISETP.GE.AND P6, PT, R86, R17, PT ;  /* 0x000000115600720c */ /* 0x000fca0003fc6270 */
[----:B------:R-:W3:Y:S01]  /*8f20*/  @!P2 LDG.E R104, desc[UR24][R100.64] ;  /* 0x000000186468a981 */ /* 0x000ee2000c1e1900 */
[----:B------:R-:W-:-:S03]  /*8f30*/  ISETP.GE.AND P2, PT, R82, R17, PT ;  /* 0x000000115200720c */ /* 0x000fc60003f46270 */
[----:B------:R-:W4:Y:S01]  /*8f40*/  @!P3 LDG.E R106, desc[UR24][R100.64+0x80] ;  /* 0x00008018646ab981 */ /* 0x000f22000c1e1900 */
[----:B------:R-:W-:-:S03]  /*8f50*/  ISETP.GE.AND P3, PT, R80, R17, PT ;  /* 0x000000115000720c */ /* 0x000fc60003f66270 */
[----:B------:R-:W5:Y:S01]  /*8f60*/  @!P4 LDG.E R108, desc[UR24][R100.64+0x100] ;  /* 0x00010018646cc981 */ /* 0x000f62000c1e1900 */
[----:B------:R-:W-:-:S03]  /*8f70*/  ISETP.GE.AND P4, PT, R78, R17, PT ;  /* 0x000000114e00720c */ /* 0x000fc60003f86270 */
[----:B------:R-:W2:Y:S01]  /*8f80*/  @!P5 LDG.E R110, desc[UR24][R100.64+0x180] ;  /* 0x00018018646ed981 */ /* 0x000ea2000c1e1900 */
        /* <DEDUP_REMOVED lines=13> */
[----:B------:R-:W2:Y:S04]  /*9060*/  @!P6 LDG.E R156, desc[UR24][R100.64+0x500] ;  /* 0x00050018649ce981 */ /* 0x000ea8000c1e1900 */
[----:B------:R-:W2:Y:S04]  /*9070*/  @!P1 LDG.E R158, desc[UR24][R100.64+0x580] ;  /* 0x00058018649e9981 */ /* 0x000ea8000c1e1900 */
[----:B------:R-:W2:Y:S04]  /*9080*/  @!P2 LDG.E R160, desc[UR24][R100.64+0x600] ;  /* 0x0006001864a0a981 */ /* 0x000ea8000c1e1900 */
[----:B------:R-:W2:Y:S04]  /*9090*/  @!P3 LDG.E R164, desc[UR24][R100.64+0x680] ;  /* 0x0006801864a4b981 */ /* 0x000ea8000c1e1900 */
[----:B------:R-:W2:Y:S04]  /*90a0*/  @!P4 LDG.E R166, desc[UR24][R100.64+0x700] ;  /* 0x0007001864a6c981 */ /* 0x000ea8000c1e1900 */
[----:B------:R-:W2:Y:S01]  /*90b0*/  @!P5 LDG.E R168, desc[UR24][R100.64+0x780] ;  /* 0x0007801864a8d981 */ /* 0x000ea2000c1e1900 */
[----:B------:R-:W-:-:S03]  /*90c0*/  IADD3 R7, PT, PT, R7, 0x1, RZ ;  /* 0x0000000107077810 */ /* 0x000fc60007ffe0ff */
        /* <DEDUP_REMOVED lines=50> */
[----:B------:R-:W3:Y:S01]  /*93f0*/  MUFU.RCP R110, R87 ;  /* 0x00000057006e7308 */ /* 0x000ee20000001000 */
[----:B------:R-:W-:Y:S01]  /*9400*/  FMUL.FTZ R93, R59, -1.4426950216293334961 ;  /* 0xbfb8aa3b3b5d7820 */ /* 0x000fe20000410000 */
[----:B-----5:R-:W-:Y:S01]  /*9410*/  FADD.FTZ R104, R104, 1 ;  /* 0x3f80000068687421 */ /* 0x020fe20000010000 */
[----:B------:R-:W-:Y:S01]  /*9420*/  FMUL.FTZ R95, R61, -1.4426950216293334961 ;  /* 0xbfb8aa3b3d5f7820 */ /* 0x000fe20000410000 */
[----:B0-----:R-:W-:-:S04]  /*9430*/  FADD.FTZ R106, R106, 1 ;  /* 0x3f8000006a6a7421 */ /* 0x001fc80000010000 */
[----:B------:R-:W0:Y:S01]  /*9440*/  MUFU.EX2 R89, R89 ;  /* 0x0000005900597308 */ /* 0x000e220000000800 */
[----:B------:R-:W-:Y:S01]  /*9450*/  FMUL.FTZ R97, R63, -1.4426950216293334961 ;  /* 0xbfb8aa3b3f617820 */ /* 0x000fe20000410000 */
[----:B--2---:R-:W-:Y:S02]  /*9460*/  FADD.FTZ R108, R108, 1 ;  /* 0x3f8000006c6c7421 */ /* 0x004fe40000010000 */
[----:B------:R-:W2:Y:S01]  /*9470*/  MUFU.EX2 R91, R91 ;  /* 0x0000005b005b7308 */ /* 0x000ea20000000800 */
[----:B-1----:R-:W-:-:S03]  /*9480*/  FMUL.FTZ R99, R65, -1.4426950216293334961 ;  /* 0xbfb8aa3b41637820 */ /* 0x002fc60000410000 */
[----:B------:R-:W1:Y:S01]  /*9490*/  MUFU.EX2 R93, R93 ;  /* 0x0000005d005d7308 */ /* 0x000e620000000800 */
[----:B------:R-:W-:Y:S01]  /*94a0*/  FMUL.FTZ R101, R71, -1.4426950216293334961 ;  /* 0xbfb8aa3b47657820 */ /* 0x000fe20000410000 */
[----:B---3--:R-:W-:Y:S02]  /*94b0*/  FMUL.FTZ R19, R19, R110 ;  /* 0x0000006e13137220 */ /* 0x008fe40000410000 */
[----:B------:R-:W3:Y:S01]  /*94c0*/  MUFU.EX2 R95, R95 ;  /* 0x0000005f005f7308 */ /* 0x000ee20000000800 */
[----:B------:R-:W-:Y:S01]  /*94d0*/  FMUL.FTZ R103, R75, -1.4426950216293334961 ;  /* 0xbfb8aa3b4b677820 */ /* 0x000fe20000410000 */
[----:B0-----:R-:W-:Y:S01]  /*94e0*/  FADD.FTZ R89, R89, 1 ;  /* 0x3f80000059597421 */ /* 0x001fe20000010000 */
[----:B------:R-:W-:Y:S01]  /*94f0*/  FMUL.FTZ R112, R19, R112 ;  /* 0x0000007013707220 */ /* 0x000fe20000410000 */
[----:B------:R-:W0:Y:S01]  /*9500*/  MUFU.EX2 R97, R97 ;  /* 0x0000006100617308 */ /* 0x000e220000000800 */
[----:B------:R-:W-:Y:S01]  /*9510*/  FMUL.FTZ R105, R79, -1.4426950216293334961 ;  /* 0xbfb8aa3b4f697820 */ /* 0x000fe20000410000 */
[----:B--2---:R-:W-:Y:S01]  /*9520*/  FADD.FTZ R91, R91, 1 ;  /* 0x3f8000005b5b7421 */ /* 0x004fe20000010000 */
[----:B------:R-:W-:Y:S01]  /*9530*/  BAR.SYNC.DEFER_BLOCKING 0x0 ;  /* 0x0000000000007b1d */ /* 0x000fe20000010000 */
[----:B------:R-:W-:Y:S01]  /*9540*/  FMUL.FTZ R107, R83, -1.4426950216293334961 ;  /* 0xbfb8aa3b536b7820 */ /* 0x000fe20000410000 */
[----:B-1----:R-:W-:-:S04]  /*9550*/  FADD.FTZ R93, R93, 1 ;  /* 0x3f8000005d5d7421 */ /* 0x002fc80000010000 */
[----:B------:R-:W1:Y:S01]  /*9560*/  MUFU.EX2 R99, R99 ;  /* 0x0000006300637308 */ /* 0x000e620000000800 */
[----:B---3--:R-:W-:-:S03]  /*9570*/  FADD.FTZ R95, R95, 1 ;  /* 0x3f8000005f5f7421 */ /* 0x008fc60000010000 */
[----:B------:R-:W2:Y:S01]  /*9580*/  MUFU.EX2 R101, R101 ;  /* 0x0000006500657308 */ /* 0x000ea20000000800 */
[----:B0-----:R-:W-:-:S03]  /*9590*/  FADD.FTZ R97, R97, 1 ;  /* 0x3f80000061617421 */ /* 0x001fc60000010000 */
[----:B------:R-:W0:Y:S04]  /*95a0*/  MUFU.EX2 R103, R103 ;  /* 0x0000006700677308 */ /* 0x000e280000000800 */
[----:B------:R-:W3:Y:S01]  /*95b0*/  MUFU.EX2 R105, R105 ;  /* 0x0000006900697308 */ /* 0x000ee20000000800 */
[----:B-1----:R-:W-:-:S03]  /*95c0*/  FADD.FTZ R99, R99, 1 ;  /* 0x3f80000063637421 */ /* 0x002fc60000010000 */
[----:B------:R-:W1:Y:S01]  /*95d0*/  MUFU.EX2 R107, R107 ;  /* 0x0000006b006b7308 */ /* 0x000e620000000800 */
[----:B--2---:R-:W-:Y:S01]  /*95e0*/  FADD.FTZ R101, R101, 1 ;  /* 0x3f80000065657421 */ /* 0x004fe20000010000 */
[----:B------:R-:W-:Y:S02]  /*95f0*/  STS [R53], R112 ;  /* 0x0000007035007388 */ /* 0x000fe40000000800 */
[----:B------:R-:W2:Y:S01]  /*9600*/  MUFU.RCP R144, R89 ;  /* 0x0000005900907308 */ /* 0x000ea20000001000 */
[----:B0-----:R-:W-:Y:S01]  /*9610*/  FADD.FTZ R103, R103, 1 ;  /* 0x3f80000067677421 */ /* 0x001fe20000010000 */
[----:B---3--:R-:W-:-:S06]  /*9620*/  FADD.FTZ R105, R105, 1 ;  /* 0x3f80000069697421 */ /* 0x008fcc0000010000 */
[----:B------:R-:W0:Y:S01]  /*9630*/  MUFU.RCP R146, R91 ;  /* 0x0000005b00927308 */ /* 0x000e220000001000 */
[----:B-1----:R-:W-:-:S07]  /*9640*/  FADD.FTZ R107, R107, 1 ;  /* 0x3f8000006b6b7421 */ /* 0x002fce0000010000 */
[----:B------:R-:W1:Y:S01]  /*9650*/  MUFU.RCP R150, R93 ;  /* 0x0000005d00967308 */ /* 0x000e620000001000 */
[----:B--2---:R-:W-:-:S04]  /*9660*/  FMUL.FTZ R55, R55, R144 ;  /* 0x0000009037377220 */ /* 0x004fc80000410000 */
        /* <DEDUP_REMOVED lines=17> */
[----:B------:R0:W3:Y:S01]  /*9780*/  MUFU.RCP R158, R101 ;  /* 0x00000065009e7308 */ /* 0x0000e20000001000 */
[----:B-1----:R-:W-:Y:S01]  /*9790*/  FMUL.FTZ R65, R65, R156 ;  /* 0x0000009c41417220 */ /* 0x002fe20000410000 */
[----:B------:R-:W-:Y:S03]  /*97a0*/  STS [R53+0x14], R122 ;  /* 0x0000147a35007388 */ /* 0x000fe60000000800 */
[----:B------:R-:W-:-:S03]  /*97b0*/  FMUL.FTZ R124, R65, R124 ;  /* 0x0000007c417c7220 */ /* 0x000fc60000410000 */
[----:B------:R-:W1:Y:S01]  /*97c0*/  MUFU.RCP R102, R102 ;  /* 0x0000006600667308 */ /* 0x000e620000001000 */
[----:B--2---:R-:W-:Y:S01]  /*97d0*/  FMUL.FTZ R69, R69, R100 ;  /* 0x0000006445457220 */ /* 0x004fe20000410000 */
[----:B------:R-:W-:Y:S01]  /*97e0*/  STS [R53+0x18], R124 ;  /* 0x0000187c35007388 */ /* 0x000fe20000000800 */
[----:B0-----:R-:W0:Y:S02]  /*97f0*/  LDC.64 R100, c[0x0][0x430] ;  /* 0x00010c00ff647b82 */ /* 0x001e240000000a00 */
[----:B------:R-:W-:-:S03]  /*9800*/  FMUL.FTZ R126, R69, R126 ;  /* 0x0000007e457e7220 */ /* 0x000fc60000410000 */
[----:B------:R2:W4:Y:S01]  /*9810*/  MUFU.RCP R160, R103 ;  /* 0x0000006700a07308 */ /* 0x0005220000001000 */
[----:B---3--:R-:W-:Y:S01]  /*9820*/  FMUL.FTZ R71, R71, R158 ;  /* 0x0000009e47477220 */ /* 0x008fe20000410000 */
[----:B------:R-:W-:Y:S03]  /*9830*/  STS [R53+0x1c], R126 ;  /* 0x00001c7e35007388 */ /* 0x000fe60000000800 */
[----:B------:R-:W-:-:S03]  /*9840*/  FMUL.FTZ R128, R71, R128 ;  /* 0x0000008047807220 */ /* 0x000fc60000410000 */
[----:B------:R-:W3:Y:S01]  /*9850*/  MUFU.RCP R104, R104 ;  /* 0x0000006800687308 */ /* 0x000ee20000001000 */
[----:B-1----:R-:W-:Y:S01]  /*9860*/  FMUL.FTZ R73, R73, R102 ;  /* 0x0000006649497220 */ /* 0x002fe20000410000 */
[----:B------:R-:W-:Y:S01]  /*9870*/  STS [R53+0x20], R128 ;  /* 0x0000208035007388 */ /* 0x000fe20000000800 */
[----:B--2---:R-:W1:Y:S02]  /*9880*/  LDC.64 R102, c[0x0][0x438] ;  /* 0x00010e00ff667b82 */ /* 0x004e640000000a00 */
[----:B------:R-:W-:-:S03]  /*9890*/  FMUL.FTZ R130, R73, R130 ;  /* 0x0000008249827220 */ /* 0x000fc60000410000 */
[----:B------:R-:W2:Y:S01]  /*98a0*/  MUFU.RCP R164, R105 ;  /* 0x0000006900a47308 */ /* 0x000ea20000001000 */
[----:B----4-:R-:W-:Y:S01]  /*98b0*/  FMUL.FTZ R75, R75, R160 ;  /* 0x000000a04b4b7220 */ /* 0x010fe20000410000 */
[----:B------:R-:W-:Y:S01]  /*98c0*/  STS [R53+0x24], R130 ;  /* 0x0000248235007388 */ /* 0x000fe20000000800 */
[----:B0-----:R-:W-:-:S04]  /*98d0*/  IMAD.WIDE.U32 R66, R100, UR22, R66 ;  /* 0x0000001664427c25 */ /* 0x001fc8000f8e0042 */
[----:B------:R-:W-:Y:S01]  /*98e0*/  FMUL.FTZ R132, R75, R132 ;  /* 0x000000844b847220 */ /* 0x000fe20000410000 */
[----:B------:R-:W0:Y:S01]  /*98f0*/  MUFU.RCP R106, R106 ;  /* 0x0000006a006a7308 */ /* 0x000e220000001000 */
[----:B------:R-:W-:Y:S02]  /*9900*/  IMAD R67, R101, UR22, R67 ;  /* 0x0000001665437c24 */ /* 0x000fe4000f8e0243 */
[----:B---3--:R-:W-:Y:S01]  /*9910*/  FMUL.FTZ R77, R77, R104 ;  /* 0x000000684d4d7220 */ /* 0x008fe20000410000 */
[----:B------:R-:W-:Y:S03]  /*9920*/  STS [R53+0x28], R132 ;  /* 0x0000288435007388 */ /* 0x000fe60000000800 */
[----:B------:R-:W-:Y:S01]  /*9930*/  FMUL.FTZ R134, R77, R134 ;  /* 0x000000864d867220 */ /* 0x000fe20000410000 */
[----:B------:R-:W3:Y:S01]  /*9940*/  MUFU.RCP R110, R107 ;  /* 0x0000006b006e7308 */ /* 0x000ee20000001000 */
[----:B--2---:R-:W-:-:S03]  /*9950*/  FMUL.FTZ R79, R79, R164 ;  /* 0x000000a44f4f7220 */ /* 0x004fc60000410000 */
[----:B------:R-:W-:Y:S01]  /*9960*/  STS [R53+0x2c], R134 ;  /* 0x00002c8635007388 */ /* 0x000fe20000000800 */
[----:B-1----:R-:W-:-:S04]  /*9970*/  IMAD.WIDE.U32 R66, R0, R102, R66 ;  /* 0x0000006600427225 */ /* 0x002fc800078e0042 */
[----:B------:R-:W-:Y:S01]  /*9980*/  FMUL.FTZ R136, R79, R136 ;  /* 0x000000884f887220 */ /* 0x000fe20000410000 */
[----:B------:R-:W1:Y:S01]  /*9990*/  MUFU.RCP R108, R108 ;  /* 0x0000006c006c7308 */ /* 0x000e620000001000 */
[----:B0-----:R-:W-:-:S03]  /*99a0*/  FMUL.FTZ R81, R81, R106 ;  /* 0x0000006a51517220 */ /* 0x001fc60000410000 */
[----:B------:R-:W-:Y:S01]  /*99b0*/  STS [R53+0x30], R136 ;  /* 0x0000308835007388 */ /* 0x000fe20000000800 */
[----:B------:R-:W-:Y:S01]  /*99c0*/  FMUL.FTZ R138, R81, R138 ;  /* 0x0000008a518a7220 */ /* 0x000fe20000410000 */
[----:B---3--:R-:W-:-:S04]  /*99d0*/  FMUL.FTZ R83, R83, R110 ;  /* 0x0000006e53537220 */ /* 0x008fc80000410000 */
[----:B------:R-:W-:Y:S01]  /*99e0*/  STS [R53+0x34], R138 ;  /* 0x0000348a35007388 */ /* 0x000fe20000000800 */
[----:B------:R-:W-:Y:S01]  /*99f0*/  FMUL.FTZ R140, R83, R140 ;  /* 0x0000008c538c7220 */ /* 0x000fe20000410000 */
[----:B-1----:R-:W-:-:S04]  /*9a00*/  FMUL.FTZ R85, R85, R108 ;  /* 0x0000006c55557220 */ /* 0x002fc80000410000 */
[----:B------:R-:W-:Y:S01]  /*9a10*/  STS [R53+0x38], R140 ;  /* 0x0000388c35007388 */ /* 0x000fe20000000800 */
[----:B------:R-:W-:-:S05]  /*9a20*/  FMUL.FTZ R142, R85, R142 ;  /* 0x0000008e558e7220 */ /* 0x000fca0000410000 */
[----:B------:R0:W-:Y:S01]  /*9a30*/  STS [R53+0x3c], R142 ;  /* 0x00003c8e35007388 */ /* 0x0001e20000000800 */
[----:B------:R-:W-:-:S03]  /*9a40*/  NOP ;  /* 0x0000000000007918 */ /* 0x000fc60000000000 */
[----:B------:R-:W-:Y:S01]  /*9a50*/  LDS R21, [R21] ;  /* 0x0000000015157984 */ /* 0x000fe20000000800 */
[----:B0-----:R-:W-:-:S03]  /*9a60*/  IMAD R53, R0, R103, R67 ;  /* 0x0000006700357224 */ /* 0x001fc600078e0243 */
        /* <DEDUP_REMOVED lines=16> */
[----:B------:R-:W-:Y:S01]  /*9b70*/  BAR.SYNC.DEFER_BLOCKING 0x0 ;  /* 0x0000000000007b1d */ /* 0x000fe20000010000 */
[----:B------:R-:W-:-:S04]  /*9b80*/  IADD3 R67, P0, PT, R68, R66, RZ ;  /* 0x0000004244437210 */ /* 0x000fc80007f1e0ff */
[----:B------:R-:W-:Y:S01]  /*9b90*/  LEA R66, P3, R67, UR6, 0x2 ;  /* 0x0000000643427c11 */ /* 0x000fe2000f8610ff */
[----:B------:R-:W0:Y:S02]  /*9ba0*/  LDS R19, [R162+0x840] ;  /* 0x00084000a2137984 */ /* 0x000e240000000800 */
[-C--:B0-----:R-:W-:Y:S02]  /*9bb0*/  ISETP.GE.AND P4, PT, R72, R19.reuse, PT ;  /* 0x000000134800720c */ /* 0x081fe40003f86270 */
[-C--:B------:R-:W-:Y:S02]  /*9bc0*/  ISETP.GE.AND P6, PT, R86, R19.reuse, PT ;  /* 0x000000135600720c */ /* 0x080fe40003fc6270 */
[-C--:B------:R-:W-:Y:S02]  /*9bd0*/  ISETP.GE.AND P5, PT, R84, R19.reuse, PT ;  /* 0x000000135400720c */ /* 0x080fe40003fa6270 */
[-C--:B------:R-:W-:Y:S02]  /*9be0*/  ISETP.GE.AND P2, PT, R68, R19.reuse, PT ;  /* 0x000000134400720c */ /* 0x080fe40003f46270 */
[----:B------:R-:W-:-:S02]  /*9bf0*/  ISETP.GE.AND P1, PT, R74, R19, PT ;  /* 0x000000134a00720c */ /* 0x000fc40003f26270 */
[----:B------:R-:W-:Y:S02]  /*9c00*/  IADD3.X R74, PT, PT, RZ, R53, RZ, P0, !PT ;  /* 0x00000035ff4a7210 */ /* 0x000fe400007fe4ff */
[-C--:B------:R-:W-:Y:S02]  /*9c10*/  ISETP.GE.AND P0, PT, R70, R19.reuse, PT ;  /* 0x000000134600720c */ /* 0x080fe40003f06270 */
[----:B------:R-:W-:Y:S02]  /*9c20*/  LEA.HI.X R67, R67, UR7, R74, 0x2, P3 ;  /* 0x0000000743437c11 */ /* 0x000fe400098f144a */
        /* <DEDUP_REMOVED lines=21> */
[----:B------:R-:W-:-:S03]  /*9d80*/  ISETP.GE.AND P1, PT, R88, R19, PT ;  /* 0x000000135800720c */ /* 0x000fc60003f26270 */
[----:B------:R0:W-:Y:S01]  /*9d90*/  @!P0 STG.E desc[UR24][R66.64+0x480], R39 ;  /* 0x0004802742008986 */ /* 0x0001e2000c101918 */
[----:B------:R-:W-:-:S03]  /*9da0*/  ISETP.GE.AND P0, PT, R7, UR5, PT ;  /* 0x0000000507007c0c */ /* 0x000fc6000bf06270 */
        /* <DEDUP_REMOVED lines=11> */
.L_x_1463:
        /* <DEDUP_REMOVED lines=10> */
.L_x_4979:


//--------------------- .text._Z25selective_scan_fwd_kernelI32Selective_Scan_fwd_kernel_traitsILi32ELi16ELi1ELb0ELb1ELb0ELb0EfN3c107complexIfEEEEv13SSMParamsBase --------------------------
	.section	.text._Z25selective_scan_fwd_kernelI32Selective_Scan_fwd_kernel_traitsILi32ELi16ELi1ELb0ELb1ELb0ELb0EfN3c107complexIfEEEEv13SSMParamsBase,"ax",@progbits
	.align	128
        .global         _Z25selective_scan_fwd_kernelI32Selective_Scan_fwd_kernel_traitsILi32ELi16ELi1ELb0ELb1ELb0ELb0EfN3c107complexIfEEEEv13SSMParamsBase
        .type           _Z25selective_scan_fwd_kernelI32Selective_Scan_fwd_kernel_traitsILi32ELi16ELi1ELb0ELb1ELb0ELb0EfN3c107complexIfEEEEv13SSMParamsBase,@function
        .size           _Z25selective_scan_fwd_kernelI32Selective_Scan_fwd_kernel_traitsILi32ELi16ELi1ELb0ELb1ELb0ELb0EfN3c107complexIfEEEEv13SSMParamsBase,(.L_x_4980 - _Z25selective_scan_fwd_kernelI32Selective_Scan_fwd_kernel_traitsILi32ELi16ELi1ELb0ELb1ELb0ELb0EfN3c107complexIfEEEEv13SSMParamsBase)
        .other          _Z25selective_scan_fwd_kernelI32Selective_Scan_fwd_kernel_traitsILi32ELi16ELi1ELb0ELb1ELb0ELb0EfN3c107complexIfEEEEv13SSMParamsBase,@"STO_CUDA_ENTRY STV_DEFAULT"
_Z25selective_scan_fwd_kernelI32Selective_Scan_fwd_kernel_traitsILi32ELi16ELi1ELb0ELb1ELb0ELb0EfN3c107complexIfEEEEv13SSMParamsBase:
.text._Z25selective_scan_fwd_kernelI32Selective_Scan_fwd_kernel_traitsILi32ELi16ELi1ELb0ELb1ELb0ELb0EfN3c107complexIfEEEEv13SSMParamsBase:
        /* <DEDUP_REMOVED lines=11> */
[----:B------:R-:W3:Y:S01]  /*00b0*/  S2UR UR18, SR_CTAID.X ;  /* 0x00000000001279c3 */ /* 0x000ee20000002500 */
[----:B------:R-:W0:Y:S01]  /*00c0*/  I2F.RP R10, R12 ;  /* 0x0000000c000a7306 */ /* 0x000e220000209400 */
[----:B----4-:R-:W-:-:S06]  /*00d0*/  ISETP.NE.U32.AND P0, PT, R4, RZ, PT ;  /* 0x000000ff0400720c */ /* 0x010fcc0003f05070 */
[----:B------:R-:W4:Y:S01]  /*00e0*/  LDC R30, c[0x0][0x394] ;  /* 0x0000e500ff1e7b82 */ /* 0x000f220000000800 */
[----:B------:R-:W-:Y:S02]  /*00f0*/  ISETP.NE.AND.EX P0, PT, R5, RZ, PT, P0 ;  /* 0x000000ff0500720c */ /* 0x000fe40003f05300 */
[----:B--2---:R-:W-:-:S05]  /*0100*/  ISETP.NE.U32.AND P1, PT, R6, RZ, PT ;  /* 0x000000ff0600720c */ /* 0x004fca0003f25070 */
[----:B------:R-:W2:Y:S01]  /*0110*/  LDC R15, c[0x0][0x384] ;  /* 0x0000e100ff0f7b82 */ /* 0x000ea20000000800 */
[----:B0-----:R-:W0:Y:S01]  /*0120*/  MUFU.RCP R10, R10 ;  /* 0x0000000a000a7308 */ /* 0x001e220000001000 */
[----:B------:R-:W-:-:S04]  /*0130*/  ISETP.NE.AND.EX P1, PT, R7, RZ, PT, P1 ;  /* 0x000000ff0700720c */ /* 0x000fc80003f25310 */
[C---:B-1----:R-:W-:Y:S02]  /*0140*/  @P0 LEA R4, P2, R0.reuse, R4, 0x2 ;  /* 0x0000000400040211 */ /* 0x042fe400078410ff */
[----:B------:R-:W1:Y:S02]  /*0150*/  LDC.64 R22, c[0x0][0x460] ;  /* 0x00011800ff167b82 */ /* 0x000e640000000a00 */
[----:B------:R-:W-:-:S05]  /*0160*/  @P0 LEA.HI.X R5, R0, R5, RZ, 0x2, P2 ;  /* 0x0000000500050211 */ /* 0x000fca00010f14ff */
[----:B------:R-:W-:Y:S01]  /*0170*/  @P1 LEA R6, P3, R0, R6, 0x2 ;  /* 0x0000000600061211 */ /* 0x000fe200078610ff */
[----:B------:R3:W5:Y:S01]  /*0180*/  @P0 LDG.E R2, desc[UR20][R4.64] ;  /* 0x0000001404020981 */ /* 0x000762000c1e1900 */
[----:B------:R-:W1:Y:S01]  /*0190*/  LDC.64 R24, c[0x0][0x468] ;  /* 0x00011a00ff187b82 */ /* 0x000e620000000a00 */
[----:B0-----:R-:W-:Y:S02]  /*01a0*/  IADD3 R8, PT, PT, R10, 0xffffffe, RZ ;  /* 0x0ffffffe0a087810 */ /* 0x001fe40007ffe0ff */
[----:B------:R-:W-:Y:S02]  /*01b0*/  @P1 LEA.HI.X R7, R0, R7, RZ, 0x2, P3 ;  /* 0x0000000700071211 */ /* 0x000fe400018f14ff */
[----:B------:R0:W4:Y:S03]  /*01c0*/  F2I.FTZ.U32.TRUNC.NTZ R9, R8 ;  /* 0x0000000800097305 */ /* 0x000126000021f000 */
[----:B------:R-:W1:Y:S01]  /*01d0*/  LDC.64 R26, c[0x0][0x3c8] ;  /* 0x0000f200ff1a7b82 */ /* 0x000e620000000a00 */
[----:B---3--:R-:W-:Y:S01]  /*01e0*/  IABS R4, R0 ;  /* 0x0000000000047213 */ /* 0x008fe20000000000 */
[----:B------:R3:W5:Y:S01]  /*01f0*/  @P1 LDG.E R3, desc[UR20][R6.64] ;  /* 0x0000001406031981 */ /* 0x000762000c1e1900 */
[----:B0-----:R-:W-:-:S05]  /*0200*/  HFMA2 R8, -RZ, RZ, 0, 0 ;  /* 0x00000000ff087431 */ /* 0x001fca00000001ff */
[----:B------:R-:W0:Y:S01]  /*0210*/  LDC.64 R28, c[0x0][0x448] ;  /* 0x00011200ff1c7b82 */ /* 0x000e220000000a00 */
[----:B----4-:R-:W-:-:S05]  /*0220*/  IADD3 R11, PT, PT, RZ, -R9, RZ ;  /* 0x80000009ff0b7210 */ /* 0x010fca0007ffe0ff */
[----:B------:R-:W-:-:S04]  /*0230*/  IMAD R5, R11, R12, RZ ;  /* 0x0000000c0b057224 */ /* 0x000fc800078e02ff */
[----:B------:R-:W-:Y:S01]  /*0240*/  IMAD.HI.U32 R9, R9, R5, R8 ;  /* 0x0000000509097227 */ /* 0x000fe200078e0008 */
[----:B------:R-:W-:-:S05]  /*0250*/  MOV R5, R4 ;  /* 0x0000000400057202 */ /* 0x000fca0000000f00 */
[----:B------:R-:W-:-:S05]  /*0260*/  IMAD.HI.U32 R4, R9, R5, RZ ;  /* 0x0000000509047227 */ /* 0x000fca00078e00ff */
[----:B---3--:R-:W-:-:S05]  /*0270*/  IADD3 R6, PT, PT, -R4, RZ, RZ ;  /* 0x000000ff04067210 */ /* 0x008fca0007ffe1ff */
[----:B------:R-:W-:-:S05]  /*0280*/  IMAD R5, R12, R6, R5 ;  /* 0x000000060c057224 */ /* 0x000fca00078e0205 */
[----:B------:R-:W-:Y:S01]  /*0290*/  ISETP.GT.U32.AND P1, PT, R12, R5, PT ;  /* 0x000000050c00720c */ /* 0x000fe20003f24070 */
[----:B------:R-:W-:Y:S01]  /*02a0*/  UIMAD.WIDE.U32 UR4, UR18, UR8, URZ ;  /* 0x00000008120472a5 */ /* 0x000fe2000f8e00ff */
[----:B------:R-:W-:-:S03]  /*02b0*/  ISETP.GE.AND P3, PT, R30, 0x1, PT ;  /* 0x000000011e00780c */ /* 0x000fc60003f66270 */
[----:B------:R-:W-:-:S08]  /*02c0*/  UIMAD UR6, UR18, UR9, UR5 ;  /* 0x00000009120672a4 */ /* 0x000fd0000f8e0205 */
[----:B------:R-:W-:-:S04]  /*02d0*/  @!P1 IADD3 R5, PT, PT, R5, -R12, RZ ;  /* 0x8000000c05059210 */ /* 0x000fc80007ffe0ff */
[----:B------:R-:W-:Y:S02]  /*02e0*/  ISETP.GE.U32.AND P0, PT, R5, R12, PT ;  /* 0x0000000c0500720c */ /* 0x000fe40003f06070 */
[----:B------:R-:W-:Y:S02]  /*02f0*/  MOV R6, UR4 ;  /* 0x0000000400067c02 */ /* 0x000fe40008000f00 */
[----:B------:R-:W-:Y:S01]  /*0300*/  MOV R7, UR5 ;  /* 0x0000000500077c02 */ /* 0x000fe20008000f00 */
[----:B------:R-:W-:Y:S01]  /*0310*/  UIMAD.WIDE.U32 UR4, UR18, UR12, URZ ;  /* 0x0000000c120472a5 */ /* 0x000fe2000f8e00ff */
[----:B------:R-:W-:Y:S01]  /*0320*/  MOV R7, UR6 ;  /* 0x0000000600077c02 */ /* 0x000fe20008000f00 */
[----:B------:R-:W-:Y:S01]  /*0330*/  UIMAD.WIDE.U32 UR6, UR18, UR16, URZ ;  /* 0x00000010120672a5 */ /* 0x000fe2000f8e00ff */
[----:B------:R-:W-:Y:S01]  /*0340*/  @!P1 IADD3 R4, PT, PT, R4, 0x1, RZ ;  /* 0x0000000104049810 */ /* 0x000fe20007ffe0ff */
[----:B------:R-:W-:Y:S01]  /*0350*/  UIMAD UR9, UR18, UR13, UR5 ;  /* 0x0000000d120972a4 */ /* 0x000fe2000f8e0205 */
[----:B------:R-:W-:Y:S01]  /*0360*/  LOP3.LUT R8, R0, R13, RZ, 0x3c, !PT ;  /* 0x0000000d00087212 */ /* 0x000fe200078e3cff */
[----:B------:R-:W-:Y:S01]  /*0370*/  UIMAD UR8, UR18, UR17, UR7 ;  /* 0x00000011120872a4 */ /* 0x000fe2000f8e0207 */
[----:B------:R-:W-:-:S02]  /*0380*/  MOV R10, UR4 ;  /* 0x00000004000a7c02 */ /* 0x000fc40008000f00 */
[----:B------:R-:W-:Y:S02]  /*0390*/  @P0 IADD3 R4, PT, PT, R4, 0x1, RZ ;  /* 0x0000000104040810 */ /* 0x000fe40007ffe0ff */
[----:B------:R-:W-:Y:S02]  /*03a0*/  MOV R11, UR5 ;  /* 0x00000005000b7c02 */ /* 0x000fe40008000f00 */
[----:B------:R-:W-:Y:S02]  /*03b0*/  MOV R9, UR9 ;  /* 0x0000000900097c02 */ /* 0x000fe40008000f00 */
[----:B------:R-:W-:Y:S02]  /*03c0*/  ISETP.GE.AND P2, PT, R8, RZ, PT ;  /* 0x000000ff0800720c */ /* 0x000fe40003f46270 */
[----:B------:R-:W-:Y:S02]  /*03d0*/  ISETP.NE.AND P0, PT, R13, RZ, PT ;  /* 0x000000ff0d00720c */ /* 0x000fe40003f05270 */
[----:B------:R-:W-:Y:S01]  /*03e0*/  MOV R5, R4 ;  /* 0x0000000400057202 */ /* 0x000fe20000000f00 */
[----:B012---:R-:W-:Y:S10]  /*03f0*/  @!P3 EXIT ;  /* 0x000000000000b94d */ /* 0x007ff40003800000 */
[----:B------:R-:W0:Y:S01]  /*0400*/  S2R R4, SR_TID.X ;  /* 0x0000000000047919 */ /* 0x000e220000002100 */
[----:B------:R-:W-:Y:S01]  /*0410*/  @!P2 IADD3 R5, PT, PT, -R5, RZ, RZ ;  /* 0x000000ff0505a210 */ /* 0x000fe20007ffe1ff */
[----:B------:R-:W1:Y:S01]  /*0420*/  LDCU.64 UR4, c[0x0][0x3a0] ;  /* 0x00007400ff0477ac */ /* 0x000e620008000a00 */
[----:B------:R-:W-:Y:S01]  /*0430*/  @!P0 LOP3.LUT R5, RZ, R13, RZ, 0x33, !PT ;  /* 0x0000000dff058212 */ /* 0x000fe200078e33ff */
[C---:B------:R-:W-:Y:S01]  /*0440*/  IMAD.WIDE.U32 R6, R0.reuse, UR10, R6 ;  /* 0x0000000a00067c25 */ /* 0x040fe2000f8e0006 */
[----:B------:R-:W-:Y:S01]  /*0450*/  MOV R8, R10 ;  /* 0x0000000a00087202 */ /* 0x000fe20000000f00 */
[----:B------:R-:W2:Y:S01]  /*0460*/  LDCU.64 UR12, c[0x0][0x3d8] ;  /* 0x00007b00ff0c77ac */ /* 0x000ea20008000a00 */
[----:B------:R-:W-:Y:S01]  /*0470*/  SHF.R.S32.HI R11, RZ, 0x1f, R5 ;  /* 0x0000001fff0b7819 */ /* 0x000fe20000011405 */
[----:B------:R-:W-:Y:S01]  /*0480*/  IMAD R18, R0, UR11, R7 ;  /* 0x0000000b00127c24 */ /* 0x000fe2000f8e0207 */
[----:B------:R-:W-:Y:S01]  /*0490*/  LEA R16, P0, R6, R22, 0x2 ;  /* 0x0000001606107211 */ /* 0x000fe200078010ff */
[----:B------:R-:W3:Y:S01]  /*04a0*/  LDCU UR9, c[0x0][0x38c] ;  /* 0x00007180ff0977ac */ /* 0x000ee20008000800 */
[----:B------:R-:W-:-:S02]  /*04b0*/  IMAD.WIDE.U32 R8, R0, UR14, R8 ;  /* 0x0000000e00087c25 */ /* 0x000fc4000f8e0008 */
[----:B------:R-:W-:Y:S01]  /*04c0*/  LEA.HI.X R18, R6, R23, R18, 0x2, P0 ;  /* 0x0000001706127211 */ /* 0x000fe200000f1412 */
[----:B------:R-:W-:Y:S01]  /*04d0*/  UMOV UR7, UR8 ;  /* 0x0000000800077c82 */ /* 0x000fe20008000000 */
[----:B------:R-:W-:Y:S01]  /*04e0*/  IMAD R20, R11, R26, RZ ;  /* 0x0000001a0b147224 */ /* 0x000fe200078e02ff */
[----:B------:R-:W-:Y:S01]  /*04f0*/  LEA R12, P1, R8, R24, 0x2 ;  /* 0x00000018080c7211 */ /* 0x000fe200078210ff */
[----:B------:R-:W-:-:S04]  /*0500*/  IMAD.WIDE.U32 R10, R5, R26, UR6 ;  /* 0x00000006050a7e25 */ /* 0x000fc8000f8e001a */
[----:B------:R-:W-:Y:S02]  /*0510*/  IMAD R17, R5, R27, R20 ;  /* 0x0000001b05117224 */ /* 0x000fe400078e0214 */
[----:B------:R-:W-:Y:S02]  /*0520*/  IMAD R14, R0, UR15, R9 ;  /* 0x0000000f000e7c24 */ /* 0x000fe4000f8e0209 */
[----:B------:R-:W-:Y:S01]  /*0530*/  IMAD R5, R15, UR18, R0 ;  /* 0x000000120f057c24 */ /* 0x000fe2000f8e0200 */
[----:B------:R-:W-:Y:S01]  /*0540*/  LEA R15, P0, R10, R28, 0x2 ;  /* 0x0000001c0a0f7211 */ /* 0x000fe200078010ff */
[C---:B-1----:R-:W-:Y:S01]  /*0550*/  IMAD.WIDE.U32 R166, R0.reuse, UR4, RZ ;  /* 0x0000000400a67c25 */ /* 0x042fe2000f8e00ff */
[----:B------:R-:W-:Y:S01]  /*0560*/  IADD3 R17, PT, PT, R11, R17, RZ ;  /* 0x000000110b117210 */ /* 0x000fe20007ffe0ff */
[----:B------:R-:W1:Y:S01]  /*0570*/  LDCU.U8 UR4, c[0x0][0x39e] ;  /* 0x000073c0ff0477ac */ /* 0x000e620008000000 */
[----:B------:R-:W-:Y:S01]  /*0580*/  MOV R11, R12 ;  /* 0x0000000c000b7202 */ /* 0x000fe20000000f00 */
[----:B--2---:R-:W-:Y:S01]  /*0590*/  IMAD.WIDE.U32 R164, R0, UR12, RZ ;  /* 0x0000000c00a47c25 */ /* 0x004fe2000f8e00ff */
[----:B0-----:R-:W-:-:S02]  /*05a0*/  SHF.L.U32 R13, R4, 0x5, RZ ;  /* 0x00000005040d7819 */ /* 0x001fc400000006ff */
[----:B------:R-:W-:Y:S01]  /*05b0*/  SHF.L.U32 R9, R4, 0x4, RZ ;  /* 0x0000000404097819 */ /* 0x000fe200000006ff */
[----:B------:R-:W-:Y:S01]  /*05c0*/  IMAD R6, R5, R30, RZ ;  /* 0x0000001e05067224 */ /* 0x000fe200078e02ff */
[----:B------:R-:W-:Y:S01]  /*05d0*/  LOP3.LUT R12, R13, 0x7c1f, R4, 0xc8, !PT ;  /* 0x00007c1f0d0c7812 */ /* 0x000fe200078ec804 */
[C---:B------:R-:W-:Y:S01]  /*05e0*/  IMAD R5, R0.reuse, UR5, R167 ;  /* 0x0000000500057c24 */ /* 0x040fe2000f8e02a7 */
[----:B------:R-:W-:Y:S01]  /*05f0*/  LOP3.LUT R19, R9, 0x3e00, RZ, 0xc0, !PT ;  /* 0x00003e0009137812 */ /* 0x000fe200078ec0ff */
[----:B------:R-:W-:Y:S01]  /*0600*/  IMAD R7, R0, UR13, R165 ;  /* 0x0000000d00077c24 */ /* 0x000fe2000f8e02a5 */
[----:B------:R-:W-:Y:S01]  /*0610*/  LEA.HI.X R17, R10, R29, R17, 0x2, P0 ;  /* 0x0000001d0a117211 */ /* 0x000fe200000f1411 */
[----:B---3--:R-:W-:Y:S01]  /*0620*/  IMAD R6, R6, UR9, RZ ;  /* 0x0000000906067c24 */ /* 0x008fe2000f8e02ff */
[----:B------:R-:W-:Y:S02]  /*0630*/  LEA.HI.X R14, R8, R25, R14, 0x2, P1 ;  /* 0x00000019080e7211 */ /* 0x000fe400008f140e */
[----:B------:R-:W-:-:S02]  /*0640*/  MOV R10, R16 ;  /* 0x00000010000a7202 */ /* 0x000fc40000000f00 */
[----:B------:R-:W-:Y:S02]  /*0650*/  MOV R13, R18 ;  /* 0x00000012000d7202 */ /* 0x000fe40000000f00 */
[----:B------:R-:W-:Y:S02]  /*0660*/  MOV R8, RZ ;  /* 0x000000ff00087202 */ /* 0x000fe40000000f00 */
        /* <DEDUP_REMOVED lines=30> */
[----:B------:R-:W-:Y:S02]  /*0850*/  LOP3.LUT R76, R12, 0x3e0, RZ, 0xfc, !PT ;  /* 0x000003e00c4c7812 */ /* 0x000fe400078efcff */
[----:B-1----:R-:W-:-:S07]  /*0860*/  LOP3.LUT R21, R19, 0x1f, R4, 0xf8, !PT ;  /* 0x0000001f13157812 */ /* 0x002fce00078ef804 */
.L_x_1500:
[----:B------:R-:W0:Y:S01]  /*0870*/  LDC R59, c[0x0][0x388] ;  /* 0x0000e200ff3b7b82 */ /* 0x000e220000000800 */
[----:B------:R-:W-:Y:S01]  /*0880*/  MOV R80, R10 ;  /* 0x0000000a00507202 */ /* 0x000fe20000000f00 */
[----:B------:R-:W-:Y:S01]  /*0890*/  HFMA2 R86, -RZ, RZ, 0, 0 ;  /* 0x00000000ff567431 */ /* 0x000fe200000001ff */
[----:B------:R-:W-:Y:S01]  /*08a0*/  MOV R81, R13 ;  /* 0x0000000d00517202 */ /* 0x000fe20000000f00 */
[----:B------:R-:W-:Y:S01]  /*08b0*/  HFMA2 R102, -RZ, RZ, 0, 0 ;  /* 0x00000000ff667431 */ /* 0x000fe200000001ff */
[----:B---3--:R-:W-:Y:S01]  /*08c0*/  SHF.L.U32 R78, R8, 0x9, RZ ;  /* 0x00000009084e7819 */ /* 0x008fe200000006ff */
[----:B------:R-:W-:Y:S01]  /*08d0*/  HFMA2 R98, -RZ, RZ, 0, 0 ;  /* 0x00000000ff627431 */ /* 0x000fe200000001ff */
[----:B------:R-:W-:Y:S01]  /*08e0*/  LOP3.LUT R118, R19, 0x1f, R4, 0xf8, !PT ;  /* 0x0000001f13767812 */ /* 0x000fe200078ef804 */
[----:B------:R-:W-:Y:S01]  /*08f0*/  IMAD.WIDE.U32 R84, R21, 0x4, R80 ;  /* 0x0000000415547825 */ /* 0x000fe200078e0050 */
[----:B------:R-:W-:-:S03]  /*0900*/  MOV R100, RZ ;  /* 0x000000ff00647202 */ /* 0x000fc60000000f00 */
[----:B------:R-:W-:Y:S01]  /*0910*/  HFMA2 R94, -RZ, RZ, 0, 0 ;  /* 0x00000000ff5e7431 */ /* 0x000fe200000001ff */
[C---:B------:R-:W-:Y:S01]  /*0920*/  LOP3.LUT R103, R118.reuse, 0xe0, RZ, 0xfc, !PT ;  /* 0x000000e076677812 */ /* 0x040fe200078efcff */
[----:B------:R-:W-:Y:S01]  /*0930*/  HFMA2 R90, -RZ, RZ, 0, 0 ;  /* 0x00000000ff5a7431 */ /* 0x000fe200000001ff */
[C---:B------:R-:W-:Y:S01]  /*0940*/  LOP3.LUT R67, R118.reuse, 0x20, RZ, 0xfc, !PT ;  /* 0x0000002076437812 */ /* 0x040fe200078efcff */
[----:B------:R-:W-:Y:S01]  /*0950*/  HFMA2 R106, -RZ, RZ, 0, 0 ;  /* 0x00000000ff6a7431 */ /* 0x000fe200000001ff */
[C---:B------:R-:W-:Y:S01]  /*0960*/  LOP3.LUT R105, R118.reuse, 0x100, RZ, 0xfc, !PT ;  /* 0x0000010076697812 */ /* 0x040fe200078efcff */
[----:B------:R-:W-:Y:S01]  /*0970*/  HFMA2 R110, -RZ, RZ, 0, 0 ;  /* 0x00000000ff6e7431 */ /* 0x000fe200000001ff */
[C---:B------:R-:W-:Y:S01]  /*0980*/  LOP3.LUT R95, R118.reuse, 0xc0, RZ, 0xfc, !PT ;  /* 0x000000c0765f7812 */ /* 0x040fe200078efcff */
[----:B------:R-:W-:Y:S01]  /*0990*/  HFMA2 R114, -RZ, RZ, 0, 0 ;  /* 0x00000000ff727431 */ /* 0x000fe200000001ff */
[C---:B------:R-:W-:Y:S02]  /*09a0*/  LOP3.LUT R93, R118.reuse, 0xa0, RZ, 0xfc, !PT ;  /* 0x000000a0765d7812 */ /* 0x040fe400078efcff */
[----:B------:R-:W-:-:S02]  /*09b0*/  LOP3.LUT R91, R118, 0x80, RZ, 0xfc, !PT ;  /* 0x00000080765b7812 */ /* 0x000fc400078efcff */
[----:B------:R-:W-:Y:S02]  /*09c0*/  LOP3.LUT R89, R118, 0x60, RZ, 0xfc, !PT ;  /* 0x0000006076597812 */ /* 0x000fe400078efcff */
[----:B0-----:R-:W-:Y:S02]  /*09d0*/  IADD3 R80, PT, PT, -R78, R59, RZ ;  /* 0x0000003b4e507210 */ /* 0x001fe40007ffe1ff */
[----:B------:R-:W-:Y:S02]  /*09e0*/  LOP3.LUT R87, R118, 0x40, RZ, 0xfc, !PT ;  /* 0x0000004076577812 */ /* 0x000fe400078efcff */
[-C--:B------:R-:W-:Y:S02]  /*09f0*/  ISETP.GE.AND P0, PT, R21, R80.reuse, PT ;  /* 0x000000501500720c */ /* 0x080fe40003f06270 */
[----:B------:R-:W-:Y:S02]  /*0a00*/  ISETP.GE.AND P6, PT, R67, R80, PT ;  /* 0x000000504300720c */ /* 0x000fe40003fc6270 */
[----:B------:R-:W-:-:S02]  /*0a10*/  P2R R33, PR, RZ, 0x1 ;  /* 0x00000001ff217803 */ /* 0x000fc40000000000 */
[----:B------:R-:W-:Y:S02]  /*0a20*/  LEA R82, P0, R118, R11, 0x2 ;  /* 0x0000000b76527211 */ /* 0x000fe400078010ff */
[----:B------:R-:W-:Y:S01]  /*0a30*/  ISETP.GE.AND P1, PT, R95, R80, PT ;  /* 0x000000505f00720c */ /* 0x000fe20003f26270 */
[----:B------:R-:W-:Y:S01]  /*0a40*/  BAR.SYNC.DEFER_BLOCKING 0x0 ;  /* 0x0000000000007b1d */ /* 0x000fe20000010000 */
[----:B------:R-:W-:Y:S02]  /*0a50*/  IADD3.X R83, PT, PT, RZ, R14, RZ, P0, !PT ;  /* 0x0000000eff537210 */ /* 0x000fe400007fe4ff */
[----:B------:R-:W-:Y:S02]  /*0a60*/  ISETP.NE.AND P0, PT, R33, RZ, PT ;  /* 0x000000ff2100720c */ /* 0x000fe40003f05270 */
[-C--:B------:R-:W-:Y:S02]  /*0a70*/  ISETP.GE.AND P2, PT, R93, R80.reuse, PT ;  /* 0x000000505d00720c */ /* 0x080fe40003f46270 */
[----:B------:R-:W-:-:S02]  /*0a80*/  ISETP.GE.AND P3, PT, R91, R80, PT ;  /* 0x000000505b00720c */ /* 0x000fc40003f66270 */
[-C--:B------:R-:W-:Y:S02]  /*0a90*/  ISETP.GE.AND P4, PT, R89, R80.reuse, PT ;  /* 0x000000505900720c */ /* 0x080fe40003f86270 */
[----:B------:R-:W-:Y:S02]  /*0aa0*/  ISETP.GE.AND P5, PT, R87, R80, PT ;  /* 0x000000505700720c */ /* 0x000fe40003fa6270 */
[----:B------:R-:W-:Y:S02]  /*0ab0*/  MOV R88, RZ ;  /* 0x000000ff00587202 */ /* 0x000fe40000000f00 */
[----:B------:R-:W-:Y:S02]  /*0ac0*/  MOV R96, RZ ;  /* 0x000000ff00607202 */ /* 0x000fe40000000f00 */
[----:B------:R-:W-:Y:S02]  /*0ad0*/  LOP3.LUT R19, R118, 0x120, RZ, 0xfc, !PT ;  /* 0x0000012076137812 */ /* 0x000fe400078efcff */
[----:B------:R-:W-:-:S02]  /*0ae0*/  MOV R92, RZ ;  /* 0x000000ff005c7202 */ /* 0x000fc40000000f00 */
[C---:B------:R-:W-:Y:S02]  /*0af0*/  LOP3.LUT R21, R118.reuse, 0x140, RZ, 0xfc, !PT ;  /* 0x0000014076157812 */ /* 0x040fe400078efcff */
[C---:B------:R-:W-:Y:S01]  /*0b00*/  LOP3.LUT R23, R118.reuse, 0x160, RZ, 0xfc, !PT ;  /* 0x0000016076177812 */ /* 0x040fe200078efcff */
[----:B------:R-:W2:Y:S01]  /*0b10*/  @!P0 LDG.E R86, desc[UR20][R84.64] ;  /* 0x0000001454568981 */ /* 0x000ea2000c1e1900 */
[----:B------:R-:W-:Y:S02]  /*0b20*/  ISETP.GE.AND P0, PT, R103, R80, PT ;  /* 0x000000506700720c */ /* 0x000fe40003f06270 */
[C---:B------:R-:W-:Y:S01]  /*0b30*/  LOP3.LUT R25, R118.reuse, 0x180, RZ, 0xfc, !PT ;  /* 0x0000018076197812 */ /* 0x040fe200078efcff */
[----:B------:R-:W3:Y:S01]  /*0b40*/  @!P6 LDG.E R88, desc[UR20][R84.64+0x80] ;  /* 0x000080145458e981 */ /* 0x000ee2000c1e1900 */
[C---:B------:R-:W-:Y:S02]  /*0b50*/  LOP3.LUT R27, R118.reuse, 0x1a0, RZ, 0xfc, !PT ;  /* 0x000001a0761b7812 */ /* 0x040fe400078efcff */
[C---:B------:R-:W-:Y:S01]  /*0b60*/  LOP3.LUT R29, R118.reuse, 0x1c0, RZ, 0xfc, !PT ;  /* 0x000001c0761d7812 */ /* 0x040fe200078efcff */
[----:B------:R-:W4:Y:S01]  /*0b70*/  @!P1 LDG.E R98, desc[UR20][R84.64+0x300] ;  /* 0x0003001454629981 */ /* 0x000f22000c1e1900 */
[----:B------:R-:W-:-:S02]  /*0b80*/  LOP3.LUT R31, R118, 0x1e0, RZ, 0xfc, !PT ;  /* 0x000001e0761f7812 */ /* 0x000fc400078efcff */
[----:B------:R-:W-:Y:S01]  /*0b90*/  MOV R104, RZ ;  /* 0x000000ff00687202 */ /* 0x000fe20000000f00 */
[----:B------:R-:W4:Y:S01]  /*0ba0*/  @!P2 LDG.E R96, desc[UR20][R84.64+0x280] ;  /* 0x000280145460a981 */ /* 0x000f22000c1e1900 */
[----:B------:R-:W-:Y:S02]  /*0bb0*/  MOV R108, RZ ;  /* 0x000000ff006c7202 */ /* 0x000fe40000000f00 */
[----:B------:R-:W-:Y:S01]  /*0bc0*/  MOV R112, RZ ;  /* 0x000000ff00707202 */ /* 0x000fe20000000f00 */
[----:B------:R-:W4:Y:S01]  /*0bd0*/  @!P0 LDG.E R100, desc[UR20][R84.64+0x380] ;  /* 0x0003801454648981 */ /* 0x000f22000c1e1900 */
[-C--:B------:R-:W-:Y:S02]  /*0be0*/  ISETP.GE.AND P0, PT, R105, R80.reuse, PT ;  /* 0x000000506900720c */ /* 0x080fe40003f06270 */
[-C--:B------:R-:W-:Y:S01]  /*0bf0*/  ISETP.GE.AND P1, PT, R21, R80.reuse, PT ;  /* 0x000000501500720c */ /* 0x080fe20003f26270 */
[----:B------:R-:W4:Y:S01]  /*0c00*/  @!P3 LDG.E R94, desc[UR20][R84.64+0x200] ;  /* 0x00020014545eb981 */ /* 0x000f22000c1e1900 */
[----:B------:R-:W-:-:S02]  /*0c10*/  ISETP.GE.AND P2, PT, R23, R80, PT ;  /* 0x000000501700720c */ /* 0x000fc40003f46270 */
[-C--:B------:R-:W-:Y:S01]  /*0c20*/  ISETP.GE.AND P3, PT, R25, R80.reuse, PT ;  /* 0x000000501900720c */ /* 0x080fe20003f66270 */
[----:B------:R-:W4:Y:S01]  /*0c30*/  @!P4 LDG.E R92, desc[UR20][R84.64+0x180] ;  /* 0x00018014545cc981 */ /* 0x000f22000c1e1900 */
[-C--:B------:R-:W-:Y:S02]  /*0c40*/  ISETP.GE.AND P4, PT, R27, R80.reuse, PT ;  /* 0x000000501b00720c */ /* 0x080fe40003f86270 */
[----:B------:R-:W-:Y:S01]  /*0c50*/  MOV R116, RZ ;  /* 0x000000ff00747202 */ /* 0x000fe20000000f00 */
[----:B------:R-:W4:Y:S04]  /*0c60*/  @!P5 LDG.E R90, desc[UR20][R84.64+0x100] ;  /* 0x00010014545ad981 */ /* 0x000f28000c1e1900 */
[----:B------:R-:W4:Y:S01]  /*0c70*/  @!P0 LDG.E R102, desc[UR20][R84.64+0x400] ;  /* 0x0004001454668981 */ /* 0x000f22000c1e1900 */
[----:B------:R-:W-:-:S02]  /*0c80*/  ISETP.GE.AND P0, PT, R19, R80, PT ;  /* 0x000000501300720c */ /* 0x000fc40003f06270 */
[-C--:B------:R-:W-:Y:S01]  /*0c90*/  ISETP.GE.AND P5, PT, R29, R80.reuse, PT ;  /* 0x000000501d00720c */ /* 0x080fe20003fa6270 */
[----:B------:R-:W4:Y:S01]  /*0ca0*/  @!P1 LDG.E R106, desc[UR20][R84.64+0x500] ;  /* 0x00050014546a9981 */ /* 0x000f22000c1e1900 */
[----:B------:R-:W-:-:S03]  /*0cb0*/  ISETP.GE.AND P6, PT, R31, R80, PT ;  /* 0x000000501f00720c */ /* 0x000fc60003fc6270 */
[----:B------:R-:W4:Y:S04]  /*0cc0*/  @!P2 LDG.E R108, desc[UR20][R84.64+0x580] ;  /* 0x00058014546ca981 */ /* 0x000f28000c1e1900 */
[----:B------:R-:W4:Y:S04]  /*0cd0*/  @!P3 LDG.E R110, desc[UR20][R84.64+0x600] ;  /* 0x00060014546eb981 */ /* 0x000f28000c1e1900 */
[----:B------:R-:W4:Y:S04]  /*0ce0*/  @!P0 LDG.E R104, desc[UR20][R84.64+0x480] ;  /* 0x0004801454688981 */ /* 0x000f28000c1e1900 */
[----:B------:R-:W4:Y:S04]  /*0cf0*/  @!P4 LDG.E R112, desc[UR20][R84.64+0x680] ;  /* 0x000680145470c981 */ /* 0x000f28000c1e1900 */
[----:B------:R-:W4:Y:S04]  /*0d00*/  @!P5 LDG.E R114, desc[UR20][R84.64+0x700] ;  /* 0x000700145472d981 */ /* 0x000f28000c1e1900 */
[----:B------:R0:W4:Y:S01]  /*0d10*/  @!P6 LDG.E R116, desc[UR20][R84.64+0x780] ;  /* 0x000780145474e981 */ /* 0x000122000c1e1900 */
[----:B------:R-:W1:Y:S01]  /*0d20*/  S2R R19, SR_LANEID ;  /* 0x0000000000137919 */ /* 0x000e620000000000 */
[----:B------:R-:W0:Y:S01]  /*0d30*/  S2R R21, SR_CgaCtaId ;  /* 0x0000000000157919 */ /* 0x000e220000008800 */
[----:B------:R-:W-:-:S02]  /*0d40*/  MOV R202, 0x400 ;  /* 0x0000040000ca7802 */ /* 0x000fc40000000f00 */
[----:B------:R-:W-:Y:S02]  /*0d50*/  P2R R109, PR, RZ, 0x1 ;  /* 0x00000001ff6d7803 */ /* 0x000fe40000000000 */
[----:B------:R-:W-:Y:S02]  /*0d60*/  ISETP.NE.AND P0, PT, R33, RZ, PT ;  /* 0x000000ff2100720c */ /* 0x000fe40003f05270 */
[----:B-1----:R-:W-:Y:S02]  /*0d70*/  IADD3 R118, PT, PT, R19, 0x20, RZ ;  /* 0x0000002013767810 */ /* 0x002fe40007ffe0ff */
[----:B0-----:R-:W-:Y:S02]  /*0d80*/  LEA R202, R21, R202, 0x18 ;  /* 0x000000ca15ca7211 */ /* 0x001fe400078ec0ff */
[-C--:B------:R-:W-:Y:S02]  /*0d90*/  LEA.HI.SX32 R21, R19, R19.reuse, 0x1b ;  /* 0x0000001313157211 */ /* 0x080fe400078fdaff */
[----:B------:R-:W-:-:S02]  /*0da0*/  LEA.HI.SX32 R23, R118, R19, 0x1b ;  /* 0x0000001376177211 */ /* 0x000fc400078fdaff */
[----:B------:R-:W-:Y:S02]  /*0db0*/  IADD3 R84, PT, PT, R19, 0x40, RZ ;  /* 0x0000004013547810 */ /* 0x000fe40007ffe0ff */
[-C--:B------:R-:W-:Y:S02]  /*0dc0*/  LEA R21, R21, R202.reuse, 0x2 ;  /* 0x000000ca15157211 */ /* 0x080fe400078e10ff */
[----:B------:R-:W-:Y:S02]  /*0dd0*/  LEA R23, R23, R202, 0x2 ;  /* 0x000000ca17177211 */ /* 0x000fe400078e10ff */
[C---:B------:R-:W-:Y:S02]  /*0de0*/  IADD3 R118, PT, PT, R19.reuse, 0x60, RZ ;  /* 0x0000006013767810 */ /* 0x040fe40007ffe0ff */
[C---:B------:R-:W-:Y:S02]  /*0df0*/  IADD3 R120, PT, PT, R19.reuse, 0x80, RZ ;  /* 0x0000008013787810 */ /* 0x040fe40007ffe0ff */
[----:B------:R-:W-:-:S02]  /*0e00*/  IADD3 R122, PT, PT, R19, 0xa0, RZ ;  /* 0x000000a0137a7810 */ /* 0x000fc40007ffe0ff */
[-C--:B------:R-:W-:Y:S02]  /*0e10*/  LEA.HI.SX32 R25, R84, R19.reuse, 0x1b ;  /* 0x0000001354197211 */ /* 0x080fe400078fdaff */
[C---:B------:R-:W-:Y:S02]  /*0e20*/  IADD3 R124, PT, PT, R19.reuse, 0xc0, RZ ;  /* 0x000000c0137c7810 */ /* 0x040fe40007ffe0ff */
[-C--:B------:R-:W-:Y:S02]  /*0e30*/  LEA.HI.SX32 R27, R118, R19.reuse, 0x1b ;  /* 0x00000013761b7211 */ /* 0x080fe400078fdaff */
[----:B------:R-:W-:Y:S02]  /*0e40*/  IADD3 R84, PT, PT, R19, 0xe0, RZ ;  /* 0x000000e013547810 */ /* 0x000fe40007ffe0ff */
[-C--:B------:R-:W-:Y:S02]  /*0e50*/  LEA.HI.SX32 R29, R120, R19.reuse, 0x1b ;  /* 0x00000013781d7211 */ /* 0x080fe400078fdaff */
[----:B------:R-:W-:-:S02]  /*0e60*/  LEA.HI.SX32 R31, R122, R19, 0x1b ;  /* 0x000000137a1f7211 */ /* 0x000fc400078fdaff */
[-C--:B------:R-:W-:Y:S02]  /*0e70*/  LEA R25, R25, R202.reuse, 0x2 ;  /* 0x000000ca19197211 */ /* 0x080fe400078e10ff */
[-C--:B------:R-:W-:Y:S02]  /*0e80*/  LEA.HI.SX32 R33, R124, R19.reuse, 0x1b ;  /* 0x000000137c217211 */ /* 0x080fe400078fdaff */
[----:B------:R-:W-:Y:S02]  /*0e90*/  IADD3 R118, PT, PT, R19, 0x140, RZ ;  /* 0x0000014013767810 */ /* 0x000fe40007ffe0ff */
[----:B------:R-:W-:Y:S02]  /*0ea0*/  LEA R27, R27, R202, 0x2 ;  /* 0x000000ca1b1b7211 */ /* 0x000fe400078e10ff */
[----:B------:R-:W-:Y:S02]  /*0eb0*/  IADD3 R120, PT, PT, R19, 0x160, RZ ;  /* 0x0000016013787810 */ /* 0x000fe40007ffe0ff */
[----:B------:R-:W-:-:S02]  /*0ec0*/  LEA.HI.SX32 R35, R84, R19, 0x1b ;  /* 0x0000001354237211 */ /* 0x000fc400078fdaff */
[-C--:B------:R-:W-:Y:S02]  /*0ed0*/  LEA R29, R29, R202.reuse, 0x2 ;  /* 0x000000ca1d1d7211 */ /* 0x080fe400078e10ff */
[----:B------:R-:W-:Y:S02]  /*0ee0*/  IADD3 R84, PT, PT, R19, 0x180, RZ ;  /* 0x0000018013547810 */ /* 0x000fe40007ffe0ff */
[-C--:B------:R-:W-:Y:S02]  /*0ef0*/  LEA R31, R31, R202.reuse, 0x2 ;  /* 0x000000ca1f1f7211 */ /* 0x080fe400078e10ff */
[----:B------:R-:W-:Y:S02]  /*0f00*/  LEA R33, R33, R202, 0x2 ;  /* 0x000000ca21217211 */ /* 0x000fe400078e10ff */
[-C--:B------:R-:W-:Y:S02]  /*0f10*/  LEA.HI.SX32 R41, R118, R19.reuse, 0x1b ;  /* 0x0000001376297211 */ /* 0x080fe400078fdaff */
[----:B------:R-:W-:-:S02]  /*0f20*/  LEA.HI.SX32 R43, R120, R19, 0x1b ;  /* 0x00000013782b7211 */ /* 0x000fc400078fdaff */
[-C--:B------:R-:W-:Y:S02]  /*0f30*/  LEA R35, R35, R202.reuse, 0x2 ;  /* 0x000000ca23237211 */ /* 0x080fe400078e10ff */
[----:B------:R-:W-:Y:S02]  /*0f40*/  LEA.HI.SX32 R45, R84, R19, 0x1b ;  /* 0x00000013542d7211 */ /* 0x000fe400078fdaff */
[----:B------:R-:W-:Y:S02]  /*0f50*/  SHF.L.U32 R53, R19, 0x4, RZ ;  /* 0x0000000413357819 */ /* 0x000fe400000006ff */
[-C--:B------:R-:W-:Y:S02]  /*0f60*/  LEA R41, R41, R202.reuse, 0x2 ;  /* 0x000000ca29297211 */ /* 0x080fe400078e10ff */
[-C--:B------:R-:W-:Y:S02]  /*0f70*/  LEA R43, R43, R202.reuse, 0x2 ;  /* 0x000000ca2b2b7211 */ /* 0x080fe400078e10ff */
[----:B------:R-:W-:-:S02]  /*0f80*/  LEA R45, R45, R202, 0x2 ;  /* 0x000000ca2d2d7211 */ /* 0x000fc400078e10ff */
[----:B------:R-:W-:-:S04]  /*0f90*/  LEA.HI.SX32 R53, R53, R53, 0x1b ;  /* 0x0000003535357211 */ /* 0x000fc800078fdaff */
[----:B------:R-:W-:Y:S01]  /*0fa0*/  LEA R53, R53, R202, 0x2 ;  /* 0x000000ca35357211 */ /* 0x000fe200078e10ff */
[----:B------:R-:W-:Y:S01]  /*0fb0*/  HFMA2 R84, -RZ, RZ, 0, 0 ;  /* 0x00000000ff547431 */ /* 0x000fe200000001ff */
[----:B------:R-:W-:Y:S02]  /*0fc0*/  P2R R107, PR, RZ, 0x2 ;  /* 0x00000002ff6b7803 */ /* 0x000fe40000000000 */
[----:B------:R-:W-:Y:S01]  /*0fd0*/  ISETP.GE.AND P1, PT, R67, R80, PT ;  /* 0x000000504300720c */ /* 0x000fe20003f26270 */
        /* <DEDUP_REMOVED lines=14> */
[----:B------:R-:W-:Y:S01]  /*10c0*/  STS [R29+0x200], R94 ;  /* 0x0002005e1d007388 */ /* 0x000fe20000000800 */
[----:B0-----:R-:W-:-:S03]  /*10d0*/  IADD3 R90, PT, PT, R19, 0x1e0, RZ ;  /* 0x000001e0135a7810 */ /* 0x001fc60007ffe0ff */
[----:B------:R0:W-:Y:S01]  /*10e0*/  STS [R31+0x280], R96 ;  /* 0x000280601f007388 */ /* 0x0001e20000000800 */
[----:B------:R-:W-:-:S03]  /*10f0*/  LEA.HI.SX32 R51, R90, R19, 0x1b ;  /* 0x000000135a337211 */ /* 0x000fc600078fdaff */
[----:B------:R-:W-:Y:S01]  /*1100*/  STS [R33+0x300], R98 ;  /* 0x0003006221007388 */ /* 0x000fe20000000800 */
[----:B------:R-:W-:-:S03]  /*1110*/  LEA R47, R47, R202, 0x2 ;  /* 0x000000ca2f2f7211 */ /* 0x000fc600078e10ff */
[----:B------:R2:W-:Y:S01]  /*1120*/  STS [R35+0x380], R100 ;  /* 0x0003806423007388 */ /* 0x0005e20000000800 */
[----:B------:R-:W-:-:S03]  /*1130*/  LEA R49, R49, R202, 0x2 ;  /* 0x000000ca31317211 */ /* 0x000fc600078e10ff */
[----:B------:R-:W-:Y:S01]  /*1140*/  STS [R37+0x400], R102 ;  /* 0x0004006625007388 */ /* 0x000fe20000000800 */
[----:B------:R-:W-:-:S03]  /*1150*/  LEA R51, R51, R202, 0x2 ;  /* 0x000000ca33337211 */ /* 0x000fc600078e10ff */
[----:B------:R3:W-:Y:S04]  /*1160*/  STS [R39+0x480], R104 ;  /* 0x0004806827007388 */ /* 0x0007e80000000800 */
[----:B------:R-:W-:Y:S04]  /*1170*/  STS [R41+0x500], R106 ;  /* 0x0005006a29007388 */ /* 0x000fe80000000800 */
[----:B------:R4:W-:Y:S04]  /*1180*/  STS [R43+0x580], R108 ;  /* 0x0005806c2b007388 */ /* 0x0009e80000000800 */
[----:B------:R-:W-:Y:S04]  /*1190*/  STS [R45+0x600], R110 ;  /* 0x0006006e2d007388 */ /* 0x000fe80000000800 */
[----:B------:R4:W-:Y:S04]  /*11a0*/  STS [R47+0x680], R112 ;  /* 0x000680702f007388 */ /* 0x0009e80000000800 */
        /* <DEDUP_REMOVED lines=21> */
[----:B------:R-:W-:-:S04]  /*1300*/  MOV R86, RZ ;  /* 0x000000ff00567202 */ /* 0x000fc80000000f00 */
[----:B------:R-:W4:Y:S01]  /*1310*/  @!P0 LDG.E R84, desc[UR20][R82.64] ;  /* 0x0000001452548981 */ /* 0x000f22000c1e1900 */
[----:B------:R-:W-:-:S03]  /*1320*/  ISETP.GE.AND P0, PT, R87, R80, PT ;  /* 0x000000505700720c */ /* 0x000fc60003f06270 */
[----:B------:R-:W4:Y:S01]  /*1330*/  @!P1 LDG.E R86, desc[UR20][R82.64+0x80] ;  /* 0x0000801452569981 */ /* 0x000f22000c1e1900 */
[----:B------:R-:W-:Y:S01]  /*1340*/  ISETP.GE.AND P1, PT, R89, R80, PT ;  /* 0x000000505900720c */ /* 0x000fe20003f26270 */
[----:B-1----:R-:W-:-:S08]  /*1350*/  HFMA2 R92, -RZ, RZ, 0, 0 ;  /* 0x00000000ff5c7431 */ /* 0x002fd000000001ff */
[----:B------:R-:W4:Y:S01]  /*1360*/  @!P0 LDG.E R88, desc[UR20][R82.64+0x100] ;  /* 0x0001001452588981 */ /* 0x000f22000c1e1900 */
[----:B------:R-:W-:Y:S02]  /*1370*/  ISETP.GE.AND P0, PT, R91, R80, PT ;  /* 0x000000505b00720c */ /* 0x000fe40003f06270 */
[----:B------:R-:W-:-:S06]  /*1380*/  MOV R90, RZ ;  /* 0x000000ff005a7202 */ /* 0x000fcc0000000f00 */
[----:B------:R-:W4:Y:S01]  /*1390*/  @!P1 LDG.E R90, desc[UR20][R82.64+0x180] ;  /* 0x00018014525a9981 */ /* 0x000f22000c1e1900 */
[----:B------:R-:W-:-:S04]  /*13a0*/  ISETP.GE.AND P1, PT, R93, R80, PT ;  /* 0x000000505d00720c */ /* 0x000fc80003f26270 */
[----:B------:R-:W4:Y:S01]  /*13b0*/  @!P0 LDG.E R92, desc[UR20][R82.64+0x200] ;  /* 0x00020014525c8981 */ /* 0x000f22000c1e1900 */
[----:B------:R-:W-:Y:S01]  /*13c0*/  ISETP.GE.AND P0, PT, R95, R80, PT ;  /* 0x000000505f00720c */ /* 0x000fe20003f06270 */
[----:B0-----:R-:W-:Y:S01]  /*13d0*/  HFMA2 R96, -RZ, RZ, 0, 0 ;  /* 0x00000000ff607431 */ /* 0x001fe200000001ff */
[----:B------:R-:W-:-:S06]  /*13e0*/  MOV R94, RZ ;  /* 0x000000ff005e7202 */ /* 0x000fcc0000000f00 */
[----:B------:R-:W4:Y:S01]  /*13f0*/  @!P1 LDG.E R94, desc[UR20][R82.64+0x280] ;  /* 0x00028014525e9981 */ /* 0x000f22000c1e1900 */
[----:B------:R-:W-:-:S04]  /*1400*/  ISETP.GE.AND P1, PT, R103, R80, PT ;  /* 0x000000506700720c */ /* 0x000fc80003f26270 */
[----:B------:R-:W4:Y:S01]  /*1410*/  @!P0 LDG.E R96, desc[UR20][R82.64+0x300] ;  /* 0x0003001452608981 */ /* 0x000f22000c1e1900 */
[----:B------:R-:W-:Y:S01]  /*1420*/  ISETP.GE.AND P0, PT, R105, R80, PT ;  /* 0x000000506900720c */ /* 0x000fe20003f06270 */
        /* <DEDUP_REMOVED lines=10> */
[----:B------:R-:W-:Y:S01]  /*14d0*/  HFMA2 R112, -RZ, RZ, 0, 0 ;  /* 0x00000000ff707431 */ /* 0x000fe200000001ff */
[----:B------:R-:W-:Y:S02]  /*14e0*/  MOV R110, RZ ;  /* 0x000000ff006e7202 */ /* 0x000fe40000000f00 */
[----:B------:R-:W-:Y:S01]  /*14f0*/  MOV R114, RZ ;  /* 0x000000ff00727202 */ /* 0x000fe20000000f00 */
[----:B------:R-:W3:Y:S04]  /*1500*/  @!P1 LDG.E R104, desc[UR20][R82.64+0x500] ;  /* 0x0005001452689981 */ /* 0x000ee8000c1e1900 */
[----:B------:R-:W4:Y:S04]  /*1510*/  @!P0 LDG.E R102, desc[UR20][R82.64+0x480] ;  /* 0x0004801452668981 */ /* 0x000f28000c1e1900 */
[----:B------:R-:W3:Y:S04]  /*1520*/  @!P2 LDG.E R106, desc[UR20][R82.64+0x580] ;  /* 0x00058014526aa981 */ /* 0x000ee8000c1e1900 */
[----:B------:R-:W3:Y:S04]  /*1530*/  @!P3 LDG.E R108, desc[UR20][R82.64+0x600] ;  /* 0x00060014526cb981 */ /* 0x000ee8000c1e1900 */
[----:B------:R-:W3:Y:S04]  /*1540*/  @!P4 LDG.E R110, desc[UR20][R82.64+0x680] ;  /* 0x00068014526ec981 */ /* 0x000ee8000c1e1900 */
[----:B------:R-:W3:Y:S04]  /*1550*/  @!P5 LDG.E R112, desc[UR20][R82.64+0x700] ;  /* 0x000700145270d981 */ /* 0x000ee8000c1e1900 */
[----:B------:R-:W3:Y:S01]  /*1560*/  @!P6 LDG.E R114, desc[UR20][R82.64+0x780] ;  /* 0x000780145272e981 */ /* 0x000ee2000c1e1900 */
        /* <DEDUP_REMOVED lines=80> */
.L_x_1465:
[----:B------:R-:W-:Y:S05]  /*1a70*/  BSYNC.RECONVERGENT B0 ;  /* 0x0000000000007941 */ /* 0x000fea0003800200 */
.L_x_1464:
        /* <DEDUP_REMOVED lines=34> */
.L_x_1467:
[----:B------:R-:W-:Y:S05]  /*1ca0*/  BSYNC.RECONVERGENT B0 ;  /* 0x0000000000007941 */ /* 0x000fea0003800200 */
.L_x_1466:
        /* <DEDUP_REMOVED lines=36> */
.L_x_1469:
[----:B------:R-:W-:Y:S05]  /*1ef0*/  BSYNC.RECONVERGENT B0 ;  /* 0x0000000000007941 */ /* 0x000fea0003800200 */
.L_x_1468:
        /* <DEDUP_REMOVED lines=34> */
.L_x_1471:
[----:B------:R-:W-:Y:S05]  /*2120*/  BSYNC.RECONVERGENT B0 ;  /* 0x0000000000007941 */ /* 0x000fea0003800200 */
.L_x_1470:
        /* <DEDUP_REMOVED lines=36> */
.L_x_1473:
[----:B------:R-:W-:Y:S05]  /*2370*/  BSYNC.RECONVERGENT B0 ;  /* 0x0000000000007941 */ /* 0x000fea0003800200 */
.L_x_1472:
        /* <DEDUP_REMOVED lines=34> */
.L_x_1475:
[----:B------:R-:W-:Y:S05]  /*25a0*/  BSYNC.RECONVERGENT B0 ;  /* 0x0000000000007941 */ /* 0x000fea0003800200 */
.L_x_1474:
        /* <DEDUP_REMOVED lines=36> */
.L_x_1477:
[----:B------:R-:W-:Y:S05]  /*27f0*/  BSYNC.RECONVERGENT B0 ;  /* 0x0000000000007941 */ /* 0x000fea0003800200 */
.L_x_1476:
        /* <DEDUP_REMOVED lines=34> */
.L_x_1479:
[----:B------:R-:W-:Y:S05]  /*2a20*/  BSYNC.RECONVERGENT B0 ;  /* 0x0000000000007941 */ /* 0x000fea0003800200 */
.L_x_1478:
        /* <DEDUP_REMOVED lines=36> */
.L_x_1481:
[----:B------:R-:W-:Y:S05]  /*2c70*/  BSYNC.RECONVERGENT B0 ;  /* 0x0000000000007941 */ /* 0x000fea0003800200 */
.L_x_1480:
        /* <DEDUP_REMOVED lines=34> */
.L_x_1483:
[----:B------:R-:W-:Y:S05]  /*2ea0*/  BSYNC.RECONVERGENT B0 ;  /* 0x0000000000007941 */ /* 0x000fea0003800200 */
.L_x_1482:
        /* <DEDUP_REMOVED lines=39> */
.L_x_1485:
[----:B------:R-:W-:Y:S05]  /*3120*/  BSYNC.RECONVERGENT B0 ;  /* 0x0000000000007941 */ /* 0x000fea0003800200 */
.L_x_1484:
        /* <DEDUP_REMOVED lines=32> */
.L_x_1487:
[----:B------:R-:W-:Y:S05]  /*3330*/  BSYNC.RECONVERGENT B0 ;  /* 0x0000000000007941 */ /* 0x000fea0003800200 */
.L_x_1486:
        /* <DEDUP_REMOVED lines=32> */
.L_x_1489:
[----:B------:R-:W-:Y:S05]  /*3540*/  BSYNC.RECONVERGENT B0 ;  /* 0x0000000000007941 */ /* 0x000fea0003800200 */
.L_x_1488:
        /* <DEDUP_REMOVED lines=32> */
.L_x_1491:
[----:B------:R-:W-:Y:S05]  /*3750*/  BSYNC.RECONVERGENT B0 ;  /* 0x0000000000007941 */ /* 0x000fea0003800200 */
.L_x_1490:
        /* <DEDUP_REMOVED lines=32> */
.L_x_1493:
[----:B------:R-:W-:Y:S05]  /*3960*/  BSYNC.RECONVERGENT B0 ;  /* 0x0000000000007941 */ /* 0x000fea0003800200 */
.L_x_1492:
        /* <DEDUP_REMOVED lines=32> */
.L_x_1495:
[----:B------:R-:W-:Y:S05]  /*3b70*/  BSYNC.RECONVERGENT B0 ;  /* 0x0000000000007941 */ /* 0x000fea0003800200 */
.L_x_1494:
        /* <DEDUP_REMOVED lines=20> */
[----:B------:R-:W0:Y:S01]  /*3cc0*/  LDC R67, c[0x0][0x38c] ;  /* 0x0000e300ff437b82 */ /* 0x000e220000000800 */
[C---:B------:R-:W-:Y:S01]  /*3cd0*/  SHF.L.U32 R84, R8.reuse, 0xa, RZ ;  /* 0x0000000a08547819 */ /* 0x040fe200000006ff */
[----:B------:R-:W-:Y:S01]  /*3ce0*/  HFMA2 R103, -RZ, RZ, 0, 0 ;  /* 0x00000000ff677431 */ /* 0x000fe200000001ff */
[----:B------:R-:W-:Y:S01]  /*3cf0*/  ISETP.NE.AND P0, PT, R8, RZ, PT ;  /* 0x000000ff0800720c */ /* 0x000fe20003f05270 */
[----:B------:R-:W-:Y:S01]  /*3d00*/  FMUL.FTZ R55, R55, R124 ;  /* 0x0000007c37377220 */ /* 0x000fe20000410000 */
[----:B------:R-:W-:Y:S01]  /*3d10*/  LEA R59, R59, -R84, 0x1 ;  /* 0x800000543b3b7211 */ /* 0x000fe200078e08ff */
[----:B------:R-:W-:Y:S01]  /*3d20*/  FMUL.FTZ R57, R57, R122 ;  /* 0x0000007a39397220 */ /* 0x000fe20000410000 */
        /* <DEDUP_REMOVED lines=11> */
[----:B------:R-:W-:Y:S01]  /*3de0*/  ISETP.EQ.AND P0, PT, R4, RZ, P0 ;  /* 0x000000ff0400720c */ /* 0x000fe20000702270 */
[----:B------:R-:W-:Y:S01]  /*3df0*/  FMUL.FTZ R81, R81, R102 ;  /* 0x0000006651517220 */ /* 0x000fe20000410000 */
[----:B------:R-:W-:Y:S01]  /*3e00*/  ISETP.GE.AND P1, PT, R12, R59, PT ;  /* 0x0000003b0c00720c */ /* 0x000fe20003f26270 */
[----:B------:R-:W-:Y:S01]  /*3e10*/  FMUL.FTZ R83, R85, R100 ;  /* 0x0000006455537220 */ /* 0x000fe20000410000 */
[----:B------:R-:W-:Y:S01]  /*3e20*/  FMUL.FTZ R97, R97, R98 ;  /* 0x0000006261617220 */ /* 0x000fe20000410000 */
[----:B------:R-:W-:Y:S01]  /*3e30*/  FMUL.FTZ R99, R99, R96 ;  /* 0x0000006063637220 */ /* 0x000fe20000410000 */
[----:B------:R-:W3:Y:S01]  /*3e40*/  LDC.64 R158, c[0x0][0x480] ;  /* 0x00012000ff9e7b82 */ /* 0x000ee20000000a00 */
[----:B------:R-:W-:Y:S01]  /*3e50*/  FMUL.FTZ R101, R101, R82 ;  /* 0x0000005265657220 */ /* 0x000fe20000410000 */
[----:B------:R-:W4:Y:S01]  /*3e60*/  LDCU UR5, c[0x0][0x38c] ;  /* 0x00007180ff0577ac */ /* 0x000f220008000800 */
[----:B------:R-:W0:Y:S01]  /*3e70*/  LDCU.64 UR6, c[0x0][0x3a8] ;  /* 0x00007500ff0677ac */ /* 0x000e220008000a00 */
[----:B------:R-:W0:Y:S05]  /*3e80*/  LDCU.64 UR8, c[0x0][0x3e0] ;  /* 0x00007c00ff0877ac */ /* 0x000e2a0008000a00 */
.L_x_1499:
[-C--:B------:R-:W-:Y:S01]  /*3e90*/  ISETP.GE.AND P5, PT, R16, R59.reuse, PT ;  /* 0x0000003b1000720c */ /* 0x080fe20003fa6270 */
[----:B------:R-:W5:Y:S01]  /*3ea0*/  @!P1 LDC.64 R86, c[0x0][0x3c0] ;  /* 0x0000f000ff569b82 */ /* 0x000f620000000a00 */
[-C--:B------:R-:W-:Y:S02]  /*3eb0*/  ISETP.GE.AND P6, PT, R18, R59.reuse, PT ;  /* 0x0000003b1200720c */ /* 0x080fe40003fc6270 */
[----:B------:R-:W-:Y:S02]  /*3ec0*/  @!P1 MOV R90, R12 ;  /* 0x0000000c005a9202 */ /* 0x000fe40000000f00 */
[----:B------:R-:W-:Y:S02]  /*3ed0*/  @!P1 MOV R91, RZ ;  /* 0x000000ff005b9202 */ /* 0x000fe40000000f00 */
[-C--:B------:R-:W-:Y:S02]  /*3ee0*/  ISETP.GE.AND P2, PT, R20, R59.reuse, PT ;  /* 0x0000003b1400720c */ /* 0x080fe40003f46270 */
[----:B------:R-:W-:-:S02]  /*3ef0*/  ISETP.GE.AND P3, PT, R22, R59, PT ;  /* 0x0000003b1600720c */ /* 0x000fc40003f66270 */
[----:B------:R-:W-:Y:S01]  /*3f00*/  MOV R172, RZ ;  /* 0x000000ff00ac7202 */ /* 0x000fe20000000f00 */
[----:B------:R-:W4:Y:S08]  /*3f10*/  @!P5 LDC.64 R88, c[0x0][0x3c0] ;  /* 0x0000f000ff58db82 */ /* 0x000f300000000a00 */
[----:B------:R-:W0:Y:S01]  /*3f20*/  @!P6 LDC.64 R84, c[0x0][0x3c0] ;  /* 0x0000f000ff54eb82 */ /* 0x000e220000000a00 */
[----:B-----5:R-:W-:Y:S01]  /*3f30*/  @!P1 IMAD.WIDE.U32 R92, R103, R86, R90 ;  /* 0x00000056675c9225 */ /* 0x020fe200078e005a */
[----:B------:R-:W-:-:S02]  /*3f40*/  @!P5 MOV R90, R16 ;  /* 0x00000010005ad202 */ /* 0x000fc40000000f00 */
[----:B------:R-:W-:Y:S02]  /*3f50*/  @!P5 MOV R91, RZ ;  /* 0x000000ff005bd202 */ /* 0x000fe40000000f00 */
[----:B------:R-:W-:Y:S01]  /*3f60*/  @!P1 LEA R94, P4, R92, R15, 0x2 ;  /* 0x0000000f5c5e9211 */ /* 0x000fe200078810ff */
[----:B----4-:R-:W-:-:S04]  /*3f70*/  @!P5 IMAD.WIDE.U32 R90, R103, R88, R90 ;  /* 0x00000058675ad225 */ /* 0x010fc800078e005a */
[C---:B------:R-:W-:Y:S02]  /*3f80*/  @!P1 IMAD R88, R103.reuse, R87, R93 ;  /* 0x0000005767589224 */ /* 0x040fe400078e025d */
[----:B------:R-:W-:Y:S01]  /*3f90*/  @!P5 IMAD R89, R103, R89, R91 ;  /* 0x000000596759d224 */ /* 0x000fe200078e025b */
[----:B------:R-:W4:Y:S02]  /*3fa0*/  @!P2 LDC.64 R86, c[0x0][0x3c0] ;  /* 0x0000f000ff56ab82 */ /* 0x000f240000000a00 */
[----:B------:R-:W-:Y:S02]  /*3fb0*/  @!P1 LEA.HI.X R95, R92, R17, R88, 0x2, P4 ;  /* 0x000000115c5f9211 */ /* 0x000fe400020f1458 */
[C---:B------:R-:W-:Y:S02]  /*3fc0*/  @!P5 LEA R92, P4, R90.reuse, R15, 0x2 ;  /* 0x0000000f5a5cd211 */ /* 0x040fe400078810ff */
[----:B------:R-:W-:Y:S02]  /*3fd0*/  @!P6 MOV R88, R18 ;  /* 0x000000120058e202 */ /* 0x000fe40000000f00 */
[----:B------:R-:W-:-:S02]  /*3fe0*/  @!P5 LEA.HI.X R93, R90, R17, R89, 0x2, P4 ;  /* 0x000000115a5dd211 */ /* 0x000fc400020f1459 */
[----:B------:R-:W-:Y:S02]  /*3ff0*/  @!P6 MOV R89, RZ ;  /* 0x000000ff0059e202 */ /* 0x000fe40000000f00 */
[----:B------:R-:W-:Y:S01]  /*4000*/  ISETP.GE.AND P4, PT, R24, R59, PT ;  /* 0x0000003b1800720c */ /* 0x000fe20003f86270 */
[----:B------:R5:W2:Y:S01]  /*4010*/  @!P5 LDG.E R172, desc[UR20][R92.64] ;  /* 0x000000145cacd981 */ /* 0x000aa2000c1e1900 */
[C---:B0-----:R-:W-:Y:S02]  /*4020*/  @!P6 IMAD.WIDE.U32 R90, R103.reuse, R84, R88 ;  /* 0x00000054675ae225 */ /* 0x041fe400078e0058 */
[----:B------:R-:W0:Y:S02]  /*4030*/  @!P3 LDC.64 R88, c[0x0][0x3c0] ;  /* 0x0000f000ff58bb82 */ /* 0x000e240000000a00 */
[----:B------:R-:W-:Y:S01]  /*4040*/  @!P6 IMAD R85, R103, R85, R91 ;  /* 0x000000556755e224 */ /* 0x000fe200078e025b */
[----:B------:R-:W-:Y:S02]  /*4050*/  @!P6 LEA R168, P5, R90, R15, 0x2 ;  /* 0x0000000f5aa8e211 */ /* 0x000fe400078a10ff */
[----:B------:R-:W-:-:S02]  /*4060*/  @!P2 MOV R84, R20 ;  /* 0x000000140054a202 */ /* 0x000fc40000000f00 */
[----:B------:R-:W-:Y:S02]  /*4070*/  @!P6 LEA.HI.X R169, R90, R17, R85, 0x2, P5 ;  /* 0x000000115aa9e211 */ /* 0x000fe400028f1455 */
[----:B------:R-:W-:Y:S02]  /*4080*/  @!P2 MOV R85, RZ ;  /* 0x000000ff0055a202 */ /* 0x000fe40000000f00 */
[----:B------:R-:W-:Y:S01]  /*4090*/  MOV R174, RZ ;  /* 0x000000ff00ae7202 */ /* 0x000fe20000000f00 */
[----:B----4-:R-:W-:-:S03]  /*40a0*/  @!P2 IMAD.WIDE.U32 R90, R103, R86, R84 ;  /* 0x00000056675aa225 */ /* 0x010fc600078e0054 */
[----:B------:R-:W4:Y:S02]  /*40b0*/  @!P4 LDC.64 R84, c[0x0][0x3c0] ;  /* 0x0000f000ff54cb82 */ /* 0x000f240000000a00 */
[----:B------:R1:W3:Y:S01]  /*40c0*/  @!P6 LDG.E R174, desc[UR20][R168.64] ;  /* 0x00000014a8aee981 */ /* 0x0002e2000c1e1900 */
[----:B------:R-:W-:Y:S01]  /*40d0*/  @!P2 IMAD R87, R103, R87, R91 ;  /* 0x000000576757a224 */ /* 0x000fe200078e025b */
[----:B-----5:R-:W-:Y:S02]  /*40e0*/  @!P2 LEA R92, P6, R90, R15, 0x2 ;  /* 0x0000000f5a5ca211 */ /* 0x020fe400078c10ff */
[----:B------:R-:W-:Y:S02]  /*40f0*/  ISETP.GE.AND P5, PT, R26, R59, PT ;  /* 0x0000003b1a00720c */ /* 0x000fe40003fa6270 */
[----:B------:R-:W-:Y:S02]  /*4100*/  @!P2 LEA.HI.X R93, R90, R17, R87, 0x2, P6 ;  /* 0x000000115a5da211 */ /* 0x000fe400030f1457 */
[----:B------:R-:W-:-:S02]  /*4110*/  @!P3 MOV R86, R22 ;  /* 0x000000160056b202 */ /* 0x000fc40000000f00 */
[----:B------:R-:W-:Y:S02]  /*4120*/  @!P3 MOV R87, RZ ;  /* 0x000000ff0057b202 */ /* 0x000fe40000000f00 */
[----:B------:R-:W-:Y:S01]  /*4130*/  MOV R176, RZ ;  /* 0x000000ff00b07202 */ /* 0x000fe20000000f00 */
[----:B0-----:R-:W-:-:S04]  /*4140*/  @!P3 IMAD.WIDE.U32 R90, R103, R88, R86 ;  /* 0x00000058675ab225 */ /* 0x001fc800078e0056 */
[----:B------:R-:W0:Y:S01]  /*4150*/  @!P5 LDC.64 R86, c[0x0][0x3c0] ;  /* 0x0000f000ff56db82 */ /* 0x000e220000000a00 */
[----:B------:R5:W3:Y:S01]  /*4160*/  @!P2 LDG.E R176, desc[UR20][R92.64] ;  /* 0x000000145cb0a981 */ /* 0x000ae2000c1e1900 */
[----:B------:R-:W-:Y:S01]  /*4170*/  @!P3 IMAD R89, R103, R89, R91 ;  /* 0x000000596759b224 */ /* 0x000fe200078e025b */
[----:B-1----:R-:W-:Y:S02]  /*4180*/  @!P3 LEA R168, P2, R90, R15, 0x2 ;  /* 0x0000000f5aa8b211 */ /* 0x002fe400078410ff */
[----:B------:R-:W-:Y:S02]  /*4190*/  ISETP.GE.AND P6, PT, R28, R59, PT ;  /* 0x0000003b1c00720c */ /* 0x000fe40003fc6270 */
[----:B------:R-:W-:Y:S02]  /*41a0*/  @!P3 LEA.HI.X R169, R90, R17, R89, 0x2, P2 ;  /* 0x000000115aa9b211 */ /* 0x000fe400010f1459 */
[----:B------:R-:W-:Y:S02]  /*41b0*/  @!P4 MOV R88, R24 ;  /* 0x000000180058c202 */ /* 0x000fe40000000f00 */
[----:B------:R-:W-:-:S02]  /*41c0*/  @!P4 MOV R89, RZ ;  /* 0x000000ff0059c202 */ /* 0x000fc40000000f00 */
[----:B------:R-:W-:Y:S01]  /*41d0*/  MOV R178, RZ ;  /* 0x000000ff00b27202 */ /* 0x000fe20000000f00 */
[----:B----4-:R-:W-:-:S04]  /*41e0*/  @!P4 IMAD.WIDE.U32 R90, R103, R84, R88 ;  /* 0x00000054675ac225 */ /* 0x010fc800078e0058 */
[----:B------:R-:W1:Y:S01]  /*41f0*/  @!P6 LDC.64 R88, c[0x0][0x3c0] ;  /* 0x0000f000ff58eb82 */ /* 0x000e620000000a00 */
[----:B------:R4:W3:Y:S01]  /*4200*/  @!P3 LDG.E R178, desc[UR20][R168.64] ;  /* 0x00000014a8b2b981 */ /* 0x0008e2000c1e1900 */
        /* <DEDUP_REMOVED lines=11> */
[----:B----4-:R-:W-:Y:S02]  /*42c0*/  @!P5 LEA R168, P4, R90, R15, 0x2 ;  /* 0x0000000f5aa8d211 */ /* 0x010fe400078810ff */
        /* <DEDUP_REMOVED lines=87> */
[----:B------:R-:W5:Y:S01]  /*4840*/  @!P3 LDG.E R198, desc[UR20][R170.64] ;  /* 0x00000014aac6b981 */ /* 0x000f62000c1e1900 */
[----:B------:R-:W-:Y:S01]  /*4850*/  @!P4 IMAD R87, R103, R87, R91 ;  /* 0x000000576757c224 */ /* 0x000fe200078e025b */
[----:B----4-:R-:W-:Y:S02]  /*4860*/  @!P4 LEA R168, P3, R90, R15, 0x2 ;  /* 0x0000000f5aa8c211 */ /* 0x010fe400078610ff */
[----:B------:R-:W-:Y:S02]  /*4870*/  ISETP.GE.AND P2, PT, R50, R59, PT ;  /* 0x0000003b3200720c */ /* 0x000fe40003f46270 */
[----:B------:R-:W-:Y:S02]  /*4880*/  @!P4 LEA.HI.X R169, R90, R17, R87, 0x2, P3 ;  /* 0x000000115aa9c211 */ /* 0x000fe400018f1457 */
[----:B------:R-:W-:Y:S02]  /*4890*/  @!P5 MOV R86, R46 ;  /* 0x0000002e0056d202 */ /* 0x000fe40000000f00 */
[----:B------:R-:W-:-:S02]  /*48a0*/  @!P5 MOV R87, RZ ;  /* 0x000000ff0057d202 */ /* 0x000fc40000000f00 */
[----:B------:R-:W-:Y:S01]  /*48b0*/  MOV R200, RZ ;  /* 0x000000ff00c87202 */ /* 0x000fe20000000f00 */
[----:B0-----:R-:W-:Y:S01]  /*48c0*/  @!P5 IMAD.WIDE.U32 R92, R103, R88, R86 ;  /* 0x00000058675cd225 */ /* 0x001fe200078e0056 */
[----:B------:R-:W-:-:S03]  /*48d0*/  ISETP.GE.AND P3, PT, R52, R59, PT ;  /* 0x0000003b3400720c */ /* 0x000fc60003f66270 */
[----:B------:R-:W0:Y:S01]  /*48e0*/  @!P2 LDC.64 R86, c[0x0][0x3c0] ;  /* 0x0000f000ff56ab82 */ /* 0x000e220000000a00 */
[----:B------:R4:W5:Y:S01]  /*48f0*/  @!P4 LDG.E R200, desc[UR20][R168.64] ;  /* 0x00000014a8c8c981 */ /* 0x000962000c1e1900 */
[C---:B------:R-:W-:Y:S01]  /*4900*/  @!P5 IMAD R89, R103.reuse, R89, R93 ;  /* 0x000000596759d224 */ /* 0x040fe200078e025d */
[C---:B------:R-:W-:Y:S02]  /*4910*/  @!P5 LEA R90, P4, R92.reuse, R15, 0x2 ;  /* 0x0000000f5c5ad211 */ /* 0x040fe400078810ff */
[----:B------:R-:W-:Y:S02]  /*4920*/  @!P6 MOV R88, R48 ;  /* 0x000000300058e202 */ /* 0x000fe40000000f00 */
[----:B------:R-:W-:Y:S02]  /*4930*/  @!P5 LEA.HI.X R91, R92, R17, R89, 0x2, P4 ;  /* 0x000000115c5bd211 */ /* 0x000fe400020f1459 */
[----:B------:R-:W-:Y:S02]  /*4940*/  @!P6 MOV R89, RZ ;  /* 0x000000ff0059e202 */ /* 0x000fe40000000f00 */
[----:B------:R-:W-:Y:S01]  /*4950*/  MOV R105, RZ ;  /* 0x000000ff00697202 */ /* 0x000fe20000000f00 */
[----:B-1----:R-:W-:-:S05]  /*4960*/  @!P6 IMAD.WIDE.U32 R88, R103, R84, R88 ;  /* 0x000000546758e225 */ /* 0x002fca00078e0058 */
[----:B------:R1:W5:Y:S01]  /*4970*/  @!P5 LDG.E R105, desc[UR20][R90.64] ;  /* 0x000000145a69d981 */ /* 0x000362000c1e1900 */
[----:B------:R-:W-:Y:S01]  /*4980*/  @!P6 IMAD R89, R103, R85, R89 ;  /* 0x000000556759e224 */ /* 0x000fe200078e0259 */
[----:B----4-:R-:W-:Y:S01]  /*4990*/  @!P6 LEA R168, P4, R88, R15, 0x2 ;  /* 0x0000000f58a8e211 */ /* 0x010fe200078810ff */
[----:B------:R-:W4:Y:S01]  /*49a0*/  @!P3 LDC.64 R84, c[0x0][0x3c0] ;  /* 0x0000f000ff54bb82 */ /* 0x000f220000000a00 */
[----:B------:R-:W-:Y:S02]  /*49b0*/  ISETP.GE.AND P5, PT, R54, R59, PT ;  /* 0x0000003b3600720c */ /* 0x000fe40003fa6270 */
[----:B------:R-:W-:Y:S02]  /*49c0*/  @!P6 LEA.HI.X R169, R88, R17, R89, 0x2, P4 ;  /* 0x0000001158a9e211 */ /* 0x000fe400020f1459 */
[----:B------:R-:W-:Y:S02]  /*49d0*/  @!P2 MOV R88, R50 ;  /* 0x000000320058a202 */ /* 0x000fe40000000f00 */
[----:B------:R-:W-:-:S02]  /*49e0*/  @!P2 MOV R89, RZ ;  /* 0x000000ff0059a202 */ /* 0x000fc40000000f00 */
[----:B------:R-:W-:Y:S01]  /*49f0*/  MOV R107, RZ ;  /* 0x000000ff006b7202 */ /* 0x000fe20000000f00 */
[----:B0-----:R-:W-:Y:S01]  /*4a00*/  @!P2 IMAD.WIDE.U32 R88, R103, R86, R88 ;  /* 0x000000566758a225 */ /* 0x001fe200078e0058 */
[----:B------:R-:W-:-:S04]  /*4a10*/  ISETP.GE.AND P4, PT, R56, R59, PT ;  /* 0x0000003b3800720c */ /* 0x000fc80003f86270 */
[----:B------:R0:W5:Y:S01]  /*4a20*/  @!P6 LDG.E R107, desc[UR20][R168.64] ;  /* 0x00000014a86be981 */ /* 0x000162000c1e1900 */
[----:B------:R-:W-:Y:S02]  /*4a30*/  @!P2 IMAD R89, R103, R87, R89 ;  /* 0x000000576759a224 */ /* 0x000fe400078e0259 */
[----:B------:R-:W2:Y:S01]  /*4a40*/  @!P5 LDC.64 R86, c[0x0][0x3c0] ;  /* 0x0000f000ff56db82 */ /* 0x000ea20000000a00 */
[----:B------:R-:W-:Y:S02]  /*4a50*/  @!P2 LEA R92, P6, R88, R15, 0x2 ;  /* 0x0000000f585ca211 */ /* 0x000fe400078c10ff */
[----:B-1----:R-:W-:Y:S02]  /*4a60*/  @!P3 MOV R90, R52 ;  /* 0x00000034005ab202 */ /* 0x002fe40000000f00 */
[----:B------:R-:W-:Y:S02]  /*4a70*/  @!P3 MOV R91, RZ ;  /* 0x000000ff005bb202 */ /* 0x000fe40000000f00 */
[----:B------:R-:W-:-:S02]  /*4a80*/  MOV R109, RZ ;  /* 0x000000ff006d7202 */ /* 0x000fc40000000f00 */
[----:B------:R-:W-:Y:S01]  /*4a90*/  @!P2 LEA.HI.X R93, R88, R17, R89, 0x2, P6 ;  /* 0x00000011585da211 */ /* 0x000fe200030f1459 */
[C---:B----4-:R-:W-:Y:S01]  /*4aa0*/  @!P3 IMAD.WIDE.U32 R90, R103.reuse, R84, R90 ;  /* 0x00000054675ab225 */ /* 0x050fe200078e005a */
[----:B------:R-:W1:Y:S01]  /*4ab0*/  @!P4 LDC.64 R88, c[0x0][0x3c0] ;  /* 0x0000f000ff58cb82 */ /* 0x000e620000000a00 */
[----:B------:R-:W-:Y:S02]  /*4ac0*/  ISETP.GE.AND P6, PT, R58, R59, PT ;  /* 0x0000003b3a00720c */ /* 0x000fe40003fc6270 */
[----:B------:R4:W5:Y:S01]  /*4ad0*/  @!P2 LDG.E R109, desc[UR20][R92.64] ;  /* 0x000000145c6da981 */ /* 0x000962000c1e1900 */
[----:B------:R-:W-:Y:S01]  /*4ae0*/  @!P3 IMAD R91, R103, R85, R91 ;  /* 0x00000055675bb224 */ /* 0x000fe200078e025b */
[----:B0-----:R-:W-:-:S04]  /*4af0*/  @!P3 LEA R168, P2, R90, R15, 0x2 ;  /* 0x0000000f5aa8b211 */ /* 0x001fc800078410ff */
[----:B------:R-:W-:Y:S02]  /*4b00*/  @!P3 LEA.HI.X R169, R90, R17, R91, 0x2, P2 ;  /* 0x000000115aa9b211 */ /* 0x000fe400010f145b */
[----:B------:R-:W-:Y:S02]  /*4b10*/  @!P5 MOV R90, R54 ;  /* 0x00000036005ad202 */ /* 0x000fe40000000f00 */
[----:B------:R-:W-:Y:S01]  /*4b20*/  @!P5 MOV R91, RZ ;  /* 0x000000ff005bd202 */ /* 0x000fe20000000f00 */
[----:B------:R-:W0:Y:S01]  /*4b30*/  @!P6 LDC.64 R84, c[0x0][0x3c0] ;  /* 0x0000f000ff54eb82 */ /* 0x000e220000000a00 */
[----:B------:R-:W-:Y:S01]  /*4b40*/  MOV R111, RZ ;  /* 0x000000ff006f7202 */ /* 0x000fe20000000f00 */
[----:B--2---:R-:W-:Y:S01]  /*4b50*/  @!P5 IMAD.WIDE.U32 R90, R103, R86, R90 ;  /* 0x00000056675ad225 */ /* 0x004fe200078e005a */
[----:B------:R-:W-:-:S04]  /*4b60*/  @!P4 MOV R86, R56 ;  /* 0x000000380056c202 */ /* 0x000fc80000000f00 */
[----:B------:R2:W5:Y:S01]  /*4b70*/  @!P3 LDG.E R111, desc[UR20][R168.64] ;  /* 0x00000014a86fb981 */ /* 0x000562000c1e1900 */
[C---:B------:R-:W-:Y:S01]  /*4b80*/  @!P5 IMAD R91, R103.reuse, R87, R91 ;  /* 0x00000057675bd224 */ /* 0x040fe200078e025b */
[----:B------:R-:W-:Y:S02]  /*4b90*/  @!P4 MOV R87, RZ ;  /* 0x000000ff0057c202 */ /* 0x000fe40000000f00 */
[----:B----4-:R-:W-:Y:S01]  /*4ba0*/  @!P5 LEA R92, P3, R90, R15, 0x2 ;  /* 0x0000000f5a5cd211 */ /* 0x010fe200078610ff */
[C---:B-1----:R-:W-:Y:S01]  /*4bb0*/  @!P4 IMAD.WIDE.U32 R86, R103.reuse, R88, R86 ;  /* 0x000000586756c225 */ /* 0x042fe200078e0056 */
[----:B------:R-:W-:Y:S02]  /*4bc0*/  ISETP.GE.AND P2, PT, R60, R59, PT ;  /* 0x0000003b3c00720c */ /* 0x000fe40003f46270 */
[----:B------:R-:W-:Y:S01]  /*4bd0*/  @!P5 LEA.HI.X R93, R90, R17, R91, 0x2, P3 ;  /* 0x000000115a5dd211 */ /* 0x000fe200018f145b */
[----:B------:R-:W-:Y:S01]  /*4be0*/  @!P4 IMAD R87, R103, R89, R87 ;  /* 0x000000596757c224 */ /* 0x000fe200078e0257 */
[----:B------:R-:W-:-:S04]  /*4bf0*/  @!P4 LEA R170, P3, R86, R15, 0x2 ;  /* 0x0000000f56aac211 */ /* 0x000fc800078610ff */
[----:B------:R-:W-:Y:S02]  /*4c00*/  @!P4 LEA.HI.X R171, R86, R17, R87, 0x2, P3 ;  /* 0x0000001156abc211 */ /* 0x000fe400018f1457 */
[----:B------:R-:W-:Y:S02]  /*4c10*/  @!P6 MOV R86, R58 ;  /* 0x0000003a0056e202 */ /* 0x000fe40000000f00 */
[----:B------:R-:W-:Y:S01]  /*4c20*/  @!P6 MOV R87, RZ ;  /* 0x000000ff0057e202 */ /* 0x000fe20000000f00 */
[----:B------:R-:W1:Y:S01]  /*4c30*/  @!P2 LDC.64 R88, c[0x0][0x3c0] ;  /* 0x0000f000ff58ab82 */ /* 0x000e620000000a00 */
[----:B------:R-:W-:Y:S01]  /*4c40*/  ISETP.GE.AND P3, PT, R62, R59, PT ;  /* 0x0000003b3e00720c */ /* 0x000fe20003f66270 */
[----:B0-----:R-:W-:Y:S01]  /*4c50*/  @!P6 IMAD.WIDE.U32 R90, R103, R84, R86 ;  /* 0x00000054675ae225 */ /* 0x001fe200078e0056 */
[----:B------:R-:W-:Y:S02]  /*4c60*/  MOV R86, R166 ;  /* 0x000000a600567202 */ /* 0x000fe40000000f00 */
[----:B------:R-:W-:-:S02]  /*4c70*/  MOV R87, R5 ;  /* 0x0000000500577202 */ /* 0x000fc40000000f00 */
[----:B------:R-:W-:Y:S02]  /*4c80*/  MOV R113, RZ ;  /* 0x000000ff00717202 */ /* 0x000fe40000000f00 */
[----:B------:R-:W-:Y:S01]  /*4c90*/  MOV R115, RZ ;  /* 0x000000ff00737202 */ /* 0x000fe20000000f00 */
[----:B--2---:R-:W-:-:S03]  /*4ca0*/  IMAD.WIDE.U32 R168, R103, UR6, R86 ;  /* 0x0000000667a87c25 */ /* 0x004fc6000f8e0056 */
[----:B------:R0:W2:Y:S01]  /*4cb0*/  @!P5 LDG.E R113, desc[UR20][R92.64] ;  /* 0x000000145c71d981 */ /* 0x0000a2000c1e1900 */
[C---:B------:R-:W-:Y:S02]  /*4cc0*/  @!P6 IMAD R85, R103.reuse, R85, R91 ;  /* 0x000000556755e224 */ /* 0x040fe400078e025b */
[----:B------:R-:W-:Y:S01]  /*4cd0*/  IMAD R84, R103, UR7, R169 ;  /* 0x0000000767547c24 */ /* 0x000fe2000f8e02a9 */
[----:B------:R4:W2:Y:S01]  /*4ce0*/  @!P4 LDG.E R115, desc[UR20][R170.64] ;  /* 0x00000014aa73c981 */ /* 0x0008a2000c1e1900 */
[----:B------:R-:W-:Y:S02]  /*4cf0*/  LEA R86, P4, R168, R162, 0x3 ;  /* 0x000000a2a8567211 */ /* 0x000fe400078818ff */
[----:B0-----:R-:W-:Y:S02]  /*4d00*/  @!P6 LEA R92, P5, R90, R15, 0x2 ;  /* 0x0000000f5a5ce211 */ /* 0x001fe400078a10ff */
[----:B------:R-:W-:Y:S02]  /*4d10*/  LEA.HI.X R87, R168, R163, R84, 0x3, P4 ;  /* 0x000000a3a8577211 */ /* 0x000fe400020f1c54 */
[----:B------:R-:W-:-:S02]  /*4d20*/  @!P6 LEA.HI.X R93, R90, R17, R85, 0x2, P5 ;  /* 0x000000115a5de211 */ /* 0x000fc400028f1455 */
[----:B------:R-:W0:Y:S01]  /*4d30*/  @!P3 LDC.64 R84, c[0x0][0x3c0] ;  /* 0x0000f000ff54bb82 */ /* 0x000e220000000a00 */
[-C--:B------:R-:W-:Y:S01]  /*4d40*/  ISETP.GE.AND P5, PT, R64, R59.reuse, PT ;  /* 0x0000003b4000720c */ /* 0x080fe20003fa6270 */
[----:B------:R-:W3:Y:S01]  /*4d50*/  LDG.E.64 R86, desc[UR20][R86.64] ;  /* 0x0000001456567981 */ /* 0x000ee2000c1e1b00 */
[----:B------:R-:W-:Y:S02]  /*4d60*/  @!P2 MOV R90, R60 ;  /* 0x0000003c005aa202 */ /* 0x000fe40000000f00 */
[----:B------:R-:W-:Y:S02]  /*4d70*/  @!P2 MOV R91, RZ ;  /* 0x000000ff005ba202 */ /* 0x000fe40000000f00 */
[----:B------:R-:W-:Y:S01]  /*4d80*/  MOV R117, RZ ;  /* 0x000000ff00757202 */ /* 0x000fe20000000f00 */
[----:B-1----:R-:W-:Y:S01]  /*4d90*/  @!P2 IMAD.WIDE.U32 R90, R103, R88, R90 ;  /* 0x00000058675aa225 */ /* 0x002fe200078e005a */
[----:B------:R-:W-:-:S04]  /*4da0*/  ISETP.GE.AND P4, PT, R66, R59, PT ;  /* 0x0000003b4200720c */ /* 0x000fc80003f86270 */
[----:B------:R-:W2:Y:S01]  /*4db0*/  @!P6 LDG.E R117, desc[UR20][R92.64] ;  /* 0x000000145c75e981 */ /* 0x000ea2000c1e1900 */
[C---:B------:R-:W-:Y:S01]  /*4dc0*/  @!P2 IMAD R91, R103.reuse, R89, R91 ;  /* 0x00000059675ba224 */ /* 0x040fe200078e025b */
[C---:B----4-:R-:W-:Y:S01]  /*4dd0*/  @!P2 LEA R170, P6, R90.reuse, R15, 0x2 ;  /* 0x0000000f5aaaa211 */ /* 0x050fe200078c10ff */
[----:B------:R-:W1:Y:S01]  /*4de0*/  @!P5 LDC.64 R88, c[0x0][0x3c0] ;  /* 0x0000f000ff58db82 */ /* 0x000e620000000a00 */
[----:B------:R-:W-:Y:S02]  /*4df0*/  MOV R204, RZ ;  /* 0x000000ff00cc7202 */ /* 0x000fe40000000f00 */
[----:B------:R-:W-:Y:S02]  /*4e00*/  @!P2 LEA.HI.X R171, R90, R17, R91, 0x2, P6 ;  /* 0x000000115aaba211 */ /* 0x000fe400030f145b */
[----:B------:R-:W-:Y:S02]  /*4e10*/  @!P3 MOV R90, R62 ;  /* 0x0000003e005ab202 */ /* 0x000fe40000000f00 */
[----:B------:R-:W-:Y:S01]  /*4e20*/  @!P3 MOV R91, RZ ;  /* 0x000000ff005bb202 */ /* 0x000fe20000000f00 */
[----:B------:R4:W5:Y:S01]  /*4e30*/  @!P1 LDG.E R204, desc[UR20][R94.64] ;  /* 0x000000145ecc9981 */ /* 0x000962000c1e1900 */
[----:B------:R-:W-:Y:S01]  /*4e40*/  MOV R119, RZ ;  /* 0x000000ff00777202 */ /* 0x000fe20000000f00 */
[----:B0-----:R-:W-:Y:S01]  /*4e50*/  @!P3 IMAD.WIDE.U32 R90, R103, R84, R90 ;  /* 0x00000054675ab225 */ /* 0x001fe200078e005a */
[----:B------:R-:W-:-:S04]  /*4e60*/  ISETP.GE.AND P6, PT, R68, R59, PT ;  /* 0x0000003b4400720c */ /* 0x000fc80003fc6270 */
[----:B------:R0:W2:Y:S01]  /*4e70*/  @!P2 LDG.E R119, desc[UR20][R170.64] ;  /* 0x00000014aa77a981 */ /* 0x0000a2000c1e1900 */
[----:B----4-:R-:W4:Y:S01]  /*4e80*/  @!P4 LDC.64 R94, c[0x0][0x3c0] ;  /* 0x0000f000ff5ecb82 */ /* 0x010f220000000a00 */
[----:B------:R-:W-:Y:S01]  /*4e90*/  @!P3 IMAD R91, R103, R85, R91 ;  /* 0x00000055675bb224 */ /* 0x000fe200078e025b */
[----:B------:R-:W-:-:S04]  /*4ea0*/  @!P3 LEA R168, P2, R90, R15, 0x2 ;  /* 0x0000000f5aa8b211 */ /* 0x000fc800078410ff */
[----:B------:R-:W-:Y:S02]  /*4eb0*/  @!P3 LEA.HI.X R169, R90, R17, R91, 0x2, P2 ;  /* 0x000000115aa9b211 */ /* 0x000fe400010f145b */
[----:B------:R-:W-:Y:S01]  /*4ec0*/  @!P5 MOV R90, R64 ;  /* 0x00000040005ad202 */ /* 0x000fe20000000f00 */
[----:B------:R-:W0:Y:S01]  /*4ed0*/  @!P6 LDC.64 R84, c[0x0][0x3c0] ;  /* 0x0000f000ff54eb82 */ /* 0x000e220000000a00 */
[----:B------:R-:W-:Y:S02]  /*4ee0*/  @!P5 MOV R91, RZ ;  /* 0x000000ff005bd202 */ /* 0x000fe40000000f00 */
[----:B------:R-:W-:Y:S01]  /*4ef0*/  MOV R121, RZ ;  /* 0x000000ff00797202 */ /* 0x000fe20000000f00 */
[----:B-1----:R-:W-:Y:S01]  /*4f00*/  @!P5 IMAD.WIDE.U32 R92, R103, R88, R90 ;  /* 0x00000058675cd225 */ /* 0x002fe200078e005a */
[----:B------:R-:W-:-:S04]  /*4f10*/  @!P4 MOV R88, R66 ;  /* 0x000000420058c202 */ /* 0x000fc80000000f00 */
[----:B------:R1:W2:Y:S01]  /*4f20*/  @!P3 LDG.E R121, desc[UR20][R168.64] ;  /* 0x00000014a879b981 */ /* 0x0002a2000c1e1900 */
[C---:B------:R-:W-:Y:S01]  /*4f30*/  @!P5 IMAD R91, R103.reuse, R89, R93 ;  /* 0x00000059675bd224 */ /* 0x040fe200078e025d */
[----:B------:R-:W-:Y:S02]  /*4f40*/  @!P4 MOV R89, RZ ;  /* 0x000000ff0059c202 */ /* 0x000fe40000000f00 */
[----:B------:R-:W-:Y:S01]  /*4f50*/  @!P5 LEA R90, P3, R92, R15, 0x2 ;  /* 0x0000000f5c5ad211 */ /* 0x000fe200078610ff */
[----:B----4-:R-:W-:-:S03]  /*4f60*/  @!P4 IMAD.WIDE.U32 R88, R103, R94, R88 ;  /* 0x0000005e6758c225 */ /* 0x010fc600078e0058 */
[----:B------:R-:W-:Y:S02]  /*4f70*/  @!P5 LEA.HI.X R91, R92, R17, R91, 0x2, P3 ;  /* 0x000000115c5bd211 */ /* 0x000fe400018f145b */
[----:B------:R-:W-:Y:S01]  /*4f80*/  ISETP.GE.AND P2, PT, R70, R59, PT ;  /* 0x0000003b4600720c */ /* 0x000fe20003f46270 */
[----:B------:R-:W-:Y:S01]  /*4f90*/  @!P4 IMAD R95, R103, R95, R89 ;  /* 0x0000005f675fc224 */ /* 0x000fe200078e0259 */
[C---:B0-----:R-:W-:Y:S02]  /*4fa0*/  @!P4 LEA R170, P3, R88.reuse, R15, 0x2 ;  /* 0x0000000f58aac211 */ /* 0x041fe400078610ff */
[----:B------:R-:W-:Y:S02]  /*4fb0*/  @!P6 MOV R89, RZ ;  /* 0x000000ff0059e202 */ /* 0x000fe40000000f00 */
[----:B------:R-:W-:Y:S02]  /*4fc0*/  @!P4 LEA.HI.X R171, R88, R17, R95, 0x2, P3 ;  /* 0x0000001158abc211 */ /* 0x000fe400018f145f */
[----:B------:R-:W-:-:S02]  /*4fd0*/  @!P6 MOV R88, R68 ;  /* 0x000000440058e202 */ /* 0x000fc40000000f00 */
[----:B------:R-:W-:-:S03]  /*4fe0*/  MOV R123, RZ ;  /* 0x000000ff007b7202 */ /* 0x000fc60000000f00 */
[C---:B------:R-:W-:Y:S01]  /*4ff0*/  @!P6 IMAD.WIDE.U32 R92, R103.reuse, R84, R88 ;  /* 0x00000054675ce225 */ /* 0x040fe200078e0058 */
[----:B------:R-:W-:Y:S01]  /*5000*/  MOV R127, RZ ;  /* 0x000000ff007f7202 */ /* 0x000fe20000000f00 */
[----:B------:R-:W0:Y:S01]  /*5010*/  @!P2 LDC.64 R94, c[0x0][0x3c0] ;  /* 0x0000f000ff5eab82 */ /* 0x000e220000000a00 */
[----:B------:R-:W-:Y:S01]  /*5020*/  ISETP.GE.AND P3, PT, R72, R59, PT ;  /* 0x0000003b4800720c */ /* 0x000fe20003f66270 */
[----:B------:R4:W2:Y:S01]  /*5030*/  @!P5 LDG.E R123, desc[UR20][R90.64] ;  /* 0x000000145a7bd981 */ /* 0x0008a2000c1e1900 */
[----:B------:R-:W-:Y:S01]  /*5040*/  @!P6 IMAD R85, R103, R85, R93 ;  /* 0x000000556755e224 */ /* 0x000fe200078e025d */
[----:B------:R-:W-:Y:S02]  /*5050*/  @!P6 LEA R88, P5, R92, R15, 0x2 ;  /* 0x0000000f5c58e211 */ /* 0x000fe400078a10ff */
[----:B------:R-:W2:Y:S01]  /*5060*/  @!P4 LDG.E R127, desc[UR20][R170.64] ;  /* 0x00000014aa7fc981 */ /* 0x000ea2000c1e1900 */
[----:B------:R-:W-:Y:S02]  /*5070*/  ISETP.GE.AND P4, PT, R74, R59, PT ;  /* 0x0000003b4a00720c */ /* 0x000fe40003f86270 */
[----:B------:R-:W-:-:S02]  /*5080*/  @!P6 LEA.HI.X R89, R92, R17, R85, 0x2, P5 ;  /* 0x000000115c59e211 */ /* 0x000fc400028f1455 */
[----:B------:R-:W-:-:S03]  /*5090*/  ISETP.GE.AND P5, PT, R76, R59, PT ;  /* 0x0000003b4c00720c */ /* 0x000fc60003fa6270 */
[----:B------:R-:W0:Y:S01]  /*50a0*/  @!P3 LDC.64 R92, c[0x0][0x3c0] ;  /* 0x0000f000ff5cbb82 */ /* 0x000e220000000a00 */
[----:B-1----:R-:W-:Y:S02]  /*50b0*/  @!P2 MOV R168, R70 ;  /* 0x0000004600a8a202 */ /* 0x002fe40000000f00 */
[----:B------:R-:W-:Y:S02]  /*50c0*/  @!P2 MOV R169, RZ ;  /* 0x000000ff00a9a202 */ /* 0x000fe40000000f00 */
[----:B------:R-:W-:-:S03]  /*50d0*/  MOV R129, RZ ;  /* 0x000000ff00817202 */ /* 0x000fc60000000f00 */
[----:B----4-:R-:W1:Y:S01]  /*50e0*/  @!P4 LDC.64 R90, c[0x0][0x3c0] ;  /* 0x0000f000ff5acb82 */ /* 0x010e620000000a00 */
[C---:B0-----:R-:W-:Y:S02]  /*50f0*/  @!P2 IMAD.WIDE.U32 R168, R103.reuse, R94, R168 ;  /* 0x0000005e67a8a225 */ /* 0x041fe400078e00a8 */
[----:B------:R0:W4:Y:S05]  /*5100*/  @!P6 LDG.E R129, desc[UR20][R88.64] ;  /* 0x000000145881e981 */ /* 0x00012a000c1e1900 */
[----:B------:R-:W1:Y:S01]  /*5110*/  @!P5 LDC.64 R84, c[0x0][0x3c0] ;  /* 0x0000f000ff54db82 */ /* 0x000e620000000a00 */
[----:B------:R-:W-:Y:S01]  /*5120*/  @!P2 IMAD R95, R103, R95, R169 ;  /* 0x0000005f675fa224 */ /* 0x000fe200078e02a9 */
[----:B------:R-:W-:-:S02]  /*5130*/  @!P2 LEA R94, P6, R168, R15, 0x2 ;  /* 0x0000000fa85ea211 */ /* 0x000fc400078c10ff */
[----:B------:R-:W-:Y:S02]  /*5140*/  MOV R125, RZ ;  /* 0x000000ff007d7202 */ /* 0x000fe40000000f00 */
[----:B0-----:R-:W-:Y:S02]  /*5150*/  @!P3 MOV R88, R72 ;  /* 0x000000480058b202 */ /* 0x001fe40000000f00 */
[----:B------:R-:W-:Y:S02]  /*5160*/  @!P3 MOV R89, RZ ;  /* 0x000000ff0059b202 */ /* 0x000fe40000000f00 */
[----:B------:R-:W-:Y:S01]  /*5170*/  @!P2 LEA.HI.X R95, R168, R17, R95, 0x2, P6 ;  /* 0x00000011a85fa211 */ /* 0x000fe200030f145f */
[----:B------:R-:W-:Y:S01]  /*5180*/  @!P3 IMAD.WIDE.U32 R168, R103, R92, R88 ;  /* 0x0000005c67a8b225 */ /* 0x000fe200078e0058 */
[----:B------:R-:W-:-:S03]  /*5190*/  @!P4 MOV R88, R74 ;  /* 0x0000004a0058c202 */ /* 0x000fc60000000f00 */
[----:B------:R0:W4:Y:S01]  /*51a0*/  @!P2 LDG.E R125, desc[UR20][R94.64] ;  /* 0x000000145e7da981 */ /* 0x000122000c1e1900 */
[----:B------:R-:W-:Y:S01]  /*51b0*/  @!P4 MOV R89, RZ ;  /* 0x000000ff0059c202 */ /* 0x000fe20000000f00 */
[C---:B------:R-:W-:Y:S01]  /*51c0*/  @!P3 IMAD R93, R103.reuse, R93, R169 ;  /* 0x0000005d675db224 */ /* 0x040fe200078e02a9 */
[C---:B------:R-:W-:Y:S01]  /*51d0*/  @!P3 LEA R92, P2, R168.reuse, R15, 0x2 ;  /* 0x0000000fa85cb211 */ /* 0x040fe200078410ff */
[C---:B-1----:R-:W-:Y:S01]  /*51e0*/  @!P4 IMAD.WIDE.U32 R88, R103.reuse, R90, R88 ;  /* 0x0000005a6758c225 */ /* 0x042fe200078e0058 */
[----:B0-----:R-:W-:Y:S02]  /*51f0*/  @!P5 MOV R94, R76 ;  /* 0x0000004c005ed202 */ /* 0x001fe40000000f00 */
[----:B------:R-:W-:Y:S01]  /*5200*/  @!P5 MOV R95, RZ ;  /* 0x000000ff005fd202 */ /* 0x000fe20000000f00 */
[C---:B------:R-:W-:Y:S01]  /*5210*/  @!P4 IMAD R91, R103.reuse, R91, R89 ;  /* 0x0000005b675bc224 */ /* 0x040fe200078e0259 */
[----:B------:R-:W-:Y:S01]  /*5220*/  @!P3 LEA.HI.X R93, R168, R17, R93, 0x2, P2 ;  /* 0x00000011a85db211 */ /* 0x000fe200010f145d */
[----:B------:R-:W-:Y:S01]  /*5230*/  @!P5 IMAD.WIDE.U32 R170, R103, R84, R94 ;  /* 0x0000005467aad225 */ /* 0x000fe200078e005e */
[----:B------:R-:W-:-:S03]  /*5240*/  @!P4 LEA R84, P2, R88, R15, 0x2 ;  /* 0x0000000f5854c211 */ /* 0x000fc600078410ff */
[----:B------:R-:W-:Y:S01]  /*5250*/  @!P5 IMAD R89, R103, R85, R171 ;  /* 0x000000556759d224 */ /* 0x000fe200078e02ab */
[----:B------:R-:W-:Y:S02]  /*5260*/  @!P5 LEA R90, P6, R170, R15, 0x2 ;  /* 0x0000000faa5ad211 */ /* 0x000fe400078c10ff */
[----:B------:R-:W-:Y:S02]  /*5270*/  MOV R131, RZ ;  /* 0x000000ff00837202 */ /* 0x000fe40000000f00 */
[----:B------:R-:W-:Y:S02]  /*5280*/  MOV R141, RZ ;  /* 0x000000ff008d7202 */ /* 0x000fe40000000f00 */
[-C--:B------:R-:W-:Y:S02]  /*5290*/  @!P4 LEA.HI.X R85, R88, R17.reuse, R91, 0x2, P2 ;  /* 0x000000115855c211 */ /* 0x080fe400010f145b */
[----:B------:R-:W-:Y:S01]  /*52a0*/  MOV R139, RZ ;  /* 0x000000ff008b7202 */ /* 0x000fe20000000f00 */
[----:B------:R-:W4:Y:S01]  /*52b0*/  @!P3 LDG.E R131, desc[UR20][R92.64] ;  /* 0x000000145c83b981 */ /* 0x000f22000c1e1900 */
[----:B------:R-:W-:-:S03]  /*52c0*/  @!P5 LEA.HI.X R91, R170, R17, R89, 0x2, P6 ;  /* 0x00000011aa5bd211 */ /* 0x000fc600030f1459 */
[----:B------:R0:W4:Y:S04]  /*52d0*/  @!P4 LDG.E R141, desc[UR20][R84.64] ;  /* 0x00000014548dc981 */ /* 0x000128000c1e1900 */
[----:B------:R1:W4:Y:S01]  /*52e0*/  @!P5 LDG.E R139, desc[UR20][R90.64] ;  /* 0x000000145a8bd981 */ /* 0x000322000c1e1900 */
[----:B------:R-:W1:Y:S01]  /*52f0*/  S2R R89, SR_CgaCtaId ;  /* 0x0000000000597919 */ /* 0x000e620000008800 */
[----:B------:R-:W-:Y:S02]  /*5300*/  MOV R202, 0x400 ;  /* 0x0000040000ca7802 */ /* 0x000fe40000000f00 */
[C---:B0-----:R-:W-:Y:S02]  /*5310*/  IADD3 R84, PT, PT, R19.reuse, 0x200, RZ ;  /* 0x0000020013547810 */ /* 0x041fe40007ffe0ff */
[----:B-1----:R-:W-:-:S02]  /*5320*/  IADD3 R90, PT, PT, R19, 0x220, RZ ;  /* 0x00000220135a7810 */ /* 0x002fc40007ffe0ff */
[C---:B------:R-:W-:Y:S02]  /*5330*/  IADD3 R94, PT, PT, R19.reuse, 0x260, RZ ;  /* 0x00000260135e7810 */ /* 0x040fe40007ffe0ff */
[----:B------:R-:W-:Y:S02]  /*5340*/  IADD3 R170, PT, PT, R19, 0x2a0, RZ ;  /* 0x000002a013aa7810 */ /* 0x000fe40007ffe0ff */
[-C--:B------:R-:W-:Y:S02]  /*5350*/  LEA.HI.SX32 R133, R94, R19.reuse, 0x1b ;  /* 0x000000135e857211 */ /* 0x080fe400078fdaff */
[----:B------:R-:W-:Y:S02]  /*5360*/  LEA R202, R89, R202, 0x18 ;  /* 0x000000ca59ca7211 */ /* 0x000fe400078ec0ff */
[----:B------:R-:W-:-:S04]  /*5370*/  LEA.HI.SX32 R89, R84, R19, 0x1b ;  /* 0x0000001354597211 */ /* 0x000fc800078fdaff */
[----:B------:R-:W-:Y:S02]  /*5380*/  LEA R84, R89, R202, 0x2 ;  /* 0x000000ca59547211 */ /* 0x000fe400078e10ff */
[----:B------:R-:W-:-:S04]  /*5390*/  LEA.HI.SX32 R89, R90, R19, 0x1b ;  /* 0x000000135a597211 */ /* 0x000fc800078fdaff */
[-C--:B------:R-:W-:Y:S02]  /*53a0*/  LEA R90, R89, R202.reuse, 0x2 ;  /* 0x000000ca595a7211 */ /* 0x080fe400078e10ff */
[----:B------:R-:W-:Y:S01]  /*53b0*/  LEA R168, R133, R202, 0x2 ;  /* 0x000000ca85a87211 */ /* 0x000fe200078e10ff */
[----:B---3--:R-:W-:-:S04]  /*53c0*/  FMUL.FTZ R88, R87, R82 ;  /* 0x0000005257587220 */ /* 0x008fc80000410000 */
[----:B------:R-:W-:-:S04]  /*53d0*/  FMUL.RZ R92, R88, 0.15915493667125701904 ;  /* 0x3e22f983585c7820 */ /* 0x000fc8000040c000 */
[----:B------:R-:W-:Y:S01]  /*53e0*/  MUFU.SIN R88, R92 ;  /* 0x0000005c00587308 */ /* 0x000fe20000000400 */
[----:B-----5:R-:W-:Y:S04]  /*53f0*/  STS [R21], R204 ;  /* 0x000000cc15007388 */ /* 0x020fe80000000800 */
[----:B------:R0:W-:Y:S04]  /*5400*/  STS [R23+0x80], R172 ;  /* 0x000080ac17007388 */ /* 0x0001e80000000800 */
[----:B------:R-:W-:Y:S04]  /*5410*/  STS [R25+0x100], R174 ;  /* 0x000100ae19007388 */ /* 0x000fe80000000800 */
[----:B------:R-:W-:Y:S04]  /*5420*/  STS [R27+0x180], R176 ;  /* 0x000180b01b007388 */ /* 0x000fe80000000800 */
[----:B------:R-:W-:Y:S04]  /*5430*/  STS [R29+0x200], R178 ;  /* 0x000200b21d007388 */ /* 0x000fe80000000800 */
[----:B------:R-:W-:Y:S04]  /*5440*/  STS [R31+0x280], R180 ;  /* 0x000280b41f007388 */ /* 0x000fe80000000800 */
[----:B------:R-:W-:Y:S04]  /*5450*/  STS [R33+0x300], R182 ;  /* 0x000300b621007388 */ /* 0x000fe80000000800 */
[----:B------:R-:W-:Y:S01]  /*5460*/  STS [R35+0x380], R184 ;  /* 0x000380b823007388 */ /* 0x000fe20000000800 */
[----:B------:R1:W-:Y:S03]  /*5470*/  MUFU.COS R93, R92 ;  /* 0x0000005c005d7308 */ /* 0x0003e60000000000 */
[----:B------:R-:W-:Y:S04]  /*5480*/  STS [R37+0x400], R186 ;  /* 0x000400ba25007388 */ /* 0x000fe80000000800 */
[----:B------:R-:W-:Y:S01]  /*5490*/  STS [R39+0x480], R188 ;  /* 0x000480bc27007388 */ /* 0x000fe20000000800 */
[----:B-1----:R-:W-:-:S03]  /*54a0*/  IADD3 R92, PT, PT, R19, 0x240, RZ ;  /* 0x00000240135c7810 */ /* 0x002fc60007ffe0ff */
[----:B------:R-:W-:Y:S04]  /*54b0*/  STS [R41+0x500], R190 ;  /* 0x000500be29007388 */ /* 0x000fe80000000800 */
[----:B------:R-:W-:Y:S04]  /*54c0*/  STS [R43+0x580], R192 ;  /* 0x000580c02b007388 */ /* 0x000fe80000000800 */
[----:B------:R-:W-:Y:S01]  /*54d0*/  STS [R45+0x600], R194 ;  /* 0x000600c22d007388 */ /* 0x000fe20000000800 */
[----:B------:R-:W-:-:S03]  /*54e0*/  LEA.HI.SX32 R91, R92, R19, 0x1b ;  /* 0x000000135c5b7211 */ /* 0x000fc600078fdaff */
[----:B------:R-:W-:Y:S04]  /*54f0*/  STS [R47+0x680], R196 ;  /* 0x000680c42f007388 */ /* 0x000fe80000000800 */
[----:B------:R-:W-:Y:S04]  /*5500*/  STS [R49+0x700], R198 ;  /* 0x000700c631007388 */ /* 0x000fe80000000800 */
[----:B------:R-:W-:Y:S04]  /*5510*/  STS [R51+0x780], R200 ;  /* 0x000780c833007388 */ /* 0x000fe80000000800 */
[----:B------:R1:W-:Y:S01]  /*5520*/  STS [R84+0x800], R105 ;  /* 0x0008006954007388 */ /* 0x0003e20000000800 */
[----:B------:R-:W-:-:S02]  /*5530*/  LEA R92, R91, R202, 0x2 ;  /* 0x000000ca5b5c7211 */ /* 0x000fc400078e10ff */
[C---:B0-----:R-:W-:Y:S02]  /*5540*/  IADD3 R172, PT, PT, R19.reuse, 0x2c0, RZ ;  /* 0x000002c013ac7810 */ /* 0x041fe40007ffe0ff */
[----:B-1----:R-:W-:-:S04]  /*5550*/  IADD3 R84, PT, PT, R19, 0x280, RZ ;  /* 0x0000028013547810 */ /* 0x002fc80007ffe0ff */
[-C--:B------:R-:W-:Y:S01]  /*5560*/  LEA.HI.SX32 R91, R84, R19.reuse, 0x1b ;  /* 0x00000013545b7211 */ /* 0x080fe200078fdaff */
[----:B------:R0:W-:Y:S01]  /*5570*/  STS [R90+0x880], R107 ;  /* 0x0008806b5a007388 */ /* 0x0001e20000000800 */
[----:B------:R-:W-:Y:S02]  /*5580*/  IADD3 R174, PT, PT, R19, 0x2e0, RZ ;  /* 0x000002e013ae7810 */ /* 0x000fe40007ffe0ff */
[----:B------:R-:W-:Y:S01]  /*5590*/  LEA R84, R91, R202, 0x2 ;  /* 0x000000ca5b547211 */ /* 0x000fe200078e10ff */
[----:B------:R-:W-:Y:S01]  /*55a0*/  FMUL.FTZ R91, R87, R100 ;  /* 0x00000064575b7220 */ /* 0x000fe20000410000 */
[----:B------:R1:W-:Y:S01]  /*55b0*/  STS [R92+0x900], R109 ;  /* 0x0009006d5c007388 */ /* 0x0003e20000000800 */
[-C--:B------:R-:W-:Y:S02]  /*55c0*/  LEA.HI.SX32 R105, R170, R19.reuse, 0x1b ;  /* 0x00000013aa697211 */ /* 0x080fe400078fdaff */
[-C--:B0-----:R-:W-:Y:S02]  /*55d0*/  LEA.HI.SX32 R107, R172, R19.reuse, 0x1b ;  /* 0x00000013ac6b7211 */ /* 0x081fe400078fdaff */
[----:B------:R-:W-:Y:S01]  /*55e0*/  IADD3 R172, PT, PT, R19, 0x300, RZ ;  /* 0x0000030013ac7810 */ /* 0x000fe20007ffe0ff */
[----:B------:R-:W-:Y:S01]  /*55f0*/  FMUL.RZ R143, R91, 0.15915493667125701904 ;  /* 0x3e22f9835b8f7820 */ /* 0x000fe2000040c000 */
[----:B-1----:R-:W-:-:S02]  /*5600*/  LEA.HI.SX32 R109, R174, R19, 0x1b ;  /* 0x00000013ae6d7211 */ /* 0x002fc400078fdaff */
[C---:B------:R-:W-:Y:S02]  /*5610*/  IADD3 R174, PT, PT, R19.reuse, 0x320, RZ ;  /* 0x0000032013ae7810 */ /* 0x040fe40007ffe0ff */
[----:B------:R-:W-:Y:S01]  /*5620*/  LEA.HI.SX32 R91, R172, R19, 0x1b ;  /* 0x00000013ac5b7211 */ /* 0x000fe200078fdaff */
[----:B------:R-:W-:Y:S01]  /*5630*/  FMUL.FTZ R85, R86, 1.4426950216293334961 ;  /* 0x3fb8aa3b56557820 */ /* 0x000fe20000410000 */
[----:B------:R-:W-:Y:S01]  /*5640*/  IADD3 R176, PT, PT, R19, 0x340, RZ ;  /* 0x0000034013b07810 */ /* 0x000fe20007ffe0ff */
[----:B------:R0:W-:Y:S01]  /*5650*/  STS [R168+0x980], R111 ;  /* 0x0009806fa8007388 */ /* 0x0001e20000000800 */
[-C--:B------:R-:W-:Y:S02]  /*5660*/  LEA R90, R105, R202.reuse, 0x2 ;  /* 0x000000ca695a7211 */ /* 0x080fe400078e10ff */
[----:B------:R-:W-:Y:S01]  /*5670*/  IADD3 R178, PT, PT, R19, 0x360, RZ ;  /* 0x0000036013b27810 */ /* 0x000fe20007ffe0ff */
[----:B--2---:R1:W-:Y:S01]  /*5680*/  STS [R84+0xa00], R113 ;  /* 0x000a007154007388 */ /* 0x0043e20000000800 */
[----:B------:R-:W-:-:S02]  /*5690*/  LEA R92, R107, R202, 0x2 ;  /* 0x000000ca6b5c7211 */ /* 0x000fc400078e10ff */
[----:B------:R-:W-:Y:S02]  /*56a0*/  LEA R170, R109, R202, 0x2 ;  /* 0x000000ca6daa7211 */ /* 0x000fe400078e10ff */
[-C--:B------:R-:W-:Y:S01]  /*56b0*/  LEA.HI.SX32 R105, R174, R19.reuse, 0x1b ;  /* 0x00000013ae697211 */ /* 0x080fe200078fdaff */
[----:B0-----:R-:W-:Y:S01]  /*56c0*/  FMUL.FTZ R111, R85, R100 ;  /* 0x00000064556f7220 */ /* 0x001fe20000410000 */
[-C--:B------:R-:W-:Y:S02]  /*56d0*/  LEA.HI.SX32 R107, R176, R19.reuse, 0x1b ;  /* 0x00000013b06b7211 */ /* 0x080fe400078fdaff */
[----:B-1----:R-:W-:Y:S01]  /*56e0*/  LEA R84, R91, R202, 0x2 ;  /* 0x000000ca5b547211 */ /* 0x002fe200078e10ff */
[----:B------:R-:W-:Y:S01]  /*56f0*/  FMUL.FTZ R91, R87, R102 ;  /* 0x00000066575b7220 */ /* 0x000fe20000410000 */
[----:B------:R-:W-:Y:S01]  /*5700*/  LEA.HI.SX32 R109, R178, R19, 0x1b ;  /* 0x00000013b26d7211 */ /* 0x000fe200078fdaff */
[----:B------:R0:W-:Y:S01]  /*5710*/  STS [R90+0xa80], R115 ;  /* 0x000a80735a007388 */ /* 0x0001e20000000800 */
[----:B------:R-:W-:-:S02]  /*5720*/  IADD3 R172, PT, PT, R19, 0x380, RZ ;  /* 0x0000038013ac7810 */ /* 0x000fc40007ffe0ff */
[C---:B------:R-:W-:Y:S01]  /*5730*/  IADD3 R174, PT, PT, R19.reuse, 0x3a0, RZ ;  /* 0x000003a013ae7810 */ /* 0x040fe20007ffe0ff */
[----:B------:R1:W-:Y:S01]  /*5740*/  STS [R92+0xb00], R117 ;  /* 0x000b00755c007388 */ /* 0x0003e20000000800 */
[C---:B------:R-:W-:Y:S01]  /*5750*/  IADD3 R176, PT, PT, R19.reuse, 0x3c0, RZ ;  /* 0x000003c013b07810 */ /* 0x040fe20007ffe0ff */
[----:B------:R2:W-:Y:S01]  /*5760*/  MUFU.EX2 R188, R111 ;  /* 0x0000006f00bc7308 */ /* 0x0005e20000000800 */
[----:B------:R-:W-:Y:S01]  /*5770*/  IADD3 R178, PT, PT, R19, 0x3e0, RZ ;  /* 0x000003e013b27810 */ /* 0x000fe20007ffe0ff */
[----:B------:R3:W-:Y:S01]  /*5780*/  STS [R170+0xb80], R119 ;  /* 0x000b8077aa007388 */ /* 0x0007e20000000800 */
[-C--:B0-----:R-:W-:Y:S01]  /*5790*/  LEA R90, R105, R202.reuse, 0x2 ;  /* 0x000000ca695a7211 */ /* 0x081fe200078e10ff */
[----:B------:R-:W-:Y:S01]  /*57a0*/  FMUL.RZ R115, R91, 0.15915493667125701904 ;  /* 0x3e22f9835b737820 */ /* 0x000fe2000040c000 */
[----:B------:R-:W-:Y:S02]  /*57b0*/  LEA.HI.SX32 R91, R172, R19, 0x1b ;  /* 0x00000013ac5b7211 */ /* 0x000fe400078fdaff */
[----:B-1----:R-:W-:Y:S01]  /*57c0*/  LEA R92, R107, R202, 0x2 ;  /* 0x000000ca6b5c7211 */ /* 0x002fe200078e10ff */
[----:B------:R0:W-:Y:S01]  /*57d0*/  STS [R84+0xc00], R121 ;  /* 0x000c007954007388 */ /* 0x0001e20000000800 */
[----:B--2---:R-:W-:-:S02]  /*57e0*/  SHF.L.U32 R111, R19, 0x5, RZ ;  /* 0x00000005136f7819 */ /* 0x004fc400000006ff */
[----:B---3--:R-:W-:Y:S02]  /*57f0*/  LEA R170, R109, R202, 0x2 ;  /* 0x000000ca6daa7211 */ /* 0x008fe400078e10ff */
[-C--:B------:R-:W-:Y:S01]  /*5800*/  LEA.HI.SX32 R105, R174, R19.reuse, 0x1b ;  /* 0x00000013ae697211 */ /* 0x080fe200078fdaff */
[----:B------:R1:W-:Y:S01]  /*5810*/  STS [R90+0xc80], R123 ;  /* 0x000c807b5a007388 */ /* 0x0003e20000000800 */
[-C--:B------:R-:W-:Y:S02]  /*5820*/  LEA.HI.SX32 R107, R176, R19.reuse, 0x1b ;  /* 0x00000013b06b7211 */ /* 0x080fe400078fdaff */
[----:B------:R-:W-:Y:S01]  /*5830*/  LEA.HI.SX32 R109, R178, R19, 0x1b ;  /* 0x00000013b26d7211 */ /* 0x000fe200078fdaff */
[----:B------:R2:W-:Y:S01]  /*5840*/  STS [R92+0xd00], R127 ;  /* 0x000d007f5c007388 */ /* 0x0005e20000000800 */
[----:B0-----:R-:W-:Y:S01]  /*5850*/  FMUL.FTZ R84, R87, R104 ;  /* 0x0000006857547220 */ /* 0x001fe20000410000 */
[----:B------:R-:W-:Y:S02]  /*5860*/  LEA.HI.SX32 R111, R111, R111, 0x1b ;  /* 0x0000006f6f6f7211 */ /* 0x000fe400078fdaff */
[----:B----4-:R0:W-:Y:S01]  /*5870*/  STS [R170+0xd80], R129 ;  /* 0x000d8081aa007388 */ /* 0x0101e20000000800 */
[-C--:B-1----:R-:W-:Y:S01]  /*5880*/  LEA R90, R91, R202.reuse, 0x2 ;  /* 0x000000ca5b5a7211 */ /* 0x082fe200078e10ff */
[----:B------:R-:W-:Y:S01]  /*5890*/  FMUL.RZ R91, R84, 0.15915493667125701904 ;  /* 0x3e22f983545b7820 */ /* 0x000fe2000040c000 */
[----:B------:R-:W-:-:S02]  /*58a0*/  LEA R172, R109, R202, 0x2 ;  /* 0x000000ca6dac7211 */ /* 0x000fc400078e10ff */
[-C--:B--2---:R-:W-:Y:S01]  /*58b0*/  LEA R92, R105, R202.reuse, 0x2 ;  /* 0x000000ca695c7211 */ /* 0x084fe200078e10ff */
[----:B------:R1:W-:Y:S01]  /*58c0*/  STS [R90+0xe00], R125 ;  /* 0x000e007d5a007388 */ /* 0x0003e20000000800 */
[----:B0-----:R-:W-:-:S03]  /*58d0*/  LEA R170, R107, R202, 0x2 ;  /* 0x000000ca6baa7211 */ /* 0x001fc600078e10ff */
[----:B------:R-:W-:Y:S01]  /*58e0*/  STS [R92+0xe80], R131 ;  /* 0x000e80835c007388 */ /* 0x000fe20000000800 */
[----:B------:R-:W-:-:S03]  /*58f0*/  LEA R84, R111, R202, 0x2 ;  /* 0x000000ca6f547211 */ /* 0x000fc600078e10ff */
[----:B------:R0:W-:Y:S04]  /*5900*/  STS [R170+0xf00], R141 ;  /* 0x000f008daa007388 */ /* 0x0001e80000000800 */
[----:B------:R-:W-:Y:S01]  /*5910*/  STS [R172+0xf80], R139 ;  /* 0x000f808bac007388 */ /* 0x000fe20000000800 */
[----:B------:R-:W-:-:S03]  /*5920*/  NOP ;  /* 0x0000000000007918 */ /* 0x000fc60000000000 */
[----:B------:R-:W2:Y:S04]  /*5930*/  LDS R176, [R84+0x4] ;  /* 0x0000040054b07984 */ /* 0x000ea80000000800 */
[----:B------:R-:W3:Y:S04]  /*5940*/  LDS R180, [R84+0x10] ;  /* 0x0000100054b47984 */ /* 0x000ee80000000800 */
[----:B------:R-:W4:Y:S04]  /*5950*/  LDS R178, [R84+0xc] ;  /* 0x00000c0054b27984 */ /* 0x000f280000000800 */
[----:B------:R-:W5:Y:S01]  /*5960*/  LDS R182, [R84+0x14] ;  /* 0x0000140054b67984 */ /* 0x000f620000000800 */
[C---:B------:R-:W-:Y:S01]  /*5970*/  FMUL.FTZ R86, R87.reuse, R96 ;  /* 0x0000006057567220 */ /* 0x040fe20000410000 */
[----:B------:R-:W-:Y:S01]  /*5980*/  FMUL.FTZ R89, R87, R98 ;  /* 0x0000006257597220 */ /* 0x000fe20000410000 */
[C---:B------:R-:W-:Y:S01]  /*5990*/  FMUL.FTZ R105, R85.reuse, R104 ;  /* 0x0000006855697220 */ /* 0x040fe20000410000 */
[----:B------:R-:W-:Y:S01]  /*59a0*/  FMUL.FTZ R168, R85, R98 ;  /* 0x0000006255a87220 */ /* 0x000fe20000410000 */
[----:B------:R-:W-:Y:S01]  /*59b0*/  FMUL.RZ R137, R86, 0.15915493667125701904 ;  /* 0x3e22f98356897820 */ /* 0x000fe2000040c000 */
[----:B------:R-:W-:Y:S01]  /*59c0*/  FMUL.RZ R133, R89, 0.15915493667125701904 ;  /* 0x3e22f98359857820 */ /* 0x000fe2000040c000 */
[----:B------:R1:W-:Y:S01]  /*59d0*/  MUFU.EX2 R192, R105 ;  /* 0x0000006900c07308 */ /* 0x0003e20000000800 */
[----:B------:R-:W-:Y:S01]  /*59e0*/  FMUL.FTZ R135, R85, R96 ;  /* 0x0000006055877220 */ /* 0x000fe20000410000 */
[----:B------:R-:W-:Y:S02]  /*59f0*/  LDS R174, [R84] ;  /* 0x0000000054ae7984 */ /* 0x000fe40000000800 */
[----:B------:R-:W-:Y:S02]  /*5a00*/  MUFU.SIN R86, R137 ;  /* 0x0000008900567308 */ /* 0x000fe40000000400 */
[----:B------:R-:W-:Y:S01]  /*5a10*/  LDS R172, [R84+0x8] ;  /* 0x0000080054ac7984 */ /* 0x000fe20000000800 */
[----:B-1----:R-:W-:-:S03]  /*5a20*/  IADD3 R105, PT, PT, R9, 0x2, RZ ;  /* 0x0000000209697810 */ /* 0x002fc60007ffe0ff */
[----:B------:R-:W-:Y:S02]  /*5a30*/  LDS R184, [R84+0x1c] ;  /* 0x00001c0054b87984 */ /* 0x000fe40000000800 */
[----:B------:R-:W-:Y:S01]  /*5a40*/  MUFU.COS R94, R137 ;  /* 0x00000089005e7308 */ /* 0x000fe20000000000 */
[----:B------:R-:W-:Y:S01]  /*5a50*/  ISETP.GE.U32.AND P2, PT, R105, R80, PT ;  /* 0x000000506900720c */ /* 0x000fe20003f46070 */
[----:B------:R-:W-:Y:S01]  /*5a60*/  FMUL.FTZ R117, R85, R110 ;  /* 0x0000006e55757220 */ /* 0x000fe20000410000 */
[----:B------:R-:W-:-:S05]  /*5a70*/  IADD3 R105, PT, PT, R9, 0x3, RZ ;  /* 0x0000000309697810 */ /* 0x000fca0007ffe0ff */
[----:B------:R-:W-:Y:S01]  /*5a80*/  MUFU.COS R145, R143 ;  /* 0x0000008f00917308 */ /* 0x000fe20000000000 */
[----:B------:R-:W-:-:S07]  /*5a90*/  ISETP.GE.U32.AND P4, PT, R105, R80, PT ;  /* 0x000000506900720c */ /* 0x000fce0003f86070 */
[----:B------:R-:W-:Y:S01]  /*5aa0*/  MUFU.COS R121, R115 ;  /* 0x0000007300797308 */ /* 0x000fe20000000000 */
[----:B------:R-:W-:Y:S01]  /*5ab0*/  FMUL.FTZ R95, R85, R82 ;  /* 0x00000052555f7220 */ /* 0x000fe20000410000 */
[----:B------:R-:W-:Y:S01]  /*5ac0*/  FMUL.FTZ R90, R87, R106 ;  /* 0x0000006a575a7220 */ /* 0x000fe20000410000 */
[----:B------:R-:W-:-:S05]  /*5ad0*/  FMUL.FTZ R113, R85, R102 ;  /* 0x0000006655717220 */ /* 0x000fca0000410000 */
[----:B------:R-:W-:Y:S01]  /*5ae0*/  MUFU.SIN R129, R91 ;  /* 0x0000005b00817308 */ /* 0x000fe20000000400 */
[----:B0-----:R-:W-:-:S07]  /*5af0*/  FMUL.FTZ R170, R85, R106 ;  /* 0x0000006a55aa7220 */ /* 0x001fce0000410000 */
[----:B------:R-:W-:Y:S01]  /*5b00*/  MUFU.COS R147, R91 ;  /* 0x0000005b00937308 */ /* 0x000fe20000000000 */
[----:B------:R-:W-:Y:S01]  /*5b10*/  IADD3 R107, PT, PT, R9, 0x4, RZ ;  /* 0x00000004096b7810 */ /* 0x000fe20007ffe0ff */
[C---:B------:R-:W-:Y:S01]  /*5b20*/  FMUL.FTZ R119, R87.reuse, R112 ;  /* 0x0000007057777220 */ /* 0x040fe20000410000 */
[----:B------:R-:W-:Y:S05]  /*5b30*/  LDS R186, [R84+0x24] ;  /* 0x0000240054ba7984 */ /* 0x000fea0000000800 */
[----:B------:R-:W-:Y:S08]  /*5b40*/  MUFU.SIN R89, R133 ;  /* 0x0000008500597308 */ /* 0x000ff00000000400 */
[----:B------:R-:W0:Y:S01]  /*5b50*/  MUFU.COS R137, R133 ;  /* 0x0000008500897308 */ /* 0x000e220000000000 */
[----:B------:R-:W-:-:S07]  /*5b60*/  FMUL.FTZ R105, R87, R110 ;  /* 0x0000006e57697220 */ /* 0x000fce0000410000 */
[----:B------:R-:W0:Y:S01]  /*5b70*/  MUFU.EX2 R168, R168 ;  /* 0x000000a800a87308 */ /* 0x000e220000000800 */
[----:B------:R-:W-:-:S03]  /*5b80*/  FMUL.RZ R123, R105, 0.15915493667125701904 ;  /* 0x3e22f983697b7820 */ /* 0x000fc6000040c000 */
[----:B------:R-:W1:Y:S01]  /*5b90*/  MUFU.EX2 R135, R135 ;  /* 0x0000008700877308 */ /* 0x000e620000000800 */
[----:B--2---:R-:W-:Y:S02]  /*5ba0*/  FMUL.FTZ R105, R101, R176 ;  /* 0x000000b065697220 */ /* 0x004fe40000410000 */
[----:B------:R-:W2:Y:S01]  /*5bb0*/  LDS R176, [R84+0x18] ;  /* 0x0000180054b07984 */ /* 0x000ea20000000800 */
[----:B------:R-:W5:Y:S01]  /*5bc0*/  MUFU.SIN R133, R143 ;  /* 0x0000008f00857308 */ /* 0x000f620000000400 */
[----:B---3--:R-:W-:Y:S02]  /*5bd0*/  FMUL.FTZ R151, R97, R180 ;  /* 0x000000b461977220 */ /* 0x008fe40000410000 */
[----:B------:R-:W3:Y:S01]  /*5be0*/  LDS R180, [R84+0x2c] ;  /* 0x00002c0054b47984 */ /* 0x000ee20000000800 */
[C---:B0-----:R-:W-:Y:S01]  /*5bf0*/  FMUL.FTZ R137, R168.reuse, R137 ;  /* 0x00000089a8897220 */ /* 0x041fe20000410000 */
[----:B------:R-:W-:-:S03]  /*5c00*/  FMUL.FTZ R149, R168, R89 ;  /* 0x00000059a8957220 */ /* 0x000fc60000410000 */
[----:B------:R4:W0:Y:S01]  /*5c10*/  MUFU.SIN R143, R115 ;  /* 0x00000073008f7308 */ /* 0x0008220000000400 */
[----:B------:R-:W0:Y:S01]  /*5c20*/  LDS R168, [R84+0x28] ;  /* 0x0000280054a87984 */ /* 0x000e220000000800 */
[C---:B-1----:R-:W-:Y:S01]  /*5c30*/  FMUL.FTZ R94, R135.reuse, R94 ;  /* 0x0000005e875e7220 */ /* 0x042fe20000410000 */
[----:B------:R-:W-:Y:S01]  /*5c40*/  FMUL.FTZ R135, R135, R86 ;  /* 0x0000005687877220 */ /* 0x000fe20000410000 */
[----:B----4-:R-:W-:Y:S02]  /*5c50*/  FMUL.FTZ R115, R99, R178 ;  /* 0x000000b263737220 */ /* 0x010fe40000410000 */
[----:B------:R-:W1:Y:S02]  /*5c60*/  LDS R178, [R84+0x20] ;  /* 0x0000200054b27984 */ /* 0x000e640000000800 */
[----:B------:R5:W-:Y:S02]  /*5c70*/  MUFU.EX2 R86, R117 ;  /* 0x0000007500567308 */ /* 0x000be40000000800 */
[----:B-----5:R-:W-:-:S02]  /*5c80*/  FMUL.FTZ R117, R97, R182 ;  /* 0x000000b661757220 */ /* 0x020fc40000410000 */
[----:B------:R-:W4:Y:S01]  /*5c90*/  LDS R182, [R84+0x34] ;  /* 0x0000340054b67984 */ /* 0x000f220000000800 */
[----:B------:R-:W5:Y:S01]  /*5ca0*/  MUFU.EX2 R95, R95 ;  /* 0x0000005f005f7308 */ /* 0x000f620000000800 */
[----:B------:R-:W-:Y:S01]  /*5cb0*/  FMUL.RZ R92, R90, 0.15915493667125701904 ;  /* 0x3e22f9835a5c7820 */ /* 0x000fe2000040c000 */
[----:B------:R-:W-:Y:S02]  /*5cc0*/  FMUL.FTZ R90, R87, R108 ;  /* 0x0000006c575a7220 */ /* 0x000fe40000410000 */
[----:B------:R3:W0:Y:S01]  /*5cd0*/  MUFU.EX2 R190, R113 ;  /* 0x0000007100be7308 */ /* 0x0006220000000800 */
[----:B------:R-:W-:Y:S01]  /*5ce0*/  IADD3 R91, PT, PT, R9, 0x1, RZ ;  /* 0x00000001095b7810 */ /* 0x000fe20007ffe0ff */
[----:B------:R-:W-:Y:S02]  /*5cf0*/  FMUL.RZ R109, R90, 0.15915493667125701904 ;  /* 0x3e22f9835a6d7820 */ /* 0x000fe4000040c000 */
[----:B------:R-:W-:Y:S01]  /*5d00*/  MUFU.SIN R141, R92 ;  /* 0x0000005c008d7308 */ /* 0x000fe20000000400 */
[-C--:B------:R-:W-:Y:S01]  /*5d10*/  ISETP.GE.U32.AND P5, PT, R91, R80.reuse, PT ;  /* 0x000000505b00720c */ /* 0x080fe20003fa6070 */
[----:B------:R-:W-:Y:S01]  /*5d20*/  FMUL.RZ R125, R119, 0.15915493667125701904 ;  /* 0x3e22f983777d7820 */ /* 0x000fe2000040c000 */
[----:B------:R-:W-:-:S05]  /*5d30*/  ISETP.GE.U32.AND P3, PT, R107, R80, PT ;  /* 0x000000506b00720c */ /* 0x000fca0003f66070 */
[----:B------:R-:W4:Y:S01]  /*5d40*/  MUFU.COS R139, R92 ;  /* 0x0000005c008b7308 */ /* 0x000f220000000000 */
[----:B------:R-:W-:Y:S01]  /*5d50*/  FMUL.FTZ R133, R188, R133 ;  /* 0x00000085bc857220 */ /* 0x000fe20000410000 */
[C---:B-----5:R-:W-:Y:S01]  /*5d60*/  FMUL.FTZ R93, R95.reuse, R93 ;  /* 0x0000005d5f5d7220 */ /* 0x060fe20000410000 */
[----:B------:R-:W-:Y:S01]  /*5d70*/  FMUL.FTZ R107, R95, R88 ;  /* 0x000000585f6b7220 */ /* 0x000fe20000410000 */
[----:B--2---:R-:W-:Y:S01]  /*5d80*/  FMUL.FTZ R119, R83, R176 ;  /* 0x000000b053777220 */ /* 0x004fe20000410000 */
[C---:B------:R-:W-:Y:S01]  /*5d90*/  ISETP.GE.U32.AND P6, PT, R9.reuse, R80, PT ;  /* 0x000000500900720c */ /* 0x040fe20003fc6070 */
[----:B------:R-:W2:Y:S02]  /*5da0*/  LDS R176, [R84+0x30] ;  /* 0x0000300054b07984 */ /* 0x000ea40000000800 */
[----:B------:R-:W4:Y:S01]  /*5db0*/  MUFU.EX2 R170, R170 ;  /* 0x000000aa00aa7308 */ /* 0x000f220000000800 */
[----:B------:R-:W-:-:S03]  /*5dc0*/  IADD3 R95, PT, PT, R9, 0x5, RZ ;  /* 0x00000005095f7810 */ /* 0x000fc60007ffe0ff */
[----:B------:R-:W-:Y:S01]  /*5dd0*/  MUFU.SIN R90, R109 ;  /* 0x0000006d005a7308 */ /* 0x000fe20000000400 */
[----:B---3--:R-:W-:Y:S01]  /*5de0*/  FMUL.FTZ R113, R99, R172 ;  /* 0x000000ac63717220 */ /* 0x008fe20000410000 */
[----:B------:R-:W-:Y:S01]  /*5df0*/  FSEL R172, R135, RZ, !P5 ;  /* 0x000000ff87ac7208 */ /* 0x000fe20006800000 */
[----:B------:R-:W-:-:S05]  /*5e00*/  FMUL.FTZ R131, R79, R180 ;  /* 0x000000b44f837220 */ /* 0x000fca0000410000 */
[----:B------:R3:W-:Y:S01]  /*5e10*/  MUFU.COS R91, R109 ;  /* 0x0000006d005b7308 */ /* 0x0007e20000000000 */
[----:B------:R-:W-:Y:S01]  /*5e20*/  FSEL R155, R133, RZ, !P4 ;  /* 0x000000ff859b7208 */ /* 0x000fe20006000000 */
[----:B------:R-:W-:Y:S01]  /*5e30*/  FMUL.FTZ R157, R83, R184 ;  /* 0x000000b8539d7220 */ /* 0x000fe20000410000 */
[----:B------:R-:W-:Y:S01]  /*5e40*/  FSEL R107, R107, RZ, !P6 ;  /* 0x000000ff6b6b7208 */ /* 0x000fe20007000000 */
[----:B0-----:R-:W-:Y:S01]  /*5e50*/  FMUL.FTZ R127, R190, R121 ;  /* 0x00000079be7f7220 */ /* 0x001fe20000410000 */
[----:B------:R-:W-:Y:S01]  /*5e60*/  FSEL R105, R105, RZ, !P6 ;  /* 0x000000ff69697208 */ /* 0x000fe20007000000 */
[C---:B------:R-:W-:Y:S01]  /*5e70*/  FMUL.FTZ R135, R192.reuse, R147 ;  /* 0x00000093c0877220 */ /* 0x040fe20000410000 */
[----:B------:R-:W-:Y:S01]  /*5e80*/  FSEL R111, R93, 1, !P6 ;  /* 0x3f8000005d6f7808 */ /* 0x000fe20007000000 */
[----:B------:R-:W-:Y:S01]  /*5e90*/  MUFU.SIN R89, R125 ;  /* 0x0000007d00597308 */ /* 0x000fe20000000400 */
[----:B---3--:R-:W-:Y:S01]  /*5ea0*/  FMUL.FTZ R109, R101, R174 ;  /* 0x000000ae656d7220 */ /* 0x008fe20000410000 */
[----:B------:R-:W-:Y:S01]  /*5eb0*/  FMUL.FTZ R129, R192, R129 ;  /* 0x00000081c0817220 */ /* 0x000fe20000410000 */
[----:B------:R-:W-:Y:S01]  /*5ec0*/  FMUL.FTZ R133, R79, R168 ;  /* 0x000000a84f857220 */ /* 0x000fe20000410000 */
[----:B------:R-:W0:Y:S01]  /*5ed0*/  LDS R180, [R84+0x44] ;  /* 0x0000440054b47984 */ /* 0x000e220000000800 */
[----:B------:R-:W-:Y:S01]  /*5ee0*/  FSEL R153, R137, 1, !P2 ;  /* 0x3f80000089997808 */ /* 0x000fe20005000000 */
[----:B------:R-:W-:Y:S01]  /*5ef0*/  FMUL.FTZ R121, R190, R143 ;  /* 0x0000008fbe797220 */ /* 0x000fe20000410000 */
[----:B------:R-:W-:Y:S01]  /*5f00*/  FSEL R109, R109, RZ, !P6 ;  /* 0x000000ff6d6d7208 */ /* 0x000fe20007000000 */
[----:B------:R1:W-:Y:S01]  /*5f10*/  MUFU.COS R169, R125 ;  /* 0x0000007d00a97308 */ /* 0x0003e20000000000 */
[----:B------:R-:W-:Y:S01]  /*5f20*/  ISETP.GE.U32.AND P6, PT, R95, R80, PT ;  /* 0x000000505f00720c */ /* 0x000fe20003fc6070 */
[----:B------:R-:W3:Y:S01]  /*5f30*/  LDS R184, [R84+0x3c] ;  /* 0x00003c0054b87984 */ /* 0x000ee20000000800 */
[----:B------:R-:W-:Y:S01]  /*5f40*/  IADD3 R137, PT, PT, R9, 0xa, RZ ;  /* 0x0000000a09897810 */ /* 0x000fe20007ffe0ff */
[----:B------:R-:W-:-:S02]  /*5f50*/  FMUL.FTZ R143, R87, R116 ;  /* 0x00000074578f7220 */ /* 0x000fc40000410000 */
[----:B------:R-:W-:Y:S01]  /*5f60*/  LDS R168, [R84+0x40] ;  /* 0x0000400054a87984 */ /* 0x000fe20000000800 */
[----:B-1----:R-:W-:-:S03]  /*5f70*/  FMUL.FTZ R125, R81, R178 ;  /* 0x000000b2517d7220 */ /* 0x002fc60000410000 */
[----:B------:R-:W1:Y:S01]  /*5f80*/  LDS R178, [R84+0x38] ;  /* 0x0000380054b27984 */ /* 0x000e620000000800 */
[----:B------:R-:W-:Y:S01]  /*5f90*/  FSEL R129, R129, RZ, !P6 ;  /* 0x000000ff81817208 */ /* 0x000fe20007000000 */
[----:B------:R-:W-:Y:S01]  /*5fa0*/  FMUL.RZ R189, R143, 0.15915493667125701904 ;  /* 0x3e22f9838fbd7820 */ /* 0x000fe2000040c000 */
[----:B------:R-:W-:Y:S02]  /*5fb0*/  FSEL R131, R131, RZ, !P6 ;  /* 0x000000ff83837208 */ /* 0x000fe40007000000 */
[----:B------:R-:W-:Y:S02]  /*5fc0*/  FSEL R133, R133, RZ, !P6 ;  /* 0x000000ff85857208 */ /* 0x000fe40007000000 */
[----:B------:R-:W-:Y:S01]  /*5fd0*/  FSEL R135, R135, 1, !P6 ;  /* 0x3f80000087877808 */ /* 0x000fe20007000000 */
[C---:B----4-:R-:W-:Y:S01]  /*5fe0*/  FMUL.FTZ R143, R170.reuse, R139 ;  /* 0x0000008baa8f7220 */ /* 0x050fe20000410000 */
[----:B------:R-:W-:Y:S01]  /*5ff0*/  ISETP.GE.U32.AND P6, PT, R137, R80, PT ;  /* 0x000000508900720c */ /* 0x000fe20003fc6070 */
[----:B------:R-:W-:Y:S01]  /*6000*/  FMUL.FTZ R137, R170, R141 ;  /* 0x0000008daa897220 */ /* 0x000fe20000410000 */
[----:B------:R-:W4:Y:S01]  /*6010*/  MUFU.SIN R88, R123 ;  /* 0x0000007b00587308 */ /* 0x000f220000000400 */
[----:B------:R-:W-:Y:S01]  /*6020*/  FMUL.FTZ R139, R77, R182 ;  /* 0x000000b64d8b7220 */ /* 0x000fe20000410000 */
[----:B------:R-:W5:Y:S04]  /*6030*/  LDS R170, [R84+0x48] ;  /* 0x0000480054aa7984 */ /* 0x000f680000000800 */
[----:B------:R-:W5:Y:S02]  /*6040*/  LDS R182, [R84+0x4c] ;  /* 0x00004c0054b67984 */ /* 0x000f640000000800 */
[----:B------:R2:W0:Y:S01]  /*6050*/  MUFU.COS R93, R123 ;  /* 0x0000007b005d7308 */ /* 0x0004220000000000 */
[----:B------:R-:W-:Y:S01]  /*6060*/  IADD3 R95, PT, PT, R9, 0x6, RZ ;  /* 0x00000006095f7810 */ /* 0x000fe20007ffe0ff */
[----:B------:R-:W-:Y:S01]  /*6070*/  FMUL.FTZ R92, R85, R108 ;  /* 0x0000006c555c7220 */ /* 0x000fe20000410000 */
[----:B------:R-:W-:-:S02]  /*6080*/  FSEL R115, R115, RZ, !P5 ;  /* 0x000000ff73737208 */ /* 0x000fc40006800000 */
[----:B------:R-:W-:Y:S02]  /*6090*/  FSEL R113, R113, RZ, !P5 ;  /* 0x000000ff71717208 */ /* 0x000fe40006800000 */
[----:B------:R-:W-:Y:S02]  /*60a0*/  FSEL R174, R94, 1, !P5 ;  /* 0x3f8000005eae7808 */ /* 0x000fe40006800000 */
[----:B------:R-:W-:Y:S01]  /*60b0*/  ISETP.GE.U32.AND P5, PT, R95, R80, PT ;  /* 0x000000505f00720c */ /* 0x000fe20003fa6070 */
[----:B------:R-:W-:Y:S01]  /*60c0*/  FMUL.FTZ R145, R188, R145 ;  /* 0x00000091bc917220 */ /* 0x000fe20000410000 */
[----:B------:R-:W-:Y:S01]  /*60d0*/  IADD3 R95, PT, PT, R9, 0x7, RZ ;  /* 0x00000007095f7810 */ /* 0x000fe20007ffe0ff */
[C---:B----4-:R-:W-:Y:S01]  /*60e0*/  FMUL.FTZ R185, R86.reuse, R88 ;  /* 0x0000005856b97220 */ /* 0x050fe20000410000 */
[----:B------:R-:W4:Y:S01]  /*60f0*/  MUFU.EX2 R92, R92 ;  /* 0x0000005c005c7308 */ /* 0x000f220000000800 */
[----:B------:R-:W-:Y:S01]  /*6100*/  FSEL R149, R149, RZ, !P2 ;  /* 0x000000ff95957208 */ /* 0x000fe20005000000 */
[----:B--2---:R-:W-:Y:S01]  /*6110*/  FMUL.FTZ R123, R87, R114 ;  /* 0x00000072577b7220 */ /* 0x004fe20000410000 */
[----:B------:R-:W-:Y:S01]  /*6120*/  FSEL R117, R117, RZ, !P2 ;  /* 0x000000ff75757208 */ /* 0x000fe20005000000 */
[----:B0-----:R-:W-:Y:S01]  /*6130*/  FMUL.FTZ R93, R86, R93 ;  /* 0x0000005d565d7220 */ /* 0x001fe20000410000 */
[----:B------:R-:W-:Y:S01]  /*6140*/  FSEL R151, R151, RZ, !P2 ;  /* 0x000000ff97977208 */ /* 0x000fe20005000000 */
[----:B------:R-:W0:Y:S01]  /*6150*/  LDS R86, [R84+0x50] ;  /* 0x0000500054567984 */ /* 0x000e220000000800 */
[----:B------:R-:W-:-:S02]  /*6160*/  ISETP.GE.U32.AND P2, PT, R95, R80, PT ;  /* 0x000000505f00720c */ /* 0x000fc40003f46070 */
[----:B------:R-:W-:Y:S01]  /*6170*/  IADD3 R95, PT, PT, R9, 0x8, RZ ;  /* 0x00000008095f7810 */ /* 0x000fe20007ffe0ff */
[----:B------:R-:W-:Y:S01]  /*6180*/  FMUL.FTZ R94, R85, R112 ;  /* 0x00000070555e7220 */ /* 0x000fe20000410000 */
[----:B------:R-:W-:Y:S01]  /*6190*/  FSEL R173, R145, 1, !P4 ;  /* 0x3f80000091ad7808 */ /* 0x000fe20006000000 */
[----:B------:R-:W-:Y:S01]  /*61a0*/  FMUL.RZ R145, R123, 0.15915493667125701904 ;  /* 0x3e22f9837b917820 */ /* 0x000fe2000040c000 */
[----:B------:R-:W-:Y:S01]  /*61b0*/  FSEL R157, R157, RZ, !P4 ;  /* 0x000000ff9d9d7208 */ /* 0x000fe20006000000 */
[----:B------:R-:W-:Y:S01]  /*61c0*/  FMUL.FTZ R123, R81, R186 ;  /* 0x000000ba517b7220 */ /* 0x000fe20000410000 */
[----:B------:R-:W-:Y:S01]  /*61d0*/  FSEL R119, R119, RZ, !P4 ;  /* 0x000000ff77777208 */ /* 0x000fe20006000000 */
[----:B------:R-:W2:Y:S01]  /*61e0*/  LDS R88, [R84+0x54] ;  /* 0x0000540054587984 */ /* 0x000ea20000000800 */
[----:B------:R-:W-:Y:S02]  /*61f0*/  ISETP.GE.U32.AND P4, PT, R95, R80, PT ;  /* 0x000000505f00720c */ /* 0x000fe40003f86070 */
[----:B------:R-:W-:Y:S01]  /*6200*/  IADD3 R95, PT, PT, R9, 0x9, RZ ;  /* 0x00000009095f7810 */ /* 0x000fe20007ffe0ff */
[----:B------:R3:W5:Y:S01]  /*6210*/  MUFU.EX2 R188, R94 ;  /* 0x0000005e00bc7308 */ /* 0x0007620000000800 */
[----:B------:R-:W-:Y:S01]  /*6220*/  FMUL.FTZ R141, R77, R176 ;  /* 0x000000b04d8d7220 */ /* 0x000fe20000410000 */
[----:B------:R-:W-:-:S02]  /*6230*/  FSEL R121, R121, RZ, !P3 ;  /* 0x000000ff79797208 */ /* 0x000fc40005800000 */
[----:B------:R-:W-:Y:S01]  /*6240*/  FSEL R123, R123, RZ, !P3 ;  /* 0x000000ff7b7b7208 */ /* 0x000fe20005800000 */
[----:B------:R-:W0:Y:S01]  /*6250*/  MUFU.COS R190, R145 ;  /* 0x0000009100be7308 */ /* 0x000e220000000000 */
[----:B------:R-:W-:Y:S02]  /*6260*/  FSEL R125, R125, RZ, !P3 ;  /* 0x000000ff7d7d7208 */ /* 0x000fe40005800000 */
[----:B------:R-:W-:Y:S02]  /*6270*/  FSEL R127, R127, 1, !P3 ;  /* 0x3f8000007f7f7808 */ /* 0x000fe40005800000 */
[----:B------:R-:W-:Y:S01]  /*6280*/  ISETP.GE.U32.AND P3, PT, R95, R80, PT ;  /* 0x000000505f00720c */ /* 0x000fe20003f66070 */
[----:B------:R-:W-:Y:S02]  /*6290*/  FMUL.FTZ R95, R85, R114 ;  /* 0x00000072555f7220 */ /* 0x000fe40000410000 */
[----:B---3--:R3:W-:Y:S01]  /*62a0*/  MUFU.SIN R94, R145 ;  /* 0x00000091005e7308 */ /* 0x0087e20000000400 */
[----:B------:R-:W-:Y:S01]  /*62b0*/  FMUL.FTZ R180, R73, R180 ;  /* 0x000000b449b47220 */ /* 0x000fe20000410000 */
[----:B------:R-:W-:Y:S01]  /*62c0*/  FSEL R137, R137, RZ, !P5 ;  /* 0x000000ff89897208 */ /* 0x000fe20006800000 */
[C---:B----4-:R-:W-:Y:S01]  /*62d0*/  FMUL.FTZ R91, R92.reuse, R91 ;  /* 0x0000005b5c5b7220 */ /* 0x050fe20000410000 */
[----:B------:R-:W-:Y:S01]  /*62e0*/  FSEL R139, R139, RZ, !P5 ;  /* 0x000000ff8b8b7208 */ /* 0x000fe20006800000 */
[----:B------:R-:W-:Y:S01]  /*62f0*/  FMUL.FTZ R90, R92, R90 ;  /* 0x0000005a5c5a7220 */ /* 0x000fe20000410000 */
[----:B------:R-:W-:-:S02]  /*6300*/  FSEL R141, R141, RZ, !P5 ;  /* 0x000000ff8d8d7208 */ /* 0x000fc40006800000 */
[----:B---3--:R-:W-:Y:S01]  /*6310*/  IADD3 R145, PT, PT, R9, 0xb, RZ ;  /* 0x0000000b09917810 */ /* 0x008fe20007ffe0ff */
[----:B------:R-:W-:Y:S01]  /*6320*/  FMUL.FTZ R176, R75, R184 ;  /* 0x000000b84bb07220 */ /* 0x000fe20000410000 */
[----:B------:R-:W-:Y:S01]  /*6330*/  FSEL R143, R143, 1, !P5 ;  /* 0x3f8000008f8f7808 */ /* 0x000fe20006800000 */
[----:B-1----:R-:W-:Y:S01]  /*6340*/  FMUL.FTZ R177, R75, R178 ;  /* 0x000000b24bb17220 */ /* 0x002fe20000410000 */
[----:B------:R-:W-:Y:S01]  /*6350*/  ISETP.GE.U32.AND P5, PT, R145, R80, PT ;  /* 0x000000509100720c */ /* 0x000fe20003fa6070 */
[----:B------:R-:W0:Y:S01]  /*6360*/  MUFU.EX2 R171, R95 ;  /* 0x0000005f00ab7308 */ /* 0x000e220000000800 */
[----:B------:R-:W-:Y:S02]  /*6370*/  IADD3 R145, PT, PT, R9, 0xc, RZ ;  /* 0x0000000c09917810 */ /* 0x000fe40007ffe0ff */
[----:B------:R-:W-:Y:S01]  /*6380*/  FSEL R186, R180, RZ, !P4 ;  /* 0x000000ffb4ba7208 */ /* 0x000fe20006000000 */
[----:B------:R-:W-:Y:S01]  /*6390*/  FMUL.FTZ R180, R109, R172 ;  /* 0x000000ac6db47220 */ /* 0x000fe20000410000 */
[----:B------:R-:W-:-:S02]  /*63a0*/  FSEL R175, R90, RZ, !P2 ;  /* 0x000000ff5aaf7208 */ /* 0x000fc40005000000 */
[----:B------:R-:W-:Y:S02]  /*63b0*/  FSEL R176, R176, RZ, !P2 ;  /* 0x000000ffb0b07208 */ /* 0x000fe40005000000 */
[----:B------:R-:W-:Y:S02]  /*63c0*/  FSEL R177, R177, RZ, !P2 ;  /* 0x000000ffb1b17208 */ /* 0x000fe40005000000 */
[----:B------:R-:W-:Y:S02]  /*63d0*/  FSEL R178, R91, 1, !P2 ;  /* 0x3f8000005bb27808 */ /* 0x000fe40005000000 */
[----:B------:R-:W-:Y:S01]  /*63e0*/  ISETP.GE.U32.AND P2, PT, R145, R80, PT ;  /* 0x000000509100720c */ /* 0x000fe20003f46070 */
[C---:B-----5:R-:W-:Y:S01]  /*63f0*/  FMUL.FTZ R145, R71.reuse, R170 ;  /* 0x000000aa47917220 */ /* 0x060fe20000410000 */
[----:B------:R-:W-:Y:S01]  /*6400*/  FMUL.FTZ R147, R71, R182 ;  /* 0x000000b647937220 */ /* 0x000fe20000410000 */
[C---:B------:R-:W-:Y:S01]  /*6410*/  FMUL.FTZ R170, R105.reuse, R172 ;  /* 0x000000ac69aa7220 */ /* 0x040fe20000410000 */
[-C--:B------:R-:W-:Y:S01]  /*6420*/  FFMA.FTZ R182, R105, R174.reuse, R180 ;  /* 0x000000ae69b67223 */ /* 0x080fe200000100b4 */
[C---:B------:R-:W-:Y:S01]  /*6430*/  FMUL.FTZ R169, R188.reuse, R169 ;  /* 0x000000a9bca97220 */ /* 0x040fe20000410000 */
[----:B------:R-:W-:Y:S01]  /*6440*/  FMUL.FTZ R188, R188, R89 ;  /* 0x00000059bcbc7220 */ /* 0x000fe20000410000 */
[----:B------:R-:W-:Y:S01]  /*6450*/  FFMA.FTZ R180, R109, R174, -R170 ;  /* 0x000000ae6db47223 */ /* 0x000fe200000108aa */
[----:B------:R-:W-:Y:S01]  /*6460*/  FADD.FTZ R192, R115, R182 ;  /* 0x000000b673c07221 */ /* 0x000fe20000010000 */
[----:B------:R-:W-:Y:S01]  /*6470*/  FMUL.FTZ R90, R87, R118 ;  /* 0x00000076575a7220 */ /* 0x000fe20000410000 */
[----:B------:R-:W-:Y:S01]  /*6480*/  FSEL R183, R93, 1, !P4 ;  /* 0x3f8000005db77808 */ /* 0x000fe20006000000 */
[----:B------:R-:W-:Y:S01]  /*6490*/  FMUL.FTZ R168, R73, R168 ;  /* 0x000000a849a87220 */ /* 0x000fe20000410000 */
[----:B------:R-:W-:Y:S01]  /*64a0*/  IADD3 R93, PT, PT, R9, 0xe, RZ ;  /* 0x0000000e095d7810 */ /* 0x000fe20007ffe0ff */
[----:B------:R-:W-:Y:S01]  /*64b0*/  FADD.FTZ R180, R113, R180 ;  /* 0x000000b471b47221 */ /* 0x000fe20000010000 */
[----:B0-----:R-:W-:Y:S01]  /*64c0*/  FMUL.FTZ R182, R171, R190 ;  /* 0x000000beabb67220 */ /* 0x001fe20000410000 */
[----:B------:R-:W-:Y:S01]  /*64d0*/  IADD3 R91, PT, PT, R9, 0xd, RZ ;  /* 0x0000000d095b7810 */ /* 0x000fe20007ffe0ff */
[----:B------:R-:W-:Y:S01]  /*64e0*/  FMUL.FTZ R190, R149, R192 ;  /* 0x000000c095be7220 */ /* 0x000fe20000410000 */
[----:B------:R-:W-:Y:S01]  /*64f0*/  FMUL.RZ R179, R90, 0.15915493667125701904 ;  /* 0x3e22f9835ab37820 */ /* 0x000fe2000040c000 */
[----:B------:R-:W-:-:S02]  /*6500*/  FSEL R188, R188, RZ, !P3 ;  /* 0x000000ffbcbc7208 */ /* 0x000fc40005800000 */
[----:B------:R-:W-:Y:S02]  /*6510*/  FSEL R147, R147, RZ, !P3 ;  /* 0x000000ff93937208 */ /* 0x000fe40005800000 */
[----:B------:R-:W-:Y:S02]  /*6520*/  FSEL R145, R145, RZ, !P3 ;  /* 0x000000ff91917208 */ /* 0x000fe40005800000 */
[----:B------:R-:W-:Y:S01]  /*6530*/  FSEL R187, R169, 1, !P3 ;  /* 0x3f800000a9bb7808 */ /* 0x000fe20005800000 */
[----:B------:R-:W-:Y:S01]  /*6540*/  FMUL.FTZ R89, R85, R118 ;  /* 0x0000007655597220 */ /* 0x000fe20000410000 */
[----:B------:R-:W-:Y:S01]  /*6550*/  ISETP.GE.U32.AND P3, PT, R93, R80, PT ;  /* 0x000000505d00720c */ /* 0x000fe20003f66070 */
[-C--:B------:R-:W-:Y:S01]  /*6560*/  FMUL.FTZ R93, R149, R180.reuse ;  /* 0x000000b4955d7220 */ /* 0x080fe20000410000 */
[----:B------:R-:W-:Y:S01]  /*6570*/  FSEL R185, R185, RZ, !P4 ;  /* 0x000000ffb9b97208 */ /* 0x000fe20006000000 */
[----:B------:R-:W-:Y:S01]  /*6580*/  FFMA.FTZ R190, R153, R180, -R190 ;  /* 0x000000b499be7223 */ /* 0x000fe200000108be */
[----:B------:R-:W-:Y:S01]  /*6590*/  FSEL R184, R168, RZ, !P4 ;  /* 0x000000ffa8b87208 */ /* 0x000fe20006000000 */
[----:B------:R-:W0:Y:S01]  /*65a0*/  MUFU.SIN R90, R179 ;  /* 0x000000b3005a7308 */ /* 0x000e220000000400 */
[----:B------:R-:W-:Y:S01]  /*65b0*/  ISETP.GE.U32.AND P4, PT, R91, R80, PT ;  /* 0x000000505b00720c */ /* 0x000fe20003f86070 */
[----:B------:R-:W-:Y:S01]  /*65c0*/  FMUL.FTZ R91, R87, R120 ;  /* 0x00000078575b7220 */ /* 0x000fe20000410000 */
[----:B------:R-:W-:Y:S01]  /*65d0*/  FFMA.FTZ R192, R153, R192, R93 ;  /* 0x000000c099c07223 */ /* 0x000fe2000001005d */
[----:B------:R-:W-:Y:S01]  /*65e0*/  FADD.FTZ R190, R151, R190 ;  /* 0x000000be97be7221 */ /* 0x000fe20000010000 */
[----:B------:R-:W-:Y:S01]  /*65f0*/  FMUL.FTZ R86, R69, R86 ;  /* 0x0000005645567220 */ /* 0x000fe20000410000 */
[----:B------:R-:W-:-:S02]  /*6600*/  FMUL.RZ R181, R91, 0.15915493667125701904 ;  /* 0x3e22f9835bb57820 */ /* 0x000fc4000040c000 */
[----:B------:R-:W1:Y:S01]  /*6610*/  MUFU.COS R168, R179 ;  /* 0x000000b300a87308 */ /* 0x000e620000000000 */
[----:B------:R-:W-:Y:S01]  /*6620*/  FMUL.FTZ R92, R85, R116 ;  /* 0x00000074555c7220 */ /* 0x000fe20000410000 */
[----:B------:R-:W-:Y:S01]  /*6630*/  FADD.FTZ R192, R117, R192 ;  /* 0x000000c075c07221 */ /* 0x000fe20000010000 */
[----:B------:R-:W-:-:S05]  /*6640*/  FMUL.FTZ R169, R155, R190 ;  /* 0x000000be9ba97220 */ /* 0x000fca0000410000 */
[----:B------:R-:W0:Y:S01]  /*6650*/  MUFU.EX2 R89, R89 ;  /* 0x0000005900597308 */ /* 0x000e220000000800 */
[----:B------:R-:W-:-:S03]  /*6660*/  FMUL.FTZ R91, R85, R120 ;  /* 0x00000078555b7220 */ /* 0x000fc60000410000 */
[----:B------:R-:W-:Y:S01]  /*6670*/  MUFU.SIN R95, R189 ;  /* 0x000000bd005f7308 */ /* 0x000fe20000000400 */
[----:B--2---:R-:W-:-:S07]  /*6680*/  FMUL.FTZ R88, R69, R88 ;  /* 0x0000005845587220 */ /* 0x004fce0000410000 */
[----:B------:R-:W2:Y:S08]  /*6690*/  MUFU.COS R189, R189 ;  /* 0x000000bd00bd7308 */ /* 0x000eb00000000000 */
[----:B------:R-:W3:Y:S08]  /*66a0*/  MUFU.SIN R170, R181 ;  /* 0x000000b500aa7308 */ /* 0x000ef00000000400 */
[----:B------:R4:W5:Y:S01]  /*66b0*/  MUFU.COS R198, R181 ;  /* 0x000000b500c67308 */ /* 0x0009620000000000 */
[----:B------:R-:W-:-:S02]  /*66c0*/  FSEL R180, R88, RZ, !P6 ;  /* 0x000000ff58b47208 */ /* 0x000fc40007000000 */
[----:B----4-:R-:W-:Y:S01]  /*66d0*/  FSEL R181, R86, RZ, !P6 ;  /* 0x000000ff56b57208 */ /* 0x010fe20007000000 */
[-C--:B------:R-:W-:Y:S01]  /*66e0*/  FMUL.FTZ R86, R155, R192.reuse ;  /* 0x000000c09b567220 */ /* 0x080fe20000410000 */
[----:B------:R-:W-:-:S03]  /*66f0*/  FFMA.FTZ R192, R173, R192, R169 ;  /* 0x000000c0adc07223 */ /* 0x000fc600000100a9 */
[----:B------:R-:W2:Y:S01]  /*6700*/  MUFU.EX2 R92, R92 ;  /* 0x0000005c005c7308 */ /* 0x000ea20000000800 */
[----:B------:R-:W-:Y:S01]  /*6710*/  FFMA.FTZ R86, R173, R190, -R86 ;  /* 0x000000bead567223 */ /* 0x000fe20000010856 */
[----:B------:R-:W-:Y:S02]  /*6720*/  FADD.FTZ R192, R157, R192 ;  /* 0x000000c09dc07221 */ /* 0x000fe40000010000 */
[----:B------:R-:W3:Y:S01]  /*6730*/  MUFU.EX2 R91, R91 ;  /* 0x0000005b005b7308 */ /* 0x000ee20000000800 */
[----:B0-----:R-:W-:Y:S01]  /*6740*/  FMUL.FTZ R191, R89, R90 ;  /* 0x0000005a59bf7220 */ /* 0x001fe20000410000 */
[----:B------:R-:W-:Y:S01]  /*6750*/  FADD.FTZ R88, R119, R86 ;  /* 0x0000005677587221 */ /* 0x000fe20000010000 */
[----:B------:R-:W-:Y:S01]  /*6760*/  FMUL.FTZ R90, R121, R192 ;  /* 0x000000c0795a7220 */ /* 0x000fe20000410000 */
[----:B-1----:R-:W-:Y:S01]  /*6770*/  FMUL.FTZ R193, R89, R168 ;  /* 0x000000a859c17220 */ /* 0x002fe20000410000 */
[----:B------:R-:W-:Y:S01]  /*6780*/  FMUL.FTZ R86, R111, R172 ;  /* 0x000000ac6f567220 */ /* 0x000fe20000410000 */
[-C--:B------:R-:W-:Y:S01]  /*6790*/  FMUL.FTZ R89, R121, R88.reuse ;  /* 0x0000005879597220 */ /* 0x080fe20000410000 */
[----:B------:R-:W-:Y:S01]  /*67a0*/  FFMA.FTZ R168, R127, R88, -R90 ;  /* 0x000000587fa87223 */ /* 0x000fe2000001085a */
[----:B------:R-:W-:Y:S01]  /*67b0*/  FMUL.FTZ R94, R171, R94 ;  /* 0x0000005eab5e7220 */ /* 0x000fe20000410000 */
[----:B------:R-:W-:Y:S01]  /*67c0*/  FMUL.FTZ R90, R107, R172 ;  /* 0x000000ac6b5a7220 */ /* 0x000fe20000410000 */
[C---:B--2---:R-:W-:Y:S01]  /*67d0*/  FMUL.FTZ R190, R92.reuse, R189 ;  /* 0x000000bd5cbe7220 */ /* 0x044fe20000410000 */
[----:B------:R-:W-:Y:S01]  /*67e0*/  FMUL.FTZ R95, R92, R95 ;  /* 0x0000005f5c5f7220 */ /* 0x000fe20000410000 */
[----:B------:R-:W-:Y:S01]  /*67f0*/  FFMA.FTZ R192, R127, R192, R89 ;  /* 0x000000c07fc07223 */ /* 0x000fe20000010059 */
[----:B------:R-:W-:Y:S01]  /*6800*/  FFMA.FTZ R92, R107, R174, R86 ;  /* 0x000000ae6b5c7223 */ /* 0x000fe20000010056 */
[----:B------:R-:W-:Y:S01]  /*6810*/  FADD.FTZ R168, R125, R168 ;  /* 0x000000a87da87221 */ /* 0x000fe20000010000 */
[----:B------:R-:W-:Y:S01]  /*6820*/  FSEL R179, R94, RZ, !P6 ;  /* 0x000000ff5eb37208 */ /* 0x000fe20007000000 */
[----:B---3--:R-:W-:Y:S01]  /*6830*/  FMUL.FTZ R197, R91, R170 ;  /* 0x000000aa5bc57220 */ /* 0x008fe20000410000 */
[----:B------:R-:W-:Y:S01]  /*6840*/  FADD.FTZ R192, R123, R192 ;  /* 0x000000c07bc07221 */ /* 0x000fe20000010000 */
[----:B------:R-:W-:Y:S01]  /*6850*/  FFMA.FTZ R90, R111, R174, -R90 ;  /* 0x000000ae6f5a7223 */ /* 0x000fe2000001085a */
[----:B------:R-:W-:Y:S01]  /*6860*/  FMUL.FTZ R94, R149, R92 ;  /* 0x0000005c955e7220 */ /* 0x000fe20000410000 */
[C---:B------:R-:W-:Y:S01]  /*6870*/  FMUL.FTZ R170, R129.reuse, R168 ;  /* 0x000000a881aa7220 */ /* 0x040fe20000410000 */
[----:B------:R-:W-:-:S02]  /*6880*/  FMUL.FTZ R89, R129, R192 ;  /* 0x000000c081597220 */ /* 0x000fc40000410000 */
[----:B------:R-:W-:Y:S01]  /*6890*/  FFMA.FTZ R94, R153, R90, -R94 ;  /* 0x0000005a995e7223 */ /* 0x000fe2000001085e */
[----:B------:R-:W-:Y:S01]  /*68a0*/  FFMA.FTZ R170, R135, R192, R170 ;  /* 0x000000c087aa7223 */ /* 0x000fe200000100aa */
[----:B------:R-:W-:Y:S01]  /*68b0*/  FMUL.FTZ R90, R149, R90 ;  /* 0x0000005a955a7220 */ /* 0x000fe20000410000 */
[----:B------:R-:W-:Y:S01]  /*68c0*/  FFMA.FTZ R168, R135, R168, -R89 ;  /* 0x000000a887a87223 */ /* 0x000fe20000010859 */
[----:B------:R-:W-:Y:S01]  /*68d0*/  FMUL.FTZ R88, R87, R122 ;  /* 0x0000007a57587220 */ /* 0x000fe20000410000 */
[----:B------:R-:W-:Y:S01]  /*68e0*/  FADD.FTZ R170, R131, R170 ;  /* 0x000000aa83aa7221 */ /* 0x000fe20000010000 */
[----:B------:R-:W-:Y:S01]  /*68f0*/  FFMA.FTZ R90, R153, R92, R90 ;  /* 0x0000005c995a7223 */ /* 0x000fe2000001005a */
[----:B------:R-:W-:Y:S01]  /*6900*/  FMUL.FTZ R89, R155, R94 ;  /* 0x0000005e9b597220 */ /* 0x000fe20000410000 */
[----:B------:R-:W-:Y:S01]  /*6910*/  FADD.FTZ R168, R133, R168 ;  /* 0x000000a885a87221 */ /* 0x000fe20000010000 */
[----:B------:R-:W-:Y:S01]  /*6920*/  FMUL.RZ R169, R88, 0.15915493667125701904 ;  /* 0x3e22f98358a97820 */ /* 0x000fe2000040c000 */
[----:B------:R-:W-:Y:S01]  /*6930*/  FMUL.FTZ R92, R137, R170 ;  /* 0x000000aa895c7220 */ /* 0x000fe20000410000 */
[----:B------:R-:W-:Y:S01]  /*6940*/  FMUL.FTZ R88, R155, R90 ;  /* 0x0000005a9b587220 */ /* 0x000fe20000410000 */
[----:B-----5:R-:W-:Y:S01]  /*6950*/  FMUL.FTZ R198, R91, R198 ;  /* 0x000000c65bc67220 */ /* 0x020fe20000410000 */
[----:B------:R-:W-:Y:S01]  /*6960*/  FFMA.FTZ R90, R173, R90, R89 ;  /* 0x0000005aad5a7223 */ /* 0x000fe20000010059 */
[-C--:B------:R-:W-:Y:S01]  /*6970*/  FMUL.FTZ R91, R137, R168.reuse ;  /* 0x000000a8895b7220 */ /* 0x080fe20000410000 */
[----:B------:R-:W-:Y:S01]  /*6980*/  FFMA.FTZ R168, R143, R168, -R92 ;  /* 0x000000a88fa87223 */ /* 0x000fe2000001085c */
[----:B------:R-:W-:Y:S01]  /*6990*/  FFMA.FTZ R94, R173, R94, -R88 ;  /* 0x0000005ead5e7223 */ /* 0x000fe20000010858 */
[----:B------:R-:W-:Y:S01]  /*69a0*/  FMUL.FTZ R92, R121, R90 ;  /* 0x0000005a795c7220 */ /* 0x000fe20000410000 */
[----:B------:R-:W-:Y:S01]  /*69b0*/  IADD3 R93, PT, PT, R9, 0xf, RZ ;  /* 0x0000000f095d7810 */ /* 0x000fe20007ffe0ff */
[----:B------:R-:W-:Y:S01]  /*69c0*/  FFMA.FTZ R170, R143, R170, R91 ;  /* 0x000000aa8faa7223 */ /* 0x000fe2000001005b */
[----:B------:R-:W-:Y:S01]  /*69d0*/  FADD.FTZ R89, R141, R168 ;  /* 0x000000a88d597221 */ /* 0x000fe20000010000 */
[----:B------:R-:W-:Y:S01]  /*69e0*/  FSEL R182, R182, 1, !P6 ;  /* 0x3f800000b6b67808 */ /* 0x000fe20007000000 */
[----:B------:R-:W-:Y:S01]  /*69f0*/  FFMA.FTZ R168, R127, R94, -R92 ;  /* 0x0000005e7fa87223 */ /* 0x000fe2000001085c */
[----:B------:R-:W-:Y:S01]  /*6a00*/  ISETP.GE.U32.AND P6, PT, R93, R80, PT ;  /* 0x000000505d00720c */ /* 0x000fe20003fc6070 */
[----:B------:R-:W-:Y:S01]  /*6a10*/  FMUL.FTZ R94, R121, R94 ;  /* 0x0000005e795e7220 */ /* 0x000fe20000410000 */
[----:B------:R-:W-:Y:S01]  /*6a20*/  FADD.FTZ R170, R139, R170 ;  /* 0x000000aa8baa7221 */ /* 0x000fe20000010000 */
[-C--:B------:R-:W-:Y:S01]  /*6a30*/  FMUL.FTZ R93, R175, R89.reuse ;  /* 0x00000059af5d7220 */ /* 0x080fe20000410000 */
[----:B------:R-:W-:Y:S01]  /*6a40*/  FMUL.FTZ R88, R87, R124 ;  /* 0x0000007c57587220 */ /* 0x000fe20000410000 */
[----:B------:R-:W-:Y:S01]  /*6a50*/  FFMA.FTZ R90, R127, R90, R94 ;  /* 0x0000005a7f5a7223 */ /* 0x000fe2000001005e */
[-C--:B------:R-:W-:Y:S01]  /*6a60*/  FMUL.FTZ R91, R175, R170.reuse ;  /* 0x000000aaaf5b7220 */ /* 0x080fe20000410000 */
[----:B------:R-:W-:Y:S01]  /*6a70*/  FFMA.FTZ R93, R178, R170, R93 ;  /* 0x000000aab25d7223 */ /* 0x000fe2000001005d */
[----:B------:R-:W-:Y:S01]  /*6a80*/  FMUL.FTZ R86, R85, R122 ;  /* 0x0000007a55567220 */ /* 0x000fe20000410000 */
[----:B------:R-:W-:Y:S01]  /*6a90*/  FMUL.RZ R171, R88, 0.15915493667125701904 ;  /* 0x3e22f98358ab7820 */ /* 0x000fe2000040c000 */
[----:B------:R-:W-:Y:S01]  /*6aa0*/  FMUL.FTZ R88, R129, R90 ;  /* 0x0000005a81587220 */ /* 0x000fe20000410000 */
[----:B------:R-:W0:Y:S01]  /*6ab0*/  MUFU.COS R87, R169 ;  /* 0x000000a900577308 */ /* 0x000e220000000000 */
[----:B------:R-:W-:Y:S01]  /*6ac0*/  FFMA.FTZ R94, R178, R89, -R91 ;  /* 0x00000059b25e7223 */ /* 0x000fe2000001085b */
[----:B------:R-:W-:Y:S01]  /*6ad0*/  FADD.FTZ R194, R176, R93 ;  /* 0x0000005db0c27221 */ /* 0x000fe20000010000 */
[----:B------:R-:W-:-:S02]  /*6ae0*/  FFMA.FTZ R170, R135, R168, -R88 ;  /* 0x000000a887aa7223 */ /* 0x000fc40000010858 */
[----:B------:R-:W-:Y:S01]  /*6af0*/  FADD.FTZ R192, R177, R94 ;  /* 0x0000005eb1c07221 */ /* 0x000fe20000010000 */
[----:B------:R-:W-:Y:S02]  /*6b00*/  FMUL.FTZ R88, R185, R194 ;  /* 0x000000c2b9587220 */ /* 0x000fe40000410000 */
[----:B------:R-:W0:Y:S01]  /*6b10*/  MUFU.EX2 R86, R86 ;  /* 0x0000005600567308 */ /* 0x000e220000000800 */
[----:B------:R-:W-:Y:S01]  /*6b20*/  FMUL.FTZ R89, R85, R124 ;  /* 0x0000007c55597220 */ /* 0x000fe20000410000 */
[----:B------:R-:W-:Y:S01]  /*6b30*/  FMUL.FTZ R168, R129, R168 ;  /* 0x000000a881a87220 */ /* 0x000fe20000410000 */
[-C--:B------:R-:W-:Y:S01]  /*6b40*/  FMUL.FTZ R85, R185, R192.reuse ;  /* 0x000000c0b9557220 */ /* 0x080fe20000410000 */
[----:B------:R1:W2:Y:S01]  /*6b50*/  MUFU.SIN R201, R169 ;  /* 0x000000a900c97308 */ /* 0x0002a20000000400 */
[----:B------:R-:W-:Y:S01]  /*6b60*/  FFMA.FTZ R91, R183, R192, -R88 ;  /* 0x000000c0b75b7223 */ /* 0x000fe20000010858 */
[----:B------:R-:W-:Y:S01]  /*6b70*/  FFMA.FTZ R168, R135, R90, R168 ;  /* 0x0000005a87a87223 */ /* 0x000fe200000100a8 */
[----:B------:R-:W3:Y:S01]  /*6b80*/  LDS R88, [R84+0x58] ;  /* 0x0000580054587984 */ /* 0x000ee20000000800 */
[----:B------:R-:W-:-:S04]  /*6b90*/  FFMA.FTZ R93, R183, R194, R85 ;  /* 0x000000c2b75d7223 */ /* 0x000fc80000010055 */
[----:B------:R-:W4:Y:S01]  /*6ba0*/  MUFU.COS R94, R171 ;  /* 0x000000ab005e7308 */ /* 0x000f220000000000 */
[----:B------:R-:W5:Y:S01]  /*6bb0*/  LDS R90, [R84+0x5c] ;  /* 0x00005c00545a7984 */ /* 0x000f620000000800 */
[----:B------:R-:W-:Y:S01]  /*6bc0*/  FMUL.FTZ R192, R137, R168 ;  /* 0x000000a889c07220 */ /* 0x000fe20000410000 */
[----:B-1----:R-:W-:-:S05]  /*6bd0*/  FADD.FTZ R169, R184, R91 ;  /* 0x0000005bb8a97221 */ /* 0x002fca0000010000 */
[----:B------:R-:W1:Y:S01]  /*6be0*/  MUFU.SIN R92, R171 ;  /* 0x000000ab005c7308 */ /* 0x000e620000000400 */
[----:B------:R-:W-:Y:S01]  /*6bf0*/  FADD.FTZ R93, R186, R93 ;  /* 0x0000005dba5d7221 */ /* 0x000fe20000010000 */
[----:B0-----:R-:W-:-:S06]  /*6c00*/  FMUL.FTZ R85, R86, R87 ;  /* 0x0000005756557220 */ /* 0x001fcc0000410000 */
[----:B------:R-:W4:Y:S01]  /*6c10*/  MUFU.EX2 R89, R89 ;  /* 0x0000005900597308 */ /* 0x000f220000000800 */
[-C--:B------:R-:W-:Y:S01]  /*6c20*/  FMUL.FTZ R87, R137, R170.reuse ;  /* 0x000000aa89577220 */ /* 0x080fe20000410000 */
[----:B------:R-:W-:Y:S01]  /*6c30*/  FFMA.FTZ R192, R143, R170, -R192 ;  /* 0x000000aa8fc07223 */ /* 0x000fe200000108c0 */
[C---:B------:R-:W-:Y:S01]  /*6c40*/  FMUL.FTZ R194, R188.reuse, R169 ;  /* 0x000000a9bcc27220 */ /* 0x040fe20000410000 */
[----:B------:R-:W-:Y:S01]  /*6c50*/  FMUL.FTZ R170, R188, R93 ;  /* 0x0000005dbcaa7220 */ /* 0x000fe20000410000 */
[----:B--2---:R-:W-:Y:S02]  /*6c60*/  FMUL.FTZ R201, R86, R201 ;  /* 0x000000c956c97220 */ /* 0x004fe40000410000 */
[C---:B------:R-:W-:Y:S01]  /*6c70*/  FFMA.FTZ R196, R187.reuse, R93, R194 ;  /* 0x0000005dbbc47223 */ /* 0x040fe200000100c2 */
[----:B------:R-:W-:Y:S01]  /*6c80*/  FFMA.FTZ R170, R187, R169, -R170 ;  /* 0x000000a9bbaa7223 */ /* 0x000fe200000108aa */
[----:B------:R-:W-:Y:S01]  /*6c90*/  FFMA.FTZ R168, R143, R168, R87 ;  /* 0x000000a88fa87223 */ /* 0x000fe20000010057 */
[----:B------:R-:W-:Y:S01]  /*6ca0*/  FMUL.FTZ R91, R175, R192 ;  /* 0x000000c0af5b7220 */ /* 0x000fe20000410000 */
[----:B------:R-:W-:Y:S01]  /*6cb0*/  FADD.FTZ R196, R147, R196 ;  /* 0x000000c493c47221 */ /* 0x000fe20000010000 */
[----:B------:R-:W-:Y:S01]  /*6cc0*/  FADD.FTZ R170, R145, R170 ;  /* 0x000000aa91aa7221 */ /* 0x000fe20000010000 */
[----:B----4-:R-:W-:-:S02]  /*6cd0*/  FMUL.FTZ R86, R89, R94 ;  /* 0x0000005e59567220 */ /* 0x010fc40000410000 */
[----:B------:R-:W0:Y:S01]  /*6ce0*/  LDS R94, [R84+0x64] ;  /* 0x00006400545e7984 */ /* 0x000e220000000800 */
[----:B-1----:R-:W-:Y:S01]  /*6cf0*/  FMUL.FTZ R87, R89, R92 ;  /* 0x0000005c59577220 */ /* 0x002fe20000410000 */
[----:B------:R-:W-:Y:S02]  /*6d00*/  FFMA.FTZ R194, R178, R168, R91 ;  /* 0x000000a8b2c27223 */ /* 0x000fe4000001005b */
[----:B------:R-:W1:Y:S01]  /*6d10*/  LDS R92, [R84+0x60] ;  /* 0x00006000545c7984 */ /* 0x000e620000000800 */
[C---:B------:R-:W-:Y:S01]  /*6d20*/  FMUL.FTZ R91, R179.reuse, R196 ;  /* 0x000000c4b35b7220 */ /* 0x040fe20000410000 */
[----:B------:R-:W-:Y:S01]  /*6d30*/  FMUL.FTZ R93, R179, R170 ;  /* 0x000000aab35d7220 */ /* 0x000fe20000410000 */
[----:B------:R-:W-:Y:S02]  /*6d40*/  FMUL.FTZ R89, R175, R168 ;  /* 0x000000a8af597220 */ /* 0x000fe40000410000 */
[C---:B------:R-:W-:Y:S01]  /*6d50*/  FFMA.FTZ R170, R182.reuse, R170, -R91 ;  /* 0x000000aab6aa7223 */ /* 0x040fe2000001085b */
[----:B------:R-:W-:Y:S01]  /*6d60*/  FFMA.FTZ R93, R182, R196, R93 ;  /* 0x000000c4b65d7223 */ /* 0x000fe2000001005d */
[----:B------:R-:W-:Y:S01]  /*6d70*/  FSEL R189, R95, RZ, !P5 ;  /* 0x000000ff5fbd7208 */ /* 0x000fe20006800000 */
[----:B------:R-:W-:Y:S01]  /*6d80*/  FMUL.FTZ R168, R185, R194 ;  /* 0x000000c2b9a87220 */ /* 0x000fe20000410000 */
[----:B------:R-:W-:Y:S01]  /*6d90*/  FFMA.FTZ R192, R178, R192, -R89 ;  /* 0x000000c0b2c07223 */ /* 0x000fe20000010859 */
[----:B------:R-:W-:Y:S01]  /*6da0*/  FADD.FTZ R95, R180, R93 ;  /* 0x0000005db45f7221 */ /* 0x000fe20000010000 */
[----:B------:R-:W-:-:S02]  /*6db0*/  FADD.FTZ R93, R181, R170 ;  /* 0x000000aab55d7221 */ /* 0x000fc40000010000 */
[----:B------:R-:W2:Y:S01]  /*6dc0*/  LDS R170, [R84+0x6c] ;  /* 0x00006c0054aa7984 */ /* 0x000ea20000000800 */
[----:B------:R-:W-:-:S03]  /*6dd0*/  FFMA.FTZ R89, R183, R192, -R168 ;  /* 0x000000c0b7597223 */ /* 0x000fc600000108a8 */
[----:B------:R-:W4:Y:S01]  /*6de0*/  LDS R168, [R84+0x68] ;  /* 0x0000680054a87984 */ /* 0x000f220000000800 */
[----:B------:R-:W-:Y:S01]  /*6df0*/  FMUL.FTZ R192, R185, R192 ;  /* 0x000000c0b9c07220 */ /* 0x000fe20000410000 */
[C---:B---3--:R-:W-:Y:S01]  /*6e00*/  FMUL.FTZ R88, R65.reuse, R88 ;  /* 0x0000005841587220 */ /* 0x048fe20000410000 */
[----:B-----5:R-:W-:Y:S02]  /*6e10*/  FMUL.FTZ R90, R65, R90 ;  /* 0x0000005a415a7220 */ /* 0x020fe40000410000 */
[----:B------:R-:W-:Y:S02]  /*6e20*/  FFMA.FTZ R91, R183, R194, R192 ;  /* 0x000000c2b75b7223 */ /* 0x000fe400000100c0 */
[----:B------:R-:W-:Y:S02]  /*6e30*/  FSEL R194, R88, RZ, !P5 ;  /* 0x000000ff58c27208 */ /* 0x000fe40006800000 */
[----:B------:R-:W3:Y:S01]  /*6e40*/  LDS R88, [R84+0x70] ;  /* 0x0000700054587984 */ /* 0x000ee20000000800 */
[----:B------:R-:W-:Y:S01]  /*6e50*/  FSEL R190, R190, 1, !P5 ;  /* 0x3f800000bebe7808 */ /* 0x000fe20006800000 */
[C---:B------:R-:W-:Y:S01]  /*6e60*/  FMUL.FTZ R196, R189.reuse, R93 ;  /* 0x0000005dbdc47220 */ /* 0x040fe20000410000 */
[----:B------:R-:W-:Y:S01]  /*6e70*/  FSEL R192, R90, RZ, !P5 ;  /* 0x000000ff5ac07208 */ /* 0x000fe20006800000 */
[-C--:B------:R-:W-:Y:S01]  /*6e80*/  FMUL.FTZ R169, R189, R95.reuse ;  /* 0x0000005fbda97220 */ /* 0x080fe20000410000 */
[----:B------:R-:W5:Y:S01]  /*6e90*/  LDS R90, [R84+0x74] ;  /* 0x00007400545a7984 */ /* 0x000f620000000800 */
[----:B------:R-:W-:Y:S01]  /*6ea0*/  FFMA.FTZ R95, R190, R95, R196 ;  /* 0x0000005fbe5f7223 */ /* 0x000fe200000100c4 */
[----:B------:R-:W-:Y:S01]  /*6eb0*/  FMUL.FTZ R196, R188, R91 ;  /* 0x0000005bbcc47220 */ /* 0x000fe20000410000 */
[----:B------:R-:W-:Y:S01]  /*6ec0*/  FFMA.FTZ R169, R190, R93, -R169 ;  /* 0x0000005dbea97223 */ /* 0x000fe200000108a9 */
[----:B------:R-:W-:Y:S01]  /*6ed0*/  FSEL R191, R191, RZ, !P2 ;  /* 0x000000ffbfbf7208 */ /* 0x000fe20005000000 */
[----:B0-----:R-:W-:Y:S01]  /*6ee0*/  FMUL.FTZ R195, R63, R94 ;  /* 0x0000005e3fc37220 */ /* 0x001fe20000410000 */
[-C--:B------:R-:W-:Y:S01]  /*6ef0*/  FMUL.FTZ R200, R188, R89.reuse ;  /* 0x00000059bcc87220 */ /* 0x080fe20000410000 */
[----:B------:R-:W-:Y:S01]  /*6f00*/  FADD.FTZ R206, R192, R95 ;  /* 0x0000005fc0ce7221 */ /* 0x000fe20000010000 */
[----:B------:R-:W0:Y:S01]  /*6f10*/  LDS R94, [R84+0x7c] ;  /* 0x00007c00545e7984 */ /* 0x000e220000000800 */
[----:B------:R-:W-:Y:S01]  /*6f20*/  FADD.FTZ R204, R194, R169 ;  /* 0x000000a9c2cc7221 */ /* 0x000fe20000010000 */
[----:B------:R-:W-:Y:S01]  /*6f30*/  FFMA.FTZ R89, R187, R89, -R196 ;  /* 0x00000059bb597223 */ /* 0x000fe200000108c4 */
[----:B-1----:R-:W-:Y:S01]  /*6f40*/  FMUL.FTZ R196, R63, R92 ;  /* 0x0000005c3fc47220 */ /* 0x002fe20000410000 */
[----:B------:R-:W-:Y:S01]  /*6f50*/  FSEL R193, R193, 1, !P2 ;  /* 0x3f800000c1c17808 */ /* 0x000fe20005000000 */
[----:B------:R-:W-:Y:S01]  /*6f60*/  FMUL.FTZ R208, R191, R206 ;  /* 0x000000cebfd07220 */ /* 0x000fe20000410000 */
[----:B------:R-:W-:Y:S01]  /*6f70*/  FFMA.FTZ R200, R187, R91, R200 ;  /* 0x0000005bbbc87223 */ /* 0x000fe200000100c8 */
[-C--:B------:R-:W-:Y:S01]  /*6f80*/  FMUL.FTZ R95, R191, R204.reuse ;  /* 0x000000ccbf5f7220 */ /* 0x080fe20000410000 */
[----:B------:R-:W-:Y:S01]  /*6f90*/  FSEL R196, R196, RZ, !P2 ;  /* 0x000000ffc4c47208 */ /* 0x000fe20005000000 */
[----:B------:R-:W-:Y:S01]  /*6fa0*/  FFMA.FTZ R93, R193, R204, -R208 ;  /* 0x000000ccc15d7223 */ /* 0x000fe200000108d0 */
[----:B------:R-:W-:Y:S01]  /*6fb0*/  FSEL R195, R195, RZ, !P2 ;  /* 0x000000ffc3c37208 */ /* 0x000fe20005000000 */
[----:B------:R1:W0:Y:S01]  /*6fc0*/  LDS R92, [R84+0x78] ;  /* 0x00007800545c7984 */ /* 0x0002220000000800 */
[----:B------:R-:W-:Y:S01]  /*6fd0*/  FMUL.FTZ R91, R179, R200 ;  /* 0x000000c8b35b7220 */ /* 0x000fe20000410000 */
[----:B------:R-:W-:Y:S01]  /*6fe0*/  FFMA.FTZ R206, R193, R206, R95 ;  /* 0x000000cec1ce7223 */ /* 0x000fe2000001005f */
[----:B------:R-:W-:Y:S01]  /*6ff0*/  FSEL R197, R197, RZ, !P4 ;  /* 0x000000ffc5c57208 */ /* 0x000fe20006000000 */
[----:B------:R-:W-:Y:S01]  /*7000*/  FADD.FTZ R93, R196, R93 ;  /* 0x0000005dc45d7221 */ /* 0x000fe20000010000 */
[-C--:B------:R-:W-:Y:S01]  /*7010*/  FFMA.FTZ R91, R182, R89.reuse, -R91 ;  /* 0x00000059b65b7223 */ /* 0x080fe2000001085b */
[----:B------:R-:W-:Y:S01]  /*7020*/  FADD.FTZ R206, R195, R206 ;  /* 0x000000cec3ce7221 */ /* 0x000fe20000010000 */
[----:B------:R-:W-:Y:S01]  /*7030*/  FMUL.FTZ R89, R179, R89 ;  /* 0x00000059b3597220 */ /* 0x000fe20000410000 */
[----:B--2---:R-:W-:Y:S01]  /*7040*/  FMUL.FTZ R170, R61, R170 ;  /* 0x000000aa3daa7220 */ /* 0x004fe20000410000 */
[----:B------:R-:W-:Y:S01]  /*7050*/  FSEL R198, R198, 1, !P4 ;  /* 0x3f800000c6c67808 */ /* 0x000fe20006000000 */
[CC--:B------:R-:W-:Y:S01]  /*7060*/  FMUL.FTZ R169, R197.reuse, R93.reuse ;  /* 0x0000005dc5a97220 */ /* 0x0c0fe20000410000 */
[----:B------:R-:W-:Y:S01]  /*7070*/  FMUL.FTZ R95, R197, R206 ;  /* 0x000000cec55f7220 */ /* 0x000fe20000410000 */
[----:B------:R-:W-:Y:S01]  /*7080*/  FFMA.FTZ R89, R182, R200, R89 ;  /* 0x000000c8b6597223 */ /* 0x000fe20000010059 */
[----:B----4-:R-:W-:Y:S01]  /*7090*/  FMUL.FTZ R168, R61, R168 ;  /* 0x000000a83da87220 */ /* 0x010fe20000410000 */
[----:B------:R-:W-:Y:S01]  /*70a0*/  FSEL R199, R170, RZ, !P4 ;  /* 0x000000ffaac77208 */ /* 0x000fe20006000000 */
[C---:B------:R-:W-:Y:S01]  /*70b0*/  FFMA.FTZ R206, R198.reuse, R206, R169 ;  /* 0x000000cec6ce7223 */ /* 0x040fe200000100a9 */
[----:B------:R-:W-:Y:S01]  /*70c0*/  FFMA.FTZ R95, R198, R93, -R95 ;  /* 0x0000005dc65f7223 */ /* 0x000fe2000001085f */
[----:B------:R-:W-:Y:S01]  /*70d0*/  FMUL.FTZ R93, R189, R89 ;  /* 0x00000059bd5d7220 */ /* 0x000fe20000410000 */
[----:B------:R-:W-:Y:S01]  /*70e0*/  FSEL R200, R168, RZ, !P4 ;  /* 0x000000ffa8c87208 */ /* 0x000fe20006000000 */
[----:B------:R-:W-:Y:S01]  /*70f0*/  FADD.FTZ R206, R199, R206 ;  /* 0x000000cec7ce7221 */ /* 0x000fe20000010000 */
[----:B------:R-:W-:Y:S01]  /*7100*/  FSEL R201, R201, RZ, !P3 ;  /* 0x000000ffc9c97208 */ /* 0x000fe20005800000 */
[-C--:B-1----:R-:W-:Y:S01]  /*7110*/  FFMA.FTZ R84, R190, R91.reuse, -R93 ;  /* 0x0000005bbe547223 */ /* 0x082fe2000001085d */
[----:B------:R-:W-:Y:S01]  /*7120*/  FMUL.FTZ R91, R189, R91 ;  /* 0x0000005bbd5b7220 */ /* 0x000fe20000410000 */
[----:B------:R-:W-:Y:S01]  /*7130*/  FSEL R203, R85, 1, !P3 ;  /* 0x3f80000055cb7808 */ /* 0x000fe20005800000 */
[----:B------:R-:W-:Y:S01]  /*7140*/  FADD.FTZ R170, R200, R95 ;  /* 0x0000005fc8aa7221 */ /* 0x000fe20000010000 */
[----:B------:R-:W-:Y:S01]  /*7150*/  FMUL.FTZ R204, R201, R206 ;  /* 0x000000cec9cc7220 */ /* 0x000fe20000410000 */
[----:B---3--:R-:W-:Y:S01]  /*7160*/  FMUL.FTZ R88, R57, R88 ;  /* 0x0000005839587220 */ /* 0x008fe20000410000 */
[----:B------:R-:W-:Y:S01]  /*7170*/  FFMA.FTZ R168, R190, R89, R91 ;  /* 0x00000059bea87223 */ /* 0x000fe2000001005b */
[-C--:B------:R-:W-:Y:S01]  /*7180*/  FMUL.FTZ R89, R201, R170.reuse ;  /* 0x000000aac9597220 */ /* 0x080fe20000410000 */
[----:B------:R-:W-:Y:S01]  /*7190*/  FFMA.FTZ R85, R203, R170, -R204 ;  /* 0x000000aacb557223 */ /* 0x000fe200000108cc */
[----:B-----5:R-:W-:Y:S01]  /*71a0*/  FMUL.FTZ R90, R57, R90 ;  /* 0x0000005a395a7220 */ /* 0x020fe20000410000 */
[----:B------:R-:W-:Y:S01]  /*71b0*/  FSEL R204, R88, RZ, !P3 ;  /* 0x000000ff58cc7208 */ /* 0x000fe20005800000 */
[----:B------:R-:W-:Y:S01]  /*71c0*/  FFMA.FTZ R89, R203, R206, R89 ;  /* 0x000000cecb597223 */ /* 0x000fe20000010059 */
[----:B------:R-:W-:-:S02]  /*71d0*/  FSEL R205, R87, RZ, !P6 ;  /* 0x000000ff57cd7208 */ /* 0x000fc40007000000 */
[----:B------:R-:W-:Y:S02]  /*71e0*/  FSEL R206, R90, RZ, !P3 ;  /* 0x000000ff5ace7208 */ /* 0x000fe40005800000 */
[----:B------:R-:W-:Y:S01]  /*71f0*/  FSEL R207, R86, 1, !P6 ;  /* 0x3f80000056cf7808 */ /* 0x000fe20007000000 */
[----:B------:R-:W-:Y:S01]  /*7200*/  FADD.FTZ R86, R204, R85 ;  /* 0x00000055cc567221 */ /* 0x000fe20000010000 */
[----:B0-----:R-:W-:Y:S01]  /*7210*/  FMUL.FTZ R94, R55, R94 ;  /* 0x0000005e375e7220 */ /* 0x001fe20000410000 */
[----:B------:R-:W-:Y:S01]  /*7220*/  FMUL.FTZ R170, R191, R168 ;  /* 0x000000a8bfaa7220 */ /* 0x000fe20000410000 */
[----:B------:R-:W-:Y:S01]  /*7230*/  FADD.FTZ R88, R206, R89 ;  /* 0x00000059ce587221 */ /* 0x000fe20000010000 */
[----:B------:R-:W-:Y:S02]  /*7240*/  FMUL.FTZ R90, R205, R86 ;  /* 0x00000056cd5a7220 */ /* 0x000fe40000410000 */
[-C--:B------:R-:W-:Y:S01]  /*7250*/  FFMA.FTZ R170, R193, R84.reuse, -R170 ;  /* 0x00000054c1aa7223 */ /* 0x080fe200000108aa */
[----:B------:R-:W-:Y:S01]  /*7260*/  FSEL R208, R94, RZ, !P6 ;  /* 0x000000ff5ed07208 */ /* 0x000fe20007000000 */
[----:B------:R-:W-:Y:S01]  /*7270*/  FMUL.FTZ R84, R191, R84 ;  /* 0x00000054bf547220 */ /* 0x000fe20000410000 */
[----:B------:R-:W-:Y:S01]  /*7280*/  FFMA.FTZ R87, R207, R88, R90 ;  /* 0x00000058cf577223 */ /* 0x000fe2000001005a */
[----:B------:R-:W-:Y:S01]  /*7290*/  FMUL.FTZ R92, R55, R92 ;  /* 0x0000005c375c7220 */ /* 0x000fe20000410000 */
[----:B------:R-:W-:Y:S01]  /*72a0*/  FMUL.FTZ R85, R205, R88 ;  /* 0x00000058cd557220 */ /* 0x000fe20000410000 */
[----:B------:R-:W-:Y:S01]  /*72b0*/  FFMA.FTZ R84, R193, R168, R84 ;  /* 0x000000a8c1547223 */ /* 0x000fe20000010054 */
[----:B------:R-:W-:Y:S01]  /*72c0*/  FADD.FTZ R210, R208, R87 ;  /* 0x00000057d0d27221 */ /* 0x000fe20000010000 */
[----:B------:R-:W-:Y:S01]  /*72d0*/  FMUL.FTZ R87, R197, R170 ;  /* 0x000000aac5577220 */ /* 0x000fe20000410000 */
[----:B------:R-:W-:Y:S01]  /*72e0*/  FFMA.FTZ R86, R207, R86, -R85 ;  /* 0x00000056cf567223 */ /* 0x000fe20000010855 */
[----:B------:R-:W-:Y:S01]  /*72f0*/  FSEL R209, R92, RZ, !P6 ;  /* 0x000000ff5cd17208 */ /* 0x000fe20007000000 */
[-C--:B------:R-:W-:Y:S01]  /*7300*/  FMUL.FTZ R85, R197, R84.reuse ;  /* 0x00000054c5557220 */ /* 0x080fe20000410000 */
[C---:B------:R-:W-:Y:S01]  /*7310*/  FFMA.FTZ R84, R198.reuse, R84, R87 ;  /* 0x00000054c6547223 */ /* 0x040fe20000010057 */
[----:B------:R-:W0:Y:S02]  /*7320*/  SHFL.UP PT, R88, R210, 0x1, RZ ;  /* 0x04200000d2587989 */ /* 0x000e2400000e00ff */
[----:B------:R-:W-:Y:S01]  /*7330*/  FADD.FTZ R211, R209, R86 ;  /* 0x00000056d1d37221 */ /* 0x000fe20000010000 */
[----:B------:R-:W-:Y:S01]  /*7340*/  FFMA.FTZ R170, R198, R170, -R85 ;  /* 0x000000aac6aa7223 */ /* 0x000fe20000010855 */
[----:B------:R-:W-:-:S03]  /*7350*/  FMUL.FTZ R86, R201, R84 ;  /* 0x00000054c9567220 */ /* 0x000fc60000410000 */
[-C--:B------:R-:W-:Y:S01]  /*7360*/  FMUL.FTZ R85, R201, R170.reuse ;  /* 0x000000aac9557220 */ /* 0x080fe20000410000 */
[C---:B------:R-:W-:Y:S01]  /*7370*/  FFMA.FTZ R86, R203.reuse, R170, -R86 ;  /* 0x000000aacb567223 */ /* 0x040fe20000010856 */
[----:B------:R-:W1:Y:S02]  /*7380*/  SHFL.UP PT, R87, R211, 0x1, RZ ;  /* 0x04200000d3577989 */ /* 0x000e6400000e00ff */
[----:B------:R-:W-:Y:S01]  /*7390*/  FFMA.FTZ R84, R203, R84, R85 ;  /* 0x00000054cb547223 */ /* 0x000fe20000010055 */
[----:B------:R-:W-:-:S03]  /*73a0*/  FMUL.FTZ R212, R205, R86 ;  /* 0x00000056cdd47220 */ /* 0x000fc60000410000 */
[-C--:B------:R-:W-:Y:S01]  /*73b0*/  FMUL.FTZ R213, R205, R84.reuse ;  /* 0x00000054cdd57220 */ /* 0x080fe20000410000 */
[----:B------:R-:W-:-:S03]  /*73c0*/  FFMA.FTZ R212, R207, R84, R212 ;  /* 0x00000054cfd47223 */ /* 0x000fc600000100d4 */
[----:B------:R-:W-:Y:S02]  /*73d0*/  FFMA.FTZ R213, R207, R86, -R213 ;  /* 0x00000056cfd57223 */ /* 0x000fe400000108d5 */
        /* <DEDUP_REMOVED lines=8> */
[----:B------:R-:W-:-:S04]  /*7460*/  @P2 FADD.FTZ R211, R211, R88 ;  /* 0x00000058d3d32221 */ /* 0x000fc80000010000 */
[----:B------:R-:W0:Y:S01]  /*7470*/  SHFL.UP PT, R89, R210, 0x2, RZ ;  /* 0x04400000d2597989 */ /* 0x000e2200000e00ff */
[----:B--2---:R-:W-:-:S03]  /*7480*/  FMUL.FTZ R85, R213, R84 ;  /* 0x00000054d5557220 */ /* 0x004fc60000410000 */
[----:B------:R-:W1:Y:S01]  /*7490*/  SHFL.UP PT, R87, R211, 0x2, RZ ;  /* 0x04400000d3577989 */ /* 0x000e6200000e00ff */
[C---:B------:R-:W-:Y:S01]  /*74a0*/  FMUL.FTZ R88, R212.reuse, R84 ;  /* 0x00000054d4587220 */ /* 0x040fe20000410000 */
[----:B------:R-:W-:Y:S01]  /*74b0*/  MOV R84, R164 ;  /* 0x000000a400547202 */ /* 0x000fe20000000f00 */
[-C--:B---3--:R-:W-:Y:S01]  /*74c0*/  @P2 FFMA.FTZ R212, R212, R86.reuse, R85 ;  /* 0x00000056d4d42223 */ /* 0x088fe20000010055 */
[----:B------:R-:W-:Y:S01]  /*74d0*/  MOV R85, R7 ;  /* 0x0000000700557202 */ /* 0x000fe20000000f00 */
[----:B------:R-:W-:Y:S02]  /*74e0*/  @P2 FFMA.FTZ R213, R213, R86, -R88 ;  /* 0x00000056d5d52223 */ /* 0x000fe40000010858 */
[----:B------:R-:W-:Y:S01]  /*74f0*/  IMAD.WIDE.U32 R84, R103, UR8, R84 ;  /* 0x0000000867547c25 */ /* 0x000fe2000f8e0054 */
[----:B------:R-:W2:Y:S01]  /*7500*/  SHFL.UP PT, R86, R212, 0x2, RZ ;  /* 0x04400000d4567989 */ /* 0x000ea200000e00ff */
[----:B------:R-:W-:Y:S02]  /*7510*/  ISETP.GE.AND P2, PT, R19, 0x2, PT ;  /* 0x000000021300780c */ /* 0x000fe40003f46270 */
[----:B------:R-:W-:-:S02]  /*7520*/  IMAD R88, R103, UR9, R85 ;  /* 0x0000000967587c24 */ /* 0x000fc4000f8e0255 */
[----:B------:R-:W3:Y:S01]  /*7530*/  SHFL.UP PT, R85, R213, 0x2, RZ ;  /* 0x04400000d5557989 */ /* 0x000ee200000e00ff */
[----:B------:R-:W-:Y:S01]  /*7540*/  LEA R168, P3, R84, R160, 0x3 ;  /* 0x000000a054a87211 */ /* 0x000fe200078618ff */
[----:B0-----:R-:W-:-:S03]  /*7550*/  FMUL.FTZ R91, R213, R89 ;  /* 0x00000059d55b7220 */ /* 0x001fc60000410000 */
[----:B------:R-:W-:Y:S01]  /*7560*/  LEA.HI.X R169, R84, R161, R88, 0x3, P3 ;  /* 0x000000a154a97211 */ /* 0x000fe200018f1c58 */
[C---:B------:R-:W-:Y:S01]  /*7570*/  FMUL.FTZ R84, R212.reuse, R89 ;  /* 0x00000059d4547220 */ /* 0x040fe20000410000 */
[----:B-1----:R-:W-:-:S03]  /*7580*/  FFMA.FTZ R91, R212, R87, R91 ;  /* 0x00000057d45b7223 */ /* 0x002fc6000001005b */
[----:B------:R-:W-:Y:S01]  /*7590*/  FFMA.FTZ R84, R213, R87, -R84 ;  /* 0x00000057d5547223 */ /* 0x000fe20000010854 */
[----:B------:R-:W4:Y:S01]  /*75a0*/  LDG.E.64 R168, desc[UR20][R168.64] ;  /* 0x00000014a8a87981 */ /* 0x000f22000c1e1b00 */
[----:B------:R-:W-:Y:S02]  /*75b0*/  @P2 FADD.FTZ R210, R210, R91 ;  /* 0x0000005bd2d22221 */ /* 0x000fe40000010000 */
[----:B------:R-:W-:-:S03]  /*75c0*/  @P2 FADD.FTZ R211, R211, R84 ;  /* 0x00000054d3d32221 */ /* 0x000fc60000010000 */
[----:B------:R-:W0:Y:S01]  /*75d0*/  SHFL.UP PT, R89, R210, 0x4, RZ ;  /* 0x04800000d2597989 */ /* 0x000e2200000e00ff */
[CC--:B--2---:R-:W-:Y:S01]  /*75e0*/  FMUL.FTZ R87, R213.reuse, R86.reuse ;  /* 0x00000056d5577220 */ /* 0x0c4fe20000410000 */
[C---:B------:R-:W-:Y:S02]  /*75f0*/  FMUL.FTZ R86, R212.reuse, R86 ;  /* 0x00000056d4567220 */ /* 0x040fe40000410000 */
[----:B------:R-:W1:Y:S01]  /*7600*/  SHFL.UP PT, R88, R211, 0x4, RZ ;  /* 0x04800000d3587989 */ /* 0x000e6200000e00ff */
[-C--:B---3--:R-:W-:Y:S01]  /*7610*/  @P2 FFMA.FTZ R212, R212, R85.reuse, R87 ;  /* 0x00000055d4d42223 */ /* 0x088fe20000010057 */
[----:B------:R-:W-:-:S04]  /*7620*/  @P2 FFMA.FTZ R213, R213, R85, -R86 ;  /* 0x00000055d5d52223 */ /* 0x000fc80000010856 */
        /* <DEDUP_REMOVED lines=27> */
[----:B------:R-:W0:Y:S01]  /*77e0*/  SHFL.UP PT, R92, R210, 0x10, RZ ;  /* 0x06000000d25c7989 */ /* 0x000e2200000e00ff */
[----:B------:R-:W-:-:S03]  /*77f0*/  @P2 FFMA.FTZ R213, R213, R89, -R90 ;  /* 0x00000059d5d52223 */ /* 0x000fc6000001085a */
[----:B------:R-:W1:Y:S04]  /*7800*/  SHFL.UP PT, R90, R212, 0x10, RZ ;  /* 0x06000000d45a7989 */ /* 0x000e6800000e00ff */
[----:B------:R-:W2:Y:S04]  /*7810*/  SHFL.UP PT, R91, R211, 0x10, RZ ;  /* 0x06000000d35b7989 */ /* 0x000ea800000e00ff */
[----:B------:R-:W3:Y:S01]  /*7820*/  SHFL.UP PT, R89, R213, 0x10, RZ ;  /* 0x06000000d5597989 */ /* 0x000ee200000e00ff */
[----:B------:R-:W-:Y:S02]  /*7830*/  MOV R84, 0x3f800000 ;  /* 0x3f80000000547802 */ /* 0x000fe40000000f00 */
[----:B------:R-:W-:-:S02]  /*7840*/  CS2R R86, SRZ ;  /* 0x0000000000567805 */ /* 0x000fc4000001ff00 */
[----:B------:R-:W-:Y:S02]  /*7850*/  MOV R85, RZ ;  /* 0x000000ff00557202 */ /* 0x000fe40000000f00 */
[----:B------:R-:W-:Y:S02]  /*7860*/  @P0 LEA R88, R103, R202, 0x4 ;  /* 0x000000ca67580211 */ /* 0x000fe400078e20ff */
[----:B------:R-:W-:-:S03]  /*7870*/  ISETP.NE.AND P2, PT, R19, 0x1f, PT ;  /* 0x0000001f1300780c */ /* 0x000fc60003f45270 */
[----:B------:R3:W5:Y:S01]  /*7880*/  @P0 LDS.128 R84, [R88+0x10c0] ;  /* 0x0010c00058540984 */ /* 0x0007620000000c00 */
        /* <DEDUP_REMOVED lines=10> */
[----:B------:R0:W-:Y:S01]  /*7930*/  @!P2 STS.128 [R202+0x1080], R88 ;  /* 0x00108058ca00a388 */ /* 0x0001e20000000c00 */
[----:B------:R-:W-:Y:S01]  /*7940*/  BAR.SYNC.DEFER_BLOCKING 0x0 ;  /* 0x0000000000007b1d */ /* 0x000fe20000010000 */
[----:B------:R-:W-:Y:S02]  /*7950*/  ISETP.NE.AND P3, PT, R19, RZ, PT ;  /* 0x000000ff1300720c */ /* 0x000fe40003f65270 */
        /* <DEDUP_REMOVED lines=12> */
[----:B------:R-:W2:Y:S04]  /*7a20*/  SHFL.UP PT, R88, R91, 0x1, RZ ;  /* 0x042000005b587989 */ /* 0x000ea800000e00ff */
[----:B------:R-:W3:Y:S01]  /*7a30*/  SHFL.UP PT, R210, R90, 0x1, RZ ;  /* 0x042000005ad27989 */ /* 0x000ee200000e00ff */
[----:B-1----:R-:W-:-:S02]  /*7a40*/  @!P3 MOV R214, R85 ;  /* 0x0000005500d6b202 */ /* 0x002fc40000000f00 */
[----:B0-----:R-:W-:Y:S02]  /*7a50*/  @!P3 MOV R215, R84 ;  /* 0x0000005400d7b202 */ /* 0x001fe40000000f00 */
[----:B--2---:R-:W-:Y:S01]  /*7a60*/  @!P3 MOV R88, R87 ;  /* 0x000000570058b202 */ /* 0x004fe20000000f00 */
[CC--:B------:R-:W-:Y:S01]  /*7a70*/  @P4 FMUL.FTZ R216, R170.reuse, R214.reuse ;  /* 0x000000d6aad84220 */ /* 0x0c0fe20000410000 */
[C---:B------:R-:W-:Y:S01]  /*7a80*/  @P4 FMUL.FTZ R89, R171.reuse, R214 ;  /* 0x000000d6ab594220 */ /* 0x040fe20000410000 */
[----:B---3--:R-:W-:Y:S02]  /*7a90*/  @!P3 MOV R210, R86 ;  /* 0x0000005600d2b202 */ /* 0x008fe40000000f00 */
[-C--:B------:R-:W-:Y:S01]  /*7aa0*/  @P4 FFMA.FTZ R171, R171, R215.reuse, R216 ;  /* 0x000000d7abab4223 */ /* 0x080fe200000100d8 */
[----:B------:R-:W-:-:S03]  /*7ab0*/  @P4 FFMA.FTZ R89, R170, R215, -R89 ;  /* 0x000000d7aa594223 */ /* 0x000fc60000010859 */
[----:B------:R-:W-:Y:S01]  /*7ac0*/  @P4 FADD.FTZ R88, R88, R171 ;  /* 0x000000ab58584221 */ /* 0x000fe20000010000 */
[----:B------:R-:W-:-:S03]  /*7ad0*/  @P4 FADD.FTZ R210, R210, R89 ;  /* 0x00000059d2d24221 */ /* 0x000fc60000010000 */
        /* <DEDUP_REMOVED lines=49> */
[-C--:B------:R-:W-:Y:S01]  /*7df0*/  FMUL.FTZ R176, R185, R178.reuse ;  /* 0x000000b2b9b07220 */ /* 0x080fe20000410000 */
[----:B------:R-:W-:Y:S01]  /*7e00*/  FMUL.FTZ R91, R93, R87 ;  /* 0x000000575d5b7220 */ /* 0x000fe20000410000 */
[----:B------:R-:W-:Y:S01]  /*7e10*/  ISETP.NE.AND P2, PT, R4, RZ, PT ;  /* 0x000000ff0400720c */ /* 0x000fe20003f45270 */
[C---:B------:R-:W-:Y:S01]  /*7e20*/  FFMA.FTZ R89, R183.reuse, R178, -R88 ;  /* 0x000000b2b7597223 */ /* 0x040fe20000010858 */
[----:B------:R-:W-:Y:S01]  /*7e30*/  FFMA.FTZ R183, R183, R107, R176 ;  /* 0x0000006bb7b77223 */ /* 0x000fe200000100b0 */
[-C--:B------:R-:W-:Y:S01]  /*7e40*/  FFMA.FTZ R91, R92, R86.reuse, -R91 ;  /* 0x000000565c5b7223 */ /* 0x080fe2000001085b */
[C---:B------:R-:W-:Y:S01]  /*7e50*/  FMUL.FTZ R86, R93.reuse, R86 ;  /* 0x000000565d567220 */ /* 0x040fe20000410000 */
[----:B------:R-:W-:Y:S01]  /*7e60*/  FADD.FTZ R111, R184, R89 ;  /* 0x00000059b86f7221 */ /* 0x000fe20000010000 */
[C---:B------:R-:W-:Y:S01]  /*7e70*/  FMUL.FTZ R89, R93.reuse, R85 ;  /* 0x000000555d597220 */ /* 0x040fe20000410000 */
[----:B------:R-:W-:Y:S01]  /*7e80*/  FADD.FTZ R183, R186, R183 ;  /* 0x000000b7bab77221 */ /* 0x000fe20000010000 */
[----:B------:R-:W-:-:S02]  /*7e90*/  FMUL.FTZ R93, R93, R84 ;  /* 0x000000545d5d7220 */ /* 0x000fc40000410000 */
[----:B------:R-:W-:Y:S01]  /*7ea0*/  FFMA.FTZ R84, R92, R84, -R89 ;  /* 0x000000545c547223 */ /* 0x000fe20000010859 */
[----:B------:R-:W-:Y:S01]  /*7eb0*/  FMUL.FTZ R88, R188, R183 ;  /* 0x000000b7bc587220 */ /* 0x000fe20000410000 */
[----:B------:R-:W-:Y:S01]  /*7ec0*/  FFMA.FTZ R85, R92, R85, R93 ;  /* 0x000000555c557223 */ /* 0x000fe2000001005d */
[----:B------:R-:W-:Y:S01]  /*7ed0*/  FMUL.FTZ R188, R188, R111 ;  /* 0x0000006fbcbc7220 */ /* 0x000fe20000410000 */
[----:B------:R-:W-:Y:S01]  /*7ee0*/  FFMA.FTZ R92, R92, R87, R86 ;  /* 0x000000575c5c7223 */ /* 0x000fe20000010056 */
[----:B------:R-:W-:Y:S01]  /*7ef0*/  BSSY.RECONVERGENT B0, `(.L_x_1497) ;  /* 0x0000010000007945 */ /* 0x000fe20003800200 */
[C---:B------:R-:W-:Y:S01]  /*7f00*/  FFMA.FTZ R176, R187.reuse, R111, -R88 ;  /* 0x0000006fbbb07223 */ /* 0x040fe20000010858 */
[----:B------:R-:W-:Y:S01]  /*7f10*/  FFMA.FTZ R188, R187, R183, R188 ;  /* 0x000000b7bbbc7223 */ /* 0x000fe200000100bc */
[----:B------:R-:W-:Y:S01]  /*7f20*/  FADD.FTZ R86, R94, R91 ;  /* 0x0000005b5e567221 */ /* 0x000fe20000010000 */
[----:B----4-:R-:W-:Y:S01]  /*7f30*/  FMUL.FTZ R105, R169, R105 ;  /* 0x00000069a9697220 */ /* 0x010fe20000410000 */
        /* <DEDUP_REMOVED lines=11> */
.L_x_1498:
[----:B------:R-:W-:Y:S05]  /*7ff0*/  BSYNC.RECONVERGENT B0 ;  /* 0x0000000000007941 */ /* 0x000fea0003800200 */
.L_x_1497:
[----:B------:R-:W-:Y:S01]  /*8000*/  FADD.FTZ R176, R145, R176 ;  /* 0x000000b091b07221 */ /* 0x000fe20000010000 */
[----:B------:R-:W-:Y:S01]  /*8010*/  FADD.FTZ R188, R147, R188 ;  /* 0x000000bc93bc7221 */ /* 0x000fe20000010000 */
[C---:B0-----:R-:W-:Y:S01]  /*8020*/  FMUL.FTZ R87, R169.reuse, R90 ;  /* 0x0000005aa9577220 */ /* 0x041fe20000410000 */
[----:B------:R-:W-:Y:S01]  /*8030*/  FMUL.FTZ R89, R169, R174 ;  /* 0x000000aea9597220 */ /* 0x000fe20000410000 */
[C---:B------:R-:W-:Y:S01]  /*8040*/  FMUL.FTZ R85, R179.reuse, R176 ;  /* 0x000000b0b3557220 */ /* 0x040fe20000410000 */
[----:B------:R-:W-:Y:S01]  /*8050*/  FMUL.FTZ R179, R179, R188 ;  /* 0x000000bcb3b37220 */ /* 0x000fe20000410000 */
[C---:B------:R-:W-:Y:S01]  /*8060*/  FFMA.FTZ R87, R168.reuse, R170, -R87 ;  /* 0x000000aaa8577223 */ /* 0x040fe20000010857 */
[----:B------:R-:W-:Y:S01]  /*8070*/  FFMA.FTZ R89, R168, R172, -R89 ;  /* 0x000000aca8597223 */ /* 0x000fe20000010859 */
[C---:B------:R-:W-:Y:S01]  /*8080*/  FFMA.FTZ R85, R182.reuse, R188, R85 ;  /* 0x000000bcb6557223 */ /* 0x040fe20000010055 */
[----:B------:R-:W-:Y:S01]  /*8090*/  FFMA.FTZ R182, R182, R176, -R179 ;  /* 0x000000b0b6b67223 */ /* 0x000fe200000108b3 */
[----:B------:R-:W-:Y:S01]  /*80a0*/  FFMA.FTZ R128, R87, 2, R128 ;  /* 0x4000000057807823 */ /* 0x000fe20000010080 */
[----:B------:R-:W-:Y:S01]  /*80b0*/  FMUL.FTZ R87, R169, R212 ;  /* 0x000000d4a9577220 */ /* 0x000fe20000410000 */
[----:B------:R-:W-:Y:S01]  /*80c0*/  FADD.FTZ R180, R180, R85 ;  /* 0x00000055b4b47221 */ /* 0x000fe20000010000 */
[----:B------:R-:W-:Y:S01]  /*80d0*/  FADD.FTZ R182, R181, R182 ;  /* 0x000000b6b5b67221 */ /* 0x000fe20000010000 */
[----:B------:R-:W-:Y:S01]  /*80e0*/  FFMA.FTZ R130, R89, 2, R130 ;  /* 0x4000000059827823 */ /* 0x000fe20000010082 */
[----:B------:R-:W-:Y:S01]  /*80f0*/  FFMA.FTZ R87, R168, R210, -R87 ;  /* 0x000000d2a8577223 */ /* 0x000fe20000010857 */
[C---:B------:R-:W-:Y:S01]  /*8100*/  FMUL.FTZ R85, R189.reuse, R180 ;  /* 0x000000b4bd557220 */ /* 0x040fe20000410000 */
[----:B------:R-:W-:Y:S01]  /*8110*/  FMUL.FTZ R189, R189, R182 ;  /* 0x000000b6bdbd7220 */ /* 0x000fe20000410000 */
[----:B------:R-:W-:Y:S01]  /*8120*/  FMUL.FTZ R89, R169, R216 ;  /* 0x000000d8a9597220 */ /* 0x000fe20000410000 */
[----:B------:R-:W-:Y:S01]  /*8130*/  FFMA.FTZ R132, R87, 2, R132 ;  /* 0x4000000057847823 */ /* 0x000fe20000010084 */
[C---:B------:R-:W-:Y:S01]  /*8140*/  FFMA.FTZ R85, R190.reuse, R182, -R85 ;  /* 0x000000b6be557223 */ /* 0x040fe20000010855 */
[----:B------:R-:W-:Y:S01]  /*8150*/  FFMA.FTZ R189, R190, R180, R189 ;  /* 0x000000b4bebd7223 */ /* 0x000fe200000100bd */
[C---:B------:R-:W-:Y:S01]  /*8160*/  FMUL.FTZ R87, R169.reuse, R222 ;  /* 0x000000dea9577220 */ /* 0x040fe20000410000 */
[----:B------:R-:W-:Y:S01]  /*8170*/  FFMA.FTZ R89, R168, R214, -R89 ;  /* 0x000000d6a8597223 */ /* 0x000fe20000010859 */
[----:B------:R-:W-:Y:S01]  /*8180*/  FADD.FTZ R91, R194, R85 ;  /* 0x00000055c25b7221 */ /* 0x000fe20000010000 */
[----:B------:R-:W-:Y:S01]  /*8190*/  FADD.FTZ R192, R192, R189 ;  /* 0x000000bdc0c07221 */ /* 0x000fe20000010000 */
[----:B------:R-:W-:Y:S01]  /*81a0*/  FMUL.FTZ R85, R169, R220 ;  /* 0x000000dca9557220 */ /* 0x000fe20000410000 */
[C---:B------:R-:W-:Y:S01]  /*81b0*/  FFMA.FTZ R87, R168.reuse, R141, -R87 ;  /* 0x0000008da8577223 */ /* 0x040fe20000010857 */
[CC--:B------:R-:W-:Y:S01]  /*81c0*/  FMUL.FTZ R86, R191.reuse, R91.reuse ;  /* 0x0000005bbf567220 */ /* 0x0c0fe20000410000 */
[----:B------:R-:W-:Y:S01]  /*81d0*/  FMUL.FTZ R84, R191, R192 ;  /* 0x000000c0bf547220 */ /* 0x000fe20000410000 */
[----:B------:R-:W-:Y:S01]  /*81e0*/  FFMA.FTZ R85, R168, R218, -R85 ;  /* 0x000000daa8557223 */ /* 0x000fe20000010855 */
[----:B------:R-:W-:Y:S01]  /*81f0*/  FFMA.FTZ R138, R87, 2, R138 ;  /* 0x40000000578a7823 */ /* 0x000fe2000001008a */
        /* <DEDUP_REMOVED lines=9> */
[-C--:B------:R-:W-:Y:S01]  /*8290*/  FMUL.FTZ R197, R197, R196.reuse ;  /* 0x000000c4c5c57220 */ /* 0x080fe20000410000 */
[----:B------:R-:W-:Y:S01]  /*82a0*/  FMUL.FTZ R89, R169, R107 ;  /* 0x0000006ba9597220 */ /* 0x000fe20000410000 */
[----:B------:R-:W-:Y:S01]  /*82b0*/  FFMA.FTZ R142, R87, 2, R142 ;  /* 0x40000000578e7823 */ /* 0x000fe2000001008e */
[C---:B------:R-:W-:Y:S01]  /*82c0*/  FFMA.FTZ R85, R198.reuse, R196, -R85 ;  /* 0x000000c4c6557223 */ /* 0x040fe20000010855 */
[----:B------:R-:W-:Y:S01]  /*82d0*/  FFMA.FTZ R198, R198, R88, R197 ;  /* 0x00000058c6c67223 */ /* 0x000fe200000100c5 */
[----:B------:R-:W-:Y:S01]  /*82e0*/  FFMA.FTZ R89, R168, R178, -R89 ;  /* 0x000000b2a8597223 */ /* 0x000fe20000010859 */
[----:B------:R-:W-:Y:S01]  /*82f0*/  IADD3 R103, PT, PT, R103, 0x1, RZ ;  /* 0x0000000167677810 */ /* 0x000fe20007ffe0ff */
[----:B------:R-:W-:Y:S01]  /*8300*/  FADD.FTZ R93, R200, R85 ;  /* 0x00000055c85d7221 */ /* 0x000fe20000010000 */
[----:B------:R-:W-:Y:S01]  /*8310*/  FADD.FTZ R198, R199, R198 ;  /* 0x000000c6c7c67221 */ /* 0x000fe20000010000 */
[----:B------:R-:W-:Y:S01]  /*8320*/  FMUL.FTZ R85, R169, R188 ;  /* 0x000000bca9557220 */ /* 0x000fe20000410000 */
[----:B------:R-:W-:Y:S01]  /*8330*/  FFMA.FTZ R140, R89, 2, R140 ;  /* 0x40000000598c7823 */ /* 0x000fe2000001008c */
[CC--:B------:R-:W-:Y:S01]  /*8340*/  FMUL.FTZ R86, R201.reuse, R93.reuse ;  /* 0x0000005dc9567220 */ /* 0x0c0fe20000410000 */
[----:B------:R-:W-:Y:S01]  /*8350*/  FMUL.FTZ R84, R201, R198 ;  /* 0x000000c6c9547220 */ /* 0x000fe20000410000 */
[C---:B------:R-:W-:Y:S01]  /*8360*/  FFMA.FTZ R87, R168.reuse, R176, -R85 ;  /* 0x000000b0a8577223 */ /* 0x040fe20000010855 */
[----:B------:R-:W-:Y:S01]  /*8370*/  FMUL.FTZ R89, R169, R180 ;  /* 0x000000b4a9597220 */ /* 0x000fe20000410000 */
[C---:B------:R-:W-:Y:S01]  /*8380*/  FFMA.FTZ R85, R203.reuse, R198, R86 ;  /* 0x000000c6cb557223 */ /* 0x040fe20000010056 */
[----:B------:R-:W-:Y:S01]  /*8390*/  FFMA.FTZ R203, R203, R93, -R84 ;  /* 0x0000005dcbcb7223 */ /* 0x000fe20000010854 */
[----:B------:R-:W-:Y:S01]  /*83a0*/  ISETP.GE.AND P2, PT, R103, UR5, PT ;  /* 0x0000000567007c0c */ /* 0x000fe2000bf46270 */
[----:B------:R-:W-:Y:S01]  /*83b0*/  FFMA.FTZ R89, R168, R182, -R89 ;  /* 0x000000b6a8597223 */ /* 0x000fe20000010859 */
[----:B------:R-:W-:Y:S01]  /*83c0*/  FADD.FTZ R206, R206, R85 ;  /* 0x00000055cece7221 */ /* 0x000fe20000010000 */
[----:B------:R-:W-:Y:S01]  /*83d0*/  FADD.FTZ R204, R204, R203 ;  /* 0x000000cbcccc7221 */ /* 0x000fe20000010000 */
[----:B------:R-:W-:Y:S01]  /*83e0*/  FMUL.FTZ R85, R169, R192 ;  /* 0x000000c0a9557220 */ /* 0x000fe20000410000 */
[----:B------:R-:W-:Y:S01]  /*83f0*/  FFMA.FTZ R144, R87, 2, R144 ;  /* 0x4000000057907823 */ /* 0x000fe20000010090 */
[C---:B------:R-:W-:Y:S01]  /*8400*/  FMUL.FTZ R84, R205.reuse, R206 ;  /* 0x000000cecd547220 */ /* 0x040fe20000410000 */
[-C--:B------:R-:W-:Y:S01]  /*8410*/  FMUL.FTZ R86, R205, R204.reuse ;  /* 0x000000cccd567220 */ /* 0x080fe20000410000 */
[----:B------:R-:W-:Y:S01]  /*8420*/  FFMA.FTZ R85, R168, R91, -R85 ;  /* 0x0000005ba8557223 */ /* 0x000fe20000010855 */
[----:B------:R-:W-:Y:S01]  /*8430*/  FFMA.FTZ R146, R89, 2, R146 ;  /* 0x4000000059927823 */ /* 0x000fe20000010092 */
[C---:B------:R-:W-:Y:S01]  /*8440*/  FFMA.FTZ R84, R207.reuse, R204, -R84 ;  /* 0x000000cccf547223 */ /* 0x040fe20000010854 */
[----:B------:R-:W-:Y:S01]  /*8450*/  FFMA.FTZ R207, R207, R206, R86 ;  /* 0x000000cecfcf7223 */ /* 0x000fe20000010056 */
[----:B------:R-:W-:Y:S01]  /*8460*/  FFMA.FTZ R148, R85, 2, R148 ;  /* 0x4000000055947823 */ /* 0x000fe20000010094 */
[C---:B------:R-:W-:Y:S01]  /*8470*/  FMUL.FTZ R87, R169.reuse, R88 ;  /* 0x00000058a9577220 */ /* 0x040fe20000410000 */
[C---:B------:R-:W-:Y:S01]  /*8480*/  FMUL.FTZ R85, R169.reuse, R198 ;  /* 0x000000c6a9557220 */ /* 0x040fe20000410000 */
[----:B------:R-:W-:Y:S01]  /*8490*/  FADD.FTZ R208, R208, R207 ;  /* 0x000000cfd0d07221 */ /* 0x000fe20000010000 */
[----:B------:R-:W-:Y:S01]  /*84a0*/  FMUL.FTZ R89, R169, R206 ;  /* 0x000000cea9597220 */ /* 0x000fe20000410000 */
[----:B------:R-:W-:Y:S01]  /*84b0*/  FADD.FTZ R84, R209, R84 ;  /* 0x00000054d1547221 */ /* 0x000fe20000010000 */
[C---:B------:R-:W-:Y:S01]  /*84c0*/  FFMA.FTZ R105, R168.reuse, R109, -R105 ;  /* 0x0000006da8697223 */ /* 0x040fe20000010869 */
[----:B------:R-:W-:Y:S01]  /*84d0*/  FMUL.FTZ R169, R169, R208 ;  /* 0x000000d0a9a97220 */ /* 0x000fe20000410000 */
        /* <DEDUP_REMOVED lines=9> */
[----:B------:R-:W-:Y:S06]  /*8570*/  @!P2 BRA `(.L_x_1499) ;  /* 0xffffffb80044a947 */ /* 0x000fec000383ffff */
.L_x_1496:
[----:B------:R-:W-:Y:S01]  /*8580*/  BAR.SYNC.DEFER_BLOCKING 0x0 ;  /* 0x0000000000007b1d */ /* 0x000fe20000010000 */
[----:B------:R-:W-:Y:S02]  /*8590*/  ISETP.NE.AND P0, PT, R4, RZ, PT ;  /* 0x000000ff0400720c */ /* 0x000fe40003f05270 */
[----:B------:R-:W-:Y:S02]  /*85a0*/  MOV R79, RZ ;  /* 0x000000ff004f7202 */ /* 0x000fe40000000f00 */
[----:B------:R-:W-:-:S03]  /*85b0*/  LOP3.LUT R19, R9, 0x3e00, RZ, 0xc0, !PT ;  /* 0x00003e0009137812 */ /* 0x000fc600078ec0ff */
[----:B------:R-:W0:Y:S01]  /*85c0*/  S2UR UR5, SR_CTAID.X ;  /* 0x00000000000579c3 */ /* 0x000e220000002500 */
[----:B------:R-:W1:Y:S01]  /*85d0*/  LDCU.64 UR6, c[0x0][0x478] ;  /* 0x00008f00ff0677ac */ /* 0x000e620008000a00 */
[----:B------:R-:W-:-:S06]  /*85e0*/  IADD3 R8, PT, PT, R8, 0x1, RZ ;  /* 0x0000000108087810 */ /* 0x000fcc0007ffe0ff */
[----:B------:R-:W0:Y:S08]  /*85f0*/  LDC.64 R84, c[0x0][0x420] ;  /* 0x00010800ff547b82 */ /* 0x000e300000000a00 */
        /* <DEDUP_REMOVED lines=22> */
[----:B------:R2:W-:Y:S04]  /*8760*/  LDS R55, [R21] ;  /* 0x0000000015377984 */ /* 0x0005e80000000800 */
[----:B------:R-:W-:Y:S04]  /*8770*/  LDS R23, [R23+0x80] ;  /* 0x0000800017177984 */ /* 0x000fe80000000800 */
[----:B------:R-:W-:Y:S01]  /*8780*/  LDS R25, [R25+0x100] ;  /* 0x0001000019197984 */ /* 0x000fe20000000800 */
[----:B--2---:R-:W-:-:S03]  /*8790*/  LOP3.LUT R21, R19, 0x1f, R4, 0xf8, !PT ;  /* 0x0000001f13157812 */ /* 0x004fc600078ef804 */
[----:B------:R-:W-:Y:S01]  /*87a0*/  LDS R27, [R27+0x180] ;  /* 0x000180001b1b7984 */ /* 0x000fe20000000800 */
[C---:B------:R-:W-:Y:S02]  /*87b0*/  LOP3.LUT R53, R21.reuse, 0x20, RZ, 0xfc, !PT ;  /* 0x0000002015357812 */ /* 0x040fe400078efcff */
[C---:B------:R-:W-:Y:S01]  /*87c0*/  LOP3.LUT R57, R21.reuse, 0x60, RZ, 0xfc, !PT ;  /* 0x0000006015397812 */ /* 0x040fe200078efcff */
[----:B------:R-:W-:Y:S01]  /*87d0*/  LDS R29, [R29+0x200] ;  /* 0x000200001d1d7984 */ /* 0x000fe20000000800 */
[----:B------:R-:W-:-:S03]  /*87e0*/  LOP3.LUT R59, R21, 0xc0, RZ, 0xfc, !PT ;  /* 0x000000c0153b7812 */ /* 0x000fc600078efcff */
        /* <DEDUP_REMOVED lines=13> */
[----:B--2---:R-:W-:Y:S01]  /*88c0*/  IMAD R80, R0, R87, R79 ;  /* 0x0000005700507224 */ /* 0x004fe200078e024f */
[----:B------:R-:W-:-:S04]  /*88d0*/  IADD3 R79, P3, PT, R21, R78, RZ ;  /* 0x0000004e154f7210 */ /* 0x000fc80007f7e0ff */
[----:B------:R-:W-:Y:S02]  /*88e0*/  IADD3.X R80, PT, PT, RZ, R80, RZ, P3, !PT ;  /* 0x00000050ff507210 */ /* 0x000fe40001ffe4ff */
[----:B-1----:R-:W-:-:S04]  /*88f0*/  LEA R78, P3, R79, UR6, 0x2 ;  /* 0x000000064f4e7c11 */ /* 0x002fc8000f8610ff */
[----:B------:R-:W-:Y:S01]  /*8900*/  LEA.HI.X R79, R79, UR7, R80, 0x2, P3 ;  /* 0x000000074f4f7c11 */ /* 0x000fe200098f1450 */
        /* <DEDUP_REMOVED lines=33> */
[----:B--2---:R-:W-:-:S02]  /*8b20*/  LOP3.LUT R25, R21, 0x1c0, RZ, 0xfc, !PT ;  /* 0x000001c015197812 */ /* 0x004fc400078efcff */
        /* <DEDUP_REMOVED lines=20> */
.L_x_1501:
        /* <DEDUP_REMOVED lines=9> */
.L_x_4980:


//--------------------- .text._Z25selective_scan_fwd_kernelI32Selective_Scan_fwd_kernel_traitsILi32ELi16ELi1ELb0ELb1ELb0ELb1EfN3c107complexIfEEEEv13SSMParamsBase --------------------------
	.section	.text._Z25selective_scan_fwd_kernelI32Selective_Scan_fwd_kernel_traitsILi32ELi16ELi1ELb0ELb1ELb0ELb1EfN3c107complexIfEEEEv13SSMParamsBase,"ax",@progbits
	.align	128
        .global         _Z25selective_scan_fwd_kernelI32Selective_Scan_fwd_kernel_traitsILi32ELi16ELi1ELb0ELb1ELb0ELb1EfN3c107complexIfEEEEv13SSMParamsBase
        .type           _Z25selective_scan_fwd_kernelI32Selective_Scan_fwd_kernel_traitsILi32ELi16ELi1ELb0ELb1ELb0ELb1EfN3c107complexIfEEEEv13SSMParamsBase,@function
        .size           _Z25selective_scan_fwd_kernelI32Selective_Scan_fwd_kernel_traitsILi32ELi16ELi1ELb0ELb1ELb0ELb1EfN3c107complexIfEEEEv13SSMParamsBase,(.L_x_4981 - _Z25selective_scan_fwd_kernelI32Selective_Scan_fwd_kernel_traitsILi32ELi16ELi1ELb0ELb1ELb0ELb1EfN3c107complexIfEEEEv13SSMParamsBase)
        .other          _Z25selective_scan_fwd_kernelI32Selective_Scan_fwd_kernel_traitsILi32ELi16ELi1ELb0ELb1ELb0ELb1EfN3c107complexIfEEEEv13SSMParamsBase,@"STO_CUDA_ENTRY STV_DEFAULT"
_Z25selective_scan_fwd_kernelI32Selective_Scan_fwd_kernel_traitsILi32ELi16ELi1ELb0ELb1ELb0ELb1EfN3c107complexIfEEEEv13SSMParamsBase:
.text._Z25selective_scan_fwd_kernelI32Selective_Scan_fwd_kernel_traitsILi32ELi16ELi1ELb0ELb1ELb0ELb1EfN3c107complexIfEEEEv13SSMParamsBase:
        /* <DEDUP_REMOVED lines=89> */
[----:B------:R-:W-:Y:S01]  /*0590*/  LEA.HI.X R12, R8, R21, R12, 0x2, P0 ;  /* 0x00000015080c7211 */ /* 0x000fe200000f140c */
[----:B------:R-:W-:Y:S01]  /*05a0*/  IMAD R6, R5, R24, RZ ;  /* 0x0000001805067224 */ /* 0x000fe200078e02ff */
[----:B------:R-:W-:Y:S01]  /*05b0*/  MOV R8, R13 ;  /* 0x0000000d00087202 */ /* 0x000fe20000000f00 */
[----:B------:R-:W-:Y:S01]  /*05c0*/  IMAD R5, R0, UR7, R157 ;  /* 0x0000000700057c24 */ /* 0x000fe2000f8e029d */
[----:B------:R-:W-:Y:S01]  /*05d0*/  SHF.L.U32 R11, R4, 0x5, RZ ;  /* 0x00000005040b7819 */ /* 0x000fe200000006ff */
[----:B--2---:R-:W-:Y:S01]  /*05e0*/  IMAD R6, R6, UR4, RZ ;  /* 0x0000000406067c24 */ /* 0x004fe2000f8e02ff */
[----:B------:R-:W-:Y:S01]  /*05f0*/  LOP3.LUT R13, R10, 0x3e00, RZ, 0xc0, !PT ;  /* 0x00003e000a0d7812 */ /* 0x000fe200078ec0ff */
[----:B------:R-:W0:Y:S01]  /*0600*/  LDCU.U8 UR4, c[0x0][0x39e] ;  /* 0x000073c0ff0477ac */ /* 0x000e220008000000 */
[--C-:B------:R-:W-:Y:S02]  /*0610*/  LOP3.LUT R72, R11, 0x7c1f, R4.reuse, 0xc8, !PT ;  /* 0x00007c1f0b487812 */ /* 0x100fe400078ec804 */
[----:B------:R-:W-:-:S02]  /*0620*/  LOP3.LUT R29, R13, 0x1f, R4, 0xf8, !PT ;  /* 0x0000001f0d1d7812 */ /* 0x000fc400078ef804 */
[----:B------:R-:W-:Y:S02]  /*0630*/  MOV R11, R14 ;  /* 0x0000000e000b7202 */ /* 0x000fe40000000f00 */
[----:B------:R-:W-:Y:S02]  /*0640*/  MOV R10, R12 ;  /* 0x0000000c000a7202 */ /* 0x000fe40000000f00 */
        /* <DEDUP_REMOVED lines=29> */
[----:B------:R-:W-:Y:S02]  /*0820*/  LOP3.LUT R70, R72, 0x3c0, RZ, 0xfc, !PT ;  /* 0x000003c048467812 */ /* 0x000fe400078efcff */
        /* <DEDUP_REMOVED lines=9> */
[----:B0-----:R-:W-:-:S07]  /*08c0*/  LOP3.LUT R29, R29, 0x1e0, RZ, 0xfc, !PT ;  /* 0x000001e01d1d7812 */ /* 0x001fce00078efcff */
.L_x_1538:
        /* <DEDUP_REMOVED lines=13> */
[C---:B------:R-:W-:Y:S01]  /*09a0*/  LEA R78, P0, R71.reuse, R9, 0x2 ;  /* 0x00000009474e7211 */ /* 0x040fe200078010ff */
[----:B------:R-:W-:Y:S01]  /*09b0*/  HFMA2 R102, -RZ, RZ, 0, 0 ;  /* 0x00000000ff667431 */ /* 0x000fe200000001ff */
[----:B------:R-:W-:Y:S01]  /*09c0*/  MOV R108, RZ ;  /* 0x000000ff006c7202 */ /* 0x000fe20000000f00 */
[----:B------:R-:W-:Y:S01]  /*09d0*/  IMAD.WIDE.U32 R80, R71, 0x4, R80 ;  /* 0x0000000447507825 */ /* 0x000fe200078e0050 */
[----:B------:R-:W-:-:S03]  /*09e0*/  IADD3.X R79, PT, PT, RZ, R10, RZ, P0, !PT ;  /* 0x0000000aff4f7210 */ /* 0x000fc600007fe4ff */
[----:B------:R-:W-:Y:S01]  /*09f0*/  HFMA2 R106, -RZ, RZ, 0, 0 ;  /* 0x00000000ff6a7431 */ /* 0x000fe200000001ff */
[----:B------:R-:W-:Y:S02]  /*0a00*/  MOV R84, RZ ;  /* 0x000000ff00547202 */ /* 0x000fe40000000f00 */
[C---:B------:R-:W-:Y:S02]  /*0a10*/  LOP3.LUT R35, R71.reuse, 0x60, RZ, 0xfc, !PT ;  /* 0x0000006047237812 */ /* 0x040fe400078efcff */
[----:B------:R-:W-:Y:S02]  /*0a20*/  LOP3.LUT R37, R71, 0x80, RZ, 0xfc, !PT ;  /* 0x0000008047257812 */ /* 0x000fe400078efcff */
[----:B0-----:R-:W-:Y:S02]  /*0a30*/  IADD3 R76, PT, PT, -R74, R73, RZ ;  /* 0x000000494a4c7210 */ /* 0x001fe40007ffe1ff */
[----:B------:R-:W-:Y:S02]  /*0a40*/  MOV R96, RZ ;  /* 0x000000ff00607202 */ /* 0x000fe40000000f00 */
[-C--:B------:R-:W-:Y:S01]  /*0a50*/  ISETP.GE.AND P1, PT, R23, R76.reuse, PT ;  /* 0x0000004c1700720c */ /* 0x080fe20003f26270 */
[----:B------:R-:W-:Y:S01]  /*0a60*/  BAR.SYNC.DEFER_BLOCKING 0x0 ;  /* 0x0000000000007b1d */ /* 0x000fe20000010000 */
[----:B------:R-:W-:-:S02]  /*0a70*/  ISETP.GE.AND P0, PT, R71, R76, PT ;  /* 0x0000004c4700720c */ /* 0x000fc40003f06270 */
[-C--:B------:R-:W-:Y:S02]  /*0a80*/  ISETP.GE.AND P6, PT, R13, R76.reuse, PT ;  /* 0x0000004c0d00720c */ /* 0x080fe40003fc6270 */
[-C--:B------:R-:W-:Y:S02]  /*0a90*/  ISETP.GE.AND P2, PT, R21, R76.reuse, PT ;  /* 0x0000004c1500720c */ /* 0x080fe40003f46270 */
[-C--:B------:R-:W-:Y:S02]  /*0aa0*/  ISETP.GE.AND P3, PT, R19, R76.reuse, PT ;  /* 0x0000004c1300720c */ /* 0x080fe40003f66270 */
[-C--:B------:R-:W-:Y:S02]  /*0ab0*/  ISETP.GE.AND P4, PT, R17, R76.reuse, PT ;  /* 0x0000004c1100720c */ /* 0x080fe40003f86270 */
[----:B------:R-:W-:Y:S02]  /*0ac0*/  ISETP.GE.AND P5, PT, R15, R76, PT ;  /* 0x0000004c0f00720c */ /* 0x000fe40003fa6270 */
[----:B------:R-:W-:-:S02]  /*0ad0*/  MOV R92, RZ ;  /* 0x000000ff005c7202 */ /* 0x000fc40000000f00 */
[C---:B------:R-:W-:Y:S02]  /*0ae0*/  LOP3.LUT R39, R71.reuse, 0x120, RZ, 0xfc, !PT ;  /* 0x0000012047277812 */ /* 0x040fe400078efcff */
[C---:B------:R-:W-:Y:S02]  /*0af0*/  LOP3.LUT R41, R71.reuse, 0x140, RZ, 0xfc, !PT ;  /* 0x0000014047297812 */ /* 0x040fe400078efcff */
[C---:B------:R-:W-:Y:S02]  /*0b00*/  LOP3.LUT R43, R71.reuse, 0x160, RZ, 0xfc, !PT ;  /* 0x00000160472b7812 */ /* 0x040fe400078efcff */
[----:B------:R-:W-:Y:S02]  /*0b10*/  LOP3.LUT R45, R71, 0x180, RZ, 0xfc, !PT ;  /* 0x00000180472d7812 */ /* 0x000fe400078efcff */
[----:B------:R-:W-:Y:S01]  /*0b20*/  MOV R88, RZ ;  /* 0x000000ff00587202 */ /* 0x000fe20000000f00 */
[----:B------:R-:W2:Y:S01]  /*0b30*/  @!P1 LDG.E R98, desc[UR24][R80.64+0x400] ;  /* 0x0004001850629981 */ /* 0x000ea2000c1e1900 */
[----:B------:R-:W-:-:S02]  /*0b40*/  ISETP.GE.AND P1, PT, R27, R76, PT ;  /* 0x0000004c1b00720c */ /* 0x000fc40003f26270 */
[----:B------:R-:W-:Y:S01]  /*0b50*/  MOV R100, RZ ;  /* 0x000000ff00647202 */ /* 0x000fe20000000f00 */
[----:B------:R-:W3:Y:S01]  /*0b60*/  @!P0 LDG.E R82, desc[UR24][R80.64] ;  /* 0x0000001850528981 */ /* 0x000ee2000c1e1900 */
[----:B------:R-:W-:Y:S02]  /*0b70*/  ISETP.GE.AND P0, PT, R25, R76, PT ;  /* 0x0000004c1900720c */ /* 0x000fe40003f06270 */
[----:B------:R-:W-:Y:S01]  /*0b80*/  P2R R85, PR, RZ, 0x2 ;  /* 0x00000002ff557803 */ /* 0x000fe20000000000 */
[----:B------:R-:W4:Y:S01]  /*0b90*/  @!P6 LDG.E R84, desc[UR24][R80.64+0x80] ;  /* 0x000080185054e981 */ /* 0x000f22000c1e1900 */
[----:B------:R-:W-:Y:S02]  /*0ba0*/  P2R R87, PR, RZ, 0x1 ;  /* 0x00000001ff577803 */ /* 0x000fe40000000000 */
[----:B------:R-:W-:Y:S01]  /*0bb0*/  MOV R104, RZ ;  /* 0x000000ff00687202 */ /* 0x000fe20000000f00 */
[----:B------:R-:W2:Y:S01]  /*0bc0*/  @!P2 LDG.E R96, desc[UR24][R80.64+0x380] ;  /* 0x000380185060a981 */ /* 0x000ea2000c1e1900 */
[----:B------:R-:W-:-:S03]  /*0bd0*/  MOV R112, RZ ;  /* 0x000000ff00707202 */ /* 0x000fc60000000f00 */
[----:B------:R-:W2:Y:S01]  /*0be0*/  @!P1 LDG.E R110, desc[UR24][R80.64+0x700] ;  /* 0x00070018506e9981 */ /* 0x000ea2000c1e1900 */
[----:B------:R-:W-:-:S03]  /*0bf0*/  ISETP.GE.AND P1, PT, R35, R76, PT ;  /* 0x0000004c2300720c */ /* 0x000fc60003f26270 */
[----:B------:R-:W2:Y:S01]  /*0c00*/  @!P0 LDG.E R108, desc[UR24][R80.64+0x680] ;  /* 0x00068018506c8981 */ /* 0x000ea2000c1e1900 */
[-C--:B------:R-:W-:Y:S02]  /*0c10*/  ISETP.GE.AND P0, PT, R37, R76.reuse, PT ;  /* 0x0000004c2500720c */ /* 0x080fe40003f06270 */
[-C--:B------:R-:W-:Y:S01]  /*0c20*/  ISETP.GE.AND P2, PT, R39, R76.reuse, PT ;  /* 0x0000004c2700720c */ /* 0x080fe20003f46270 */
[----:B------:R-:W2:Y:S01]  /*0c30*/  @!P3 LDG.E R94, desc[UR24][R80.64+0x300] ;  /* 0x00030018505eb981 */ /* 0x000ea2000c1e1900 */
[----:B------:R-:W-:-:S03]  /*0c40*/  ISETP.GE.AND P3, PT, R41, R76, PT ;  /* 0x0000004c2900720c */ /* 0x000fc60003f66270 */
[----:B------:R-:W2:Y:S01]  /*0c50*/  @!P4 LDG.E R92, desc[UR24][R80.64+0x280] ;  /* 0x00028018505cc981 */ /* 0x000ea2000c1e1900 */
[----:B------:R-:W-:-:S03]  /*0c60*/  ISETP.GE.AND P4, PT, R43, R76, PT ;  /* 0x0000004c2b00720c */ /* 0x000fc60003f86270 */
        /* <DEDUP_REMOVED lines=8> */
[----:B------:R-:W2:Y:S04]  /*0cf0*/  @!P5 LDG.E R106, desc[UR24][R80.64+0x600] ;  /* 0x00060018506ad981 */ /* 0x000ea8000c1e1900 */
[----:B------:R0:W2:Y:S01]  /*0d00*/  @!P6 LDG.E R112, desc[UR24][R80.64+0x780] ;  /* 0x000780185070e981 */ /* 0x0000a2000c1e1900 */
[----:B------:R-:W1:Y:S01]  /*0d10*/  S2R R35, SR_LANEID ;  /* 0x0000000000237919 */ /* 0x000e620000000000 */
[----:B------:R-:W0:Y:S01]  /*0d20*/  S2R R114, SR_CgaCtaId ;  /* 0x0000000000727919 */ /* 0x000e220000008800 */
[----:B------:R-:W-:-:S02]  /*0d30*/  MOV R131, 0x400 ;  /* 0x0000040000837802 */ /* 0x000fc40000000f00 */
[C---:B-1----:R-:W-:Y:S02]  /*0d40*/  IADD3 R116, PT, PT, R35.reuse, 0x20, RZ ;  /* 0x0000002023747810 */ /* 0x042fe40007ffe0ff */
[C---:B0-----:R-:W-:Y:S02]  /*0d50*/  IADD3 R80, PT, PT, R35.reuse, 0x40, RZ ;  /* 0x0000004023507810 */ /* 0x041fe40007ffe0ff */
[----:B------:R-:W-:Y:S02]  /*0d60*/  LEA R131, R114, R131, 0x18 ;  /* 0x0000008372837211 */ /* 0x000fe400078ec0ff */
[-C--:B------:R-:W-:Y:S02]  /*0d70*/  LEA.HI.SX32 R114, R35, R35.reuse, 0x1b ;  /* 0x0000002323727211 */ /* 0x080fe400078fdaff */
[----:B------:R-:W-:Y:S02]  /*0d80*/  LEA.HI.SX32 R116, R116, R35, 0x1b ;  /* 0x0000002374747211 */ /* 0x000fe400078fdaff */
[----:B------:R-:W-:-:S02]  /*0d90*/  LEA R37, R114, R131, 0x2 ;  /* 0x0000008372257211 */ /* 0x000fc400078e10ff */
[----:B------:R-:W-:Y:S02]  /*0da0*/  LEA.HI.SX32 R80, R80, R35, 0x1b ;  /* 0x0000002350507211 */ /* 0x000fe400078fdaff */
[-C--:B------:R-:W-:Y:S02]  /*0db0*/  LEA R39, R116, R131.reuse, 0x2 ;  /* 0x0000008374277211 */ /* 0x080fe400078e10ff */
[C---:B------:R-:W-:Y:S02]  /*0dc0*/  IADD3 R114, PT, PT, R35.reuse, 0x60, RZ ;  /* 0x0000006023727810 */ /* 0x040fe40007ffe0ff */
[C---:B------:R-:W-:Y:S02]  /*0dd0*/  IADD3 R116, PT, PT, R35.reuse, 0x80, RZ ;  /* 0x0000008023747810 */ /* 0x040fe40007ffe0ff */
[----:B------:R-:W-:Y:S02]  /*0de0*/  LEA R41, R80, R131, 0x2 ;  /* 0x0000008350297211 */ /* 0x000fe400078e10ff */
[----:B------:R-:W-:-:S02]  /*0df0*/  IADD3 R80, PT, PT, R35, 0xe0, RZ ;  /* 0x000000e023507810 */ /* 0x000fc40007ffe0ff */
[C---:B------:R-:W-:Y:S02]  /*0e00*/  IADD3 R118, PT, PT, R35.reuse, 0xa0, RZ ;  /* 0x000000a023767810 */ /* 0x040fe40007ffe0ff */
[-C--:B------:R-:W-:Y:S02]  /*0e10*/  LEA.HI.SX32 R114, R114, R35.reuse, 0x1b ;  /* 0x0000002372727211 */ /* 0x080fe400078fdaff */
[----:B------:R-:W-:Y:S02]  /*0e20*/  IADD3 R120, PT, PT, R35, 0xc0, RZ ;  /* 0x000000c023787810 */ /* 0x000fe40007ffe0ff */
[-C--:B------:R-:W-:Y:S02]  /*0e30*/  LEA.HI.SX32 R116, R116, R35.reuse, 0x1b ;  /* 0x0000002374747211 */ /* 0x080fe400078fdaff */
[-C--:B------:R-:W-:Y:S02]  /*0e40*/  LEA.HI.SX32 R80, R80, R35.reuse, 0x1b ;  /* 0x0000002350507211 */ /* 0x080fe400078fdaff */
[----:B------:R-:W-:-:S02]  /*0e50*/  LEA.HI.SX32 R118, R118, R35, 0x1b ;  /* 0x0000002376767211 */ /* 0x000fc400078fdaff */
[----:B------:R-:W-:Y:S02]  /*0e60*/  LEA R43, R114, R131, 0x2 ;  /* 0x00000083722b7211 */ /* 0x000fe400078e10ff */
[----:B------:R-:W-:Y:S02]  /*0e70*/  LEA.HI.SX32 R120, R120, R35, 0x1b ;  /* 0x0000002378787211 */ /* 0x000fe400078fdaff */
[-C--:B------:R-:W-:Y:S02]  /*0e80*/  LEA R45, R116, R131.reuse, 0x2 ;  /* 0x00000083742d7211 */ /* 0x080fe400078e10ff */
[C---:B------:R-:W-:Y:S02]  /*0e90*/  IADD3 R114, PT, PT, R35.reuse, 0x140, RZ ;  /* 0x0000014023727810 */ /* 0x040fe40007ffe0ff */
[----:B------:R-:W-:Y:S02]  /*0ea0*/  IADD3 R116, PT, PT, R35, 0x160, RZ ;  /* 0x0000016023747810 */ /* 0x000fe40007ffe0ff */
[----:B------:R-:W-:-:S02]  /*0eb0*/  LEA R51, R80, R131, 0x2 ;  /* 0x0000008350337211 */ /* 0x000fc400078e10ff */
[----:B------:R-:W-:Y:S02]  /*0ec0*/  IADD3 R80, PT, PT, R35, 0x180, RZ ;  /* 0x0000018023507810 */ /* 0x000fe40007ffe0ff */
[-C--:B------:R-:W-:Y:S02]  /*0ed0*/  LEA R47, R118, R131.reuse, 0x2 ;  /* 0x00000083762f7211 */ /* 0x080fe400078e10ff */
[----:B------:R-:W-:Y:S02]  /*0ee0*/  LEA R49, R120, R131, 0x2 ;  /* 0x0000008378317211 */ /* 0x000fe400078e10ff */
[-C--:B------:R-:W-:Y:S02]  /*0ef0*/  LEA.HI.SX32 R114, R114, R35.reuse, 0x1b ;  /* 0x0000002372727211 */ /* 0x080fe400078fdaff */
[-C--:B------:R-:W-:Y:S02]  /*0f00*/  LEA.HI.SX32 R116, R116, R35.reuse, 0x1b ;  /* 0x0000002374747211 */ /* 0x080fe400078fdaff */
[----:B------:R-:W-:-:S02]  /*0f10*/  LEA.HI.SX32 R80, R80, R35, 0x1b ;  /* 0x0000002350507211 */ /* 0x000fc400078fdaff */
[----:B------:R-:W-:Y:S02]  /*0f20*/  SHF.L.U32 R69, R35, 0x4, RZ ;  /* 0x0000000423457819 */ /* 0x000fe400000006ff */
[-C--:B------:R-:W-:Y:S02]  /*0f30*/  LEA R57, R114, R131.reuse, 0x2 ;  /* 0x0000008372397211 */ /* 0x080fe400078e10ff */
[-C--:B------:R-:W-:Y:S02]  /*0f40*/  LEA R59, R116, R131.reuse, 0x2 ;  /* 0x00000083743b7211 */ /* 0x080fe400078e10ff */
[----:B------:R-:W-:Y:S02]  /*0f50*/  LEA R61, R80, R131, 0x2 ;  /* 0x00000083503d7211 */ /* 0x000fe400078e10ff */
[----:B------:R-:W-:-:S04]  /*0f60*/  LEA.HI.SX32 R80, R69, R69, 0x1b ;  /* 0x0000004545507211 */ /* 0x000fc800078fdaff */
[----:B------:R-:W-:Y:S02]  /*0f70*/  LEA R69, R80, R131, 0x2 ;  /* 0x0000008350457211 */ /* 0x000fe400078e10ff */
[----:B------:R-:W-:Y:S02]  /*0f80*/  P2R R83, PR, RZ, 0x2 ;  /* 0x00000002ff537803 */ /* 0x000fe40000000000 */
[-C--:B------:R-:W-:Y:S02]  /*0f90*/  ISETP.GE.AND P1, PT, R71, R76.reuse, PT ;  /* 0x0000004c4700720c */ /* 0x080fe40003f26270 */
[----:B------:R-:W-:Y:S02]  /*0fa0*/  P2R R75, PR, RZ, 0x1 ;  /* 0x00000001ff4b7803 */ /* 0x000fe40000000000 */
[----:B------:R-:W-:Y:S02]  /*0fb0*/  ISETP.GE.AND P0, PT, R13, R76, PT ;  /* 0x0000004c0d00720c */ /* 0x000fe40003f06270 */
[----:B------:R-:W-:Y:S01]  /*0fc0*/  MOV R80, RZ ;  /* 0x000000ff00507202 */ /* 0x000fe20000000f00 */
[----:B---3--:R0:W-:Y:S04]  /*0fd0*/  STS [R37], R82 ;  /* 0x0000005225007388 */ /* 0x0081e80000000800 */
[----:B----4-:R1:W-:Y:S01]  /*0fe0*/  STS [R39+0x80], R84 ;  /* 0x0000805427007388 */ /* 0x0103e20000000800 */
[----:B0-----:R-:W-:-:S02]  /*0ff0*/  IADD3 R82, PT, PT, R35, 0x100, RZ ;  /* 0x0000010023527810 */ /* 0x001fc40007ffe0ff */
[C---:B-1----:R-:W-:Y:S02]  /*1000*/  IADD3 R84, PT, PT, R35.reuse, 0x120, RZ ;  /* 0x0000012023547810 */ /* 0x042fe40007ffe0ff */
[-C--:B------:R-:W-:Y:S02]  /*1010*/  LEA.HI.SX32 R82, R82, R35.reuse, 0x1b ;  /* 0x0000002352527211 */ /* 0x080fe400078fdaff */
[----:B------:R-:W-:Y:S02]  /*1020*/  LEA.HI.SX32 R84, R84, R35, 0x1b ;  /* 0x0000002354547211 */ /* 0x000fe400078fdaff */
[-C--:B------:R-:W-:Y:S02]  /*1030*/  LEA R53, R82, R131.reuse, 0x2 ;  /* 0x0000008352357211 */ /* 0x080fe400078e10ff */
[----:B------:R-:W-:Y:S02]  /*1040*/  LEA R55, R84, R131, 0x2 ;  /* 0x0000008354377211 */ /* 0x000fe400078e10ff */
[----:B------:R-:W-:-:S02]  /*1050*/  IADD3 R82, PT, PT, R35, 0x1a0, RZ ;  /* 0x000001a023527810 */ /* 0x000fc40007ffe0ff */
[----:B------:R-:W-:Y:S01]  /*1060*/  IADD3 R84, PT, PT, R35, 0x1c0, RZ ;  /* 0x000001c023547810 */ /* 0x000fe20007ffe0ff */
[----:B--2---:R0:W-:Y:S01]  /*1070*/  STS [R41+0x100], R86 ;  /* 0x0001005629007388 */ /* 0x0041e20000000800 */
[----:B------:R-:W-:-:S03]  /*1080*/  LEA.HI.SX32 R82, R82, R35, 0x1b ;  /* 0x0000002352527211 */ /* 0x000fc600078fdaff */
        /* <DEDUP_REMOVED lines=37> */
[----:B------:R-:W-:-:S02]  /*12e0*/  HFMA2 R82, -RZ, RZ, 0, 0 ;  /* 0x00000000ff527431 */ /* 0x000fc400000001ff */
[----:B------:R-:W-:-:S04]  /*12f0*/  HFMA2 R84, -RZ, RZ, 0, 0 ;  /* 0x00000000ff547431 */ /* 0x000fc800000001ff */
[----:B------:R-:W4:Y:S01]  /*1300*/  @!P1 LDG.E R82, desc[UR24][R78.64] ;  /* 0x000000184e529981 */ /* 0x000f22000c1e1900 */
[----:B------:R-:W-:-:S03]  /*1310*/  ISETP.GE.AND P1, PT, R15, R76, PT ;  /* 0x0000004c0f00720c */ /* 0x000fc60003f26270 */
[----:B------:R-:W4:Y:S01]  /*1320*/  @!P0 LDG.E R80, desc[UR24][R78.64+0x80] ;  /* 0x000080184e508981 */ /* 0x000f22000c1e1900 */
[----:B------:R-:W-:Y:S01]  /*1330*/  ISETP.NE.AND P0, PT, R75, RZ, PT ;  /* 0x000000ff4b00720c */ /* 0x000fe20003f05270 */
[----:B-1----:R-:W-:-:S08]  /*1340*/  HFMA2 R88, -RZ, RZ, 0, 0 ;  /* 0x00000000ff587431 */ /* 0x002fd000000001ff */
[----:B------:R-:W4:Y:S01]  /*1350*/  @!P1 LDG.E R84, desc[UR24][R78.64+0x100] ;  /* 0x000100184e549981 */ /* 0x000f22000c1e1900 */
[----:B------:R-:W-:Y:S02]  /*1360*/  ISETP.NE.AND P1, PT, R83, RZ, PT ;  /* 0x000000ff5300720c */ /* 0x000fe40003f25270 */
[----:B------:R-:W-:Y:S01]  /*1370*/  MOV R86, RZ ;  /* 0x000000ff00567202 */ /* 0x000fe20000000f00 */
[----:B------:R-:W4:Y:S01]  /*1380*/  @!P0 LDG.E R88, desc[UR24][R78.64+0x200] ;  /* 0x000200184e588981 */ /* 0x000f22000c1e1900 */
[----:B------:R-:W-:Y:S01]  /*1390*/  ISETP.GE.AND P0, PT, R19, R76, PT ;  /* 0x0000004c1300720c */ /* 0x000fe20003f06270 */
[----:B0-----:R-:W-:-:S08]  /*13a0*/  HFMA2 R92, -RZ, RZ, 0, 0 ;  /* 0x00000000ff5c7431 */ /* 0x001fd000000001ff */
[----:B------:R-:W4:Y:S01]  /*13b0*/  @!P1 LDG.E R86, desc[UR24][R78.64+0x180] ;  /* 0x000180184e569981 */ /* 0x000f22000c1e1900 */
[-C--:B------:R-:W-:Y:S02]  /*13c0*/  ISETP.GE.AND P1, PT, R17, R76.reuse, PT ;  /* 0x0000004c1100720c */ /* 0x080fe40003f26270 */
[----:B------:R-:W-:Y:S01]  /*13d0*/  MOV R90, RZ ;  /* 0x000000ff005a7202 */ /* 0x000fe20000000f00 */
[----:B------:R-:W4:Y:S01]  /*13e0*/  @!P0 LDG.E R92, desc[UR24][R78.64+0x300] ;  /* 0x000300184e5c8981 */ /* 0x000f22000c1e1900 */
[----:B------:R-:W-:Y:S01]  /*13f0*/  ISETP.GE.AND P0, PT, R23, R76, PT ;  /* 0x0000004c1700720c */ /* 0x000fe20003f06270 */
[----:B--2---:R-:W-:-:S08]  /*1400*/  HFMA2 R96, -RZ, RZ, 0, 0 ;  /* 0x00000000ff607431 */ /* 0x004fd000000001ff */
[----:B------:R-:W2:Y:S01]  /*1410*/  @!P1 LDG.E R90, desc[UR24][R78.64+0x280] ;  /* 0x000280184e5a9981 */ /* 0x000ea2000c1e1900 */
[----:B------:R-:W-:Y:S02]  /*1420*/  ISETP.GE.AND P1, PT, R21, R76, PT ;  /* 0x0000004c1500720c */ /* 0x000fe40003f26270 */
[----:B------:R-:W-:Y:S01]  /*1430*/  MOV R94, RZ ;  /* 0x000000ff005e7202 */ /* 0x000fe20000000f00 */
[----:B------:R-:W2:Y:S01]  /*1440*/  @!P0 LDG.E R96, desc[UR24][R78.64+0x400] ;  /* 0x000400184e608981 */ /* 0x000ea2000c1e1900 */
[----:B------:R-:W-:Y:S01]  /*1450*/  ISETP.NE.AND P0, PT, R87, RZ, PT ;  /* 0x000000ff5700720c */ /* 0x000fe20003f05270 */
[----:B---3--:R-:W-:Y:S01]  /*1460*/  HFMA2 R100, -RZ, RZ, 0, 0 ;  /* 0x00000000ff647431 */ /* 0x008fe200000001ff */
[----:B------:R-:W-:Y:S01]  /*1470*/  MOV R98, RZ ;  /* 0x000000ff00627202 */ /* 0x000fe20000000f00 */
[----:B----4-:R-:W-:Y:S01]  /*1480*/  HFMA2 R104, -RZ, RZ, 0, 0 ;  /* 0x00000000ff687431 */ /* 0x010fe200000001ff */
[----:B------:R-:W-:Y:S01]  /*1490*/  MOV R102, RZ ;  /* 0x000000ff00667202 */ /* 0x000fe20000000f00 */
[----:B------:R-:W-:Y:S01]  /*14a0*/  HFMA2 R108, -RZ, RZ, 0, 0 ;  /* 0x00000000ff6c7431 */ /* 0x000fe200000001ff */
[----:B------:R-:W-:Y:S01]  /*14b0*/  MOV R106, RZ ;  /* 0x000000ff006a7202 */ /* 0x000fe20000000f00 */
[----:B------:R-:W3:Y:S04]  /*14c0*/  @!P3 LDG.E R100, desc[UR24][R78.64+0x500] ;  /* 0x000500184e64b981 */ /* 0x000ee8000c1e1900 */
[----:B------:R-:W4:Y:S01]  /*14d0*/  @!P1 LDG.E R94, desc[UR24][R78.64+0x380] ;  /* 0x000380184e5e9981 */ /* 0x000f22000c1e1900 */
[----:B------:R-:W-:-:S02]  /*14e0*/  ISETP.NE.AND P1, PT, R85, RZ, PT ;  /* 0x000000ff5500720c */ /* 0x000fc40003f25270 */
[----:B------:R-:W-:Y:S01]  /*14f0*/  MOV R110, RZ ;  /* 0x000000ff006e7202 */ /* 0x000fe20000000f00 */
[----:B------:R-:W3:Y:S04]  /*1500*/  @!P2 LDG.E R98, desc[UR24][R78.64+0x480] ;  /* 0x000480184e62a981 */ /* 0x000ee8000c1e1900 */
        /* <DEDUP_REMOVED lines=11> */
[----:B--2---:R-:W-:Y:S04]  /*15c0*/  STS [R47+0x280], R90 ;  /* 0x0002805a2f007388 */ /* 0x004fe80000000800 */
[----:B------:R-:W-:Y:S04]  /*15d0*/  STS [R49+0x300], R92 ;  /* 0x0003005c31007388 */ /* 0x000fe80000000800 */
[----:B----4-:R-:W-:Y:S04]  /*15e0*/  STS [R51+0x380], R94 ;  /* 0x0003805e33007388 */ /* 0x010fe80000000800 */
[----:B------:R-:W-:Y:S04]  /*15f0*/  STS [R53+0x400], R96 ;  /* 0x0004006035007388 */ /* 0x000fe80000000800 */
[----:B---3--:R-:W-:Y:S04]  /*1600*/  STS [R55+0x480], R98 ;  /* 0x0004806237007388 */ /* 0x008fe80000000800 */
        /* <DEDUP_REMOVED lines=69> */
.L_x_1503:
[----:B------:R-:W-:Y:S05]  /*1a60*/  BSYNC.RECONVERGENT B0 ;  /* 0x0000000000007941 */ /* 0x000fea0003800200 */
.L_x_1502:
        /* <DEDUP_REMOVED lines=34> */
.L_x_1505:
[----:B------:R-:W-:Y:S05]  /*1c90*/  BSYNC.RECONVERGENT B0 ;  /* 0x0000000000007941 */ /* 0x000fea0003800200 */
.L_x_1504:
        /* <DEDUP_REMOVED lines=36> */
.L_x_1507:
[----:B------:R-:W-:Y:S05]  /*1ee0*/  BSYNC.RECONVERGENT B0 ;  /* 0x0000000000007941 */ /* 0x000fea0003800200 */
.L_x_1506:
        /* <DEDUP_REMOVED lines=34> */
.L_x_1509:
[----:B------:R-:W-:Y:S05]  /*2110*/  BSYNC.RECONVERGENT B0 ;  /* 0x0000000000007941 */ /* 0x000fea0003800200 */
.L_x_1508:
        /* <DEDUP_REMOVED lines=36> */
.L_x_1511:
[----:B------:R-:W-:Y:S05]  /*2360*/  BSYNC.RECONVERGENT B0 ;  /* 0x0000000000007941 */ /* 0x000fea0003800200 */
.L_x_1510:
        /* <DEDUP_REMOVED lines=34> */
.L_x_1513:
[----:B------:R-:W-:Y:S05]  /*2590*/  BSYNC.RECONVERGENT B0 ;  /* 0x0000000000007941 */ /* 0x000fea0003800200 */
.L_x_1512:
        /* <DEDUP_REMOVED lines=36> */
.L_x_1515:
[----:B------:R-:W-:Y:S05]  /*27e0*/  BSYNC.RECONVERGENT B0 ;  /* 0x0000000000007941 */ /* 0x000fea0003800200 */
.L_x_1514:
        /* <DEDUP_REMOVED lines=34> */
.L_x_1517:
[----:B------:R-:W-:Y:S05]  /*2a10*/  BSYNC.RECONVERGENT B0 ;  /* 0x0000000000007941 */ /* 0x000fea0003800200 */
.L_x_1516:
        /* <DEDUP_REMOVED lines=36> */
.L_x_1519:
[----:B------:R-:W-:Y:S05]  /*2c60*/  BSYNC.RECONVERGENT B0 ;  /* 0x0000000000007941 */ /* 0x000fea0003800200 */
.L_x_1518:
        /* <DEDUP_REMOVED lines=34> */
.L_x_1521:
[----:B------:R-:W-:Y:S05]  /*2e90*/  BSYNC.RECONVERGENT B0 ;  /* 0x0000000000007941 */ /* 0x000fea0003800200 */
.L_x_1520:
        /* <DEDUP_REMOVED lines=39> */
.L_x_1523:
[----:B------:R-:W-:Y:S05]  /*3110*/  BSYNC.RECONVERGENT B0 ;  /* 0x0000000000007941 */ /* 0x000fea0003800200 */
.L_x_1522:
        /* <DEDUP_REMOVED lines=32> */
.L_x_1525:
[----:B------:R-:W-:Y:S05]  /*3320*/  BSYNC.RECONVERGENT B0 ;  /* 0x0000000000007941 */ /* 0x000fea0003800200 */
.L_x_1524:
        /* <DEDUP_REMOVED lines=32> */
.L_x_1527:
[----:B------:R-:W-:Y:S05]  /*3530*/  BSYNC.RECONVERGENT B0 ;  /* 0x0000000000007941 */ /* 0x000fea0003800200 */
.L_x_1526:
        /* <DEDUP_REMOVED lines=32> */
.L_x_1529:
[----:B------:R-:W-:Y:S05]  /*3740*/  BSYNC.RECONVERGENT B0 ;  /* 0x0000000000007941 */ /* 0x000fea0003800200 */
.L_x_1528:
        /* <DEDUP_REMOVED lines=32> */
.L_x_1531:
[----:B------:R-:W-:Y:S05]  /*3950*/  BSYNC.RECONVERGENT B0 ;  /* 0x0000000000007941 */ /* 0x000fea0003800200 */
.L_x_1530:
        /* <DEDUP_REMOVED lines=32> */
.L_x_1533:
[----:B------:R-:W-:Y:S05]  /*3b60*/  BSYNC.RECONVERGENT B0 ;  /* 0x0000000000007941 */ /* 0x000fea0003800200 */
.L_x_1532:
        /* <DEDUP_REMOVED lines=27> */
[----:B------:R-:W-:Y:S01]  /*3d20*/  LEA R73, R73, -R80, 0x1 ;  /* 0x8000005049497211 */ /* 0x000fe200078e08ff */
[----:B------:R-:W-:Y:S01]  /*3d30*/  FMUL.FTZ R77, R77, R118 ;  /* 0x000000764d4d7220 */ /* 0x000fe20000410000 */
[----:B------:R-:W2:Y:S01]  /*3d40*/  LDC.64 R158, c[0x0][0x440] ;  /* 0x00011000ff9e7b82 */ /* 0x000ea20000000a00 */
[----:B------:R-:W-:Y:S01]  /*3d50*/  ISETP.NE.AND P0, PT, R7, RZ, PT ;  /* 0x000000ff0700720c */ /* 0x000fe20003f05270 */
        /* <DEDUP_REMOVED lines=23> */
.L_x_1537:
[-C--:B------:R-:W-:Y:S01]  /*3ed0*/  ISETP.GE.AND P5, PT, R12, R73.reuse, PT ;  /* 0x000000490c00720c */ /* 0x080fe20003fa6270 */
[----:B------:R-:W5:Y:S01]  /*3ee0*/  @!P1 LDC.64 R82, c[0x0][0x3c0] ;  /* 0x0000f000ff529b82 */ /* 0x000f620000000a00 */
[-C--:B------:R-:W-:Y:S02]  /*3ef0*/  ISETP.GE.AND P6, PT, R14, R73.reuse, PT ;  /* 0x000000490e00720c */ /* 0x080fe40003fc6270 */
[----:B------:R-:W-:Y:S02]  /*3f00*/  @!P1 MOV R171, RZ ;  /* 0x000000ff00ab9202 */ /* 0x000fe40000000f00 */
[-C--:B------:R-:W-:Y:S02]  /*3f10*/  ISETP.GE.AND P2, PT, R16, R73.reuse, PT ;  /* 0x000000491000720c */ /* 0x080fe40003f46270 */
[----:B------:R-:W-:Y:S02]  /*3f20*/  ISETP.GE.AND P3, PT, R18, R73, PT ;  /* 0x000000491200720c */ /* 0x000fe40003f66270 */
[----:B------:R-:W-:-:S03]  /*3f30*/  MOV R172, RZ ;  /* 0x000000ff00ac7202 */ /* 0x000fc60000000f00 */
[----:B------:R-:W1:Y:S01]  /*3f40*/  @!P5 LDC.64 R84, c[0x0][0x3c0] ;  /* 0x0000f000ff54db82 */ /* 0x000e620000000a00 */
[----:B------:R-:W-:Y:S02]  /*3f50*/  @!P5 MOV R86, R12 ;  /* 0x0000000c0056d202 */ /* 0x000fe40000000f00 */
[----:B------:R-:W-:-:S05]  /*3f60*/  @!P5 MOV R87, RZ ;  /* 0x000000ff0057d202 */ /* 0x000fca0000000f00 */
[----:B------:R-:W4:Y:S01]  /*3f70*/  @!P6 LDC.64 R80, c[0x0][0x3c0] ;  /* 0x0000f000ff50eb82 */ /* 0x000f220000000a00 */
[----:B-----5:R-:W-:-:S04]  /*3f80*/  @!P1 IMAD.WIDE.U32 R90, R119, R82, R170 ;  /* 0x00000052775a9225 */ /* 0x020fc800078e00aa */
[----:B-1----:R-:W-:Y:S01]  /*3f90*/  @!P5 IMAD.WIDE.U32 R88, R119, R84, R86 ;  /* 0x000000547758d225 */ /* 0x002fe200078e0056 */
[----:B------:R-:W-:-:S03]  /*3fa0*/  @!P1 LEA R86, P4, R90, R31, 0x2 ;  /* 0x0000001f5a569211 */ /* 0x000fc600078810ff */
[C---:B------:R-:W-:Y:S02]  /*3fb0*/  @!P1 IMAD R84, R119.reuse, R83, R91 ;  /* 0x0000005377549224 */ /* 0x040fe400078e025b */
[----:B------:R-:W-:Y:S01]  /*3fc0*/  @!P5 IMAD R85, R119, R85, R89 ;  /* 0x000000557755d224 */ /* 0x000fe200078e0259 */
[----:B------:R-:W1:Y:S02]  /*3fd0*/  @!P2 LDC.64 R82, c[0x0][0x3c0] ;  /* 0x0000f000ff52ab82 */ /* 0x000e640000000a00 */
[----:B------:R-:W-:Y:S02]  /*3fe0*/  @!P1 LEA.HI.X R87, R90, R33, R84, 0x2, P4 ;  /* 0x000000215a579211 */ /* 0x000fe400020f1454 */
[C---:B------:R-:W-:Y:S02]  /*3ff0*/  @!P5 LEA R90, P4, R88.reuse, R31, 0x2 ;  /* 0x0000001f585ad211 */ /* 0x040fe400078810ff */
[----:B------:R-:W-:Y:S02]  /*4000*/  @!P6 MOV R84, R14 ;  /* 0x0000000e0054e202 */ /* 0x000fe40000000f00 */
[----:B------:R-:W-:-:S02]  /*4010*/  @!P5 LEA.HI.X R91, R88, R33, R85, 0x2, P4 ;  /* 0x00000021585bd211 */ /* 0x000fc400020f1455 */
[----:B------:R-:W-:Y:S02]  /*4020*/  @!P6 MOV R85, RZ ;  /* 0x000000ff0055e202 */ /* 0x000fe40000000f00 */
[----:B------:R-:W-:Y:S01]  /*4030*/  ISETP.GE.AND P4, PT, R20, R73, PT ;  /* 0x000000491400720c */ /* 0x000fe20003f86270 */
[----:B------:R5:W3:Y:S01]  /*4040*/  @!P5 LDG.E R172, desc[UR24][R90.64] ;  /* 0x000000185aacd981 */ /* 0x000ae2000c1e1900 */
[C---:B----4-:R-:W-:Y:S02]  /*4050*/  @!P6 IMAD.WIDE.U32 R88, R119.reuse, R80, R84 ;  /* 0x000000507758e225 */ /* 0x050fe400078e0054 */
[----:B------:R-:W4:Y:S02]  /*4060*/  @!P3 LDC.64 R84, c[0x0][0x3c0] ;  /* 0x0000f000ff54bb82 */ /* 0x000f240000000a00 */
[----:B------:R-:W-:Y:S01]  /*4070*/  @!P6 IMAD R81, R119, R81, R89 ;  /* 0x000000517751e224 */ /* 0x000fe200078e0259 */
[----:B------:R-:W-:Y:S02]  /*4080*/  @!P6 LEA R164, P5, R88, R31, 0x2 ;  /* 0x0000001f58a4e211 */ /* 0x000fe400078a10ff */
[----:B------:R-:W-:-:S02]  /*4090*/  @!P2 MOV R80, R16 ;  /* 0x000000100050a202 */ /* 0x000fc40000000f00 */
[----:B------:R-:W-:Y:S02]  /*40a0*/  @!P6 LEA.HI.X R165, R88, R33, R81, 0x2, P5 ;  /* 0x0000002158a5e211 */ /* 0x000fe400028f1451 */
[----:B------:R-:W-:Y:S02]  /*40b0*/  @!P2 MOV R81, RZ ;  /* 0x000000ff0051a202 */ /* 0x000fe40000000f00 */
[----:B------:R-:W-:Y:S01]  /*40c0*/  MOV R174, RZ ;  /* 0x000000ff00ae7202 */ /* 0x000fe20000000f00 */
[----:B-1----:R-:W-:-:S03]  /*40d0*/  @!P2 IMAD.WIDE.U32 R88, R119, R82, R80 ;  /* 0x000000527758a225 */ /* 0x002fc600078e0050 */
[----:B------:R-:W1:Y:S02]  /*40e0*/  @!P4 LDC.64 R80, c[0x0][0x3c0] ;  /* 0x0000f000ff50cb82 */ /* 0x000e640000000a00 */
        /* <DEDUP_REMOVED lines=8> */
[----:B----4-:R-:W-:-:S04]  /*4170*/  @!P3 IMAD.WIDE.U32 R88, R119, R84, R82 ;  /* 0x000000547758b225 */ /* 0x010fc800078e0052 */
[----:B------:R-:W4:Y:S01]  /*4180*/  @!P5 LDC.64 R82, c[0x0][0x3c0] ;  /* 0x0000f000ff52db82 */ /* 0x000f220000000a00 */
[----:B------:R5:W3:Y:S01]  /*4190*/  @!P2 LDG.E R176, desc[UR24][R90.64] ;  /* 0x000000185ab0a981 */ /* 0x000ae2000c1e1900 */
[----:B------:R-:W-:Y:S01]  /*41a0*/  @!P3 IMAD R85, R119, R85, R89 ;  /* 0x000000557755b224 */ /* 0x000fe200078e0259 */
[----:B--2---:R-:W-:Y:S02]  /*41b0*/  @!P3 LEA R164, P2, R88, R31, 0x2 ;  /* 0x0000001f58a4b211 */ /* 0x004fe400078410ff */
        /* <DEDUP_REMOVED lines=109> */
[----:B--2---:R-:W-:Y:S02]  /*4890*/  @!P4 LEA R164, P3, R88, R31, 0x2 ;  /* 0x0000001f58a4c211 */ /* 0x004fe400078610ff */
[----:B------:R-:W-:Y:S02]  /*48a0*/  ISETP.GE.AND P2, PT, R46, R73, PT ;  /* 0x000000492e00720c */ /* 0x000fe40003f46270 */
[----:B------:R-:W-:Y:S02]  /*48b0*/  @!P4 LEA.HI.X R165, R88, R33, R83, 0x2, P3 ;  /* 0x0000002158a5c211 */ /* 0x000fe400018f1453 */
[----:B------:R-:W-:Y:S02]  /*48c0*/  @!P5 MOV R82, R42 ;  /* 0x0000002a0052d202 */ /* 0x000fe40000000f00 */
[----:B------:R-:W-:-:S02]  /*48d0*/  @!P5 MOV R83, RZ ;  /* 0x000000ff0053d202 */ /* 0x000fc40000000f00 */
[----:B------:R-:W-:Y:S01]  /*48e0*/  MOV R200, RZ ;  /* 0x000000ff00c87202 */ /* 0x000fe20000000f00 */
[----:B----4-:R-:W-:Y:S01]  /*48f0*/  @!P5 IMAD.WIDE.U32 R90, R119, R84, R82 ;  /* 0x00000054775ad225 */ /* 0x010fe200078e0052 */
[----:B------:R-:W-:-:S03]  /*4900*/  ISETP.GE.AND P3, PT, R48, R73, PT ;  /* 0x000000493000720c */ /* 0x000fc60003f66270 */
[----:B------:R-:W2:Y:S01]  /*4910*/  @!P2 LDC.64 R82, c[0x0][0x3c0] ;  /* 0x0000f000ff52ab82 */ /* 0x000ea20000000a00 */
        /* <DEDUP_REMOVED lines=17> */
[----:B--2---:R-:W-:Y:S01]  /*4a30*/  @!P2 IMAD.WIDE.U32 R84, R119, R82, R84 ;  /* 0x000000527754a225 */ /* 0x004fe200078e0054 */
[----:B------:R-:W-:-:S04]  /*4a40*/  ISETP.GE.AND P4, PT, R52, R73, PT ;  /* 0x000000493400720c */ /* 0x000fc80003f86270 */
[----:B------:R2:W5:Y:S01]  /*4a50*/  @!P6 LDG.E R123, desc[UR24][R90.64] ;  /* 0x000000185a7be981 */ /* 0x000562000c1e1900 */
[----:B------:R-:W-:Y:S02]  /*4a60*/  @!P2 IMAD R85, R119, R83, R85 ;  /* 0x000000537755a224 */ /* 0x000fe400078e0255 */
[----:B------:R-:W2:Y:S01]  /*4a70*/  @!P5 LDC.64 R82, c[0x0][0x3c0] ;  /* 0x0000f000ff52db82 */ /* 0x000ea20000000a00 */
[----:B----4-:R-:W-:Y:S02]  /*4a80*/  @!P2 LEA R164, P6, R84, R31, 0x2 ;  /* 0x0000001f54a4a211 */ /* 0x010fe400078c10ff */
[----:B-1----:R-:W-:Y:S02]  /*4a90*/  @!P3 MOV R88, R48 ;  /* 0x000000300058b202 */ /* 0x002fe40000000f00 */
[----:B------:R-:W-:Y:S02]  /*4aa0*/  @!P3 MOV R89, RZ ;  /* 0x000000ff0059b202 */ /* 0x000fe40000000f00 */
[----:B------:R-:W-:-:S02]  /*4ab0*/  MOV R125, RZ ;  /* 0x000000ff007d7202 */ /* 0x000fc40000000f00 */
[----:B------:R-:W-:Y:S01]  /*4ac0*/  @!P2 LEA.HI.X R165, R84, R33, R85, 0x2, P6 ;  /* 0x0000002154a5a211 */ /* 0x000fe200030f1455 */
[C---:B0-----:R-:W-:Y:S01]  /*4ad0*/  @!P3 IMAD.WIDE.U32 R88, R119.reuse, R80, R88 ;  /* 0x000000507758b225 */ /* 0x041fe200078e0058 */
[----:B------:R-:W0:Y:S01]  /*4ae0*/  @!P4 LDC.64 R84, c[0x0][0x3c0] ;  /* 0x0000f000ff54cb82 */ /* 0x000e220000000a00 */
[----:B------:R-:W-:Y:S02]  /*4af0*/  ISETP.GE.AND P6, PT, R54, R73, PT ;  /* 0x000000493600720c */ /* 0x000fe40003fc6270 */
[----:B------:R1:W4:Y:S01]  /*4b00*/  @!P2 LDG.E R125, desc[UR24][R164.64] ;  /* 0x00000018a47da981 */ /* 0x000322000c1e1900 */
[----:B------:R-:W-:Y:S01]  /*4b10*/  @!P3 IMAD R89, R119, R81, R89 ;  /* 0x000000517759b224 */ /* 0x000fe200078e0259 */
[----:B--2---:R-:W-:-:S04]  /*4b20*/  @!P3 LEA R90, P2, R88, R31, 0x2 ;  /* 0x0000001f585ab211 */ /* 0x004fc800078410ff */
[----:B------:R-:W-:Y:S02]  /*4b30*/  @!P3 LEA.HI.X R91, R88, R33, R89, 0x2, P2 ;  /* 0x00000021585bb211 */ /* 0x000fe400010f1459 */
[----:B------:R-:W-:Y:S02]  /*4b40*/  @!P5 MOV R88, R50 ;  /* 0x000000320058d202 */ /* 0x000fe40000000f00 */
[----:B------:R-:W-:Y:S01]  /*4b50*/  @!P5 MOV R89, RZ ;  /* 0x000000ff0059d202 */ /* 0x000fe20000000f00 */
[----:B------:R-:W2:Y:S01]  /*4b60*/  @!P6 LDC.64 R80, c[0x0][0x3c0] ;  /* 0x0000f000ff50eb82 */ /* 0x000ea20000000a00 */
[----:B------:R-:W-:Y:S01]  /*4b70*/  MOV R127, RZ ;  /* 0x000000ff007f7202 */ /* 0x000fe20000000f00 */
[----:B------:R-:W-:Y:S01]  /*4b80*/  @!P5 IMAD.WIDE.U32 R88, R119, R82, R88 ;  /* 0x000000527758d225 */ /* 0x000fe200078e0058 */
[----:B------:R-:W-:-:S04]  /*4b90*/  @!P4 MOV R82, R52 ;  /* 0x000000340052c202 */ /* 0x000fc80000000f00 */
[----:B------:R2:W4:Y:S01]  /*4ba0*/  @!P3 LDG.E R127, desc[UR24][R90.64] ;  /* 0x000000185a7fb981 */ /* 0x000522000c1e1900 */
[C---:B------:R-:W-:Y:S01]  /*4bb0*/  @!P5 IMAD R89, R119.reuse, R83, R89 ;  /* 0x000000537759d224 */ /* 0x040fe200078e0259 */
[----:B------:R-:W-:Y:S02]  /*4bc0*/  @!P4 MOV R83, RZ ;  /* 0x000000ff0053c202 */ /* 0x000fe40000000f00 */
[----:B-1----:R-:W-:Y:S01]  /*4bd0*/  @!P5 LEA R164, P3, R88, R31, 0x2 ;  /* 0x0000001f58a4d211 */ /* 0x002fe200078610ff */
[C---:B0-----:R-:W-:Y:S01]  /*4be0*/  @!P4 IMAD.WIDE.U32 R82, R119.reuse, R84, R82 ;  /* 0x000000547752c225 */ /* 0x041fe200078e0052 */
[----:B------:R-:W-:Y:S02]  /*4bf0*/  ISETP.GE.AND P2, PT, R56, R73, PT ;  /* 0x000000493800720c */ /* 0x000fe40003f46270 */
[----:B------:R-:W-:Y:S01]  /*4c00*/  @!P5 LEA.HI.X R165, R88, R33, R89, 0x2, P3 ;  /* 0x0000002158a5d211 */ /* 0x000fe200018f1459 */
[----:B------:R-:W-:Y:S01]  /*4c10*/  @!P4 IMAD R83, R119, R85, R83 ;  /* 0x000000557753c224 */ /* 0x000fe200078e0253 */
[----:B------:R-:W-:-:S04]  /*4c20*/  @!P4 LEA R166, P3, R82, R31, 0x2 ;  /* 0x0000001f52a6c211 */ /* 0x000fc800078610ff */
[----:B------:R-:W-:Y:S02]  /*4c30*/  @!P4 LEA.HI.X R167, R82, R33, R83, 0x2, P3 ;  /* 0x0000002152a7c211 */ /* 0x000fe400018f1453 */
[----:B------:R-:W-:Y:S02]  /*4c40*/  @!P6 MOV R82, R54 ;  /* 0x000000360052e202 */ /* 0x000fe40000000f00 */
[----:B------:R-:W-:Y:S01]  /*4c50*/  @!P6 MOV R83, RZ ;  /* 0x000000ff0053e202 */ /* 0x000fe20000000f00 */
[----:B------:R-:W0:Y:S01]  /*4c60*/  @!P2 LDC.64 R84, c[0x0][0x3c0] ;  /* 0x0000f000ff54ab82 */ /* 0x000e220000000a00 */
[----:B------:R-:W-:Y:S01]  /*4c70*/  ISETP.GE.AND P3, PT, R58, R73, PT ;  /* 0x000000493a00720c */ /* 0x000fe20003f66270 */
[----:B--2---:R-:W-:Y:S01]  /*4c80*/  @!P6 IMAD.WIDE.U32 R88, R119, R80, R82 ;  /* 0x000000507758e225 */ /* 0x004fe200078e0052 */
[----:B------:R-:W-:Y:S02]  /*4c90*/  MOV R82, R154 ;  /* 0x0000009a00527202 */ /* 0x000fe40000000f00 */
[----:B------:R-:W-:-:S02]  /*4ca0*/  MOV R83, R75 ;  /* 0x0000004b00537202 */ /* 0x000fc40000000f00 */
[----:B------:R-:W-:Y:S02]  /*4cb0*/  MOV R129, RZ ;  /* 0x000000ff00817202 */ /* 0x000fe40000000f00 */
[----:B------:R-:W-:Y:S01]  /*4cc0*/  MOV R133, RZ ;  /* 0x000000ff00857202 */ /* 0x000fe20000000f00 */
[----:B------:R-:W-:-:S03]  /*4cd0*/  IMAD.WIDE.U32 R90, R119, UR6, R82 ;  /* 0x00000006775a7c25 */ /* 0x000fc6000f8e0052 */
[----:B------:R1:W2:Y:S01]  /*4ce0*/  @!P5 LDG.E R129, desc[UR24][R164.64] ;  /* 0x00000018a481d981 */ /* 0x0002a2000c1e1900 */
[C---:B------:R-:W-:Y:S02]  /*4cf0*/  @!P6 IMAD R81, R119.reuse, R81, R89 ;  /* 0x000000517751e224 */ /* 0x040fe400078e0259 */
[----:B------:R-:W-:Y:S01]  /*4d00*/  IMAD R80, R119, UR7, R91 ;  /* 0x0000000777507c24 */ /* 0x000fe2000f8e025b */
[----:B------:R-:W2:Y:S01]  /*4d10*/  @!P4 LDG.E R133, desc[UR24][R166.64] ;  /* 0x00000018a685c981 */ /* 0x000ea2000c1e1900 */
[----:B------:R-:W-:Y:S02]  /*4d20*/  LEA R82, P4, R90, R158, 0x3 ;  /* 0x0000009e5a527211 */ /* 0x000fe400078818ff */
[----:B------:R-:W-:Y:S02]  /*4d30*/  MOV R202, RZ ;  /* 0x000000ff00ca7202 */ /* 0x000fe40000000f00 */
[----:B-1----:R-:W-:Y:S02]  /*4d40*/  @!P6 LEA R164, P5, R88, R31, 0x2 ;  /* 0x0000001f58a4e211 */ /* 0x002fe400078a10ff */
[----:B------:R-:W-:-:S02]  /*4d50*/  LEA.HI.X R83, R90, R159, R80, 0x3, P4 ;  /* 0x0000009f5a537211 */ /* 0x000fc400020f1c50 */
[----:B------:R1:W3:Y:S01]  /*4d60*/  @!P1 LDG.E R202, desc[UR24][R86.64] ;  /* 0x0000001856ca9981 */ /* 0x0002e2000c1e1900 */
[----:B------:R-:W-:Y:S02]  /*4d70*/  @!P6 LEA.HI.X R165, R88, R33, R81, 0x2, P5 ;  /* 0x0000002158a5e211 */ /* 0x000fe400028f1451 */
[----:B------:R-:W0:Y:S01]  /*4d80*/  @!P3 LDC.64 R80, c[0x0][0x3c0] ;  /* 0x0000f000ff50bb82 */ /* 0x000e220000000a00 */
[-C--:B------:R-:W-:Y:S01]  /*4d90*/  ISETP.GE.AND P5, PT, R60, R73.reuse, PT ;  /* 0x000000493c00720c */ /* 0x080fe20003fa6270 */
[----:B------:R-:W5:Y:S01]  /*4da0*/  LDG.E.64 R82, desc[UR24][R82.64] ;  /* 0x0000001852527981 */ /* 0x000f62000c1e1b00 */
[----:B-1----:R-:W-:Y:S02]  /*4db0*/  @!P2 MOV R86, R56 ;  /* 0x000000380056a202 */ /* 0x002fe40000000f00 */
[----:B------:R-:W-:Y:S02]  /*4dc0*/  @!P2 MOV R87, RZ ;  /* 0x000000ff0057a202 */ /* 0x000fe40000000f00 */
[----:B------:R-:W-:Y:S01]  /*4dd0*/  ISETP.GE.AND P4, PT, R62, R73, PT ;  /* 0x000000493e00720c */ /* 0x000fe20003f86270 */
[----:B0-----:R-:W-:Y:S01]  /*4de0*/  @!P2 IMAD.WIDE.U32 R88, R119, R84, R86 ;  /* 0x000000547758a225 */ /* 0x001fe200078e0056 */
[----:B------:R-:W-:-:S03]  /*4df0*/  MOV R135, RZ ;  /* 0x000000ff00877202 */ /* 0x000fc60000000f00 */
[C---:B------:R-:W-:Y:S02]  /*4e00*/  @!P2 IMAD R89, R119.reuse, R85, R89 ;  /* 0x000000557759a224 */ /* 0x040fe400078e0259 */
[----:B------:R-:W0:Y:S01]  /*4e10*/  @!P5 LDC.64 R84, c[0x0][0x3c0] ;  /* 0x0000f000ff54db82 */ /* 0x000e220000000a00 */
[----:B------:R1:W2:Y:S01]  /*4e20*/  @!P6 LDG.E R135, desc[UR24][R164.64] ;  /* 0x00000018a487e981 */ /* 0x0002a2000c1e1900 */
[C---:B------:R-:W-:Y:S02]  /*4e30*/  @!P2 LEA R166, P6, R88.reuse, R31, 0x2 ;  /* 0x0000001f58a6a211 */ /* 0x040fe400078c10ff */
[----:B------:R-:W-:Y:S02]  /*4e40*/  @!P3 MOV R86, R58 ;  /* 0x0000003a0056b202 */ /* 0x000fe40000000f00 */
[----:B------:R-:W-:Y:S02]  /*4e50*/  @!P3 MOV R87, RZ ;  /* 0x000000ff0057b202 */ /* 0x000fe40000000f00 */
[----:B------:R-:W-:Y:S01]  /*4e60*/  MOV R137, RZ ;  /* 0x000000ff00897202 */ /* 0x000fe20000000f00 */
[----:B------:R-:W0:Y:S01]  /*4e70*/  @!P4 LDC.64 R90, c[0x0][0x3c0] ;  /* 0x0000f000ff5acb82 */ /* 0x000e220000000a00 */
[----:B------:R-:W-:Y:S01]  /*4e80*/  @!P2 LEA.HI.X R167, R88, R33, R89, 0x2, P6 ;  /* 0x0000002158a7a211 */ /* 0x000fe200030f1459 */
[----:B------:R-:W-:Y:S01]  /*4e90*/  @!P3 IMAD.WIDE.U32 R86, R119, R80, R86 ;  /* 0x000000507756b225 */ /* 0x000fe200078e0056 */
[----:B------:R-:W-:-:S03]  /*4ea0*/  ISETP.GE.AND P6, PT, R64, R73, PT ;  /* 0x000000494000720c */ /* 0x000fc60003fc6270 */
[----:B------:R0:W2:Y:S01]  /*4eb0*/  @!P2 LDG.E R137, desc[UR24][R166.64] ;  /* 0x00000018a689a981 */ /* 0x0000a2000c1e1900 */
[----:B------:R-:W-:Y:S01]  /*4ec0*/  @!P3 IMAD R87, R119, R81, R87 ;  /* 0x000000517757b224 */ /* 0x000fe200078e0257 */
[----:B-1----:R-:W-:-:S04]  /*4ed0*/  @!P3 LEA R164, P2, R86, R31, 0x2 ;  /* 0x0000001f56a4b211 */ /* 0x002fc800078410ff */
[----:B------:R-:W-:Y:S02]  /*4ee0*/  @!P3 LEA.HI.X R165, R86, R33, R87, 0x2, P2 ;  /* 0x0000002156a5b211 */ /* 0x000fe400010f1457 */
[----:B------:R-:W-:Y:S02]  /*4ef0*/  @!P5 MOV R86, R60 ;  /* 0x0000003c0056d202 */ /* 0x000fe40000000f00 */
[----:B------:R-:W-:Y:S01]  /*4f00*/  @!P5 MOV R87, RZ ;  /* 0x000000ff0057d202 */ /* 0x000fe20000000f00 */
[----:B------:R-:W1:Y:S01]  /*4f10*/  @!P6 LDC.64 R80, c[0x0][0x3c0] ;  /* 0x0000f000ff50eb82 */ /* 0x000e620000000a00 */
[----:B------:R-:W-:Y:S01]  /*4f20*/  MOV R139, RZ ;  /* 0x000000ff008b7202 */ /* 0x000fe20000000f00 */
[----:B0-----:R-:W-:Y:S01]  /*4f30*/  @!P5 IMAD.WIDE.U32 R88, R119, R84, R86 ;  /* 0x000000547758d225 */ /* 0x001fe200078e0056 */
[----:B------:R-:W-:-:S04]  /*4f40*/  @!P4 MOV R84, R62 ;  /* 0x0000003e0054c202 */ /* 0x000fc80000000f00 */
[----:B------:R0:W2:Y:S01]  /*4f50*/  @!P3 LDG.E R139, desc[UR24][R164.64] ;  /* 0x00000018a48bb981 */ /* 0x0000a2000c1e1900 */
[C---:B------:R-:W-:Y:S01]  /*4f60*/  @!P5 IMAD R87, R119.reuse, R85, R89 ;  /* 0x000000557757d224 */ /* 0x040fe200078e0259 */
[----:B------:R-:W-:Y:S02]  /*4f70*/  @!P4 MOV R85, RZ ;  /* 0x000000ff0055c202 */ /* 0x000fe40000000f00 */
[----:B------:R-:W-:Y:S01]  /*4f80*/  @!P5 LEA R86, P3, R88, R31, 0x2 ;  /* 0x0000001f5856d211 */ /* 0x000fe200078610ff */
[----:B------:R-:W-:-:S03]  /*4f90*/  @!P4 IMAD.WIDE.U32 R84, R119, R90, R84 ;  /* 0x0000005a7754c225 */ /* 0x000fc600078e0054 */
[----:B------:R-:W-:Y:S02]  /*4fa0*/  @!P5 LEA.HI.X R87, R88, R33, R87, 0x2, P3 ;  /* 0x000000215857d211 */ /* 0x000fe400018f1457 */
[----:B------:R-:W-:Y:S01]  /*4fb0*/  ISETP.GE.AND P2, PT, R66, R73, PT ;  /* 0x000000494200720c */ /* 0x000fe20003f46270 */
[----:B------:R-:W-:Y:S01]  /*4fc0*/  @!P4 IMAD R91, R119, R91, R85 ;  /* 0x0000005b775bc224 */ /* 0x000fe200078e0255 */
[C---:B------:R-:W-:Y:S02]  /*4fd0*/  @!P4 LEA R166, P3, R84.reuse, R31, 0x2 ;  /* 0x0000001f54a6c211 */ /* 0x040fe400078610ff */
[----:B------:R-:W-:Y:S02]  /*4fe0*/  @!P6 MOV R85, RZ ;  /* 0x000000ff0055e202 */ /* 0x000fe40000000f00 */
[----:B------:R-:W-:Y:S02]  /*4ff0*/  @!P4 LEA.HI.X R167, R84, R33, R91, 0x2, P3 ;  /* 0x0000002154a7c211 */ /* 0x000fe400018f145b */
[----:B------:R-:W-:-:S02]  /*5000*/  @!P6 MOV R84, R64 ;  /* 0x000000400054e202 */ /* 0x000fc40000000f00 */
[----:B------:R-:W-:Y:S02]  /*5010*/  MOV R141, RZ ;  /* 0x000000ff008d7202 */ /* 0x000fe40000000f00 */
[----:B------:R-:W-:Y:S01]  /*5020*/  MOV R143, RZ ;  /* 0x000000ff008f7202 */ /* 0x000fe20000000f00 */
[C---:B-1----:R-:W-:Y:S01]  /*5030*/  @!P6 IMAD.WIDE.U32 R88, R119.reuse, R80, R84 ;  /* 0x000000507758e225 */ /* 0x042fe200078e0054 */
[----:B------:R-:W-:Y:S01]  /*5040*/  ISETP.GE.AND P3, PT, R68, R73, PT ;  /* 0x000000494400720c */ /* 0x000fe20003f66270 */
[----:B------:R-:W1:Y:S01]  /*5050*/  @!P2 LDC.64 R90, c[0x0][0x3c0] ;  /* 0x0000f000ff5aab82 */ /* 0x000e620000000a00 */
[----:B------:R0:W2:Y:S01]  /*5060*/  @!P5 LDG.E R141, desc[UR24][R86.64] ;  /* 0x00000018568dd981 */ /* 0x0000a2000c1e1900 */
[----:B------:R-:W-:Y:S01]  /*5070*/  @!P6 IMAD R81, R119, R81, R89 ;  /* 0x000000517751e224 */ /* 0x000fe200078e0259 */
[----:B------:R-:W-:Y:S02]  /*5080*/  @!P6 LEA R84, P5, R88, R31, 0x2 ;  /* 0x0000001f5854e211 */ /* 0x000fe400078a10ff */
[----:B------:R-:W2:Y:S01]  /*5090*/  @!P4 LDG.E R143, desc[UR24][R166.64] ;  /* 0x00000018a68fc981 */ /* 0x000ea2000c1e1900 */
[----:B------:R-:W-:-:S02]  /*50a0*/  ISETP.GE.AND P4, PT, R70, R73, PT ;  /* 0x000000494600720c */ /* 0x000fc40003f86270 */
[----:B------:R-:W-:Y:S02]  /*50b0*/  @!P6 LEA.HI.X R85, R88, R33, R81, 0x2, P5 ;  /* 0x000000215855e211 */ /* 0x000fe400028f1451 */
[----:B------:R-:W-:Y:S02]  /*50c0*/  ISETP.GE.AND P5, PT, R72, R73, PT ;  /* 0x000000494800720c */ /* 0x000fe40003fa6270 */
[----:B------:R-:W1:Y:S01]  /*50d0*/  @!P3 LDC.64 R88, c[0x0][0x3c0] ;  /* 0x0000f000ff58bb82 */ /* 0x000e620000000a00 */
[----:B0-----:R-:W-:Y:S02]  /*50e0*/  @!P2 MOV R164, R66 ;  /* 0x0000004200a4a202 */ /* 0x001fe40000000f00 */
[----:B------:R-:W-:-:S05]  /*50f0*/  @!P2 MOV R165, RZ ;  /* 0x000000ff00a5a202 */ /* 0x000fca0000000f00 */
[----:B------:R-:W0:Y:S01]  /*5100*/  @!P4 LDC.64 R86, c[0x0][0x3c0] ;  /* 0x0000f000ff56cb82 */ /* 0x000e220000000a00 */
[----:B------:R-:W-:Y:S01]  /*5110*/  MOV R145, RZ ;  /* 0x000000ff00917202 */ /* 0x000fe20000000f00 */
[----:B-1----:R-:W-:-:S05]  /*5120*/  @!P2 IMAD.WIDE.U32 R164, R119, R90, R164 ;  /* 0x0000005a77a4a225 */ /* 0x002fca00078e00a4 */
[----:B------:R1:W2:Y:S01]  /*5130*/  @!P6 LDG.E R145, desc[UR24][R84.64] ;  /* 0x000000185491e981 */ /* 0x0002a2000c1e1900 */
[----:B------:R-:W4:Y:S01]  /*5140*/  @!P5 LDC.64 R80, c[0x0][0x3c0] ;  /* 0x0000f000ff50db82 */ /* 0x000f220000000a00 */
[C---:B------:R-:W-:Y:S01]  /*5150*/  @!P2 IMAD R91, R119.reuse, R91, R165 ;  /* 0x0000005b775ba224 */ /* 0x040fe200078e02a5 */
[C---:B------:R-:W-:Y:S02]  /*5160*/  @!P2 LEA R90, P6, R164.reuse, R31, 0x2 ;  /* 0x0000001fa45aa211 */ /* 0x040fe400078c10ff */
[----:B------:R-:W-:Y:S02]  /*5170*/  MOV R147, RZ ;  /* 0x000000ff00937202 */ /* 0x000fe40000000f00 */
[----:B-1----:R-:W-:Y:S02]  /*5180*/  @!P3 MOV R84, R68 ;  /* 0x000000440054b202 */ /* 0x002fe40000000f00 */
[----:B------:R-:W-:Y:S02]  /*5190*/  @!P3 MOV R85, RZ ;  /* 0x000000ff0055b202 */ /* 0x000fe40000000f00 */
[----:B------:R-:W-:Y:S01]  /*51a0*/  @!P2 LEA.HI.X R91, R164, R33, R91, 0x2, P6 ;  /* 0x00000021a45ba211 */ /* 0x000fe200030f145b */
[----:B------:R-:W-:Y:S01]  /*51b0*/  @!P3 IMAD.WIDE.U32 R164, R119, R88, R84 ;  /* 0x0000005877a4b225 */ /* 0x000fe200078e0054 */
[----:B------:R-:W-:-:S03]  /*51c0*/  @!P4 MOV R84, R70 ;  /* 0x000000460054c202 */ /* 0x000fc60000000f00 */
[----:B------:R1:W2:Y:S01]  /*51d0*/  @!P2 LDG.E R147, desc[UR24][R90.64] ;  /* 0x000000185a93a981 */ /* 0x0002a2000c1e1900 */
[----:B------:R-:W-:Y:S01]  /*51e0*/  @!P4 MOV R85, RZ ;  /* 0x000000ff0055c202 */ /* 0x000fe20000000f00 */
[C---:B------:R-:W-:Y:S01]  /*51f0*/  @!P3 IMAD R89, R119.reuse, R89, R165 ;  /* 0x000000597759b224 */ /* 0x040fe200078e02a5 */
[C---:B------:R-:W-:Y:S01]  /*5200*/  @!P3 LEA R88, P2, R164.reuse, R31, 0x2 ;  /* 0x0000001fa458b211 */ /* 0x040fe200078410ff */
[C---:B0-----:R-:W-:Y:S01]  /*5210*/  @!P4 IMAD.WIDE.U32 R84, R119.reuse, R86, R84 ;  /* 0x000000567754c225 */ /* 0x041fe200078e0054 */
[----:B-1----:R-:W-:Y:S02]  /*5220*/  @!P5 MOV R90, R72 ;  /* 0x00000048005ad202 */ /* 0x002fe40000000f00 */
[----:B------:R-:W-:Y:S01]  /*5230*/  @!P5 MOV R91, RZ ;  /* 0x000000ff005bd202 */ /* 0x000fe20000000f00 */
[C---:B------:R-:W-:Y:S01]  /*5240*/  @!P4 IMAD R85, R119.reuse, R87, R85 ;  /* 0x000000577755c224 */ /* 0x040fe200078e0255 */
[----:B------:R-:W-:Y:S01]  /*5250*/  @!P3 LEA.HI.X R89, R164, R33, R89, 0x2, P2 ;  /* 0x00000021a459b211 */ /* 0x000fe200010f1459 */
[----:B----4-:R-:W-:Y:S01]  /*5260*/  @!P5 IMAD.WIDE.U32 R166, R119, R80, R90 ;  /* 0x0000005077a6d225 */ /* 0x010fe200078e005a */
[----:B------:R-:W-:-:S03]  /*5270*/  @!P4 LEA R80, P2, R84, R31, 0x2 ;  /* 0x0000001f5450c211 */ /* 0x000fc600078410ff */
[----:B------:R-:W-:Y:S01]  /*5280*/  @!P5 IMAD R87, R119, R81, R167 ;  /* 0x000000517757d224 */ /* 0x000fe200078e02a7 */
[----:B------:R-:W-:Y:S02]  /*5290*/  @!P5 LEA R86, P6, R166, R31, 0x2 ;  /* 0x0000001fa656d211 */ /* 0x000fe400078c10ff */
[-C--:B------:R-:W-:Y:S02]  /*52a0*/  @!P4 LEA.HI.X R81, R84, R33.reuse, R85, 0x2, P2 ;  /* 0x000000215451c211 */ /* 0x080fe400010f1455 */
[----:B------:R-:W-:Y:S02]  /*52b0*/  CS2R R90, SRZ ;  /* 0x00000000005a7805 */ /* 0x000fe4000001ff00 */
[----:B------:R-:W-:Y:S02]  /*52c0*/  MOV R85, RZ ;  /* 0x000000ff00557202 */ /* 0x000fe40000000f00 */
[----:B------:R-:W-:Y:S02]  /*52d0*/  @!P5 LEA.HI.X R87, R166, R33, R87, 0x2, P6 ;  /* 0x00000021a657d211 */ /* 0x000fe400030f1457 */
[----:B------:R0:W4:Y:S04]  /*52e0*/  @!P4 LDG.E R91, desc[UR24][R80.64] ;  /* 0x00000018505bc981 */ /* 0x000128000c1e1900 */
[----:B------:R-:W4:Y:S04]  /*52f0*/  @!P3 LDG.E R85, desc[UR24][R88.64] ;  /* 0x000000185855b981 */ /* 0x000f28000c1e1900 */
[----:B------:R1:W4:Y:S01]  /*5300*/  @!P5 LDG.E R90, desc[UR24][R86.64] ;  /* 0x00000018565ad981 */ /* 0x000322000c1e1900 */
[----:B------:R-:W1:Y:S01]  /*5310*/  S2R R84, SR_CgaCtaId ;  /* 0x0000000000547919 */ /* 0x000e620000008800 */
[----:B------:R-:W-:-:S02]  /*5320*/  MOV R131, 0x400 ;  /* 0x0000040000837802 */ /* 0x000fc40000000f00 */
[C---:B0-----:R-:W-:Y:S02]  /*5330*/  IADD3 R80, PT, PT, R35.reuse, 0x200, RZ ;  /* 0x0000020023507810 */ /* 0x041fe40007ffe0ff */
[C---:B-1----:R-:W-:Y:S02]  /*5340*/  IADD3 R86, PT, PT, R35.reuse, 0x220, RZ ;  /* 0x0000022023567810 */ /* 0x042fe40007ffe0ff */
[-C--:B------:R-:W-:Y:S02]  /*5350*/  LEA.HI.SX32 R80, R80, R35.reuse, 0x1b ;  /* 0x0000002350507211 */ /* 0x080fe400078fdaff */
[----:B------:R-:W-:Y:S02]  /*5360*/  IADD3 R164, PT, PT, R35, 0x260, RZ ;  /* 0x0000026023a47810 */ /* 0x000fe40007ffe0ff */
[----:B------:R-:W-:Y:S02]  /*5370*/  LEA.HI.SX32 R86, R86, R35, 0x1b ;  /* 0x0000002356567211 */ /* 0x000fe400078fdaff */
[----:B------:R-:W-:-:S04]  /*5380*/  LEA R131, R84, R131, 0x18 ;  /* 0x0000008354837211 */ /* 0x000fc800078ec0ff */
[----:B------:R-:W-:Y:S01]  /*5390*/  LEA R80, R80, R131, 0x2 ;  /* 0x0000008350507211 */ /* 0x000fe200078e10ff */
[----:B---3--:R-:W-:Y:S04]  /*53a0*/  STS [R37], R202 ;  /* 0x000000ca25007388 */ /* 0x008fe80000000800 */
[----:B------:R0:W-:Y:S01]  /*53b0*/  STS [R39+0x80], R172 ;  /* 0x000080ac27007388 */ /* 0x0001e20000000800 */
[----:B-----5:R-:W-:-:S03]  /*53c0*/  FMUL.FTZ R84, R83, R78 ;  /* 0x0000004e53547220 */ /* 0x020fc60000410000 */
[----:B------:R1:W-:Y:S01]  /*53d0*/  STS [R41+0x100], R174 ;  /* 0x000100ae29007388 */ /* 0x0003e20000000800 */
[----:B------:R-:W-:-:S03]  /*53e0*/  FMUL.RZ R88, R84, 0.15915493667125701904 ;  /* 0x3e22f98354587820 */ /* 0x000fc6000040c000 */
[----:B------:R3:W-:Y:S04]  /*53f0*/  STS [R43+0x180], R176 ;  /* 0x000180b02b007388 */ /* 0x0007e80000000800 */
[----:B------:R5:W-:Y:S01]  /*5400*/  STS [R45+0x200], R178 ;  /* 0x000200b22d007388 */ /* 0x000be20000000800 */
[----:B------:R-:W-:Y:S03]  /*5410*/  MUFU.SIN R84, R88 ;  /* 0x0000005800547308 */ /* 0x000fe60000000400 */
[----:B------:R-:W-:Y:S04]  /*5420*/  STS [R47+0x280], R180 ;  /* 0x000280b42f007388 */ /* 0x000fe80000000800 */
[----:B------:R-:W-:Y:S01]  /*5430*/  STS [R49+0x300], R182 ;  /* 0x000300b631007388 */ /* 0x000fe20000000800 */
[----:B------:R0:W-:Y:S03]  /*5440*/  MUFU.COS R87, R88 ;  /* 0x0000005800577308 */ /* 0x0001e60000000000 */
[----:B------:R-:W-:Y:S04]  /*5450*/  STS [R51+0x380], R184 ;  /* 0x000380b833007388 */ /* 0x000fe80000000800 */
[----:B------:R-:W-:Y:S01]  /*5460*/  STS [R53+0x400], R186 ;  /* 0x000400ba35007388 */ /* 0x000fe20000000800 */
[----:B0-----:R-:W-:-:S03]  /*5470*/  IADD3 R88, PT, PT, R35, 0x240, RZ ;  /* 0x0000024023587810 */ /* 0x001fc60007ffe0ff */
[----:B------:R-:W-:Y:S04]  /*5480*/  STS [R55+0x480], R188 ;  /* 0x000480bc37007388 */ /* 0x000fe80000000800 */
[----:B------:R-:W-:Y:S01]  /*5490*/  STS [R57+0x500], R190 ;  /* 0x000500be39007388 */ /* 0x000fe20000000800 */
[----:B------:R-:W-:-:S03]  /*54a0*/  LEA.HI.SX32 R166, R88, R35, 0x1b ;  /* 0x0000002358a67211 */ /* 0x000fc600078fdaff */
[----:B------:R-:W-:Y:S01]  /*54b0*/  STS [R59+0x580], R192 ;  /* 0x000580c03b007388 */ /* 0x000fe20000000800 */
[----:B------:R-:W-:-:S03]  /*54c0*/  LEA.HI.SX32 R172, R164, R35, 0x1b ;  /* 0x00000023a4ac7211 */ /* 0x000fc600078fdaff */
[----:B------:R-:W-:Y:S01]  /*54d0*/  STS [R61+0x600], R194 ;  /* 0x000600c23d007388 */ /* 0x000fe20000000800 */
[----:B------:R-:W-:-:S03]  /*54e0*/  LEA R164, R86, R131, 0x2 ;  /* 0x0000008356a47211 */ /* 0x000fc600078e10ff */
[----:B------:R-:W-:Y:S01]  /*54f0*/  STS [R63+0x680], R196 ;  /* 0x000680c43f007388 */ /* 0x000fe20000000800 */
[----:B------:R-:W-:-:S03]  /*5500*/  LEA R166, R166, R131, 0x2 ;  /* 0x00000083a6a67211 */ /* 0x000fc600078e10ff */
[----:B------:R-:W-:Y:S01]  /*5510*/  STS [R65+0x700], R198 ;  /* 0x000700c641007388 */ /* 0x000fe20000000800 */
[----:B-1----:R-:W-:-:S03]  /*5520*/  IADD3 R174, PT, PT, R35, 0x2a0, RZ ;  /* 0x000002a023ae7810 */ /* 0x002fc60007ffe0ff */
[----:B------:R-:W-:Y:S01]  /*5530*/  STS [R67+0x780], R200 ;  /* 0x000780c843007388 */ /* 0x000fe20000000800 */
[----:B---3--:R-:W-:-:S03]  /*5540*/  IADD3 R176, PT, PT, R35, 0x2c0, RZ ;  /* 0x000002c023b07810 */ /* 0x008fc60007ffe0ff */
[----:B------:R0:W-:Y:S01]  /*5550*/  STS [R80+0x800], R121 ;  /* 0x0008007950007388 */ /* 0x0001e20000000800 */
[C---:B-----5:R-:W-:Y:S02]  /*5560*/  IADD3 R178, PT, PT, R35.reuse, 0x2e0, RZ ;  /* 0x000002e023b27810 */ /* 0x060fe40007ffe0ff */
[----:B------:R-:W-:Y:S01]  /*5570*/  LEA R172, R172, R131, 0x2 ;  /* 0x00000083acac7211 */ /* 0x000fe200078e10ff */
[----:B------:R-:W-:Y:S01]  /*5580*/  STS [R164+0x880], R123 ;  /* 0x0008807ba4007388 */ /* 0x000fe20000000800 */
[-C--:B------:R-:W-:Y:S02]  /*5590*/  LEA.HI.SX32 R174, R174, R35.reuse, 0x1b ;  /* 0x00000023aeae7211 */ /* 0x080fe400078fdaff */
[----:B0-----:R-:W-:Y:S01]  /*55a0*/  IADD3 R80, PT, PT, R35, 0x280, RZ ;  /* 0x0000028023507810 */ /* 0x001fe20007ffe0ff */
[----:B------:R0:W-:Y:S01]  /*55b0*/  STS [R166+0x900], R125 ;  /* 0x0009007da6007388 */ /* 0x0001e20000000800 */
[-C--:B------:R-:W-:Y:S02]  /*55c0*/  LEA.HI.SX32 R176, R176, R35.reuse, 0x1b ;  /* 0x00000023b0b07211 */ /* 0x080fe400078fdaff */
[----:B------:R-:W-:-:S02]  /*55d0*/  LEA.HI.SX32 R80, R80, R35, 0x1b ;  /* 0x0000002350507211 */ /* 0x000fc400078fdaff */
[----:B------:R-:W-:Y:S02]  /*55e0*/  LEA.HI.SX32 R178, R178, R35, 0x1b ;  /* 0x00000023b2b27211 */ /* 0x000fe400078fdaff */
[-C--:B------:R-:W-:Y:S02]  /*55f0*/  LEA R80, R80, R131.reuse, 0x2 ;  /* 0x0000008350507211 */ /* 0x080fe400078e10ff */
[----:B0-----:R-:W-:Y:S01]  /*5600*/  IADD3 R166, PT, PT, R35, 0x300, RZ ;  /* 0x0000030023a67810 */ /* 0x001fe20007ffe0ff */
[----:B------:R0:W-:Y:S01]  /*5610*/  STS [R172+0x980], R127 ;  /* 0x0009807fac007388 */ /* 0x0001e20000000800 */
[-C--:B------:R-:W-:Y:S02]  /*5620*/  LEA R174, R174, R131.reuse, 0x2 ;  /* 0x00000083aeae7211 */ /* 0x080fe400078e10ff */
[----:B------:R-:W-:Y:S02]  /*5630*/  LEA R176, R176, R131, 0x2 ;  /* 0x00000083b0b07211 */ /* 0x000fe400078e10ff */
[----:B------:R-:W-:Y:S01]  /*5640*/  LEA.HI.SX32 R166, R166, R35, 0x1b ;  /* 0x00000023a6a67211 */ /* 0x000fe200078fdaff */
[----:B------:R-:W-:Y:S01]  /*5650*/  FMUL.FTZ R81, R82, 1.4426950216293334961 ;  /* 0x3fb8aa3b52517820 */ /* 0x000fe20000410000 */
[----:B------:R-:W-:Y:S01]  /*5660*/  LEA R178, R178, R131, 0x2 ;  /* 0x00000083b2b27211 */ /* 0x000fe200078e10ff */
[----:B------:R-:W-:Y:S01]  /*5670*/  FMUL.FTZ R82, R83, R92 ;  /* 0x0000005c53527220 */ /* 0x000fe20000410000 */
[----:B0-----:R-:W-:Y:S01]  /*5680*/  IADD3 R172, PT, PT, R35, 0x320, RZ ;  /* 0x0000032023ac7810 */ /* 0x001fe20007ffe0ff */
[----:B------:R-:W-:Y:S01]  /*5690*/  FMUL.FTZ R86, R83, R94 ;  /* 0x0000005e53567220 */ /* 0x000fe20000410000 */
[----:B--2---:R0:W-:Y:S01]  /*56a0*/  STS [R80+0xa00], R129 ;  /* 0x000a008150007388 */ /* 0x0041e20000000800 */
[----:B------:R-:W-:Y:S01]  /*56b0*/  IADD3 R180, PT, PT, R35, 0x340, RZ ;  /* 0x0000034023b47810 */ /* 0x000fe20007ffe0ff */
[----:B------:R-:W-:Y:S01]  /*56c0*/  FMUL.FTZ R121, R83, R96 ;  /* 0x0000006053797220 */ /* 0x000fe20000410000 */
[----:B------:R-:W-:Y:S01]  /*56d0*/  IADD3 R182, PT, PT, R35, 0x360, RZ ;  /* 0x0000036023b67810 */ /* 0x000fe20007ffe0ff */
[----:B------:R1:W-:Y:S01]  /*56e0*/  STS [R174+0xa80], R133 ;  /* 0x000a8085ae007388 */ /* 0x0003e20000000800 */
[----:B------:R-:W-:Y:S01]  /*56f0*/  LEA.HI.SX32 R172, R172, R35, 0x1b ;  /* 0x00000023acac7211 */ /* 0x000fe200078fdaff */
[----:B------:R-:W-:-:S02]  /*5700*/  FMUL.FTZ R123, R83, R98 ;  /* 0x00000062537b7220 */ /* 0x000fc40000410000 */
[----:B------:R-:W-:Y:S01]  /*5710*/  STS [R176+0xb00], R135 ;  /* 0x000b0087b0007388 */ /* 0x000fe20000000800 */
[----:B0-----:R-:W-:Y:S01]  /*5720*/  LEA R80, R166, R131, 0x2 ;  /* 0x00000083a6507211 */ /* 0x001fe200078e10ff */
[----:B------:R-:W-:Y:S02]  /*5730*/  FMUL.RZ R151, R82, 0.15915493667125701904 ;  /* 0x3e22f98352977820 */ /* 0x000fe4000040c000 */
[----:B------:R0:W-:Y:S01]  /*5740*/  STS [R178+0xb80], R137 ;  /* 0x000b8089b2007388 */ /* 0x0001e20000000800 */
[----:B------:R-:W-:Y:S01]  /*5750*/  FMUL.RZ R165, R86, 0.15915493667125701904 ;  /* 0x3e22f98356a57820 */ /* 0x000fe2000040c000 */
[----:B-1----:R-:W-:Y:S01]  /*5760*/  IADD3 R174, PT, PT, R35, 0x380, RZ ;  /* 0x0000038023ae7810 */ /* 0x002fe20007ffe0ff */
[----:B------:R-:W-:Y:S01]  /*5770*/  FMUL.RZ R125, R121, 0.15915493667125701904 ;  /* 0x3e22f983797d7820 */ /* 0x000fe2000040c000 */
[-C--:B------:R-:W-:Y:S01]  /*5780*/  LEA.HI.SX32 R180, R180, R35.reuse, 0x1b ;  /* 0x00000023b4b47211 */ /* 0x080fe200078fdaff */
[----:B------:R1:W-:Y:S01]  /*5790*/  STS [R80+0xc00], R139 ;  /* 0x000c008b50007388 */ /* 0x0003e20000000800 */
[----:B------:R-:W-:Y:S01]  /*57a0*/  IADD3 R184, PT, PT, R35, 0x3c0, RZ ;  /* 0x000003c023b87810 */ /* 0x000fe20007ffe0ff */
[----:B------:R-:W-:Y:S01]  /*57b0*/  FMUL.RZ R127, R123, 0.15915493667125701904 ;  /* 0x3e22f9837b7f7820 */ /* 0x000fe2000040c000 */
[----:B------:R-:W-:-:S02]  /*57c0*/  LEA.HI.SX32 R182, R182, R35, 0x1b ;  /* 0x00000023b6b67211 */ /* 0x000fc400078fdaff */
[C---:B0-----:R-:W-:Y:S02]  /*57d0*/  IADD3 R178, PT, PT, R35.reuse, 0x3a0, RZ ;  /* 0x000003a023b27810 */ /* 0x041fe40007ffe0ff */
[----:B------:R-:W-:Y:S02]  /*57e0*/  LEA R172, R172, R131, 0x2 ;  /* 0x00000083acac7211 */ /* 0x000fe400078e10ff */
[----:B------:R-:W-:Y:S01]  /*57f0*/  IADD3 R186, PT, PT, R35, 0x3e0, RZ ;  /* 0x000003e023ba7810 */ /* 0x000fe20007ffe0ff */
[----:B-1----:R-:W-:Y:S01]  /*5800*/  FMUL.FTZ R80, R83, R100 ;  /* 0x0000006453507220 */ /* 0x002fe20000410000 */
[-C--:B------:R-:W-:Y:S01]  /*5810*/  LEA.HI.SX32 R174, R174, R35.reuse, 0x1b ;  /* 0x00000023aeae7211 */ /* 0x080fe200078fdaff */
[----:B------:R-:W-:Y:S01]  /*5820*/  MUFU.SIN R82, R151 ;  /* 0x0000009700527308 */ /* 0x000fe20000000400 */
[----:B------:R-:W-:Y:S01]  /*5830*/  SHF.L.U32 R123, R35, 0x5, RZ ;  /* 0x00000005237b7819 */ /* 0x000fe200000006ff */
[----:B------:R-:W-:Y:S01]  /*5840*/  FMUL.FTZ R121, R81, R96 ;  /* 0x0000006051797220 */ /* 0x000fe20000410000 */
[----:B------:R-:W-:-:S02]  /*5850*/  LEA.HI.SX32 R178, R178, R35, 0x1b ;  /* 0x00000023b2b27211 */ /* 0x000fc400078fdaff */
[----:B------:R-:W-:Y:S02]  /*5860*/  LEA R180, R180, R131, 0x2 ;  /* 0x00000083b4b47211 */ /* 0x000fe400078e10ff */
[----:B------:R-:W-:Y:S01]  /*5870*/  LEA.HI.SX32 R184, R184, R35, 0x1b ;  /* 0x00000023b8b87211 */ /* 0x000fe200078fdaff */
[----:B------:R-:W0:Y:S01]  /*5880*/  MUFU.COS R88, R151 ;  /* 0x0000009700587308 */ /* 0x000e220000000000 */
[----:B------:R-:W-:Y:S01]  /*5890*/  LEA R182, R182, R131, 0x2 ;  /* 0x00000083b6b67211 */ /* 0x000fe200078e10ff */
[----:B------:R1:W-:Y:S01]  /*58a0*/  STS [R172+0xc80], R141 ;  /* 0x000c808dac007388 */ /* 0x0003e20000000800 */
[----:B------:R-:W-:Y:S02]  /*58b0*/  LEA.HI.SX32 R186, R186, R35, 0x1b ;  /* 0x00000023baba7211 */ /* 0x000fe400078fdaff */
[----:B------:R-:W-:-:S03]  /*58c0*/  LEA R174, R174, R131, 0x2 ;  /* 0x00000083aeae7211 */ /* 0x000fc600078e10ff */
[----:B------:R-:W2:Y:S01]  /*58d0*/  MUFU.SIN R86, R165 ;  /* 0x000000a500567308 */ /* 0x000ea20000000400 */
[-C--:B------:R-:W-:Y:S01]  /*58e0*/  LEA R184, R184, R131.reuse, 0x2 ;  /* 0x00000083b8b87211 */ /* 0x080fe200078e10ff */
[----:B------:R-:W-:Y:S01]  /*58f0*/  STS [R180+0xd00], R143 ;  /* 0x000d008fb4007388 */ /* 0x000fe20000000800 */
[----:B-1----:R-:W-:-:S05]  /*5900*/  LEA R172, R178, R131, 0x2 ;  /* 0x00000083b2ac7211 */ /* 0x002fca00078e10ff */
[----:B------:R-:W1:Y:S01]  /*5910*/  MUFU.COS R153, R165 ;  /* 0x000000a500997308 */ /* 0x000e620000000000 */
[----:B------:R-:W-:Y:S07]  /*5920*/  STS [R182+0xd80], R145 ;  /* 0x000d8091b6007388 */ /* 0x000fee0000000800 */
[----:B------:R-:W-:Y:S01]  /*5930*/  MUFU.SIN R151, R125 ;  /* 0x0000007d00977308 */ /* 0x000fe20000000400 */
[----:B------:R-:W-:Y:S07]  /*5940*/  STS [R174+0xe00], R147 ;  /* 0x000e0093ae007388 */ /* 0x000fee0000000800 */
[----:B------:R3:W5:Y:S01]  /*5950*/  MUFU.COS R165, R125 ;  /* 0x0000007d00a57308 */ /* 0x0007620000000000 */
[----:B----4-:R-:W-:Y:S01]  /*5960*/  STS [R172+0xe80], R85 ;  /* 0x000e8055ac007388 */ /* 0x010fe20000000800 */
[----:B---3--:R-:W-:Y:S01]  /*5970*/  FMUL.RZ R125, R80, 0.15915493667125701904 ;  /* 0x3e22f983507d7820 */ /* 0x008fe2000040c000 */
[----:B------:R-:W-:-:S05]  /*5980*/  LEA.HI.SX32 R80, R123, R123, 0x1b ;  /* 0x0000007b7b507211 */ /* 0x000fca00078fdaff */
[----:B------:R3:W-:Y:S01]  /*5990*/  MUFU.EX2 R176, R121 ;  /* 0x0000007900b07308 */ /* 0x0007e20000000800 */
[----:B------:R-:W-:Y:S01]  /*59a0*/  STS [R184+0xf00], R91 ;  /* 0x000f005bb8007388 */ /* 0x000fe20000000800 */
[-C--:B------:R-:W-:Y:S02]  /*59b0*/  LEA R80, R80, R131.reuse, 0x2 ;  /* 0x0000008350507211 */ /* 0x080fe400078e10ff */
[----:B---3--:R-:W-:-:S05]  /*59c0*/  LEA R121, R186, R131, 0x2 ;  /* 0x00000083ba797211 */ /* 0x008fca00078e10ff */
[----:B------:R3:W-:Y:S01]  /*59d0*/  STS [R121+0xf80], R90 ;  /* 0x000f805a79007388 */ /* 0x0007e20000000800 */
[----:B------:R-:W-:-:S03]  /*59e0*/  NOP ;  /* 0x0000000000007918 */ /* 0x000fc60000000000 */
[----:B------:R-:W4:Y:S04]  /*59f0*/  LDS R186, [R80+0x4] ;  /* 0x0000040050ba7984 */ /* 0x000f280000000800 */
[----:B------:R-:W1:Y:S04]  /*5a00*/  LDS R182, [R80] ;  /* 0x0000000050b67984 */ /* 0x000e680000000800 */
[----:B------:R-:W2:Y:S01]  /*5a10*/  LDS R184, [R80+0x10] ;  /* 0x0000100050b87984 */ /* 0x000ea20000000800 */
[----:B------:R-:W-:Y:S01]  /*5a20*/  FMUL.FTZ R149, R81, R92 ;  /* 0x0000005c51957220 */ /* 0x000fe20000410000 */
[----:B------:R-:W-:Y:S01]  /*5a30*/  FMUL.FTZ R123, R83, R102 ;  /* 0x00000066537b7220 */ /* 0x000fe20000410000 */
[----:B------:R-:W-:Y:S01]  /*5a40*/  MUFU.SIN R166, R127 ;  /* 0x0000007f00a67308 */ /* 0x000fe20000000400 */
[----:B------:R-:W5:Y:S04]  /*5a50*/  LDS R188, [R80+0x14] ;  /* 0x0000140050bc7984 */ /* 0x000f680000000800 */
[----:B------:R-:W5:Y:S03]  /*5a60*/  LDS R172, [R80+0x8] ;  /* 0x0000080050ac7984 */ /* 0x000f660000000800 */
[----:B------:R-:W0:Y:S01]  /*5a70*/  MUFU.EX2 R149, R149 ;  /* 0x0000009500957308 */ /* 0x000e220000000800 */
[----:B------:R-:W-:Y:S03]  /*5a80*/  LDS R192, [R80+0x24] ;  /* 0x0000240050c07984 */ /* 0x000fe60000000800 */
[----:B------:R3:W5:Y:S01]  /*5a90*/  MUFU.COS R169, R127 ;  /* 0x0000007f00a97308 */ /* 0x0007620000000000 */
[----:B------:R-:W-:Y:S01]  /*5aa0*/  LDS R190, [R80+0x20] ;  /* 0x0000200050be7984 */ /* 0x000fe20000000800 */
[----:B------:R-:W-:-:S03]  /*5ab0*/  FMUL.FTZ R137, R81, R106 ;  /* 0x0000006a51897220 */ /* 0x000fc60000410000 */
[----:B------:R-:W-:Y:S03]  /*5ac0*/  LDS R174, [R80+0xc] ;  /* 0x00000c0050ae7984 */ /* 0x000fe60000000800 */
[----:B------:R-:W-:Y:S01]  /*5ad0*/  MUFU.SIN R167, R125 ;  /* 0x0000007d00a77308 */ /* 0x000fe20000000400 */
[----:B---3--:R-:W-:-:S07]  /*5ae0*/  FMUL.RZ R127, R123, 0.15915493667125701904 ;  /* 0x3e22f9837b7f7820 */ /* 0x008fce000040c000 */
[----:B------:R3:W-:Y:S01]  /*5af0*/  MUFU.COS R175, R125 ;  /* 0x0000007d00af7308 */ /* 0x0007e20000000000 */
[C---:B------:R-:W-:Y:S01]  /*5b00*/  FMUL.FTZ R89, R81.reuse, R78 ;  /* 0x0000004e51597220 */ /* 0x040fe20000410000 */
[C---:B------:R-:W-:Y:S01]  /*5b10*/  FMUL.FTZ R164, R81.reuse, R94 ;  /* 0x0000005e51a47220 */ /* 0x040fe20000410000 */
[----:B------:R-:W-:Y:S01]  /*5b20*/  SHF.L.U32 R121, R4, 0x4, RZ ;  /* 0x0000000404797819 */ /* 0x000fe200000006ff */
[C---:B------:R-:W-:Y:S01]  /*5b30*/  FMUL.FTZ R171, R81.reuse, R98 ;  /* 0x0000006251ab7220 */ /* 0x040fe20000410000 */
[----:B------:R-:W-:Y:S01]  /*5b40*/  FMUL.FTZ R129, R81, R104 ;  /* 0x0000006851817220 */ /* 0x000fe20000410000 */
[C---:B------:R-:W-:Y:S01]  /*5b50*/  FMUL.FTZ R143, R83.reuse, R108 ;  /* 0x0000006c538f7220 */ /* 0x040fe20000410000 */
[C---:B------:R-:W-:Y:S01]  /*5b60*/  FMUL.FTZ R85, R83.reuse, R104 ;  /* 0x0000006853557220 */ /* 0x040fe20000410000 */
[----:B------:R-:W-:Y:S01]  /*5b70*/  LDS R194, [R80+0x44] ;  /* 0x0000440050c27984 */ /* 0x000fe20000000800 */
[----:B---3--:R-:W-:Y:S01]  /*5b80*/  FMUL.FTZ R125, R83, R106 ;  /* 0x0000006a537d7220 */ /* 0x008fe20000410000 */
[----:B------:R-:W-:Y:S01]  /*5b90*/  MUFU.SIN R179, R127 ;  /* 0x0000007f00b37308 */ /* 0x000fe20000000400 */
[----:B------:R-:W-:Y:S01]  /*5ba0*/  FMUL.FTZ R178, R81, R100 ;  /* 0x0000006451b27220 */ /* 0x000fe20000410000 */
[----:B------:R-:W-:Y:S01]  /*5bb0*/  LDS R198, [R80+0x48] ;  /* 0x0000480050c67984 */ /* 0x000fe20000000800 */
[----:B------:R-:W-:Y:S01]  /*5bc0*/  FMUL.RZ R139, R125, 0.15915493667125701904 ;  /* 0x3e22f9837d8b7820 */ /* 0x000fe2000040c000 */
[----:B----4-:R-:W-:-:S02]  /*5bd0*/  FMUL.FTZ R125, R117, R186 ;  /* 0x000000ba757d7220 */ /* 0x010fc40000410000 */
[----:B------:R-:W3:Y:S02]  /*5be0*/  LDS R186, [R80+0x1c] ;  /* 0x00001c0050ba7984 */ /* 0x000ee40000000800 */
[----:B------:R1:W-:Y:S01]  /*5bf0*/  MUFU.COS R181, R127 ;  /* 0x0000007f00b57308 */ /* 0x0003e20000000000 */
[C---:B0-----:R-:W-:Y:S01]  /*5c00*/  FMUL.FTZ R88, R149.reuse, R88 ;  /* 0x0000005895587220 */ /* 0x041fe20000410000 */
[----:B------:R-:W-:Y:S01]  /*5c10*/  FMUL.FTZ R149, R149, R82 ;  /* 0x0000005295957220 */ /* 0x000fe20000410000 */
[----:B------:R-:W-:Y:S01]  /*5c20*/  FMUL.FTZ R180, R81, R102 ;  /* 0x0000006651b47220 */ /* 0x000fe20000410000 */
[----:B------:R-:W-:Y:S01]  /*5c30*/  LDS R200, [R80+0x4c] ;  /* 0x00004c0050c87984 */ /* 0x000fe20000000800 */
[----:B-1----:R-:W-:-:S03]  /*5c40*/  FMUL.FTZ R127, R117, R182 ;  /* 0x000000b6757f7220 */ /* 0x002fc60000410000 */
[----:B------:R-:W0:Y:S01]  /*5c50*/  LDS R182, [R80+0x18] ;  /* 0x0000180050b67984 */ /* 0x000e220000000800 */
[----:B------:R2:W-:Y:S02]  /*5c60*/  MUFU.EX2 R82, R137 ;  /* 0x0000008900527308 */ /* 0x0005e40000000800 */
[----:B--2---:R-:W-:Y:S02]  /*5c70*/  FMUL.FTZ R137, R113, R184 ;  /* 0x000000b871897220 */ /* 0x004fe40000410000 */
[----:B------:R-:W1:Y:S01]  /*5c80*/  LDS R184, [R80+0x28] ;  /* 0x0000280050b87984 */ /* 0x000e620000000800 */
[----:B------:R-:W2:Y:S01]  /*5c90*/  MUFU.EX2 R89, R89 ;  /* 0x0000005900597308 */ /* 0x000ea20000000800 */
[----:B------:R-:W-:-:S03]  /*5ca0*/  IADD3 R91, PT, PT, R121, 0x1, RZ ;  /* 0x00000001795b7810 */ /* 0x000fc60007ffe0ff */
[----:B------:R-:W4:Y:S01]  /*5cb0*/  MUFU.EX2 R164, R164 ;  /* 0x000000a400a47308 */ /* 0x000f220000000800 */
[----:B------:R-:W-:Y:S02]  /*5cc0*/  IADD3 R123, PT, PT, R121, 0x2, RZ ;  /* 0x00000002797b7810 */ /* 0x000fe40007ffe0ff */
[-C--:B------:R-:W-:Y:S01]  /*5cd0*/  ISETP.GE.U32.AND P5, PT, R91, R76.reuse, PT ;  /* 0x0000004c5b00720c */ /* 0x080fe20003fa6070 */
[----:B------:R-:W3:Y:S01]  /*5ce0*/  MUFU.EX2 R171, R171 ;  /* 0x000000ab00ab7308 */ /* 0x000ee20000000800 */
[----:B------:R-:W-:Y:S02]  /*5cf0*/  IADD3 R91, PT, PT, R121, 0x3, RZ ;  /* 0x00000003795b7810 */ /* 0x000fe40007ffe0ff */
[-C--:B------:R-:W-:Y:S02]  /*5d00*/  ISETP.GE.U32.AND P2, PT, R123, R76.reuse, PT ;  /* 0x0000004c7b00720c */ /* 0x080fe40003f46070 */
[----:B------:R-:W-:Y:S01]  /*5d10*/  IADD3 R123, PT, PT, R121, 0x4, RZ ;  /* 0x00000004797b7810 */ /* 0x000fe20007ffe0ff */
[----:B--2---:R-:W-:Y:S01]  /*5d20*/  FMUL.FTZ R87, R89, R87 ;  /* 0x0000005759577220 */ /* 0x004fe20000410000 */
[----:B------:R-:W-:-:S02]  /*5d30*/  ISETP.GE.U32.AND P6, PT, R121, R76, PT ;  /* 0x0000004c7900720c */ /* 0x000fc40003fc6070 */
[-C--:B------:R-:W-:Y:S02]  /*5d40*/  ISETP.GE.U32.AND P4, PT, R91, R76.reuse, PT ;  /* 0x0000004c5b00720c */ /* 0x080fe40003f86070 */
[----:B------:R-:W-:Y:S01]  /*5d50*/  ISETP.GE.U32.AND P3, PT, R123, R76, PT ;  /* 0x0000004c7b00720c */ /* 0x000fe20003f66070 */
[----:B------:R2:W-:Y:S01]  /*5d60*/  MUFU.EX2 R91, R129 ;  /* 0x00000081005b7308 */ /* 0x0005e20000000800 */
[----:B------:R-:W-:Y:S01]  /*5d70*/  FMUL.FTZ R123, R89, R84 ;  /* 0x00000054597b7220 */ /* 0x000fe20000410000 */
[----:B----4-:R-:W-:Y:S02]  /*5d80*/  FMUL.FTZ R141, R164, R86 ;  /* 0x00000056a48d7220 */ /* 0x010fe40000410000 */
[----:B------:R-:W-:Y:S01]  /*5d90*/  MUFU.SIN R84, R139 ;  /* 0x0000008b00547308 */ /* 0x000fe20000000400 */
[----:B------:R-:W-:Y:S01]  /*5da0*/  FMUL.RZ R173, R143, 0.15915493667125701904 ;  /* 0x3e22f9838fad7820 */ /* 0x000fe2000040c000 */
[----:B--2---:R-:W-:-:S06]  /*5db0*/  FSEL R129, R87, 1, !P6 ;  /* 0x3f80000057817808 */ /* 0x004fcc0007000000 */
[----:B------:R2:W4:Y:S01]  /*5dc0*/  MUFU.COS R87, R139 ;  /* 0x0000008b00577308 */ /* 0x0005220000000000 */
[----:B-----5:R-:W-:Y:S01]  /*5dd0*/  FMUL.FTZ R143, R113, R188 ;  /* 0x000000bc718f7220 */ /* 0x020fe20000410000 */
[----:B------:R-:W-:Y:S01]  /*5de0*/  FMUL.FTZ R135, R115, R172 ;  /* 0x000000ac73877220 */ /* 0x000fe20000410000 */
[----:B------:R-:W5:Y:S01]  /*5df0*/  LDS R188, [R80+0x2c] ;  /* 0x00002c0050bc7984 */ /* 0x000f620000000800 */
[----:B------:R-:W-:Y:S01]  /*5e00*/  FMUL.RZ R133, R85, 0.15915493667125701904 ;  /* 0x3e22f98355857820 */ /* 0x000fe2000040c000 */
[----:B------:R-:W-:Y:S01]  /*5e10*/  FSEL R172, R149, RZ, !P5 ;  /* 0x000000ff95ac7208 */ /* 0x000fe20006800000 */
[----:B--2---:R-:W-:Y:S01]  /*5e20*/  FMUL.FTZ R139, R164, R153 ;  /* 0x00000099a48b7220 */ /* 0x004fe20000410000 */
[----:B------:R-:W-:Y:S01]  /*5e30*/  FMUL.FTZ R164, R83, R110 ;  /* 0x0000006e53a47220 */ /* 0x000fe20000410000 */
[----:B------:R-:W-:Y:S01]  /*5e40*/  FMUL.FTZ R153, R81, R108 ;  /* 0x0000006c51997220 */ /* 0x000fe20000410000 */
[----:B------:R-:W-:Y:S02]  /*5e50*/  FMUL.FTZ R149, R176, R165 ;  /* 0x000000a5b0957220 */ /* 0x000fe40000410000 */
[----:B------:R-:W-:Y:S01]  /*5e60*/  FMUL.RZ R189, R164, 0.15915493667125701904 ;  /* 0x3e22f983a4bd7820 */ /* 0x000fe2000040c000 */
[----:B------:R2:W-:Y:S01]  /*5e70*/  MUFU.EX2 R165, R153 ;  /* 0x0000009900a57308 */ /* 0x0005e20000000800 */
[----:B---3--:R-:W-:Y:S01]  /*5e80*/  FMUL.FTZ R164, R171, R169 ;  /* 0x000000a9aba47220 */ /* 0x008fe20000410000 */
[C---:B------:R-:W-:Y:S01]  /*5e90*/  FMUL.FTZ R147, R111.reuse, R186 ;  /* 0x000000ba6f937220 */ /* 0x040fe20000410000 */
[----:B0-----:R-:W-:Y:S01]  /*5ea0*/  FMUL.FTZ R145, R111, R182 ;  /* 0x000000b66f917220 */ /* 0x001fe20000410000 */
[----:B------:R-:W-:Y:S01]  /*5eb0*/  FMUL.FTZ R166, R171, R166 ;  /* 0x000000a6aba67220 */ /* 0x000fe20000410000 */
[C---:B------:R-:W-:Y:S01]  /*5ec0*/  FMUL.FTZ R169, R109.reuse, R192 ;  /* 0x000000c06da97220 */ /* 0x040fe20000410000 */
[----:B------:R-:W-:Y:S01]  /*5ed0*/  MUFU.SIN R85, R133 ;  /* 0x0000008500557308 */ /* 0x000fe20000000400 */
[----:B------:R-:W0:Y:S01]  /*5ee0*/  LDS R186, [R80+0x34] ;  /* 0x0000340050ba7984 */ /* 0x000e220000000800 */
[----:B--2---:R-:W-:Y:S01]  /*5ef0*/  FMUL.FTZ R153, R109, R190 ;  /* 0x000000be6d997220 */ /* 0x004fe20000410000 */
[----:B------:R-:W-:-:S02]  /*5f00*/  IADD3 R177, PT, PT, R121, 0x9, RZ ;  /* 0x0000000979b17810 */ /* 0x000fc40007ffe0ff */
[----:B------:R-:W2:Y:S03]  /*5f10*/  LDS R182, [R80+0x30] ;  /* 0x0000300050b67984 */ /* 0x000ea60000000800 */
[----:B------:R3:W2:Y:S01]  /*5f20*/  MUFU.COS R90, R133 ;  /* 0x00000085005a7308 */ /* 0x0006a20000000000 */
[----:B------:R-:W2:Y:S01]  /*5f30*/  LDS R192, [R80+0x3c] ;  /* 0x00003c0050c07984 */ /* 0x000ea20000000800 */
[----:B------:R-:W-:-:S03]  /*5f40*/  FSEL R169, R169, RZ, !P3 ;  /* 0x000000ffa9a97208 */ /* 0x000fc60005800000 */
[----:B------:R-:W2:Y:S01]  /*5f50*/  LDS R190, [R80+0x38] ;  /* 0x0000380050be7984 */ /* 0x000ea20000000800 */
[----:B------:R-:W-:Y:S01]  /*5f60*/  FSEL R153, R153, RZ, !P3 ;  /* 0x000000ff99997208 */ /* 0x000fe20005800000 */
[----:B---3--:R-:W-:Y:S01]  /*5f70*/  FMUL.FTZ R133, R115, R174 ;  /* 0x000000ae73857220 */ /* 0x008fe20000410000 */
[----:B------:R-:W-:Y:S01]  /*5f80*/  FSEL R174, R88, 1, !P5 ;  /* 0x3f80000058ae7808 */ /* 0x000fe20006800000 */
[----:B------:R-:W3:Y:S01]  /*5f90*/  MUFU.SIN R86, R173 ;  /* 0x000000ad00567308 */ /* 0x000ee20000000400 */
[----:B------:R-:W-:-:S07]  /*5fa0*/  FSEL R171, R164, 1, !P3 ;  /* 0x3f800000a4ab7808 */ /* 0x000fce0005800000 */
[----:B------:R1:W3:Y:S02]  /*5fb0*/  MUFU.COS R88, R173 ;  /* 0x000000ad00587308 */ /* 0x0002e40000000000 */
[----:B-1----:R-:W-:Y:S02]  /*5fc0*/  FSEL R173, R166, RZ, !P3 ;  /* 0x000000ffa6ad7208 */ /* 0x002fe40005800000 */
[----:B------:R-:W-:Y:S01]  /*5fd0*/  ISETP.GE.U32.AND P3, PT, R177, R76, PT ;  /* 0x0000004cb100720c */ /* 0x000fe20003f66070 */
[----:B------:R-:W-:Y:S02]  /*5fe0*/  FMUL.FTZ R177, R107, R184 ;  /* 0x000000b86bb17220 */ /* 0x000fe40000410000 */
[----:B------:R-:W1:Y:S01]  /*5ff0*/  LDS R184, [R80+0x40] ;  /* 0x0000400050b87984 */ /* 0x000e620000000800 */
[----:B------:R-:W5:Y:S04]  /*6000*/  MUFU.EX2 R178, R178 ;  /* 0x000000b200b27308 */ /* 0x000f680000000800 */
[----:B------:R-:W0:Y:S01]  /*6010*/  MUFU.EX2 R180, R180 ;  /* 0x000000b400b47308 */ /* 0x000e220000000800 */
[----:B------:R-:W-:Y:S01]  /*6020*/  IADD3 R89, PT, PT, R121, 0x5, RZ ;  /* 0x0000000579597810 */ /* 0x000fe20007ffe0ff */
[----:B------:R-:W-:Y:S01]  /*6030*/  FMUL.FTZ R183, R81, R110 ;  /* 0x0000006e51b77220 */ /* 0x000fe20000410000 */
[----:B------:R-:W-:Y:S01]  /*6040*/  FSEL R123, R123, RZ, !P6 ;  /* 0x000000ff7b7b7208 */ /* 0x000fe20007000000 */
[C---:B----4-:R-:W-:Y:S01]  /*6050*/  FMUL.FTZ R87, R82.reuse, R87 ;  /* 0x0000005752577220 */ /* 0x050fe20000410000 */
[----:B------:R-:W-:Y:S01]  /*6060*/  FSEL R125, R125, RZ, !P6 ;  /* 0x000000ff7d7d7208 */ /* 0x000fe20007000000 */
[----:B------:R-:W-:Y:S01]  /*6070*/  FMUL.FTZ R193, R82, R84 ;  /* 0x0000005452c17220 */ /* 0x000fe20000410000 */
[----:B------:R-:W-:Y:S01]  /*6080*/  FSEL R127, R127, RZ, !P6 ;  /* 0x000000ff7f7f7208 */ /* 0x000fe20007000000 */
[----:B------:R-:W-:Y:S01]  /*6090*/  FMUL.FTZ R151, R176, R151 ;  /* 0x00000097b0977220 */ /* 0x000fe20000410000 */
[----:B------:R-:W-:Y:S01]  /*60a0*/  ISETP.GE.U32.AND P6, PT, R89, R76, PT ;  /* 0x0000004c5900720c */ /* 0x000fe20003fc6070 */
[C---:B-----5:R-:W-:Y:S01]  /*60b0*/  FMUL.FTZ R166, R178.reuse, R175 ;  /* 0x000000afb2a67220 */ /* 0x060fe20000410000 */
[----:B------:R-:W-:Y:S01]  /*60c0*/  IADD3 R89, PT, PT, R121, 0x6, RZ ;  /* 0x0000000679597810 */ /* 0x000fe20007ffe0ff */
[----:B------:R-:W4:Y:S01]  /*60d0*/  LDS R82, [R80+0x50] ;  /* 0x0000500050527984 */ /* 0x000f220000000800 */
[----:B------:R-:W-:Y:S01]  /*60e0*/  FMUL.FTZ R175, R178, R167 ;  /* 0x000000a7b2af7220 */ /* 0x000fe20000410000 */
[----:B------:R-:W-:Y:S01]  /*60f0*/  FMUL.FTZ R176, R107, R188 ;  /* 0x000000bc6bb07220 */ /* 0x000fe20000410000 */
[----:B------:R-:W-:Y:S01]  /*6100*/  FSEL R133, R133, RZ, !P5 ;  /* 0x000000ff85857208 */ /* 0x000fe20006800000 */
[----:B------:R-:W-:Y:S01]  /*6110*/  FMUL.FTZ R187, R83, R112 ;  /* 0x0000007053bb7220 */ /* 0x000fe20000410000 */
[----:B------:R-:W-:Y:S01]  /*6120*/  FSEL R135, R135, RZ, !P5 ;  /* 0x000000ff87877208 */ /* 0x000fe20006800000 */
[----:B------:R5:W4:Y:S01]  /*6130*/  MUFU.EX2 R167, R183 ;  /* 0x000000b700a77308 */ /* 0x000b220000000800 */
[----:B------:R-:W-:Y:S01]  /*6140*/  IADD3 R185, PT, PT, R121, 0xa, RZ ;  /* 0x0000000a79b97810 */ /* 0x000fe20007ffe0ff */
[----:B------:R-:W4:Y:S01]  /*6150*/  LDS R84, [R80+0x54] ;  /* 0x0000540050547984 */ /* 0x000f220000000800 */
[----:B------:R-:W-:Y:S01]  /*6160*/  ISETP.GE.U32.AND P5, PT, R89, R76, PT ;  /* 0x0000004c5900720c */ /* 0x000fe20003fa6070 */
[C---:B0-----:R-:W-:Y:S01]  /*6170*/  FMUL.FTZ R179, R180.reuse, R179 ;  /* 0x000000b3b4b37220 */ /* 0x041fe20000410000 */
[----:B------:R-:W-:Y:S01]  /*6180*/  IADD3 R89, PT, PT, R121, 0x7, RZ ;  /* 0x0000000779597810 */ /* 0x000fe20007ffe0ff */
[----:B------:R-:W-:Y:S01]  /*6190*/  FMUL.RZ R202, R187, 0.15915493667125701904 ;  /* 0x3e22f983bbca7820 */ /* 0x000fe2000040c000 */
[----:B------:R-:W-:Y:S01]  /*61a0*/  FSEL R175, R175, RZ, !P6 ;  /* 0x000000ffafaf7208 */ /* 0x000fe20007000000 */
[----:B-----5:R-:W-:Y:S01]  /*61b0*/  FMUL.FTZ R183, R180, R181 ;  /* 0x000000b5b4b77220 */ /* 0x020fe20000410000 */
[----:B------:R-:W-:Y:S01]  /*61c0*/  FSEL R176, R176, RZ, !P6 ;  /* 0x000000ffb0b07208 */ /* 0x000fe20007000000 */
[----:B------:R-:W-:Y:S01]  /*61d0*/  FMUL.FTZ R180, R105, R186 ;  /* 0x000000ba69b47220 */ /* 0x000fe20000410000 */
[----:B------:R-:W-:Y:S01]  /*61e0*/  FSEL R177, R177, RZ, !P6 ;  /* 0x000000ffb1b17208 */ /* 0x000fe20007000000 */
[----:B--2---:R-:W-:Y:S01]  /*61f0*/  FMUL.FTZ R181, R105, R182 ;  /* 0x000000b669b57220 */ /* 0x004fe20000410000 */
[----:B------:R-:W-:Y:S01]  /*6200*/  FSEL R178, R166, 1, !P6 ;  /* 0x3f800000a6b27808 */ /* 0x000fe20007000000 */
[----:B------:R-:W-:Y:S01]  /*6210*/  FMUL.FTZ R90, R91, R90 ;  /* 0x0000005a5b5a7220 */ /* 0x000fe20000410000 */
[----:B------:R-:W-:Y:S01]  /*6220*/  ISETP.GE.U32.AND P6, PT, R185, R76, PT ;  /* 0x0000004cb900720c */ /* 0x000fe20003fc6070 */
[----:B------:R-:W-:Y:S01]  /*6230*/  FMUL.FTZ R85, R91, R85 ;  /* 0x000000555b557220 */ /* 0x000fe20000410000 */
[----:B------:R-:W-:Y:S01]  /*6240*/  FSEL R141, R141, RZ, !P2 ;  /* 0x000000ff8d8d7208 */ /* 0x000fe20005000000 */
[----:B------:R-:W-:Y:S01]  /*6250*/  FMUL.FTZ R186, R103, R192 ;  /* 0x000000c067ba7220 */ /* 0x000fe20000410000 */
[----:B------:R-:W-:Y:S01]  /*6260*/  FSEL R143, R143, RZ, !P2 ;  /* 0x000000ff8f8f7208 */ /* 0x000fe20005000000 */
[----:B------:R-:W-:Y:S01]  /*6270*/  FMUL.FTZ R187, R103, R190 ;  /* 0x000000be67bb7220 */ /* 0x000fe20000410000 */
[----:B------:R-:W-:-:S02]  /*6280*/  FSEL R137, R137, RZ, !P2 ;  /* 0x000000ff89897208 */ /* 0x000fc40005000000 */
[----:B------:R-:W-:Y:S02]  /*6290*/  FSEL R139, R139, 1, !P2 ;  /* 0x3f8000008b8b7808 */ /* 0x000fe40005000000 */
[----:B------:R-:W-:Y:S02]  /*62a0*/  IADD3 R185, PT, PT, R121, 0xb, RZ ;  /* 0x0000000b79b97810 */ /* 0x000fe40007ffe0ff */
[----:B------:R-:W-:Y:S02]  /*62b0*/  ISETP.GE.U32.AND P2, PT, R89, R76, PT ;  /* 0x0000004c5900720c */ /* 0x000fe40003f46070 */
[----:B------:R-:W-:Y:S02]  /*62c0*/  FSEL R182, R183, 1, !P5 ;  /* 0x3f800000b7b67808 */ /* 0x000fe40006800000 */
[C---:B------:R-:W-:Y:S02]  /*62d0*/  IADD3 R89, PT, PT, R121.reuse, 0x8, RZ ;  /* 0x0000000879597810 */ /* 0x040fe40007ffe0ff */
[----:B------:R-:W-:-:S02]  /*62e0*/  IADD3 R183, PT, PT, R121, 0xc, RZ ;  /* 0x0000000c79b77810 */ /* 0x000fc40007ffe0ff */
[----:B------:R-:W-:Y:S02]  /*62f0*/  FSEL R179, R179, RZ, !P5 ;  /* 0x000000ffb3b37208 */ /* 0x000fe40006800000 */
[----:B------:R-:W-:Y:S02]  /*6300*/  FSEL R180, R180, RZ, !P5 ;  /* 0x000000ffb4b47208 */ /* 0x000fe40006800000 */
[----:B------:R-:W-:Y:S01]  /*6310*/  FSEL R181, R181, RZ, !P5 ;  /* 0x000000ffb5b57208 */ /* 0x000fe20006800000 */
[----:B------:R-:W-:Y:S01]  /*6320*/  FMUL.FTZ R194, R101, R194 ;  /* 0x000000c265c27220 */ /* 0x000fe20000410000 */
[----:B------:R-:W-:Y:S01]  /*6330*/  ISETP.GE.U32.AND P5, PT, R185, R76, PT ;  /* 0x0000004cb900720c */ /* 0x000fe20003fa6070 */
[----:B-1----:R-:W-:Y:S01]  /*6340*/  FMUL.FTZ R184, R101, R184 ;  /* 0x000000b865b87220 */ /* 0x002fe20000410000 */
[----:B------:R-:W-:Y:S02]  /*6350*/  FSEL R151, R151, RZ, !P4 ;  /* 0x000000ff97977208 */ /* 0x000fe40006000000 */
[----:B------:R-:W-:-:S02]  /*6360*/  FSEL R147, R147, RZ, !P4 ;  /* 0x000000ff93937208 */ /* 0x000fc40006000000 */
[----:B------:R-:W-:Y:S02]  /*6370*/  FSEL R145, R145, RZ, !P4 ;  /* 0x000000ff91917208 */ /* 0x000fe40006000000 */
[----:B------:R-:W-:Y:S02]  /*6380*/  FSEL R149, R149, 1, !P4 ;  /* 0x3f80000095957808 */ /* 0x000fe40006000000 */
[----:B------:R-:W-:Y:S02]  /*6390*/  FSEL R185, R85, RZ, !P2 ;  /* 0x000000ff55b97208 */ /* 0x000fe40005000000 */
[----:B------:R-:W-:Y:S02]  /*63a0*/  FSEL R186, R186, RZ, !P2 ;  /* 0x000000ffbaba7208 */ /* 0x000fe40005000000 */
[----:B------:R-:W-:Y:S02]  /*63b0*/  FSEL R187, R187, RZ, !P2 ;  /* 0x000000ffbbbb7208 */ /* 0x000fe40005000000 */
[----:B------:R-:W-:-:S02]  /*63c0*/  FSEL R188, R90, 1, !P2 ;  /* 0x3f8000005abc7808 */ /* 0x000fc40005000000 */
[-C--:B------:R-:W-:Y:S02]  /*63d0*/  ISETP.GE.U32.AND P4, PT, R89, R76.reuse, PT ;  /* 0x0000004c5900720c */ /* 0x080fe40003f86070 */
[----:B------:R-:W-:Y:S01]  /*63e0*/  ISETP.GE.U32.AND P2, PT, R183, R76, PT ;  /* 0x0000004cb700720c */ /* 0x000fe20003f46070 */
[----:B---3--:R-:W-:Y:S01]  /*63f0*/  FMUL.FTZ R86, R165, R86 ;  /* 0x00000056a5567220 */ /* 0x008fe20000410000 */
[----:B------:R-:W-:Y:S02]  /*6400*/  IADD3 R183, PT, PT, R121, 0xd, RZ ;  /* 0x0000000d79b77810 */ /* 0x000fe40007ffe0ff */
[----:B------:R-:W-:Y:S02]  /*6410*/  FSEL R193, R193, RZ, !P4 ;  /* 0x000000ffc1c17208 */ /* 0x000fe40006000000 */
[----:B------:R-:W-:Y:S02]  /*6420*/  FSEL R194, R194, RZ, !P4 ;  /* 0x000000ffc2c27208 */ /* 0x000fe40006000000 */
[----:B------:R-:W-:-:S02]  /*6430*/  FSEL R195, R184, RZ, !P4 ;  /* 0x000000ffb8c37208 */ /* 0x000fc40006000000 */
[----:B------:R-:W-:Y:S02]  /*6440*/  FSEL R196, R87, 1, !P4 ;  /* 0x3f80000057c47808 */ /* 0x000fe40006000000 */
[----:B------:R-:W-:Y:S01]  /*6450*/  ISETP.GE.U32.AND P4, PT, R183, R76, PT ;  /* 0x0000004cb700720c */ /* 0x000fe20003f86070 */
[----:B------:R-:W-:Y:S01]  /*6460*/  FMUL.FTZ R183, R99, R198 ;  /* 0x000000c663b77220 */ /* 0x000fe20000410000 */
[----:B------:R-:W4:Y:S01]  /*6470*/  MUFU.SIN R89, R189 ;  /* 0x000000bd00597308 */ /* 0x000f220000000400 */
[----:B------:R-:W-:Y:S01]  /*6480*/  FSEL R198, R86, RZ, !P3 ;  /* 0x000000ff56c67208 */ /* 0x000fe20005800000 */
[-C--:B------:R-:W-:Y:S01]  /*6490*/  FMUL.FTZ R190, R127, R172.reuse ;  /* 0x000000ac7fbe7220 */ /* 0x080fe20000410000 */
[----:B------:R-:W-:Y:S01]  /*64a0*/  FMUL.FTZ R86, R125, R172 ;  /* 0x000000ac7d567220 */ /* 0x000fe20000410000 */
[----:B------:R-:W-:Y:S02]  /*64b0*/  FMUL.FTZ R88, R165, R88 ;  /* 0x00000058a5587220 */ /* 0x000fe40000410000 */
[-C--:B------:R-:W-:Y:S01]  /*64c0*/  FFMA.FTZ R190, R125, R174.reuse, R190 ;  /* 0x000000ae7dbe7223 */ /* 0x080fe200000100be */
[----:B------:R-:W-:Y:S01]  /*64d0*/  FFMA.FTZ R86, R127, R174, -R86 ;  /* 0x000000ae7f567223 */ /* 0x000fe20000010856 */
[----:B------:R-:W-:Y:S01]  /*64e0*/  FMUL.FTZ R184, R99, R200 ;  /* 0x000000c863b87220 */ /* 0x000fe20000410000 */
[----:B------:R-:W-:Y:S01]  /*64f0*/  IADD3 R165, PT, PT, R121, 0xe, RZ ;  /* 0x0000000e79a57810 */ /* 0x000fe20007ffe0ff */
[----:B------:R-:W-:Y:S01]  /*6500*/  FADD.FTZ R190, R133, R190 ;  /* 0x000000be85be7221 */ /* 0x000fe20000010000 */
[----:B------:R-:W-:Y:S01]  /*6510*/  FSEL R197, R88, 1, !P3 ;  /* 0x3f80000058c57808 */ /* 0x000fe20005800000 */
[----:B------:R-:W-:Y:S01]  /*6520*/  FADD.FTZ R88, R135, R86 ;  /* 0x0000005687587221 */ /* 0x000fe20000010000 */
[----:B------:R-:W-:Y:S01]  /*6530*/  FMUL.FTZ R85, R83, R114 ;  /* 0x0000007253557220 */ /* 0x000fe20000410000 */
[----:B------:R-:W-:Y:S01]  /*6540*/  FSEL R184, R184, RZ, !P3 ;  /* 0x000000ffb8b87208 */ /* 0x000fe20005800000 */
[----:B------:R-:W-:Y:S01]  /*6550*/  FMUL.FTZ R192, R141, R190 ;  /* 0x000000be8dc07220 */ /* 0x000fe20000410000 */
[----:B------:R-:W-:Y:S01]  /*6560*/  FSEL R183, R183, RZ, !P3 ;  /* 0x000000ffb7b77208 */ /* 0x000fe20005800000 */
[----:B------:R0:W1:Y:S01]  /*6570*/  MUFU.COS R164, R189 ;  /* 0x000000bd00a47308 */ /* 0x0000620000000000 */
[----:B------:R-:W-:Y:S01]  /*6580*/  ISETP.GE.U32.AND P3, PT, R165, R76, PT ;  /* 0x0000004ca500720c */ /* 0x000fe20003f66070 */
[----:B------:R-:W-:Y:S01]  /*6590*/  FMUL.FTZ R165, R141, R88 ;  /* 0x000000588da57220 */ /* 0x000fe20000410000 */
[----:B------:R-:W-:Y:S01]  /*65a0*/  FMUL.FTZ R91, R81, R112 ;  /* 0x00000070515b7220 */ /* 0x000fe20000410000 */
[----:B------:R-:W-:Y:S01]  /*65b0*/  FFMA.FTZ R88, R139, R88, -R192 ;  /* 0x000000588b587223 */ /* 0x000fe200000108c0 */
[----:B------:R-:W-:Y:S01]  /*65c0*/  FMUL.FTZ R87, R83, R116 ;  /* 0x0000007453577220 */ /* 0x000fe20000410000 */
[----:B------:R-:W-:Y:S01]  /*65d0*/  FFMA.FTZ R190, R139, R190, R165 ;  /* 0x000000be8bbe7223 */ /* 0x000fe200000100a5 */
[----:B0-----:R-:W-:Y:S01]  /*65e0*/  FMUL.RZ R189, R85, 0.15915493667125701904 ;  /* 0x3e22f98355bd7820 */ /* 0x001fe2000040c000 */
[----:B------:R-:W-:Y:S01]  /*65f0*/  MUFU.SIN R166, R202 ;  /* 0x000000ca00a67308 */ /* 0x000fe20000000400 */
[----:B------:R-:W-:Y:S01]  /*6600*/  FMUL.FTZ R85, R81, R114 ;  /* 0x0000007251557220 */ /* 0x000fe20000410000 */
[----:B----4-:R-:W-:Y:S01]  /*6610*/  FMUL.FTZ R89, R167, R89 ;  /* 0x00000059a7597220 */ /* 0x010fe20000410000 */
[----:B------:R-:W-:Y:S01]  /*6620*/  FMUL.FTZ R82, R97, R82 ;  /* 0x0000005261527220 */ /* 0x000fe20000410000 */
[----:B------:R-:W-:-:S04]  /*6630*/  FADD.FTZ R88, R137, R88 ;  /* 0x0000005889587221 */ /* 0x000fc80000010000 */
[----:B------:R-:W0:Y:S01]  /*6640*/  MUFU.COS R202, R202 ;  /* 0x000000ca00ca7308 */ /* 0x000e220000000000 */
[----:B------:R-:W-:Y:S01]  /*6650*/  FADD.FTZ R200, R143, R190 ;  /* 0x000000be8fc87221 */ /* 0x000fe20000010000 */
[----:B------:R-:W-:Y:S01]  /*6660*/  FMUL.RZ R199, R87, 0.15915493667125701904 ;  /* 0x3e22f98357c77820 */ /* 0x000fe2000040c000 */
[----:B------:R-:W-:-:S05]  /*6670*/  FMUL.FTZ R84, R97, R84 ;  /* 0x0000005461547220 */ /* 0x000fca0000410000 */
[----:B------:R-:W-:Y:S01]  /*6680*/  MUFU.SIN R90, R189 ;  /* 0x000000bd005a7308 */ /* 0x000fe20000000400 */
[----:B------:R-:W-:Y:S01]  /*6690*/  FSEL R192, R89, RZ, !P6 ;  /* 0x000000ff59c07208 */ /* 0x000fe20007000000 */
[----:B------:R-:W-:-:S06]  /*66a0*/  FMUL.FTZ R86, R81, R116 ;  /* 0x0000007451567220 */ /* 0x000fcc0000410000 */
[----:B------:R-:W2:Y:S01]  /*66b0*/  MUFU.COS R204, R189 ;  /* 0x000000bd00cc7308 */ /* 0x000ea20000000000 */
[----:B------:R-:W-:Y:S01]  /*66c0*/  FSEL R190, R82, RZ, !P6 ;  /* 0x000000ff52be7208 */ /* 0x000fe20007000000 */
[C---:B------:R-:W-:Y:S01]  /*66d0*/  FMUL.FTZ R89, R151.reuse, R88 ;  /* 0x0000005897597220 */ /* 0x040fe20000410000 */
[----:B------:R-:W-:-:S05]  /*66e0*/  FMUL.FTZ R82, R151, R200 ;  /* 0x000000c897527220 */ /* 0x000fca0000410000 */
[----:B------:R-:W0:Y:S04]  /*66f0*/  MUFU.EX2 R91, R91 ;  /* 0x0000005b005b7308 */ /* 0x000e280000000800 */
[----:B------:R-:W2:Y:S01]  /*6700*/  MUFU.EX2 R85, R85 ;  /* 0x0000005500557308 */ /* 0x000ea20000000800 */
[----:B------:R-:W-:Y:S01]  /*6710*/  FSEL R191, R84, RZ, !P6 ;  /* 0x000000ff54bf7208 */ /* 0x000fe20007000000 */
[C---:B------:R-:W-:Y:S02]  /*6720*/  FFMA.FTZ R84, R149.reuse, R200, R89 ;  /* 0x000000c895547223 */ /* 0x040fe40000010059 */
[----:B------:R-:W-:Y:S01]  /*6730*/  MUFU.SIN R207, R199 ;  /* 0x000000c700cf7308 */ /* 0x000fe20000000400 */
[----:B------:R-:W-:Y:S01]  /*6740*/  FFMA.FTZ R82, R149, R88, -R82 ;  /* 0x0000005895527223 */ /* 0x000fe20000010852 */
[----:B------:R-:W-:-:S06]  /*6750*/  FADD.FTZ R88, R147, R84 ;  /* 0x0000005493587221 */ /* 0x000fcc0000010000 */
[----:B------:R-:W3:Y:S01]  /*6760*/  MUFU.COS R87, R199 ;  /* 0x000000c700577308 */ /* 0x000ee20000000000 */
[----:B------:R-:W-:Y:S01]  /*6770*/  FADD.FTZ R84, R145, R82 ;  /* 0x0000005291547221 */ /* 0x000fe20000010000 */
[----:B-1----:R-:W-:Y:S01]  /*6780*/  FMUL.FTZ R164, R167, R164 ;  /* 0x000000a4a7a47220 */ /* 0x002fe20000410000 */
[----:B0-----:R-:W-:-:S05]  /*6790*/  FMUL.FTZ R200, R91, R202 ;  /* 0x000000ca5bc87220 */ /* 0x001fca0000410000 */
[----:B------:R-:W3:Y:S01]  /*67a0*/  MUFU.EX2 R86, R86 ;  /* 0x0000005600567308 */ /* 0x000ee20000000800 */
[C---:B--2---:R-:W-:Y:S01]  /*67b0*/  FMUL.FTZ R205, R85.reuse, R204 ;  /* 0x000000cc55cd7220 */ /* 0x044fe20000410000 */
[----:B------:R-:W-:Y:S01]  /*67c0*/  FMUL.FTZ R202, R85, R90 ;  /* 0x0000005a55ca7220 */ /* 0x000fe20000410000 */
[C---:B------:R-:W-:Y:S01]  /*67d0*/  FMUL.FTZ R90, R173.reuse, R88 ;  /* 0x00000058ad5a7220 */ /* 0x040fe20000410000 */
[----:B------:R-:W-:Y:S01]  /*67e0*/  FMUL.FTZ R85, R173, R84 ;  /* 0x00000054ad557220 */ /* 0x000fe20000410000 */
[----:B------:R-:W-:Y:S01]  /*67f0*/  FSEL R189, R164, 1, !P6 ;  /* 0x3f800000a4bd7808 */ /* 0x000fe20007000000 */
[----:B------:R-:W-:Y:S01]  /*6800*/  FMUL.FTZ R82, R129, R172 ;  /* 0x000000ac81527220 */ /* 0x000fe20000410000 */
[C---:B------:R-:W-:Y:S01]  /*6810*/  FFMA.FTZ R164, R171.reuse, R84, -R90 ;  /* 0x00000054aba47223 */ /* 0x040fe2000001085a */
[----:B------:R-:W-:Y:S02]  /*6820*/  FFMA.FTZ R204, R171, R88, R85 ;  /* 0x00000058abcc7223 */ /* 0x000fe40000010055 */
[----:B------:R-:W-:Y:S01]  /*6830*/  FFMA.FTZ R88, R123, R174, R82 ;  /* 0x000000ae7b587223 */ /* 0x000fe20000010052 */
[----:B------:R-:W-:Y:S01]  /*6840*/  FADD.FTZ R164, R153, R164 ;  /* 0x000000a499a47221 */ /* 0x000fe20000010000 */
[----:B------:R-:W-:Y:S01]  /*6850*/  FADD.FTZ R204, R169, R204 ;  /* 0x000000cca9cc7221 */ /* 0x000fe20000010000 */
[C---:B---3--:R-:W-:Y:S01]  /*6860*/  FMUL.FTZ R210, R86.reuse, R87 ;  /* 0x0000005756d27220 */ /* 0x048fe20000410000 */
[----:B------:R-:W-:Y:S01]  /*6870*/  FMUL.FTZ R207, R86, R207 ;  /* 0x000000cf56cf7220 */ /* 0x000fe20000410000 */
[----:B------:R-:W-:Y:S01]  /*6880*/  FMUL.FTZ R86, R123, R172 ;  /* 0x000000ac7b567220 */ /* 0x000fe20000410000 */
[----:B------:R-:W-:Y:S01]  /*6890*/  FMUL.FTZ R90, R141, R88 ;  /* 0x000000588d5a7220 */ /* 0x000fe20000410000 */
[C---:B------:R-:W-:Y:S01]  /*68a0*/  FMUL.FTZ R87, R175.reuse, R164 ;  /* 0x000000a4af577220 */ /* 0x040fe20000410000 */
[----:B------:R-:W-:Y:S01]  /*68b0*/  FMUL.FTZ R85, R175, R204 ;  /* 0x000000ccaf557220 */ /* 0x000fe20000410000 */
[----:B------:R-:W-:-:S02]  /*68c0*/  FFMA.FTZ R86, R129, R174, -R86 ;  /* 0x000000ae81567223 */ /* 0x000fc40000010856 */
[C---:B------:R-:W-:Y:S01]  /*68d0*/  FFMA.FTZ R87, R178.reuse, R204, R87 ;  /* 0x000000ccb2577223 */ /* 0x040fe20000010057 */
[----:B------:R-:W-:Y:S01]  /*68e0*/  FFMA.FTZ R164, R178, R164, -R85 ;  /* 0x000000a4b2a47223 */ /* 0x000fe20000010855 */
[-C--:B------:R-:W-:Y:S01]  /*68f0*/  FFMA.FTZ R90, R139, R86.reuse, -R90 ;  /* 0x000000568b5a7223 */ /* 0x080fe2000001085a */
[----:B------:R-:W-:Y:S01]  /*6900*/  FMUL.FTZ R86, R141, R86 ;  /* 0x000000568d567220 */ /* 0x000fe20000410000 */
[-C--:B------:R-:W-:Y:S01]  /*6910*/  FMUL.FTZ R84, R83, R118.reuse ;  /* 0x0000007653547220 */ /* 0x080fe20000410000 */
[----:B------:R-:W-:Y:S01]  /*6920*/  FMUL.FTZ R82, R81, R118 ;  /* 0x0000007651527220 */ /* 0x000fe20000410000 */
[----:B------:R-:W-:Y:S01]  /*6930*/  FADD.FTZ R87, R176, R87 ;  /* 0x00000057b0577221 */ /* 0x000fe20000010000 */
[----:B------:R-:W-:Y:S01]  /*6940*/  FADD.FTZ R164, R177, R164 ;  /* 0x000000a4b1a47221 */ /* 0x000fe20000010000 */
[----:B------:R-:W-:Y:S01]  /*6950*/  FFMA.FTZ R88, R139, R88, R86 ;  /* 0x000000588b587223 */ /* 0x000fe20000010056 */
[----:B------:R-:W-:Y:S01]  /*6960*/  FMUL.FTZ R166, R91, R166 ;  /* 0x000000a65ba67220 */ /* 0x000fe20000410000 */
[----:B------:R-:W-:Y:S01]  /*6970*/  FMUL.FTZ R85, R151, R90 ;  /* 0x0000005a97557220 */ /* 0x000fe20000410000 */
[----:B------:R-:W-:Y:S01]  /*6980*/  FMUL.RZ R91, R84, 0.15915493667125701904 ;  /* 0x3e22f983545b7820 */ /* 0x000fe2000040c000 */
[----:B------:R0:W1:Y:S01]  /*6990*/  MUFU.EX2 R211, R82 ;  /* 0x0000005200d37308 */ /* 0x0000620000000800 */
[C---:B------:R-:W-:Y:S01]  /*69a0*/  FMUL.FTZ R89, R179.reuse, R87 ;  /* 0x00000057b3597220 */ /* 0x040fe20000410000 */
[----:B------:R-:W-:-:S03]  /*69b0*/  FMUL.FTZ R84, R179, R164 ;  /* 0x000000a4b3547220 */ /* 0x000fc60000410000 */
[C---:B------:R-:W-:Y:S01]  /*69c0*/  FFMA.FTZ R164, R182.reuse, R164, -R89 ;  /* 0x000000a4b6a47223 */ /* 0x040fe20000010859 */
[----:B------:R-:W-:Y:S01]  /*69d0*/  FFMA.FTZ R87, R182, R87, R84 ;  /* 0x00000057b6577223 */ /* 0x000fe20000010054 */
[-C--:B0-----:R-:W-:Y:S01]  /*69e0*/  FMUL.FTZ R82, R151, R88.reuse ;  /* 0x0000005897527220 */ /* 0x081fe20000410000 */
[C---:B------:R-:W-:Y:S02]  /*69f0*/  FFMA.FTZ R88, R149.reuse, R88, R85 ;  /* 0x0000005895587223 */ /* 0x040fe40000010055 */
[----:B------:R-:W-:Y:S01]  /*6a00*/  FADD.FTZ R87, R180, R87 ;  /* 0x00000057b4577221 */ /* 0x000fe20000010000 */
[----:B------:R-:W-:Y:S01]  /*6a10*/  FFMA.FTZ R90, R149, R90, -R82 ;  /* 0x0000005a955a7223 */ /* 0x000fe20000010852 */
[----:B------:R-:W-:Y:S01]  /*6a20*/  FMUL.FTZ R84, R173, R88 ;  /* 0x00000058ad547220 */ /* 0x000fe20000410000 */
[----:B------:R-:W1:Y:S01]  /*6a30*/  MUFU.COS R82, R91 ;  /* 0x0000005b00527308 */ /* 0x000e620000000000 */
[----:B------:R-:W-:Y:S02]  /*6a40*/  FADD.FTZ R164, R181, R164 ;  /* 0x000000a4b5a47221 */ /* 0x000fe40000010000 */
[-C--:B------:R-:W-:Y:S01]  /*6a50*/  FFMA.FTZ R84, R171, R90.reuse, -R84 ;  /* 0x0000005aab547223 */ /* 0x080fe20000010854 */
[----:B------:R-:W-:Y:S01]  /*6a60*/  FMUL.FTZ R90, R173, R90 ;  /* 0x0000005aad5a7220 */ /* 0x000fe20000410000 */
[CC--:B------:R-:W-:Y:S01]  /*6a70*/  FMUL.FTZ R85, R185.reuse, R87.reuse ;  /* 0x00000057b9557220 */ /* 0x0c0fe20000410000 */
[----:B------:R-:W-:Y:S01]  /*6a80*/  FMUL.FTZ R204, R185, R164 ;  /* 0x000000a4b9cc7220 */ /* 0x000fe20000410000 */
[----:B------:R-:W-:Y:S01]  /*6a90*/  IADD3 R165, PT, PT, R121, 0xf, RZ ;  /* 0x0000000f79a57810 */ /* 0x000fe20007ffe0ff */
[----:B------:R-:W-:Y:S01]  /*6aa0*/  FMUL.FTZ R83, R83, R120 ;  /* 0x0000007853537220 */ /* 0x000fe20000410000 */
[----:B------:R-:W-:Y:S01]  /*6ab0*/  FFMA.FTZ R90, R171, R88, R90 ;  /* 0x00000058ab5a7223 */ /* 0x000fe2000001005a */
[C---:B------:R-:W-:Y:S01]  /*6ac0*/  FFMA.FTZ R164, R188.reuse, R164, -R85 ;  /* 0x000000a4bca47223 */ /* 0x040fe20000010855 */
[----:B------:R-:W-:Y:S01]  /*6ad0*/  FFMA.FTZ R87, R188, R87, R204 ;  /* 0x00000057bc577223 */ /* 0x000fe200000100cc */
[----:B------:R-:W-:Y:S01]  /*6ae0*/  ISETP.GE.U32.AND P6, PT, R165, R76, PT ;  /* 0x0000004ca500720c */ /* 0x000fe20003fc6070 */
[----:B------:R-:W0:Y:S01]  /*6af0*/  MUFU.SIN R86, R91 ;  /* 0x0000005b00567308 */ /* 0x000e220000000400 */
[----:B------:R-:W-:Y:S01]  /*6b00*/  FMUL.RZ R165, R83, 0.15915493667125701904 ;  /* 0x3e22f98353a57820 */ /* 0x000fe2000040c000 */
[----:B------:R-:W-:Y:S01]  /*6b10*/  FMUL.FTZ R83, R175, R90 ;  /* 0x0000005aaf537220 */ /* 0x000fe20000410000 */
[----:B------:R-:W-:Y:S01]  /*6b20*/  FADD.FTZ R87, R186, R87 ;  /* 0x00000057ba577221 */ /* 0x000fe20000010000 */
[----:B------:R-:W-:Y:S01]  /*6b30*/  FADD.FTZ R164, R187, R164 ;  /* 0x000000a4bba47221 */ /* 0x000fe20000010000 */
[----:B------:R-:W-:Y:S01]  /*6b40*/  FMUL.FTZ R81, R81, R120 ;  /* 0x0000007851517220 */ /* 0x000fe20000410000 */
[-C--:B------:R-:W-:Y:S01]  /*6b50*/  FFMA.FTZ R83, R178, R84.reuse, -R83 ;  /* 0x00000054b2537223 */ /* 0x080fe20000010853 */
[----:B------:R-:W-:Y:S01]  /*6b60*/  FMUL.FTZ R85, R175, R84 ;  /* 0x00000054af557220 */ /* 0x000fe20000410000 */
[----:B------:R-:W2:Y:S01]  /*6b70*/  MUFU.SIN R88, R165 ;  /* 0x000000a500587308 */ /* 0x000ea20000000400 */
[C---:B------:R-:W-:Y:S01]  /*6b80*/  FMUL.FTZ R89, R193.reuse, R87 ;  /* 0x00000057c1597220 */ /* 0x040fe20000410000 */
[----:B------:R-:W-:Y:S01]  /*6b90*/  FMUL.FTZ R84, R193, R164 ;  /* 0x000000a4c1547220 */ /* 0x000fe20000410000 */
[----:B-1----:R-:W-:-:S02]  /*6ba0*/  FMUL.FTZ R213, R211, R82 ;  /* 0x00000052d3d57220 */ /* 0x002fc40000410000 */
[----:B------:R-:W1:Y:S01]  /*6bb0*/  LDS R82, [R80+0x58] ;  /* 0x0000580050527984 */ /* 0x000e620000000800 */
[C---:B------:R-:W-:Y:S01]  /*6bc0*/  FFMA.FTZ R164, R196.reuse, R164, -R89 ;  /* 0x000000a4c4a47223 */ /* 0x040fe20000010859 */
[----:B------:R-:W-:Y:S01]  /*6bd0*/  FFMA.FTZ R89, R196, R87, R84 ;  /* 0x00000057c4597223 */ /* 0x000fe20000010054 */
[----:B------:R-:W2:Y:S01]  /*6be0*/  MUFU.EX2 R81, R81 ;  /* 0x0000005100517308 */ /* 0x000ea20000000800 */
[----:B------:R-:W3:Y:S01]  /*6bf0*/  LDS R84, [R80+0x5c] ;  /* 0x00005c0050547984 */ /* 0x000ee20000000800 */
[----:B------:R-:W-:Y:S01]  /*6c00*/  FADD.FTZ R164, R195, R164 ;  /* 0x000000a4c3a47221 */ /* 0x000fe20000010000 */
[----:B------:R-:W-:Y:S01]  /*6c10*/  FADD.FTZ R89, R194, R89 ;  /* 0x00000059c2597221 */ /* 0x000fe20000010000 */
[----:B------:R-:W4:Y:S01]  /*6c20*/  MUFU.COS R216, R165 ;  /* 0x000000a500d87308 */ /* 0x000f220000000000 */
[----:B------:R-:W-:Y:S01]  /*6c30*/  FFMA.FTZ R85, R178, R90, R85 ;  /* 0x0000005ab2557223 */ /* 0x000fe20000010055 */
[----:B------:R-:W-:Y:S01]  /*6c40*/  FMUL.FTZ R90, R179, R83 ;  /* 0x00000053b35a7220 */ /* 0x000fe20000410000 */
[----:B0-----:R-:W-:Y:S01]  /*6c50*/  FMUL.FTZ R211, R211, R86 ;  /* 0x00000056d3d37220 */ /* 0x001fe20000410000 */
[CC--:B------:R-:W-:Y:S01]  /*6c60*/  FMUL.FTZ R204, R198.reuse, R164.reuse ;  /* 0x000000a4c6cc7220 */ /* 0x0c0fe20000410000 */
[----:B------:R-:W-:Y:S01]  /*6c70*/  FMUL.FTZ R86, R198, R89 ;  /* 0x00000059c6567220 */ /* 0x000fe20000410000 */
[-C--:B------:R-:W-:Y:S01]  /*6c80*/  FMUL.FTZ R87, R179, R85.reuse ;  /* 0x00000055b3577220 */ /* 0x080fe20000410000 */
[C---:B------:R-:W-:Y:S01]  /*6c90*/  FFMA.FTZ R90, R182.reuse, R85, R90 ;  /* 0x00000055b65a7223 */ /* 0x040fe2000001005a */
[C---:B------:R-:W-:Y:S01]  /*6ca0*/  FFMA.FTZ R85, R197.reuse, R89, R204 ;  /* 0x00000059c5557223 */ /* 0x040fe200000100cc */
[----:B------:R-:W-:Y:S01]  /*6cb0*/  FFMA.FTZ R86, R197, R164, -R86 ;  /* 0x000000a4c5567223 */ /* 0x000fe20000010856 */
[----:B--2---:R-:W-:Y:S01]  /*6cc0*/  FMUL.FTZ R215, R81, R88 ;  /* 0x0000005851d77220 */ /* 0x004fe20000410000 */
[----:B------:R-:W-:Y:S01]  /*6cd0*/  FFMA.FTZ R87, R182, R83, -R87 ;  /* 0x00000053b6577223 */ /* 0x000fe20000010857 */
[----:B------:R-:W0:Y:S01]  /*6ce0*/  LDS R88, [R80+0x64] ;  /* 0x0000640050587984 */ /* 0x000e220000000800 */
[----:B------:R-:W-:Y:S01]  /*6cf0*/  FADD.FTZ R89, R184, R85 ;  /* 0x00000055b8597221 */ /* 0x000fe20000010000 */
[----:B------:R-:W-:Y:S01]  /*6d00*/  FADD.FTZ R85, R183, R86 ;  /* 0x00000056b7557221 */ /* 0x000fe20000010000 */
[----:B------:R-:W-:Y:S01]  /*6d10*/  FMUL.FTZ R83, R185, R87 ;  /* 0x00000057b9537220 */ /* 0x000fe20000410000 */
[----:B------:R-:W2:Y:S01]  /*6d20*/  LDS R86, [R80+0x60] ;  /* 0x0000600050567984 */ /* 0x000ea20000000800 */
[----:B----4-:R-:W-:Y:S01]  /*6d30*/  FMUL.FTZ R216, R81, R216 ;  /* 0x000000d851d87220 */ /* 0x010fe20000410000 */
[----:B------:R-:W-:Y:S01]  /*6d40*/  FMUL.FTZ R164, R192, R85 ;  /* 0x00000055c0a47220 */ /* 0x000fe20000410000 */
[-C--:B------:R-:W-:Y:S01]  /*6d50*/  FFMA.FTZ R83, R188, R90.reuse, R83 ;  /* 0x0000005abc537223 */ /* 0x080fe20000010053 */
[----:B------:R-:W-:Y:S01]  /*6d60*/  FMUL.FTZ R81, R185, R90 ;  /* 0x0000005ab9517220 */ /* 0x000fe20000410000 */
[-C--:B------:R-:W-:Y:S01]  /*6d70*/  FMUL.FTZ R90, R192, R89.reuse ;  /* 0x00000059c05a7220 */ /* 0x080fe20000410000 */
[----:B------:R-:W-:-:S02]  /*6d80*/  FFMA.FTZ R164, R189, R89, R164 ;  /* 0x00000059bda47223 */ /* 0x000fc400000100a4 */
[----:B------:R-:W-:Y:S01]  /*6d90*/  FFMA.FTZ R81, R188, R87, -R81 ;  /* 0x00000057bc517223 */ /* 0x000fe20000010851 */
[----:B------:R-:W-:Y:S01]  /*6da0*/  FFMA.FTZ R87, R189, R85, -R90 ;  /* 0x00000055bd577223 */ /* 0x000fe2000001085a */
[----:B------:R-:W-:Y:S01]  /*6db0*/  FADD.FTZ R89, R191, R164 ;  /* 0x000000a4bf597221 */ /* 0x000fe20000010000 */
[----:B------:R-:W4:Y:S04]  /*6dc0*/  LDS R90, [R80+0x68] ;  /* 0x00006800505a7984 */ /* 0x000f280000000800 */
[----:B------:R-:W5:Y:S01]  /*6dd0*/  LDS R164, [R80+0x6c] ;  /* 0x00006c0050a47984 */ /* 0x000f620000000800 */
[----:B------:R-:W-:Y:S01]  /*6de0*/  FSEL R199, R166, RZ, !P5 ;  /* 0x000000ffa6c77208 */ /* 0x000fe20006800000 */
[----:B-1----:R-:W-:Y:S01]  /*6df0*/  FMUL.FTZ R82, R95, R82 ;  /* 0x000000525f527220 */ /* 0x002fe20000410000 */
[----:B------:R-:W-:Y:S01]  /*6e00*/  FMUL.FTZ R85, R193, R83 ;  /* 0x00000053c1557220 */ /* 0x000fe20000410000 */
[----:B------:R-:W-:Y:S01]  /*6e10*/  FSEL R200, R200, 1, !P5 ;  /* 0x3f800000c8c87808 */ /* 0x000fe20006800000 */
[----:B------:R-:W-:Y:S01]  /*6e20*/  FADD.FTZ R87, R190, R87 ;  /* 0x00000057be577221 */ /* 0x000fe20000010000 */
[----:B------:R-:W-:Y:S01]  /*6e30*/  FMUL.FTZ R91, R199, R89 ;  /* 0x00000059c75b7220 */ /* 0x000fe20000410000 */
[----:B---3--:R-:W-:Y:S01]  /*6e40*/  FMUL.FTZ R84, R95, R84 ;  /* 0x000000545f547220 */ /* 0x008fe20000410000 */
[-C--:B------:R-:W-:Y:S01]  /*6e50*/  FFMA.FTZ R85, R196, R81.reuse, -R85 ;  /* 0x00000051c4557223 */ /* 0x080fe20000010855 */
[----:B------:R-:W-:Y:S01]  /*6e60*/  FSEL R204, R82, RZ, !P5 ;  /* 0x000000ff52cc7208 */ /* 0x000fe20006800000 */
[----:B------:R-:W-:Y:S01]  /*6e70*/  FMUL.FTZ R81, R193, R81 ;  /* 0x00000051c1517220 */ /* 0x000fe20000410000 */
[----:B------:R-:W1:Y:S01]  /*6e80*/  LDS R82, [R80+0x70] ;  /* 0x0000700050527984 */ /* 0x000e620000000800 */
[-C--:B------:R-:W-:Y:S01]  /*6e90*/  FMUL.FTZ R166, R199, R87.reuse ;  /* 0x00000057c7a67220 */ /* 0x080fe20000410000 */
[----:B------:R-:W-:Y:S01]  /*6ea0*/  FFMA.FTZ R91, R200, R87, -R91 ;  /* 0x00000057c85b7223 */ /* 0x000fe2000001085b */
[----:B------:R-:W-:Y:S01]  /*6eb0*/  FSEL R201, R84, RZ, !P5 ;  /* 0x000000ff54c97208 */ /* 0x000fe20006800000 */
[----:B------:R-:W-:Y:S01]  /*6ec0*/  FFMA.FTZ R81, R196, R83, R81 ;  /* 0x00000053c4517223 */ /* 0x000fe20000010051 */
[----:B------:R-:W3:Y:S01]  /*6ed0*/  LDS R84, [R80+0x74] ;  /* 0x0000740050547984 */ /* 0x000ee20000000800 */
[----:B------:R-:W-:Y:S01]  /*6ee0*/  FFMA.FTZ R208, R200, R89, R166 ;  /* 0x00000059c8d07223 */ /* 0x000fe200000100a6 */
[----:B------:R-:W-:Y:S01]  /*6ef0*/  FSEL R202, R202, RZ, !P2 ;  /* 0x000000ffcaca7208 */ /* 0x000fe20005000000 */
[----:B------:R-:W-:Y:S01]  /*6f00*/  FMUL.FTZ R206, R198, R85 ;  /* 0x00000055c6ce7220 */ /* 0x000fe20000410000 */
[----:B------:R-:W-:Y:S01]  /*6f10*/  FADD.FTZ R91, R204, R91 ;  /* 0x0000005bcc5b7221 */ /* 0x000fe20000010000 */
[-C--:B------:R-:W-:Y:S01]  /*6f20*/  FMUL.FTZ R166, R198, R81.reuse ;  /* 0x00000051c6a67220 */ /* 0x080fe20000410000 */
[----:B------:R-:W-:Y:S01]  /*6f30*/  FSEL R205, R205, 1, !P2 ;  /* 0x3f800000cdcd7808 */ /* 0x000fe20005000000 */
[----:B------:R-:W-:Y:S01]  /*6f40*/  FADD.FTZ R83, R201, R208 ;  /* 0x000000d0c9537221 */ /* 0x000fe20000010000 */
[----:B------:R-:W-:Y:S01]  /*6f50*/  FFMA.FTZ R81, R197, R81, R206 ;  /* 0x00000051c5517223 */ /* 0x000fe200000100ce */
[C---:B------:R-:W-:Y:S01]  /*6f60*/  FMUL.FTZ R206, R202.reuse, R91 ;  /* 0x0000005bcace7220 */ /* 0x040fe20000410000 */
[----:B0-----:R-:W-:Y:S01]  /*6f70*/  FMUL.FTZ R203, R93, R88 ;  /* 0x000000585dcb7220 */ /* 0x001fe20000410000 */
[-C--:B------:R-:W-:Y:S01]  /*6f80*/  FMUL.FTZ R208, R202, R83.reuse ;  /* 0x00000053cad07220 */ /* 0x080fe20000410000 */
[----:B------:R-:W0:Y:S01]  /*6f90*/  LDS R88, [R80+0x7c] ;  /* 0x00007c0050587984 */ /* 0x000e220000000800 */
[----:B------:R-:W-:Y:S01]  /*6fa0*/  FFMA.FTZ R212, R205, R83, R206 ;  /* 0x00000053cdd47223 */ /* 0x000fe200000100ce */
[----:B--2---:R-:W-:Y:S01]  /*6fb0*/  FMUL.FTZ R206, R93, R86 ;  /* 0x000000565dce7220 */ /* 0x004fe20000410000 */
[----:B------:R-:W-:Y:S01]  /*6fc0*/  FFMA.FTZ R91, R205, R91, -R208 ;  /* 0x0000005bcd5b7223 */ /* 0x000fe200000108d0 */
[----:B------:R2:W0:Y:S01]  /*6fd0*/  LDS R86, [R80+0x78] ;  /* 0x0000780050567984 */ /* 0x0004220000000800 */
[----:B------:R-:W-:Y:S01]  /*6fe0*/  FFMA.FTZ R166, R197, R85, -R166 ;  /* 0x00000055c5a67223 */ /* 0x000fe200000108a6 */
[----:B------:R-:W-:Y:S01]  /*6ff0*/  FMUL.FTZ R208, R192, R81 ;  /* 0x00000051c0d07220 */ /* 0x000fe20000410000 */
[----:B------:R-:W-:-:S02]  /*7000*/  FSEL R203, R203, RZ, !P2 ;  /* 0x000000ffcbcb7208 */ /* 0x000fc40005000000 */
[----:B------:R-:W-:Y:S01]  /*7010*/  FSEL R206, R206, RZ, !P2 ;  /* 0x000000ffcece7208 */ /* 0x000fe20005000000 */
[-C--:B------:R-:W-:Y:S01]  /*7020*/  FFMA.FTZ R83, R189, R166.reuse, -R208 ;  /* 0x000000a6bd537223 */ /* 0x080fe200000108d0 */
[----:B------:R-:W-:Y:S01]  /*7030*/  FMUL.FTZ R166, R192, R166 ;  /* 0x000000a6c0a67220 */ /* 0x000fe20000410000 */
[----:B------:R-:W-:Y:S01]  /*7040*/  FSEL R207, R207, RZ, !P4 ;  /* 0x000000ffcfcf7208 */ /* 0x000fe20006000000 */
[----:B------:R-:W-:Y:S01]  /*7050*/  FADD.FTZ R212, R203, R212 ;  /* 0x000000d4cbd47221 */ /* 0x000fe20000010000 */
[----:B------:R-:W-:Y:S01]  /*7060*/  FADD.FTZ R91, R206, R91 ;  /* 0x0000005bce5b7221 */ /* 0x000fe20000010000 */
[----:B----4-:R-:W-:Y:S01]  /*7070*/  FMUL.FTZ R90, R79, R90 ;  /* 0x0000005a4f5a7220 */ /* 0x010fe20000410000 */
[----:B------:R-:W-:Y:S01]  /*7080*/  FFMA.FTZ R166, R189, R81, R166 ;  /* 0x00000051bda67223 */ /* 0x000fe200000100a6 */
[----:B------:R-:W-:Y:S01]  /*7090*/  FSEL R210, R210, 1, !P4 ;  /* 0x3f800000d2d27808 */ /* 0x000fe20006000000 */
[----:B------:R-:W-:Y:S01]  /*70a0*/  FMUL.FTZ R81, R207, R212 ;  /* 0x000000d4cf517220 */ /* 0x000fe20000410000 */
[----:B-----5:R-:W-:Y:S01]  /*70b0*/  FMUL.FTZ R164, R79, R164 ;  /* 0x000000a44fa47220 */ /* 0x020fe20000410000 */
[-C--:B------:R-:W-:Y:S01]  /*70c0*/  FMUL.FTZ R85, R207, R91.reuse ;  /* 0x0000005bcf557220 */ /* 0x080fe20000410000 */
[----:B------:R-:W-:Y:S01]  /*70d0*/  FSEL R208, R90, RZ, !P4 ;  /* 0x000000ff5ad07208 */ /* 0x000fe20006000000 */
[----:B------:R-:W-:-:S02]  /*70e0*/  FFMA.FTZ R91, R210, R91, -R81 ;  /* 0x0000005bd25b7223 */ /* 0x000fc40000010851 */
[----:B------:R-:W-:Y:S01]  /*70f0*/  FSEL R209, R164, RZ, !P4 ;  /* 0x000000ffa4d17208 */ /* 0x000fe20006000000 */
[----:B------:R-:W-:Y:S01]  /*7100*/  FFMA.FTZ R212, R210, R212, R85 ;  /* 0x000000d4d2d47223 */ /* 0x000fe20000010055 */
[----:B------:R-:W-:Y:S01]  /*7110*/  FSEL R211, R211, RZ, !P3 ;  /* 0x000000ffd3d37208 */ /* 0x000fe20005800000 */
[----:B------:R-:W-:Y:S01]  /*7120*/  FMUL.FTZ R81, R199, R166 ;  /* 0x000000a6c7517220 */ /* 0x000fe20000410000 */
[----:B--2---:R-:W-:Y:S01]  /*7130*/  FADD.FTZ R80, R208, R91 ;  /* 0x0000005bd0507221 */ /* 0x004fe20000010000 */
[----:B------:R-:W-:Y:S01]  /*7140*/  FADD.FTZ R212, R209, R212 ;  /* 0x000000d4d1d47221 */ /* 0x000fe20000010000 */
[----:B------:R-:W-:Y:S01]  /*7150*/  FSEL R213, R213, 1, !P3 ;  /* 0x3f800000d5d57808 */ /* 0x000fe20005800000 */
[CC--:B------:R-:W-:Y:S01]  /*7160*/  FFMA.FTZ R81, R200.reuse, R83.reuse, -R81 ;  /* 0x00000053c8517223 */ /* 0x0c0fe20000010851 */
[----:B------:R-:W-:Y:S01]  /*7170*/  FMUL.FTZ R87, R211, R80 ;  /* 0x00000050d3577220 */ /* 0x000fe20000410000 */
[----:B-1----:R-:W-:Y:S01]  /*7180*/  FMUL.FTZ R82, R77, R82 ;  /* 0x000000524d527220 */ /* 0x002fe20000410000 */
[----:B------:R-:W-:Y:S01]  /*7190*/  FMUL.FTZ R83, R199, R83 ;  /* 0x00000053c7537220 */ /* 0x000fe20000410000 */
[----:B------:R-:W-:Y:S01]  /*71a0*/  FMUL.FTZ R90, R211, R212 ;  /* 0x000000d4d35a7220 */ /* 0x000fe20000410000 */
[----:B---3--:R-:W-:Y:S01]  /*71b0*/  FMUL.FTZ R84, R77, R84 ;  /* 0x000000544d547220 */ /* 0x008fe20000410000 */
[C---:B------:R-:W-:Y:S01]  /*71c0*/  FFMA.FTZ R87, R213.reuse, R212, R87 ;  /* 0x000000d4d5577223 */ /* 0x040fe20000010057 */
[----:B------:R-:W-:Y:S01]  /*71d0*/  FFMA.FTZ R83, R200, R166, R83 ;  /* 0x000000a6c8537223 */ /* 0x000fe20000010053 */
[----:B------:R-:W-:Y:S01]  /*71e0*/  FSEL R212, R82, RZ, !P3 ;  /* 0x000000ff52d47208 */ /* 0x000fe20005800000 */
[----:B------:R-:W-:Y:S01]  /*71f0*/  FFMA.FTZ R85, R213, R80, -R90 ;  /* 0x00000050d5557223 */ /* 0x000fe2000001085a */
[----:B------:R-:W-:Y:S01]  /*7200*/  FSEL R215, R215, RZ, !P6 ;  /* 0x000000ffd7d77208 */ /* 0x000fe20007000000 */
[----:B------:R-:W-:Y:S01]  /*7210*/  FMUL.FTZ R80, R202, R83 ;  /* 0x00000053ca507220 */ /* 0x000fe20000410000 */
[----:B------:R-:W-:Y:S01]  /*7220*/  FSEL R214, R84, RZ, !P3 ;  /* 0x000000ff54d67208 */ /* 0x000fe20005800000 */
[----:B------:R-:W-:Y:S01]  /*7230*/  FADD.FTZ R85, R212, R85 ;  /* 0x00000055d4557221 */ /* 0x000fe20000010000 */
[----:B0-----:R-:W-:Y:S01]  /*7240*/  FMUL.FTZ R88, R71, R88 ;  /* 0x0000005847587220 */ /* 0x001fe20000410000 */
[----:B------:R-:W-:Y:S01]  /*7250*/  FSEL R216, R216, 1, !P6 ;  /* 0x3f800000d8d87808 */ /* 0x000fe20007000000 */
[-C--:B------:R-:W-:Y:S01]  /*7260*/  FFMA.FTZ R80, R205, R81.reuse, -R80 ;  /* 0x00000051cd507223 */ /* 0x080fe20000010850 */
[----:B------:R-:W-:Y:S01]  /*7270*/  FMUL.FTZ R82, R202, R81 ;  /* 0x00000051ca527220 */ /* 0x000fe20000410000 */
[----:B------:R-:W-:Y:S01]  /*7280*/  FADD.FTZ R87, R214, R87 ;  /* 0x00000057d6577221 */ /* 0x000fe20000010000 */
[----:B------:R-:W-:Y:S01]  /*7290*/  FMUL.FTZ R81, R215, R85 ;  /* 0x00000055d7517220 */ /* 0x000fe20000410000 */
[----:B------:R-:W-:Y:S01]  /*72a0*/  FMUL.FTZ R86, R71, R86 ;  /* 0x0000005647567220 */ /* 0x000fe20000410000 */
[----:B------:R-:W-:Y:S01]  /*72b0*/  FSEL R217, R88, RZ, !P6 ;  /* 0x000000ff58d97208 */ /* 0x000fe20007000000 */
[----:B------:R-:W-:Y:S01]  /*72c0*/  FFMA.FTZ R82, R205, R83, R82 ;  /* 0x00000053cd527223 */ /* 0x000fe20000010052 */
[-C--:B------:R-:W-:Y:S01]  /*72d0*/  FMUL.FTZ R84, R215, R87.reuse ;  /* 0x00000057d7547220 */ /* 0x080fe20000410000 */
[----:B------:R-:W-:Y:S01]  /*72e0*/  FFMA.FTZ R220, R216, R87, R81 ;  /* 0x00000057d8dc7223 */ /* 0x000fe20000010051 */
[C---:B------:R-:W-:Y:S01]  /*72f0*/  FMUL.FTZ R83, R207.reuse, R80 ;  /* 0x00000050cf537220 */ /* 0x040fe20000410000 */
[----:B------:R-:W-:Y:S01]  /*7300*/  FSEL R218, R86, RZ, !P6 ;  /* 0x000000ff56da7208 */ /* 0x000fe20007000000 */
[-C--:B------:R-:W-:Y:S01]  /*7310*/  FMUL.FTZ R81, R207, R82.reuse ;  /* 0x00000052cf517220 */ /* 0x080fe20000410000 */
[----:B------:R-:W-:Y:S01]  /*7320*/  FFMA.FTZ R85, R216, R85, -R84 ;  /* 0x00000055d8557223 */ /* 0x000fe20000010854 */
[----:B------:R-:W-:Y:S01]  /*7330*/  FADD.FTZ R220, R217, R220 ;  /* 0x000000dcd9dc7221 */ /* 0x000fe20000010000 */
        /* <DEDUP_REMOVED lines=117> */
[----:B--2---:R-:W-:Y:S02]  /*7a90*/  @!P3 MOV R84, R83 ;  /* 0x000000530054b202 */ /* 0x004fe40000000f00 */
[----:B---3--:R-:W-:Y:S01]  /*7aa0*/  @!P3 MOV R220, R82 ;  /* 0x0000005200dcb202 */ /* 0x008fe20000000f00 */
[-C--:B------:R-:W-:Y:S01]  /*7ab0*/  @P4 FMUL.FTZ R226, R166, R223.reuse ;  /* 0x000000dfa6e24220 */ /* 0x080fe20000410000 */
[----:B------:R-:W-:-:S03]  /*7ac0*/  @P4 FMUL.FTZ R223, R167, R223 ;  /* 0x000000dfa7df4220 */ /* 0x000fc60000410000 */
        /* <DEDUP_REMOVED lines=52> */
[CC--:B------:R-:W-:Y:S01]  /*7e10*/  FMUL.FTZ R85, R193.reuse, R186.reuse ;  /* 0x000000bac1557220 */ /* 0x0c0fe20000410000 */
[----:B------:R-:W-:Y:S01]  /*7e20*/  FMUL.FTZ R193, R193, R187 ;  /* 0x000000bbc1c17220 */ /* 0x000fe20000410000 */
[C---:B------:R-:W-:Y:S01]  /*7e30*/  FMUL.FTZ R87, R89.reuse, R83 ;  /* 0x0000005359577220 */ /* 0x040fe20000410000 */
[----:B------:R-:W-:Y:S01]  /*7e40*/  ISETP.NE.AND P2, PT, R4, RZ, PT ;  /* 0x000000ff0400720c */ /* 0x000fe20003f45270 */
[C---:B------:R-:W-:Y:S01]  /*7e50*/  FFMA.FTZ R84, R196.reuse, R187, -R85 ;  /* 0x000000bbc4547223 */ /* 0x040fe20000010855 */
[----:B------:R-:W-:Y:S01]  /*7e60*/  FFMA.FTZ R193, R196, R186, R193 ;  /* 0x000000bac4c17223 */ /* 0x000fe200000100c1 */
[-C--:B------:R-:W-:Y:S01]  /*7e70*/  FFMA.FTZ R87, R88, R82.reuse, -R87 ;  /* 0x0000005258577223 */ /* 0x080fe20000010857 */
[CC--:B------:R-:W-:Y:S01]  /*7e80*/  FMUL.FTZ R85, R89.reuse, R81.reuse ;  /* 0x0000005159557220 */ /* 0x0c0fe20000410000 */
[C---:B------:R-:W-:Y:S01]  /*7e90*/  FMUL.FTZ R82, R89.reuse, R82 ;  /* 0x0000005259527220 */ /* 0x040fe20000410000 */
[----:B------:R-:W-:Y:S01]  /*7ea0*/  FADD.FTZ R194, R194, R193 ;  /* 0x000000c1c2c27221 */ /* 0x000fe20000010000 */
[-C--:B------:R-:W-:Y:S01]  /*7eb0*/  FMUL.FTZ R89, R89, R80.reuse ;  /* 0x0000005059597220 */ /* 0x080fe20000410000 */
[----:B------:R-:W-:Y:S01]  /*7ec0*/  FADD.FTZ R195, R195, R84 ;  /* 0x00000054c3c37221 */ /* 0x000fe20000010000 */
[----:B------:R-:W-:Y:S01]  /*7ed0*/  FFMA.FTZ R80, R88, R80, -R85 ;  /* 0x0000005058507223 */ /* 0x000fe20000010855 */
[-C--:B------:R-:W-:Y:S01]  /*7ee0*/  FMUL.FTZ R84, R198, R194.reuse ;  /* 0x000000c2c6547220 */ /* 0x080fe20000410000 */
        /* <DEDUP_REMOVED lines=19> */
.L_x_1536:
[----:B------:R-:W-:Y:S05]  /*8020*/  BSYNC.RECONVERGENT B0 ;  /* 0x0000000000007941 */ /* 0x000fea0003800200 */
.L_x_1535:
[----:B------:R-:W-:Y:S01]  /*8030*/  FADD.FTZ R183, R183, R178 ;  /* 0x000000b2b7b77221 */ /* 0x000fe20000010000 */
[----:B------:R-:W-:Y:S01]  /*8040*/  FADD.FTZ R197, R184, R197 ;  /* 0x000000c5b8c57221 */ /* 0x000fe20000010000 */
[C---:B0-----:R-:W-:Y:S01]  /*8050*/  FMUL.FTZ R81, R165.reuse, R86 ;  /* 0x00000056a5517220 */ /* 0x041fe20000410000 */
[----:B------:R-:W-:Y:S01]  /*8060*/  FMUL.FTZ R83, R165, R174 ;  /* 0x000000aea5537220 */ /* 0x000fe20000410000 */
[C---:B------:R-:W-:Y:S01]  /*8070*/  FMUL.FTZ R80, R192.reuse, R183 ;  /* 0x000000b7c0507220 */ /* 0x040fe20000410000 */
[-C--:B------:R-:W-:Y:S01]  /*8080*/  FMUL.FTZ R192, R192, R197.reuse ;  /* 0x000000c5c0c07220 */ /* 0x080fe20000410000 */
[C---:B------:R-:W-:Y:S01]  /*8090*/  FFMA.FTZ R81, R164.reuse, R166, -R81 ;  /* 0x000000a6a4517223 */ /* 0x040fe20000010851 */
[----:B------:R-:W-:Y:S01]  /*80a0*/  FFMA.FTZ R83, R164, R172, -R83 ;  /* 0x000000aca4537223 */ /* 0x000fe20000010853 */
[C---:B------:R-:W-:Y:S01]  /*80b0*/  FFMA.FTZ R80, R189.reuse, R197, R80 ;  /* 0x000000c5bd507223 */ /* 0x040fe20000010050 */
[----:B------:R-:W-:Y:S01]  /*80c0*/  FFMA.FTZ R189, R189, R183, -R192 ;  /* 0x000000b7bdbd7223 */ /* 0x000fe200000108c0 */
[----:B------:R-:W-:Y:S01]  /*80d0*/  FFMA.FTZ R124, R81, 2, R124 ;  /* 0x40000000517c7823 */ /* 0x000fe2000001007c */
[----:B------:R-:W-:Y:S01]  /*80e0*/  FFMA.FTZ R126, R83, 2, R126 ;  /* 0x40000000537e7823 */ /* 0x000fe2000001007e */
[----:B------:R-:W-:Y:S01]  /*80f0*/  FADD.FTZ R84, R191, R80 ;  /* 0x00000050bf547221 */ /* 0x000fe20000010000 */
[----:B------:R-:W-:Y:S01]  /*8100*/  FADD.FTZ R190, R190, R189 ;  /* 0x000000bdbebe7221 */ /* 0x000fe20000010000 */
[C---:B------:R-:W-:Y:S01]  /*8110*/  FMUL.FTZ R83, R165.reuse, R224 ;  /* 0x000000e0a5537220 */ /* 0x040fe20000410000 */
[----:B------:R-:W-:Y:S01]  /*8120*/  FMUL.FTZ R85, R165, R220 ;  /* 0x000000dca5557220 */ /* 0x000fe20000410000 */
[C---:B------:R-:W-:Y:S01]  /*8130*/  FMUL.FTZ R81, R199.reuse, R84 ;  /* 0x00000054c7517220 */ /* 0x040fe20000410000 */
[----:B------:R-:W-:Y:S01]  /*8140*/  FMUL.FTZ R199, R199, R190 ;  /* 0x000000bec7c77220 */ /* 0x000fe20000410000 */
[C---:B------:R-:W-:Y:S01]  /*8150*/  FFMA.FTZ R83, R164.reuse, R153, -R83 ;  /* 0x00000099a4537223 */ /* 0x040fe20000010853 */
[----:B------:R-:W-:Y:S01]  /*8160*/  FFMA.FTZ R85, R164, R222, -R85 ;  /* 0x000000dea4557223 */ /* 0x000fe20000010855 */
[C---:B------:R-:W-:Y:S01]  /*8170*/  FFMA.FTZ R81, R200.reuse, R190, -R81 ;  /* 0x000000bec8517223 */ /* 0x040fe20000010851 */
[----:B------:R-:W-:Y:S01]  /*8180*/  FFMA.FTZ R200, R200, R84, R199 ;  /* 0x00000054c8c87223 */ /* 0x000fe200000100c7 */
[----:B------:R-:W-:Y:S01]  /*8190*/  FFMA.FTZ R130, R83, 2, R130 ;  /* 0x4000000053827823 */ /* 0x000fe20000010082 */
[----:B------:R-:W-:Y:S01]  /*81a0*/  FMUL.FTZ R83, R165, R180 ;  /* 0x000000b4a5537220 */ /* 0x000fe20000410000 */
[----:B------:R-:W-:Y:S01]  /*81b0*/  FADD.FTZ R87, R204, R81 ;  /* 0x00000051cc577221 */ /* 0x000fe20000010000 */
[----:B------:R-:W-:Y:S01]  /*81c0*/  FADD.FTZ R200, R201, R200 ;  /* 0x000000c8c9c87221 */ /* 0x000fe20000010000 */
[----:B------:R-:W-:Y:S01]  /*81d0*/  FMUL.FTZ R81, R165, R176 ;  /* 0x000000b0a5517220 */ /* 0x000fe20000410000 */
[----:B------:R-:W-:Y:S01]  /*81e0*/  FFMA.FTZ R83, R164, R181, -R83 ;  /* 0x000000b5a4537223 */ /* 0x000fe20000010853 */
[C---:B------:R-:W-:Y:S01]  /*81f0*/  FMUL.FTZ R80, R202.reuse, R87 ;  /* 0x00000057ca507220 */ /* 0x040fe20000410000 */
[-C--:B------:R-:W-:Y:S01]  /*8200*/  FMUL.FTZ R202, R202, R200.reuse ;  /* 0x000000c8caca7220 */ /* 0x080fe20000410000 */
        /* <DEDUP_REMOVED lines=22> */
[C---:B------:R-:W-:Y:S01]  /*8370*/  FMUL.FTZ R82, R211.reuse, R89 ;  /* 0x00000059d3527220 */ /* 0x040fe20000410000 */
[----:B------:R-:W-:Y:S01]  /*8380*/  FMUL.FTZ R80, R211, R210 ;  /* 0x000000d2d3507220 */ /* 0x000fe20000410000 */
[----:B------:R-:W-:Y:S01]  /*8390*/  FFMA.FTZ R83, R164, R183, -R81 ;  /* 0x000000b7a4537223 */ /* 0x000fe20000010851 */
[----:B------:R-:W-:Y:S01]  /*83a0*/  FMUL.FTZ R85, R165, R84 ;  /* 0x00000054a5557220 */ /* 0x000fe20000410000 */
[C---:B------:R-:W-:Y:S01]  /*83b0*/  FFMA.FTZ R81, R213.reuse, R210, R82 ;  /* 0x000000d2d5517223 */ /* 0x040fe20000010052 */
[----:B------:R-:W-:Y:S01]  /*83c0*/  FFMA.FTZ R213, R213, R89, -R80 ;  /* 0x00000059d5d57223 */ /* 0x000fe20000010850 */
[----:B------:R-:W-:Y:S01]  /*83d0*/  FFMA.FTZ R140, R83, 2, R140 ;  /* 0x40000000538c7823 */ /* 0x000fe2000001008c */
[----:B------:R-:W-:Y:S01]  /*83e0*/  FMUL.FTZ R83, R165, R200 ;  /* 0x000000c8a5537220 */ /* 0x000fe20000410000 */
[----:B------:R-:W-:Y:S01]  /*83f0*/  FADD.FTZ R214, R214, R81 ;  /* 0x00000051d6d67221 */ /* 0x000fe20000010000 */
[----:B------:R-:W-:Y:S01]  /*8400*/  FADD.FTZ R212, R212, R213 ;  /* 0x000000d5d4d47221 */ /* 0x000fe20000010000 */
[----:B------:R-:W-:Y:S01]  /*8410*/  ISETP.GE.AND P2, PT, R119, UR5, PT ;  /* 0x0000000577007c0c */ /* 0x000fe2000bf46270 */
[C---:B------:R-:W-:Y:S01]  /*8420*/  FFMA.FTZ R85, R164.reuse, R190, -R85 ;  /* 0x000000bea4557223 */ /* 0x040fe20000010855 */
[C---:B------:R-:W-:Y:S01]  /*8430*/  FMUL.FTZ R81, R215.reuse, R214 ;  /* 0x000000d6d7517220 */ /* 0x040fe20000410000 */
[-C--:B------:R-:W-:Y:S01]  /*8440*/  FMUL.FTZ R215, R215, R212.reuse ;  /* 0x000000d4d7d77220 */ /* 0x080fe20000410000 */
[----:B------:R-:W-:Y:S01]  /*8450*/  FFMA.FTZ R83, R164, R87, -R83 ;  /* 0x00000057a4537223 */ /* 0x000fe20000010853 */
[----:B------:R-:W-:Y:S01]  /*8460*/  FFMA.FTZ R142, R85, 2, R142 ;  /* 0x40000000558e7823 */ /* 0x000fe2000001008e */
[C---:B------:R-:W-:Y:S01]  /*8470*/  FFMA.FTZ R81, R216.reuse, R212, -R81 ;  /* 0x000000d4d8517223 */ /* 0x040fe20000010851 */
[----:B------:R-:W-:Y:S01]  /*8480*/  FFMA.FTZ R216, R216, R214, R215 ;  /* 0x000000d6d8d87223 */ /* 0x000fe200000100d7 */
[----:B------:R-:W-:Y:S01]  /*8490*/  FFMA.FTZ R144, R83, 2, R144 ;  /* 0x4000000053907823 */ /* 0x000fe20000010090 */
[----:B------:R-:W-:Y:S01]  /*84a0*/  FMUL.FTZ R85, R165, R86 ;  /* 0x00000056a5557220 */ /* 0x000fe20000410000 */
[----:B------:R-:W-:Y:S01]  /*84b0*/  FADD.FTZ R218, R218, R81 ;  /* 0x00000051dada7221 */ /* 0x000fe20000010000 */
[----:B------:R-:W-:Y:S01]  /*84c0*/  FADD.FTZ R216, R217, R216 ;  /* 0x000000d8d9d87221 */ /* 0x000fe20000010000 */
[C---:B------:R-:W-:Y:S01]  /*84d0*/  FMUL.FTZ R81, R165.reuse, R210 ;  /* 0x000000d2a5517220 */ /* 0x040fe20000410000 */
[C---:B------:R-:W-:Y:S01]  /*84e0*/  FMUL.FTZ R83, R165.reuse, R214 ;  /* 0x000000d6a5537220 */ /* 0x040fe20000410000 */
        /* <DEDUP_REMOVED lines=12> */
.L_x_1534:
[----:B------:R-:W-:Y:S01]  /*85b0*/  BAR.SYNC.DEFER_BLOCKING 0x0 ;  /* 0x0000000000007b1d */ /* 0x000fe20000010000 */
[----:B------:R-:W-:Y:S02]  /*85c0*/  ISETP.NE.AND P0, PT, R4, RZ, PT ;  /* 0x000000ff0400720c */ /* 0x000fe40003f05270 */
[----:B------:R-:W-:Y:S02]  /*85d0*/  MOV R75, RZ ;  /* 0x000000ff004b7202 */ /* 0x000fe40000000f00 */
[----:B------:R-:W-:-:S03]  /*85e0*/  LOP3.LUT R35, R121, 0x3e00, RZ, 0xc0, !PT ;  /* 0x00003e0079237812 */ /* 0x000fc600078ec0ff */
[----:B------:R-:W0:Y:S01]  /*85f0*/  LDC.64 R84, c[0x0][0x420] ;  /* 0x00010800ff547b82 */ /* 0x000e220000000a00 */
[----:B------:R-:W1:Y:S01]  /*8600*/  LDCU.64 UR6, c[0x0][0x478] ;  /* 0x00008f00ff0677ac */ /* 0x000e620008000a00 */
[----:B------:R-:W-:-:S06]  /*8610*/  LOP3.LUT R35, R35, 0x1f, R4, 0xf8, !PT ;  /* 0x0000001f23237812 */ /* 0x000fcc00078ef804 */
[----:B------:R-:W2:Y:S08]  /*8620*/  LDC.64 R86, c[0x0][0x428] ;  /* 0x00010a00ff567b82 */ /* 0x000eb00000000a00 */
[----:B------:R-:W3:Y:S01]  /*8630*/  LDC.64 R112, c[0x0][0x418] ;  /* 0x00010600ff707b82 */ /* 0x000ee20000000a00 */
[----:B------:R-:W-:Y:S01]  /*8640*/  HFMA2 R82, -RZ, RZ, 0, 0 ;  /* 0x00000000ff527431 */ /* 0x000fe200000001ff */
[----:B------:R-:W-:Y:S01]  /*8650*/  STS [R69], R122 ;  /* 0x0000007a45007388 */ /* 0x000fe20000000800 */
[----:B------:R-:W-:Y:S01]  /*8660*/  HFMA2 R88, -RZ, RZ, 0, 0 ;  /* 0x00000000ff587431 */ /* 0x000fe200000001ff */
[----:B------:R-:W-:Y:S01]  /*8670*/  MOV R90, RZ ;  /* 0x000000ff005a7202 */ /* 0x000fe20000000f00 */
[----:B------:R-:W-:Y:S01]  /*8680*/  HFMA2 R92, -RZ, RZ, 0, 0 ;  /* 0x00000000ff5c7431 */ /* 0x000fe200000001ff */
[----:B------:R-:W-:Y:S01]  /*8690*/  STS [R69+0x4], R124 ;  /* 0x0000047c45007388 */ /* 0x000fe20000000800 */
[----:B------:R-:W-:Y:S01]  /*86a0*/  MOV R94, RZ ;  /* 0x000000ff005e7202 */ /* 0x000fe20000000f00 */
[----:B0-----:R-:W-:-:S04]  /*86b0*/  IMAD.WIDE.U32 R78, R84, UR22, R74 ;  /* 0x00000016544e7c25 */ /* 0x001fc8000f8e004a */
[----:B------:R-:W-:Y:S01]  /*86c0*/  HFMA2 R96, -RZ, RZ, 0, 0 ;  /* 0x00000000ff607431 */ /* 0x000fe200000001ff */
[----:B------:R-:W-:Y:S01]  /*86d0*/  STS [R69+0x8], R126 ;  /* 0x0000087e45007388 */ /* 0x000fe20000000800 */
[----:B------:R-:W-:Y:S01]  /*86e0*/  MOV R98, RZ ;  /* 0x000000ff00627202 */ /* 0x000fe20000000f00 */
[----:B------:R-:W-:Y:S02]  /*86f0*/  IMAD R79, R85, UR22, R79 ;  /* 0x00000016554f7c24 */ /* 0x000fe4000f8e024f */
[----:B------:R-:W-:Y:S01]  /*8700*/  HFMA2 R100, -RZ, RZ, 0, 0 ;  /* 0x00000000ff647431 */ /* 0x000fe200000001ff */
[----:B------:R-:W-:Y:S01]  /*8710*/  STS [R69+0xc], R128 ;  /* 0x00000c8045007388 */ /* 0x000fe20000000800 */
[----:B------:R-:W-:Y:S01]  /*8720*/  MOV R102, RZ ;  /* 0x000000ff00667202 */ /* 0x000fe20000000f00 */
[----:B--2---:R-:W-:-:S04]  /*8730*/  IMAD.WIDE.U32 R78, R0, R86, R78 ;  /* 0x00000056004e7225 */ /* 0x004fc800078e004e */
[----:B------:R-:W-:Y:S01]  /*8740*/  HFMA2 R104, -RZ, RZ, 0, 0 ;  /* 0x00000000ff687431 */ /* 0x000fe200000001ff */
[----:B------:R-:W-:Y:S01]  /*8750*/  STS [R69+0x10], R130 ;  /* 0x0000108245007388 */ /* 0x000fe20000000800 */
[----:B------:R-:W-:Y:S01]  /*8760*/  MOV R106, RZ ;  /* 0x000000ff006a7202 */ /* 0x000fe20000000f00 */
[----:B------:R-:W-:Y:S01]  /*8770*/  IMAD R71, R0, R87, R79 ;  /* 0x0000005700477224 */ /* 0x000fe200078e024f */
[C---:B------:R-:W-:Y:S01]  /*8780*/  IADD3 R78, P1, PT, R35.reuse, R78, RZ ;  /* 0x0000004e234e7210 */ /* 0x040fe20007f3e0ff */
[----:B------:R-:W-:Y:S01]  /*8790*/  STS [R69+0x14], R132 ;  /* 0x0000148445007388 */ /* 0x000fe20000000800 */
[----:B------:R-:W0:Y:S01]  /*87a0*/  LDC.64 R86, c[0x0][0x410] ;  /* 0x00010400ff567b82 */ /* 0x000e220000000a00 */
[----:B------:R-:W-:Y:S01]  /*87b0*/  HFMA2 R108, -RZ, RZ, 0, 0 ;  /* 0x00000000ff6c7431 */ /* 0x000fe200000001ff */
[----:B------:R-:W-:Y:S01]  /*87c0*/  IADD3.X R71, PT, PT, RZ, R71, RZ, P1, !PT ;  /* 0x00000047ff477210 */ /* 0x000fe20000ffe4ff */
[----:B------:R-:W-:Y:S01]  /*87d0*/  STS [R69+0x18], R134 ;  /* 0x0000188645007388 */ /* 0x000fe20000000800 */
[C---:B-1----:R-:W-:Y:S01]  /*87e0*/  LEA R84, P2, R78.reuse, UR6, 0x2 ;  /* 0x000000064e547c11 */ /* 0x042fe2000f8410ff */
[----:B------:R-:W1:Y:S02]  /*87f0*/  LDCU UR5, c[0x0][0x394] ;  /* 0x00007280ff0577ac */ /* 0x000e640008000800 */
[----:B------:R-:W-:Y:S01]  /*8800*/  STS [R69+0x1c], R136 ;  /* 0x00001c8845007388 */ /* 0x000fe20000000800 */
[----:B------:R-:W-:Y:S01]  /*8810*/  LEA.HI.X R85, R78, UR7, R71, 0x2, P2 ;  /* 0x000000074e557c11 */ /* 0x000fe200090f1447 */
[----:B------:R-:W2:Y:S01]  /*8820*/  LDCU.64 UR6, c[0x0][0x488] ;  /* 0x00009100ff0677ac */ /* 0x000ea20008000a00 */
[----:B------:R-:W-:Y:S01]  /*8830*/  LOP3.LUT R71, R35, 0x60, RZ, 0xfc, !PT ;  /* 0x0000006023477812 */ /* 0x000fe200078efcff */
[----:B------:R-:W-:Y:S04]  /*8840*/  STS [R69+0x20], R138 ;  /* 0x0000208a45007388 */ /* 0x000fe80000000800 */
[----:B------:R-:W-:Y:S04]  /*8850*/  STS [R69+0x24], R140 ;  /* 0x0000248c45007388 */ /* 0x000fe80000000800 */
[----:B------:R-:W-:Y:S04]  /*8860*/  STS [R69+0x28], R142 ;  /* 0x0000288e45007388 */ /* 0x000fe80000000800 */
[----:B------:R-:W-:Y:S01]  /*8870*/  STS [R69+0x2c], R144 ;  /* 0x00002c9045007388 */ /* 0x000fe20000000800 */
[----:B0-----:R-:W-:-:S03]  /*8880*/  IMAD.WIDE.U32 R78, R86, UR22, R74 ;  /* 0x00000016564e7c25 */ /* 0x001fc6000f8e004a */
[----:B------:R-:W-:Y:S01]  /*8890*/  STS [R69+0x30], R146 ;  /* 0x0000309245007388 */ /* 0x000fe20000000800 */
[----:B------:R-:W-:Y:S01]  /*88a0*/  IMAD R87, R87, UR22, R79 ;  /* 0x0000001657577c24 */ /* 0x000fe2000f8e024f */
[----:B------:R-:W-:Y:S02]  /*88b0*/  LOP3.LUT R79, R35, 0x140, RZ, 0xfc, !PT ;  /* 0x00000140234f7812 */ /* 0x000fe400078efcff */
[----:B------:R-:W-:Y:S01]  /*88c0*/  STS [R69+0x34], R148 ;  /* 0x0000349445007388 */ /* 0x000fe20000000800 */
[----:B------:R-:W-:-:S03]  /*88d0*/  MOV R86, R78 ;  /* 0x0000004e00567202 */ /* 0x000fc60000000f00 */
[----:B------:R-:W-:Y:S02]  /*88e0*/  STS [R69+0x38], R150 ;  /* 0x0000389645007388 */ /* 0x000fe40000000800 */
[----:B---3--:R-:W-:Y:S02]  /*88f0*/  IMAD.WIDE.U32 R86, R0, R112, R86 ;  /* 0x0000007000567225 */ /* 0x008fe400078e0056 */
[----:B------:R-:W-:Y:S01]  /*8900*/  STS [R69+0x3c], R152 ;  /* 0x00003c9845007388 */ /* 0x000fe20000000800 */
[----:B------:R-:W-:-:S03]  /*8910*/  NOP ;  /* 0x0000000000007918 */ /* 0x000fc60000000000 */
[----:B------:R-:W-:Y:S01]  /*8920*/  LDS R73, [R37] ;  /* 0x0000000025497984 */ /* 0x000fe20000000800 */
[----:B------:R-:W-:-:S03]  /*8930*/  IMAD R78, R0, R113, R87 ;  /* 0x00000071004e7224 */ /* 0x000fc600078e0257 */
        /* <DEDUP_REMOVED lines=17> */
[----:B------:R-:W0:Y:S02]  /*8a50*/  LDS R80, [R131+0x840] ;  /* 0x0008400083507984 */ /* 0x000e240000000800 */
        /* <DEDUP_REMOVED lines=13> */
[-C--:B------:R-:W-:Y:S02]  /*8b30*/  ISETP.GE.AND P2, PT, R71, R80.reuse, PT ;  /* 0x000000504700720c */ /* 0x080fe40003f46270 */
[C---:B0-----:R-:W-:Y:S01]  /*8b40*/  LOP3.LUT R73, R35.reuse, 0x180, RZ, 0xfc, !PT ;  /* 0x0000018023497812 */ /* 0x041fe200078efcff */
[----:B------:R-:W-:Y:S01]  /*8b50*/  @!P3 STG.E desc[UR24][R84.64+0x300], R93 ;  /* 0x0003005d5400b986 */ /* 0x000fe2000c101918 */
[----:B---3--:R-:W-:Y:S02]  /*8b60*/  LOP3.LUT R77, R35, 0x160, RZ, 0xfc, !PT ;  /* 0x00000160234d7812 */ /* 0x008fe400078efcff */
[-C--:B------:R-:W-:Y:S01]  /*8b70*/  ISETP.GE.AND P3, PT, R29, R80.reuse, PT ;  /* 0x000000501d00720c */ /* 0x080fe20003f66270 */
[----:B------:R-:W-:Y:S01]  /*8b80*/  @!P4 STG.E desc[UR24][R84.64+0x380], R95 ;  /* 0x0003805f5400c986 */ /* 0x000fe2000c101918 */
[C---:B----4-:R-:W-:Y:S02]  /*8b90*/  LOP3.LUT R81, R35.reuse, 0x120, RZ, 0xfc, !PT ;  /* 0x0000012023517812 */ /* 0x050fe400078efcff */
[----:B-----5:R-:W-:Y:S01]  /*8ba0*/  LOP3.LUT R83, R35, 0x80, RZ, 0xfc, !PT ;  /* 0x0000008023537812 */ /* 0x020fe200078efcff */
[----:B------:R-:W-:Y:S01]  /*8bb0*/  @!P5 STG.E desc[UR24][R84.64+0x400], R97 ;  /* 0x000400615400d986 */ /* 0x000fe2000c101918 */
[----:B------:R-:W-:-:S02]  /*8bc0*/  ISETP.GE.AND P4, PT, R81, R80, PT ;  /* 0x000000505100720c */ /* 0x000fc40003f86270 */
[-C--:B------:R-:W-:Y:S01]  /*8bd0*/  ISETP.GE.AND P5, PT, R79, R80.reuse, PT ;  /* 0x000000504f00720c */ /* 0x080fe20003fa6270 */
[----:B------:R-:W-:Y:S01]  /*8be0*/  @!P6 STG.E desc[UR24][R84.64+0x680], R107 ;  /* 0x0006806b5400e986 */ /* 0x000fe2000c101918 */
[----:B------:R-:W-:-:S03]  /*8bf0*/  ISETP.GE.AND P6, PT, R77, R80, PT ;  /* 0x000000504d00720c */ /* 0x000fc60003fc6270 */
[----:B------:R-:W-:Y:S01]  /*8c00*/  @!P1 STG.E desc[UR24][R84.64+0x700], R109 ;  /* 0x0007006d54009986 */ /* 0x000fe2000c101918 */
[----:B------:R-:W-:-:S03]  /*8c10*/  ISETP.GE.AND P1, PT, R83, R80, PT ;  /* 0x000000505300720c */ /* 0x000fc60003f26270 */
[----:B------:R-:W-:Y:S01]  /*8c20*/  @!P2 STG.E desc[UR24][R84.64+0x180], R89 ;  /* 0x000180595400a986 */ /* 0x000fe2000c101918 */
[----:B------:R-:W-:Y:S02]  /*8c30*/  ISETP.GE.AND P2, PT, R73, R80, PT ;  /* 0x000000504900720c */ /* 0x000fe40003f46270 */
[----:B------:R-:W-:Y:S01]  /*8c40*/  MOV R80, RZ ;  /* 0x000000ff00507202 */ /* 0x000fe20000000f00 */
[----:B------:R-:W-:Y:S04]  /*8c50*/  @!P4 STG.E desc[UR24][R84.64+0x480], R99 ;  /* 0x000480635400c986 */ /* 0x000fe8000c101918 */
[----:B------:R-:W-:Y:S01]  /*8c60*/  @!P5 STG.E desc[UR24][R84.64+0x500], R101 ;  /* 0x000500655400d986 */ /* 0x000fe2000c101918 */
[----:B------:R-:W-:-:S03]  /*8c70*/  ISETP.GE.AND P5, PT, R83, R76, PT ;  /* 0x0000004c5300720c */ /* 0x000fc60003fa6270 */
[----:B------:R-:W-:Y:S01]  /*8c80*/  @!P1 STG.E desc[UR24][R84.64+0x200], R91 ;  /* 0x0002005b54009986 */ /* 0x000fe2000c101918 */
[----:B------:R-:W-:-:S03]  /*8c90*/  IADD3 R87, P1, PT, R35, R86, RZ ;  /* 0x0000005623577210 */ /* 0x000fc60007f3e0ff */
[----:B------:R-:W-:Y:S01]  /*8ca0*/  @!P6 STG.E desc[UR24][R84.64+0x580], R103 ;  /* 0x000580675400e986 */ /* 0x000fe2000c101918 */
[----:B------:R-:W-:Y:S02]  /*8cb0*/  IADD3.X R78, PT, PT, RZ, R78, RZ, P1, !PT ;  /* 0x0000004eff4e7210 */ /* 0x000fe40000ffe4ff */
[----:B--2---:R-:W-:Y:S01]  /*8cc0*/  LEA R86, P4, R87, UR6, 0x2 ;  /* 0x0000000657567c11 */ /* 0x004fe2000f8810ff */
[----:B------:R-:W-:Y:S01]  /*8cd0*/  @!P2 STG.E desc[UR24][R84.64+0x600], R105 ;  /* 0x000600695400a986 */ /* 0x000fe2000c101918 */
[-C--:B------:R-:W-:Y:S02]  /*8ce0*/  ISETP.GE.AND P1, PT, R35, R76.reuse, PT ;  /* 0x0000004c2300720c */ /* 0x080fe40003f26270 */
[----:B------:R-:W-:Y:S01]  /*8cf0*/  LEA.HI.X R87, R87, UR7, R78, 0x2, P4 ;  /* 0x0000000757577c11 */ /* 0x000fe2000a0f144e */
[----:B------:R0:W-:Y:S01]  /*8d00*/  @!P3 STG.E desc[UR24][R84.64+0x780], R111 ;  /* 0x0007806f5400b986 */ /* 0x0001e2000c101918 */
[-C--:B------:R-:W-:Y:S01]  /*8d10*/  ISETP.GE.AND P4, PT, R13, R76.reuse, PT ;  /* 0x0000004c0d00720c */ /* 0x080fe20003f86270 */
[----:B------:R-:W-:Y:S01]  /*8d20*/  HFMA2 R78, -RZ, RZ, 0, 0 ;  /* 0x00000000ff4e7431 */ /* 0x000fe200000001ff */
[----:B------:R-:W-:Y:S01]  /*8d30*/  BAR.SYNC.DEFER_BLOCKING 0x0 ;  /* 0x0000000000007b1d */ /* 0x000fe20000010000 */
[----:B------:R-:W-:-:S02]  /*8d40*/  ISETP.GE.AND P3, PT, R15, R76, PT ;  /* 0x0000004c0f00720c */ /* 0x000fc40003f66270 */
[-C--:B------:R-:W-:Y:S02]  /*8d50*/  ISETP.GE.AND P2, PT, R17, R76.reuse, PT ;  /* 0x0000004c1100720c */ /* 0x080fe40003f46270 */
[-C--:B------:R-:W-:Y:S01]  /*8d60*/  ISETP.GE.AND P6, PT, R71, R76.reuse, PT ;  /* 0x0000004c4700720c */ /* 0x080fe20003fc6270 */
[----:B------:R-:W2:Y:S01]  /*8d70*/  LDCU.64 UR6, c[0x0][0x490] ;  /* 0x00009200ff0677ac */ /* 0x000ea20008000a00 */
[----:B0-----:R-:W-:Y:S01]  /*8d80*/  MOV R84, RZ ;  /* 0x000000ff00547202 */ /* 0x001fe20000000f00 */
        /* <DEDUP_REMOVED lines=19> */
[----:B------:R-:W-:Y:S02]  /*8ec0*/  ISETP.GE.AND P5, PT, R29, R76, PT ;  /* 0x0000004c1d00720c */ /* 0x000fe40003fa6270 */
[----:B------:R-:W-:Y:S01]  /*8ed0*/  MOV R110, RZ ;  /* 0x000000ff006e7202 */ /* 0x000fe20000000f00 */
        /* <DEDUP_REMOVED lines=39> */
[----:B------:R-:W1:Y:S01]  /*9150*/  LDS R96, [R69+0x3c] ;  /* 0x00003c0045607984 */ /* 0x000e620000000800 */
[----:B0-----:R-:W-:Y:S01]  /*9160*/  FMUL.FTZ R100, R84, -1.4426950216293334961 ;  /* 0xbfb8aa3b54647820 */ /* 0x001fe20000410000 */
[----:B--2---:R-:W-:-:S05]  /*9170*/  FMUL.FTZ R97, R78, -1.4426950216293334961 ;  /* 0xbfb8aa3b4e617820 */ /* 0x004fca0000410000 */
[----:B------:R-:W0:Y:S04]  /*9180*/  MUFU.EX2 R100, R100 ;  /* 0x0000006400647308 */ /* 0x000e280000000800 */
[----:B------:R-:W2:Y:S01]  /*9190*/  MUFU.EX2 R97, R97 ;  /* 0x0000006100617308 */ /* 0x000ea20000000800 */
[----:B---3--:R-:W-:Y:S01]  /*91a0*/  FMUL.FTZ R101, R85, -1.4426950216293334961 ;  /* 0xbfb8aa3b55657820 */ /* 0x008fe20000410000 */
[----:B----4-:R-:W-:Y:S01]  /*91b0*/  FMUL.FTZ R103, R87, -1.4426950216293334961 ;  /* 0xbfb8aa3b57677820 */ /* 0x010fe20000410000 */
[----:B-----5:R-:W-:Y:S01]  /*91c0*/  FMUL.FTZ R99, R82, -1.4426950216293334961 ;  /* 0xbfb8aa3b52637820 */ /* 0x020fe20000410000 */
[----:B-1----:R-:W-:Y:S01]  /*91d0*/  FMUL.FTZ R98, R80, -1.4426950216293334961 ;  /* 0xbfb8aa3b50627820 */ /* 0x002fe20000410000 */
[----:B------:R-:W-:Y:S01]  /*91e0*/  FMUL.FTZ R106, R90, -1.4426950216293334961 ;  /* 0xbfb8aa3b5a6a7820 */ /* 0x000fe20000410000 */
[----:B------:R-:W-:Y:S01]  /*91f0*/  FMUL.FTZ R108, R92, -1.4426950216293334961 ;  /* 0xbfb8aa3b5c6c7820 */ /* 0x000fe20000410000 */
[----:B------:R-:W1:Y:S01]  /*9200*/  MUFU.EX2 R101, R101 ;  /* 0x0000006500657308 */ /* 0x000e620000000800 */
[----:B------:R-:W-:Y:S01]  /*9210*/  FMUL.FTZ R102, R86, -1.4426950216293334961 ;  /* 0xbfb8aa3b56667820 */ /* 0x000fe20000410000 */
[----:B0-----:R-:W-:-:S02]  /*9220*/  FADD.FTZ R100, R100, 1 ;  /* 0x3f80000064647421 */ /* 0x001fc40000010000 */
[----:B------:R-:W0:Y:S01]  /*9230*/  MUFU.EX2 R103, R103 ;  /* 0x0000006700677308 */ /* 0x000e220000000800 */
[----:B------:R-:W-:Y:S01]  /*9240*/  FMUL.FTZ R104, R88, -1.4426950216293334961 ;  /* 0xbfb8aa3b58687820 */ /* 0x000fe20000410000 */
[----:B------:R-:W-:Y:S01]  /*9250*/  FMUL.FTZ R105, R89, -1.4426950216293334961 ;  /* 0xbfb8aa3b59697820 */ /* 0x000fe20000410000 */
[----:B--2---:R-:W-:Y:S01]  /*9260*/  FADD.FTZ R97, R97, 1 ;  /* 0x3f80000061617421 */ /* 0x004fe20000010000 */
[----:B------:R-:W2:Y:S01]  /*9270*/  MUFU.EX2 R99, R99 ;  /* 0x0000006300637308 */ /* 0x000ea20000000800 */
[----:B------:R-:W-:Y:S01]  /*9280*/  FMUL.FTZ R107, R91, -1.4426950216293334961 ;  /* 0xbfb8aa3b5b6b7820 */ /* 0x000fe20000410000 */
[----:B------:R-:W-:Y:S02]  /*9290*/  FMUL.FTZ R109, R93, -1.4426950216293334961 ;  /* 0xbfb8aa3b5d6d7820 */ /* 0x000fe40000410000 */
[----:B------:R-:W3:Y:S01]  /*92a0*/  MUFU.RCP R115, R100 ;  /* 0x0000006400737308 */ /* 0x000ee20000001000 */
[----:B------:R-:W-:Y:S01]  /*92b0*/  FMUL.FTZ R110, R94, -1.4426950216293334961 ;  /* 0xbfb8aa3b5e6e7820 */ /* 0x000fe20000410000 */
[----:B------:R-:W-:-:S06]  /*92c0*/  FMUL.FTZ R111, R95, -1.4426950216293334961 ;  /* 0xbfb8aa3b5f6f7820 */ /* 0x000fcc0000410000 */
[----:B------:R-:W4:Y:S01]  /*92d0*/  MUFU.EX2 R98, R98 ;  /* 0x0000006200627308 */ /* 0x000f220000000800 */
[----:B------:R-:W-:-:S03]  /*92e0*/  FMUL.FTZ R112, R96, -1.4426950216293334961 ;  /* 0xbfb8aa3b60707820 */ /* 0x000fc60000410000 */
[----:B------:R-:W5:Y:S04]  /*92f0*/  MUFU.EX2 R106, R106 ;  /* 0x0000006a006a7308 */ /* 0x000f680000000800 */
[----:B------:R-:W3:Y:S04]  /*9300*/  MUFU.EX2 R108, R108 ;  /* 0x0000006c006c7308 */ /* 0x000ee80000000800 */
[----:B------:R-:W3:Y:S04]  /*9310*/  MUFU.EX2 R102, R102 ;  /* 0x0000006600667308 */ /* 0x000ee80000000800 */
[----:B------:R-:W3:Y:S01]  /*9320*/  MUFU.RCP R97, R97 ;  /* 0x0000006100617308 */ /* 0x000ee20000001000 */
[----:B-1----:R-:W-:Y:S01]  /*9330*/  FADD.FTZ R101, R101, 1 ;  /* 0x3f80000065657421 */ /* 0x002fe20000010000 */
[----:B0-----:R-:W-:-:S06]  /*9340*/  FADD.FTZ R103, R103, 1 ;  /* 0x3f80000067677421 */ /* 0x001fcc0000010000 */
[----:B------:R-:W0:Y:S04]  /*9350*/  MUFU.EX2 R104, R104 ;  /* 0x0000006800687308 */ /* 0x000e280000000800 */
[----:B------:R-:W1:Y:S04]  /*9360*/  MUFU.EX2 R105, R105 ;  /* 0x0000006900697308 */ /* 0x000e680000000800 */
[----:B------:R-:W1:Y:S04]  /*9370*/  MUFU.EX2 R107, R107 ;  /* 0x0000006b006b7308 */ /* 0x000e680000000800 */
[----:B------:R-:W1:Y:S04]  /*9380*/  MUFU.EX2 R109, R109 ;  /* 0x0000006d006d7308 */ /* 0x000e680000000800 */
[----:B------:R-:W1:Y:S04]  /*9390*/  MUFU.EX2 R110, R110 ;  /* 0x0000006e006e7308 */ /* 0x000e680000000800 */
[----:B------:R-:W1:Y:S04]  /*93a0*/  MUFU.EX2 R111, R111 ;  /* 0x0000006f006f7308 */ /* 0x000e680000000800 */
[----:B------:R-:W1:Y:S01]  /*93b0*/  MUFU.EX2 R112, R112 ;  /* 0x0000007000707308 */ /* 0x000e620000000800 */
[----:B--2---:R-:W-:Y:S01]  /*93c0*/  FADD.FTZ R99, R99, 1 ;  /* 0x3f80000063637421 */ /* 0x004fe20000010000 */
[----:B----4-:R-:W-:Y:S01]  /*93d0*/  FADD.FTZ R98, R98, 1 ;  /* 0x3f80000062627421 */ /* 0x010fe20000010000 */
[----:B-----5:R-:W-:Y:S01]  /*93e0*/  FADD.FTZ R106, R106, 1 ;  /* 0x3f8000006a6a7421 */ /* 0x020fe20000010000 */
[----:B------:R2:W4:Y:S01]  /*93f0*/  MUFU.RCP R114, R101 ;  /* 0x0000006500727308 */ /* 0x0005220000001000 */
[----:B---3--:R-:W-:Y:S01]  /*9400*/  FADD.FTZ R108, R108, 1 ;  /* 0x3f8000006c6c7421 */ /* 0x008fe20000010000 */
[----:B------:R-:W-:-:S06]  /*9410*/  FADD.FTZ R102, R102, 1 ;  /* 0x3f80000066667421 */ /* 0x000fcc0000010000 */
[----:B------:R-:W3:Y:S01]  /*9420*/  MUFU.RCP R116, R103 ;  /* 0x0000006700747308 */ /* 0x000ee20000001000 */
[----:B--2---:R-:W-:Y:S01]  /*9430*/  FMUL.FTZ R101, R84, R115 ;  /* 0x0000007354657220 */ /* 0x004fe20000410000 */
[----:B0-----:R-:W-:Y:S01]  /*9440*/  FADD.FTZ R104, R104, 1 ;  /* 0x3f80000068687421 */ /* 0x001fe20000010000 */
[----:B-1----:R-:W-:Y:S01]  /*9450*/  FADD.FTZ R105, R105, 1 ;  /* 0x3f80000069697421 */ /* 0x002fe20000010000 */
[----:B------:R-:W-:Y:S01]  /*9460*/  FADD.FTZ R107, R107, 1 ;  /* 0x3f8000006b6b7421 */ /* 0x000fe20000010000 */
[----:B------:R-:W-:Y:S01]  /*9470*/  FADD.FTZ R109, R109, 1 ;  /* 0x3f8000006d6d7421 */ /* 0x000fe20000010000 */
[----:B------:R-:W-:Y:S01]  /*9480*/  FADD.FTZ R110, R110, 1 ;  /* 0x3f8000006e6e7421 */ /* 0x000fe20000010000 */
[----:B------:R-:W-:Y:S01]  /*9490*/  FADD.FTZ R111, R111, 1 ;  /* 0x3f8000006f6f7421 */ /* 0x000fe20000010000 */
[----:B------:R-:W0:Y:S01]  /*94a0*/  MUFU.RCP R113, R98 ;  /* 0x0000006200717308 */ /* 0x000e220000001000 */
[----:B------:R-:W-:Y:S01]  /*94b0*/  FADD.FTZ R112, R112, 1 ;  /* 0x3f80000070707421 */ /* 0x000fe20000010000 */
[----:B------:R-:W-:Y:S01]  /*94c0*/  FMUL.FTZ R97, R78, R97 ;  /* 0x000000614e617220 */ /* 0x000fe20000410000 */
[----:B------:R-:W-:Y:S01]  /*94d0*/  FMUL.FTZ R128, R101, R128 ;  /* 0x0000008065807220 */ /* 0x000fe20000410000 */
[----:B------:R-:W-:Y:S06]  /*94e0*/  BAR.SYNC.DEFER_BLOCKING 0x0 ;  /* 0x0000000000007b1d */ /* 0x000fec0000010000 */
[----:B------:R-:W1:Y:S08]  /*94f0*/  MUFU.RCP R99, R99 ;  /* 0x0000006300637308 */ /* 0x000e700000001000 */
[----:B------:R-:W2:Y:S08]  /*9500*/  MUFU.RCP R121, R106 ;  /* 0x0000006a00797308 */ /* 0x000eb00000001000 */
[----:B------:R-:W5:Y:S08]  /*9510*/  MUFU.RCP R123, R108 ;  /* 0x0000006c007b7308 */ /* 0x000f700000001000 */
[----:B------:R-:W5:Y:S08]  /*9520*/  MUFU.RCP R117, R102 ;  /* 0x0000006600757308 */ /* 0x000f700000001000 */
[----:B------:R-:W5:Y:S08]  /*9530*/  MUFU.RCP R119, R104 ;  /* 0x0000006800777308 */ /* 0x000f700000001000 */
[----:B------:R-:W5:Y:S08]  /*9540*/  MUFU.RCP R98, R105 ;  /* 0x0000006900627308 */ /* 0x000f700000001000 */
[----:B------:R-:W5:Y:S08]  /*9550*/  MUFU.RCP R100, R107 ;  /* 0x0000006b00647308 */ /* 0x000f700000001000 */
[----:B------:R-:W5:Y:S08]  /*9560*/  MUFU.RCP R102, R109 ;  /* 0x0000006d00667308 */ /* 0x000f700000001000 */
[----:B------:R-:W5:Y:S08]  /*9570*/  MUFU.RCP R103, R110 ;  /* 0x0000006e00677308 */ /* 0x000f700000001000 */
[----:B------:R-:W5:Y:S08]  /*9580*/  MUFU.RCP R78, R111 ;  /* 0x0000006f004e7308 */ /* 0x000f700000001000 */
[----:B------:R-:W5:Y:S01]  /*9590*/  MUFU.RCP R101, R112 ;  /* 0x0000007000657308 */ /* 0x000f620000001000 */
[----:B----4-:R-:W-:Y:S01]  /*95a0*/  FMUL.FTZ R85, R85, R114 ;  /* 0x0000007255557220 */ /* 0x010fe20000410000 */
[----:B---3--:R-:W-:Y:S01]  /*95b0*/  FMUL.FTZ R87, R87, R116 ;  /* 0x0000007457577220 */ /* 0x008fe20000410000 */
[----:B------:R-:W-:Y:S01]  /*95c0*/  FMUL.FTZ R122, R97, R122 ;  /* 0x0000007a617a7220 */ /* 0x000fe20000410000 */
[----:B0-----:R-:W-:Y:S01]  /*95d0*/  FMUL.FTZ R97, R80, R113 ;  /* 0x0000007150617220 */ /* 0x001fe20000410000 */
[----:B------:R-:W-:Y:S01]  /*95e0*/  FMUL.FTZ R130, R85, R130 ;  /* 0x0000008255827220 */ /* 0x000fe20000410000 */
[----:B------:R-:W-:Y:S01]  /*95f0*/  FMUL.FTZ R134, R87, R134 ;  /* 0x0000008657867220 */ /* 0x000fe20000410000 */
[----:B-1----:R-:W-:Y:S01]  /*9600*/  FMUL.FTZ R99, R82, R99 ;  /* 0x0000006352637220 */ /* 0x002fe20000410000 */
[----:B--2---:R-:W-:Y:S01]  /*9610*/  FMUL.FTZ R85, R90, R121 ;  /* 0x000000795a557220 */ /* 0x004fe20000410000 */
        /* <DEDUP_REMOVED lines=58> */
[----:B0-----:R-:W-:-:S05]  /*99c0*/  IMAD.WIDE.U32 R74, R84, UR22, R74 ;  /* 0x00000016544a7c25 */ /* 0x001fca000f8e004a */
[----:B------:R-:W0:Y:S01]  /*99d0*/  LDS R78, [R131+0x840] ;  /* 0x00084000834e7984 */ /* 0x000e220000000800 */
[----:B------:R-:W-:Y:S02]  /*99e0*/  IMAD R75, R85, UR22, R75 ;  /* 0x00000016554b7c24 */ /* 0x000fe4000f8e024b */
[----:B-1----:R-:W-:-:S04]  /*99f0*/  IMAD.WIDE.U32 R74, R0, R86, R74 ;  /* 0x00000056004a7225 */ /* 0x002fc800078e004a */
[----:B--2---:R-:W-:Y:S01]  /*9a00*/  IMAD R69, R0, R87, R75 ;  /* 0x0000005700457224 */ /* 0x004fe200078e024b */
[----:B------:R-:W-:-:S04]  /*9a10*/  IADD3 R75, P0, PT, R35, R74, RZ ;  /* 0x0000004a234b7210 */ /* 0x000fc80007f1e0ff */
[----:B---3--:R-:W-:Y:S02]  /*9a20*/  IADD3.X R76, PT, PT, RZ, R69, RZ, P0, !PT ;  /* 0x00000045ff4c7210 */ /* 0x008fe400007fe4ff */
[----:B------:R-:W-:-:S04]  /*9a30*/  LEA R74, P0, R75, UR6, 0x2 ;  /* 0x000000064b4a7c11 */ /* 0x000fc8000f8010ff */
[----:B------:R-:W-:Y:S02]  /*9a40*/  LEA.HI.X R75, R75, UR7, R76, 0x2, P0 ;  /* 0x000000074b4b7c11 */ /* 0x000fe400080f144c */
[-C--:B0-----:R-:W-:Y:S02]  /*9a50*/  ISETP.GE.AND P5, PT, R15, R78.reuse, PT ;  /* 0x0000004e0f00720c */ /* 0x081fe40003fa6270 */
[-C--:B------:R-:W-:Y:S02]  /*9a60*/  ISETP.GE.AND P6, PT, R71, R78.reuse, PT ;  /* 0x0000004e4700720c */ /* 0x080fe40003fc6270 */
[-C--:B------:R-:W-:Y:S02]  /*9a70*/  ISETP.GE.AND P4, PT, R23, R78.reuse, PT ;  /* 0x0000004e1700720c */ /* 0x080fe40003f86270 */
[-C--:B------:R-:W-:Y:S02]  /*9a80*/  ISETP.GE.AND P1, PT, R35, R78.reuse, PT ;  /* 0x0000004e2300720c */ /* 0x080fe40003f26270 */
[----:B------:R-:W-:-:S02]  /*9a90*/  ISETP.GE.AND P2, PT, R13, R78, PT ;  /* 0x0000004e0d00720c */ /* 0x000fc40003f46270 */
[----:B------:R-:W-:-:S03]  /*9aa0*/  ISETP.GE.AND P0, PT, R83, R78, PT ;  /* 0x0000004e5300720c */ /* 0x000fc60003f06270 */
[----:B------:R0:W-:Y:S01]  /*9ab0*/  @!P5 STG.E desc[UR24][R74.64+0x100], R41 ;  /* 0x000100294a00d986 */ /* 0x0001e2000c101918 */
[----:B------:R-:W-:-:S03]  /*9ac0*/  ISETP.GE.AND P5, PT, R81, R78, PT ;  /* 0x0000004e5100720c */ /* 0x000fc60003fa6270 */
[----:B------:R0:W-:Y:S01]  /*9ad0*/  @!P6 STG.E desc[UR24][R74.64+0x180], R43 ;  /* 0x0001802b4a00e986 */ /* 0x0001e2000c101918 */
[----:B------:R-:W-:-:S03]  /*9ae0*/  ISETP.GE.AND P6, PT, R79, R78, PT ;  /* 0x0000004e4f00720c */ /* 0x000fc60003fc6270 */
[----:B------:R0:W-:Y:S01]  /*9af0*/  @!P4 STG.E desc[UR24][R74.64+0x400], R53 ;  /* 0x000400354a00c986 */ /* 0x0001e2000c101918 */
        /* <DEDUP_REMOVED lines=22> */
[----:B------:R-:W-:-:S03]  /*9c60*/  IADD3 R9, P2, PT, R9, 0x800, RZ ;  /* 0x0000080009097810 */ /* 0x000fc60007f5e0ff */
[----:B------:R0:W-:Y:S01]  /*9c70*/  @!P3 STG.E desc[UR24][R74.64+0x700], R65 ;  /* 0x000700414a00b986 */ /* 0x0001e2000c101918 */
[----:B------:R-:W-:Y:S02]  /*9c80*/  IADD3 R8, P3, PT, R8, 0x800, RZ ;  /* 0x0000080008087810 */ /* 0x000fe40007f7e0ff */
[----:B------:R-:W-:Y:S02]  /*9c90*/  IADD3.X R33, PT, PT, RZ, R33, RZ, P1, !PT ;  /* 0x00000021ff217210 */ /* 0x000fe40000ffe4ff */
[----:B------:R-:W-:Y:S02]  /*9ca0*/  IADD3.X R10, PT, PT, RZ, R10, RZ, P2, !PT ;  /* 0x0000000aff0a7210 */ /* 0x000fe400017fe4ff */
[----:B------:R-:W-:Y:S01]  /*9cb0*/  IADD3.X R11, PT, PT, RZ, R11, RZ, P3, !PT ;  /* 0x0000000bff0b7210 */ /* 0x000fe20001ffe4ff */
[----:B------:R-:W-:Y:S06]  /*9cc0*/  @!P0 BRA `(.L_x_1538) ;  /* 0xffffff6c00008947 */ /* 0x000fec000383ffff */
[----:B------:R-:W-:Y:S05]  /*9cd0*/  EXIT ;  /* 0x000000000000794d */ /* 0x000fea0003800000 */
.L_x_1539:
        /* <DEDUP_REMOVED lines=10> */
.L_x_4981:


//--------------------- .text._Z25selective_scan_fwd_kernelI32Selective_Scan_fwd_kernel_traitsILi32ELi16ELi1ELb0ELb1ELb1ELb0EfN3c107complexIfEEEEv13SSMParamsBase --------------------------
	.section	.text._Z25selective_scan_fwd_kernelI32Selective_Scan_fwd_kernel_traitsILi32ELi16ELi1ELb0ELb1ELb1ELb0EfN3c107complexIfEEEEv13SSMParamsBase,"ax",@progbits
	.align	128
        .global         _Z25selective_scan_fwd_kernelI32Selective_Scan_fwd_kernel_traitsILi32ELi16ELi1ELb0ELb1ELb1ELb0EfN3c107complexIfEEEEv13SSMParamsBase
        .type           _Z25selective_scan_fwd_kernelI32Selective_Scan_fwd_kernel_traitsILi32ELi16ELi1ELb0ELb1ELb1ELb0EfN3c107complexIfEEEEv13SSMParamsBase,@function
        .size           _Z25selective_scan_fwd_kernelI32Selective_Scan_fwd_kernel_traitsILi32ELi16ELi1ELb0ELb1ELb1ELb0EfN3c107complexIfEEEEv13SSMParamsBase,(.L_x_4982 - _Z25selective_scan_fwd_kernelI32Selective_Scan_fwd_kernel_traitsILi32ELi16ELi1ELb0ELb1ELb1ELb0EfN3c107complexIfEEEEv13SSMParamsBase)
        .other          _Z25selective_scan_fwd_kernelI32Selective_Scan_fwd_kernel_traitsILi32ELi16ELi1ELb0ELb1ELb1ELb0EfN3c107complexIfEEEEv13SSMParamsBase,@"STO_CUDA_ENTRY STV_DEFAULT"
_Z25selective_scan_fwd_kernelI32Selective_Scan_fwd_kernel_traitsILi32ELi16ELi1ELb0ELb1ELb1ELb0EfN3c107complexIfEEEEv13SSMParamsBase:
.text._Z25selective_scan_fwd_kernelI32Selective_Scan_fwd_kernel_traitsILi32ELi16ELi1ELb0ELb1ELb1ELb0EfN3c107complexIfEEEEv13SSMParamsBase:
[----:B------:R-:W-:Y:S08]  /*0000*/  LDC R1, c[0x0][0x37c] ;  /* 0x0000df00ff017b82 */ /* 0x000ff00000000800 */
[----:B------:R-:W0:Y:S01]  /*0010*/  LDC R10, c[0x0][0x398] ;  /* 0x0000e600ff0a7b82 */ /* 0x000e220000000800 */
[----:B------:R-:W1:Y:S01]  /*0020*/  S2R R11, SR_CTAID.Y ;  /* 0x00000000000b7919 */ /* 0x000e620000002600 */
[----:B------:R-:W2:Y:S01]  /*0030*/  LDCU.64 UR16, c[0x0][0x358] ;  /* 0x00006b00ff1077ac */ /* 0x000ea20008000a00 */
[----:B------:R-:W-:Y:S01]  /*0040*/  CS2R R2, SRZ ;  /* 0x0000000000027805 */ /* 0x000fe2000001ff00 */
[----:B------:R-:W3:Y:S04]  /*0050*/  LDCU.128 UR8, c[0x0][0x3f0] ;  /* 0x00007e00ff0877ac */ /* 0x000ee80008000c00 */
[----:B------:R-:W4:Y:S01]  /*0060*/  LDC.64 R4, c[0x0][0x458] ;  /* 0x00011600ff047b82 */ /* 0x000f220000000a00 */
[----:B------:R-:W3:Y:S07]  /*0070*/  LDCU.128 UR12, c[0x0][0x400] ;  /* 0x00008000ff0c77ac */ /* 0x000eee0008000c00 */
        /* <DEDUP_REMOVED lines=8> */
[----:B------:R-:W2:Y:S01]  /*0100*/  LDC.64 R16, c[0x0][0x460] ;  /* 0x00011800ff107b82 */ /* 0x000ea20000000a00 */
[----:B0-----:R-:W0:Y:S01]  /*0110*/  MUFU.RCP R0, R0 ;  /* 0x0000000000007308 */ /* 0x001e220000001000 */
[----:B------:R-:W-:-:S04]  /*0120*/  ISETP.NE.AND.EX P1, PT, R7, RZ, PT, P1 ;  /* 0x000000ff0700720c */ /* 0x000fc80003f25310 */
[C---:B-1----:R-:W-:Y:S02]  /*0130*/  @P0 LEA R4, P2, R11.reuse, R4, 0x2 ;  /* 0x000000040b040211 */ /* 0x042fe400078410ff */
[----:B------:R-:W1:Y:S02]  /*0140*/  LDC.64 R20, c[0x0][0x468] ;  /* 0x00011a00ff147b82 */ /* 0x000e640000000a00 */
[----:B------:R-:W-:-:S05]  /*0150*/  @P0 LEA.HI.X R5, R11, R5, RZ, 0x2, P2 ;  /* 0x000000050b050211 */ /* 0x000fca00010f14ff */
[C---:B------:R-:W-:Y:S01]  /*0160*/  @P1 LEA R6, P3, R11.reuse, R6, 0x2 ;  /* 0x000000060b061211 */ /* 0x040fe200078610ff */
[----:B------:R3:W5:Y:S01]  /*0170*/  @P0 LDG.E R2, desc[UR16][R4.64] ;  /* 0x0000001004020981 */ /* 0x000762000c1e1900 */
[----:B------:R-:W1:Y:S01]  /*0180*/  LDC.64 R22, c[0x0][0x3c8] ;  /* 0x0000f200ff167b82 */ /* 0x000e620000000a00 */
[----:B0-----:R-:W-:Y:S02]  /*0190*/  IADD3 R8, PT, PT, R0, 0xffffffe, RZ ;  /* 0x0ffffffe00087810 */ /* 0x001fe40007ffe0ff */
[----:B------:R-:W-:Y:S02]  /*01a0*/  @P1 LEA.HI.X R7, R11, R7, RZ, 0x2, P3 ;  /* 0x000000070b071211 */ /* 0x000fe400018f14ff */
[----:B------:R0:W3:Y:S03]  /*01b0*/  F2I.FTZ.U32.TRUNC.NTZ R9, R8 ;  /* 0x0000000800097305 */ /* 0x0000e6000021f000 */
[----:B------:R-:W1:Y:S01]  /*01c0*/  LDC.64 R26, c[0x0][0x3e8] ;  /* 0x0000fa00ff1a7b82 */ /* 0x000e620000000a00 */
[----:B------:R4:W5:Y:S01]  /*01d0*/  @P1 LDG.E R3, desc[UR16][R6.64] ;  /* 0x0000001006031981 */ /* 0x000962000c1e1900 */
[----:B0-----:R-:W-:-:S06]  /*01e0*/  HFMA2 R8, -RZ, RZ, 0, 0 ;  /* 0x00000000ff087431 */ /* 0x001fcc00000001ff */
[----:B------:R-:W0:Y:S01]  /*01f0*/  LDC.64 R24, c[0x0][0x448] ;  /* 0x00011200ff187b82 */ /* 0x000e220000000a00 */
[----:B---3--:R-:W-:-:S07]  /*0200*/  IADD3 R12, PT, PT, RZ, -R9, RZ ;  /* 0x80000009ff0c7210 */ /* 0x008fce0007ffe0ff */
[----:B------:R-:W3:Y:S01]  /*0210*/  LDC.64 R28, c[0x0][0x450] ;  /* 0x00011400ff1c7b82 */ /* 0x000ee20000000a00 */
[----:B------:R-:W-:Y:S01]  /*0220*/  IMAD R5, R12, R13, RZ ;  /* 0x0000000d0c057224 */ /* 0x000fe200078e02ff */
[----:B----4-:R-:W-:-:S03]  /*0230*/  IABS R6, R11 ;  /* 0x0000000b00067213 */ /* 0x010fc60000000000 */
[----:B------:R-:W-:Y:S01]  /*0240*/  IMAD.HI.U32 R9, R9, R5, R8 ;  /* 0x0000000509097227 */ /* 0x000fe200078e0008 */
[----:B------:R-:W-:Y:S02]  /*0250*/  UIMAD.WIDE.U32 UR4, UR18, UR8, URZ ;  /* 0x00000008120472a5 */ /* 0x000fe4000f8e00ff */
[----:B------:R-:W4:Y:S03]  /*0260*/  LDC R12, c[0x0][0x384] ;  /* 0x0000e100ff0c7b82 */ /* 0x000f260000000800 */
[----:B------:R-:W-:-:S04]  /*0270*/  IMAD.HI.U32 R4, R9, R6, RZ ;  /* 0x0000000609047227 */ /* 0x000fc800078e00ff */
[----:B------:R-:W-:-:S04]  /*0280*/  IMAD.MOV R0, RZ, RZ, -R4 ;  /* 0x000000ffff007224 */ /* 0x000fc800078e0a04 */
[----:B------:R-:W-:-:S05]  /*0290*/  IMAD R0, R13, R0, R6 ;  /* 0x000000000d007224 */ /* 0x000fca00078e0206 */
[----:B------:R-:W-:-:S13]  /*02a0*/  ISETP.GT.U32.AND P1, PT, R13, R0, PT ;  /* 0x000000000d00720c */ /* 0x000fda0003f24070 */
[----:B------:R-:W-:-:S04]  /*02b0*/  @!P1 IADD3 R0, PT, PT, R0, -R13, RZ ;  /* 0x8000000d00009210 */ /* 0x000fc80007ffe0ff */
[----:B------:R-:W-:Y:S02]  /*02c0*/  ISETP.GE.U32.AND P0, PT, R0, R13, PT ;  /* 0x0000000d0000720c */ /* 0x000fe40003f06070 */
[----:B------:R-:W-:Y:S01]  /*02d0*/  @!P1 IADD3 R4, PT, PT, R4, 0x1, RZ ;  /* 0x0000000104049810 */ /* 0x000fe20007ffe0ff */
[----:B------:R-:W-:Y:S01]  /*02e0*/  UIMAD.WIDE.U32 UR6, UR18, UR12, URZ ;  /* 0x0000000c120672a5 */ /* 0x000fe2000f8e00ff */
[----:B------:R-:W-:Y:S01]  /*02f0*/  LOP3.LUT R0, R11, R10, RZ, 0x3c, !PT ;  /* 0x0000000a0b007212 */ /* 0x000fe200078e3cff */
[----:B------:R-:W-:Y:S01]  /*0300*/  UIMAD UR9, UR18, UR9, UR5 ;  /* 0x00000009120972a4 */ /* 0x000fe2000f8e0205 */
[----:B------:R-:W-:Y:S01]  /*0310*/  ISETP.NE.AND P1, PT, R10, RZ, PT ;  /* 0x000000ff0a00720c */ /* 0x000fe20003f25270 */
[----:B------:R-:W-:Y:S01]  /*0320*/  UIMAD UR8, UR18, UR13, UR7 ;  /* 0x0000000d120872a4 */ /* 0x000fe2000f8e0207 */
[----:B------:R-:W-:Y:S01]  /*0330*/  ISETP.GE.AND P2, PT, R0, RZ, PT ;  /* 0x000000ff0000720c */ /* 0x000fe20003f46270 */
[----:B------:R-:W0:Y:S04]  /*0340*/  LDCU.64 UR12, c[0x0][0x3d0] ;  /* 0x00007a00ff0c77ac */ /* 0x000e280008000a00 */
[----:B------:R-:W-:-:S02]  /*0350*/  @P0 IADD3 R4, PT, PT, R4, 0x1, RZ ;  /* 0x0000000104040810 */ /* 0x000fc40007ffe0ff */
[----:B------:R-:W-:Y:S02]  /*0360*/  ISETP.GE.AND P0, PT, R30, 0x1, PT ;  /* 0x000000011e00780c */ /* 0x000fe40003f06270 */
[----:B------:R-:W-:Y:S02]  /*0370*/  MOV R6, UR4 ;  /* 0x0000000400067c02 */ /* 0x000fe40008000f00 */
[----:B------:R-:W-:Y:S01]  /*0380*/  MOV R7, UR5 ;  /* 0x0000000500077c02 */ /* 0x000fe20008000f00 */
[----:B------:R-:W-:Y:S01]  /*0390*/  IMAD.U32 R7, RZ, RZ, UR9 ;  /* 0x00000009ff077e24 */ /* 0x000fe2000f8e00ff */
[----:B------:R-:W-:Y:S01]  /*03a0*/  MOV R9, UR7 ;  /* 0x0000000700097c02 */ /* 0x000fe20008000f00 */
[C---:B------:R-:W-:Y:S01]  /*03b0*/  IMAD.WIDE.U32 R6, R11.reuse, UR10, R6 ;  /* 0x0000000a0b067c25 */ /* 0x040fe2000f8e0006 */
[----:B------:R-:W-:Y:S02]  /*03c0*/  MOV R0, R4 ;  /* 0x0000000400007202 */ /* 0x000fe40000000f00 */
[----:B------:R-:W-:Y:S01]  /*03d0*/  MOV R8, UR6 ;  /* 0x0000000600087c02 */ /* 0x000fe20008000f00 */
[----:B------:R-:W-:Y:S01]  /*03e0*/  IMAD.U32 R9, RZ, RZ, UR8 ;  /* 0x00000008ff097e24 */ /* 0x000fe2000f8e00ff */
[----:B------:R-:W0:Y:S01]  /*03f0*/  LDCU.64 UR8, c[0x0][0x3b0] ;  /* 0x00007600ff0877ac */ /* 0x000e220008000a00 */
[----:B------:R-:W-:Y:S01]  /*0400*/  IMAD R18, R11, UR11, R7 ;  /* 0x0000000b0b127c24 */ /* 0x000fe2000f8e0207 */
[----:B------:R-:W-:-:S02]  /*0410*/  @!P2 IADD3 R0, PT, PT, -R0, RZ, RZ ;  /* 0x000000ff0000a210 */ /* 0x000fc40007ffe1ff */
[----:B------:R-:W-:Y:S01]  /*0420*/  @!P1 LOP3.LUT R0, RZ, R10, RZ, 0x33, !PT ;  /* 0x0000000aff009212 */ /* 0x000fe200078e33ff */
[----:B01234-:R-:W-:Y:S06]  /*0430*/  @!P0 EXIT ;  /* 0x000000000000894d */ /* 0x01ffec0003800000 */
[----:B------:R-:W0:Y:S01]  /*0440*/  S2R R4, SR_TID.X ;  /* 0x0000000000047919 */ /* 0x000e220000002100 */
[----:B------:R-:W-:Y:S01]  /*0450*/  UIMAD.WIDE.U32 UR4, UR18, UR8, URZ ;  /* 0x00000008120472a5 */ /* 0x000fe2000f8e00ff */
[C---:B------:R-:W-:Y:S01]  /*0460*/  IMAD.WIDE.U32 R8, R11.reuse, UR14, R8 ;  /* 0x0000000e0b087c25 */ /* 0x040fe2000f8e0008 */
[----:B------:R-:W-:Y:S01]  /*0470*/  SHF.R.S32.HI R7, RZ, 0x1f, R0 ;  /* 0x0000001fff077819 */ /* 0x000fe20000011400 */
[----:B------:R-:W-:Y:S01]  /*0480*/  UIMAD.WIDE.U32 UR6, UR18, UR12, URZ ;  /* 0x0000000c120672a5 */ /* 0x000fe2000f8e00ff */
[----:B------:R-:W-:Y:S01]  /*0490*/  LEA R16, P0, R6, R16, 0x2 ;  /* 0x0000001006107211 */ /* 0x000fe200078010ff */
[----:B------:R-:W-:Y:S01]  /*04a0*/  UIMAD UR5, UR18, UR9, UR5 ;  /* 0x00000009120572a4 */ /* 0x000fe2000f8e0205 */
[----:B------:R-:W-:Y:S01]  /*04b0*/  IMAD R14, R11, UR15, R9 ;  /* 0x0000000f0b0e7c24 */ /* 0x000fe2000f8e0209 */
[----:B------:R-:W-:Y:S01]  /*04c0*/  UIMAD UR7, UR18, UR13, UR7 ;  /* 0x0000000d120772a4 */ /* 0x000fe2000f8e0207 */
[C---:B------:R-:W-:Y:S01]  /*04d0*/  IMAD R9, R7.reuse, R22, RZ ;  /* 0x0000001607097224 */ /* 0x040fe200078e02ff */
[----:B------:R-:W1:Y:S01]  /*04e0*/  LDCU UR8, c[0x0][0x38c] ;  /* 0x00007180ff0877ac */ /* 0x000e620008000800 */
[----:B------:R-:W-:Y:S01]  /*04f0*/  IMAD R5, R12, UR18, R11 ;  /* 0x000000120c057c24 */ /* 0x000fe2000f8e020b */
[----:B------:R-:W-:Y:S01]  /*0500*/  LEA.HI.X R18, R6, R17, R18, 0x2, P0 ;  /* 0x0000001106127211 */ /* 0x000fe200000f1412 */
[----:B------:R-:W-:Y:S01]  /*0510*/  IMAD R12, R7, R26, RZ ;  /* 0x0000001a070c7224 */ /* 0x000fe200078e02ff */
[----:B------:R-:W2:Y:S01]  /*0520*/  LDCU.U8 UR9, c[0x0][0x39e] ;  /* 0x000073c0ff0977ac */ /* 0x000ea20008000000 */
[----:B------:R-:W-:-:S04]  /*0530*/  IMAD.WIDE.U32 R6, R0, R22, UR4 ;  /* 0x0000000400067e25 */ /* 0x000fc8000f8e0016 */
[----:B------:R-:W-:Y:S01]  /*0540*/  IMAD R9, R0, R23, R9 ;  /* 0x0000001700097224 */ /* 0x000fe200078e0209 */
[----:B------:R-:W-:Y:S01]  /*0550*/  LEA R13, P1, R6, R24, 0x2 ;  /* 0x00000018060d7211 */ /* 0x000fe200078210ff */
[----:B------:R-:W-:-:S04]  /*0560*/  IMAD.WIDE.U32 R10, R0, R26, UR6 ;  /* 0x00000006000a7e25 */ /* 0x000fc8000f8e001a */
[----:B------:R-:W-:Y:S01]  /*0570*/  IMAD R19, R0, R27, R12 ;  /* 0x0000001b00137224 */ /* 0x000fe200078e020c */
[----:B------:R-:W-:Y:S01]  /*0580*/  LEA R12, P0, R8, R20, 0x2 ;  /* 0x00000014080c7211 */ /* 0x000fe200078010ff */
[----:B------:R-:W-:Y:S01]  /*0590*/  IMAD.IADD R17, R7, 0x1, R9 ;  /* 0x0000000107117824 */ /* 0x000fe200078e0209 */
[----:B------:R-:W-:Y:S01]  /*05a0*/  LEA R15, P2, R10, R28, 0x2 ;  /* 0x0000001c0a0f7211 */ /* 0x000fe200078410ff */
[----:B------:R-:W-:Y:S01]  /*05b0*/  IMAD R5, R5, R30, RZ ;  /* 0x0000001e05057224 */ /* 0x000fe200078e02ff */
[----:B------:R-:W-:Y:S02]  /*05c0*/  IADD3 R19, PT, PT, R11, R19, RZ ;  /* 0x000000130b137210 */ /* 0x000fe40007ffe0ff */
[C---:B0-----:R-:W-:Y:S01]  /*05d0*/  SHF.L.U32 R9, R4.reuse, 0x5, RZ ;  /* 0x0000000504097819 */ /* 0x041fe200000006ff */
[----:B------:R-:W-:Y:S01]  /*05e0*/  IMAD.SHL.U32 R0, R4, 0x10, RZ ;  /* 0x0000001004007824 */ /* 0x000fe200078e00ff */
[----:B------:R-:W-:Y:S01]  /*05f0*/  LEA.HI.X R14, R8, R21, R14, 0x2, P0 ;  /* 0x00000015080e7211 */ /* 0x000fe200000f140e */
[----:B-1----:R-:W-:Y:S01]  /*0600*/  IMAD R5, R5, UR8, RZ ;  /* 0x0000000805057c24 */ /* 0x002fe2000f8e02ff */
[----:B------:R-:W-:-:S02]  /*0610*/  LOP3.LUT R54, R9, 0x7c1f, R4, 0xc8, !PT ;  /* 0x00007c1f09367812 */ /* 0x000fc400078ec804 */
[----:B------:R-:W-:Y:S02]  /*0620*/  LOP3.LUT R9, R0, 0x3e00, RZ, 0xc0, !PT ;  /* 0x00003e0000097812 */ /* 0x000fe400078ec0ff */
[----:B------:R-:W-:Y:S01]  /*0630*/  LEA.HI.X R19, R10, R29, R19, 0x2, P2 ;  /* 0x0000001d0a137211 */ /* 0x000fe200010f1413 */
[----:B------:R-:W-:Y:S01]  /*0640*/  IMAD.MOV.U32 R10, RZ, RZ, R14 ;  /* 0x000000ffff0a7224 */ /* 0x000fe200078e000e */
[----:B------:R-:W-:Y:S02]  /*0650*/  MOV R8, R16 ;  /* 0x0000001000087202 */ /* 0x000fe40000000f00 */
[----:B------:R-:W-:Y:S02]  /*0660*/  MOV R7, R12 ;  /* 0x0000000c00077202 */ /* 0x000fe40000000f00 */
[----:B------:R-:W-:Y:S02]  /*0670*/  MOV R11, R18 ;  /* 0x00000012000b7202 */ /* 0x000fe40000000f00 */
[----:B------:R-:W-:-:S02]  /*0680*/  LEA.HI.X R17, R6, R25, R17, 0x2, P1 ;  /* 0x0000001906117211 */ /* 0x000fc400008f1411 */
        /* <DEDUP_REMOVED lines=21> */
[----:B------:R-:W-:Y:S02]  /*07e0*/  MOV R6, RZ ;  /* 0x000000ff00067202 */ /* 0x000fe40000000f00 */
[----:B------:R-:W-:Y:S02]  /*07f0*/  LOP3.LUT R54, R54, 0x360, RZ, 0xfc, !PT ;  /* 0x0000036036367812 */ /* 0x000fe400078efcff */
[----:B--2---:R-:W-:-:S07]  /*0800*/  LOP3.LUT R23, R9, 0x1f, R4, 0xf8, !PT ;  /* 0x0000001f09177812 */ /* 0x004fce00078ef804 */
.L_x_1576:
[----:B------:R-:W0:Y:S01]  /*0810*/  LDC R61, c[0x0][0x388] ;  /* 0x0000e200ff3d7b82 */ /* 0x000e220000000800 */
[----:B-1----:R-:W-:Y:S01]  /*0820*/  SHF.L.U32 R56, R6, 0x9, RZ ;  /* 0x0000000906387819 */ /* 0x002fe200000006ff */
[----:B------:R-:W-:Y:S01]  /*0830*/  IMAD.MOV.U32 R63, RZ, RZ, R11 ;  /* 0x000000ffff3f7224 */ /* 0x000fe200078e000b */
[C---:B------:R-:W-:Y:S01]  /*0840*/  LEA R58, P0, R23.reuse, R7, 0x2 ;  /* 0x00000007173a7211 */ /* 0x040fe200078010ff */
[----:B------:R-:W-:Y:S01]  /*0850*/  HFMA2 R60, -RZ, RZ, 0, 0 ;  /* 0x00000000ff3c7431 */ /* 0x000fe200000001ff */
[----:B------:R-:W-:Y:S01]  /*0860*/  MOV R62, R8 ;  /* 0x00000008003e7202 */ /* 0x000fe20000000f00 */
[----:B------:R-:W-:Y:S01]  /*0870*/  HFMA2 R94, -RZ, RZ, 0, 0 ;  /* 0x00000000ff5e7431 */ /* 0x000fe200000001ff */
[----:B------:R-:W-:Y:S01]  /*0880*/  IADD3.X R59, PT, PT, RZ, R10, RZ, P0, !PT ;  /* 0x0000000aff3b7210 */ /* 0x000fe200007fe4ff */
[----:B------:R-:W-:Y:S01]  /*0890*/  IMAD.MOV.U32 R86, RZ, RZ, RZ ;  /* 0x000000ffff567224 */ /* 0x000fe200078e00ff */
[C---:B------:R-:W-:Y:S01]  /*08a0*/  LOP3.LUT R88, R23.reuse, 0xe0, RZ, 0xfc, !PT ;  /* 0x000000e017587812 */ /* 0x040fe200078efcff */
[C---:B------:R-:W-:Y:S01]  /*08b0*/  IMAD.WIDE.U32 R62, R23.reuse, 0x4, R62 ;  /* 0x00000004173e7825 */ /* 0x040fe200078e003e */
[----:B------:R-:W-:-:S03]  /*08c0*/  LOP3.LUT R64, R23, 0x20, RZ, 0xfc, !PT ;  /* 0x0000002017407812 */ /* 0x000fc600078efcff */
[----:B------:R-:W-:Y:S01]  /*08d0*/  HFMA2 R82, -RZ, RZ, 0, 0 ;  /* 0x00000000ff527431 */ /* 0x000fe200000001ff */
[C---:B------:R-:W-:Y:S01]  /*08e0*/  LOP3.LUT R68, R23.reuse, 0x40, RZ, 0xfc, !PT ;  /* 0x0000004017447812 */ /* 0x040fe200078efcff */
[----:B------:R-:W-:Y:S01]  /*08f0*/  HFMA2 R74, -RZ, RZ, 0, 0 ;  /* 0x00000000ff4a7431 */ /* 0x000fe200000001ff */
[C---:B------:R-:W-:Y:S01]  /*0900*/  LOP3.LUT R72, R23.reuse, 0x60, RZ, 0xfc, !PT ;  /* 0x0000006017487812 */ /* 0x040fe200078efcff */
[----:B------:R-:W-:Y:S01]  /*0910*/  IMAD.MOV.U32 R70, RZ, RZ, RZ ;  /* 0x000000ffff467224 */ /* 0x000fe200078e00ff */
[C---:B------:R-:W-:Y:S01]  /*0920*/  LOP3.LUT R76, R23.reuse, 0x80, RZ, 0xfc, !PT ;  /* 0x00000080174c7812 */ /* 0x040fe200078efcff */
[----:B------:R-:W-:Y:S01]  /*0930*/  IMAD.MOV.U32 R102, RZ, RZ, RZ ;  /* 0x000000ffff667224 */ /* 0x000fe200078e00ff */
[C---:B------:R-:W-:Y:S01]  /*0940*/  LOP3.LUT R80, R23.reuse, 0xa0, RZ, 0xfc, !PT ;  /* 0x000000a017507812 */ /* 0x040fe200078efcff */
[----:B------:R-:W-:Y:S01]  /*0950*/  HFMA2 R106, -RZ, RZ, 0, 0 ;  /* 0x00000000ff6a7431 */ /* 0x000fe200000001ff */
[C---:B------:R-:W-:Y:S01]  /*0960*/  LOP3.LUT R84, R23.reuse, 0xc0, RZ, 0xfc, !PT ;  /* 0x000000c017547812 */ /* 0x040fe200078efcff */
[----:B------:R-:W-:Y:S01]  /*0970*/  HFMA2 R114, -RZ, RZ, 0, 0 ;  /* 0x00000000ff727431 */ /* 0x000fe200000001ff */
[----:B------:R-:W-:Y:S01]  /*0980*/  LOP3.LUT R92, R23, 0x100, RZ, 0xfc, !PT ;  /* 0x00000100175c7812 */ /* 0x000fe200078efcff */
[----:B------:R-:W-:Y:S01]  /*0990*/  IMAD.MOV.U32 R118, RZ, RZ, RZ ;  /* 0x000000ffff767224 */ /* 0x000fe200078e00ff */
[----:B0-----:R-:W-:-:S02]  /*09a0*/  IADD3 R21, PT, PT, -R56, R61, RZ ;  /* 0x0000003d38157210 */ /* 0x001fc40007ffe1ff */
[C---:B------:R-:W-:Y:S02]  /*09b0*/  LOP3.LUT R96, R23.reuse, 0x120, RZ, 0xfc, !PT ;  /* 0x0000012017607812 */ /* 0x040fe400078efcff */
[C---:B------:R-:W-:Y:S01]  /*09c0*/  ISETP.GE.AND P0, PT, R23.reuse, R21, PT ;  /* 0x000000151700720c */ /* 0x040fe20003f06270 */
[----:B------:R-:W-:Y:S01]  /*09d0*/  BAR.SYNC.DEFER_BLOCKING 0x0 ;  /* 0x0000000000007b1d */ /* 0x000fe20000010000 */
[C---:B------:R-:W-:Y:S02]  /*09e0*/  LOP3.LUT R100, R23.reuse, 0x140, RZ, 0xfc, !PT ;  /* 0x0000014017647812 */ /* 0x040fe400078efcff */
[C---:B------:R-:W-:Y:S02]  /*09f0*/  LOP3.LUT R104, R23.reuse, 0x160, RZ, 0xfc, !PT ;  /* 0x0000016017687812 */ /* 0x040fe400078efcff */
[C---:B------:R-:W-:Y:S02]  /*0a00*/  LOP3.LUT R108, R23.reuse, 0x180, RZ, 0xfc, !PT ;  /* 0x00000180176c7812 */ /* 0x040fe400078efcff */
[----:B------:R-:W-:-:S02]  /*0a10*/  LOP3.LUT R112, R23, 0x1a0, RZ, 0xfc, !PT ;  /* 0x000001a017707812 */ /* 0x000fc400078efcff */
[C---:B------:R-:W-:Y:S02]  /*0a20*/  LOP3.LUT R116, R23.reuse, 0x1c0, RZ, 0xfc, !PT ;  /* 0x000001c017747812 */ /* 0x040fe400078efcff */
[----:B------:R-:W-:Y:S02]  /*0a30*/  LOP3.LUT R120, R23, 0x1e0, RZ, 0xfc, !PT ;  /* 0x000001e017787812 */ /* 0x000fe400078efcff */
[----:B------:R-:W-:Y:S02]  /*0a40*/  P2R R23, PR, RZ, 0x1 ;  /* 0x00000001ff177803 */ /* 0x000fe40000000000 */
[----:B------:R-:W-:Y:S02]  /*0a50*/  MOV R90, RZ ;  /* 0x000000ff005a7202 */ /* 0x000fe40000000f00 */
[-C--:B------:R-:W-:Y:S02]  /*0a60*/  ISETP.GE.AND P6, PT, R64, R21.reuse, PT ;  /* 0x000000154000720c */ /* 0x080fe40003fc6270 */
[----:B------:R-:W-:-:S02]  /*0a70*/  ISETP.GE.AND P1, PT, R84, R21, PT ;  /* 0x000000155400720c */ /* 0x000fc40003f26270 */
[-C--:B------:R-:W-:Y:S02]  /*0a80*/  ISETP.GE.AND P2, PT, R80, R21.reuse, PT ;  /* 0x000000155000720c */ /* 0x080fe40003f46270 */
[-C--:B------:R-:W-:Y:S01]  /*0a90*/  ISETP.GE.AND P3, PT, R76, R21.reuse, PT ;  /* 0x000000154c00720c */ /* 0x080fe20003f66270 */
[----:B------:R-:W2:Y:S01]  /*0aa0*/  @!P0 LDG.E R60, desc[UR16][R62.64] ;  /* 0x000000103e3c8981 */ /* 0x000ea2000c1e1900 */
[-C--:B------:R-:W-:Y:S02]  /*0ab0*/  ISETP.GE.AND P0, PT, R88, R21.reuse, PT ;  /* 0x000000155800720c */ /* 0x080fe40003f06270 */
[-C--:B------:R-:W-:Y:S02]  /*0ac0*/  ISETP.GE.AND P4, PT, R72, R21.reuse, PT ;  /* 0x000000154800720c */ /* 0x080fe40003f86270 */
[----:B------:R-:W-:Y:S02]  /*0ad0*/  P2R R25, PR, RZ, 0x1 ;  /* 0x00000001ff197803 */ /* 0x000fe40000000000 */
[----:B------:R-:W-:Y:S01]  /*0ae0*/  ISETP.GE.AND P5, PT, R68, R21, PT ;  /* 0x000000154400720c */ /* 0x000fe20003fa6270 */
[----:B------:R-:W3:Y:S01]  /*0af0*/  @!P1 LDG.E R86, desc[UR16][R62.64+0x300] ;  /* 0x000300103e569981 */ /* 0x000ee2000c1e1900 */
[----:B------:R-:W-:-:S02]  /*0b00*/  MOV R66, RZ ;  /* 0x000000ff00427202 */ /* 0x000fc40000000f00 */
[----:B------:R-:W-:Y:S01]  /*0b10*/  MOV R78, RZ ;  /* 0x000000ff004e7202 */ /* 0x000fe20000000f00 */
[----:B------:R-:W4:Y:S01]  /*0b20*/  @!P2 LDG.E R82, desc[UR16][R62.64+0x280] ;  /* 0x000280103e52a981 */ /* 0x000f22000c1e1900 */
[----:B------:R-:W-:Y:S02]  /*0b30*/  MOV R98, RZ ;  /* 0x000000ff00627202 */ /* 0x000fe40000000f00 */
[----:B------:R-:W-:Y:S01]  /*0b40*/  MOV R110, RZ ;  /* 0x000000ff006e7202 */ /* 0x000fe20000000f00 */
[----:B------:R-:W3:Y:S01]  /*0b50*/  @!P0 LDG.E R90, desc[UR16][R62.64+0x380] ;  /* 0x000380103e5a8981 */ /* 0x000ee2000c1e1900 */
[----:B------:R-:W-:Y:S02]  /*0b60*/  ISETP.GE.AND P0, PT, R92, R21, PT ;  /* 0x000000155c00720c */ /* 0x000fe40003f06270 */
[----:B------:R-:W-:Y:S01]  /*0b70*/  MOV R122, RZ ;  /* 0x000000ff007a7202 */ /* 0x000fe20000000f00 */
[----:B------:R-:W4:Y:S01]  /*0b80*/  @!P6 LDG.E R66, desc[UR16][R62.64+0x80] ;  /* 0x000080103e42e981 */ /* 0x000f22000c1e1900 */
[----:B------:R-:W-:-:S02]  /*0b90*/  P2R R27, PR, RZ, 0x1 ;  /* 0x00000001ff1b7803 */ /* 0x000fc40000000000 */
[-C--:B------:R-:W-:Y:S01]  /*0ba0*/  ISETP.GE.AND P1, PT, R100, R21.reuse, PT ;  /* 0x000000156400720c */ /* 0x080fe20003f26270 */
[----:B------:R-:W3:Y:S01]  /*0bb0*/  @!P3 LDG.E R78, desc[UR16][R62.64+0x200] ;  /* 0x000200103e4eb981 */ /* 0x000ee2000c1e1900 */
[----:B------:R-:W-:-:S03]  /*0bc0*/  ISETP.GE.AND P2, PT, R104, R21, PT ;  /* 0x000000156800720c */ /* 0x000fc60003f46270 */
[----:B------:R-:W3:Y:S04]  /*0bd0*/  @!P4 LDG.E R74, desc[UR16][R62.64+0x180] ;  /* 0x000180103e4ac981 */ /* 0x000ee8000c1e1900 */
[----:B------:R-:W3:Y:S01]  /*0be0*/  @!P0 LDG.E R94, desc[UR16][R62.64+0x400] ;  /* 0x000400103e5e8981 */ /* 0x000ee2000c1e1900 */
[-C--:B------:R-:W-:Y:S02]  /*0bf0*/  ISETP.GE.AND P0, PT, R96, R21.reuse, PT ;  /* 0x000000156000720c */ /* 0x080fe40003f06270 */
[-C--:B------:R-:W-:Y:S01]  /*0c00*/  ISETP.GE.AND P3, PT, R108, R21.reuse, PT ;  /* 0x000000156c00720c */ /* 0x080fe20003f66270 */
[----:B------:R-:W3:Y:S01]  /*0c10*/  @!P5 LDG.E R70, desc[UR16][R62.64+0x100] ;  /* 0x000100103e46d981 */ /* 0x000ee2000c1e1900 */
[-C--:B------:R-:W-:Y:S02]  /*0c20*/  ISETP.GE.AND P4, PT, R112, R21.reuse, PT ;  /* 0x000000157000720c */ /* 0x080fe40003f86270 */
[-C--:B------:R-:W-:Y:S01]  /*0c30*/  ISETP.GE.AND P5, PT, R116, R21.reuse, PT ;  /* 0x000000157400720c */ /* 0x080fe20003fa6270 */
[----:B------:R-:W3:Y:S01]  /*0c40*/  @!P1 LDG.E R102, desc[UR16][R62.64+0x500] ;  /* 0x000500103e669981 */ /* 0x000ee2000c1e1900 */
[----:B------:R-:W-:-:S03]  /*0c50*/  ISETP.GE.AND P6, PT, R120, R21, PT ;  /* 0x000000157800720c */ /* 0x000fc60003fc6270 */
[----:B------:R-:W3:Y:S04]  /*0c60*/  @!P2 LDG.E R106, desc[UR16][R62.64+0x580] ;  /* 0x000580103e6aa981 */ /* 0x000ee8000c1e1900 */
[----:B------:R-:W3:Y:S04]  /*0c70*/  @!P0 LDG.E R98, desc[UR16][R62.64+0x480] ;  /* 0x000480103e628981 */ /* 0x000ee8000c1e1900 */
[----:B------:R-:W3:Y:S04]  /*0c80*/  @!P3 LDG.E R110, desc[UR16][R62.64+0x600] ;  /* 0x000600103e6eb981 */ /* 0x000ee8000c1e1900 */
[----:B------:R-:W3:Y:S04]  /*0c90*/  @!P4 LDG.E R114, desc[UR16][R62.64+0x680] ;  /* 0x000680103e72c981 */ /* 0x000ee8000c1e1900 */
[----:B------:R-:W3:Y:S04]  /*0ca0*/  @!P5 LDG.E R118, desc[UR16][R62.64+0x700] ;  /* 0x000700103e76d981 */ /* 0x000ee8000c1e1900 */
[----:B------:R0:W3:Y:S01]  /*0cb0*/  @!P6 LDG.E R122, desc[UR16][R62.64+0x780] ;  /* 0x000780103e7ae981 */ /* 0x0000e2000c1e1900 */
[----:B------:R-:W-:-:S02]  /*0cc0*/  P2R R73, PR, RZ, 0x1 ;  /* 0x00000001ff497803 */ /* 0x000fc40000000000 */
[----:B------:R-:W-:-:S04]  /*0cd0*/  ISETP.NE.AND P0, PT, R27, RZ, PT ;  /* 0x000000ff1b00720c */ /* 0x000fc80003f05270 */
[----:B------:R-:W-:Y:S02]  /*0ce0*/  P2R R71, PR, RZ, 0x1 ;  /* 0x00000001ff477803 */ /* 0x000fe40000000000 */
[----:B------:R-:W-:Y:S02]  /*0cf0*/  ISETP.NE.AND P0, PT, R25, RZ, PT ;  /* 0x000000ff1900720c */ /* 0x000fe40003f05270 */
[----:B------:R-:W1:Y:S02]  /*0d00*/  S2R R25, SR_CgaCtaId ;  /* 0x0000000000197919 */ /* 0x000e640000008800 */
[----:B------:R-:W-:Y:S02]  /*0d10*/  P2R R69, PR, RZ, 0x1 ;  /* 0x00000001ff457803 */ /* 0x000fe40000000000 */
[----:B------:R-:W-:Y:S02]  /*0d20*/  ISETP.NE.AND P0, PT, R23, RZ, PT ;  /* 0x000000ff1700720c */ /* 0x000fe40003f05270 */
[----:B------:R-:W0:Y:S01]  /*0d30*/  S2R R23, SR_LANEID ;  /* 0x0000000000177919 */ /* 0x000e220000000000 */
[----:B------:R-:W-:-:S04]  /*0d40*/  MOV R140, 0x400 ;  /* 0x00000400008c7802 */ /* 0x000fc80000000f00 */
[----:B-1----:R-:W-:Y:S02]  /*0d50*/  LEA R140, R25, R140, 0x18 ;  /* 0x0000008c198c7211 */ /* 0x002fe400078ec0ff */
[C---:B0-----:R-:W-:Y:S02]  /*0d60*/  IADD3 R88, PT, PT, R23.reuse, 0x20, RZ ;  /* 0x0000002017587810 */ /* 0x041fe40007ffe0ff */
[CC--:B------:R-:W-:Y:S01]  /*0d70*/  LEA.HI.SX32 R25, R23.reuse, R23.reuse, 0x1b ;  /* 0x0000001717197211 */ /* 0x0c0fe200078fdaff */
[----:B------:R-:W-:Y:S01]  /*0d80*/  VIADD R62, R23, 0x40 ;  /* 0x00000040173e7836 */ /* 0x000fe20000000000 */
[----:B------:R-:W-:Y:S02]  /*0d90*/  LEA.HI.SX32 R27, R88, R23, 0x1b ;  /* 0x00000017581b7211 */ /* 0x000fe400078fdaff */
[-C--:B------:R-:W-:Y:S02]  /*0da0*/  LEA R25, R25, R140.reuse, 0x2 ;  /* 0x0000008c19197211 */ /* 0x080fe400078e10ff */
[----:B------:R-:W-:-:S02]  /*0db0*/  LEA R27, R27, R140, 0x2 ;  /* 0x0000008c1b1b7211 */ /* 0x000fc400078e10ff */
[C---:B------:R-:W-:Y:S02]  /*0dc0*/  IADD3 R88, PT, PT, R23.reuse, 0x60, RZ ;  /* 0x0000006017587810 */ /* 0x040fe40007ffe0ff */
[C---:B------:R-:W-:Y:S02]  /*0dd0*/  IADD3 R92, PT, PT, R23.reuse, 0x80, RZ ;  /* 0x00000080175c7810 */ /* 0x040fe40007ffe0ff */
[-C--:B------:R-:W-:Y:S02]  /*0de0*/  LEA.HI.SX32 R29, R62, R23.reuse, 0x1b ;  /* 0x000000173e1d7211 */ /* 0x080fe400078fdaff */
[C---:B------:R-:W-:Y:S02]  /*0df0*/  IADD3 R96, PT, PT, R23.reuse, 0xa0, RZ ;  /* 0x000000a017607810 */ /* 0x040fe40007ffe0ff */
[----:B------:R-:W-:Y:S02]  /*0e00*/  IADD3 R100, PT, PT, R23, 0xc0, RZ ;  /* 0x000000c017647810 */ /* 0x000fe40007ffe0ff */
[----:B------:R-:W-:-:S02]  /*0e10*/  LEA.HI.SX32 R31, R88, R23, 0x1b ;  /* 0x00000017581f7211 */ /* 0x000fc400078fdaff */
[----:B------:R-:W-:Y:S01]  /*0e20*/  IADD3 R62, PT, PT, R23, 0x100, RZ ;  /* 0x00000100173e7810 */ /* 0x000fe20007ffe0ff */
[----:B------:R-:W-:Y:S01]  /*0e30*/  IMAD R29, R29, 0x4, R140 ;  /* 0x000000041d1d7824 */ /* 0x000fe200078e028c */
[-C--:B------:R-:W-:Y:S02]  /*0e40*/  LEA.HI.SX32 R33, R92, R23.reuse, 0x1b ;  /* 0x000000175c217211 */ /* 0x080fe400078fdaff */
[-C--:B------:R-:W-:Y:S02]  /*0e50*/  LEA.HI.SX32 R35, R96, R23.reuse, 0x1b ;  /* 0x0000001760237211 */ /* 0x080fe400078fdaff */
[----:B------:R-:W-:Y:S02]  /*0e60*/  LEA.HI.SX32 R37, R100, R23, 0x1b ;  /* 0x0000001764257211 */ /* 0x000fe400078fdaff */
[----:B------:R-:W-:Y:S02]  /*0e70*/  IADD3 R88, PT, PT, R23, 0x140, RZ ;  /* 0x0000014017587810 */ /* 0x000fe40007ffe0ff */
[----:B------:R-:W-:-:S02]  /*0e80*/  LEA R31, R31, R140, 0x2 ;  /* 0x0000008c1f1f7211 */ /* 0x000fc400078e10ff */
[----:B------:R-:W-:Y:S02]  /*0e90*/  IADD3 R92, PT, PT, R23, 0x160, RZ ;  /* 0x00000160175c7810 */ /* 0x000fe40007ffe0ff */
[----:B------:R-:W-:Y:S02]  /*0ea0*/  LEA.HI.SX32 R41, R62, R23, 0x1b ;  /* 0x000000173e297211 */ /* 0x000fe400078fdaff */
[-C--:B------:R-:W-:Y:S02]  /*0eb0*/  LEA R33, R33, R140.reuse, 0x2 ;  /* 0x0000008c21217211 */ /* 0x080fe400078e10ff */
[----:B------:R-:W-:Y:S02]  /*0ec0*/  IADD3 R62, PT, PT, R23, 0x1a0, RZ ;  /* 0x000001a0173e7810 */ /* 0x000fe40007ffe0ff */
[-C--:B------:R-:W-:Y:S02]  /*0ed0*/  LEA R35, R35, R140.reuse, 0x2 ;  /* 0x0000008c23237211 */ /* 0x080fe400078e10ff */
[----:B------:R-:W-:-:S02]  /*0ee0*/  LEA R37, R37, R140, 0x2 ;  /* 0x0000008c25257211 */ /* 0x000fc400078e10ff */
[-C--:B------:R-:W-:Y:S02]  /*0ef0*/  LEA.HI.SX32 R45, R88, R23.reuse, 0x1b ;  /* 0x00000017582d7211 */ /* 0x080fe400078fdaff */
[-C--:B------:R-:W-:Y:S02]  /*0f00*/  LEA.HI.SX32 R47, R92, R23.reuse, 0x1b ;  /* 0x000000175c2f7211 */ /* 0x080fe400078fdaff */
[-C--:B------:R-:W-:Y:S02]  /*0f10*/  LEA R41, R41, R140.reuse, 0x2 ;  /* 0x0000008c29297211 */ /* 0x080fe400078e10ff */
[----:B------:R-:W-:Y:S02]  /*0f20*/  LEA.HI.SX32 R51, R62, R23, 0x1b ;  /* 0x000000173e337211 */ /* 0x000fe400078fdaff */
[----:B------:R-:W-:Y:S02]  /*0f30*/  SHF.L.U32 R57, R23, 0x4, RZ ;  /* 0x0000000417397819 */ /* 0x000fe400000006ff */
[----:B------:R-:W-:-:S02]  /*0f40*/  LEA R45, R45, R140, 0x2 ;  /* 0x0000008c2d2d7211 */ /* 0x000fc400078e10ff */
[----:B------:R-:W-:Y:S01]  /*0f50*/  LEA R47, R47, R140, 0x2 ;  /* 0x0000008c2f2f7211 */ /* 0x000fe200078e10ff */
[----:B------:R-:W-:Y:S01]  /*0f60*/  IMAD R51, R51, 0x4, R140 ;  /* 0x0000000433337824 */ /* 0x000fe200078e028c */
[----:B------:R-:W-:-:S05]  /*0f70*/  LEA.HI.SX32 R57, R57, R57, 0x1b ;  /* 0x0000003939397211 */ /* 0x000fca00078fdaff */
[----:B------:R-:W-:Y:S01]  /*0f80*/  IMAD R57, R57, 0x4, R140 ;  /* 0x0000000439397824 */ /* 0x000fe200078e028c */
[----:B------:R-:W-:Y:S02]  /*0f90*/  P2R R67, PR, RZ, 0x2 ;  /* 0x00000002ff437803 */ /* 0x000fe40000000000 */
[----:B------:R-:W-:Y:S01]  /*0fa0*/  ISETP.GE.AND P1, PT, R64, R21, PT ;  /* 0x000000154000720c */ /* 0x000fe20003f26270 */
[----:B------:R-:W-:Y:S01]  /*0fb0*/  HFMA2 R64, -RZ, RZ, 0, 0 ;  /* 0x00000000ff407431 */ /* 0x000fe200000001ff */
[----:B------:R-:W-:Y:S01]  /*0fc0*/  MOV R62, RZ ;  /* 0x000000ff003e7202 */ /* 0x000fe20000000f00 */
[----:B--2---:R0:W-:Y:S02]  /*0fd0*/  STS [R25], R60 ;  /* 0x0000003c19007388 */ /* 0x0041e40000000800 */
[----:B0-----:R-:W-:-:S05]  /*0fe0*/  VIADD R60, R23, 0xe0 ;  /* 0x000000e0173c7836 */ /* 0x001fca0000000000 */
[-C--:B------:R-:W-:Y:S01]  /*0ff0*/  LEA.HI.SX32 R39, R60, R23.reuse, 0x1b ;  /* 0x000000173c277211 */ /* 0x080fe200078fdaff */
[----:B------:R-:W-:Y:S01]  /*1000*/  VIADD R60, R23, 0x180 ;  /* 0x00000180173c7836 */ /* 0x000fe20000000000 */
[----:B----4-:R0:W-:Y:S03]  /*1010*/  STS [R27+0x80], R66 ;  /* 0x000080421b007388 */ /* 0x0101e60000000800 */
[----:B------:R-:W-:Y:S01]  /*1020*/  IMAD R39, R39, 0x4, R140 ;  /* 0x0000000427277824 */ /* 0x000fe200078e028c */
[----:B------:R-:W-:Y:S02]  /*1030*/  LEA.HI.SX32 R49, R60, R23, 0x1b ;  /* 0x000000173c317211 */ /* 0x000fe400078fdaff */
[----:B0-----:R-:W-:-:S04]  /*1040*/  IADD3 R66, PT, PT, R23, 0x120, RZ ;  /* 0x0000012017427810 */ /* 0x001fc80007ffe0ff */
[-C--:B------:R-:W-:Y:S01]  /*1050*/  LEA.HI.SX32 R43, R66, R23.reuse, 0x1b ;  /* 0x00000017422b7211 */ /* 0x080fe200078fdaff */
[----:B---3--:R0:W-:Y:S01]  /*1060*/  STS [R29+0x100], R70 ;  /* 0x000100461d007388 */ /* 0x0081e20000000800 */
[----:B------:R-:W-:Y:S02]  /*1070*/  IADD3 R66, PT, PT, R23, 0x1c0, RZ ;  /* 0x000001c017427810 */ /* 0x000fe40007ffe0ff */
[----:B------:R-:W-:Y:S01]  /*1080*/  LEA R43, R43, R140, 0x2 ;  /* 0x0000008c2b2b7211 */ /* 0x000fe200078e10ff */
[----:B------:R1:W-:Y:S01]  /*1090*/  STS [R31+0x180], R74 ;  /* 0x0001804a1f007388 */ /* 0x0003e20000000800 */
[----:B------:R-:W-:-:S03]  /*10a0*/  LEA.HI.SX32 R53, R66, R23, 0x1b ;  /* 0x0000001742357211 */ /* 0x000fc600078fdaff */
[----:B------:R2:W-:Y:S01]  /*10b0*/  STS [R33+0x200], R78 ;  /* 0x0002004e21007388 */ /* 0x0005e20000000800 */
[----:B0-----:R-:W-:-:S03]  /*10c0*/  IADD3 R70, PT, PT, R23, 0x1e0, RZ ;  /* 0x000001e017467810 */ /* 0x001fc60007ffe0ff */
[----:B------:R0:W-:Y:S01]  /*10d0*/  STS [R35+0x280], R82 ;  /* 0x0002805223007388 */ /* 0x0001e20000000800 */
[-C--:B------:R-:W-:Y:S02]  /*10e0*/  LEA R49, R49, R140.reuse, 0x2 ;  /* 0x0000008c31317211 */ /* 0x080fe400078e10ff */
[----:B------:R-:W-:Y:S01]  /*10f0*/  LEA.HI.SX32 R55, R70, R23, 0x1b ;  /* 0x0000001746377211 */ /* 0x000fe200078fdaff */
[----:B------:R3:W-:Y:S01]  /*1100*/  STS [R37+0x300], R86 ;  /* 0x0003005625007388 */ /* 0x0007e20000000800 */
[----:B------:R-:W-:-:S03]  /*1110*/  LEA R53, R53, R140, 0x2 ;  /* 0x0000008c35357211 */ /* 0x000fc600078e10ff */
[----:B------:R4:W-:Y:S01]  /*1120*/  STS [R39+0x380], R90 ;  /* 0x0003805a27007388 */ /* 0x0009e20000000800 */
[----:B------:R-:W-:-:S03]  /*1130*/  LEA R55, R55, R140, 0x2 ;  /* 0x0000008c37377211 */ /* 0x000fc600078e10ff */
        /* <DEDUP_REMOVED lines=26> */
[----:B------:R-:W-:-:S06]  /*12e0*/  HFMA2 R60, -RZ, RZ, 0, 0 ;  /* 0x00000000ff3c7431 */ /* 0x000fcc00000001ff */
[----:B------:R-:W4:Y:S01]  /*12f0*/  @!P0 LDG.E R60, desc[UR16][R58.64] ;  /* 0x000000103a3c8981 */ /* 0x000f22000c1e1900 */
[-C--:B------:R-:W-:Y:S01]  /*1300*/  ISETP.GE.AND P0, PT, R68, R21.reuse, PT ;  /* 0x000000154400720c */ /* 0x080fe20003f06270 */
[----:B------:R-:W-:Y:S02]  /*1310*/  HFMA2 R68, -RZ, RZ, 0, 0 ;  /* 0x00000000ff447431 */ /* 0x000fe400000001ff */
[----:B------:R-:W4:Y:S10]  /*1320*/  @!P1 LDG.E R62, desc[UR16][R58.64+0x80] ;  /* 0x000080103a3e9981 */ /* 0x000f34000c1e1900 */
[----:B------:R-:W4:Y:S01]  /*1330*/  @!P0 LDG.E R64, desc[UR16][R58.64+0x100] ;  /* 0x000100103a408981 */ /* 0x000f22000c1e1900 */
[----:B------:R-:W-:-:S02]  /*1340*/  ISETP.GE.AND P0, PT, R76, R21, PT ;  /* 0x000000154c00720c */ /* 0x000fc40003f06270 */
[----:B------:R-:W-:Y:S02]  /*1350*/  ISETP.GE.AND P1, PT, R72, R21, PT ;  /* 0x000000154800720c */ /* 0x000fe40003f26270 */
[----:B------:R-:W-:-:S09]  /*1360*/  MOV R72, RZ ;  /* 0x000000ff00487202 */ /* 0x000fd20000000f00 */
[----:B------:R-:W4:Y:S01]  /*1370*/  @!P0 LDG.E R68, desc[UR16][R58.64+0x200] ;  /* 0x000200103a448981 */ /* 0x000f22000c1e1900 */
[----:B------:R-:W-:Y:S01]  /*1380*/  ISETP.GE.AND P0, PT, R84, R21, PT ;  /* 0x000000155400720c */ /* 0x000fe20003f06270 */
[----:B-1----:R-:W-:Y:S01]  /*1390*/  HFMA2 R74, -RZ, RZ, 0, 0 ;  /* 0x00000000ff4a7431 */ /* 0x002fe200000001ff */
[----:B------:R-:W-:-:S06]  /*13a0*/  MOV R66, RZ ;  /* 0x000000ff00427202 */ /* 0x000fcc0000000f00 */
[----:B------:R-:W4:Y:S05]  /*13b0*/  @!P1 LDG.E R66, desc[UR16][R58.64+0x180] ;  /* 0x000180103a429981 */ /* 0x000f2a000c1e1900 */
[----:B------:R-:W4:Y:S01]  /*13c0*/  @!P0 LDG.E R72, desc[UR16][R58.64+0x300] ;  /* 0x000300103a488981 */ /* 0x000f22000c1e1900 */
[----:B------:R-:W-:Y:S02]  /*13d0*/  ISETP.NE.AND P0, PT, R69, RZ, PT ;  /* 0x000000ff4500720c */ /* 0x000fe40003f05270 */
[----:B------:R-:W-:Y:S01]  /*13e0*/  ISETP.GE.AND P1, PT, R80, R21, PT ;  /* 0x000000155000720c */ /* 0x000fe20003f26270 */
[----:B------:R-:W-:Y:S01]  /*13f0*/  IMAD.MOV.U32 R70, RZ, RZ, RZ ;  /* 0x000000ffff467224 */ /* 0x000fe200078e00ff */
[----:B------:R-:W-:-:S09]  /*1400*/  MOV R76, RZ ;  /* 0x000000ff004c7202 */ /* 0x000fd20000000f00 */
[----:B------:R-:W4:Y:S01]  /*1410*/  @!P0 LDG.E R74, desc[UR16][R58.64+0x380] ;  /* 0x000380103a4a8981 */ /* 0x000f22000c1e1900 */
[----:B------:R-:W-:-:S03]  /*1420*/  ISETP.NE.AND P0, PT, R71, RZ, PT ;  /* 0x000000ff4700720c */ /* 0x000fc60003f05270 */
[----:B------:R-:W4:Y:S01]  /*1430*/  @!P1 LDG.E R70, desc[UR16][R58.64+0x280] ;  /* 0x000280103a469981 */ /* 0x000f22000c1e1900 */
[----:B------:R-:W-:Y:S01]  /*1440*/  ISETP.NE.AND P1, PT, R67, RZ, PT ;  /* 0x000000ff4300720c */ /* 0x000fe20003f25270 */
[----:B--2---:R-:W-:-:S08]  /*1450*/  HFMA2 R78, -RZ, RZ, 0, 0 ;  /* 0x00000000ff4e7431 */ /* 0x004fd000000001ff */
[----:B------:R-:W2:Y:S01]  /*1460*/  @!P0 LDG.E R76, desc[UR16][R58.64+0x400] ;  /* 0x000400103a4c8981 */ /* 0x000ea2000c1e1900 */
[----:B------:R-:W-:Y:S01]  /*1470*/  ISETP.NE.AND P0, PT, R73, RZ, PT ;  /* 0x000000ff4900720c */ /* 0x000fe20003f05270 */
[----:B------:R-:W-:Y:S01]  /*1480*/  IMAD.MOV.U32 R80, RZ, RZ, RZ ;  /* 0x000000ffff507224 */ /* 0x000fe200078e00ff */
[----:B0-----:R-:W-:Y:S01]  /*1490*/  MOV R82, RZ ;  /* 0x000000ff00527202 */ /* 0x001fe20000000f00 */
[----:B------:R-:W-:Y:S01]  /*14a0*/  HFMA2 R84, -RZ, RZ, 0, 0 ;  /* 0x00000000ff547431 */ /* 0x000fe200000001ff */
[----:B---3--:R-:W-:Y:S01]  /*14b0*/  MOV R86, RZ ;  /* 0x000000ff00567202 */ /* 0x008fe20000000f00 */
[----:B------:R-:W-:Y:S02]  /*14c0*/  HFMA2 R88, -RZ, RZ, 0, 0 ;  /* 0x00000000ff587431 */ /* 0x000fe400000001ff */
[----:B----4-:R-:W-:Y:S01]  /*14d0*/  IMAD.MOV.U32 R90, RZ, RZ, RZ ;  /* 0x000000ffff5a7224 */ /* 0x010fe200078e00ff */
[----:B------:R-:W3:Y:S04]  /*14e0*/  @!P1 LDG.E R80, desc[UR16][R58.64+0x500] ;  /* 0x000500103a509981 */ /* 0x000ee8000c1e1900 */
[----:B------:R-:W4:Y:S04]  /*14f0*/  @!P2 LDG.E R82, desc[UR16][R58.64+0x580] ;  /* 0x000580103a52a981 */ /* 0x000f28000c1e1900 */
[----:B------:R-:W3:Y:S04]  /*1500*/  @!P0 LDG.E R78, desc[UR16][R58.64+0x480] ;  /* 0x000480103a4e8981 */ /* 0x000ee8000c1e1900 */
        /* <DEDUP_REMOVED lines=14> */
[----:B---3--:R-:W-:Y:S04]  /*15f0*/  STS [R43+0x480], R78 ;  /* 0x0004804e2b007388 */ /* 0x008fe80000000800 */
[----:B------:R-:W-:Y:S04]  /*1600*/  STS [R45+0x500], R80 ;  /* 0x000500502d007388 */ /* 0x000fe80000000800 */
        /* <DEDUP_REMOVED lines=68> */
.L_x_1541:
[----:B------:R-:W-:Y:S05]  /*1a50*/  BSYNC.RECONVERGENT B0 ;  /* 0x0000000000007941 */ /* 0x000fea0003800200 */
.L_x_1540:
[----:B------:R-:W-:Y:S01]  /*1a60*/  BSSY.RECONVERGENT B0, `(.L_x_1542) ;  /* 0x0000022000007945 */ /* 0x000fe20003800200 */
[----:B------:R-:W-:Y:S01]  /*1a70*/  FSETP.GTU.FTZ.AND P0, PT, R82, 20, PT ;  /* 0x41a000005200780b */ /* 0x000fe20003f1c000 */
[----:B------:R-:W-:Y:S02]  /*1a80*/  FADD.FTZ R84, R84, R3 ;  /* 0x0000000354547221 */ /* 0x000fe40000010000 */
[----:B------:R-:W-:Y:S10]  /*1a90*/  @P1 BRA `(.L_x_1543) ;  /* 0x0000000000781947 */ /* 0x000ff40003800000 */
[----:B------:R-:W-:Y:S01]  /*1aa0*/  FMUL.FTZ R60, R60, 1.4426950216293334961 ;  /* 0x3fb8aa3b3c3c7820 */ /* 0x000fe20000410000 */
[----:B------:R-:W-:Y:S01]  /*1ab0*/  MOV R67, 0x3e800000 ;  /* 0x3e80000000437802 */ /* 0x000fe20000000f00 */
[----:B------:R-:W-:Y:S02]  /*1ac0*/  HFMA2 R69, -RZ, RZ, 1.3056640625, -1.8671875 ;  /* 0x3d39bf78ff457431 */ /* 0x000fe400000001ff */
        /* <DEDUP_REMOVED lines=27> */
.L_x_1543:
[----:B------:R-:W-:Y:S05]  /*1c80*/  BSYNC.RECONVERGENT B0 ;  /* 0x0000000000007941 */ /* 0x000fea0003800200 */
.L_x_1542:
[----:B------:R-:W-:Y:S01]  /*1c90*/  ISETP.EQ.OR P6, PT, RZ, UR9, P5 ;  /* 0x00000009ff007c0c */ /* 0x000fe2000afc2670 */
[----:B------:R-:W-:Y:S01]  /*1ca0*/  BSSY.RECONVERGENT B0, `(.L_x_1544) ;  /* 0x0000023000007945 */ /* 0x000fe20003800200 */
[----:B------:R-:W-:Y:S01]  /*1cb0*/  FSETP.GTU.FTZ.AND P1, PT, R84, 20, PT ;  /* 0x41a000005400780b */ /* 0x000fe20003f3c000 */
[----:B------:R-:W-:Y:S01]  /*1cc0*/  FADD.FTZ R86, R86, R3 ;  /* 0x0000000356567221 */ /* 0x000fe20000010000 */
[----:B------:R-:W-:-:S09]  /*1cd0*/  ISETP.EQ.OR P5, PT, RZ, UR9, P4 ;  /* 0x00000009ff007c0c */ /* 0x000fd2000a7a2670 */
[----:B------:R-:W-:Y:S05]  /*1ce0*/  @P6 BRA `(.L_x_1545) ;  /* 0x0000000000786947 */ /* 0x000fea0003800000 */
        /* <DEDUP_REMOVED lines=30> */
.L_x_1545:
[----:B------:R-:W-:Y:S05]  /*1ed0*/  BSYNC.RECONVERGENT B0 ;  /* 0x0000000000007941 */ /* 0x000fea0003800200 */
.L_x_1544:
        /* <DEDUP_REMOVED lines=34> */
.L_x_1547:
[----:B------:R-:W-:Y:S05]  /*2100*/  BSYNC.RECONVERGENT B0 ;  /* 0x0000000000007941 */ /* 0x000fea0003800200 */
.L_x_1546:
        /* <DEDUP_REMOVED lines=36> */
.L_x_1549:
[----:B------:R-:W-:Y:S05]  /*2350*/  BSYNC.RECONVERGENT B0 ;  /* 0x0000000000007941 */ /* 0x000fea0003800200 */
.L_x_1548:
        /* <DEDUP_REMOVED lines=34> */
.L_x_1551:
[----:B------:R-:W-:Y:S05]  /*2580*/  BSYNC.RECONVERGENT B0 ;  /* 0x0000000000007941 */ /* 0x000fea0003800200 */
.L_x_1550:
        /* <DEDUP_REMOVED lines=36> */
.L_x_1553:
[----:B------:R-:W-:Y:S05]  /*27d0*/  BSYNC.RECONVERGENT B0 ;  /* 0x0000000000007941 */ /* 0x000fea0003800200 */
.L_x_1552:
        /* <DEDUP_REMOVED lines=34> */
.L_x_1555:
[----:B------:R-:W-:Y:S05]  /*2a00*/  BSYNC.RECONVERGENT B0 ;  /* 0x0000000000007941 */ /* 0x000fea0003800200 */
.L_x_1554:
        /* <DEDUP_REMOVED lines=36> */
.L_x_1557:
[----:B------:R-:W-:Y:S05]  /*2c50*/  BSYNC.RECONVERGENT B0 ;  /* 0x0000000000007941 */ /* 0x000fea0003800200 */
.L_x_1556:
        /* <DEDUP_REMOVED lines=34> */
.L_x_1559:
[----:B------:R-:W-:Y:S05]  /*2e80*/  BSYNC.RECONVERGENT B0 ;  /* 0x0000000000007941 */ /* 0x000fea0003800200 */
.L_x_1558:
        /* <DEDUP_REMOVED lines=39> */
.L_x_1561:
[----:B------:R-:W-:Y:S05]  /*3100*/  BSYNC.RECONVERGENT B0 ;  /* 0x0000000000007941 */ /* 0x000fea0003800200 */
.L_x_1560:
[----:B------:R-:W-:Y:S04]  /*3110*/  BSSY.RECONVERGENT B0, `(.L_x_1562) ;  /* 0x0000020000007945 */ /* 0x000fe80003800200 */
        /* <DEDUP_REMOVED lines=31> */
.L_x_1563:
[----:B------:R-:W-:Y:S05]  /*3310*/  BSYNC.RECONVERGENT B0 ;  /* 0x0000000000007941 */ /* 0x000fea0003800200 */
.L_x_1562:
        /* <DEDUP_REMOVED lines=32> */
.L_x_1565:
[----:B------:R-:W-:Y:S05]  /*3520*/  BSYNC.RECONVERGENT B0 ;  /* 0x0000000000007941 */ /* 0x000fea0003800200 */
.L_x_1564:
        /* <DEDUP_REMOVED lines=32> */
.L_x_1567:
[----:B------:R-:W-:Y:S05]  /*3730*/  BSYNC.RECONVERGENT B0 ;  /* 0x0000000000007941 */ /* 0x000fea0003800200 */
.L_x_1566:
        /* <DEDUP_REMOVED lines=32> */
.L_x_1569:
[----:B------:R-:W-:Y:S05]  /*3940*/  BSYNC.RECONVERGENT B0 ;  /* 0x0000000000007941 */ /* 0x000fea0003800200 */
.L_x_1568:
        /* <DEDUP_REMOVED lines=32> */
.L_x_1571:
[----:B------:R-:W-:Y:S05]  /*3b50*/  BSYNC.RECONVERGENT B0 ;  /* 0x0000000000007941 */ /* 0x000fea0003800200 */
.L_x_1570:
        /* <DEDUP_REMOVED lines=20> */
[----:B------:R-:W0:Y:S01]  /*3ca0*/  S2UR UR8, SR_CTAID.Y ;  /* 0x00000000000879c3 */ /* 0x000e220000002600 */
[----:B------:R-:W-:Y:S01]  /*3cb0*/  SHF.L.U32 R93, R4, 0x5, RZ ;  /* 0x00000005045d7819 */ /* 0x000fe200000006ff */
[----:B------:R-:W0:Y:S01]  /*3cc0*/  LDCU.64 UR6, c[0x0][0x3a0] ;  /* 0x00007400ff0677ac */ /* 0x000e220008000a00 */
[C---:B------:R-:W-:Y:S01]  /*3cd0*/  ISETP.NE.AND P0, PT, R6.reuse, RZ, PT ;  /* 0x000000ff0600720c */ /* 0x040fe20003f05270 */
[----:B------:R-:W-:Y:S01]  /*3ce0*/  FMUL.FTZ R59, R65, R100 ;  /* 0x00000064413b7220 */ /* 0x000fe20000410000 */
[----:B------:R-:W-:Y:S01]  /*3cf0*/  SHF.L.U32 R64, R6, 0xa, RZ ;  /* 0x0000000a06407819 */ /* 0x000fe200000006ff */
[----:B------:R-:W-:Y:S01]  /*3d00*/  FMUL.FTZ R63, R63, R98 ;  /* 0x000000623f3f7220 */ /* 0x000fe20000410000 */
[----:B------:R-:W-:Y:S01]  /*3d10*/  LOP3.LUT R93, R93, R4, RZ, 0xfc, !PT ;  /* 0x000000045d5d7212 */ /* 0x000fe200078efcff */
[----:B------:R-:W1:Y:S01]  /*3d20*/  LDC R85, c[0x0][0x38c] ;  /* 0x0000e300ff557b82 */ /* 0x000e620000000800 */
[----:B------:R-:W-:Y:S01]  /*3d30*/  ISETP.EQ.AND P1, PT, R4, RZ, P0 ;  /* 0x000000ff0400720c */ /* 0x000fe20000722270 */
[----:B------:R-:W-:Y:S01]  /*3d40*/  FMUL.FTZ R77, R77, R96 ;  /* 0x000000604d4d7220 */ /* 0x000fe20000410000 */
[----:B------:R-:W-:Y:S01]  /*3d50*/  LEA R61, R61, -R64, 0x1 ;  /* 0x800000403d3d7211 */ /* 0x000fe200078e08ff */
[----:B------:R-:W-:Y:S01]  /*3d60*/  FMUL.FTZ R79, R79, R94 ;  /* 0x0000005e4f4f7220 */ /* 0x000fe20000410000 */
[----:B------:R-:W-:Y:S01]  /*3d70*/  LOP3.LUT R188, R93, 0x7c1f, RZ, 0xc0, !PT ;  /* 0x00007c1f5dbc7812 */ /* 0x000fe200078ec0ff */
[----:B------:R-:W-:Y:S01]  /*3d80*/  FMUL.FTZ R81, R81, R92 ;  /* 0x0000005c51517220 */ /* 0x000fe20000410000 */
[----:B------:R-:W-:Y:S01]  /*3d90*/  LOP3.LUT R0, R0, 0xfbffffff, RZ, 0xc0, !PT ;  /* 0xfbffffff00007812 */ /* 0x000fe200078ec0ff */
[----:B------:R-:W2:Y:S01]  /*3da0*/  LDC R87, c[0x0][0x388] ;  /* 0x0000e200ff577b82 */ /* 0x000ea20000000800 */
[----:B------:R-:W-:Y:S01]  /*3db0*/  ISETP.GE.AND P0, PT, R188, R61, PT ;  /* 0x0000003dbc00720c */ /* 0x000fe20003f06270 */
[----:B------:R-:W-:Y:S01]  /*3dc0*/  FMUL.FTZ R83, R83, R90 ;  /* 0x0000005a53537220 */ /* 0x000fe20000410000 */
[----:B------:R-:W-:Y:S01]  /*3dd0*/  FMUL.FTZ R89, R89, R88 ;  /* 0x0000005859597220 */ /* 0x000fe20000410000 */
[----:B------:R-:W-:Y:S01]  /*3de0*/  FMUL.FTZ R91, R91, R86 ;  /* 0x000000565b5b7220 */ /* 0x000fe20000410000 */
[----:B------:R-:W-:Y:S01]  /*3df0*/  FMUL.FTZ R95, R95, R84 ;  /* 0x000000545f5f7220 */ /* 0x000fe20000410000 */
[----:B------:R-:W-:Y:S01]  /*3e00*/  @P1 LOP3.LUT R0, R0, 0x4000000, RZ, 0xfc, !PT ;  /* 0x0400000000001812 */ /* 0x000fe200078efcff */
[----:B------:R-:W-:Y:S01]  /*3e10*/  FMUL.FTZ R97, R97, R82 ;  /* 0x0000005261617220 */ /* 0x000fe20000410000 */
[----:B------:R-:W3:Y:S01]  /*3e20*/  LDC.64 R134, c[0x0][0x3a8] ;  /* 0x0000ea00ff867b82 */ /* 0x000ee20000000a00 */
[----:B0-----:R-:W-:Y:S01]  /*3e30*/  UIMAD.WIDE.U32 UR4, UR8, UR6, URZ ;  /* 0x00000006080472a5 */ /* 0x001fe2000f8e00ff */
[----:B------:R-:W-:Y:S01]  /*3e40*/  LOP3.LUT R0, R0, 0xfeffffff, RZ, 0xc0, !PT ;  /* 0xfeffffff00007812 */ /* 0x000fe200078ec0ff */
[----:B------:R-:W-:Y:S01]  /*3e50*/  FMUL.FTZ R99, R99, R80 ;  /* 0x0000005063637220 */ /* 0x000fe20000410000 */
[----:B------:R-:W-:Y:S01]  /*3e60*/  FMUL.FTZ R101, R101, R78 ;  /* 0x0000004e65657220 */ /* 0x000fe20000410000 */
[----:B------:R-:W-:Y:S01]  /*3e70*/  FMUL.FTZ R103, R103, R76 ;  /* 0x0000004c67677220 */ /* 0x000fe20000410000 */
[----:B------:R-:W-:Y:S01]  /*3e80*/  @P0 LOP3.LUT R0, R0, 0x1000000, RZ, 0xfc, !PT ;  /* 0x0100000000000812 */ /* 0x000fe200078efcff */
[----:B------:R-:W-:Y:S01]  /*3e90*/  FMUL.FTZ R105, R105, R62 ;  /* 0x0000003e69697220 */ /* 0x000fe20000410000 */
[----:B------:R-:W0:Y:S01]  /*3ea0*/  LDC.64 R136, c[0x0][0x440] ;  /* 0x00011000ff887b82 */ /* 0x000e220000000a00 */
[----:B------:R-:W-:Y:S01]  /*3eb0*/  FMUL.FTZ R107, R107, R60 ;  /* 0x0000003c6b6b7220 */ /* 0x000fe20000410000 */
[----:B------:R-:W-:Y:S01]  /*3ec0*/  FMUL.FTZ R109, R109, R58 ;  /* 0x0000003a6d6d7220 */ /* 0x000fe20000410000 */
[----:B------:R-:W-:Y:S01]  /*3ed0*/  MOV R111, RZ ;  /* 0x000000ff006f7202 */ /* 0x000fe20000000f00 */
[----:B------:R-:W-:Y:S01]  /*3ee0*/  UIMAD UR7, UR8, UR7, UR5 ;  /* 0x00000007080772a4 */ /* 0x000fe2000f8e0205 */
[----:B------:R-:W4:Y:S03]  /*3ef0*/  LDCU UR8, c[0x0][0x38c] ;  /* 0x00007180ff0877ac */ /* 0x000f260008000800 */
[----:B------:R-:W0:Y:S08]  /*3f00*/  LDC.64 R138, c[0x0][0x480] ;  /* 0x00012000ff8a7b82 */ /* 0x000e300000000a00 */
.L_x_1575:
[----:B------:R-:W-:Y:S01]  /*3f10*/  LOP3.LUT P5, RZ, R0, 0x1000000, RZ, 0xc0, !PT ;  /* 0x0100000000ff7812 */ /* 0x000fe200078ac0ff */
[----:B------:R-:W-:Y:S01]  /*3f20*/  UMOV UR6, UR4 ;  /* 0x0000000400067c82 */ /* 0x000fe20008000000 */
[C---:B------:R-:W-:Y:S02]  /*3f30*/  LOP3.LUT R180, R188.reuse, 0x20, RZ, 0xfc, !PT ;  /* 0x00000020bcb47812 */ /* 0x040fe400078efcff */
[----:B------:R-:W-:Y:S02]  /*3f40*/  LOP3.LUT R156, R188, 0x40, RZ, 0xfc, !PT ;  /* 0x00000040bc9c7812 */ /* 0x000fe400078efcff */
[-C--:B------:R-:W-:Y:S02]  /*3f50*/  ISETP.GE.AND P4, PT, R180, R61.reuse, PT ;  /* 0x0000003db400720c */ /* 0x080fe40003f86270 */
[----:B------:R-:W-:Y:S02]  /*3f60*/  ISETP.GE.AND P3, PT, R156, R61, PT ;  /* 0x0000003d9c00720c */ /* 0x000fe40003f66270 */
[----:B------:R-:W-:-:S02]  /*3f70*/  LOP3.LUT R142, R188, 0x60, RZ, 0xfc, !PT ;  /* 0x00000060bc8e7812 */ /* 0x000fc400078efcff */
[----:B------:R-:W-:Y:S01]  /*3f80*/  LOP3.LUT R74, R188, 0x80, RZ, 0xfc, !PT ;  /* 0x00000080bc4a7812 */ /* 0x000fe200078efcff */
[----:B------:R-:W5:Y:S01]  /*3f90*/  @!P5 LDC.64 R64, c[0x0][0x3c0] ;  /* 0x0000f000ff40db82 */ /* 0x000f620000000a00 */
[-C--:B------:R-:W-:Y:S01]  /*3fa0*/  ISETP.GE.AND P2, PT, R142, R61.reuse, PT ;  /* 0x0000003d8e00720c */ /* 0x080fe20003f46270 */
[----:B------:R-:W-:Y:S01]  /*3fb0*/  @!P5 IMAD.MOV.U32 R189, RZ, RZ, RZ ;  /* 0x000000ffffbdd224 */ /* 0x000fe200078e00ff */
[----:B------:R-:W-:Y:S02]  /*3fc0*/  ISETP.GE.AND P1, PT, R74, R61, PT ;  /* 0x0000003d4a00720c */ /* 0x000fe40003f26270 */
[----:B------:R-:W-:Y:S02]  /*3fd0*/  LOP3.LUT R0, R0, 0xff7fffff, RZ, 0xc0, !PT ;  /* 0xff7fffff00007812 */ /* 0x000fe400078ec0ff */
[----:B------:R-:W-:Y:S01]  /*3fe0*/  @!P4 MOV R181, RZ ;  /* 0x000000ff00b5c202 */ /* 0x000fe20000000f00 */
[----:B------:R-:W4:Y:S01]  /*3ff0*/  @!P4 LDC.64 R70, c[0x0][0x3c0] ;  /* 0x0000f000ff46cb82 */ /* 0x000f220000000a00 */
[----:B------:R-:W-:-:S02]  /*4000*/  @P4 LOP3.LUT R0, R0, 0x800000, RZ, 0xfc, !PT ;  /* 0x0080000000004812 */ /* 0x000fc400078efcff */
[----:B------:R-:W-:Y:S02]  /*4010*/  @!P3 MOV R157, RZ ;  /* 0x000000ff009db202 */ /* 0x000fe40000000f00 */
[----:B------:R-:W-:Y:S02]  /*4020*/  LOP3.LUT R0, R0, 0xffbfffff, RZ, 0xc0, !PT ;  /* 0xffbfffff00007812 */ /* 0x000fe400078ec0ff */
[----:B------:R-:W-:Y:S01]  /*4030*/  @!P2 MOV R143, RZ ;  /* 0x000000ff008fa202 */ /* 0x000fe20000000f00 */
[----:B------:R-:W1:Y:S01]  /*4040*/  @!P3 LDC.64 R72, c[0x0][0x3c0] ;  /* 0x0000f000ff48bb82 */ /* 0x000e620000000a00 */
[----:B------:R-:W-:Y:S02]  /*4050*/  @P3 LOP3.LUT R0, R0, 0x400000, RZ, 0xfc, !PT ;  /* 0x0040000000003812 */ /* 0x000fe400078efcff */
[----:B------:R-:W-:Y:S02]  /*4060*/  LOP3.LUT R168, R188, 0xa0, RZ, 0xfc, !PT ;  /* 0x000000a0bca87812 */ /* 0x000fe400078efcff */
[----:B------:R-:W-:-:S02]  /*4070*/  LOP3.LUT R0, R0, 0xffdfffff, RZ, 0xc0, !PT ;  /* 0xffdfffff00007812 */ /* 0x000fc400078ec0ff */
[----:B------:R-:W-:Y:S01]  /*4080*/  MOV R218, RZ ;  /* 0x000000ff00da7202 */ /* 0x000fe20000000f00 */
[----:B------:R-:W2:Y:S01]  /*4090*/  @!P2 LDC.64 R66, c[0x0][0x3c0] ;  /* 0x0000f000ff42ab82 */ /* 0x000ea20000000a00 */
[----:B-----5:R-:W-:Y:S01]  /*40a0*/  @!P5 IMAD.WIDE.U32 R140, R111, R64, R188 ;  /* 0x000000406f8cd225 */ /* 0x020fe200078e00bc */
[----:B------:R-:W-:-:S03]  /*40b0*/  @P2 LOP3.LUT R0, R0, 0x200000, RZ, 0xfc, !PT ;  /* 0x0020000000002812 */ /* 0x000fc600078efcff */
[C---:B------:R-:W-:Y:S01]  /*40c0*/  @!P5 IMAD R75, R111.reuse, R65, R141 ;  /* 0x000000416f4bd224 */ /* 0x040fe200078e028d */
[C---:B------:R-:W-:Y:S02]  /*40d0*/  @!P5 LEA R170, P0, R140.reuse, R13, 0x2 ;  /* 0x0000000d8caad211 */ /* 0x040fe400078010ff */
[----:B------:R-:W5:Y:S01]  /*40e0*/  @!P1 LDC.64 R68, c[0x0][0x3c0] ;  /* 0x0000f000ff449b82 */ /* 0x000f620000000a00 */
[C---:B----4-:R-:W-:Y:S01]  /*40f0*/  @!P4 IMAD.WIDE.U32 R64, R111.reuse, R70, R180 ;  /* 0x000000466f40c225 */ /* 0x050fe200078e00b4 */
[----:B------:R-:W-:Y:S02]  /*4100*/  @!P5 LEA.HI.X R171, R140, R17, R75, 0x2, P0 ;  /* 0x000000118cabd211 */ /* 0x000fe400000f144b */
[----:B------:R-:W-:Y:S01]  /*4110*/  @!P1 MOV R75, RZ ;  /* 0x000000ff004b9202 */ /* 0x000fe20000000f00 */
[C---:B------:R-:W-:Y:S01]  /*4120*/  @!P4 IMAD R65, R111.reuse, R71, R65 ;  /* 0x000000476f41c224 */ /* 0x040fe200078e0241 */
[----:B------:R-:W-:Y:S01]  /*4130*/  @!P4 LEA R184, P0, R64, R13, 0x2 ;  /* 0x0000000d40b8c211 */ /* 0x000fe200078010ff */
[----:B-1----:R-:W-:Y:S01]  /*4140*/  @!P3 IMAD.WIDE.U32 R70, R111, R72, R156 ;  /* 0x000000486f46b225 */ /* 0x002fe200078e009c */
[----:B------:R-:W-:-:S02]  /*4150*/  LOP3.LUT R0, R0, 0xffefffff, RZ, 0xc0, !PT ;  /* 0xffefffff00007812 */ /* 0x000fc400078ec0ff */
[----:B------:R-:W-:Y:S01]  /*4160*/  @!P4 LEA.HI.X R185, R64, R17, R65, 0x2, P0 ;  /* 0x0000001140b9c211 */ /* 0x000fe200000f1441 */
[C---:B------:R-:W-:Y:S01]  /*4170*/  @!P3 IMAD R73, R111.reuse, R73, R71 ;  /* 0x000000496f49b224 */ /* 0x040fe200078e0247 */
[----:B------:R-:W-:Y:S02]  /*4180*/  @!P3 LEA R166, P0, R70, R13, 0x2 ;  /* 0x0000000d46a6b211 */ /* 0x000fe400078010ff */
[----:B------:R-:W-:Y:S01]  /*4190*/  @P1 LOP3.LUT R0, R0, 0x100000, RZ, 0xfc, !PT ;  /* 0x0010000000001812 */ /* 0x000fe200078efcff */
[C---:B--2---:R-:W-:Y:S01]  /*41a0*/  @!P2 IMAD.WIDE.U32 R64, R111.reuse, R66, R142 ;  /* 0x000000426f40a225 */ /* 0x044fe200078e008e */
[----:B------:R-:W-:Y:S02]  /*41b0*/  @!P3 LEA.HI.X R167, R70, R17, R73, 0x2, P0 ;  /* 0x0000001146a7b211 */ /* 0x000fe400000f1449 */
[----:B------:R-:W-:Y:S01]  /*41c0*/  LOP3.LUT R0, R0, 0xfff7ffff, RZ, 0xc0, !PT ;  /* 0xfff7ffff00007812 */ /* 0x000fe200078ec0ff */
[----:B------:R-:W-:Y:S01]  /*41d0*/  @!P2 IMAD R65, R111, R67, R65 ;  /* 0x000000436f41a224 */ /* 0x000fe200078e0241 */
[----:B------:R-:W-:-:S02]  /*41e0*/  @!P2 LEA R182, P0, R64, R13, 0x2 ;  /* 0x0000000d40b6a211 */ /* 0x000fc400078010ff */
[----:B------:R-:W-:Y:S01]  /*41f0*/  ISETP.GE.AND P4, PT, R46, R61, PT ;  /* 0x0000003d2e00720c */ /* 0x000fe20003f86270 */
[C---:B-----5:R-:W-:Y:S01]  /*4200*/  @!P1 IMAD.WIDE.U32 R66, R111.reuse, R68, R74 ;  /* 0x000000446f429225 */ /* 0x060fe200078e004a */
[----:B------:R-:W-:Y:S02]  /*4210*/  @!P2 LEA.HI.X R183, R64, R17, R65, 0x2, P0 ;  /* 0x0000001140b7a211 */ /* 0x000fe400000f1441 */
[----:B------:R-:W-:Y:S01]  /*4220*/  ISETP.GE.AND P3, PT, R48, R61, PT ;  /* 0x0000003d3000720c */ /* 0x000fe20003f66270 */
[C---:B------:R-:W-:Y:S01]  /*4230*/  @!P1 IMAD R69, R111.reuse, R69, R67 ;  /* 0x000000456f459224 */ /* 0x040fe200078e0243 */
[----:B------:R-:W-:Y:S01]  /*4240*/  @!P1 LEA R150, P0, R66, R13, 0x2 ;  /* 0x0000000d42969211 */ /* 0x000fe200078010ff */
[C---:B---3--:R-:W-:Y:S01]  /*4250*/  IMAD.WIDE.U32 R64, R111.reuse, R134, UR6 ;  /* 0x000000066f407e25 */ /* 0x048fe2000f8e0086 */
[----:B------:R-:W-:Y:S02]  /*4260*/  ISETP.GE.AND P2, PT, R50, R61, PT ;  /* 0x0000003d3200720c */ /* 0x000fe40003f46270 */
[----:B------:R-:W-:Y:S01]  /*4270*/  @!P1 LEA.HI.X R151, R66, R17, R69, 0x2, P0 ;  /* 0x0000001142979211 */ /* 0x000fe200000f1445 */
[----:B------:R-:W-:Y:S01]  /*4280*/  IMAD R65, R111, R135, R65 ;  /* 0x000000876f417224 */ /* 0x000fe200078e0241 */
[----:B------:R-:W-:Y:S01]  /*4290*/  ISETP.GE.AND P1, PT, R168, R61, PT ;  /* 0x0000003da800720c */ /* 0x000fe20003f26270 */
[----:B------:R-:W-:Y:S01]  /*42a0*/  @!P4 IMAD.MOV.U32 R190, RZ, RZ, R46 ;  /* 0x000000ffffbec224 */ /* 0x000fe200078e002e */
[----:B0-----:R-:W-:-:S02]  /*42b0*/  LEA R146, P0, R64, R136, 0x3 ;  /* 0x0000008840927211 */ /* 0x001fc400078018ff */
[----:B------:R-:W-:Y:S02]  /*42c0*/  @!P4 MOV R191, RZ ;  /* 0x000000ff00bfc202 */ /* 0x000fe40000000f00 */
[----:B------:R-:W-:Y:S02]  /*42d0*/  LEA.HI.X R147, R64, R137, R65, 0x3, P0 ;  /* 0x0000008940937211 */ /* 0x000fe400000f1c41 */
[----:B------:R-:W-:Y:S02]  /*42e0*/  P2R R115, PR, RZ, 0x4 ;  /* 0x00000004ff737803 */ /* 0x000fe40000000000 */
[----:B------:R-:W-:Y:S02]  /*42f0*/  P2R R75, PR, RZ, 0x10 ;  /* 0x00000010ff4b7803 */ /* 0x000fe40000000000 */
[----:B------:R-:W-:Y:S01]  /*4300*/  P2R R113, PR, RZ, 0x8 ;  /* 0x00000008ff717803 */ /* 0x000fe20000000000 */
[----:B------:R-:W0:Y:S01]  /*4310*/  @!P1 LDC.64 R64, c[0x0][0x3c0] ;  /* 0x0000f000ff409b82 */ /* 0x000e220000000a00 */
[----:B------:R-:W-:Y:S01]  /*4320*/  @!P1 IMAD.MOV.U32 R169, RZ, RZ, RZ ;  /* 0x000000ffffa99224 */ /* 0x000fe200078e00ff */
[----:B------:R-:W-:Y:S01]  /*4330*/  @P1 LOP3.LUT R0, R0, 0x80000, RZ, 0xfc, !PT ;  /* 0x0008000000001812 */ /* 0x000fe200078efcff */
[----:B------:R-:W-:Y:S01]  /*4340*/  HFMA2 R226, -RZ, RZ, 0, 0 ;  /* 0x00000000ffe27431 */ /* 0x000fe200000001ff */
[----:B------:R-:W-:Y:S01]  /*4350*/  MOV R224, RZ ;  /* 0x000000ff00e07202 */ /* 0x000fe20000000f00 */
[----:B------:R-:W-:Y:S01]  /*4360*/  HFMA2 R220, -RZ, RZ, 0, 0 ;  /* 0x00000000ffdc7431 */ /* 0x000fe200000001ff */
[----:B------:R-:W-:Y:S01]  /*4370*/  MOV R228, RZ ;  /* 0x000000ff00e47202 */ /* 0x000fe20000000f00 */
[----:B------:R-:W-:Y:S01]  /*4380*/  IMAD.MOV.U32 R222, RZ, RZ, RZ ;  /* 0x000000ffffde7224 */ /* 0x000fe200078e00ff */
[----:B------:R-:W-:Y:S01]  /*4390*/  MOV R230, RZ ;  /* 0x000000ff00e67202 */ /* 0x000fe20000000f00 */
[----:B------:R-:W2:Y:S01]  /*43a0*/  LDG.E.64 R146, desc[UR16][R146.64] ;  /* 0x0000001092927981 */ /* 0x000ea2000c1e1b00 */
[----:B0-----:R-:W-:-:S04]  /*43b0*/  @!P1 IMAD.WIDE.U32 R66, R111, R64, R168 ;  /* 0x000000406f429225 */ /* 0x001fc800078e00a8 */
[----:B------:R-:W-:Y:S01]  /*43c0*/  @!P1 IMAD R65, R111, R65, R67 ;  /* 0x000000416f419224 */ /* 0x000fe200078e0243 */
[----:B------:R-:W-:-:S04]  /*43d0*/  @!P1 LEA R152, P0, R66, R13, 0x2 ;  /* 0x0000000d42989211 */ /* 0x000fc800078010ff */
[----:B------:R-:W-:Y:S02]  /*43e0*/  @!P1 LEA.HI.X R153, R66, R17, R65, 0x2, P0 ;  /* 0x0000001142999211 */ /* 0x000fe400000f1441 */
[----:B------:R-:W-:-:S13]  /*43f0*/  ISETP.GE.AND P1, PT, R12, R61, PT ;  /* 0x0000003d0c00720c */ /* 0x000fda0003f26270 */
[----:B------:R-:W0:Y:S01]  /*4400*/  @!P1 LDC.64 R64, c[0x0][0x3c0] ;  /* 0x0000f000ff409b82 */ /* 0x000e220000000a00 */
[----:B------:R-:W-:Y:S02]  /*4410*/  @!P1 MOV R66, R12 ;  /* 0x0000000c00429202 */ /* 0x000fe40000000f00 */
[----:B------:R-:W-:-:S03]  /*4420*/  @!P1 MOV R67, RZ ;  /* 0x000000ff00439202 */ /* 0x000fc60000000f00 */
        /* <DEDUP_REMOVED lines=14> */
[----:B------:R-:W-:Y:S01]  /*4510*/  @!P1 MOV R69, RZ ;  /* 0x000000ff00459202 */ /* 0x000fe20000000f00 */
[----:B------:R-:W-:-:S04]  /*4520*/  @!P1 IMAD.MOV.U32 R68, RZ, RZ, R16 ;  /* 0x000000ffff449224 */ /* 0x000fc800078e0010 */
        /* <DEDUP_REMOVED lines=14> */
[----:B------:R-:W-:Y:S01]  /*4610*/  @!P1 MOV R68, R20 ;  /* 0x0000001400449202 */ /* 0x000fe20000000f00 */
[----:B------:R-:W-:-:S04]  /*4620*/  @!P1 IMAD.MOV.U32 R69, RZ, RZ, RZ ;  /* 0x000000ffff459224 */ /* 0x000fc800078e00ff */
        /* <DEDUP_REMOVED lines=100> */
[----:B------:R-:W0:Y:S01]  /*4c70*/  @!P4 LDC.64 R186, c[0x0][0x3c0] ;  /* 0x0000f000ffbacb82 */ /* 0x000e220000000a00 */
[----:B------:R-:W-:-:S04]  /*4c80*/  ISETP.GE.AND P1, PT, R52, R61, PT ;  /* 0x0000003d3400720c */ /* 0x000fc80003f26270 */
[----:B------:R-:W-:Y:S01]  /*4c90*/  P2R R117, PR, RZ, 0x2 ;  /* 0x00000002ff757803 */ /* 0x000fe20000000000 */
[----:B0-----:R-:W-:-:S04]  /*4ca0*/  @!P4 IMAD.WIDE.U32 R192, R111, R186, R190 ;  /* 0x000000ba6fc0c225 */ /* 0x001fc800078e00be */
[----:B------:R-:W-:Y:S01]  /*4cb0*/  @!P4 IMAD R187, R111, R187, R193 ;  /* 0x000000bb6fbbc224 */ /* 0x000fe200078e02c1 */
[C---:B------:R-:W-:Y:S02]  /*4cc0*/  @!P4 LEA R190, P0, R192.reuse, R13, 0x2 ;  /* 0x0000000dc0bec211 */ /* 0x040fe400078010ff */
[----:B------:R-:W-:Y:S02]  /*4cd0*/  @!P3 MOV R193, RZ ;  /* 0x000000ff00c1b202 */ /* 0x000fe40000000f00 */
[----:B------:R-:W-:Y:S02]  /*4ce0*/  @!P4 LEA.HI.X R191, R192, R17, R187, 0x2, P0 ;  /* 0x00000011c0bfc211 */ /* 0x000fe400000f14bb */
[----:B------:R-:W0:Y:S01]  /*4cf0*/  @!P3 LDC.64 R186, c[0x0][0x3c0] ;  /* 0x0000f000ffbabb82 */ /* 0x000e220000000a00 */
[----:B------:R-:W-:-:S05]  /*4d00*/  @!P3 MOV R192, R48 ;  /* 0x0000003000c0b202 */ /* 0x000fca0000000f00 */
[----:B0-----:R-:W-:-:S04]  /*4d10*/  @!P3 IMAD.WIDE.U32 R194, R111, R186, R192 ;  /* 0x000000ba6fc2b225 */ /* 0x001fc800078e00c0 */
[----:B------:R-:W-:Y:S01]  /*4d20*/  @!P3 IMAD R187, R111, R187, R195 ;  /* 0x000000bb6fbbb224 */ /* 0x000fe200078e02c3 */
[----:B------:R-:W-:Y:S01]  /*4d30*/  @!P3 LEA R192, P0, R194, R13, 0x2 ;  /* 0x0000000dc2c0b211 */ /* 0x000fe200078010ff */
[----:B------:R-:W-:-:S03]  /*4d40*/  @!P2 IMAD.MOV.U32 R195, RZ, RZ, RZ ;  /* 0x000000ffffc3a224 */ /* 0x000fc600078e00ff */
[----:B------:R-:W-:Y:S02]  /*4d50*/  @!P3 LEA.HI.X R193, R194, R17, R187, 0x2, P0 ;  /* 0x00000011c2c1b211 */ /* 0x000fe400000f14bb */
[----:B------:R-:W0:Y:S01]  /*4d60*/  @!P2 LDC.64 R186, c[0x0][0x3c0] ;  /* 0x0000f000ffbaab82 */ /* 0x000e220000000a00 */
[----:B------:R-:W-:-:S05]  /*4d70*/  @!P2 MOV R194, R50 ;  /* 0x0000003200c2a202 */ /* 0x000fca0000000f00 */
        /* <DEDUP_REMOVED lines=9> */
[----:B------:R-:W-:-:S04]  /*4e10*/  @!P1 LEA R196, P0, R198, R13, 0x2 ;  /* 0x0000000dc6c49211 */ /* 0x000fc800078010ff */
[----:B------:R-:W-:Y:S02]  /*4e20*/  @!P1 LEA.HI.X R197, R198, R17, R187, 0x2, P0 ;  /* 0x00000011c6c59211 */ /* 0x000fe400000f14bb */
[----:B------:R-:W-:-:S04]  /*4e30*/  ISETP.GE.AND P0, PT, R54, R61, PT ;  /* 0x0000003d3600720c */ /* 0x000fc80003f06270 */
[----:B------:R-:W-:-:S09]  /*4e40*/  P2R R119, PR, RZ, 0x1 ;  /* 0x00000001ff777803 */ /* 0x000fd20000000000 */
[----:B------:R-:W0:Y:S01]  /*4e50*/  @!P0 LDC.64 R186, c[0x0][0x3c0] ;  /* 0x0000f000ffba8b82 */ /* 0x000e220000000a00 */
[----:B------:R-:W-:Y:S02]  /*4e60*/  @!P0 MOV R198, R54 ;  /* 0x0000003600c68202 */ /* 0x000fe40000000f00 */
[----:B------:R-:W-:-:S03]  /*4e70*/  @!P0 MOV R199, RZ ;  /* 0x000000ff00c78202 */ /* 0x000fc60000000f00 */
[----:B0-----:R-:W-:-:S04]  /*4e80*/  @!P0 IMAD.WIDE.U32 R198, R111, R186, R198 ;  /* 0x000000ba6fc68225 */ /* 0x001fc800078e00c6 */
[----:B------:R-:W-:Y:S01]  /*4e90*/  @!P0 IMAD R187, R111, R187, R199 ;  /* 0x000000bb6fbb8224 */ /* 0x000fe200078e02c7 */
[----:B------:R-:W-:-:S04]  /*4ea0*/  @!P0 LEA R200, P5, R198, R13, 0x2 ;  /* 0x0000000dc6c88211 */ /* 0x000fc800078a10ff */
[----:B------:R-:W-:Y:S02]  /*4eb0*/  @!P0 LEA.HI.X R201, R198, R17, R187, 0x2, P5 ;  /* 0x00000011c6c98211 */ /* 0x000fe400028f14bb */
[----:B------:R-:W-:Y:S02]  /*4ec0*/  LOP3.LUT R198, R188, 0x380, RZ, 0xfc, !PT ;  /* 0x00000380bcc67812 */ /* 0x000fe400078efcff */
[----:B------:R-:W-:Y:S02]  /*4ed0*/  LOP3.LUT P0, RZ, R0, 0x800000, RZ, 0xc0, !PT ;  /* 0x0080000000ff7812 */ /* 0x000fe4000780c0ff */
[----:B------:R-:W-:Y:S02]  /*4ee0*/  ISETP.GE.AND P6, PT, R198, R61, PT ;  /* 0x0000003dc600720c */ /* 0x000fe40003fc6270 */
[----:B------:R-:W-:-:S09]  /*4ef0*/  LOP3.LUT R0, R0, 0xfffffffd, RZ, 0xc0, !PT ;  /* 0xfffffffd00007812 */ /* 0x000fd200078ec0ff */
[----:B------:R-:W-:Y:S01]  /*4f00*/  @!P0 MOV R181, RZ ;  /* 0x000000ff00b58202 */ /* 0x000fe20000000f00 */
[----:B------:R0:W3:Y:S01]  /*4f10*/  @!P0 LDG.E R218, desc[UR16][R184.64] ;  /* 0x00000010b8da8981 */ /* 0x0000e2000c1e1900 */
[----:B------:R-:W1:Y:S01]  /*4f20*/  @!P6 LDC.64 R186, c[0x0][0x3c0] ;  /* 0x0000f000ffbaeb82 */ /* 0x000e620000000a00 */
[----:B------:R-:W-:Y:S01]  /*4f30*/  @!P6 IMAD.MOV.U32 R199, RZ, RZ, RZ ;  /* 0x000000ffffc7e224 */ /* 0x000fe200078e00ff */
[----:B------:R-:W-:-:S04]  /*4f40*/  @P6 LOP3.LUT R0, R0, 0x2, RZ, 0xfc, !PT ;  /* 0x0000000200006812 */ /* 0x000fc800078efcff */
[C---:B------:R-:W-:Y:S02]  /*4f50*/  LOP3.LUT P1, RZ, R0.reuse, 0x400000, RZ, 0xc0, !PT ;  /* 0x0040000000ff7812 */ /* 0x040fe4000782c0ff */
[----:B------:R-:W-:-:S11]  /*4f60*/  LOP3.LUT R0, R0, 0xfffffffe, RZ, 0xc0, !PT ;  /* 0xfffffffe00007812 */ /* 0x000fd600078ec0ff */
[----:B------:R-:W-:Y:S01]  /*4f70*/  @!P1 IMAD.MOV.U32 R157, RZ, RZ, RZ ;  /* 0x000000ffff9d9224 */ /* 0x000fe200078e00ff */
[----:B------:R-:W4:Y:S01]  /*4f80*/  @!P1 LDG.E R220, desc[UR16][R166.64] ;  /* 0x00000010a6dc9981 */ /* 0x000f22000c1e1900 */
[----:B-1----:R-:W-:-:S04]  /*4f90*/  @!P6 IMAD.WIDE.U32 R202, R111, R186, R198 ;  /* 0x000000ba6fcae225 */ /* 0x002fc800078e00c6 */
[----:B------:R-:W-:Y:S01]  /*4fa0*/  @!P6 IMAD R187, R111, R187, R203 ;  /* 0x000000bb6fbbe224 */ /* 0x000fe200078e02cb */
[----:B------:R-:W-:-:S04]  /*4fb0*/  @!P6 LEA R204, P5, R202, R13, 0x2 ;  /* 0x0000000dcacce211 */ /* 0x000fc800078a10ff */
[----:B------:R-:W-:Y:S02]  /*4fc0*/  @!P6 LEA.HI.X R205, R202, R17, R187, 0x2, P5 ;  /* 0x00000011cacde211 */ /* 0x000fe400028f14bb */
[----:B------:R-:W-:-:S04]  /*4fd0*/  LOP3.LUT R202, R188, 0x3a0, RZ, 0xfc, !PT ;  /* 0x000003a0bcca7812 */ /* 0x000fc800078efcff */
[----:B------:R-:W-:-:S13]  /*4fe0*/  ISETP.GE.AND P2, PT, R202, R61, PT ;  /* 0x0000003dca00720c */ /* 0x000fda0003f46270 */
[----:B------:R-:W1:Y:S01]  /*4ff0*/  @!P2 LDC.64 R186, c[0x0][0x3c0] ;  /* 0x0000f000ffbaab82 */ /* 0x000e620000000a00 */
[----:B------:R-:W-:Y:S02]  /*5000*/  @!P2 MOV R203, RZ ;  /* 0x000000ff00cba202 */ /* 0x000fe40000000f00 */
[----:B------:R-:W-:-:S04]  /*5010*/  @P2 LOP3.LUT R0, R0, 0x1, RZ, 0xfc, !PT ;  /* 0x0000000100002812 */ /* 0x000fc800078efcff */
[----:B------:R-:W-:-:S04]  /*5020*/  LOP3.LUT P3, RZ, R0, 0x100000, RZ, 0xc0, !PT ;  /* 0x0010000000ff7812 */ /* 0x000fc8000786c0ff */
[----:B------:R-:W-:Y:S02]  /*5030*/  P2R R123, PR, RZ, 0x8 ;  /* 0x00000008ff7b7803 */ /* 0x000fe40000000000 */
[----:B------:R-:W-:-:S04]  /*5040*/  LOP3.LUT P3, RZ, R0, 0x1000000, RZ, 0xc0, !PT ;  /* 0x0100000000ff7812 */ /* 0x000fc8000786c0ff */
[----:B------:R-:W-:Y:S01]  /*5050*/  P2R R121, PR, RZ, 0x8 ;  /* 0x00000008ff797803 */ /* 0x000fe20000000000 */
[----:B-1----:R-:W-:-:S04]  /*5060*/  @!P2 IMAD.WIDE.U32 R206, R111, R186, R202 ;  /* 0x000000ba6fcea225 */ /* 0x002fc800078e00ca */
[----:B------:R-:W-:Y:S01]  /*5070*/  @!P2 IMAD R187, R111, R187, R207 ;  /* 0x000000bb6fbba224 */ /* 0x000fe200078e02cf */
[----:B------:R-:W-:-:S04]  /*5080*/  @!P2 LEA R208, P5, R206, R13, 0x2 ;  /* 0x0000000dced0a211 */ /* 0x000fc800078a10ff */
[----:B------:R-:W-:Y:S02]  /*5090*/  @!P2 LEA.HI.X R209, R206, R17, R187, 0x2, P5 ;  /* 0x00000011ced1a211 */ /* 0x000fe400028f14bb */
[----:B------:R-:W-:Y:S02]  /*50a0*/  LOP3.LUT R206, R188, 0x3c0, RZ, 0xfc, !PT ;  /* 0x000003c0bcce7812 */ /* 0x000fe400078efcff */
[----:B------:R-:W-:Y:S02]  /*50b0*/  LOP3.LUT P2, RZ, R0, 0x200000, RZ, 0xc0, !PT ;  /* 0x0020000000ff7812 */ /* 0x000fe4000784c0ff */
[----:B------:R-:W-:-:S11]  /*50c0*/  ISETP.GE.AND P5, PT, R206, R61, PT ;  /* 0x0000003dce00720c */ /* 0x000fd60003fa6270 */
[----:B------:R-:W-:Y:S01]  /*50d0*/  @!P2 MOV R143, RZ ;  /* 0x000000ff008fa202 */ /* 0x000fe20000000f00 */
[----:B0-----:R-:W-:Y:S01]  /*50e0*/  IMAD.MOV.U32 R184, RZ, RZ, RZ ;  /* 0x000000ffffb87224 */ /* 0x001fe200078e00ff */
[----:B------:R-:W0:Y:S01]  /*50f0*/  @!P5 LDC.64 R186, c[0x0][0x3c0] ;  /* 0x0000f000ffbadb82 */ /* 0x000e220000000a00 */
[----:B------:R-:W-:Y:S01]  /*5100*/  @!P5 MOV R207, RZ ;  /* 0x000000ff00cfd202 */ /* 0x000fe20000000f00 */
[----:B------:R-:W5:Y:S02]  /*5110*/  @!P2 LDG.E R222, desc[UR16][R182.64] ;  /* 0x00000010b6dea981 */ /* 0x000f64000c1e1900 */
[----:B0-----:R-:W-:-:S04]  /*5120*/  @!P5 IMAD.WIDE.U32 R210, R111, R186, R206 ;  /* 0x000000ba6fd2d225 */ /* 0x001fc800078e00ce */
[----:B------:R-:W-:Y:S01]  /*5130*/  @!P5 IMAD R187, R111, R187, R211 ;  /* 0x000000bb6fbbd224 */ /* 0x000fe200078e02d3 */
[----:B------:R-:W-:-:S04]  /*5140*/  @!P5 LEA R212, P6, R210, R13, 0x2 ;  /* 0x0000000dd2d4d211 */ /* 0x000fc800078c10ff */
[----:B------:R-:W-:Y:S02]  /*5150*/  @!P5 LEA.HI.X R213, R210, R17, R187, 0x2, P6 ;  /* 0x00000011d2d5d211 */ /* 0x000fe400030f14bb */
[----:B------:R-:W-:-:S04]  /*5160*/  LOP3.LUT R210, R93, 0x3e0, RZ, 0xfc, !PT ;  /* 0x000003e05dd27812 */ /* 0x000fc800078efcff */
[----:B------:R-:W-:-:S13]  /*5170*/  ISETP.GE.AND P6, PT, R210, R61, PT ;  /* 0x0000003dd200720c */ /* 0x000fda0003fc6270 */
[----:B------:R-:W0:Y:S01]  /*5180*/  @!P6 LDC.64 R186, c[0x0][0x3c0] ;  /* 0x0000f000ffbaeb82 */ /* 0x000e220000000a00 */
[----:B------:R-:W-:-:S03]  /*5190*/  @!P6 MOV R211, RZ ;  /* 0x000000ff00d3e202 */ /* 0x000fc60000000f00 */
[----:B0-----:R-:W-:-:S04]  /*51a0*/  @!P6 IMAD.WIDE.U32 R216, R111, R186, R210 ;  /* 0x000000ba6fd8e225 */ /* 0x001fc800078e00d2 */
[----:B------:R-:W-:Y:S01]  /*51b0*/  @!P6 IMAD R187, R111, R187, R217 ;  /* 0x000000bb6fbbe224 */ /* 0x000fe200078e02d9 */
[----:B------:R-:W-:-:S04]  /*51c0*/  @!P6 LEA R214, P4, R216, R13, 0x2 ;  /* 0x0000000dd8d6e211 */ /* 0x000fc800078810ff */
[----:B------:R-:W-:Y:S01]  /*51d0*/  @!P6 LEA.HI.X R215, R216, R17, R187, 0x2, P4 ;  /* 0x00000011d8d7e211 */ /* 0x000fe200020f14bb */
[----:B------:R-:W-:Y:S01]  /*51e0*/  HFMA2 R216, -RZ, RZ, 0, 0 ;  /* 0x00000000ffd87431 */ /* 0x000fe200000001ff */
[----:B------:R-:W0:Y:S01]  /*51f0*/  @!P0 LDC.64 R186, c[0x0][0x3e0] ;  /* 0x0000f800ffba8b82 */ /* 0x000e220000000a00 */
[----:B------:R-:W-:-:S13]  /*5200*/  LOP3.LUT P4, RZ, R0, 0x80000, RZ, 0xc0, !PT ;  /* 0x0008000000ff7812 */ /* 0x000fda000788c0ff */
[----:B------:R-:W2:Y:S01]  /*5210*/  @!P4 LDG.E R226, desc[UR16][R152.64] ;  /* 0x0000001098e2c981 */ /* 0x000ea2000c1e1900 */
[----:B0-----:R-:W-:-:S04]  /*5220*/  @!P0 IMAD.WIDE.U32 R180, R111, R186, R180 ;  /* 0x000000ba6fb48225 */ /* 0x001fc800078e00b4 */
[----:B------:R-:W-:Y:S01]  /*5230*/  @!P0 IMAD R187, R111, R187, R181 ;  /* 0x000000bb6fbb8224 */ /* 0x000fe200078e02b5 */
[----:B------:R-:W-:-:S04]  /*5240*/  @!P0 LEA R186, P3, R180, R15, 0x2 ;  /* 0x0000000fb4ba8211 */ /* 0x000fc800078610ff */
[----:B------:R-:W-:Y:S02]  /*5250*/  @!P0 LEA.HI.X R187, R180, R19, R187, 0x2, P3 ;  /* 0x00000013b4bb8211 */ /* 0x000fe400018f14bb */
[----:B------:R-:W0:Y:S02]  /*5260*/  @!P1 LDC.64 R180, c[0x0][0x3e0] ;  /* 0x0000f800ffb49b82 */ /* 0x000e240000000a00 */
        /* <DEDUP_REMOVED lines=9> */
[----:B------:R-:W-:Y:S02]  /*5300*/  ISETP.NE.AND P3, PT, R121, RZ, PT ;  /* 0x000000ff7900720c */ /* 0x000fe40003f65270 */
[----:B------:R-:W-:-:S11]  /*5310*/  ISETP.GE.AND P4, PT, R14, R61, PT ;  /* 0x0000003d0e00720c */ /* 0x000fd60003f86270 */
[----:B------:R0:W3:Y:S01]  /*5320*/  @!P3 LDG.E R216, desc[UR16][R170.64] ;  /* 0x00000010aad8b981 */ /* 0x0000e2000c1e1900 */
[----:B------:R-:W-:Y:S01]  /*5330*/  ISETP.NE.AND P3, PT, R123, RZ, PT ;  /* 0x000000ff7b00720c */ /* 0x000fe20003f65270 */
[----:B0-----:R-:W-:-:S12]  /*5340*/  HFMA2 R170, -RZ, RZ, 0, 0 ;  /* 0x00000000ffaa7431 */ /* 0x001fd800000001ff */
[----:B------:R0:W2:Y:S01]  /*5350*/  @!P3 LDG.E R224, desc[UR16][R150.64] ;  /* 0x0000001096e0b981 */ /* 0x0000a2000c1e1900 */
[----:B------:R-:W-:-:S03]  /*5360*/  ISETP.GE.AND P3, PT, R12, R61, PT ;  /* 0x0000003d0c00720c */ /* 0x000fc60003f66270 */
[----:B------:R-:W2:Y:S01]  /*5370*/  @!P4 LDG.E R170, desc[UR16][R164.64] ;  /* 0x00000010a4aac981 */ /* 0x000ea2000c1e1900 */
[----:B------:R-:W-:Y:S02]  /*5380*/  ISETP.GE.AND P4, PT, R18, R61, PT ;  /* 0x0000003d1200720c */ /* 0x000fe40003f86270 */
[----:B------:R-:W-:-:S07]  /*5390*/  MOV R166, RZ ;  /* 0x000000ff00a67202 */ /* 0x000fce0000000f00 */
[----:B------:R1:W2:Y:S01]  /*53a0*/  @!P3 LDG.E R228, desc[UR16][R66.64] ;  /* 0x0000001042e4b981 */ /* 0x0002a2000c1e1900 */
[----:B------:R-:W-:-:S03]  /*53b0*/  ISETP.GE.AND P3, PT, R16, R61, PT ;  /* 0x0000003d1000720c */ /* 0x000fc60003f66270 */
[----:B------:R-:W2:Y:S01]  /*53c0*/  @!P4 LDG.E R166, desc[UR16][R160.64] ;  /* 0x00000010a0a6c981 */ /* 0x000ea2000c1e1900 */
[----:B------:R-:W-:Y:S02]  /*53d0*/  ISETP.GE.AND P4, PT, R22, R61, PT ;  /* 0x0000003d1600720c */ /* 0x000fe40003f86270 */
[----:B0-----:R-:W-:-:S07]  /*53e0*/  MOV R150, RZ ;  /* 0x000000ff00967202 */ /* 0x001fce0000000f00 */
[----:B------:R0:W2:Y:S01]  /*53f0*/  @!P3 LDG.E R184, desc[UR16][R144.64] ;  /* 0x0000001090b8b981 */ /* 0x0000a2000c1e1900 */
[----:B------:R-:W-:-:S03]  /*5400*/  ISETP.GE.AND P3, PT, R20, R61, PT ;  /* 0x0000003d1400720c */ /* 0x000fc60003f66270 */
[----:B------:R-:W2:Y:S01]  /*5410*/  @!P4 LDG.E R150, desc[UR16][R172.64] ;  /* 0x00000010ac96c981 */ /* 0x000ea2000c1e1900 */
[----:B------:R-:W-:Y:S01]  /*5420*/  ISETP.GE.AND P4, PT, R26, R61, PT ;  /* 0x0000003d1a00720c */ /* 0x000fe20003f86270 */
[----:B------:R-:W-:Y:S02]  /*5430*/  HFMA2 R182, -RZ, RZ, 0, 0 ;  /* 0x00000000ffb67431 */ /* 0x000fe400000001ff */
[----:B-1----:R-:W-:-:S06]  /*5440*/  IMAD.MOV.U32 R66, RZ, RZ, RZ ;  /* 0x000000ffff427224 */ /* 0x002fcc00078e00ff */
[----:B------:R1:W2:Y:S01]  /*5450*/  @!P3 LDG.E R182, desc[UR16][R70.64] ;  /* 0x0000001046b6b981 */ /* 0x0002a2000c1e1900 */
[----:B------:R-:W-:-:S03]  /*5460*/  ISETP.GE.AND P3, PT, R24, R61, PT ;  /* 0x0000003d1800720c */ /* 0x000fc60003f66270 */
[----:B------:R-:W2:Y:S01]  /*5470*/  @!P4 LDG.E R66, desc[UR16][R140.64] ;  /* 0x000000108c42c981 */ /* 0x000ea2000c1e1900 */
[----:B------:R-:W-:Y:S01]  /*5480*/  ISETP.GE.AND P4, PT, R32, R61, PT ;  /* 0x0000003d2000720c */ /* 0x000fe20003f86270 */
[----:B------:R-:W-:-:S08]  /*5490*/  HFMA2 R152, -RZ, RZ, 0, 0 ;  /* 0x00000000ff987431 */ /* 0x000fd000000001ff */
[----:B------:R-:W2:Y:S01]  /*54a0*/  @!P3 LDG.E R152, desc[UR16][R148.64] ;  /* 0x000000109498b981 */ /* 0x000ea2000c1e1900 */
[----:B------:R-:W-:-:S03]  /*54b0*/  ISETP.GE.AND P3, PT, R30, R61, PT ;  /* 0x0000003d1e00720c */ /* 0x000fc60003f66270 */
[----:B------:R-:W2:Y:S01]  /*54c0*/  @!P4 LDG.E R230, desc[UR16][R174.64] ;  /* 0x00000010aee6c981 */ /* 0x000ea2000c1e1900 */
[----:B------:R-:W-:Y:S01]  /*54d0*/  ISETP.GE.AND P4, PT, R36, R61, PT ;  /* 0x0000003d2400720c */ /* 0x000fe20003f86270 */
[----:B0-----:R-:W-:Y:S02]  /*54e0*/  HFMA2 R144, -RZ, RZ, 0, 0 ;  /* 0x00000000ff907431 */ /* 0x001fe400000001ff */
[----:B------:R-:W-:-:S06]  /*54f0*/  HFMA2 R67, -RZ, RZ, 0, 0 ;  /* 0x00000000ff437431 */ /* 0x000fcc00000001ff */
[----:B------:R0:W2:Y:S01]  /*5500*/  @!P3 LDG.E R144, desc[UR16][R72.64] ;  /* 0x000000104890b981 */ /* 0x0000a2000c1e1900 */
[----:B------:R-:W-:-:S03]  /*5510*/  ISETP.GE.AND P3, PT, R34, R61, PT ;  /* 0x0000003d2200720c */ /* 0x000fc60003f66270 */
[----:B------:R-:W2:Y:S01]  /*5520*/  @!P4 LDG.E R67, desc[UR16][R158.64] ;  /* 0x000000109e43c981 */ /* 0x000ea2000c1e1900 */
[-C--:B------:R-:W-:Y:S02]  /*5530*/  ISETP.GE.AND P4, PT, R40, R61.reuse, PT ;  /* 0x0000003d2800720c */ /* 0x080fe40003f86270 */
[----:B-1----:R-:W-:Y:S02]  /*5540*/  CS2R R70, SRZ ;  /* 0x0000000000467805 */ /* 0x002fe4000001ff00 */
[----:B------:R-:W-:Y:S01]  /*5550*/  ISETP.GE.AND P2, PT, R28, R61, PT ;  /* 0x0000003d1c00720c */ /* 0x000fe20003f46270 */
[----:B------:R-:W-:Y:S01]  /*5560*/  IMAD.MOV.U32 R160, RZ, RZ, RZ ;  /* 0x000000ffffa07224 */ /* 0x000fe200078e00ff */
[----:B------:R-:W-:-:S03]  /*5570*/  MOV R164, RZ ;  /* 0x000000ff00a47202 */ /* 0x000fc60000000f00 */
[----:B------:R1:W2:Y:S01]  /*5580*/  @!P3 LDG.E R70, desc[UR16][R178.64] ;  /* 0x00000010b246b981 */ /* 0x0002a2000c1e1900 */
[----:B------:R-:W-:-:S03]  /*5590*/  ISETP.GE.AND P3, PT, R42, R61, PT ;  /* 0x0000003d2a00720c */ /* 0x000fc60003f66270 */
[----:B------:R-:W2:Y:S01]  /*55a0*/  @!P4 LDG.E R160, desc[UR16][R162.64] ;  /* 0x00000010a2a0c981 */ /* 0x000ea2000c1e1900 */
[-C--:B------:R-:W-:Y:S01]  /*55b0*/  ISETP.GE.AND P4, PT, R44, R61.reuse, PT ;  /* 0x0000003d2c00720c */ /* 0x080fe20003f86270 */
[----:B0-----:R-:W-:Y:S01]  /*55c0*/  HFMA2 R72, -RZ, RZ, 0, 0 ;  /* 0x00000000ff487431 */ /* 0x001fe200000001ff */
[----:B------:R-:W-:Y:S01]  /*55d0*/  MOV R172, RZ ;  /* 0x000000ff00ac7202 */ /* 0x000fe20000000f00 */
[----:B------:R-:W2:Y:S01]  /*55e0*/  @!P2 LDG.E R164, desc[UR16][R64.64] ;  /* 0x0000001040a4a981 */ /* 0x000ea2000c1e1900 */
[----:B------:R-:W-:-:S05]  /*55f0*/  ISETP.GE.AND P2, PT, R38, R61, PT ;  /* 0x0000003d2600720c */ /* 0x000fca0003f46270 */
[----:B------:R-:W2:Y:S01]  /*5600*/  @!P3 LDG.E R172, desc[UR16][R176.64] ;  /* 0x00000010b0acb981 */ /* 0x000ea2000c1e1900 */
[----:B------:R-:W-:-:S03]  /*5610*/  ISETP.NE.AND P3, PT, R113, RZ, PT ;  /* 0x000000ff7100720c */ /* 0x000fc60003f65270 */
[----:B------:R-:W2:Y:S01]  /*5620*/  @!P4 LDG.E R72, desc[UR16][R154.64] ;  /* 0x000000109a48c981 */ /* 0x000ea2000c1e1900 */
[----:B------:R-:W-:Y:S01]  /*5630*/  ISETP.NE.AND P4, PT, R75, RZ, PT ;  /* 0x000000ff4b00720c */ /* 0x000fe20003f85270 */
[----:B-1----:R-:W-:Y:S02]  /*5640*/  HFMA2 R178, -RZ, RZ, 0, 0 ;  /* 0x00000000ffb27431 */ /* 0x002fe400000001ff */
[----:B------:R0:W2:Y:S01]  /*5650*/  @!P2 LDG.E R71, desc[UR16][R68.64] ;  /* 0x000000104447a981 */ /* 0x0000a2000c1e1900 */
[----:B------:R-:W-:Y:S02]  /*5660*/  ISETP.NE.AND P2, PT, R115, RZ, PT ;  /* 0x000000ff7300720c */ /* 0x000fe40003f45270 */
[----:B------:R-:W-:Y:S02]  /*5670*/  ISETP.NE.AND P1, PT, R117, RZ, PT ;  /* 0x000000ff7500720c */ /* 0x000fe40003f25270 */
[----:B------:R-:W-:Y:S01]  /*5680*/  MOV R174, RZ ;  /* 0x000000ff00ae7202 */ /* 0x000fe20000000f00 */
[----:B------:R-:W2:Y:S01]  /*5690*/  @!P3 LDG.E R178, desc[UR16][R192.64] ;  /* 0x00000010c0b2b981 */ /* 0x000ea2000c1e1900 */
[----:B------:R-:W-:Y:S01]  /*56a0*/  ISETP.NE.AND P0, PT, R119, RZ, PT ;  /* 0x000000ff7700720c */ /* 0x000fe20003f05270 */
[----:B------:R-:W-:Y:S01]  /*56b0*/  IMAD.MOV.U32 R158, RZ, RZ, RZ ;  /* 0x000000ffff9e7224 */ /* 0x000fe200078e00ff */
[----:B------:R-:W-:-:S02]  /*56c0*/  P2R R75, PR, RZ, 0x8 ;  /* 0x00000008ff4b7803 */ /* 0x000fc40000000000 */
[----:B------:R1:W2:Y:S01]  /*56d0*/  @!P4 LDG.E R174, desc[UR16][R190.64] ;  /* 0x00000010beaec981 */ /* 0x0002a2000c1e1900 */
[----:B------:R-:W-:Y:S02]  /*56e0*/  P2R R142, PR, RZ, 0x10 ;  /* 0x00000010ff8e7803 */ /* 0x000fe40000000000 */
[C---:B------:R-:W-:Y:S01]  /*56f0*/  LOP3.LUT P3, RZ, R0.reuse, 0x2, RZ, 0xc0, !PT ;  /* 0x0000000200ff7812 */ /* 0x040fe2000786c0ff */
[----:B0-----:R-:W-:Y:S01]  /*5700*/  HFMA2 R68, -RZ, RZ, 0, 0 ;  /* 0x00000000ff447431 */ /* 0x001fe200000001ff */
[----:B------:R-:W-:Y:S01]  /*5710*/  LOP3.LUT P4, RZ, R0, 0x1, RZ, 0xc0, !PT ;  /* 0x0000000100ff7812 */ /* 0x000fe2000788c0ff */
[----:B------:R-:W2:Y:S01]  /*5720*/  @!P2 LDG.E R158, desc[UR16][R194.64] ;  /* 0x00000010c29ea981 */ /* 0x000ea2000c1e1900 */
[----:B------:R-:W-:Y:S01]  /*5730*/  MOV R232, RZ ;  /* 0x000000ff00e87202 */ /* 0x000fe20000000f00 */
[----:B------:R-:W-:Y:S01]  /*5740*/  HFMA2 R154, -RZ, RZ, 0, 0 ;  /* 0x00000000ff9a7431 */ /* 0x000fe200000001ff */
[----:B------:R-:W-:Y:S01]  /*5750*/  MOV R162, RZ ;  /* 0x000000ff00a27202 */ /* 0x000fe20000000f00 */
[----:B------:R-:W2:Y:S01]  /*5760*/  @!P0 LDG.E R68, desc[UR16][R200.64] ;  /* 0x00000010c8448981 */ /* 0x000ea2000c1e1900 */
[----:B------:R-:W-:-:S03]  /*5770*/  IMAD.MOV.U32 R176, RZ, RZ, RZ ;  /* 0x000000ffffb07224 */ /* 0x000fc600078e00ff */
[----:B------:R-:W2:Y:S01]  /*5780*/  @!P1 LDG.E R232, desc[UR16][R196.64] ;  /* 0x00000010c4e89981 */ /* 0x000ea2000c1e1900 */
[----:B-1----:R-:W-:-:S03]  /*5790*/  MOV R190, RZ ;  /* 0x000000ff00be7202 */ /* 0x002fc60000000f00 */
[----:B------:R-:W2:Y:S04]  /*57a0*/  @!P3 LDG.E R162, desc[UR16][R204.64] ;  /* 0x00000010cca2b981 */ /* 0x000ea8000c1e1900 */
[----:B------:R-:W2:Y:S04]  /*57b0*/  @!P4 LDG.E R154, desc[UR16][R208.64] ;  /* 0x00000010d09ac981 */ /* 0x000ea8000c1e1900 */
[----:B------:R-:W2:Y:S04]  /*57c0*/  @!P5 LDG.E R176, desc[UR16][R212.64] ;  /* 0x00000010d4b0d981 */ /* 0x000ea8000c1e1900 */
[----:B------:R-:W2:Y:S01]  /*57d0*/  @!P6 LDG.E R190, desc[UR16][R214.64] ;  /* 0x00000010d6bee981 */ /* 0x000ea2000c1e1900 */
[----:B------:R-:W0:Y:S01]  /*57e0*/  S2R R65, SR_CgaCtaId ;  /* 0x0000000000417919 */ /* 0x000e220000008800 */
[C---:B------:R-:W-:Y:S01]  /*57f0*/  IADD3 R64, PT, PT, R23.reuse, 0x200, RZ ;  /* 0x0000020017407810 */ /* 0x040fe20007ffe0ff */
[----:B------:R-:W-:Y:S01]  /*5800*/  VIADD R148, R23, 0x240 ;  /* 0x0000024017947836 */ /* 0x000fe20000000000 */
[----:B------:R-:W-:-:S02]  /*5810*/  MOV R140, 0x400 ;  /* 0x00000400008c7802 */ /* 0x000fc40000000f00 */
[-C--:B------:R-:W-:Y:S02]  /*5820*/  LEA.HI.SX32 R127, R64, R23.reuse, 0x1b ;  /* 0x00000017407f7211 */ /* 0x080fe400078fdaff */
[----:B------:R-:W-:Y:S02]  /*5830*/  IADD3 R64, PT, PT, R23, 0x220, RZ ;  /* 0x0000022017407810 */ /* 0x000fe40007ffe0ff */
[----:B------:R-:W-:Y:S02]  /*5840*/  LOP3.LUT P3, RZ, R0, 0x100000, RZ, 0xc0, !PT ;  /* 0x0010000000ff7812 */ /* 0x000fe4000786c0ff */
[-C--:B------:R-:W-:Y:S02]  /*5850*/  LEA.HI.SX32 R119, R64, R23.reuse, 0x1b ;  /* 0x0000001740777211 */ /* 0x080fe400078fdaff */
[----:B0-----:R-:W-:Y:S02]  /*5860*/  LEA R140, R65, R140, 0x18 ;  /* 0x0000008c418c7211 */ /* 0x001fe400078ec0ff */
[----:B------:R-:W-:-:S02]  /*5870*/  LEA.HI.SX32 R65, R148, R23, 0x1b ;  /* 0x0000001794417211 */ /* 0x000fc400078fdaff */
[-C--:B------:R-:W-:Y:S02]  /*5880*/  LEA R127, R127, R140.reuse, 0x2 ;  /* 0x0000008c7f7f7211 */ /* 0x080fe400078e10ff */
[----:B------:R-:W-:Y:S01]  /*5890*/  LEA R119, R119, R140, 0x2 ;  /* 0x0000008c77777211 */ /* 0x000fe200078e10ff */
[----:B------:R-:W-:Y:S01]  /*58a0*/  IMAD R148, R65, 0x4, R140 ;  /* 0x0000000441947824 */ /* 0x000fe200078e028c */
[----:B------:R-:W-:Y:S02]  /*58b0*/  P2R R143, PR, RZ, 0x4 ;  /* 0x00000004ff8f7803 */ /* 0x000fe40000000000 */
[C---:B------:R-:W-:Y:S02]  /*58c0*/  LOP3.LUT P2, RZ, R0.reuse, 0x200000, RZ, 0xc0, !PT ;  /* 0x0020000000ff7812 */ /* 0x040fe4000784c0ff */
[----:B------:R-:W-:Y:S02]  /*58d0*/  LOP3.LUT P4, RZ, R0, 0x80000, RZ, 0xc0, !PT ;  /* 0x0008000000ff7812 */ /* 0x000fe4000788c0ff */
[----:B------:R-:W-:-:S02]  /*58e0*/  P2R R73, PR, RZ, 0x1 ;  /* 0x00000001ff497803 */ /* 0x000fc40000000000 */
[----:B------:R-:W-:Y:S01]  /*58f0*/  LOP3.LUT P0, RZ, R0, 0x800000, RZ, 0xc0, !PT ;  /* 0x0080000000ff7812 */ /* 0x000fe2000780c0ff */
[----:B---3--:R-:W-:Y:S04]  /*5900*/  STS [R25], R216 ;  /* 0x000000d819007388 */ /* 0x008fe80000000800 */
[----:B------:R-:W-:Y:S04]  /*5910*/  STS [R27+0x80], R218 ;  /* 0x000080da1b007388 */ /* 0x000fe80000000800 */
[----:B----4-:R-:W-:Y:S04]  /*5920*/  STS [R29+0x100], R220 ;  /* 0x000100dc1d007388 */ /* 0x010fe80000000800 */
[----:B-----5:R-:W-:Y:S04]  /*5930*/  STS [R31+0x180], R222 ;  /* 0x000180de1f007388 */ /* 0x020fe80000000800 */
[----:B--2---:R-:W-:Y:S04]  /*5940*/  STS [R33+0x200], R224 ;  /* 0x000200e021007388 */ /* 0x004fe80000000800 */
[----:B------:R-:W-:Y:S04]  /*5950*/  STS [R35+0x280], R226 ;  /* 0x000280e223007388 */ /* 0x000fe80000000800 */
[----:B------:R-:W-:Y:S04]  /*5960*/  STS [R37+0x300], R228 ;  /* 0x000300e425007388 */ /* 0x000fe80000000800 */
[----:B------:R-:W-:Y:S04]  /*5970*/  STS [R39+0x380], R170 ;  /* 0x000380aa27007388 */ /* 0x000fe80000000800 */
[----:B------:R-:W-:Y:S04]  /*5980*/  STS [R41+0x400], R184 ;  /* 0x000400b829007388 */ /* 0x000fe80000000800 */
[----:B------:R0:W-:Y:S04]  /*5990*/  STS [R43+0x480], R166 ;  /* 0x000480a62b007388 */ /* 0x0001e80000000800 */
[----:B------:R-:W-:Y:S04]  /*59a0*/  STS [R45+0x500], R182 ;  /* 0x000500b62d007388 */ /* 0x000fe80000000800 */
[----:B------:R-:W-:Y:S04]  /*59b0*/  STS [R47+0x580], R150 ;  /* 0x000580962f007388 */ /* 0x000fe80000000800 */
[----:B------:R-:W-:Y:S04]  /*59c0*/  STS [R49+0x600], R152 ;  /* 0x0006009831007388 */ /* 0x000fe80000000800 */
[----:B------:R1:W-:Y:S01]  /*59d0*/  STS [R51+0x680], R66 ;  /* 0x0006804233007388 */ /* 0x0003e20000000800 */
[----:B0-----:R-:W-:-:S02]  /*59e0*/  IADD3 R166, PT, PT, R23, 0x260, RZ ;  /* 0x0000026017a67810 */ /* 0x001fc40007ffe0ff */
[----:B-1----:R-:W-:-:S04]  /*59f0*/  IADD3 R66, PT, PT, R23, 0x2c0, RZ ;  /* 0x000002c017427810 */ /* 0x002fc80007ffe0ff */
[-C--:B------:R-:W-:Y:S02]  /*5a00*/  LEA.HI.SX32 R117, R66, R23.reuse, 0x1b ;  /* 0x0000001742757211 */ /* 0x080fe400078fdaff */
[C---:B------:R-:W-:Y:S02]  /*5a10*/  IADD3 R66, PT, PT, R23.reuse, 0x360, RZ ;  /* 0x0000036017427810 */ /* 0x040fe40007ffe0ff */
[C---:B------:R-:W-:Y:S02]  /*5a20*/  IADD3 R150, PT, PT, R23.reuse, 0x2a0, RZ ;  /* 0x000002a017967810 */ /* 0x040fe40007ffe0ff */
[----:B------:R-:W-:Y:S02]  /*5a30*/  IADD3 R170, PT, PT, R23, 0x280, RZ ;  /* 0x0000028017aa7810 */ /* 0x000fe40007ffe0ff */
[-C--:B------:R-:W-:Y:S02]  /*5a40*/  LEA.HI.SX32 R141, R66, R23.reuse, 0x1b ;  /* 0x00000017428d7211 */ /* 0x080fe400078fdaff */
[----:B------:R-:W-:-:S02]  /*5a50*/  LEA.HI.SX32 R69, R166, R23, 0x1b ;  /* 0x00000017a6457211 */ /* 0x000fc400078fdaff */
[----:B------:R-:W-:Y:S01]  /*5a60*/  LEA.HI.SX32 R121, R150, R23, 0x1b ;  /* 0x0000001796797211 */ /* 0x000fe200078fdaff */
[----:B------:R-:W-:Y:S04]  /*5a70*/  STS [R53+0x700], R164 ;  /* 0x000700a435007388 */ /* 0x000fe80000000800 */
[----:B------:R0:W-:Y:S04]  /*5a80*/  STS [R55+0x780], R144 ;  /* 0x0007809037007388 */ /* 0x0001e80000000800 */
[----:B------:R-:W-:Y:S04]  /*5a90*/  STS [R127+0x800], R230 ;  /* 0x000800e67f007388 */ /* 0x000fe80000000800 */
[----:B------:R-:W-:Y:S01]  /*5aa0*/  STS [R119+0x880], R70 ;  /* 0x0008804677007388 */ /* 0x000fe20000000800 */
[----:B0-----:R-:W-:-:S03]  /*5ab0*/  VIADD R144, R23, 0x2e0 ;  /* 0x000002e017907836 */ /* 0x001fc60000000000 */
[----:B------:R0:W-:Y:S01]  /*5ac0*/  STS [R148+0x900], R67 ;  /* 0x0009004394007388 */ /* 0x0001e20000000800 */
[-C--:B------:R-:W-:Y:S02]  /*5ad0*/  LEA.HI.SX32 R113, R170, R23.reuse, 0x1b ;  /* 0x00000017aa717211 */ /* 0x080fe400078fdaff */
[C---:B------:R-:W-:Y:S02]  /*5ae0*/  IADD3 R150, PT, PT, R23.reuse, 0x300, RZ ;  /* 0x0000030017967810 */ /* 0x040fe40007ffe0ff */
[C---:B------:R-:W-:Y:S01]  /*5af0*/  IADD3 R152, PT, PT, R23.reuse, 0x320, RZ ;  /* 0x0000032017987810 */ /* 0x040fe20007ffe0ff */
[----:B0-----:R-:W0:Y:S01]  /*5b00*/  @!P3 LDC.64 R66, c[0x0][0x3e0] ;  /* 0x0000f800ff42bb82 */ /* 0x001e220000000a00 */
[----:B------:R-:W-:Y:S02]  /*5b10*/  IADD3 R164, PT, PT, R23, 0x340, RZ ;  /* 0x0000034017a47810 */ /* 0x000fe40007ffe0ff */
[----:B------:R-:W-:Y:S02]  /*5b20*/  LEA.HI.SX32 R145, R144, R23, 0x1b ;  /* 0x0000001790917211 */ /* 0x000fe400078fdaff */
[----:B------:R-:W-:-:S02]  /*5b30*/  LEA R64, R69, R140, 0x2 ;  /* 0x0000008c45407211 */ /* 0x000fc400078e10ff */
[-C--:B------:R-:W-:Y:S02]  /*5b40*/  LEA R113, R113, R140.reuse, 0x2 ;  /* 0x0000008c71717211 */ /* 0x080fe400078e10ff */
[-C--:B------:R-:W-:Y:S01]  /*5b50*/  LEA.HI.SX32 R131, R150, R23.reuse, 0x1b ;  /* 0x0000001796837211 */ /* 0x080fe200078fdaff */
[----:B------:R-:W-:Y:S01]  /*5b60*/  VIADD R70, R23, 0x380 ;  /* 0x0000038017467836 */ /* 0x000fe20000000000 */
[-C--:B------:R-:W-:Y:S02]  /*5b70*/  LEA R121, R121, R140.reuse, 0x2 ;  /* 0x0000008c79797211 */ /* 0x080fe400078e10ff */
[-C--:B------:R-:W-:Y:S01]  /*5b80*/  LEA.HI.SX32 R123, R152, R23.reuse, 0x1b ;  /* 0x00000017987b7211 */ /* 0x080fe200078fdaff */
[----:B------:R-:W-:Y:S01]  /*5b90*/  IMAD R145, R145, 0x4, R140 ;  /* 0x0000000491917824 */ /* 0x000fe200078e028c */
[----:B------:R-:W-:Y:S02]  /*5ba0*/  LEA.HI.SX32 R129, R164, R23, 0x1b ;  /* 0x00000017a4817211 */ /* 0x000fe400078fdaff */
[-C--:B------:R-:W-:Y:S01]  /*5bb0*/  LEA R117, R117, R140.reuse, 0x2 ;  /* 0x0000008c75757211 */ /* 0x080fe200078e10ff */
[----:B------:R-:W-:Y:S01]  /*5bc0*/  STS [R64+0x980], R71 ;  /* 0x0009804740007388 */ /* 0x000fe20000000800 */
[----:B------:R-:W-:-:S02]  /*5bd0*/  LEA R131, R131, R140, 0x2 ;  /* 0x0000008c83837211 */ /* 0x000fc400078e10ff */
[-C--:B------:R-:W-:Y:S01]  /*5be0*/  LEA R123, R123, R140.reuse, 0x2 ;  /* 0x0000008c7b7b7211 */ /* 0x080fe200078e10ff */
[----:B------:R-:W-:Y:S01]  /*5bf0*/  STS [R113+0xa00], R160 ;  /* 0x000a00a071007388 */ /* 0x000fe20000000800 */
[----:B------:R-:W-:Y:S02]  /*5c00*/  IADD3 R144, PT, PT, R23, 0x3a0, RZ ;  /* 0x000003a017907810 */ /* 0x000fe40007ffe0ff */
[----:B------:R-:W-:Y:S01]  /*5c10*/  LEA R129, R129, R140, 0x2 ;  /* 0x0000008c81817211 */ /* 0x000fe200078e10ff */
[----:B------:R-:W-:Y:S01]  /*5c20*/  STS [R121+0xa80], R172 ;  /* 0x000a80ac79007388 */ /* 0x000fe20000000800 */
[C---:B------:R-:W-:Y:S02]  /*5c30*/  IADD3 R150, PT, PT, R23.reuse, 0x3c0, RZ ;  /* 0x000003c017967810 */ /* 0x040fe40007ffe0ff */
[----:B------:R-:W-:Y:S01]  /*5c40*/  IADD3 R152, PT, PT, R23, 0x3e0, RZ ;  /* 0x000003e017987810 */ /* 0x000fe20007ffe0ff */
[----:B------:R-:W-:Y:S01]  /*5c50*/  STS [R117+0xb00], R72 ;  /* 0x000b004875007388 */ /* 0x000fe20000000800 */
[----:B------:R-:W-:-:S02]  /*5c60*/  LEA.HI.SX32 R65, R70, R23, 0x1b ;  /* 0x0000001746417211 */ /* 0x000fc400078fdaff */
[-C--:B------:R-:W-:Y:S01]  /*5c70*/  LEA R141, R141, R140.reuse, 0x2 ;  /* 0x0000008c8d8d7211 */ /* 0x080fe200078e10ff */
[----:B------:R-:W-:Y:S01]  /*5c80*/  STS [R145+0xb80], R174 ;  /* 0x000b80ae91007388 */ /* 0x000fe20000000800 */
[-C--:B------:R-:W-:Y:S02]  /*5c90*/  LEA.HI.SX32 R133, R144, R23.reuse, 0x1b ;  /* 0x0000001790857211 */ /* 0x080fe400078fdaff */
[-C--:B------:R-:W-:Y:S01]  /*5ca0*/  LEA.HI.SX32 R115, R150, R23.reuse, 0x1b ;  /* 0x0000001796737211 */ /* 0x080fe200078fdaff */
[----:B------:R-:W-:Y:S01]  /*5cb0*/  STS [R131+0xc00], R178 ;  /* 0x000c00b283007388 */ /* 0x000fe20000000800 */
[----:B------:R-:W-:Y:S01]  /*5cc0*/  LEA.HI.SX32 R125, R152, R23, 0x1b ;  /* 0x00000017987d7211 */ /* 0x000fe200078fdaff */
[----:B------:R-:W-:Y:S02]  /*5cd0*/  IMAD R65, R65, 0x4, R140 ;  /* 0x0000000441417824 */ /* 0x000fe400078e028c */
[----:B------:R-:W-:Y:S01]  /*5ce0*/  STS [R123+0xc80], R158 ;  /* 0x000c809e7b007388 */ /* 0x000fe20000000800 */
[----:B------:R-:W-:-:S03]  /*5cf0*/  LEA R133, R133, R140, 0x2 ;  /* 0x0000008c85857211 */ /* 0x000fc600078e10ff */
[----:B------:R-:W-:Y:S01]  /*5d00*/  STS [R129+0xd00], R232 ;  /* 0x000d00e881007388 */ /* 0x000fe20000000800 */
[----:B------:R-:W-:-:S03]  /*5d10*/  @!P3 MOV R69, RZ ;  /* 0x000000ff0045b202 */ /* 0x000fc60000000f00 */
[----:B------:R1:W-:Y:S01]  /*5d20*/  STS [R141+0xd80], R68 ;  /* 0x000d80448d007388 */ /* 0x0003e20000000800 */
[-C--:B------:R-:W-:Y:S01]  /*5d30*/  LEA R115, R115, R140.reuse, 0x2 ;  /* 0x0000008c73737211 */ /* 0x080fe200078e10ff */
[----:B------:R-:W-:Y:S01]  /*5d40*/  IMAD.MOV.U32 R152, RZ, RZ, RZ ;  /* 0x000000ffff987224 */ /* 0x000fe200078e00ff */
[----:B------:R-:W-:Y:S01]  /*5d50*/  LEA R125, R125, R140, 0x2 ;  /* 0x0000008c7d7d7211 */ /* 0x000fe200078e10ff */
[----:B------:R-:W-:Y:S01]  /*5d60*/  STS [R65+0xe00], R162 ;  /* 0x000e00a241007388 */ /* 0x000fe20000000800 */
[----:B-1----:R-:W-:-:S03]  /*5d70*/  @!P3 MOV R68, R74 ;  /* 0x0000004a0044b202 */ /* 0x002fc60000000f00 */
[----:B------:R1:W-:Y:S02]  /*5d80*/  STS [R133+0xe80], R154 ;  /* 0x000e809a85007388 */ /* 0x0003e40000000800 */
[----:B0-----:R-:W-:Y:S02]  /*5d90*/  @!P3 IMAD.WIDE.U32 R68, R111, R66, R68 ;  /* 0x000000426f44b225 */ /* 0x001fe400078e0044 */
[----:B------:R0:W-:Y:S04]  /*5da0*/  STS [R115+0xf00], R176 ;  /* 0x000f00b073007388 */ /* 0x0001e80000000800 */
[----:B------:R2:W-:Y:S01]  /*5db0*/  STS [R125+0xf80], R190 ;  /* 0x000f80be7d007388 */ /* 0x0005e20000000800 */
[----:B------:R-:W-:-:S03]  /*5dc0*/  NOP ;  /* 0x0000000000007918 */ /* 0x000fc60000000000 */
[----:B------:R3:W4:Y:S01]  /*5dd0*/  @!P2 LDG.E R152, desc[UR16][R156.64] ;  /* 0x000000109c98a981 */ /* 0x000722000c1e1900 */
[----:B------:R-:W-:Y:S01]  /*5de0*/  @!P3 IMAD R67, R111, R67, R69 ;  /* 0x000000436f43b224 */ /* 0x000fe200078e0245 */
[----:B------:R-:W-:-:S04]  /*5df0*/  @!P3 LEA R70, P2, R68, R15, 0x2 ;  /* 0x0000000f4446b211 */ /* 0x000fc800078410ff */
[----:B------:R-:W-:Y:S02]  /*5e00*/  @!P3 LEA.HI.X R71, R68, R19, R67, 0x2, P2 ;  /* 0x000000134447b211 */ /* 0x000fe400010f1443 */
[----:B------:R-:W5:Y:S01]  /*5e10*/  @!P4 LDC.64 R66, c[0x0][0x3e0] ;  /* 0x0000f800ff42cb82 */ /* 0x000f620000000a00 */
[----:B-1----:R-:W-:Y:S01]  /*5e20*/  HFMA2 R154, -RZ, RZ, 0, 0 ;  /* 0x00000000ff9a7431 */ /* 0x002fe200000001ff */
[----:B------:R-:W-:Y:S01]  /*5e30*/  @!P4 MOV R68, R168 ;  /* 0x000000a80044c202 */ /* 0x000fe20000000f00 */
[----:B------:R-:W-:-:S04]  /*5e40*/  @!P4 IMAD.MOV.U32 R69, RZ, RZ, RZ ;  /* 0x000000ffff45c224 */ /* 0x000fc800078e00ff */
[----:B------:R1:W4:Y:S01]  /*5e50*/  @!P3 LDG.E R154, desc[UR16][R70.64] ;  /* 0x00000010469ab981 */ /* 0x000322000c1e1900 */
[----:B------:R-:W-:Y:S01]  /*5e60*/  ISETP.GE.AND P3, PT, R12, R61, PT ;  /* 0x0000003d0c00720c */ /* 0x000fe20003f66270 */
[----:B------:R-:W-:-:S06]  /*5e70*/  HFMA2 R144, -RZ, RZ, 0, 0 ;  /* 0x00000000ff907431 */ /* 0x000fcc00000001ff */
[----:B------:R-:W4:Y:S01]  /*5e80*/  @!P0 LDG.E R144, desc[UR16][R186.64] ;  /* 0x00000010ba908981 */ /* 0x000f22000c1e1900 */
[----:B------:R-:W-:Y:S01]  /*5e90*/  ISETP.NE.AND P0, PT, R73, RZ, PT ;  /* 0x000000ff4900720c */ /* 0x000fe20003f05270 */
[----:B-----5:R-:W-:-:S04]  /*5ea0*/  @!P4 IMAD.WIDE.U32 R68, R111, R66, R68 ;  /* 0x000000426f44c225 */ /* 0x020fc800078e0044 */
[----:B------:R-:W-:Y:S01]  /*5eb0*/  @!P4 IMAD R67, R111, R67, R69 ;  /* 0x000000436f43c224 */ /* 0x000fe200078e0245 */
[----:B------:R-:W-:-:S04]  /*5ec0*/  @!P4 LEA R72, P2, R68, R15, 0x2 ;  /* 0x0000000f4448c211 */ /* 0x000fc800078410ff */
[----:B------:R-:W-:Y:S02]  /*5ed0*/  @!P4 LEA.HI.X R73, R68, R19, R67, 0x2, P2 ;  /* 0x000000134449c211 */ /* 0x000fe400010f1443 */
[----:B------:R-:W5:Y:S01]  /*5ee0*/  @!P3 LDC.64 R66, c[0x0][0x3e0] ;  /* 0x0000f800ff42bb82 */ /* 0x000f620000000a00 */
[----:B---3--:R-:W-:Y:S01]  /*5ef0*/  HFMA2 R156, -RZ, RZ, 0, 0 ;  /* 0x00000000ff9c7431 */ /* 0x008fe200000001ff */
[----:B------:R-:W-:Y:S02]  /*5f00*/  @!P3 MOV R68, R12 ;  /* 0x0000000c0044b202 */ /* 0x000fe40000000f00 */
[----:B------:R-:W-:-:S03]  /*5f10*/  @!P3 MOV R69, RZ ;  /* 0x000000ff0045b202 */ /* 0x000fc60000000f00 */
[----:B------:R3:W4:Y:S01]  /*5f20*/  @!P4 LDG.E R156, desc[UR16][R72.64] ;  /* 0x00000010489cc981 */ /* 0x000722000c1e1900 */
[----:B------:R-:W-:Y:S01]  /*5f30*/  ISETP.GE.AND P4, PT, R14, R61, PT ;  /* 0x0000003d0e00720c */ /* 0x000fe20003f86270 */
[----:B-----5:R-:W-:-:S04]  /*5f40*/  @!P3 IMAD.WIDE.U32 R68, R111, R66, R68 ;  /* 0x000000426f44b225 */ /* 0x020fc800078e0044 */
[----:B------:R-:W-:Y:S01]  /*5f50*/  @!P3 IMAD R67, R111, R67, R69 ;  /* 0x000000436f43b224 */ /* 0x000fe200078e0245 */
[----:B-1----:R-:W-:-:S04]  /*5f60*/  @!P3 LEA R70, P2, R68, R15, 0x2 ;  /* 0x0000000f4446b211 */ /* 0x002fc800078410ff */
[----:B------:R-:W-:-:S03]  /*5f70*/  @!P3 LEA.HI.X R71, R68, R19, R67, 0x2, P2 ;  /* 0x000000134447b211 */ /* 0x000fc600010f1443 */
[----:B------:R-:W1:Y:S01]  /*5f80*/  @!P4 LDC.64 R66, c[0x0][0x3e0] ;  /* 0x0000f800ff42cb82 */ /* 0x000e620000000a00 */
[----:B------:R-:W-:Y:S01]  /*5f90*/  HFMA2 R158, -RZ, RZ, 0, 0 ;  /* 0x00000000ff9e7431 */ /* 0x000fe200000001ff */
[----:B------:R-:W-:Y:S01]  /*5fa0*/  @!P4 MOV R69, RZ ;  /* 0x000000ff0045c202 */ /* 0x000fe20000000f00 */
[----:B------:R-:W-:-:S04]  /*5fb0*/  @!P4 IMAD.MOV.U32 R68, RZ, RZ, R14 ;  /* 0x000000ffff44c224 */ /* 0x000fc800078e000e */
[----:B------:R5:W4:Y:S01]  /*5fc0*/  @!P3 LDG.E R158, desc[UR16][R70.64] ;  /* 0x00000010469eb981 */ /* 0x000b22000c1e1900 */
[----:B------:R-:W-:Y:S01]  /*5fd0*/  ISETP.GE.AND P3, PT, R16, R61, PT ;  /* 0x0000003d1000720c */ /* 0x000fe20003f66270 */
[----:B-1----:R-:W-:-:S04]  /*5fe0*/  @!P4 IMAD.WIDE.U32 R68, R111, R66, R68 ;  /* 0x000000426f44c225 */ /* 0x002fc800078e0044 */
[----:B------:R-:W-:Y:S01]  /*5ff0*/  @!P4 IMAD R67, R111, R67, R69 ;  /* 0x000000436f43c224 */ /* 0x000fe200078e0245 */
[----:B---3--:R-:W-:-:S04]  /*6000*/  @!P4 LEA R72, P2, R68, R15, 0x2 ;  /* 0x0000000f4448c211 */ /* 0x008fc800078410ff */
[----:B------:R-:W-:-:S03]  /*6010*/  @!P4 LEA.HI.X R73, R68, R19, R67, 0x2, P2 ;  /* 0x000000134449c211 */ /* 0x000fc600010f1443 */
[----:B------:R-:W1:Y:S01]  /*6020*/  @!P3 LDC.64 R66, c[0x0][0x3e0] ;  /* 0x0000f800ff42bb82 */ /* 0x000e620000000a00 */
[----:B------:R-:W-:Y:S01]  /*6030*/  HFMA2 R160, -RZ, RZ, 0, 0 ;  /* 0x00000000ffa07431 */ /* 0x000fe200000001ff */
[----:B------:R-:W-:Y:S02]  /*6040*/  @!P3 MOV R68, R16 ;  /* 0x000000100044b202 */ /* 0x000fe40000000f00 */
[----:B------:R-:W-:-:S03]  /*6050*/  @!P3 MOV R69, RZ ;  /* 0x000000ff0045b202 */ /* 0x000fc60000000f00 */
[----:B------:R3:W4:Y:S01]  /*6060*/  @!P4 LDG.E R160, desc[UR16][R72.64] ;  /* 0x0000001048a0c981 */ /* 0x000722000c1e1900 */
[----:B------:R-:W-:Y:S01]  /*6070*/  ISETP.GE.AND P4, PT, R18, R61, PT ;  /* 0x0000003d1200720c */ /* 0x000fe20003f86270 */
[----:B-1----:R-:W-:-:S04]  /*6080*/  @!P3 IMAD.WIDE.U32 R68, R111, R66, R68 ;  /* 0x000000426f44b225 */ /* 0x002fc800078e0044 */
[----:B------:R-:W-:Y:S01]  /*6090*/  @!P3 IMAD R67, R111, R67, R69 ;  /* 0x000000436f43b224 */ /* 0x000fe200078e0245 */
[----:B-----5:R-:W-:-:S04]  /*60a0*/  @!P3 LEA R70, P2, R68, R15, 0x2 ;  /* 0x0000000f4446b211 */ /* 0x020fc800078410ff */
[----:B------:R-:W-:-:S03]  /*60b0*/  @!P3 LEA.HI.X R71, R68, R19, R67, 0x2, P2 ;  /* 0x000000134447b211 */ /* 0x000fc600010f1443 */
[----:B------:R-:W1:Y:S01]  /*60c0*/  @!P4 LDC.64 R66, c[0x0][0x3e0] ;  /* 0x0000f800ff42cb82 */ /* 0x000e620000000a00 */
[----:B------:R-:W-:Y:S01]  /*60d0*/  IMAD.MOV.U32 R162, RZ, RZ, RZ ;  /* 0x000000ffffa27224 */ /* 0x000fe200078e00ff */
[----:B------:R-:W-:Y:S02]  /*60e0*/  @!P4 MOV R68, R18 ;  /* 0x000000120044c202 */ /* 0x000fe40000000f00 */
[----:B------:R-:W-:-:S03]  /*60f0*/  @!P4 MOV R69, RZ ;  /* 0x000000ff0045c202 */ /* 0x000fc60000000f00 */
        /* <DEDUP_REMOVED lines=8> */
[----:B------:R-:W-:Y:S01]  /*6180*/  @!P3 MOV R68, R20 ;  /* 0x000000140044b202 */ /* 0x000fe20000000f00 */
[----:B------:R-:W-:-:S04]  /*6190*/  @!P3 IMAD.MOV.U32 R69, RZ, RZ, RZ ;  /* 0x000000ffff45b224 */ /* 0x000fc800078e00ff */
[----:B------:R3:W4:Y:S01]  /*61a0*/  @!P4 LDG.E R164, desc[UR16][R72.64] ;  /* 0x0000001048a4c981 */ /* 0x000722000c1e1900 */
[----:B------:R-:W-:Y:S01]  /*61b0*/  ISETP.GE.AND P4, PT, R22, R61, PT ;  /* 0x0000003d1600720c */ /* 0x000fe20003f86270 */
[----:B-1----:R-:W-:-:S04]  /*61c0*/  @!P3 IMAD.WIDE.U32 R68, R111, R66, R68 ;  /* 0x000000426f44b225 */ /* 0x002fc800078e0044 */
[----:B------:R-:W-:Y:S01]  /*61d0*/  @!P3 IMAD R67, R111, R67, R69 ;  /* 0x000000436f43b224 */ /* 0x000fe200078e0245 */
[----:B-----5:R-:W-:-:S04]  /*61e0*/  @!P3 LEA R70, P2, R68, R15, 0x2 ;  /* 0x0000000f4446b211 */ /* 0x020fc800078410ff */
        /* <DEDUP_REMOVED lines=49> */
[----:B---3--:R-:W-:-:S04]  /*6500*/  @!P4 LEA R72, P2, R68, R15, 0x2 ;  /* 0x0000000f4448c211 */ /* 0x008fc800078410ff */
[----:B------:R-:W-:-:S03]  /*6510*/  @!P4 LEA.HI.X R73, R68, R19, R67, 0x2, P2 ;  /* 0x000000134449c211 */ /* 0x000fc600010f1443 */
[----:B------:R-:W1:Y:S01]  /*6520*/  @!P3 LDC.64 R66, c[0x0][0x3e0] ;  /* 0x0000f800ff42bb82 */ /* 0x000e620000000a00 */
[----:B0-----:R-:W-:Y:S01]  /*6530*/  HFMA2 R176, -RZ, RZ, 0, 0 ;  /* 0x00000000ffb07431 */ /* 0x001fe200000001ff */
[----:B------:R-:W-:Y:S02]  /*6540*/  @!P3 MOV R68, R32 ;  /* 0x000000200044b202 */ /* 0x000fe40000000f00 */
[----:B------:R-:W-:-:S03]  /*6550*/  @!P3 MOV R69, RZ ;  /* 0x000000ff0045b202 */ /* 0x000fc60000000f00 */
[----:B------:R0:W3:Y:S01]  /*6560*/  @!P4 LDG.E R176, desc[UR16][R72.64] ;  /* 0x0000001048b0c981 */ /* 0x0000e2000c1e1900 */
[----:B------:R-:W-:Y:S01]  /*6570*/  ISETP.GE.AND P4, PT, R34, R61, PT ;  /* 0x0000003d2200720c */ /* 0x000fe20003f86270 */
[----:B-1----:R-:W-:-:S04]  /*6580*/  @!P3 IMAD.WIDE.U32 R68, R111, R66, R68 ;  /* 0x000000426f44b225 */ /* 0x002fc800078e0044 */
[----:B------:R-:W-:Y:S01]  /*6590*/  @!P3 IMAD R67, R111, R67, R69 ;  /* 0x000000436f43b224 */ /* 0x000fe200078e0245 */
[----:B-----5:R-:W-:-:S04]  /*65a0*/  @!P3 LEA R70, P2, R68, R15, 0x2 ;  /* 0x0000000f4446b211 */ /* 0x020fc800078410ff */
[----:B------:R-:W-:-:S03]  /*65b0*/  @!P3 LEA.HI.X R71, R68, R19, R67, 0x2, P2 ;  /* 0x000000134447b211 */ /* 0x000fc600010f1443 */
[----:B------:R-:W1:Y:S01]  /*65c0*/  @!P4 LDC.64 R66, c[0x0][0x3e0] ;  /* 0x0000f800ff42cb82 */ /* 0x000e620000000a00 */
[----:B------:R-:W-:Y:S01]  /*65d0*/  HFMA2 R178, -RZ, RZ, 0, 0 ;  /* 0x00000000ffb27431 */ /* 0x000fe200000001ff */
[----:B------:R-:W-:Y:S01]  /*65e0*/  @!P4 MOV R69, RZ ;  /* 0x000000ff0045c202 */ /* 0x000fe20000000f00 */
[----:B------:R-:W-:-:S04]  /*65f0*/  @!P4 IMAD.MOV.U32 R68, RZ, RZ, R34 ;  /* 0x000000ffff44c224 */ /* 0x000fc800078e0022 */
[----:B------:R-:W5:Y:S01]  /*6600*/  @!P3 LDG.E R178, desc[UR16][R70.64] ;  /* 0x0000001046b2b981 */ /* 0x000f62000c1e1900 */
[----:B------:R-:W-:Y:S02]  /*6610*/  ISETP.GE.AND P3, PT, R36, R61, PT ;  /* 0x0000003d2400720c */ /* 0x000fe40003f66270 */
[----:B------:R-:W-:Y:S02]  /*6620*/  P2R R149, PR, RZ, 0x2 ;  /* 0x00000002ff957803 */ /* 0x000fe40000000000 */
[----:B------:R-:W-:Y:S01]  /*6630*/  LOP3.LUT P1, RZ, R0, 0x400000, RZ, 0xc0, !PT ;  /* 0x0040000000ff7812 */ /* 0x000fe2000782c0ff */
[----:B-1----:R-:W-:-:S04]  /*6640*/  @!P4 IMAD.WIDE.U32 R68, R111, R66, R68 ;  /* 0x000000426f44c225 */ /* 0x002fc800078e0044 */
[----:B------:R-:W-:Y:S01]  /*6650*/  @!P4 IMAD R67, R111, R67, R69 ;  /* 0x000000436f43c224 */ /* 0x000fe200078e0245 */
[----:B0-----:R-:W-:-:S04]  /*6660*/  @!P4 LEA R72, P2, R68, R15, 0x2 ;  /* 0x0000000f4448c211 */ /* 0x001fc800078410ff */
[----:B------:R-:W-:Y:S02]  /*6670*/  @!P4 LEA.HI.X R73, R68, R19, R67, 0x2, P2 ;  /* 0x000000134449c211 */ /* 0x000fe400010f1443 */
[----:B------:R-:W0:Y:S01]  /*6680*/  @!P3 LDC.64 R66, c[0x0][0x3e0] ;  /* 0x0000f800ff42bb82 */ /* 0x000e220000000a00 */
[----:B------:R-:W-:-:S06]  /*6690*/  CS2R R150, SRZ ;  /* 0x0000000000967805 */ /* 0x000fcc000001ff00 */
[----:B------:R1:W3:Y:S01]  /*66a0*/  @!P1 LDG.E R150, desc[UR16][R180.64] ;  /* 0x00000010b4969981 */ /* 0x0002e2000c1e1900 */
[----:B------:R-:W-:Y:S02]  /*66b0*/  @!P3 MOV R68, R36 ;  /* 0x000000240044b202 */ /* 0x000fe40000000f00 */
[----:B------:R-:W-:Y:S01]  /*66c0*/  @!P3 MOV R69, RZ ;  /* 0x000000ff0045b202 */ /* 0x000fe20000000f00 */
[----:B-1----:R-:W-:-:S06]  /*66d0*/  HFMA2 R180, -RZ, RZ, 0, 0 ;  /* 0x00000000ffb47431 */ /* 0x002fcc00000001ff */
[----:B------:R1:W5:Y:S01]  /*66e0*/  @!P4 LDG.E R180, desc[UR16][R72.64] ;  /* 0x0000001048b4c981 */ /* 0x000362000c1e1900 */
[----:B------:R-:W-:Y:S01]  /*66f0*/  ISETP.GE.AND P4, PT, R38, R61, PT ;  /* 0x0000003d2600720c */ /* 0x000fe20003f86270 */
[----:B0-----:R-:W-:-:S04]  /*6700*/  @!P3 IMAD.WIDE.U32 R68, R111, R66, R68 ;  /* 0x000000426f44b225 */ /* 0x001fc800078e0044 */
[----:B------:R-:W-:Y:S01]  /*6710*/  @!P3 IMAD R67, R111, R67, R69 ;  /* 0x000000436f43b224 */ /* 0x000fe200078e0245 */
[----:B------:R-:W-:-:S04]  /*6720*/  @!P3 LEA R70, P2, R68, R15, 0x2 ;  /* 0x0000000f4446b211 */ /* 0x000fc800078410ff */
[----:B------:R-:W-:-:S03]  /*6730*/  @!P3 LEA.HI.X R71, R68, R19, R67, 0x2, P2 ;  /* 0x000000134447b211 */ /* 0x000fc600010f1443 */
[----:B------:R-:W0:Y:S01]  /*6740*/  @!P4 LDC.64 R66, c[0x0][0x3e0] ;  /* 0x0000f800ff42cb82 */ /* 0x000e220000000a00 */
[----:B------:R-:W-:Y:S01]  /*6750*/  ISETP.NE.AND P1, PT, R149, RZ, PT ;  /* 0x000000ff9500720c */ /* 0x000fe20003f25270 */
[----:B------:R-:W-:Y:S01]  /*6760*/  IMAD.MOV.U32 R149, RZ, RZ, RZ ;  /* 0x000000ffff957224 */ /* 0x000fe200078e00ff */
[----:B------:R-:W-:Y:S02]  /*6770*/  @!P4 MOV R68, R38 ;  /* 0x000000260044c202 */ /* 0x000fe40000000f00 */
[----:B------:R-:W-:-:S03]  /*6780*/  @!P4 MOV R69, RZ ;  /* 0x000000ff0045c202 */ /* 0x000fc60000000f00 */
[----:B------:R2:W5:Y:S01]  /*6790*/  @!P3 LDG.E R149, desc[UR16][R70.64] ;  /* 0x000000104695b981 */ /* 0x000562000c1e1900 */
[----:B------:R-:W-:Y:S01]  /*67a0*/  ISETP.GE.AND P3, PT, R40, R61, PT ;  /* 0x0000003d2800720c */ /* 0x000fe20003f66270 */
[----:B0-----:R-:W-:-:S04]  /*67b0*/  @!P4 IMAD.WIDE.U32 R68, R111, R66, R68 ;  /* 0x000000426f44c225 */ /* 0x001fc800078e0044 */
[----:B------:R-:W-:Y:S01]  /*67c0*/  @!P4 IMAD R67, R111, R67, R69 ;  /* 0x000000436f43c224 */ /* 0x000fe200078e0245 */
[----:B-1----:R-:W-:-:S04]  /*67d0*/  @!P4 LEA R72, P2, R68, R15, 0x2 ;  /* 0x0000000f4448c211 */ /* 0x002fc800078410ff */
[----:B------:R-:W-:-:S03]  /*67e0*/  @!P4 LEA.HI.X R73, R68, R19, R67, 0x2, P2 ;  /* 0x000000134449c211 */ /* 0x000fc600010f1443 */
[----:B------:R-:W0:Y:S01]  /*67f0*/  @!P3 LDC.64 R66, c[0x0][0x3e0] ;  /* 0x0000f800ff42bb82 */ /* 0x000e220000000a00 */
[----:B------:R-:W-:Y:S02]  /*6800*/  @!P3 MOV R68, R40 ;  /* 0x000000280044b202 */ /* 0x000fe40000000f00 */
[----:B------:R-:W-:Y:S01]  /*6810*/  @!P3 MOV R69, RZ ;  /* 0x000000ff0045b202 */ /* 0x000fe20000000f00 */
[----:B------:R1:W5:Y:S01]  /*6820*/  @!P4 LDG.E R151, desc[UR16][R72.64] ;  /* 0x000000104897c981 */ /* 0x000362000c1e1900 */
[----:B------:R-:W-:Y:S01]  /*6830*/  ISETP.GE.AND P4, PT, R42, R61, PT ;  /* 0x0000003d2a00720c */ /* 0x000fe20003f86270 */
[----:B0-----:R-:W-:-:S04]  /*6840*/  @!P3 IMAD.WIDE.U32 R68, R111, R66, R68 ;  /* 0x000000426f44b225 */ /* 0x001fc800078e0044 */
[----:B------:R-:W-:Y:S01]  /*6850*/  @!P3 IMAD R67, R111, R67, R69 ;  /* 0x000000436f43b224 */ /* 0x000fe200078e0245 */
[----:B--2---:R-:W-:-:S04]  /*6860*/  @!P3 LEA R70, P2, R68, R15, 0x2 ;  /* 0x0000000f4446b211 */ /* 0x004fc800078410ff */
[----:B------:R-:W-:-:S03]  /*6870*/  @!P3 LEA.HI.X R71, R68, R19, R67, 0x2, P2 ;  /* 0x000000134447b211 */ /* 0x000fc600010f1443 */
[----:B------:R-:W0:Y:S01]  /*6880*/  @!P4 LDC.64 R66, c[0x0][0x3e0] ;  /* 0x0000f800ff42cb82 */ /* 0x000e220000000a00 */
[----:B------:R-:W-:Y:S01]  /*6890*/  IMAD.MOV.U32 R182, RZ, RZ, RZ ;  /* 0x000000ffffb67224 */ /* 0x000fe200078e00ff */
[----:B------:R-:W-:Y:S02]  /*68a0*/  @!P4 MOV R68, R42 ;  /* 0x0000002a0044c202 */ /* 0x000fe40000000f00 */
[----:B------:R-:W-:-:S03]  /*68b0*/  @!P4 MOV R69, RZ ;  /* 0x000000ff0045c202 */ /* 0x000fc60000000f00 */
[----:B------:R-:W2:Y:S01]  /*68c0*/  @!P3 LDG.E R182, desc[UR16][R70.64] ;  /* 0x0000001046b6b981 */ /* 0x000ea2000c1e1900 */
[----:B------:R-:W-:Y:S01]  /*68d0*/  ISETP.GE.AND P3, PT, R44, R61, PT ;  /* 0x0000003d2c00720c */ /* 0x000fe20003f66270 */
[----:B0-----:R-:W-:-:S04]  /*68e0*/  @!P4 IMAD.WIDE.U32 R68, R111, R66, R68 ;  /* 0x000000426f44c225 */ /* 0x001fc800078e0044 */
[----:B------:R-:W-:Y:S01]  /*68f0*/  @!P4 IMAD R67, R111, R67, R69 ;  /* 0x000000436f43c224 */ /* 0x000fe200078e0245 */
[----:B-1----:R-:W-:-:S04]  /*6900*/  @!P4 LEA R72, P2, R68, R15, 0x2 ;  /* 0x0000000f4448c211 */ /* 0x002fc800078410ff */
[----:B------:R-:W-:-:S03]  /*6910*/  @!P4 LEA.HI.X R73, R68, R19, R67, 0x2, P2 ;  /* 0x000000134449c211 */ /* 0x000fc600010f1443 */
[----:B------:R-:W0:Y:S01]  /*6920*/  @!P3 LDC.64 R66, c[0x0][0x3e0] ;  /* 0x0000f800ff42bb82 */ /* 0x000e220000000a00 */
[----:B------:R-:W-:Y:S01]  /*6930*/  @!P3 MOV R68, R44 ;  /* 0x0000002c0044b202 */ /* 0x000fe20000000f00 */
[----:B------:R-:W-:Y:S02]  /*6940*/  @!P3 IMAD.MOV.U32 R69, RZ, RZ, RZ ;  /* 0x000000ffff45b224 */ /* 0x000fe400078e00ff */
[----:B------:R-:W-:-:S06]  /*6950*/  HFMA2 R184, -RZ, RZ, 0, 0 ;  /* 0x00000000ffb87431 */ /* 0x000fcc00000001ff */
[----:B------:R-:W2:Y:S01]  /*6960*/  @!P4 LDG.E R184, desc[UR16][R72.64] ;  /* 0x0000001048b8c981 */ /* 0x000ea2000c1e1900 */
[----:B0-----:R-:W-:-:S04]  /*6970*/  @!P3 IMAD.WIDE.U32 R68, R111, R66, R68 ;  /* 0x000000426f44b225 */ /* 0x001fc800078e0044 */
[----:B------:R-:W-:Y:S01]  /*6980*/  @!P3 IMAD R67, R111, R67, R69 ;  /* 0x000000436f43b224 */ /* 0x000fe200078e0245 */
[----:B------:R-:W-:-:S04]  /*6990*/  @!P3 LEA R66, P4, R68, R15, 0x2 ;  /* 0x0000000f4442b211 */ /* 0x000fc800078810ff */
[----:B------:R-:W-:Y:S02]  /*69a0*/  @!P3 LEA.HI.X R67, R68, R19, R67, 0x2, P4 ;  /* 0x000000134443b211 */ /* 0x000fe400020f1443 */
[----:B------:R-:W-:Y:S01]  /*69b0*/  ISETP.NE.AND P4, PT, R142, RZ, PT ;  /* 0x000000ff8e00720c */ /* 0x000fe20003f85270 */
[----:B------:R-:W-:-:S06]  /*69c0*/  HFMA2 R186, -RZ, RZ, 0, 0 ;  /* 0x00000000ffba7431 */ /* 0x000fcc00000001ff */
[----:B------:R0:W2:Y:S06]  /*69d0*/  @!P3 LDG.E R186, desc[UR16][R66.64] ;  /* 0x0000001042bab981 */ /* 0x0000ac000c1e1900 */
[----:B------:R-:W1:Y:S01]  /*69e0*/  @!P4 LDC.64 R68, c[0x0][0x3e0] ;  /* 0x0000f800ff44cb82 */ /* 0x000e620000000a00 */
[----:B0-----:R-:W-:Y:S02]  /*69f0*/  @!P4 MOV R66, R46 ;  /* 0x0000002e0042c202 */ /* 0x001fe40000000f00 */
[----:B------:R-:W-:-:S03]  /*6a00*/  @!P4 MOV R67, RZ ;  /* 0x000000ff0043c202 */ /* 0x000fc60000000f00 */
[----:B-1----:R-:W-:-:S04]  /*6a10*/  @!P4 IMAD.WIDE.U32 R70, R111, R68, R66 ;  /* 0x000000446f46c225 */ /* 0x002fc800078e0042 */
[----:B------:R-:W-:Y:S01]  /*6a20*/  @!P4 IMAD R69, R111, R69, R71 ;  /* 0x000000456f45c224 */ /* 0x000fe200078e0247 */
[----:B------:R-:W-:-:S04]  /*6a30*/  @!P4 LEA R72, P3, R70, R15, 0x2 ;  /* 0x0000000f4648c211 */ /* 0x000fc800078610ff */
[----:B------:R-:W-:Y:S02]  /*6a40*/  @!P4 LEA.HI.X R73, R70, R19, R69, 0x2, P3 ;  /* 0x000000134649c211 */ /* 0x000fe400018f1445 */
[----:B------:R-:W-:-:S13]  /*6a50*/  ISETP.NE.AND P3, PT, R75, RZ, PT ;  /* 0x000000ff4b00720c */ /* 0x000fda0003f65270 */
[----:B------:R-:W0:Y:S01]  /*6a60*/  @!P3 LDC.64 R68, c[0x0][0x3e0] ;  /* 0x0000f800ff44bb82 */ /* 0x000e220000000a00 */
[----:B------:R-:W-:Y:S01]  /*6a70*/  @!P3 MOV R67, RZ ;  /* 0x000000ff0043b202 */ /* 0x000fe20000000f00 */
[----:B------:R-:W-:Y:S01]  /*6a80*/  @!P3 IMAD.MOV.U32 R66, RZ, RZ, R48 ;  /* 0x000000ffff42b224 */ /* 0x000fe200078e0030 */
[----:B------:R-:W-:Y:S01]  /*6a90*/  ISETP.NE.AND P2, PT, R143, RZ, PT ;  /* 0x000000ff8f00720c */ /* 0x000fe20003f45270 */
[----:B------:R-:W-:-:S06]  /*6aa0*/  HFMA2 R190, -RZ, RZ, 0, 0 ;  /* 0x00000000ffbe7431 */ /* 0x000fcc00000001ff */
[----:B------:R1:W2:Y:S01]  /*6ab0*/  @!P4 LDG.E R190, desc[UR16][R72.64] ;  /* 0x0000001048bec981 */ /* 0x0002a2000c1e1900 */
[----:B0-----:R-:W-:-:S04]  /*6ac0*/  @!P3 IMAD.WIDE.U32 R66, R111, R68, R66 ;  /* 0x000000446f42b225 */ /* 0x001fc800078e0042 */
[----:B------:R-:W-:Y:S01]  /*6ad0*/  @!P3 IMAD R69, R111, R69, R67 ;  /* 0x000000456f45b224 */ /* 0x000fe200078e0243 */
[----:B------:R-:W-:-:S04]  /*6ae0*/  @!P3 LEA R70, P4, R66, R15, 0x2 ;  /* 0x0000000f4246b211 */ /* 0x000fc800078810ff */
[----:B------:R-:W-:Y:S02]  /*6af0*/  @!P3 LEA.HI.X R71, R66, R19, R69, 0x2, P4 ;  /* 0x000000134247b211 */ /* 0x000fe400020f1445 */
[----:B------:R-:W0:Y:S01]  /*6b00*/  @!P2 LDC.64 R66, c[0x0][0x3e0] ;  /* 0x0000f800ff42ab82 */ /* 0x000e220000000a00 */
[----:B------:R-:W-:Y:S02]  /*6b10*/  @!P2 MOV R68, R50 ;  /* 0x000000320044a202 */ /* 0x000fe40000000f00 */
[----:B------:R-:W-:Y:S01]  /*6b20*/  @!P2 MOV R69, RZ ;  /* 0x000000ff0045a202 */ /* 0x000fe20000000f00 */
[----:B------:R-:W-:-:S06]  /*6b30*/  HFMA2 R192, -RZ, RZ, 0, 0 ;  /* 0x00000000ffc07431 */ /* 0x000fcc00000001ff */
[----:B------:R4:W2:Y:S01]  /*6b40*/  @!P3 LDG.E R192, desc[UR16][R70.64] ;  /* 0x0000001046c0b981 */ /* 0x0008a2000c1e1900 */
[----:B0-----:R-:W-:-:S04]  /*6b50*/  @!P2 IMAD.WIDE.U32 R68, R111, R66, R68 ;  /* 0x000000426f44a225 */ /* 0x001fc800078e0044 */
[----:B------:R-:W-:Y:S01]  /*6b60*/  @!P2 IMAD R67, R111, R67, R69 ;  /* 0x000000436f43a224 */ /* 0x000fe200078e0245 */
[----:B-1----:R-:W-:-:S04]  /*6b70*/  @!P2 LEA R72, P3, R68, R15, 0x2 ;  /* 0x0000000f4448a211 */ /* 0x002fc800078610ff */
[----:B------:R-:W-:Y:S02]  /*6b80*/  @!P2 LEA.HI.X R73, R68, R19, R67, 0x2, P3 ;  /* 0x000000134449a211 */ /* 0x000fe400018f1443 */
[----:B------:R-:W0:Y:S01]  /*6b90*/  @!P1 LDC.64 R66, c[0x0][0x3e0] ;  /* 0x0000f800ff429b82 */ /* 0x000e220000000a00 */
[----:B------:R-:W-:Y:S02]  /*6ba0*/  @!P1 MOV R68, R52 ;  /* 0x0000003400449202 */ /* 0x000fe40000000f00 */
[----:B------:R-:W-:Y:S01]  /*6bb0*/  @!P1 MOV R69, RZ ;  /* 0x000000ff00459202 */ /* 0x000fe20000000f00 */
[----:B------:R-:W-:-:S06]  /*6bc0*/  IMAD.MOV.U32 R194, RZ, RZ, RZ ;  /* 0x000000ffffc27224 */ /* 0x000fcc00078e00ff */
[----:B------:R-:W2:Y:S01]  /*6bd0*/  @!P2 LDG.E R194, desc[UR16][R72.64] ;  /* 0x0000001048c2a981 */ /* 0x000ea2000c1e1900 */
[----:B0-----:R-:W-:-:S04]  /*6be0*/  @!P1 IMAD.WIDE.U32 R68, R111, R66, R68 ;  /* 0x000000426f449225 */ /* 0x001fc800078e0044 */
[----:B------:R-:W-:Y:S01]  /*6bf0*/  @!P1 IMAD R67, R111, R67, R69 ;  /* 0x000000436f439224 */ /* 0x000fe200078e0245 */
[----:B----4-:R-:W-:-:S04]  /*6c00*/  @!P1 LEA R70, P2, R68, R15, 0x2 ;  /* 0x0000000f44469211 */ /* 0x010fc800078410ff */
[----:B------:R-:W-:Y:S02]  /*6c10*/  @!P1 LEA.HI.X R71, R68, R19, R67, 0x2, P2 ;  /* 0x0000001344479211 */ /* 0x000fe400010f1443 */
[----:B------:R-:W0:Y:S01]  /*6c20*/  @!P0 LDC.64 R66, c[0x0][0x3e0] ;  /* 0x0000f800ff428b82 */ /* 0x000e220000000a00 */
[----:B------:R-:W-:Y:S01]  /*6c30*/  LOP3.LUT P3, RZ, R0, 0x2, RZ, 0xc0, !PT ;  /* 0x0000000200ff7812 */ /* 0x000fe2000786c0ff */
[----:B------:R-:W-:Y:S01]  /*6c40*/  @!P0 IMAD.MOV.U32 R69, RZ, RZ, RZ ;  /* 0x000000ffff458224 */ /* 0x000fe200078e00ff */
[----:B------:R-:W-:Y:S01]  /*6c50*/  @!P0 MOV R68, R54 ;  /* 0x0000003600448202 */ /* 0x000fe20000000f00 */
[----:B------:R-:W-:-:S06]  /*6c60*/  HFMA2 R196, -RZ, RZ, 0, 0 ;  /* 0x00000000ffc47431 */ /* 0x000fcc00000001ff */
[----:B------:R1:W4:Y:S01]  /*6c70*/  @!P1 LDG.E R196, desc[UR16][R70.64] ;  /* 0x0000001046c49981 */ /* 0x000322000c1e1900 */
[----:B------:R-:W-:-:S03]  /*6c80*/  LOP3.LUT P4, RZ, R0, 0x1, RZ, 0xc0, !PT ;  /* 0x0000000100ff7812 */ /* 0x000fc6000788c0ff */
[----:B-1----:R-:W1:Y:S01]  /*6c90*/  @!P3 LDC.64 R70, c[0x0][0x3e0] ;  /* 0x0000f800ff46bb82 */ /* 0x002e620000000a00 */
[----:B0-----:R-:W-:-:S04]  /*6ca0*/  @!P0 IMAD.WIDE.U32 R68, R111, R66, R68 ;  /* 0x000000426f448225 */ /* 0x001fc800078e0044 */
[----:B------:R-:W-:Y:S01]  /*6cb0*/  FMUL.FTZ R66, R147, R58 ;  /* 0x0000003a93427220 */ /* 0x000fe20000410000 */
[----:B------:R-:W-:Y:S01]  /*6cc0*/  @!P0 IMAD R67, R111, R67, R69 ;  /* 0x000000436f438224 */ /* 0x000fe200078e0245 */
[----:B------:R-:W-:-:S04]  /*6cd0*/  @!P0 LEA R142, P1, R68, R15, 0x2 ;  /* 0x0000000f448e8211 */ /* 0x000fc800078210ff */
[----:B------:R-:W-:Y:S01]  /*6ce0*/  @!P0 LEA.HI.X R143, R68, R19, R67, 0x2, P1 ;  /* 0x00000013448f8211 */ /* 0x000fe200008f1443 */
[----:B------:R-:W-:Y:S01]  /*6cf0*/  FMUL.RZ R67, R66, 0.15915493667125701904 ;  /* 0x3e22f98342437820 */ /* 0x000fe2000040c000 */
[----:B------:R-:W-:-:S04]  /*6d00*/  FMUL.FTZ R66, R147, R60 ;  /* 0x0000003c93427220 */ /* 0x000fc80000410000 */
[----:B------:R-:W-:Y:S01]  /*6d10*/  FMUL.RZ R69, R66, 0.15915493667125701904 ;  /* 0x3e22f98342457820 */ /* 0x000fe2000040c000 */
[C---:B------:R-:W-:Y:S01]  /*6d20*/  FMUL.FTZ R66, R147.reuse, R62 ;  /* 0x0000003e93427220 */ /* 0x040fe20000410000 */
[C---:B------:R-:W-:Y:S01]  /*6d30*/  FMUL.FTZ R68, R147.reuse, R76 ;  /* 0x0000004c93447220 */ /* 0x040fe20000410000 */
[----:B------:R-:W-:Y:S02]  /*6d40*/  FMUL.FTZ R72, R147, R78 ;  /* 0x0000004e93487220 */ /* 0x000fe40000410000 */
[----:B------:R-:W-:Y:S01]  /*6d50*/  FMUL.RZ R73, R66, 0.15915493667125701904 ;  /* 0x3e22f98342497820 */ /* 0x000fe2000040c000 */
[----:B------:R-:W-:Y:S01]  /*6d60*/  MUFU.SIN R169, R69 ;  /* 0x0000004500a97308 */ /* 0x000fe20000000400 */
[----:B------:R-:W-:Y:S01]  /*6d70*/  FMUL.RZ R74, R68, 0.15915493667125701904 ;  /* 0x3e22f983444a7820 */ /* 0x000fe2000040c000 */
[----:B------:R-:W-:Y:S01]  /*6d80*/  @!P3 MOV R68, R198 ;  /* 0x000000c60044b202 */ /* 0x000fe20000000f00 */
[----:B------:R-:W-:Y:S01]  /*6d90*/  FMUL.RZ R171, R72, 0.15915493667125701904 ;  /* 0x3e22f98348ab7820 */ /* 0x000fe2000040c000 */
[----:B------:R-:W-:-:S04]  /*6da0*/  FMUL.FTZ R153, R146, 1.4426950216293334961 ;  /* 0x3fb8aa3b92997820 */ /* 0x000fc80000410000 */
[----:B------:R0:W-:Y:S01]  /*6db0*/  MUFU.COS R167, R69 ;  /* 0x0000004500a77308 */ /* 0x0001e20000000000 */
[----:B------:R-:W-:-:S06]  /*6dc0*/  HFMA2 R146, -RZ, RZ, 0, 0 ;  /* 0x00000000ff927431 */ /* 0x000fcc00000001ff */
[----:B------:R3:W4:Y:S01]  /*6dd0*/  @!P0 LDG.E R146, desc[UR16][R142.64] ;  /* 0x000000108e928981 */ /* 0x000722000c1e1900 */
[----:B------:R-:W-:Y:S01]  /*6de0*/  MUFU.SIN R218, R73 ;  /* 0x0000004900da7308 */ /* 0x000fe20000000400 */
[----:B0-----:R-:W-:-:S07]  /*6df0*/  @!P3 MOV R69, RZ ;  /* 0x000000ff0045b202 */ /* 0x001fce0000000f00 */
[----:B------:R0:W-:Y:S01]  /*6e00*/  MUFU.COS R216, R73 ;  /* 0x0000004900d87308 */ /* 0x0001e20000000000 */
[----:B-1----:R-:W-:-:S07]  /*6e10*/  @!P3 IMAD.WIDE.U32 R68, R111, R70, R68 ;  /* 0x000000466f44b225 */ /* 0x002fce00078e0044 */
[----:B------:R-:W-:Y:S01]  /*6e20*/  MUFU.SIN R175, R67 ;  /* 0x0000004300af7308 */ /* 0x000fe20000000400 */
[----:B0-----:R-:W0:Y:S07]  /*6e30*/  @!P5 LDC.64 R72, c[0x0][0x3e0] ;  /* 0x0000f800ff48db82 */ /* 0x001e2e0000000a00 */
[----:B------:R1:W5:Y:S01]  /*6e40*/  MUFU.COS R183, R67 ;  /* 0x0000004300b77308 */ /* 0x0003620000000000 */
[----:B------:R-:W-:Y:S01]  /*6e50*/  @!P3 IMAD R71, R111, R71, R69 ;  /* 0x000000476f47b224 */ /* 0x000fe200078e0245 */
[C---:B------:R-:W-:Y:S01]  /*6e60*/  @!P3 LEA R70, P0, R68.reuse, R15, 0x2 ;  /* 0x0000000f4446b211 */ /* 0x040fe200078010ff */
[----:B-1----:R-:W1:Y:S03]  /*6e70*/  @!P4 LDC.64 R66, c[0x0][0x3e0] ;  /* 0x0000f800ff42cb82 */ /* 0x002e660000000a00 */
[----:B------:R-:W-:Y:S01]  /*6e80*/  @!P3 LEA.HI.X R71, R68, R19, R71, 0x2, P0 ;  /* 0x000000134447b211 */ /* 0x000fe200000f1447 */
[----:B------:R-:W-:Y:S01]  /*6e90*/  FMUL.FTZ R68, R147, R80 ;  /* 0x0000005093447220 */ /* 0x000fe20000410000 */
[----:B------:R-:W-:-:S03]  /*6ea0*/  @!P5 MOV R69, RZ ;  /* 0x000000ff0045d202 */ /* 0x000fc60000000f00 */
[----:B------:R-:W-:Y:S01]  /*6eb0*/  FMUL.RZ R173, R68, 0.15915493667125701904 ;  /* 0x3e22f98344ad7820 */ /* 0x000fe2000040c000 */
[----:B------:R-:W-:Y:S02]  /*6ec0*/  @!P5 MOV R68, R206 ;  /* 0x000000ce0044d202 */ /* 0x000fe40000000f00 */
[----:B------:R-:W-:-:S03]  /*6ed0*/  @!P4 MOV R203, RZ ;  /* 0x000000ff00cbc202 */ /* 0x000fc60000000f00 */
[C---:B0-----:R-:W-:Y:S01]  /*6ee0*/  @!P5 IMAD.WIDE.U32 R68, R111.reuse, R72, R68 ;  /* 0x000000486f44d225 */ /* 0x041fe200078e0044 */
[----:B------:R-:W-:Y:S01]  /*6ef0*/  ISETP.GE.AND P1, PT, R188, R61, PT ;  /* 0x0000003dbc00720c */ /* 0x000fe20003f26270 */
[----:B------:R-:W-:Y:S02]  /*6f00*/  MUFU.SIN R157, R74 ;  /* 0x0000004a009d7308 */ /* 0x000fe40000000400 */
[----:B------:R-:W-:Y:S01]  /*6f10*/  @!P5 IMAD R73, R111, R73, R69 ;  /* 0x000000496f49d224 */ /* 0x000fe200078e0245 */
[----:B------:R-:W-:Y:S01]  /*6f20*/  SHF.L.U32 R69, R23, 0x5, RZ ;  /* 0x0000000517457819 */ /* 0x000fe200000006ff */
[----:B-1----:R-:W-:-:S04]  /*6f30*/  @!P4 IMAD.WIDE.U32 R202, R111, R66, R202 ;  /* 0x000000426fcac225 */ /* 0x002fc800078e00ca */
[----:B------:R0:W-:Y:S01]  /*6f40*/  MUFU.COS R155, R74 ;  /* 0x0000004a009b7308 */ /* 0x0001e20000000000 */
[----:B------:R-:W-:Y:S01]  /*6f50*/  @!P4 IMAD R67, R111, R67, R203 ;  /* 0x000000436f43c224 */ /* 0x000fe200078e02cb */
[C---:B------:R-:W-:Y:S01]  /*6f60*/  @!P4 LEA R66, P0, R202.reuse, R15, 0x2 ;  /* 0x0000000fca42c211 */ /* 0x040fe200078010ff */
[----:B------:R-:W-:Y:S01]  /*6f70*/  HFMA2 R200, -RZ, RZ, 0, 0 ;  /* 0x00000000ffc87431 */ /* 0x000fe200000001ff */
[----:B0-----:R-:W0:Y:S04]  /*6f80*/  @!P6 LDC.64 R74, c[0x0][0x3e0] ;  /* 0x0000f800ff4aeb82 */ /* 0x001e280000000a00 */
[----:B------:R-:W-:Y:S01]  /*6f90*/  MUFU.SIN R161, R171 ;  /* 0x000000ab00a17308 */ /* 0x000fe20000000400 */
[----:B------:R-:W-:-:S07]  /*6fa0*/  @!P4 LEA.HI.X R67, R202, R19, R67, 0x2, P0 ;  /* 0x00000013ca43c211 */ /* 0x000fce00000f1443 */
[----:B------:R1:W2:Y:S01]  /*6fb0*/  MUFU.COS R163, R171 ;  /* 0x000000ab00a37308 */ /* 0x0002a20000000000 */
[----:B------:R5:W4:Y:S01]  /*6fc0*/  @!P4 LDG.E R200, desc[UR16][R66.64] ;  /* 0x0000001042c8c981 */ /* 0x000b22000c1e1900 */
[----:B-1----:R-:W-:Y:S02]  /*6fd0*/  LEA.HI.SX32 R171, R69, R69, 0x1b ;  /* 0x0000004545ab7211 */ /* 0x002fe400078fdaff */
[----:B---3--:R-:W-:Y:S01]  /*6fe0*/  @!P6 MOV R142, R210 ;  /* 0x000000d2008ee202 */ /* 0x008fe20000000f00 */
[----:B-----5:R-:W1:Y:S01]  /*6ff0*/  @!P1 LDC.64 R66, c[0x0][0x3e0] ;  /* 0x0000f800ff429b82 */ /* 0x020e620000000a00 */
[----:B------:R-:W-:-:S05]  /*7000*/  LEA R171, R171, R140, 0x2 ;  /* 0x0000008cabab7211 */ /* 0x000fca00078e10ff */
[----:B------:R-:W3:Y:S04]  /*7010*/  LDS R210, [R171] ;  /* 0x00000000abd27984 */ /* 0x000ee80000000800 */
[----:B------:R-:W5:Y:S01]  /*7020*/  LDS R214, [R171+0x4] ;  /* 0x00000400abd67984 */ /* 0x000f620000000800 */
[----:B------:R-:W-:Y:S02]  /*7030*/  IMAD.MOV.U32 R198, RZ, RZ, RZ ;  /* 0x000000ffffc67224 */ /* 0x000fe400078e00ff */
[----:B------:R-:W-:Y:S01]  /*7040*/  @!P6 IMAD.MOV.U32 R143, RZ, RZ, RZ ;  /* 0x000000ffff8fe224 */ /* 0x000fe200078e00ff */
[----:B------:R-:W-:Y:S02]  /*7050*/  @!P5 LEA R72, P0, R68, R15, 0x2 ;  /* 0x0000000f4448d211 */ /* 0x000fe400078010ff */
[----:B------:R-:W-:Y:S01]  /*7060*/  SHF.L.U32 R202, R4, 0x4, RZ ;  /* 0x0000000404ca7819 */ /* 0x000fe200000006ff */
[----:B------:R0:W4:Y:S02]  /*7070*/  @!P3 LDG.E R198, desc[UR16][R70.64] ;  /* 0x0000001046c6b981 */ /* 0x000124000c1e1900 */
[----:B0-----:R-:W-:Y:S01]  /*7080*/  @!P6 IMAD.WIDE.U32 R142, R111, R74, R142 ;  /* 0x0000004a6f8ee225 */ /* 0x001fe200078e008e */
[----:B------:R-:W-:-:S03]  /*7090*/  @!P5 LEA.HI.X R73, R68, R19, R73, 0x2, P0 ;  /* 0x000000134449d211 */ /* 0x000fc600000f1449 */
[----:B------:R-:W-:Y:S01]  /*70a0*/  FMUL.FTZ R69, R147, R84 ;  /* 0x0000005493457220 */ /* 0x000fe20000410000 */
[----:B------:R-:W-:Y:S01]  /*70b0*/  IADD3 R68, PT, PT, R202, 0x2, RZ ;  /* 0x00000002ca447810 */ /* 0x000fe20007ffe0ff */
[----:B------:R-:W-:Y:S01]  /*70c0*/  FMUL.FTZ R208, R153, R58 ;  /* 0x0000003a99d07220 */ /* 0x000fe20000410000 */
[----:B------:R-:W-:Y:S01]  /*70d0*/  @!P1 MOV R189, RZ ;  /* 0x000000ff00bd9202 */ /* 0x000fe20000000f00 */
[----:B------:R-:W-:Y:S01]  /*70e0*/  LDS R220, [R171+0x8] ;  /* 0x00000800abdc7984 */ /* 0x000fe20000000800 */
[----:B------:R-:W-:Y:S01]  /*70f0*/  FMUL.FTZ R70, R147, R82 ;  /* 0x0000005293467220 */ /* 0x000fe20000410000 */
[----:B------:R-:W-:Y:S02]  /*7100*/  @!P6 IMAD R71, R111, R75, R143 ;  /* 0x0000004b6f47e224 */ /* 0x000fe400078e028f */
[----:B------:R-:W0:Y:S01]  /*7110*/  LDS R222, [R171+0xc] ;  /* 0x00000c00abde7984 */ /* 0x000e220000000800 */
[----:B------:R-:W-:Y:S02]  /*7120*/  IMAD R75, R6, -0x200, R87 ;  /* 0xfffffe00064b7824 */ /* 0x000fe400078e0257 */
[----:B------:R-:W-:Y:S01]  /*7130*/  FMUL.RZ R177, R70, 0.15915493667125701904 ;  /* 0x3e22f98346b17820 */ /* 0x000fe2000040c000 */
[C---:B------:R-:W-:Y:S01]  /*7140*/  @!P6 LEA R70, P2, R142.reuse, R15, 0x2 ;  /* 0x0000000f8e46e211 */ /* 0x040fe200078410ff */
[----:B------:R-:W-:Y:S01]  /*7150*/  FMUL.RZ R187, R69, 0.15915493667125701904 ;  /* 0x3e22f98345bb7820 */ /* 0x000fe2000040c000 */
[----:B------:R-:W-:Y:S02]  /*7160*/  LDS R230, [R171+0x14] ;  /* 0x00001400abe67984 */ /* 0x000fe40000000800 */
[----:B------:R-:W-:-:S02]  /*7170*/  @!P6 LEA.HI.X R71, R142, R19, R71, 0x2, P2 ;  /* 0x000000138e47e211 */ /* 0x000fc400010f1447 */
[----:B------:R-:W-:Y:S01]  /*7180*/  ISETP.GE.U32.AND P2, PT, R68, R75, PT ;  /* 0x0000004b4400720c */ /* 0x000fe20003f46070 */
[C---:B-1----:R-:W-:Y:S01]  /*7190*/  @!P1 IMAD.WIDE.U32 R68, R111.reuse, R66, R188 ;  /* 0x000000426f449225 */ /* 0x042fe200078e00bc */
[----:B------:R-:W1:Y:S01]  /*71a0*/  MUFU.EX2 R208, R208 ;  /* 0x000000d000d07308 */ /* 0x000e620000000800 */
[----:B------:R-:W-:Y:S01]  /*71b0*/  IADD3 R226, PT, PT, R202, 0x3, RZ ;  /* 0x00000003cae27810 */ /* 0x000fe20007ffe0ff */
[----:B------:R-:W-:Y:S01]  /*71c0*/  LDS R232, [R171+0x18] ;  /* 0x00001800abe87984 */ /* 0x000fe20000000800 */
[----:B------:R-:W-:Y:S02]  /*71d0*/  @!P1 IMAD R69, R111, R67, R69 ;  /* 0x000000436f459224 */ /* 0x000fe400078e0245 */
[----:B------:R-:W-:Y:S01]  /*71e0*/  FMUL.FTZ R67, R147, R86 ;  /* 0x0000005693437220 */ /* 0x000fe20000410000 */
[C---:B------:R-:W-:Y:S01]  /*71f0*/  @!P1 LEA R66, P4, R68.reuse, R15, 0x2 ;  /* 0x0000000f44429211 */ /* 0x040fe200078810ff */
[----:B------:R-:W-:Y:S02]  /*7200*/  LDS R234, [R171+0x1c] ;  /* 0x00001c00abea7984 */ /* 0x000fe40000000800 */
[----:B------:R-:W-:Y:S01]  /*7210*/  FMUL.RZ R189, R67, 0.15915493667125701904 ;  /* 0x3e22f98343bd7820 */ /* 0x000fe2000040c000 */
[----:B------:R-:W-:Y:S01]  /*7220*/  @!P1 LEA.HI.X R67, R68, R19, R69, 0x2, P4 ;  /* 0x0000001344439211 */ /* 0x000fe200020f1445 */
[----:B------:R-:W-:Y:S01]  /*7230*/  HFMA2 R68, -RZ, RZ, 0, 0 ;  /* 0x00000000ff447431 */ /* 0x000fe200000001ff */
[----:B------:R-:W-:Y:S01]  /*7240*/  ISETP.GE.U32.AND P3, PT, R226, R75, PT ;  /* 0x0000004be200720c */ /* 0x000fe20003f66070 */
[----:B------:R-:W-:Y:S04]  /*7250*/  LDS R238, [R171+0x24] ;  /* 0x00002400abee7984 */ /* 0x000fe80000000800 */
[----:B------:R-:W2:Y:S01]  /*7260*/  LDS R226, [R171+0x10] ;  /* 0x00001000abe27984 */ /* 0x000ea20000000800 */
[C---:B-1----:R-:W-:Y:S01]  /*7270*/  FMUL.FTZ R183, R208.reuse, R183 ;  /* 0x000000b7d0b77220 */ /* 0x042fe20000410000 */
[----:B------:R-:W-:Y:S01]  /*7280*/  FMUL.FTZ R175, R208, R175 ;  /* 0x000000afd0af7220 */ /* 0x000fe20000410000 */
[C---:B---3--:R-:W-:Y:S01]  /*7290*/  FMUL.FTZ R208, R109.reuse, R210 ;  /* 0x000000d26dd07220 */ /* 0x048fe20000410000 */
[----:B------:R-:W3:Y:S01]  /*72a0*/  @!P1 LDG.E R68, desc[UR16][R66.64] ;  /* 0x0000001042449981 */ /* 0x000ee2000c1e1900 */
[----:B-----5:R-:W-:Y:S01]  /*72b0*/  FMUL.FTZ R209, R109, R214 ;  /* 0x000000d66dd17220 */ /* 0x020fe20000410000 */
[----:B------:R-:W-:-:S02]  /*72c0*/  ISETP.GE.U32.AND P1, PT, R202, R75, PT ;  /* 0x0000004bca00720c */ /* 0x000fc40003f26070 */
[----:B------:R-:W-:Y:S01]  /*72d0*/  IADD3 R236, PT, PT, R202, 0x5, RZ ;  /* 0x00000005caec7810 */ /* 0x000fe20007ffe0ff */
[----:B------:R-:W-:Y:S01]  /*72e0*/  FMUL.FTZ R212, R153, R60 ;  /* 0x0000003c99d47220 */ /* 0x000fe20000410000 */
[----:B------:R-:W-:Y:S01]  /*72f0*/  FSEL R207, R175, RZ, !P1 ;  /* 0x000000ffafcf7208 */ /* 0x000fe20004800000 */
[----:B------:R-:W-:Y:S01]  /*7300*/  FMUL.FTZ R159, R153, R62 ;  /* 0x0000003e999f7220 */ /* 0x000fe20000410000 */
[----:B------:R-:W-:Y:S01]  /*7310*/  FSEL R208, R208, RZ, !P1 ;  /* 0x000000ffd0d07208 */ /* 0x000fe20004800000 */
[----:B------:R-:W-:Y:S01]  /*7320*/  LDS R240, [R171+0x2c] ;  /* 0x00002c00abf07984 */ /* 0x000fe20000000800 */
[----:B------:R-:W-:Y:S02]  /*7330*/  FSEL R209, R209, RZ, !P1 ;  /* 0x000000ffd1d17208 */ /* 0x000fe40004800000 */
[----:B------:R-:W-:Y:S01]  /*7340*/  FSEL R210, R183, 1, !P1 ;  /* 0x3f800000b7d27808 */ /* 0x000fe20004800000 */
[C---:B------:R-:W-:Y:S01]  /*7350*/  FMUL.FTZ R224, R153.reuse, R78 ;  /* 0x0000004e99e07220 */ /* 0x040fe20000410000 */
[-C--:B------:R-:W-:Y:S01]  /*7360*/  ISETP.GE.U32.AND P1, PT, R236, R75.reuse, PT ;  /* 0x0000004bec00720c */ /* 0x080fe20003f26070 */
[----:B------:R-:W-:Y:S01]  /*7370*/  FMUL.FTZ R204, R153, R76 ;  /* 0x0000004c99cc7220 */ /* 0x000fe20000410000 */
[----:B------:R-:W1:Y:S01]  /*7380*/  LDS R236, [R171+0x20] ;  /* 0x00002000abec7984 */ /* 0x000e620000000800 */
[----:B------:R-:W5:Y:S03]  /*7390*/  MUFU.EX2 R212, R212 ;  /* 0x000000d400d47308 */ /* 0x000f660000000800 */
[----:B------:R-:W-:Y:S01]  /*73a0*/  LDS R252, [R171+0x40] ;  /* 0x00004000abfc7984 */ /* 0x000fe20000000800 */
[----:B------:R-:W2:Y:S01]  /*73b0*/  MUFU.EX2 R159, R159 ;  /* 0x0000009f009f7308 */ /* 0x000ea20000000800 */
[----:B------:R-:W-:Y:S01]  /*73c0*/  IADD3 R74, PT, PT, R202, 0x1, RZ ;  /* 0x00000001ca4a7810 */ /* 0x000fe20007ffe0ff */
[----:B0-----:R-:W-:Y:S01]  /*73d0*/  FMUL.FTZ R213, R107, R222 ;  /* 0x000000de6bd57220 */ /* 0x001fe20000410000 */
[C---:B------:R-:W-:Y:S01]  /*73e0*/  FMUL.FTZ R206, R153.reuse, R82 ;  /* 0x0000005299ce7220 */ /* 0x040fe20000410000 */
[----:B------:R-:W-:Y:S01]  /*73f0*/  LDS R244, [R171+0x4c] ;  /* 0x00004c00abf47984 */ /* 0x000fe20000000800 */
[----:B------:R-:W-:Y:S01]  /*7400*/  ISETP.GE.U32.AND P0, PT, R74, R75, PT ;  /* 0x0000004b4a00720c */ /* 0x000fe20003f06070 */
[----:B------:R-:W0:Y:S01]  /*7410*/  MUFU.EX2 R224, R224 ;  /* 0x000000e000e07308 */ /* 0x000e220000000800 */
[C---:B------:R-:W-:Y:S01]  /*7420*/  FMUL.FTZ R185, R153.reuse, R84 ;  /* 0x0000005499b97220 */ /* 0x040fe20000410000 */
[----:B------:R-:W-:Y:S01]  /*7430*/  FMUL.FTZ R228, R153, R80 ;  /* 0x0000005099e47220 */ /* 0x000fe20000410000 */
[----:B------:R-:W-:Y:S01]  /*7440*/  LDS R250, [R171+0x48] ;  /* 0x00004800abfa7984 */ /* 0x000fe20000000800 */
[C---:B-----5:R-:W-:Y:S01]  /*7450*/  FMUL.FTZ R167, R212.reuse, R167 ;  /* 0x000000a7d4a77220 */ /* 0x060fe20000410000 */
[----:B------:R-:W-:Y:S01]  /*7460*/  FMUL.FTZ R169, R212, R169 ;  /* 0x000000a9d4a97220 */ /* 0x000fe20000410000 */
[----:B------:R-:W-:Y:S01]  /*7470*/  FMUL.FTZ R212, R107, R220 ;  /* 0x000000dc6bd47220 */ /* 0x000fe20000410000 */
[----:B------:R-:W-:Y:S01]  /*7480*/  IADD3 R220, PT, PT, R202, 0x6, RZ ;  /* 0x00000006cadc7810 */ /* 0x000fe20007ffe0ff */
[----:B------:R-:W-:Y:S01]  /*7490*/  MUFU.SIN R165, R173 ;  /* 0x000000ad00a57308 */ /* 0x000fe20000000400 */
[----:B------:R-:W-:Y:S01]  /*74a0*/  FSEL R214, R167, 1, !P0 ;  /* 0x3f800000a7d67808 */ /* 0x000fe20004000000 */
[----:B--2---:R-:W-:Y:S01]  /*74b0*/  FMUL.FTZ R167, R159, R216 ;  /* 0x000000d89fa77220 */ /* 0x004fe20000410000 */
[----:B------:R-:W-:Y:S01]  /*74c0*/  FSEL R211, R169, RZ, !P0 ;  /* 0x000000ffa9d37208 */ /* 0x000fe20004000000 */
[----:B------:R-:W-:Y:S01]  /*74d0*/  FMUL.FTZ R215, R159, R218 ;  /* 0x000000da9fd77220 */ /* 0x000fe20000410000 */
[----:B------:R-:W-:Y:S01]  /*74e0*/  FSEL R212, R212, RZ, !P0 ;  /* 0x000000ffd4d47208 */ /* 0x000fe20004000000 */
[----:B------:R-:W-:Y:S01]  /*74f0*/  FMUL.FTZ R216, R105, R226 ;  /* 0x000000e269d87220 */ /* 0x000fe20000410000 */
[----:B------:R-:W-:Y:S01]  /*7500*/  FSEL R213, R213, RZ, !P0 ;  /* 0x000000ffd5d57208 */ /* 0x000fe20004000000 */
[----:B------:R-:W-:Y:S01]  /*7510*/  FMUL.FTZ R217, R105, R230 ;  /* 0x000000e669d97220 */ /* 0x000fe20000410000 */
[----:B------:R-:W-:Y:S01]  /*7520*/  ISETP.GE.U32.AND P0, PT, R220, R75, PT ;  /* 0x0000004bdc00720c */ /* 0x000fe20003f06070 */
[----:B------:R-:W-:Y:S01]  /*7530*/  FMUL.FTZ R221, R103, R234 ;  /* 0x000000ea67dd7220 */ /* 0x000fe20000410000 */
[----:B------:R-:W-:Y:S01]  /*7540*/  IADD3 R220, PT, PT, R202, 0x7, RZ ;  /* 0x00000007cadc7810 */ /* 0x000fe20007ffe0ff */
[----:B------:R-:W-:Y:S01]  /*7550*/  LDS R234, [R171+0x34] ;  /* 0x00003400abea7984 */ /* 0x000fe20000000800 */
[----:B------:R-:W-:-:S02]  /*7560*/  FSEL R215, R215, RZ, !P2 ;  /* 0x000000ffd7d77208 */ /* 0x000fc40005000000 */
[----:B------:R-:W-:Y:S01]  /*7570*/  FSEL R216, R216, RZ, !P2 ;  /* 0x000000ffd8d87208 */ /* 0x000fe20005000000 */
[C---:B0-----:R-:W-:Y:S01]  /*7580*/  FMUL.FTZ R163, R224.reuse, R163 ;  /* 0x000000a3e0a37220 */ /* 0x041fe20000410000 */
[----:B------:R-:W-:Y:S01]  /*7590*/  FSEL R217, R217, RZ, !P2 ;  /* 0x000000ffd9d97208 */ /* 0x000fe20005000000 */
[----:B------:R-:W-:Y:S01]  /*75a0*/  FMUL.FTZ R161, R224, R161 ;  /* 0x000000a1e0a17220 */ /* 0x000fe20000410000 */
[----:B------:R-:W-:Y:S01]  /*75b0*/  FSEL R218, R167, 1, !P2 ;  /* 0x3f800000a7da7808 */ /* 0x000fe20005000000 */
[----:B------:R-:W-:Y:S01]  /*75c0*/  FMUL.FTZ R225, R101, R238 ;  /* 0x000000ee65e17220 */ /* 0x000fe20000410000 */
[----:B------:R-:W-:Y:S01]  /*75d0*/  ISETP.GE.U32.AND P2, PT, R220, R75, PT ;  /* 0x0000004bdc00720c */ /* 0x000fe20003f46070 */
[----:B------:R-:W-:Y:S01]  /*75e0*/  FMUL.FTZ R220, R103, R232 ;  /* 0x000000e867dc7220 */ /* 0x000fe20000410000 */
[----:B-1----:R-:W-:Y:S01]  /*75f0*/  FMUL.FTZ R224, R101, R236 ;  /* 0x000000ec65e07220 */ /* 0x002fe20000410000 */
[----:B------:R-:W0:Y:S04]  /*7600*/  LDS R232, [R171+0x30] ;  /* 0x00003000abe87984 */ /* 0x000e280000000800 */
[----:B------:R-:W1:Y:S04]  /*7610*/  LDS R238, [R171+0x38] ;  /* 0x00003800abee7984 */ /* 0x000e680000000800 */
[----:B------:R-:W2:Y:S01]  /*7620*/  LDS R236, [R171+0x3c] ;  /* 0x00003c00abec7984 */ /* 0x000ea20000000800 */
[----:B------:R-:W-:-:S03]  /*7630*/  FMUL.FTZ R229, R99, R240 ;  /* 0x000000f063e57220 */ /* 0x000fc60000410000 */
[----:B------:R-:W5:Y:S01]  /*7640*/  LDS R230, [R171+0x28] ;  /* 0x00002800abe67984 */ /* 0x000f620000000800 */
[----:B------:R-:W0:Y:S03]  /*7650*/  MUFU.EX2 R204, R204 ;  /* 0x000000cc00cc7308 */ /* 0x000e260000000800 */
[----:B------:R-:W5:Y:S01]  /*7660*/  LDS R240, [R171+0x44] ;  /* 0x00004400abf07984 */ /* 0x000f620000000800 */
[----:B------:R-:W-:Y:S02]  /*7670*/  IMAD.MOV.U32 R74, RZ, RZ, RZ ;  /* 0x000000ffff4a7224 */ /* 0x000fe400078e00ff */
[----:B------:R-:W-:Y:S01]  /*7680*/  HFMA2 R142, -RZ, RZ, 0, 0 ;  /* 0x00000000ff8e7431 */ /* 0x000fe200000001ff */
[----:B------:R-:W-:Y:S01]  /*7690*/  MUFU.SIN R143, R177 ;  /* 0x000000b1008f7308 */ /* 0x000fe20000000400 */
[----:B------:R-:W5:Y:S04]  /*76a0*/  LDS R248, [R171+0x50] ;  /* 0x00005000abf87984 */ /* 0x000f680000000800 */
[----:B------:R0:W4:Y:S03]  /*76b0*/  @!P5 LDG.E R74, desc[UR16][R72.64] ;  /* 0x00000010484ad981 */ /* 0x000126000c1e1900 */
[----:B------:R-:W1:Y:S01]  /*76c0*/  MUFU.COS R181, R177 ;  /* 0x000000b100b57308 */ /* 0x000e620000000000 */
[----:B------:R1:W4:Y:S01]  /*76d0*/  @!P6 LDG.E R142, desc[UR16][R70.64] ;  /* 0x00000010468ee981 */ /* 0x000322000c1e1900 */
[C---:B0-----:R-:W-:Y:S01]  /*76e0*/  FMUL.FTZ R222, R204.reuse, R155 ;  /* 0x0000009bccde7220 */ /* 0x041fe20000410000 */
[----:B------:R-:W-:-:S02]  /*76f0*/  FMUL.FTZ R157, R204, R157 ;  /* 0x0000009dcc9d7220 */ /* 0x000fc40000410000 */
[----:B------:R-:W0:Y:S01]  /*7700*/  LDS R246, [R171+0x54] ;  /* 0x00005400abf67984 */ /* 0x000e220000000800 */
[C---:B------:R-:W-:Y:S02]  /*7710*/  FMUL.FTZ R73, R147.reuse, R88 ;  /* 0x0000005893497220 */ /* 0x040fe40000410000 */
[----:B------:R-:W-:Y:S01]  /*7720*/  MUFU.COS R179, R173 ;  /* 0x000000ad00b37308 */ /* 0x000fe20000000000 */
[----:B------:R-:W-:Y:S01]  /*7730*/  FMUL.FTZ R159, R147, R90 ;  /* 0x0000005a939f7220 */ /* 0x000fe20000410000 */
[C---:B-1----:R-:W-:Y:S02]  /*7740*/  VIADD R70, R202.reuse, 0x4 ;  /* 0x00000004ca467836 */ /* 0x042fe40000000000 */
[----:B------:R-:W-:Y:S01]  /*7750*/  FMUL.RZ R175, R73, 0.15915493667125701904 ;  /* 0x3e22f98349af7820 */ /* 0x000fe2000040c000 */
[----:B------:R-:W-:-:S03]  /*7760*/  VIADD R204, R202, 0x8 ;  /* 0x00000008cacc7836 */ /* 0x000fc60000000000 */
[----:B------:R-:W1:Y:S01]  /*7770*/  MUFU.EX2 R206, R206 ;  /* 0x000000ce00ce7308 */ /* 0x000e620000000800 */
[----:B------:R-:W-:-:S03]  /*7780*/  FMUL.FTZ R73, R153, R88 ;  /* 0x0000005899497220 */ /* 0x000fc60000410000 */
[----:B------:R-:W-:Y:S01]  /*7790*/  MUFU.SIN R173, R187 ;  /* 0x000000bb00ad7308 */ /* 0x000fe20000000400 */
[----:B------:R-:W-:Y:S01]  /*77a0*/  ISETP.GE.U32.AND P4, PT, R70, R75, PT ;  /* 0x0000004b4600720c */ /* 0x000fe20003f86070 */
[----:B------:R-:W-:Y:S01]  /*77b0*/  FMUL.FTZ R70, R153, R86 ;  /* 0x0000005699467220 */ /* 0x000fe20000410000 */
[----:B------:R-:W-:-:S05]  /*77c0*/  FMUL.RZ R167, R159, 0.15915493667125701904 ;  /* 0x3e22f9839fa77820 */ /* 0x000fca000040c000 */
[----:B------:R-:W2:Y:S01]  /*77d0*/  MUFU.COS R177, R187 ;  /* 0x000000bb00b17308 */ /* 0x000ea20000000000 */
[----:B------:R-:W-:Y:S02]  /*77e0*/  FSEL R219, R157, RZ, !P3 ;  /* 0x000000ff9ddb7208 */ /* 0x000fe40005800000 */
[----:B------:R-:W-:Y:S02]  /*77f0*/  FSEL R220, R220, RZ, !P3 ;  /* 0x000000ffdcdc7208 */ /* 0x000fe40005800000 */
[----:B------:R-:W-:Y:S02]  /*7800*/  FSEL R221, R221, RZ, !P3 ;  /* 0x000000ffdddd7208 */ /* 0x000fe40005800000 */
[----:B------:R-:W-:Y:S01]  /*7810*/  FSEL R222, R222, 1, !P3 ;  /* 0x3f800000dede7808 */ /* 0x000fe20005800000 */
[----:B------:R-:W2:Y:S01]  /*7820*/  MUFU.EX2 R72, R185 ;  /* 0x000000b900487308 */ /* 0x000ea20000000800 */
[----:B------:R-:W-:-:S03]  /*7830*/  ISETP.GE.U32.AND P3, PT, R204, R75, PT ;  /* 0x0000004bcc00720c */ /* 0x000fc60003f66070 */
[----:B------:R-:W0:Y:S01]  /*7840*/  MUFU.SIN R66, R175 ;  /* 0x000000af00427308 */ /* 0x000e220000000400 */
[----:B------:R-:W-:Y:S01]  /*7850*/  FMUL.FTZ R204, R153, R90 ;  /* 0x0000005a99cc7220 */ /* 0x000fe20000410000 */
[----:B-1----:R-:W-:-:S06]  /*7860*/  FMUL.FTZ R181, R206, R181 ;  /* 0x000000b5ceb57220 */ /* 0x002fcc0000410000 */
[----:B------:R-:W1:Y:S04]  /*7870*/  MUFU.EX2 R228, R228 ;  /* 0x000000e400e47308 */ /* 0x000e680000000800 */
[----:B------:R-:W-:Y:S01]  /*7880*/  MUFU.SIN R69, R189 ;  /* 0x000000bd00457308 */ /* 0x000fe20000000400 */
[----:B------:R-:W-:Y:S01]  /*7890*/  FMUL.FTZ R231, R206, R143 ;  /* 0x0000008fcee77220 */ /* 0x000fe20000410000 */
[----:B------:R-:W-:-:S06]  /*78a0*/  FMUL.FTZ R232, R97, R232 ;  /* 0x000000e861e87220 */ /* 0x000fcc0000410000 */
[----:B------:R-:W0:Y:S01]  /*78b0*/  MUFU.COS R71, R189 ;  /* 0x000000bd00477308 */ /* 0x000e220000000000 */
[----:B------:R-:W-:-:S07]  /*78c0*/  FMUL.FTZ R233, R97, R234 ;  /* 0x000000ea61e97220 */ /* 0x000fce0000410000 */
[----:B------:R-:W0:Y:S04]  /*78d0*/  MUFU.EX2 R73, R73 ;  /* 0x0000004900497308 */ /* 0x000e280000000800 */
[----:B------:R-:W0:Y:S01]  /*78e0*/  MUFU.SIN R155, R167 ;  /* 0x000000a7009b7308 */ /* 0x000e220000000400 */
[----:B------:R-:W-:Y:S01]  /*78f0*/  IADD3 R206, PT, PT, R202, 0xb, RZ ;  /* 0x0000000bcace7810 */ /* 0x000fe20007ffe0ff */
[----:B------:R-:W-:-:S06]  /*7900*/  FMUL.FTZ R159, R147, R92 ;  /* 0x0000005c939f7220 */ /* 0x000fcc0000410000 */
[----:B------:R-:W0:Y:S01]  /*7910*/  MUFU.COS R67, R175 ;  /* 0x000000af00437308 */ /* 0x000e220000000000 */
[----:B------:R-:W-:-:S07]  /*7920*/  FMUL.FTZ R238, R95, R238 ;  /* 0x000000ee5fee7220 */ /* 0x000fce0000410000 */
[----:B------:R-:W0:Y:S01]  /*7930*/  MUFU.COS R157, R167 ;  /* 0x000000a7009d7308 */ /* 0x000e220000000000 */
[----:B------:R-:W-:-:S07]  /*7940*/  FSEL R231, R231, RZ, !P0 ;  /* 0x000000ffe7e77208 */ /* 0x000fce0004000000 */
[----:B------:R-:W0:Y:S04]  /*7950*/  MUFU.EX2 R70, R70 ;  /* 0x0000004600467308 */ /* 0x000e280000000800 */
[----:B------:R-:W0:Y:S01]  /*7960*/  MUFU.EX2 R204, R204 ;  /* 0x000000cc00cc7308 */ /* 0x000e220000000800 */
[----:B------:R-:W-:Y:S01]  /*7970*/  FSEL R232, R232, RZ, !P0 ;  /* 0x000000ffe8e87208 */ /* 0x000fe20004000000 */
[C---:B--2---:R-:W-:Y:S01]  /*7980*/  FMUL.FTZ R177, R72.reuse, R177 ;  /* 0x000000b148b17220 */ /* 0x044fe20000410000 */
[----:B------:R-:W-:Y:S01]  /*7990*/  FSEL R233, R233, RZ, !P0 ;  /* 0x000000ffe9e97208 */ /* 0x000fe20004000000 */
[----:B------:R-:W-:Y:S01]  /*79a0*/  FMUL.FTZ R173, R72, R173 ;  /* 0x000000ad48ad7220 */ /* 0x000fe20000410000 */
[----:B------:R-:W-:Y:S01]  /*79b0*/  FSEL R234, R181, 1, !P0 ;  /* 0x3f800000b5ea7808 */ /* 0x000fe20004000000 */
[----:B------:R-:W-:Y:S01]  /*79c0*/  FMUL.FTZ R237, R95, R236 ;  /* 0x000000ec5fed7220 */ /* 0x000fe20000410000 */
[----:B------:R-:W-:-:S02]  /*79d0*/  IADD3 R242, PT, PT, R202, 0x9, RZ ;  /* 0x00000009caf27810 */ /* 0x000fc40007ffe0ff */
[----:B------:R-:W-:Y:S01]  /*79e0*/  FSEL R223, R161, RZ, !P4 ;  /* 0x000000ffa1df7208 */ /* 0x000fe20006000000 */
[----:B------:R-:W-:Y:S01]  /*79f0*/  FMUL.RZ R161, R159, 0.15915493667125701904 ;  /* 0x3e22f9839fa17820 */ /* 0x000fe2000040c000 */
[----:B------:R-:W-:Y:S01]  /*7a00*/  ISETP.GE.U32.AND P0, PT, R206, R75, PT ;  /* 0x0000004bce00720c */ /* 0x000fe20003f06070 */
[----:B-1----:R-:W-:Y:S01]  /*7a10*/  FMUL.FTZ R179, R228, R179 ;  /* 0x000000b3e4b37220 */ /* 0x002fe20000410000 */
[----:B------:R-:W-:Y:S01]  /*7a20*/  IADD3 R206, PT, PT, R202, 0xc, RZ ;  /* 0x0000000ccace7810 */ /* 0x000fe20007ffe0ff */
[----:B------:R-:W-:Y:S01]  /*7a30*/  FMUL.FTZ R165, R228, R165 ;  /* 0x000000a5e4a57220 */ /* 0x000fe20000410000 */
[----:B------:R-:W-:Y:S01]  /*7a40*/  FMUL.FTZ R159, R147, R94 ;  /* 0x0000005e939f7220 */ /* 0x000fe20000410000 */
[----:B------:R-:W-:Y:S01]  /*7a50*/  FSEL R224, R224, RZ, !P4 ;  /* 0x000000ffe0e07208 */ /* 0x000fe20006000000 */
[----:B-----5:R-:W-:Y:S01]  /*7a60*/  FMUL.FTZ R228, R99, R230 ;  /* 0x000000e663e47220 */ /* 0x020fe20000410000 */
[----:B------:R-:W-:Y:S01]  /*7a70*/  FSEL R225, R225, RZ, !P4 ;  /* 0x000000ffe1e17208 */ /* 0x000fe20006000000 */
[----:B0-----:R-:W-:Y:S01]  /*7a80*/  FMUL.FTZ R66, R73, R66 ;  /* 0x0000004249427220 */ /* 0x001fe20000410000 */
[----:B------:R-:W-:-:S02]  /*7a90*/  FSEL R226, R163, 1, !P4 ;  /* 0x3f800000a3e27808 */ /* 0x000fc40006000000 */
[----:B------:R-:W-:Y:S02]  /*7aa0*/  FSEL R236, R238, RZ, !P2 ;  /* 0x000000ffeeec7208 */ /* 0x000fe40005000000 */
[-C--:B------:R-:W-:Y:S02]  /*7ab0*/  ISETP.GE.U32.AND P4, PT, R242, R75.reuse, PT ;  /* 0x0000004bf200720c */ /* 0x080fe40003f86070 */
[----:B------:R-:W-:Y:S02]  /*7ac0*/  FSEL R235, R173, RZ, !P2 ;  /* 0x000000ffadeb7208 */ /* 0x000fe40005000000 */
[----:B------:R-:W-:Y:S02]  /*7ad0*/  FSEL R237, R237, RZ, !P2 ;  /* 0x000000ffeded7208 */ /* 0x000fe40005000000 */
[----:B------:R-:W-:Y:S01]  /*7ae0*/  FSEL R238, R177, 1, !P2 ;  /* 0x3f800000b1ee7808 */ /* 0x000fe20005000000 */
[----:B------:R-:W-:Y:S01]  /*7af0*/  MUFU.SIN R175, R161 ;  /* 0x000000a100af7308 */ /* 0x000fe20000000400 */
[----:B------:R-:W-:Y:S01]  /*7b00*/  IADD3 R242, PT, PT, R202, 0xa, RZ ;  /* 0x0000000acaf27810 */ /* 0x000fe20007ffe0ff */
[----:B------:R-:W-:Y:S01]  /*7b10*/  FMUL.RZ R163, R159, 0.15915493667125701904 ;  /* 0x3e22f9839fa37820 */ /* 0x000fe2000040c000 */
[----:B------:R-:W-:Y:S01]  /*7b20*/  ISETP.GE.U32.AND P2, PT, R206, R75, PT ;  /* 0x0000004bce00720c */ /* 0x000fe20003f46070 */
[C---:B------:R-:W-:Y:S01]  /*7b30*/  FMUL.FTZ R71, R70.reuse, R71 ;  /* 0x0000004746477220 */ /* 0x040fe20000410000 */
[----:B------:R-:W-:Y:S01]  /*7b40*/  FMUL.FTZ R239, R70, R69 ;  /* 0x0000004546ef7220 */ /* 0x000fe20000410000 */
[C---:B------:R-:W-:Y:S01]  /*7b50*/  FMUL.FTZ R205, R91.reuse, R252 ;  /* 0x000000fc5bcd7220 */ /* 0x040fe20000410000 */
[----:B------:R-:W-:Y:S01]  /*7b60*/  FMUL.FTZ R206, R91, R240 ;  /* 0x000000f05bce7220 */ /* 0x000fe20000410000 */
[----:B------:R0:W-:Y:S01]  /*7b70*/  MUFU.COS R143, R161 ;  /* 0x000000a1008f7308 */ /* 0x0001e20000000000 */
[----:B------:R-:W-:Y:S01]  /*7b80*/  FMUL.FTZ R159, R147, R96 ;  /* 0x00000060939f7220 */ /* 0x000fe20000410000 */
[----:B------:R-:W-:Y:S01]  /*7b90*/  FSEL R227, R165, RZ, !P1 ;  /* 0x000000ffa5e37208 */ /* 0x000fe20004800000 */
[----:B------:R-:W-:Y:S01]  /*7ba0*/  FMUL.FTZ R155, R204, R155 ;  /* 0x0000009bcc9b7220 */ /* 0x000fe20000410000 */
[----:B------:R-:W-:Y:S01]  /*7bb0*/  FSEL R228, R228, RZ, !P1 ;  /* 0x000000ffe4e47208 */ /* 0x000fe20004800000 */
[----:B------:R-:W-:Y:S01]  /*7bc0*/  FMUL.FTZ R70, R153, R94 ;  /* 0x0000005e99467220 */ /* 0x000fe20000410000 */
[----:B------:R-:W-:Y:S01]  /*7bd0*/  FSEL R229, R229, RZ, !P1 ;  /* 0x000000ffe5e57208 */ /* 0x000fe20004800000 */
[----:B------:R-:W-:Y:S01]  /*7be0*/  FMUL.FTZ R67, R73, R67 ;  /* 0x0000004349437220 */ /* 0x000fe20000410000 */
[----:B------:R-:W-:Y:S01]  /*7bf0*/  FSEL R230, R179, 1, !P1 ;  /* 0x3f800000b3e67808 */ /* 0x000fe20004800000 */
[----:B0-----:R-:W-:Y:S01]  /*7c00*/  VIADD R161, R202, 0xd ;  /* 0x0000000dcaa17836 */ /* 0x001fe20000000000 */
[----:B------:R-:W-:Y:S01]  /*7c10*/  FSEL R169, R66, RZ, !P4 ;  /* 0x000000ff42a97208 */ /* 0x000fe20006000000 */
[----:B------:R-:W-:Y:S01]  /*7c20*/  FMUL.FTZ R66, R204, R157 ;  /* 0x0000009dcc427220 */ /* 0x000fe20000410000 */
[----:B------:R-:W-:Y:S01]  /*7c30*/  ISETP.GE.U32.AND P1, PT, R242, R75, PT ;  /* 0x0000004bf200720c */ /* 0x000fe20003f26070 */
[----:B------:R-:W-:Y:S01]  /*7c40*/  MUFU.SIN R72, R163 ;  /* 0x000000a300487308 */ /* 0x000fe20000000400 */
[----:B------:R-:W-:Y:S01]  /*7c50*/  FSEL R239, R239, RZ, !P3 ;  /* 0x000000ffefef7208 */ /* 0x000fe20005800000 */
[----:B------:R-:W-:Y:S01]  /*7c60*/  FMUL.RZ R73, R159, 0.15915493667125701904 ;  /* 0x3e22f9839f497820 */ /* 0x000fe2000040c000 */
[----:B------:R-:W-:-:S02]  /*7c70*/  FSEL R205, R205, RZ, !P3 ;  /* 0x000000ffcdcd7208 */ /* 0x000fc40005800000 */
[----:B------:R-:W-:Y:S02]  /*7c80*/  FSEL R206, R206, RZ, !P3 ;  /* 0x000000ffcece7208 */ /* 0x000fe40005800000 */
[----:B------:R-:W-:Y:S01]  /*7c90*/  FSEL R240, R71, 1, !P3 ;  /* 0x3f80000047f07808 */ /* 0x000fe20005800000 */
[----:B------:R0:W1:Y:S01]  /*7ca0*/  MUFU.COS R69, R163 ;  /* 0x000000a300457308 */ /* 0x0000620000000000 */
[----:B------:R-:W-:Y:S02]  /*7cb0*/  ISETP.GE.U32.AND P3, PT, R161, R75, PT ;  /* 0x0000004ba100720c */ /* 0x000fe40003f66070 */
[----:B------:R-:W-:Y:S02]  /*7cc0*/  FSEL R161, R155, RZ, !P1 ;  /* 0x000000ff9ba17208 */ /* 0x000fe40004800000 */
[----:B------:R-:W-:Y:S01]  /*7cd0*/  FSEL R155, R66, 1, !P1 ;  /* 0x3f800000429b7808 */ /* 0x000fe20004800000 */
[----:B------:R-:W-:Y:S02]  /*7ce0*/  FMUL.FTZ R66, R208, R211 ;  /* 0x000000d3d0427220 */ /* 0x000fe40000410000 */
[----:B------:R-:W1:Y:S01]  /*7cf0*/  MUFU.EX2 R70, R70 ;  /* 0x0000004600467308 */ /* 0x000e620000000800 */
[----:B0-----:R-:W-:Y:S01]  /*7d00*/  FSEL R163, R67, 1, !P4 ;  /* 0x3f80000043a37808 */ /* 0x001fe20006000000 */
[----:B------:R-:W-:-:S02]  /*7d10*/  FMUL.FTZ R67, R153, R96 ;  /* 0x0000006099437220 */ /* 0x000fc40000410000 */
[----:B------:R-:W-:Y:S01]  /*7d20*/  MUFU.SIN R195, R73 ;  /* 0x0000004900c37308 */ /* 0x000fe20000000400 */
[----:B------:R-:W-:Y:S01]  /*7d30*/  FMUL.FTZ R165, R89, R244 ;  /* 0x000000f459a57220 */ /* 0x000fe20000410000 */
[C---:B------:R-:W-:Y:S01]  /*7d40*/  IADD3 R244, PT, PT, R202.reuse, 0xe, RZ ;  /* 0x0000000ecaf47810 */ /* 0x040fe20007ffe0ff */
[----:B------:R-:W-:Y:S01]  /*7d50*/  FMUL.FTZ R71, R209, R211 ;  /* 0x000000d3d1477220 */ /* 0x000fe20000410000 */
[----:B------:R-:W-:-:S04]  /*7d60*/  IADD3 R204, PT, PT, R202, 0xf, RZ ;  /* 0x0000000fcacc7810 */ /* 0x000fc80007ffe0ff */
[----:B------:R0:W2:Y:S01]  /*7d70*/  MUFU.COS R189, R73 ;  /* 0x0000004900bd7308 */ /* 0x0000a20000000000 */
[----:B------:R-:W-:Y:S01]  /*7d80*/  FFMA.FTZ R66, R209, R214, R66 ;  /* 0x000000d6d1427223 */ /* 0x000fe20000010042 */
[----:B------:R-:W-:Y:S01]  /*7d90*/  FMUL.FTZ R242, R153, R92 ;  /* 0x0000005c99f27220 */ /* 0x000fe20000410000 */
[----:B------:R-:W-:-:S05]  /*7da0*/  FFMA.FTZ R71, R208, R214, -R71 ;  /* 0x000000d6d0477223 */ /* 0x000fca0000010847 */
[----:B------:R5:W2:Y:S01]  /*7db0*/  MUFU.EX2 R202, R67 ;  /* 0x0000004300ca7308 */ /* 0x000aa20000000800 */
[----:B------:R-:W-:Y:S01]  /*7dc0*/  FADD.FTZ R71, R212, R71 ;  /* 0x00000047d4477221 */ /* 0x000fe20000010000 */
[C---:B-1----:R-:W-:Y:S02]  /*7dd0*/  FMUL.FTZ R69, R70.reuse, R69 ;  /* 0x0000004546457220 */ /* 0x042fe40000410000 */
[----:B------:R-:W1:Y:S01]  /*7de0*/  MUFU.EX2 R242, R242 ;  /* 0x000000f200f27308 */ /* 0x000e620000000800 */
[----:B-----5:R-:W-:Y:S01]  /*7df0*/  FADD.FTZ R67, R213, R66 ;  /* 0x00000042d5437221 */ /* 0x020fe20000010000 */
[----:B------:R-:W-:-:S03]  /*7e00*/  FMUL.FTZ R72, R70, R72 ;  /* 0x0000004846487220 */ /* 0x000fc60000410000 */
[C---:B0-----:R-:W-:Y:S01]  /*7e10*/  FMUL.FTZ R73, R215.reuse, R67 ;  /* 0x00000043d7497220 */ /* 0x041fe20000410000 */
[-C--:B------:R-:W-:Y:S01]  /*7e20*/  FMUL.FTZ R70, R215, R71.reuse ;  /* 0x00000047d7467220 */ /* 0x080fe20000410000 */
[----:B------:R-:W-:Y:S01]  /*7e30*/  FMUL.FTZ R167, R89, R250 ;  /* 0x000000fa59a77220 */ /* 0x000fe20000410000 */
[C---:B------:R-:W-:Y:S01]  /*7e40*/  FMUL.FTZ R159, R83.reuse, R248 ;  /* 0x000000f8539f7220 */ /* 0x040fe20000410000 */
[----:B------:R-:W-:Y:S01]  /*7e50*/  FFMA.FTZ R73, R218, R71, -R73 ;  /* 0x00000047da497223 */ /* 0x000fe20000010849 */
[----:B------:R-:W-:Y:S01]  /*7e60*/  FMUL.FTZ R157, R83, R246 ;  /* 0x000000f6539d7220 */ /* 0x000fe20000410000 */
[C---:B--2---:R-:W-:Y:S01]  /*7e70*/  FMUL.FTZ R189, R202.reuse, R189 ;  /* 0x000000bdcabd7220 */ /* 0x044fe20000410000 */
[----:B------:R-:W-:Y:S01]  /*7e80*/  FMUL.FTZ R195, R202, R195 ;  /* 0x000000c3cac37220 */ /* 0x000fe20000410000 */
[----:B------:R-:W-:Y:S01]  /*7e90*/  FFMA.FTZ R202, R218, R67, R70 ;  /* 0x00000043daca7223 */ /* 0x000fe20000010046 */
[----:B------:R-:W-:Y:S01]  /*7ea0*/  FADD.FTZ R73, R216, R73 ;  /* 0x00000049d8497221 */ /* 0x000fe20000010000 */
[----:B------:R-:W-:-:S02]  /*7eb0*/  FSEL R167, R167, RZ, !P4 ;  /* 0x000000ffa7a77208 */ /* 0x000fc40006000000 */
[----:B------:R-:W-:Y:S01]  /*7ec0*/  FSEL R165, R165, RZ, !P4 ;  /* 0x000000ffa5a57208 */ /* 0x000fe20006000000 */
[----:B------:R-:W-:Y:S01]  /*7ed0*/  FADD.FTZ R202, R217, R202 ;  /* 0x000000cad9ca7221 */ /* 0x000fe20000010000 */
[----:B------:R-:W-:Y:S02]  /*7ee0*/  FSEL R159, R159, RZ, !P1 ;  /* 0x000000ff9f9f7208 */ /* 0x000fe40004800000 */
[----:B------:R-:W-:Y:S02]  /*7ef0*/  FSEL R157, R157, RZ, !P1 ;  /* 0x000000ff9d9d7208 */ /* 0x000fe40004800000 */
[-C--:B------:R-:W-:Y:S02]  /*7f00*/  ISETP.GE.U32.AND P4, PT, R244, R75.reuse, PT ;  /* 0x0000004bf400720c */ /* 0x080fe40003f86070 */
[----:B------:R-:W-:Y:S01]  /*7f10*/  ISETP.GE.U32.AND P1, PT, R204, R75, PT ;  /* 0x0000004bcc00720c */ /* 0x000fe20003f26070 */
[C---:B------:R-:W-:Y:S01]  /*7f20*/  FMUL.FTZ R75, R219.reuse, R73 ;  /* 0x00000049db4b7220 */ /* 0x040fe20000410000 */
[----:B------:R-:W-:Y:S01]  /*7f30*/  FMUL.FTZ R66, R210, R211 ;  /* 0x000000d3d2427220 */ /* 0x000fe20000410000 */
[C---:B-1----:R-:W-:Y:S01]  /*7f40*/  FMUL.FTZ R143, R242.reuse, R143 ;  /* 0x0000008ff28f7220 */ /* 0x042fe20000410000 */
[----:B------:R-:W-:Y:S01]  /*7f50*/  FMUL.FTZ R204, R242, R175 ;  /* 0x000000aff2cc7220 */ /* 0x000fe20000410000 */
[-C--:B------:R-:W-:Y:S01]  /*7f60*/  FMUL.FTZ R242, R219, R202.reuse ;  /* 0x000000cadbf27220 */ /* 0x080fe20000410000 */
[C---:B------:R-:W-:Y:S01]  /*7f70*/  FFMA.FTZ R202, R222.reuse, R202, R75 ;  /* 0x000000cadeca7223 */ /* 0x040fe2000001004b */
[C---:B------:R-:W-:Y:S01]  /*7f80*/  FMUL.FTZ R67, R207.reuse, R211 ;  /* 0x000000d3cf437220 */ /* 0x040fe20000410000 */
[-C--:B------:R-:W-:Y:S01]  /*7f90*/  FFMA.FTZ R70, R207, R214.reuse, R66 ;  /* 0x000000d6cf467223 */ /* 0x080fe20000010042 */
[----:B------:R-:W-:Y:S01]  /*7fa0*/  FFMA.FTZ R73, R222, R73, -R242 ;  /* 0x00000049de497223 */ /* 0x000fe200000108f2 */
[----:B------:R-:W-:Y:S01]  /*7fb0*/  FADD.FTZ R202, R221, R202 ;  /* 0x000000caddca7221 */ /* 0x000fe20000010000 */
[----:B------:R-:W-:Y:S01]  /*7fc0*/  FFMA.FTZ R67, R210, R214, -R67 ;  /* 0x000000d6d2437223 */ /* 0x000fe20000010843 */
[----:B------:R-:W-:Y:S01]  /*7fd0*/  FMUL.FTZ R71, R215, R70 ;  /* 0x00000046d7477220 */ /* 0x000fe20000410000 */
[----:B------:R-:W-:Y:S01]  /*7fe0*/  FADD.FTZ R75, R220, R73 ;  /* 0x00000049dc4b7221 */ /* 0x000fe20000010000 */
[----:B------:R-:W-:Y:S01]  /*7ff0*/  FMUL.FTZ R173, R223, R202 ;  /* 0x000000cadfad7220 */ /* 0x000fe20000410000 */
[----:B------:R-:W-:Y:S01]  /*8000*/  FMUL.FTZ R66, R147, R98 ;  /* 0x0000006293427220 */ /* 0x000fe20000410000 */
[-C--:B------:R-:W-:Y:S01]  /*8010*/  FFMA.FTZ R71, R218, R67.reuse, -R71 ;  /* 0x00000043da477223 */ /* 0x080fe20000010847 */
[----:B------:R-:W-:Y:S01]  /*8020*/  FMUL.FTZ R67, R215, R67 ;  /* 0x00000043d7437220 */ /* 0x000fe20000410000 */
[-C--:B------:R-:W-:Y:S01]  /*8030*/  FMUL.FTZ R175, R223, R75.reuse ;  /* 0x0000004bdfaf7220 */ /* 0x080fe20000410000 */
[----:B------:R-:W-:Y:S01]  /*8040*/  FFMA.FTZ R173, R226, R75, -R173 ;  /* 0x0000004be2ad7223 */ /* 0x000fe200000108ad */
[----:B------:R-:W-:Y:S01]  /*8050*/  FMUL.RZ R177, R66, 0.15915493667125701904 ;  /* 0x3e22f98342b17820 */ /* 0x000fe2000040c000 */
[----:B------:R-:W-:Y:S01]  /*8060*/  FFMA.FTZ R67, R218, R70, R67 ;  /* 0x00000046da437223 */ /* 0x000fe20000010043 */
[----:B------:R-:W-:Y:S01]  /*8070*/  FMUL.FTZ R183, R153, R98 ;  /* 0x0000006299b77220 */ /* 0x000fe20000410000 */
[C---:B------:R-:W-:Y:S01]  /*8080*/  FMUL.FTZ R70, R219.reuse, R71 ;  /* 0x00000047db467220 */ /* 0x040fe20000410000 */
[----:B------:R-:W-:Y:S01]  /*8090*/  FFMA.FTZ R202, R226, R202, R175 ;  /* 0x000000cae2ca7223 */ /* 0x000fe200000100af */
[----:B------:R-:W-:Y:S01]  /*80a0*/  FADD.FTZ R173, R224, R173 ;  /* 0x000000ade0ad7221 */ /* 0x000fe20000010000 */
[----:B------:R-:W0:Y:S01]  /*80b0*/  MUFU.COS R66, R177 ;  /* 0x000000b100427308 */ /* 0x000e220000000000 */
[-C--:B------:R-:W-:Y:S01]  /*80c0*/  FMUL.FTZ R73, R219, R67.reuse ;  /* 0x00000043db497220 */ /* 0x080fe20000410000 */
[----:B------:R-:W-:Y:S01]  /*80d0*/  FADD.FTZ R202, R225, R202 ;  /* 0x000000cae1ca7221 */ /* 0x000fe20000010000 */
[C---:B------:R-:W-:Y:S01]  /*80e0*/  FFMA.FTZ R67, R222.reuse, R67, R70 ;  /* 0x00000043de437223 */ /* 0x040fe20000010046 */
[C---:B------:R-:W-:Y:S01]  /*80f0*/  FMUL.FTZ R75, R227.reuse, R173 ;  /* 0x000000ade34b7220 */ /* 0x040fe20000410000 */
[----:B------:R-:W-:Y:S01]  /*8100*/  FFMA.FTZ R73, R222, R71, -R73 ;  /* 0x00000047de497223 */ /* 0x000fe20000010849 */
[----:B------:R-:W-:-:S02]  /*8110*/  FMUL.FTZ R242, R227, R202 ;  /* 0x000000cae3f27220 */ /* 0x000fc40000410000 */
[----:B------:R-:W0:Y:S01]  /*8120*/  MUFU.EX2 R183, R183 ;  /* 0x000000b700b77308 */ /* 0x000e220000000800 */
[----:B------:R-:W-:-:S03]  /*8130*/  FFMA.FTZ R202, R230, R202, R75 ;  /* 0x000000cae6ca7223 */ /* 0x000fc6000001004b */
[----:B------:R1:W2:Y:S01]  /*8140*/  MUFU.SIN R70, R177 ;  /* 0x000000b100467308 */ /* 0x0002a20000000400 */
[----:B------:R-:W-:Y:S01]  /*8150*/  FMUL.FTZ R71, R223, R67 ;  /* 0x00000043df477220 */ /* 0x000fe20000410000 */
[-C--:B------:R-:W-:Y:S01]  /*8160*/  FMUL.FTZ R147, R147, R100.reuse ;  /* 0x0000006493937220 */ /* 0x080fe20000410000 */
[----:B------:R-:W-:Y:S01]  /*8170*/  FFMA.FTZ R173, R230, R173, -R242 ;  /* 0x000000ade6ad7223 */ /* 0x000fe200000108f2 */
[----:B------:R-:W-:Y:S01]  /*8180*/  FADD.FTZ R75, R229, R202 ;  /* 0x000000cae54b7221 */ /* 0x000fe20000010000 */
[-C--:B------:R-:W-:Y:S01]  /*8190*/  FFMA.FTZ R71, R226, R73.reuse, -R71 ;  /* 0x00000049e2477223 */ /* 0x080fe20000010847 */
[----:B------:R-:W-:Y:S01]  /*81a0*/  FMUL.FTZ R73, R223, R73 ;  /* 0x00000049df497220 */ /* 0x000fe20000410000 */
[----:B------:R-:W-:Y:S01]  /*81b0*/  FADD.FTZ R173, R228, R173 ;  /* 0x000000ade4ad7221 */ /* 0x000fe20000010000 */
[----:B-1----:R-:W-:Y:S01]  /*81c0*/  FMUL.RZ R177, R147, 0.15915493667125701904 ;  /* 0x3e22f98393b17820 */ /* 0x002fe2000040c000 */
[----:B------:R-:W-:Y:S01]  /*81d0*/  FMUL.FTZ R147, R231, R75 ;  /* 0x0000004be7937220 */ /* 0x000fe20000410000 */
[----:B------:R-:W-:Y:S01]  /*81e0*/  FFMA.FTZ R73, R226, R67, R73 ;  /* 0x00000043e2497223 */ /* 0x000fe20000010049 */
[----:B------:R-:W-:Y:S01]  /*81f0*/  FMUL.FTZ R175, R153, R100 ;  /* 0x0000006499af7220 */ /* 0x000fe20000410000 */
[----:B0-----:R-:W-:Y:S01]  /*8200*/  FMUL.FTZ R181, R183, R66 ;  /* 0x00000042b7b57220 */ /* 0x001fe20000410000 */
[----:B------:R-:W-:Y:S01]  /*8210*/  FMUL.FTZ R67, R227, R71 ;  /* 0x00000047e3437220 */ /* 0x000fe20000410000 */
[-C--:B------:R-:W-:Y:S01]  /*8220*/  FMUL.FTZ R66, R231, R173.reuse ;  /* 0x000000ade7427220 */ /* 0x080fe20000410000 */
[----:B------:R-:W-:Y:S01]  /*8230*/  FFMA.FTZ R147, R234, R173, -R147 ;  /* 0x000000adea937223 */ /* 0x000fe20000010893 */
[----:B------:R-:W0:Y:S01]  /*8240*/  MUFU.COS R202, R177 ;  /* 0x000000b100ca7308 */ /* 0x000e220000000000 */
[----:B--2---:R-:W-:Y:S01]  /*8250*/  FMUL.FTZ R183, R183, R70 ;  /* 0x00000046b7b77220 */ /* 0x004fe20000410000 */
[-C--:B------:R-:W-:Y:S01]  /*8260*/  FFMA.FTZ R67, R230, R73.reuse, R67 ;  /* 0x00000049e6437223 */ /* 0x080fe20000010043 */
[----:B------:R-:W-:Y:S01]  /*8270*/  FMUL.FTZ R73, R227, R73 ;  /* 0x00000049e3497220 */ /* 0x000fe20000410000 */
[----:B------:R-:W-:Y:S01]  /*8280*/  FFMA.FTZ R70, R234, R75, R66 ;  /* 0x0000004bea467223 */ /* 0x000fe20000010042 */
[----:B------:R-:W-:-:S03]  /*8290*/  FADD.FTZ R147, R232, R147 ;  /* 0x00000093e8937221 */ /* 0x000fc60000010000 */
[----:B------:R-:W0:Y:S01]  /*82a0*/  MUFU.EX2 R175, R175 ;  /* 0x000000af00af7308 */ /* 0x000e220000000800 */
[----:B------:R-:W-:Y:S01]  /*82b0*/  FFMA.FTZ R73, R230, R71, -R73 ;  /* 0x00000047e6497223 */ /* 0x000fe20000010849 */
[----:B------:R-:W-:Y:S02]  /*82c0*/  FADD.FTZ R75, R233, R70 ;  /* 0x00000046e94b7221 */ /* 0x000fe40000010000 */
[----:B------:R-:W1:Y:S01]  /*82d0*/  MUFU.SIN R66, R177 ;  /* 0x000000b100427308 */ /* 0x000e620000000400 */
[----:B------:R-:W-:Y:S01]  /*82e0*/  FMUL.FTZ R153, R235, R147 ;  /* 0x00000093eb997220 */ /* 0x000fe20000410000 */
[C---:B------:R-:W-:Y:S01]  /*82f0*/  FMUL.FTZ R71, R231.reuse, R67 ;  /* 0x00000043e7477220 */ /* 0x040fe20000410000 */
[----:B------:R-:W-:Y:S01]  /*8300*/  FMUL.FTZ R70, R231, R73 ;  /* 0x00000049e7467220 */ /* 0x000fe20000410000 */
[-C--:B------:R-:W-:Y:S01]  /*8310*/  FMUL.FTZ R242, R235, R75.reuse ;  /* 0x0000004bebf27220 */ /* 0x080fe20000410000 */
[----:B------:R-:W-:Y:S01]  /*8320*/  FFMA.FTZ R244, R238, R75, R153 ;  /* 0x0000004beef47223 */ /* 0x000fe20000010099 */
[C---:B------:R-:W-:Y:S01]  /*8330*/  FFMA.FTZ R71, R234.reuse, R73, -R71 ;  /* 0x00000049ea477223 */ /* 0x040fe20000010847 */
[----:B------:R-:W-:Y:S01]  /*8340*/  FFMA.FTZ R70, R234, R67, R70 ;  /* 0x00000043ea467223 */ /* 0x000fe20000010046 */
[----:B------:R-:W-:Y:S01]  /*8350*/  FFMA.FTZ R147, R238, R147, -R242 ;  /* 0x00000093ee937223 */ /* 0x000fe200000108f2 */
[----:B------:R-:W-:Y:S01]  /*8360*/  FADD.FTZ R244, R237, R244 ;  /* 0x000000f4edf47221 */ /* 0x000fe20000010000 */
[-C--:B------:R-:W-:Y:S01]  /*8370*/  FMUL.FTZ R67, R235, R71.reuse ;  /* 0x00000047eb437220 */ /* 0x080fe20000410000 */
[----:B0-----:R-:W-:Y:S01]  /*8380*/  FMUL.FTZ R173, R175, R202 ;  /* 0x000000caafad7220 */ /* 0x001fe20000410000 */
[----:B------:R-:W-:Y:S01]  /*8390*/  FMUL.FTZ R202, R235, R70 ;  /* 0x00000046ebca7220 */ /* 0x000fe20000410000 */
[----:B------:R-:W-:Y:S01]  /*83a0*/  FADD.FTZ R147, R236, R147 ;  /* 0x00000093ec937221 */ /* 0x000fe20000010000 */
[----:B------:R-:W-:Y:S01]  /*83b0*/  FMUL.FTZ R73, R239, R244 ;  /* 0x000000f4ef497220 */ /* 0x000fe20000410000 */
[C---:B------:R-:W-:Y:S01]  /*83c0*/  FFMA.FTZ R67, R238.reuse, R70, R67 ;  /* 0x00000046ee437223 */ /* 0x040fe20000010043 */
[----:B------:R-:W-:Y:S01]  /*83d0*/  FFMA.FTZ R202, R238, R71, -R202 ;  /* 0x00000047eeca7223 */ /* 0x000fe200000108ca */
[----:B------:R-:W-:Y:S01]  /*83e0*/  LDS R70, [R171+0x58] ;  /* 0x00005800ab467984 */ /* 0x000fe20000000800 */
[----:B-1----:R-:W-:Y:S01]  /*83f0*/  FMUL.FTZ R175, R175, R66 ;  /* 0x00000042afaf7220 */ /* 0x002fe20000410000 */
[CC--:B------:R-:W-:Y:S01]  /*8400*/  FFMA.FTZ R246, R240.reuse, R147.reuse, -R73 ;  /* 0x00000093f0f67223 */ /* 0x0c0fe20000010849 */
[C---:B------:R-:W-:Y:S01]  /*8410*/  FMUL.FTZ R147, R239.reuse, R147 ;  /* 0x00000093ef937220 */ /* 0x040fe20000410000 */
[CC--:B------:R-:W-:Y:S01]  /*8420*/  FMUL.FTZ R71, R239.reuse, R67.reuse ;  /* 0x00000043ef477220 */ /* 0x0c0fe20000410000 */
[----:B------:R-:W0:Y:S01]  /*8430*/  LDS R66, [R171+0x5c] ;  /* 0x00005c00ab427984 */ /* 0x000e220000000800 */
[----:B------:R-:W-:Y:S01]  /*8440*/  FMUL.FTZ R242, R239, R202 ;  /* 0x000000caeff27220 */ /* 0x000fe20000410000 */
[C---:B------:R-:W-:Y:S01]  /*8450*/  FFMA.FTZ R147, R240.reuse, R244, R147 ;  /* 0x000000f4f0937223 */ /* 0x040fe20000010093 */
[C---:B------:R-:W-:Y:S01]  /*8460*/  FFMA.FTZ R202, R240.reuse, R202, -R71 ;  /* 0x000000caf0ca7223 */ /* 0x040fe20000010847 */
[----:B------:R-:W-:Y:S01]  /*8470*/  FADD.FTZ R246, R205, R246 ;  /* 0x000000f6cdf67221 */ /* 0x000fe20000010000 */
[----:B------:R-:W-:Y:S01]  /*8480*/  FFMA.FTZ R242, R240, R67, R242 ;  /* 0x00000043f0f27223 */ /* 0x000fe200000100f2 */
[----:B------:R-:W-:Y:S01]  /*8490*/  FADD.FTZ R244, R206, R147 ;  /* 0x00000093cef47221 */ /* 0x000fe20000010000 */
[C---:B------:R-:W-:Y:S01]  /*84a0*/  FMUL.FTZ R248, R169.reuse, R202 ;  /* 0x000000caa9f87220 */ /* 0x040fe20000410000 */
[C---:B------:R-:W-:Y:S01]  /*84b0*/  FMUL.FTZ R73, R169.reuse, R246 ;  /* 0x000000f6a9497220 */ /* 0x040fe20000410000 */
[C---:B------:R-:W-:Y:S01]  /*84c0*/  FMUL.FTZ R67, R169.reuse, R242 ;  /* 0x000000f2a9437220 */ /* 0x040fe20000410000 */
[----:B------:R-:W-:Y:S01]  /*84d0*/  FMUL.FTZ R71, R169, R244 ;  /* 0x000000f4a9477220 */ /* 0x000fe20000410000 */
[C---:B------:R-:W-:Y:S01]  /*84e0*/  FFMA.FTZ R248, R163.reuse, R242, R248 ;  /* 0x000000f2a3f87223 */ /* 0x040fe200000100f8 */
[C---:B------:R-:W-:Y:S01]  /*84f0*/  FFMA.FTZ R244, R163.reuse, R244, R73 ;  /* 0x000000f4a3f47223 */ /* 0x040fe20000010049 */
[C---:B------:R-:W-:Y:S01]  /*8500*/  FFMA.FTZ R202, R163.reuse, R202, -R67 ;  /* 0x000000caa3ca7223 */ /* 0x040fe20000010843 */
[----:B------:R-:W-:Y:S01]  /*8510*/  FFMA.FTZ R250, R163, R246, -R71 ;  /* 0x000000f6a3fa7223 */ /* 0x000fe20000010847 */
[C---:B------:R-:W-:Y:S01]  /*8520*/  FMUL.FTZ R252, R161.reuse, R248 ;  /* 0x000000f8a1fc7220 */ /* 0x040fe20000410000 */
[----:B------:R-:W1:Y:S01]  /*8530*/  LDS R242, [R171+0x60] ;  /* 0x00006000abf27984 */ /* 0x000e620000000800 */
[-C--:B------:R-:W-:Y:S01]  /*8540*/  FMUL.FTZ R67, R161, R202.reuse ;  /* 0x000000caa1437220 */ /* 0x080fe20000410000 */
[----:B------:R-:W-:Y:S01]  /*8550*/  FADD.FTZ R250, R167, R250 ;  /* 0x000000faa7fa7221 */ /* 0x000fe20000010000 */
[----:B------:R-:W-:Y:S01]  /*8560*/  FFMA.FTZ R252, R155, R202, -R252 ;  /* 0x000000ca9bfc7223 */ /* 0x000fe200000108fc */
[----:B------:R-:W-:Y:S01]  /*8570*/  FADD.FTZ R202, R165, R244 ;  /* 0x000000f4a5ca7221 */ /* 0x000fe20000010000 */
[----:B------:R-:W-:Y:S01]  /*8580*/  LDS R246, [R171+0x64] ;  /* 0x00006400abf67984 */ /* 0x000fe20000000800 */
[----:B------:R-:W-:-:S03]  /*8590*/  FMUL.FTZ R71, R161, R250 ;  /* 0x000000faa1477220 */ /* 0x000fc60000410000 */
[----:B------:R-:W2:Y:S01]  /*85a0*/  LDS R244, [R171+0x68] ;  /* 0x00006800abf47984 */ /* 0x000ea20000000800 */
[-C--:B------:R-:W-:Y:S01]  /*85b0*/  FFMA.FTZ R71, R155, R202.reuse, R71 ;  /* 0x000000ca9b477223 */ /* 0x080fe20000010047 */
[----:B------:R-:W-:Y:S01]  /*85c0*/  FMUL.FTZ R202, R161, R202 ;  /* 0x000000caa1ca7220 */ /* 0x000fe20000410000 */
[----:B------:R-:W-:Y:S01]  /*85d0*/  FSEL R204, R204, RZ, !P0 ;  /* 0x000000ffcccc7208 */ /* 0x000fe20004000000 */
[C---:B------:R-:W-:Y:S02]  /*85e0*/  FFMA.FTZ R67, R155.reuse, R248, R67 ;  /* 0x000000f89b437223 */ /* 0x040fe40000010043 */
[----:B------:R-:W-:Y:S01]  /*85f0*/  FFMA.FTZ R202, R155, R250, -R202 ;  /* 0x000000fa9bca7223 */ /* 0x000fe200000108ca */
[----:B------:R-:W5:Y:S01]  /*8600*/  LDS R248, [R171+0x6c] ;  /* 0x00006c00abf87984 */ /* 0x000f620000000800 */
[----:B------:R-:W-:Y:S01]  /*8610*/  FADD.FTZ R73, R157, R71 ;  /* 0x000000479d497221 */ /* 0x000fe20000010000 */
[----:B------:R-:W-:Y:S01]  /*8620*/  FSEL R203, R143, 1, !P0 ;  /* 0x3f8000008fcb7808 */ /* 0x000fe20004000000 */
[----:B------:R-:W-:Y:S01]  /*8630*/  FADD.FTZ R71, R159, R202 ;  /* 0x000000ca9f477221 */ /* 0x000fe20000010000 */
[----:B------:R-:W-:Y:S01]  /*8640*/  FMUL.FTZ R75, R204, R67 ;  /* 0x00000043cc4b7220 */ /* 0x000fe20000410000 */
[----:B------:R-:W-:Y:S01]  /*8650*/  FSEL R202, R72, RZ, !P2 ;  /* 0x000000ff48ca7208 */ /* 0x000fe20005000000 */
[C---:B------:R-:W-:Y:S01]  /*8660*/  FMUL.FTZ R250, R204.reuse, R252 ;  /* 0x000000fcccfa7220 */ /* 0x040fe20000410000 */
[C---:B------:R-:W-:Y:S01]  /*8670*/  FMUL.FTZ R72, R204.reuse, R71 ;  /* 0x00000047cc487220 */ /* 0x040fe20000410000 */
[----:B0-----:R-:W-:Y:S01]  /*8680*/  FMUL.FTZ R66, R81, R66 ;  /* 0x0000004251427220 */ /* 0x001fe20000410000 */
[C---:B------:R-:W-:Y:S01]  /*8690*/  FFMA.FTZ R75, R203.reuse, R252, -R75 ;  /* 0x000000fccb4b7223 */ /* 0x040fe2000001084b */
[----:B------:R-:W-:Y:S01]  /*86a0*/  FMUL.FTZ R252, R204, R73 ;  /* 0x00000049ccfc7220 */ /* 0x000fe20000410000 */
[----:B------:R-:W-:Y:S01]  /*86b0*/  FFMA.FTZ R250, R203, R67, R250 ;  /* 0x00000043cbfa7223 */ /* 0x000fe200000100fa */
[----:B------:R-:W-:Y:S01]  /*86c0*/  FSEL R201, R69, 1, !P2 ;  /* 0x3f80000045c97808 */ /* 0x000fe20005000000 */
[----:B------:R-:W-:Y:S01]  /*86d0*/  FFMA.FTZ R73, R203, R73, R72 ;  /* 0x00000049cb497223 */ /* 0x000fe20000010048 */
[----:B------:R-:W-:Y:S01]  /*86e0*/  FSEL R199, R66, RZ, !P0 ;  /* 0x000000ff42c77208 */ /* 0x000fe20004000000 */
[C---:B------:R-:W-:Y:S01]  /*86f0*/  FMUL.FTZ R66, R202.reuse, R75 ;  /* 0x0000004bca427220 */ /* 0x040fe20000410000 */
[----:B------:R-:W0:Y:S01]  /*8700*/  LDS R72, [R171+0x70] ;  /* 0x00007000ab487984 */ /* 0x000e220000000800 */
[----:B------:R-:W-:-:S02]  /*8710*/  FMUL.FTZ R67, R202, R250 ;  /* 0x000000faca437220 */ /* 0x000fc40000410000 */
[----:B------:R-:W-:Y:S02]  /*8720*/  FFMA.FTZ R66, R201, R250, R66 ;  /* 0x000000fac9427223 */ /* 0x000fe40000010042 */
[----:B------:R-:W3:Y:S01]  /*8730*/  LDS R250, [R171+0x74] ;  /* 0x00007400abfa7984 */ /* 0x000ee20000000800 */
[----:B------:R-:W-:Y:S01]  /*8740*/  FMUL.FTZ R70, R81, R70 ;  /* 0x0000004651467220 */ /* 0x000fe20000410000 */
[----:B-1----:R-:W-:Y:S01]  /*8750*/  FMUL.FTZ R191, R79, R242 ;  /* 0x000000f24fbf7220 */ /* 0x002fe20000410000 */
[----:B------:R-:W-:Y:S01]  /*8760*/  FFMA.FTZ R252, R203, R71, -R252 ;  /* 0x00000047cbfc7223 */ /* 0x000fe200000108fc */
[----:B------:R-:W1:Y:S02]  /*8770*/  LDS R242, [R171+0x7c] ;  /* 0x00007c00abf27984 */ /* 0x000e640000000800 */
[----:B------:R-:W-:Y:S01]  /*8780*/  FSEL R197, R70, RZ, !P0 ;  /* 0x000000ff46c57208 */ /* 0x000fe20004000000 */
[----:B------:R-:W-:Y:S01]  /*8790*/  FADD.FTZ R73, R199, R73 ;  /* 0x00000049c7497221 */ /* 0x000fe20000010000 */
[----:B------:R-:W-:Y:S01]  /*87a0*/  FFMA.FTZ R70, R201, R75, -R67 ;  /* 0x0000004bc9467223 */ /* 0x000fe20000010843 */
[----:B--2---:R-:W-:-:S02]  /*87b0*/  FMUL.FTZ R185, R77, R244 ;  /* 0x000000f44db97220 */ /* 0x004fc40000410000 */
[----:B------:R-:W-:Y:S01]  /*87c0*/  FADD.FTZ R252, R197, R252 ;  /* 0x000000fcc5fc7221 */ /* 0x000fe20000010000 */
[----:B------:R-:W2:Y:S01]  /*87d0*/  LDS R244, [R171+0x78] ;  /* 0x00007800abf47984 */ /* 0x000ea20000000800 */
[CC--:B------:R-:W-:Y:S01]  /*87e0*/  FMUL.FTZ R67, R202.reuse, R73.reuse ;  /* 0x00000049ca437220 */ /* 0x0c0fe20000410000 */
[----:B------:R-:W-:Y:S01]  /*87f0*/  FMUL.FTZ R193, R79, R246 ;  /* 0x000000f64fc17220 */ /* 0x000fe20000410000 */
[-C--:B------:R-:W-:Y:S01]  /*8800*/  FMUL.FTZ R69, R202, R252.reuse ;  /* 0x000000fcca457220 */ /* 0x080fe20000410000 */
[----:B------:R-:W-:Y:S01]  /*8810*/  FSEL R191, R191, RZ, !P2 ;  /* 0x000000ffbfbf7208 */ /* 0x000fe20005000000 */
[----:B------:R-:W-:Y:S01]  /*8820*/  FFMA.FTZ R252, R201, R252, -R67 ;  /* 0x000000fcc9fc7223 */ /* 0x000fe20000010843 */
[----:B------:R-:W-:Y:S01]  /*8830*/  FSEL R195, R195, RZ, !P3 ;  /* 0x000000ffc3c37208 */ /* 0x000fe20005800000 */
[----:B------:R-:W-:Y:S01]  /*8840*/  FFMA.FTZ R246, R201, R73, R69 ;  /* 0x00000049c9f67223 */ /* 0x000fe20000010045 */
[----:B------:R-:W-:Y:S01]  /*8850*/  FSEL R193, R193, RZ, !P2 ;  /* 0x000000ffc1c17208 */ /* 0x000fe20005000000 */
[----:B------:R-:W-:Y:S01]  /*8860*/  FADD.FTZ R252, R191, R252 ;  /* 0x000000fcbffc7221 */ /* 0x000fe20000010000 */
[----:B-----5:R-:W-:Y:S01]  /*8870*/  FMUL.FTZ R187, R77, R248 ;  /* 0x000000f84dbb7220 */ /* 0x020fe20000410000 */
[----:B------:R-:W-:-:S02]  /*8880*/  FSEL R189, R189, 1, !P3 ;  /* 0x3f800000bdbd7808 */ /* 0x000fc40005800000 */
[----:B------:R-:W-:Y:S01]  /*8890*/  FADD.FTZ R246, R193, R246 ;  /* 0x000000f6c1f67221 */ /* 0x000fe20000010000 */
[----:B------:R-:W-:Y:S01]  /*88a0*/  FMUL.FTZ R67, R195, R252 ;  /* 0x000000fcc3437220 */ /* 0x000fe20000410000 */
[----:B------:R-:W-:Y:S02]  /*88b0*/  FSEL R187, R187, RZ, !P3 ;  /* 0x000000ffbbbb7208 */ /* 0x000fe40005800000 */
[-C--:B------:R-:W-:Y:S01]  /*88c0*/  FMUL.FTZ R248, R195, R246.reuse ;  /* 0x000000f6c3f87220 */ /* 0x080fe20000410000 */
[----:B------:R-:W-:Y:S01]  /*88d0*/  FFMA.FTZ R246, R189, R246, R67 ;  /* 0x000000f6bdf67223 */ /* 0x000fe20000010043 */
[----:B------:R-:W-:Y:S02]  /*88e0*/  FSEL R185, R185, RZ, !P3 ;  /* 0x000000ffb9b97208 */ /* 0x000fe40005800000 */
[----:B------:R-:W-:Y:S01]  /*88f0*/  FSEL R183, R183, RZ, !P4 ;  /* 0x000000ffb7b77208 */ /* 0x000fe20006000000 */
[----:B------:R-:W-:Y:S01]  /*8900*/  FFMA.FTZ R248, R189, R252, -R248 ;  /* 0x000000fcbdf87223 */ /* 0x000fe200000108f8 */
[----:B------:R-:W-:Y:S01]  /*8910*/  FADD.FTZ R246, R187, R246 ;  /* 0x000000f6bbf67221 */ /* 0x000fe20000010000 */
[----:B0-----:R-:W-:Y:S01]  /*8920*/  FMUL.FTZ R72, R63, R72 ;  /* 0x000000483f487220 */ /* 0x001fe20000410000 */
[----:B------:R-:W-:Y:S01]  /*8930*/  FSEL R181, R181, 1, !P4 ;  /* 0x3f800000b5b57808 */ /* 0x000fe20006000000 */
[----:B------:R-:W-:Y:S01]  /*8940*/  FADD.FTZ R248, R185, R248 ;  /* 0x000000f8b9f87221 */ /* 0x000fe20000010000 */
[----:B------:R-:W-:Y:S01]  /*8950*/  FMUL.FTZ R252, R183, R246 ;  /* 0x000000f6b7fc7220 */ /* 0x000fe20000410000 */
[----:B---3--:R-:W-:Y:S01]  /*8960*/  FMUL.FTZ R177, R63, R250 ;  /* 0x000000fa3fb17220 */ /* 0x008fe20000410000 */
[----:B------:R-:W-:Y:S01]  /*8970*/  FSEL R179, R72, RZ, !P4 ;  /* 0x000000ff48b37208 */ /* 0x000fe20006000000 */
[-C--:B------:R-:W-:Y:S01]  /*8980*/  FMUL.FTZ R67, R183, R248.reuse ;  /* 0x000000f8b7437220 */ /* 0x080fe20000410000 */
[----:B------:R-:W-:Y:S01]  /*8990*/  FFMA.FTZ R252, R181, R248, -R252 ;  /* 0x000000f8b5fc7223 */ /* 0x000fe200000108fc */
[----:B------:R-:W-:-:S02]  /*89a0*/  FSEL R175, R175, RZ, !P1 ;  /* 0x000000ffafaf7208 */ /* 0x000fc40004800000 */
[----:B------:R-:W-:Y:S01]  /*89b0*/  FSEL R177, R177, RZ, !P4 ;  /* 0x000000ffb1b17208 */ /* 0x000fe20006000000 */
[----:B------:R-:W-:Y:S01]  /*89c0*/  FFMA.FTZ R246, R181, R246, R67 ;  /* 0x000000f6b5f67223 */ /* 0x000fe20000010043 */
[----:B------:R-:W-:Y:S01]  /*89d0*/  FADD.FTZ R252, R179, R252 ;  /* 0x000000fcb3fc7221 */ /* 0x000fe20000010000 */
[----:B-1----:R-:W-:Y:S01]  /*89e0*/  FMUL.FTZ R153, R59, R242 ;  /* 0x000000f23b997220 */ /* 0x002fe20000410000 */
[----:B------:R-:W-:Y:S01]  /*89f0*/  FSEL R173, R173, 1, !P1 ;  /* 0x3f800000adad7808 */ /* 0x000fe20004800000 */
[----:B------:R-:W-:Y:S01]  /*8a00*/  FADD.FTZ R246, R177, R246 ;  /* 0x000000f6b1f67221 */ /* 0x000fe20000010000 */
[----:B------:R-:W-:Y:S01]  /*8a10*/  FMUL.FTZ R72, R175, R252 ;  /* 0x000000fcaf487220 */ /* 0x000fe20000410000 */
[----:B--2---:R-:W-:Y:S01]  /*8a20*/  FMUL.FTZ R147, R59, R244 ;  /* 0x000000f43b937220 */ /* 0x004fe20000410000 */
[----:B------:R-:W-:Y:S01]  /*8a30*/  FSEL R153, R153, RZ, !P1 ;  /* 0x000000ff99997208 */ /* 0x000fe20004800000 */
[-C--:B------:R-:W-:Y:S01]  /*8a40*/  FMUL.FTZ R67, R175, R246.reuse ;  /* 0x000000f6af437220 */ /* 0x080fe20000410000 */
[----:B------:R-:W-:-:S02]  /*8a50*/  FFMA.FTZ R72, R173, R246, R72 ;  /* 0x000000f6ad487223 */ /* 0x000fc40000010048 */
[----:B------:R-:W-:Y:S01]  /*8a60*/  FSEL R147, R147, RZ, !P1 ;  /* 0x000000ff93937208 */ /* 0x000fe20004800000 */
[----:B------:R-:W-:Y:S01]  /*8a70*/  FFMA.FTZ R252, R173, R252, -R67 ;  /* 0x000000fcadfc7223 */ /* 0x000fe20000010843 */
[----:B------:R-:W-:Y:S01]  /*8a80*/  FADD.FTZ R244, R153, R72 ;  /* 0x0000004899f47221 */ /* 0x000fe20000010000 */
[----:B------:R-:W-:Y:S02]  /*8a90*/  FMUL.FTZ R67, R195, R70 ;  /* 0x00000046c3437220 */ /* 0x000fe40000410000 */
[----:B------:R-:W-:Y:S01]  /*8aa0*/  FADD.FTZ R243, R147, R252 ;  /* 0x000000fc93f37221 */ /* 0x000fe20000010000 */
[-C--:B------:R-:W-:Y:S01]  /*8ab0*/  FMUL.FTZ R72, R195, R66.reuse ;  /* 0x00000042c3487220 */ /* 0x080fe20000410000 */
[----:B------:R-:W0:Y:S01]  /*8ac0*/  SHFL.UP PT, R71, R244, 0x1, RZ ;  /* 0x04200000f4477989 */ /* 0x000e2200000e00ff */
[C---:B------:R-:W-:Y:S02]  /*8ad0*/  FFMA.FTZ R66, R189.reuse, R66, R67 ;  /* 0x00000042bd427223 */ /* 0x040fe40000010043 */
[----:B------:R-:W-:Y:S01]  /*8ae0*/  FFMA.FTZ R72, R189, R70, -R72 ;  /* 0x00000046bd487223 */ /* 0x000fe20000010848 */
[----:B------:R-:W1:Y:S01]  /*8af0*/  SHFL.UP PT, R69, R243, 0x1, RZ ;  /* 0x04200000f3457989 */ /* 0x000e6200000e00ff */
[----:B------:R-:W-:-:S02]  /*8b00*/  FMUL.FTZ R67, R183, R66 ;  /* 0x00000042b7437220 */ /* 0x000fc40000410000 */
[-C--:B------:R-:W-:Y:S02]  /*8b10*/  FMUL.FTZ R70, R183, R72.reuse ;  /* 0x00000048b7467220 */ /* 0x080fe40000410000 */
[C---:B------:R-:W-:Y:S02]  /*8b20*/  FFMA.FTZ R72, R181.reuse, R72, -R67 ;  /* 0x00000048b5487223 */ /* 0x040fe40000010843 */
[----:B------:R-:W-:Y:S02]  /*8b30*/  FFMA.FTZ R70, R181, R66, R70 ;  /* 0x00000042b5467223 */ /* 0x000fe40000010046 */
[C---:B------:R-:W-:Y:S02]  /*8b40*/  FMUL.FTZ R67, R175.reuse, R72 ;  /* 0x00000048af437220 */ /* 0x040fe40000410000 */
[-C--:B------:R-:W-:Y:S01]  /*8b50*/  FMUL.FTZ R66, R175, R70.reuse ;  /* 0x00000046af427220 */ /* 0x080fe20000410000 */
[----:B------:R-:W-:Y:S01]  /*8b60*/  ISETP.GE.AND P0, PT, R23, 0x1, PT ;  /* 0x000000011700780c */ /* 0x000fe20003f06270 */
[----:B------:R-:W-:-:S02]  /*8b70*/  FFMA.FTZ R242, R173, R70, R67 ;  /* 0x00000046adf27223 */ /* 0x000fc40000010043 */
[----:B------:R-:W-:Y:S02]  /*8b80*/  FFMA.FTZ R241, R173, R72, -R66 ;  /* 0x00000048adf17223 */ /* 0x000fe40000010842 */
[CC--:B0-----:R-:W-:Y:S02]  /*8b90*/  FMUL.FTZ R66, R242.reuse, R71.reuse ;  /* 0x00000047f2427220 */ /* 0x0c1fe40000410000 */
[C---:B------:R-:W-:Y:S01]  /*8ba0*/  FMUL.FTZ R71, R241.reuse, R71 ;  /* 0x00000047f1477220 */ /* 0x040fe20000410000 */
[----:B------:R-:W0:Y:S01]  /*8bb0*/  SHFL.UP PT, R67, R242, 0x1, RZ ;  /* 0x04200000f2437989 */ /* 0x000e2200000e00ff */
[-C--:B-1----:R-:W-:Y:S02]  /*8bc0*/  FFMA.FTZ R66, R241, R69.reuse, -R66 ;  /* 0x00000045f1427223 */ /* 0x082fe40000010842 */
[----:B------:R-:W-:Y:S02]  /*8bd0*/  FFMA.FTZ R71, R242, R69, R71 ;  /* 0x00000045f2477223 */ /* 0x000fe40000010047 */
[----:B------:R-:W-:-:S02]  /*8be0*/  @P0 FADD.FTZ R243, R243, R66 ;  /* 0x00000042f3f30221 */ /* 0x000fc40000010000 */
[----:B------:R-:W-:Y:S01]  /*8bf0*/  @P0 FADD.FTZ R244, R244, R71 ;  /* 0x00000047f4f40221 */ /* 0x000fe20000010000 */
[----:B------:R-:W1:Y:S04]  /*8c00*/  SHFL.UP PT, R66, R241, 0x1, RZ ;  /* 0x04200000f1427989 */ /* 0x000e6800000e00ff */
[----:B------:R-:W2:Y:S04]  /*8c10*/  SHFL.UP PT, R72, R244, 0x2, RZ ;  /* 0x04400000f4487989 */ /* 0x000ea800000e00ff */
[----:B------:R-:W3:Y:S01]  /*8c20*/  SHFL.UP PT, R71, R243, 0x2, RZ ;  /* 0x04400000f3477989 */ /* 0x000ee200000e00ff */
[-C--:B0-----:R-:W-:Y:S01]  /*8c30*/  FMUL.FTZ R69, R241, R67.reuse ;  /* 0x00000043f1457220 */ /* 0x081fe20000410000 */
[----:B------:R-:W-:-:S03]  /*8c40*/  FMUL.FTZ R70, R242, R67 ;  /* 0x00000043f2467220 */ /* 0x000fc60000410000 */
[-C--:B-1----:R-:W-:Y:S01]  /*8c50*/  @P0 FFMA.FTZ R242, R242, R66.reuse, R69 ;  /* 0x00000042f2f20223 */ /* 0x082fe20000010045 */
[----:B------:R-:W-:Y:S01]  /*8c60*/  @P0 FFMA.FTZ R241, R241, R66, -R70 ;  /* 0x00000042f1f10223 */ /* 0x000fe20000010846 */
[----:B------:R-:W-:Y:S02]  /*8c70*/  ISETP.GE.AND P0, PT, R23, 0x2, PT ;  /* 0x000000021700780c */ /* 0x000fe40003f06270 */
[-C--:B--2---:R-:W-:Y:S01]  /*8c80*/  FMUL.FTZ R66, R242, R72.reuse ;  /* 0x00000048f2427220 */ /* 0x084fe20000410000 */
[----:B------:R-:W-:-:S03]  /*8c90*/  FMUL.FTZ R67, R241, R72 ;  /* 0x00000048f1437220 */ /* 0x000fc60000410000 */
[-C--:B---3--:R-:W-:Y:S01]  /*8ca0*/  FFMA.FTZ R70, R241, R71.reuse, -R66 ;  /* 0x00000047f1467223 */ /* 0x088fe20000010842 */
[----:B------:R-:W-:Y:S02]  /*8cb0*/  FFMA.FTZ R71, R242, R71, R67 ;  /* 0x00000047f2477223 */ /* 0x000fe40000010043 */
[----:B------:R-:W0:Y:S04]  /*8cc0*/  SHFL.UP PT, R67, R242, 0x2, RZ ;  /* 0x04400000f2437989 */ /* 0x000e2800000e00ff */
[----:B------:R-:W1:Y:S01]  /*8cd0*/  SHFL.UP PT, R66, R241, 0x2, RZ ;  /* 0x04400000f1427989 */ /* 0x000e6200000e00ff */
[----:B------:R-:W-:Y:S01]  /*8ce0*/  @P0 FADD.FTZ R244, R244, R71 ;  /* 0x00000047f4f40221 */ /* 0x000fe20000010000 */
[----:B------:R-:W-:-:S04]  /*8cf0*/  @P0 FADD.FTZ R243, R243, R70 ;  /* 0x00000046f3f30221 */ /* 0x000fc80000010000 */
[----:B------:R-:W2:Y:S04]  /*8d00*/  SHFL.UP PT, R72, R244, 0x4, RZ ;  /* 0x04800000f4487989 */ /* 0x000ea800000e00ff */
[----:B------:R-:W3:Y:S01]  /*8d10*/  SHFL.UP PT, R71, R243, 0x4, RZ ;  /* 0x04800000f3477989 */ /* 0x000ee200000e00ff */
        /* <DEDUP_REMOVED lines=9> */
[-C--:B---3--:R-:W-:Y:S01]  /*8db0*/  FFMA.FTZ R69, R242, R71.reuse, R69 ;  /* 0x00000047f2457223 */ /* 0x088fe20000010045 */
[----:B------:R-:W-:-:S04]  /*8dc0*/  FFMA.FTZ R72, R241, R71, -R72 ;  /* 0x00000047f1487223 */ /* 0x000fc80000010848 */
        /* <DEDUP_REMOVED lines=16> */
[----:B------:R-:W-:Y:S01]  /*8ed0*/  @P0 FADD.FTZ R243, R243, R72 ;  /* 0x00000048f3f30221 */ /* 0x000fe20000010000 */
[----:B------:R2:W-:Y:S04]  /*8ee0*/  STS [R25+0x1080], R68 ;  /* 0x0010804419007388 */ /* 0x0005e80000000800 */
[----:B------:R-:W3:Y:S04]  /*8ef0*/  SHFL.UP PT, R72, R244, 0x10, RZ ;  /* 0x06000000f4487989 */ /* 0x000ee800000e00ff */
[----:B------:R-:W-:Y:S04]  /*8f00*/  STS [R27+0x1100], R144 ;  /* 0x001100901b007388 */ /* 0x000fe80000000800 */
[----:B------:R-:W-:Y:S01]  /*8f10*/  STS [R29+0x1180], R150 ;  /* 0x001180961d007388 */ /* 0x000fe20000000800 */
[----:B0-----:R-:W-:-:S03]  /*8f20*/  FMUL.FTZ R69, R241, R67 ;  /* 0x00000043f1457220 */ /* 0x001fc60000410000 */
[----:B------:R-:W-:Y:S04]  /*8f30*/  STS [R31+0x1200], R152 ;  /* 0x001200981f007388 */ /* 0x000fe80000000800 */
[----:B------:R-:W-:Y:S04]  /*8f40*/  STS [R33+0x1280], R154 ;  /* 0x0012809a21007388 */ /* 0x000fe80000000800 */
[----:B------:R-:W0:Y:S04]  /*8f50*/  SHFL.UP PT, R70, R243, 0x10, RZ ;  /* 0x06000000f3467989 */ /* 0x000e2800000e00ff */
[----:B------:R-:W-:Y:S01]  /*8f60*/  STS [R35+0x1300], R156 ;  /* 0x0013009c23007388 */ /* 0x000fe20000000800 */
[----:B--2---:R-:W-:-:S03]  /*8f70*/  FMUL.FTZ R68, R242, R67 ;  /* 0x00000043f2447220 */ /* 0x004fc60000410000 */
[----:B------:R-:W-:Y:S01]  /*8f80*/  STS [R37+0x1380], R158 ;  /* 0x0013809e25007388 */ /* 0x000fe20000000800 */
[----:B-1----:R-:W-:-:S03]  /*8f90*/  @P0 FFMA.FTZ R242, R242, R66, R69 ;  /* 0x00000042f2f20223 */ /* 0x002fc60000010045 */
[----:B------:R-:W-:Y:S04]  /*8fa0*/  STS [R39+0x1400], R160 ;  /* 0x001400a027007388 */ /* 0x000fe80000000800 */
[----:B------:R-:W-:Y:S04]  /*8fb0*/  STS [R41+0x1480], R162 ;  /* 0x001480a229007388 */ /* 0x000fe80000000800 */
[----:B------:R-:W-:Y:S04]  /*8fc0*/  STS [R43+0x1500], R164 ;  /* 0x001500a42b007388 */ /* 0x000fe80000000800 */
[----:B------:R-:W-:Y:S01]  /*8fd0*/  STS [R45+0x1580], R166 ;  /* 0x001580a62d007388 */ /* 0x000fe20000000800 */
[----:B------:R-:W-:-:S03]  /*8fe0*/  @P0 FFMA.FTZ R241, R241, R66, -R68 ;  /* 0x00000042f1f10223 */ /* 0x000fc60000010844 */
[----:B------:R-:W-:Y:S04]  /*8ff0*/  STS [R47+0x1600], R168 ;  /* 0x001600a82f007388 */ /* 0x000fe80000000800 */
[----:B------:R-:W-:Y:S04]  /*9000*/  STS [R49+0x1680], R170 ;  /* 0x001680aa31007388 */ /* 0x000fe80000000800 */
[----:B------:R-:W-:Y:S01]  /*9010*/  STS [R51+0x1700], R172 ;  /* 0x001700ac33007388 */ /* 0x000fe20000000800 */
[----:B------:R-:W-:-:S03]  /*9020*/  LOP3.LUT P5, RZ, R0, 0x4000000, RZ, 0xc0, !PT ;  /* 0x0400000000ff7812 */ /* 0x000fc600078ac0ff */
[----:B------:R-:W-:Y:S04]  /*9030*/  STS [R53+0x1780], R174 ;  /* 0x001780ae35007388 */ /* 0x000fe80000000800 */
[----:B------:R-:W-:Y:S04]  /*9040*/  STS [R55+0x1800], R176 ;  /* 0x001800b037007388 */ /* 0x000fe80000000800 */
[----:B------:R-:W1:Y:S04]  /*9050*/  SHFL.UP PT, R71, R242, 0x10, RZ ;  /* 0x06000000f2477989 */ /* 0x000e6800000e00ff */
[----:B------:R-:W-:Y:S04]  /*9060*/  STS [R127+0x1880], R178 ;  /* 0x001880b27f007388 */ /* 0x000fe80000000800 */
[----:B------:R-:W-:Y:S04]  /*9070*/  STS [R119+0x1900], R180 ;  /* 0x001900b477007388 */ /* 0x000fe80000000800 */
[----:B------:R-:W-:Y:S04]  /*9080*/  STS [R148+0x1980], R149 ;  /* 0x0019809594007388 */ /* 0x000fe80000000800 */
[----:B------:R2:W-:Y:S04]  /*9090*/  STS [R64+0x1a00], R151 ;  /* 0x001a009740007388 */ /* 0x0005e80000000800 */
[----:B------:R-:W5:Y:S04]  /*90a0*/  SHFL.UP PT, R69, R241, 0x10, RZ ;  /* 0x06000000f1457989 */ /* 0x000f6800000e00ff */
[----:B------:R-:W-:Y:S01]  /*90b0*/  STS [R113+0x1a80], R182 ;  /* 0x001a80b671007388 */ /* 0x000fe20000000800 */
[----:B---3--:R-:W-:-:S03]  /*90c0*/  FMUL.FTZ R67, R241, R72 ;  /* 0x00000048f1437220 */ /* 0x008fc60000410000 */
[----:B------:R-:W-:Y:S01]  /*90d0*/  STS [R121+0x1b00], R184 ;  /* 0x001b00b879007388 */ /* 0x000fe20000000800 */
[----:B--2---:R-:W-:-:S03]  /*90e0*/  FMUL.FTZ R64, R242, R72 ;  /* 0x00000048f2407220 */ /* 0x004fc60000410000 */
[----:B------:R-:W-:Y:S04]  /*90f0*/  STS [R117+0x1b80], R186 ;  /* 0x001b80ba75007388 */ /* 0x000fe80000000800 */
[----:B------:R-:W-:Y:S04]  /*9100*/  STS [R145+0x1c00], R190 ;  /* 0x001c00be91007388 */ /* 0x000fe80000000800 */
[----:B------:R-:W-:Y:S01]  /*9110*/  STS [R131+0x1c80], R192 ;  /* 0x001c80c083007388 */ /* 0x000fe20000000800 */
[----:B0-----:R-:W-:-:S03]  /*9120*/  FFMA.FTZ R72, R241, R70, -R64 ;  /* 0x00000046f1487223 */ /* 0x001fc60000010840 */
[----:B------:R-:W-:Y:S01]  /*9130*/  STS [R123+0x1d00], R194 ;  /* 0x001d00c27b007388 */ /* 0x000fe20000000800 */
[----:B------:R-:W-:-:S03]  /*9140*/  FFMA.FTZ R73, R242, R70, R67 ;  /* 0x00000046f2497223 */ /* 0x000fc60000010043 */
[----:B----4-:R-:W-:Y:S01]  /*9150*/  STS [R129+0x1d80], R196 ;  /* 0x001d80c481007388 */ /* 0x010fe20000000800 */
[----:B------:R-:W-:Y:S02]  /*9160*/  MOV R64, 0x3f800000 ;  /* 0x3f80000000407802 */ /* 0x000fe40000000f00 */
[----:B------:R-:W-:Y:S01]  /*9170*/  CS2R R66, SRZ ;  /* 0x0000000000427805 */ /* 0x000fe2000001ff00 */
[----:B------:R-:W-:Y:S01]  /*9180*/  STS [R141+0x1e00], R146 ;  /* 0x001e00928d007388 */ /* 0x000fe20000000800 */
[----:B------:R-:W-:-:S03]  /*9190*/  @P5 IMAD R70, R111, 0x10, R140 ;  /* 0x000000106f465824 */ /* 0x000fc600078e028c */
[----:B------:R0:W-:Y:S04]  /*91a0*/  STS [R65+0x1e80], R198 ;  /* 0x001e80c641007388 */ /* 0x0001e80000000800 */
[----:B------:R-:W-:Y:S01]  /*91b0*/  STS [R133+0x1f00], R200 ;  /* 0x001f00c885007388 */ /* 0x000fe20000000800 */
[----:B0-----:R-:W-:-:S03]  /*91c0*/  HFMA2 R65, -RZ, RZ, 0, 0 ;  /* 0x00000000ff417431 */ /* 0x001fc600000001ff */
[----:B------:R-:W-:Y:S04]  /*91d0*/  STS [R115+0x1f80], R74 ;  /* 0x001f804a73007388 */ /* 0x000fe80000000800 */
[----:B------:R-:W-:Y:S01]  /*91e0*/  STS [R125+0x2000], R142 ;  /* 0x0020008e7d007388 */ /* 0x000fe20000000800 */
[----:B------:R-:W-:-:S03]  /*91f0*/  NOP ;  /* 0x0000000000007918 */ /* 0x000fc60000000000 */
[----:B------:R0:W2:Y:S01]  /*9200*/  @P5 LDS.128 R64, [R70+0x2140] ;  /* 0x0021400046405984 */ /* 0x0000a20000000c00 */
[----:B------:R-:W-:Y:S01]  /*9210*/  ISETP.NE.AND P0, PT, R23, 0x1f, PT ;  /* 0x0000001f1700780c */ /* 0x000fe20003f05270 */
[CC--:B-1----:R-:W-:Y:S01]  /*9220*/  FMUL.FTZ R68, R242.reuse, R71.reuse ;  /* 0x00000047f2447220 */ /* 0x0c2fe20000410000 */
[C---:B------:R-:W-:Y:S01]  /*9230*/  FMUL.FTZ R71, R241.reuse, R71 ;  /* 0x00000047f1477220 */ /* 0x040fe20000410000 */
[----:B------:R-:W-:Y:S02]  /*9240*/  LDS R172, [R171+0x1080] ;  /* 0x00108000abac7984 */ /* 0x000fe40000000800 */
[-C--:B-----5:R-:W-:Y:S01]  /*9250*/  FFMA.FTZ R68, R241, R69.reuse, -R68 ;  /* 0x00000045f1447223 */ /* 0x0a0fe20000010844 */
[----:B------:R-:W-:Y:S01]  /*9260*/  FFMA.FTZ R69, R242, R69, R71 ;  /* 0x00000045f2457223 */ /* 0x000fe20000010047 */
[----:B0-----:R-:W-:Y:S01]  /*9270*/  FADD.FTZ R70, R243, R72 ;  /* 0x00000048f3467221 */ /* 0x001fe20000010000 */
[----:B------:R-:W-:Y:S01]  /*9280*/  FADD.FTZ R71, R244, R73 ;  /* 0x00000049f4477221 */ /* 0x000fe20000010000 */
        /* <DEDUP_REMOVED lines=35> */
[----:B--2---:R-:W-:Y:S04]  /*94c0*/  @!P1 STS.128 [R140+0x2120], R64 ;  /* 0x002120408c009388 */ /* 0x004fe80000000c00 */
[----:B------:R-:W-:Y:S01]  /*94d0*/  LDS.128 R72, [R140+0x2100] ;  /* 0x002100008c487984 */ /* 0x000fe20000000c00 */
[----:B------:R-:W-:Y:S01]  /*94e0*/  BAR.SYNC.DEFER_BLOCKING 0x0 ;  /* 0x0000000000007b1d */ /* 0x000fe20000010000 */
[----:B------:R-:W-:-:S04]  /*94f0*/  ISETP.GE.AND P0, PT, R23, 0x10, PT ;  /* 0x000000101700780c */ /* 0x000fc80003f06270 */
[----:B------:R-:W-:Y:S02]  /*9500*/  FSEL R242, R242, R69, !P0 ;  /* 0x00000045f2f27208 */ /* 0x000fe40004000000 */
[----:B------:R-:W-:-:S03]  /*9510*/  FSEL R241, R241, R68, !P0 ;  /* 0x00000044f1f17208 */ /* 0x000fc60004000000 */
[----:B------:R-:W1:Y:S04]  /*9520*/  SHFL.UP PT, R178, R242, 0x1, RZ ;  /* 0x04200000f2b27989 */ /* 0x000e6800000e00ff */
[----:B------:R-:W-:Y:S01]  /*9530*/  @P2 LDS.64 R142, [R140+0x2128] ;  /* 0x002128008c8e2984 */ /* 0x000fe20000000a00 */
[----:B0-----:R-:W-:-:S03]  /*9540*/  FSEL R71, R244, R71, !P0 ;  /* 0x00000047f4477208 */ /* 0x001fc60004000000 */
[----:B------:R-:W0:Y:S01]  /*9550*/  SHFL.UP PT, R171, R241, 0x1, RZ ;  /* 0x04200000f1ab7989 */ /* 0x000e2200000e00ff */
[----:B------:R-:W-:-:S03]  /*9560*/  FSEL R70, R243, R70, !P0 ;  /* 0x00000046f3467208 */ /* 0x000fc60004000000 */
[----:B------:R-:W2:Y:S04]  /*9570*/  SHFL.UP PT, R68, R71, 0x1, RZ ;  /* 0x0420000047447989 */ /* 0x000ea800000e00ff */
[----:B------:R-:W3:Y:S01]  /*9580*/  SHFL.UP PT, R69, R70, 0x1, RZ ;  /* 0x0420000046457989 */ /* 0x000ee200000e00ff */
[----:B-1----:R-:W-:Y:S02]  /*9590*/  @!P1 MOV R178, R65 ;  /* 0x0000004100b29202 */ /* 0x002fe40000000f00 */
[----:B0-----:R-:W-:Y:S02]  /*95a0*/  @!P1 MOV R171, R64 ;  /* 0x0000004000ab9202 */ /* 0x001fe40000000f00 */
[----:B--2---:R-:W-:Y:S01]  /*95b0*/  @!P1 MOV R68, R67 ;  /* 0x0000004300449202 */ /* 0x004fe20000000f00 */
[-C--:B------:R-:W-:Y:S01]  /*95c0*/  @P2 FMUL.FTZ R180, R142, R178.reuse ;  /* 0x000000b28eb42220 */ /* 0x080fe20000410000 */
[----:B------:R-:W-:-:S03]  /*95d0*/  @P2 FMUL.FTZ R243, R143, R178 ;  /* 0x000000b28ff32220 */ /* 0x000fc60000410000 */
[-C--:B------:R-:W-:Y:S01]  /*95e0*/  @P2 FFMA.FTZ R143, R143, R171.reuse, R180 ;  /* 0x000000ab8f8f2223 */ /* 0x080fe200000100b4 */
[----:B---3--:R-:W-:Y:S01]  /*95f0*/  @!P1 MOV R69, R66 ;  /* 0x0000004200459202 */ /* 0x008fe20000000f00 */
[----:B------:R-:W-:Y:S02]  /*9600*/  @P2 FFMA.FTZ R142, R142, R171, -R243 ;  /* 0x000000ab8e8e2223 */ /* 0x000fe400000108f3 */
[----:B------:R-:W-:Y:S02]  /*9610*/  @P2 FADD.FTZ R68, R68, R143 ;  /* 0x0000008f44442221 */ /* 0x000fe40000010000 */
[----:B------:R-:W-:Y:S02]  /*9620*/  @P2 FADD.FTZ R69, R69, R142 ;  /* 0x0000008e45452221 */ /* 0x000fe40000010000 */
[C---:B------:R-:W-:Y:S02]  /*9630*/  FMUL.FTZ R71, R207.reuse, R68 ;  /* 0x00000044cf477220 */ /* 0x040fe40000410000 */
[----:B------:R-:W-:-:S02]  /*9640*/  FMUL.FTZ R207, R207, R69 ;  /* 0x00000045cfcf7220 */ /* 0x000fc40000410000 */
[C---:B------:R-:W-:Y:S02]  /*9650*/  FFMA.FTZ R71, R210.reuse, R69, -R71 ;  /* 0x00000045d2477223 */ /* 0x040fe40000010847 */
[----:B------:R-:W-:Y:S02]  /*9660*/  FFMA.FTZ R68, R210, R68, R207 ;  /* 0x00000044d2447223 */ /* 0x000fe400000100cf */
[----:B------:R-:W-:Y:S02]  /*9670*/  FADD.FTZ R71, R208, R71 ;  /* 0x00000047d0477221 */ /* 0x000fe40000010000 */
[----:B------:R-:W-:Y:S02]  /*9680*/  FADD.FTZ R209, R209, R68 ;  /* 0x00000044d1d17221 */ /* 0x000fe40000010000 */
[C---:B------:R-:W-:Y:S02]  /*9690*/  FMUL.FTZ R69, R211.reuse, R71 ;  /* 0x00000047d3457220 */ /* 0x040fe40000410000 */
[----:B------:R-:W-:-:S02]  /*96a0*/  FMUL.FTZ R68, R211, R209 ;  /* 0x000000d1d3447220 */ /* 0x000fc40000410000 */
[C---:B------:R-:W-:Y:S02]  /*96b0*/  FFMA.FTZ R70, R214.reuse, R209, R69 ;  /* 0x000000d1d6467223 */ /* 0x040fe40000010045 */
[----:B------:R-:W-:Y:S02]  /*96c0*/  FFMA.FTZ R143, R214, R71, -R68 ;  /* 0x00000047d68f7223 */ /* 0x000fe40000010844 */
[----:B------:R-:W-:Y:S02]  /*96d0*/  FADD.FTZ R213, R213, R70 ;  /* 0x00000046d5d57221 */ /* 0x000fe40000010000 */
[----:B------:R-:W-:Y:S02]  /*96e0*/  FADD.FTZ R143, R212, R143 ;  /* 0x0000008fd48f7221 */ /* 0x000fe40000010000 */
        /* <DEDUP_REMOVED lines=32> */
[----:B------:R-:W-:Y:S01]  /*98f0*/  FFMA.FTZ R68, R238, R233, R69 ;  /* 0x000000e9ee447223 */ /* 0x000fe20000010045 */
[----:B------:R-:W-:Y:S01]  /*9900*/  ISETP.NE.AND P0, PT, R4, RZ, PT ;  /* 0x000000ff0400720c */ /* 0x000fe20003f05270 */
[----:B------:R-:W-:Y:S02]  /*9910*/  FFMA.FTZ R235, R238, R232, -R235 ;  /* 0x000000e8eeeb7223 */ /* 0x000fe400000108eb */
[----:B------:R-:W-:Y:S02]  /*9920*/  FADD.FTZ R237, R237, R68 ;  /* 0x00000044eded7221 */ /* 0x000fe40000010000 */
[----:B------:R-:W-:Y:S02]  /*9930*/  FADD.FTZ R236, R236, R235 ;  /* 0x000000ebecec7221 */ /* 0x000fe40000010000 */
[----:B------:R-:W-:Y:S01]  /*9940*/  FMUL.FTZ R223, R239, R237 ;  /* 0x000000edefdf7220 */ /* 0x000fe20000410000 */
[C---:B------:R-:W-:Y:S01]  /*9950*/  FMUL.FTZ R69, R73.reuse, R67 ;  /* 0x0000004349457220 */ /* 0x040fe20000410000 */
[----:B------:R-:W-:Y:S01]  /*9960*/  FMUL.FTZ R68, R73, R66 ;  /* 0x0000004249447220 */ /* 0x000fe20000410000 */
[-C--:B------:R-:W-:Y:S01]  /*9970*/  FMUL.FTZ R142, R239, R236.reuse ;  /* 0x000000ecef8e7220 */ /* 0x080fe20000410000 */
[----:B------:R-:W-:Y:S01]  /*9980*/  FFMA.FTZ R70, R240, R236, -R223 ;  /* 0x000000ecf0467223 */ /* 0x000fe200000108df */
[----:B------:R-:W-:Y:S01]  /*9990*/  FFMA.FTZ R219, R72, R66, -R69 ;  /* 0x0000004248db7223 */ /* 0x000fe20000010845 */
[C---:B------:R-:W-:Y:S01]  /*99a0*/  FMUL.FTZ R69, R73.reuse, R65 ;  /* 0x0000004149457220 */ /* 0x040fe20000410000 */
[-C--:B------:R-:W-:Y:S01]  /*99b0*/  FMUL.FTZ R66, R73, R64.reuse ;  /* 0x0000004049427220 */ /* 0x080fe20000410000 */
[----:B------:R-:W-:Y:S01]  /*99c0*/  FFMA.FTZ R73, R240, R237, R142 ;  /* 0x000000edf0497223 */ /* 0x000fe2000001008e */
[C---:B------:R-:W-:Y:S01]  /*99d0*/  FFMA.FTZ R68, R72.reuse, R67, R68 ;  /* 0x0000004348447223 */ /* 0x040fe20000010044 */
[----:B------:R-:W-:Y:S01]  /*99e0*/  FADD.FTZ R70, R205, R70 ;  /* 0x00000046cd467221 */ /* 0x000fe20000010000 */
[----:B------:R-:W-:Y:S01]  /*99f0*/  BSSY.RECONVERGENT B0, `(.L_x_1573) ;  /* 0x0000012000007945 */ /* 0x000fe20003800200 */
[C---:B------:R-:W-:Y:S01]  /*9a00*/  FFMA.FTZ R64, R72.reuse, R64, -R69 ;  /* 0x0000004048407223 */ /* 0x040fe20000010845 */
[----:B------:R-:W-:Y:S01]  /*9a10*/  FFMA.FTZ R65, R72, R65, R66 ;  /* 0x0000004148417223 */ /* 0x000fe20000010042 */
[----:B------:R-:W-:Y:S01]  /*9a20*/  FMUL.FTZ R209, R176, R209 ;  /* 0x000000d1b0d17220 */ /* 0x000fe20000410000 */
[----:B------:R-:W-:Y:S01]  /*9a30*/  FADD.FTZ R206, R206, R73 ;  /* 0x00000049cece7221 */ /* 0x000fe20000010000 */
[----:B------:R-:W-:Y:S01]  /*9a40*/  FADD.FTZ R66, R74, R219 ;  /* 0x000000db4a427221 */ /* 0x000fe20000010000 */
[----:B------:R-:W-:Y:S01]  /*9a50*/  FMUL.FTZ R72, R169, R70 ;  /* 0x00000046a9487220 */ /* 0x000fe20000410000 */
[----:B------:R-:W-:Y:S01]  /*9a60*/  FADD.FTZ R67, R75, R68 ;  /* 0x000000444b437221 */ /* 0x000fe20000010000 */
[----:B------:R-:W-:Y:S06]  /*9a70*/  @P0 BRA `(.L_x_1574) ;  /* 0x0000000000240947 */ /* 0x000fec0003800000 */
[----:B------:R-:W-:Y:S02]  /*9a80*/  IMAD R68, R6, R85, R111 ;  /* 0x0000005506447224 */ /* 0x000fe400078e026f */
[----:B------:R-:W-:-:S03]  /*9a90*/  IMAD R73, R111, 0x10, R140 ;  /* 0x000000106f497824 */ /* 0x000fc600078e028c */
[----:B------:R-:W-:Y:S02]  /*9aa0*/  SHF.R.S32.HI R74, RZ, 0x1f, R68 ;  /* 0x0000001fff4a7819 */ /* 0x000fe40000011444 */
[C---:B------:R-:W-:Y:S01]  /*9ab0*/  IADD3 R69, P0, PT, R5.reuse, R68, RZ ;  /* 0x0000004405457210 */ /* 0x040fe20007f1e0ff */
[----:B------:R0:W-:Y:S03]  /*9ac0*/  STS.128 [R73+0x2140], R64 ;  /* 0x0021404049007388 */ /* 0x0001e60000000c00 */
[----:B------:R-:W-:Y:S02]  /*9ad0*/  LEA.HI.X.SX32 R74, R5, R74, 0x1, P0 ;  /* 0x0000004a054a7211 */ /* 0x000fe400000f0eff */
[----:B------:R-:W-:-:S04]  /*9ae0*/  LEA R68, P0, R69, R138, 0x4 ;  /* 0x0000008a45447211 */ /* 0x000fc800078020ff */
[----:B------:R-:W-:-:S05]  /*9af0*/  LEA.HI.X R69, R69, R139, R74, 0x4, P0 ;  /* 0x0000008b45457211 */ /* 0x000fca00000f244a */
[----:B------:R0:W-:Y:S04]  /*9b00*/  STG.E.128 desc[UR16][R68.64], R64 ;  /* 0x0000004044007986 */ /* 0x0001e8000c101d10 */
.L_x_1574:
[----:B------:R-:W-:Y:S05]  /*9b10*/  BSYNC.RECONVERGENT B0 ;  /* 0x0000000000007941 */ /* 0x000fea0003800200 */
.L_x_1573:
[-C--:B------:R-:W-:Y:S01]  /*9b20*/  FMUL.FTZ R169, R169, R206.reuse ;  /* 0x000000cea9a97220 */ /* 0x080fe20000410000 */
[-C--:B------:R-:W-:Y:S01]  /*9b30*/  FFMA.FTZ R72, R163, R206.reuse, R72 ;  /* 0x000000cea3487223 */ /* 0x080fe20000010048 */
[----:B------:R-:W-:Y:S01]  /*9b40*/  FMUL.FTZ R145, R145, R206 ;  /* 0x000000ce91917220 */ /* 0x000fe20000410000 */
[----:B------:R-:W-:Y:S01]  /*9b50*/  IADD3 R111, PT, PT, R111, 0x1, RZ ;  /* 0x000000016f6f7810 */ /* 0x000fe20007ffe0ff */
[-C--:B0-----:R-:W-:Y:S01]  /*9b60*/  FFMA.FTZ R64, R163, R70.reuse, -R169 ;  /* 0x00000046a3407223 */ /* 0x081fe200000108a9 */
[----:B------:R-:W-:Y:S01]  /*9b70*/  FADD.FTZ R72, R165, R72 ;  /* 0x00000048a5487221 */ /* 0x000fe20000010000 */
[----:B------:R-:W-:Y:S01]  /*9b80*/  FFMA.FTZ R145, R146, R70, -R145 ;  /* 0x0000004692917223 */ /* 0x000fe20000010891 */
[----:B------:R-:W-:Y:S01]  /*9b90*/  ISETP.GE.AND P0, PT, R111, UR8, PT ;  /* 0x000000086f007c0c */ /* 0x000fe2000bf06270 */
[----:B------:R-:W-:Y:S01]  /*9ba0*/  FADD.FTZ R68, R167, R64 ;  /* 0x00000040a7447221 */ /* 0x000fe20000010000 */
[-C--:B------:R-:W-:Y:S01]  /*9bb0*/  FMUL.FTZ R64, R161, R72.reuse ;  /* 0x00000048a1407220 */ /* 0x080fe20000410000 */
[----:B------:R-:W-:Y:S01]  /*9bc0*/  FMUL.FTZ R141, R141, R72 ;  /* 0x000000488d8d7220 */ /* 0x000fe20000410000 */
[----:B------:R-:W-:Y:S01]  /*9bd0*/  FMUL.FTZ R213, R168, R213 ;  /* 0x000000d5a8d57220 */ /* 0x000fe20000410000 */
[-C--:B------:R-:W-:Y:S01]  /*9be0*/  FMUL.FTZ R66, R161, R68.reuse ;  /* 0x00000044a1427220 */ /* 0x080fe20000410000 */
[CC--:B------:R-:W-:Y:S01]  /*9bf0*/  FFMA.FTZ R64, R155.reuse, R68.reuse, -R64 ;  /* 0x000000449b407223 */ /* 0x0c0fe20000010840 */
[----:B------:R-:W-:Y:S01]  /*9c00*/  FFMA.FTZ R141, R144, R68, -R141 ;  /* 0x00000044908d7223 */ /* 0x000fe2000001088d */
[----:B------:R-:W-:Y:S01]  /*9c10*/  FMUL.FTZ R217, R164, R217 ;  /* 0x000000d9a4d97220 */ /* 0x000fe20000410000 */
[----:B------:R-:W-:Y:S01]  /*9c20*/  FFMA.FTZ R66, R155, R72, R66 ;  /* 0x000000489b427223 */ /* 0x000fe20000010042 */
[----:B------:R-:W-:Y:S01]  /*9c30*/  FADD.FTZ R159, R159, R64 ;  /* 0x000000409f9f7221 */ /* 0x000fe20000010000 */
[----:B------:R-:W-:Y:S01]  /*9c40*/  FMUL.FTZ R221, R160, R221 ;  /* 0x000000dda0dd7220 */ /* 0x000fe20000410000 */
[----:B------:R-:W-:Y:S01]  /*9c50*/  FMUL.FTZ R225, R156, R225 ;  /* 0x000000e19ce17220 */ /* 0x000fe20000410000 */
[----:B------:R-:W-:Y:S01]  /*9c60*/  FADD.FTZ R157, R157, R66 ;  /* 0x000000429d9d7221 */ /* 0x000fe20000010000 */
[----:B------:R-:W-:Y:S01]  /*9c70*/  FMUL.FTZ R64, R204, R159 ;  /* 0x0000009fcc407220 */ /* 0x000fe20000410000 */
[----:B------:R-:W-:Y:S01]  /*9c80*/  FMUL.FTZ R229, R152, R229 ;  /* 0x000000e598e57220 */ /* 0x000fe20000410000 */
[----:B------:R-:W-:Y:S01]  /*9c90*/  FMUL.FTZ R150, R150, R233 ;  /* 0x000000e996967220 */ /* 0x000fe20000410000 */
[-C--:B------:R-:W-:Y:S01]  /*9ca0*/  FMUL.FTZ R204, R204, R157.reuse ;  /* 0x0000009dcccc7220 */ /* 0x080fe20000410000 */
[-C--:B------:R-:W-:Y:S01]  /*9cb0*/  FFMA.FTZ R64, R203, R157.reuse, R64 ;  /* 0x0000009dcb407223 */ /* 0x080fe20000010040 */
[----:B------:R-:W-:Y:S01]  /*9cc0*/  FMUL.FTZ R68, R131, R157 ;  /* 0x0000009d83447220 */ /* 0x000fe20000410000 */
[----:B------:R-:W-:Y:S01]  /*9cd0*/  FMUL.FTZ R148, R148, R237 ;  /* 0x000000ed94947220 */ /* 0x000fe20000410000 */
[-C--:B------:R-:W-:Y:S01]  /*9ce0*/  FFMA.FTZ R204, R203, R159.reuse, -R204 ;  /* 0x0000009fcbcc7223 */ /* 0x080fe200000108cc */
[----:B------:R-:W-:Y:S01]  /*9cf0*/  FADD.FTZ R199, R199, R64 ;  /* 0x00000040c7c77221 */ /* 0x000fe20000010000 */
[----:B------:R-:W-:Y:S01]  /*9d00*/  FFMA.FTZ R133, R133, R159, -R68 ;  /* 0x0000009f85857223 */ /* 0x000fe20000010844 */
[----:B------:R-:W-:Y:S01]  /*9d10*/  FFMA.FTZ R209, R172, R71, -R209 ;  /* 0x00000047acd17223 */ /* 0x000fe200000108d1 */
[----:B------:R-:W-:Y:S01]  /*9d20*/  FADD.FTZ R197, R197, R204 ;  /* 0x000000ccc5c57221 */ /* 0x000fe20000010000 */
[-C--:B------:R-:W-:Y:S01]  /*9d30*/  FMUL.FTZ R64, R202, R199.reuse ;  /* 0x000000c7ca407220 */ /* 0x080fe20000410000 */
[----:B------:R-:W-:Y:S01]  /*9d40*/  FMUL.FTZ R68, R127, R199 ;  /* 0x000000c77f447220 */ /* 0x000fe20000410000 */
[----:B------:R-:W-:Y:S01]  /*9d50*/  FFMA.FTZ R213, R170, R143, -R213 ;  /* 0x0000008faad57223 */ /* 0x000fe200000108d5 */
[-C--:B------:R-:W-:Y:S01]  /*9d60*/  FMUL.FTZ R202, R202, R197.reuse ;  /* 0x000000c5caca7220 */ /* 0x080fe20000410000 */
[-C--:B------:R-:W-:Y:S01]  /*9d70*/  FFMA.FTZ R64, R201, R197.reuse, -R64 ;  /* 0x000000c5c9407223 */ /* 0x080fe20000010840 */
[----:B------:R-:W-:Y:S01]  /*9d80*/  FFMA.FTZ R129, R129, R197, -R68 ;  /* 0x000000c581817223 */ /* 0x000fe20000010844 */
[----:B------:R-:W-:Y:S01]  /*9d90*/  FFMA.FTZ R217, R166, R171, -R217 ;  /* 0x000000aba6d97223 */ /* 0x000fe200000108d9 */
[----:B------:R-:W-:Y:S01]  /*9da0*/  FFMA.FTZ R202, R201, R199, R202 ;  /* 0x000000c7c9ca7223 */ /* 0x000fe200000100ca */
[----:B------:R-:W-:Y:S01]  /*9db0*/  FADD.FTZ R191, R191, R64 ;  /* 0x00000040bfbf7221 */ /* 0x000fe20000010000 */
[----:B------:R-:W-:Y:S01]  /*9dc0*/  FFMA.FTZ R221, R162, R207, -R221 ;  /* 0x000000cfa2dd7223 */ /* 0x000fe200000108dd */
[----:B------:R-:W-:Y:S01]  /*9dd0*/  FFMA.FTZ R225, R158, R211, -R225 ;  /* 0x000000d39ee17223 */ /* 0x000fe200000108e1 */
[----:B------:R-:W-:Y:S01]  /*9de0*/  FADD.FTZ R202, R193, R202 ;  /* 0x000000cac1ca7221 */ /* 0x000fe20000010000 */
[----:B------:R-:W-:Y:S01]  /*9df0*/  FMUL.FTZ R66, R195, R191 ;  /* 0x000000bfc3427220 */ /* 0x000fe20000410000 */
[----:B------:R-:W-:Y:S01]  /*9e00*/  FFMA.FTZ R229, R154, R215, -R229 ;  /* 0x000000d79ae57223 */ /* 0x000fe200000108e5 */
[----:B------:R-:W-:Y:S01]  /*9e10*/  FFMA.FTZ R151, R151, R232, -R150 ;  /* 0x000000e897977223 */ /* 0x000fe20000010896 */
[-C--:B------:R-:W-:Y:S01]  /*9e20*/  FMUL.FTZ R64, R195, R202.reuse ;  /* 0x000000cac3407220 */ /* 0x080fe20000410000 */
[-C--:B------:R-:W-:Y:S01]  /*9e30*/  FFMA.FTZ R66, R189, R202.reuse, R66 ;  /* 0x000000cabd427223 */ /* 0x080fe20000010042 */
[----:B------:R-:W-:Y:S01]  /*9e40*/  FMUL.FTZ R68, R123, R202 ;  /* 0x000000ca7b447220 */ /* 0x000fe20000410000 */
[----:B------:R-:W-:Y:S01]  /*9e50*/  FFMA.FTZ R149, R149, R236, -R148 ;  /* 0x000000ec95957223 */ /* 0x000fe20000010894 */
[-C--:B------:R-:W-:Y:S01]  /*9e60*/  FFMA.FTZ R64, R189, R191.reuse, -R64 ;  /* 0x000000bfbd407223 */ /* 0x080fe20000010840 */
[----:B------:R-:W-:Y:S01]  /*9e70*/  FADD.FTZ R187, R187, R66 ;  /* 0x00000042bbbb7221 */ /* 0x000fe20000010000 */
[----:B------:R-:W-:Y:S01]  /*9e80*/  FFMA.FTZ R125, R125, R191, -R68 ;  /* 0x000000bf7d7d7223 */ /* 0x000fe20000010844 */
[----:B------:R-:W-:Y:S01]  /*9e90*/  FFMA.FTZ R102, R209, 2, R102 ;  /* 0x40000000d1667823 */ /* 0x000fe20000010066 */
[----:B------:R-:W-:Y:S01]  /*9ea0*/  FADD.FTZ R70, R185, R64 ;  /* 0x00000040b9467221 */ /* 0x000fe20000010000 */
[-C--:B------:R-:W-:Y:S01]  /*9eb0*/  FMUL.FTZ R64, R183, R187.reuse ;  /* 0x000000bbb7407220 */ /* 0x080fe20000410000 */
[-C--:B------:R-:W-:Y:S01]  /*9ec0*/  FMUL.FTZ R68, R119, R187.reuse ;  /* 0x000000bb77447220 */ /* 0x080fe20000410000 */
[----:B------:R-:W-:Y:S01]  /*9ed0*/  FFMA.FTZ R104, R213, 2, R104 ;  /* 0x40000000d5687823 */ /* 0x000fe20000010068 */
[-C--:B------:R-:W-:Y:S01]  /*9ee0*/  FMUL.FTZ R66, R183, R70.reuse ;  /* 0x00000046b7427220 */ /* 0x080fe20000410000 */
[-C--:B------:R-:W-:Y:S01]  /*9ef0*/  FFMA.FTZ R64, R181, R70.reuse, -R64 ;  /* 0x00000046b5407223 */ /* 0x080fe20000010840 */
[----:B------:R-:W-:Y:S01]  /*9f00*/  FFMA.FTZ R121, R121, R70, -R68 ;  /* 0x0000004679797223 */ /* 0x000fe20000010844 */
[----:B------:R-:W-:Y:S01]  /*9f10*/  FFMA.FTZ R106, R217, 2, R106 ;  /* 0x40000000d96a7823 */ /* 0x000fe2000001006a */
[----:B------:R-:W-:Y:S01]  /*9f20*/  FFMA.FTZ R66, R181, R187, R66 ;  /* 0x000000bbb5427223 */ /* 0x000fe20000010042 */
[----:B------:R-:W-:Y:S01]  /*9f30*/  FADD.FTZ R179, R179, R64 ;  /* 0x00000040b3b37221 */ /* 0x000fe20000010000 */
[----:B------:R-:W-:Y:S01]  /*9f40*/  FFMA.FTZ R108, R221, 2, R108 ;  /* 0x40000000dd6c7823 */ /* 0x000fe2000001006c */
[----:B------:R-:W-:Y:S01]  /*9f50*/  FFMA.FTZ R110, R225, 2, R110 ;  /* 0x40000000e16e7823 */ /* 0x000fe2000001006e */
[----:B------:R-:W-:Y:S01]  /*9f60*/  FADD.FTZ R72, R177, R66 ;  /* 0x00000042b1487221 */ /* 0x000fe20000010000 */
[-C--:B------:R-:W-:Y:S01]  /*9f70*/  FMUL.FTZ R66, R175, R179.reuse ;  /* 0x000000b3af427220 */ /* 0x080fe20000410000 */
[----:B------:R-:W-:Y:S01]  /*9f80*/  FFMA.FTZ R112, R229, 2, R112 ;  /* 0x40000000e5707823 */ /* 0x000fe20000010070 */
[----:B------:R-:W-:Y:S01]  /*9f90*/  FFMA.FTZ R114, R151, 2, R114 ;  /* 0x4000000097727823 */ /* 0x000fe20000010072 */
[-C--:B------:R-:W-:Y:S01]  /*9fa0*/  FMUL.FTZ R64, R175, R72.reuse ;  /* 0x00000048af407220 */ /* 0x080fe20000410000 */
[-C--:B------:R-:W-:Y:S01]  /*9fb0*/  FFMA.FTZ R66, R173, R72.reuse, R66 ;  /* 0x00000048ad427223 */ /* 0x080fe20000010042 */
[----:B------:R-:W-:Y:S01]  /*9fc0*/  FFMA.FTZ R116, R149, 2, R116 ;  /* 0x4000000095747823 */ /* 0x000fe20000010074 */
[----:B------:R-:W-:Y:S01]  /*9fd0*/  FFMA.FTZ R118, R145, 2, R118 ;  /* 0x4000000091767823 */ /* 0x000fe20000010076 */
[----:B------:R-:W-:Y:S01]  /*9fe0*/  FFMA.FTZ R64, R173, R179, -R64 ;  /* 0x000000b3ad407223 */ /* 0x000fe20000010840 */
[----:B------:R-:W-:Y:S01]  /*9ff0*/  FADD.FTZ R153, R153, R66 ;  /* 0x0000004299997221 */ /* 0x000fe20000010000 */
[----:B------:R-:W-:Y:S01]  /*a000*/  FMUL.FTZ R66, R115, R72 ;  /* 0x0000004873427220 */ /* 0x000fe20000410000 */
[----:B------:R-:W-:Y:S01]  /*a010*/  FFMA.FTZ R120, R141, 2, R120 ;  /* 0x400000008d787823 */ /* 0x000fe20000010078 */
[----:B------:R-:W-:Y:S01]  /*a020*/  FADD.FTZ R64, R147, R64 ;  /* 0x0000004093407221 */ /* 0x000fe20000010000 */
[----:B------:R-:W-:Y:S01]  /*a030*/  FMUL.FTZ R174, R174, R153 ;  /* 0x00000099aeae7220 */ /* 0x000fe20000410000 */
[----:B------:R-:W-:Y:S01]  /*a040*/  FFMA.FTZ R117, R117, R179, -R66 ;  /* 0x000000b375757223 */ /* 0x000fe20000010842 */
        /* <DEDUP_REMOVED lines=8> */
.L_x_1572:
[----:B------:R-:W-:Y:S01]  /*a0d0*/  BAR.SYNC.DEFER_BLOCKING 0x0 ;  /* 0x0000000000007b1d */ /* 0x000fe20000010000 */
[----:B------:R-:W-:Y:S02]  /*a0e0*/  ISETP.NE.AND P0, PT, R4, RZ, PT ;  /* 0x000000ff0400720c */ /* 0x000fe40003f05270 */
[----:B------:R-:W-:Y:S02]  /*a0f0*/  LOP3.LUT R23, R9, 0x1f, R4, 0xf8, !PT ;  /* 0x0000001f09177812 */ /* 0x000fe400078ef804 */
[----:B------:R-:W-:-:S03]  /*a100*/  IADD3 R6, PT, PT, R6, 0x1, RZ ;  /* 0x0000000106067810 */ /* 0x000fc60007ffe0ff */
[----:B------:R-:W0:Y:S01]  /*a110*/  S2UR UR4, SR_CTAID.X ;  /* 0x00000000000479c3 */ /* 0x000e220000002500 */
[C---:B------:R-:W-:Y:S02]  /*a120*/  LOP3.LUT R9, R23.reuse, 0x20, RZ, 0xfc, !PT ;  /* 0x0000002017097812 */ /* 0x040fe400078efcff */
[----:B------:R-:W-:-:S05]  /*a130*/  LOP3.LUT R59, R23, 0xc0, RZ, 0xfc, !PT ;  /* 0x000000c0173b7812 */ /* 0x000fca00078efcff */
[----:B------:R-:W0:Y:S08]  /*a140*/  LDC.64 R60, c[0x0][0x420] ;  /* 0x00010800ff3c7b82 */ /* 0x000e300000000a00 */
[----:B------:R-:W1:Y:S01]  /*a150*/  S2UR UR6, SR_CTAID.Y ;  /* 0x00000000000679c3 */ /* 0x000e620000002600 */
[----:B------:R-:W-:Y:S04]  /*a160*/  STS [R57], R102 ;  /* 0x0000006639007388 */ /* 0x000fe80000000800 */
[----:B------:R-:W-:Y:S03]  /*a170*/  STS [R57+0x4], R104 ;  /* 0x0000046839007388 */ /* 0x000fe60000000800 */
[----:B------:R-:W1:Y:S01]  /*a180*/  LDC.64 R62, c[0x0][0x428] ;  /* 0x00010a00ff3e7b82 */ /* 0x000e620000000a00 */
        /* <DEDUP_REMOVED lines=16> */
[----:B--2---:R-:W-:-:S03]  /*a290*/  HFMA2 R57, -RZ, RZ, 0, 0 ;  /* 0x00000000ff397431 */ /* 0x004fc600000001ff */
[----:B------:R-:W-:Y:S04]  /*a2a0*/  LDS R27, [R27+0x80] ;  /* 0x000080001b1b7984 */ /* 0x000fe80000000800 */
[----:B------:R-:W-:Y:S01]  /*a2b0*/  LDS R29, [R29+0x100] ;  /* 0x000100001d1d7984 */ /* 0x000fe20000000800 */
[----:B0-----:R-:W-:-:S03]  /*a2c0*/  IMAD.WIDE.U32 R56, R60, UR4, R56 ;  /* 0x000000043c387c25 */ /* 0x001fc6000f8e0038 */
[----:B------:R-:W-:Y:S01]  /*a2d0*/  LDS R31, [R31+0x180] ;  /* 0x000180001f1f7984 */ /* 0x000fe20000000800 */
[----:B------:R-:W-:Y:S01]  /*a2e0*/  IMAD R57, R61, UR4, R57 ;  /* 0x000000043d397c24 */ /* 0x000fe2000f8e0239 */
[----:B------:R-:W0:Y:S02]  /*a2f0*/  LDCU.64 UR4, c[0x0][0x478] ;  /* 0x00008f00ff0477ac */ /* 0x000e240008000a00 */
[----:B------:R-:W-:Y:S01]  /*a300*/  LDS R33, [R33+0x200] ;  /* 0x0002000021217984 */ /* 0x000fe20000000800 */
[----:B-1----:R-:W-:-:S03]  /*a310*/  IMAD.WIDE.U32 R56, R62, UR6, R56 ;  /* 0x000000063e387c25 */ /* 0x002fc6000f8e0038 */
[----:B------:R-:W-:Y:S01]  /*a320*/  LDS R35, [R35+0x280] ;  /* 0x0002800023237984 */ /* 0x000fe20000000800 */
[----:B------:R-:W-:Y:S01]  /*a330*/  IMAD R60, R63, UR6, R57 ;  /* 0x000000063f3c7c24 */ /* 0x000fe2000f8e0239 */
[----:B------:R-:W-:Y:S02]  /*a340*/  IADD3 R57, P3, PT, R23, R56, RZ ;  /* 0x0000003817397210 */ /* 0x000fe40007f7e0ff */
[----:B------:R-:W-:Y:S02]  /*a350*/  LDS R37, [R37+0x300] ;  /* 0x0003000025257984 */ /* 0x000fe40000000800 */
[----:B------:R-:W-:Y:S02]  /*a360*/  IADD3.X R60, PT, PT, RZ, R60, RZ, P3, !PT ;  /* 0x0000003cff3c7210 */ /* 0x000fe40001ffe4ff */
[----:B------:R-:W-:Y:S04]  /*a370*/  LDS R39, [R39+0x380] ;  /* 0x0003800027277984 */ /* 0x000fe80000000800 */
[----:B------:R-:W-:Y:S01]  /*a380*/  LDS R41, [R41+0x400] ;  /* 0x0004000029297984 */ /* 0x000fe20000000800 */
[C---:B0-----:R-:W-:Y:S01]  /*a390*/  LEA R56, P3, R57.reuse, UR4, 0x2 ;  /* 0x0000000439387c11 */ /* 0x041fe2000f8610ff */
[----:B------:R-:W0:Y:S02]  /*a3a0*/  LDCU UR4, c[0x0][0x394] ;  /* 0x00007280ff0477ac */ /* 0x000e240008000800 */
[----:B------:R-:W-:Y:S01]  /*a3b0*/  LDS R43, [R43+0x480] ;  /* 0x000480002b2b7984 */ /* 0x000fe20000000800 */
[----:B------:R-:W-:-:S03]  /*a3c0*/  LEA.HI.X R57, R57, UR5, R60, 0x2, P3 ;  /* 0x0000000539397c11 */ /* 0x000fc600098f143c */
        /* <DEDUP_REMOVED lines=28> */
[----:B------:R-:W-:Y:S01]  /*a590*/  LOP3.LUT R21, R23, 0x140, RZ, 0xfc, !PT ;  /* 0x0000014017157812 */ /* 0x000fe200078efcff */
[----:B------:R1:W-:Y:S01]  /*a5a0*/  @!P6 STG.E desc[UR16][R56.64+0x200], R33 ;  /* 0x000200213800e986 */ /* 0x0003e2000c101910 */
[-C--:B------:R-:W-:Y:S02]  /*a5b0*/  ISETP.GE.AND P0, PT, R9, R58.reuse, PT ;  /* 0x0000003a0900720c */ /* 0x080fe40003f06270 */
[-C--:B------:R-:W-:Y:S01]  /*a5c0*/  ISETP.GE.AND P4, PT, R21, R58.reuse, PT ;  /* 0x0000003a1500720c */ /* 0x080fe20003f86270 */
[----:B------:R1:W-:Y:S01]  /*a5d0*/  @!P5 STG.E desc[UR16][R56.64+0x280], R35 ;  /* 0x000280233800d986 */ /* 0x0003e2000c101910 */
[----:B------:R-:W-:-:S02]  /*a5e0*/  ISETP.GE.AND P3, PT, R59, R58, PT ;  /* 0x0000003a3b00720c */ /* 0x000fc40003f66270 */
[C---:B------:R-:W-:Y:S01]  /*a5f0*/  LOP3.LUT R9, R23.reuse, 0x160, RZ, 0xfc, !PT ;  /* 0x0000016017097812 */ /* 0x040fe200078efcff */
[----:B------:R1:W-:Y:S01]  /*a600*/  @!P2 STG.E desc[UR16][R56.64+0x380], R39 ;  /* 0x000380273800a986 */ /* 0x0003e2000c101910 */
[----:B------:R-:W-:Y:S02]  /*a610*/  LOP3.LUT R21, R23, 0x180, RZ, 0xfc, !PT ;  /* 0x0000018017157812 */ /* 0x000fe400078efcff */
[-C--:B------:R-:W-:Y:S01]  /*a620*/  ISETP.GE.AND P6, PT, R9, R58.reuse, PT ;  /* 0x0000003a0900720c */ /* 0x080fe20003fc6270 */
[----:B------:R1:W-:Y:S01]  /*a630*/  @!P1 STG.E desc[UR16][R56.64+0x400], R41 ;  /* 0x0004002938009986 */ /* 0x0003e2000c101910 */
[----:B------:R-:W-:Y:S02]  /*a640*/  ISETP.GE.AND P5, PT, R21, R58, PT ;  /* 0x0000003a1500720c */ /* 0x000fe40003fa6270 */
[C---:B------:R-:W-:Y:S01]  /*a650*/  LOP3.LUT R9, R23.reuse, 0x1a0, RZ, 0xfc, !PT ;  /* 0x000001a017097812 */ /* 0x040fe200078efcff */
[----:B------:R1:W-:Y:S01]  /*a660*/  @!P0 STG.E desc[UR16][R56.64+0x480], R43 ;  /* 0x0004802b38008986 */ /* 0x0003e2000c101910 */
[----:B------:R-:W-:-:S02]  /*a670*/  LOP3.LUT R21, R23, 0x1c0, RZ, 0xfc, !PT ;  /* 0x000001c017157812 */ /* 0x000fc400078efcff */
[----:B0-----:R-:W-:Y:S01]  /*a680*/  ISETP.GE.AND P0, PT, R6, UR4, PT ;  /* 0x0000000406007c0c */ /* 0x001fe2000bf06270 */
[----:B------:R1:W-:Y:S01]  /*a690*/  @!P3 STG.E desc[UR16][R56.64+0x300], R37 ;  /* 0x000300253800b986 */ /* 0x0003e2000c101910 */
[-C--:B------:R-:W-:Y:S02]  /*a6a0*/  ISETP.GE.AND P3, PT, R9, R58.reuse, PT ;  /* 0x0000003a0900720c */ /* 0x080fe40003f66270 */
[----:B------:R-:W-:Y:S01]  /*a6b0*/  LOP3.LUT R9, R23, 0x1e0, RZ, 0xfc, !PT ;  /* 0x000001e017097812 */ /* 0x000fe200078efcff */
[----:B------:R1:W-:Y:S01]  /*a6c0*/  @!P6 STG.E desc[UR16][R56.64+0x580], R47 ;  /* 0x0005802f3800e986 */ /* 0x0003e2000c101910 */
[-C--:B------:R-:W-:Y:S02]  /*a6d0*/  ISETP.GE.AND P2, PT, R21, R58.reuse, PT ;  /* 0x0000003a1500720c */ /* 0x080fe40003f46270 */
[----:B------:R-:W-:Y:S01]  /*a6e0*/  ISETP.GE.AND P1, PT, R9, R58, PT ;  /* 0x0000003a0900720c */ /* 0x000fe20003f26270 */
[----:B------:R1:W-:Y:S01]  /*a6f0*/  @!P5 STG.E desc[UR16][R56.64+0x600], R49 ;  /* 0x000600313800d986 */ /* 0x0003e2000c101910 */
[----:B------:R-:W-:-:S03]  /*a700*/  IMAD.SHL.U32 R9, R4, 0x10, RZ ;  /* 0x0000001004097824 */ /* 0x000fc600078e00ff */
[----:B------:R1:W-:Y:S01]  /*a710*/  @!P4 STG.E desc[UR16][R56.64+0x500], R45 ;  /* 0x0005002d3800c986 */ /* 0x0003e2000c101910 */
[----:B------:R-:W-:Y:S02]  /*a720*/  IADD3 R8, P4, PT, R8, 0x800, RZ ;  /* 0x0000080008087810 */ /* 0x000fe40007f9e0ff */
[----:B------:R-:W-:Y:S01]  /*a730*/  LOP3.LUT R9, R9, 0x3e00, RZ, 0xc0, !PT ;  /* 0x00003e0009097812 */ /* 0x000fe200078ec0ff */
[----:B------:R1:W-:Y:S01]  /*a740*/  @!P3 STG.E desc[UR16][R56.64+0x680], R51 ;  /* 0x000680333800b986 */ /* 0x0003e2000c101910 */
[----:B------:R-:W-:Y:S02]  /*a750*/  IADD3 R7, P3, PT, R7, 0x800, RZ ;  /* 0x0000080007077810 */ /* 0x000fe40007f7e0ff */
[----:B------:R-:W-:Y:S01]  /*a760*/  IADD3.X R11, PT, PT, RZ, R11, RZ, P4, !PT ;  /* 0x0000000bff0b7210 */ /* 0x000fe200027fe4ff */
[----:B------:R1:W-:Y:S01]  /*a770*/  @!P2 STG.E desc[UR16][R56.64+0x700], R53 ;  /* 0x000700353800a986 */ /* 0x0003e2000c101910 */
[----:B------:R-:W-:Y:S02]  /*a780*/  IADD3 R15, P2, PT, R15, 0x1000, RZ ;  /* 0x000010000f0f7810 */ /* 0x000fe40007f5e0ff */
[----:B------:R-:W-:Y:S01]  /*a790*/  IADD3.X R10, PT, PT, RZ, R10, RZ, P3, !PT ;  /* 0x0000000aff0a7210 */ /* 0x000fe20001ffe4ff */
[----:B------:R1:W-:Y:S01]  /*a7a0*/  @!P1 STG.E desc[UR16][R56.64+0x780], R55 ;  /* 0x0007803738009986 */ /* 0x0003e2000c101910 */
[----:B------:R-:W-:-:S02]  /*a7b0*/  IADD3 R13, P1, PT, R13, 0x1000, RZ ;  /* 0x000010000d0d7810 */ /* 0x000fc40007f3e0ff */
[----:B------:R-:W-:Y:S02]  /*a7c0*/  IADD3.X R19, PT, PT, RZ, R19, RZ, P2, !PT ;  /* 0x00000013ff137210 */ /* 0x000fe400017fe4ff */
[----:B------:R-:W-:Y:S01]  /*a7d0*/  IADD3.X R17, PT, PT, RZ, R17, RZ, P1, !PT ;  /* 0x00000011ff117210 */ /* 0x000fe20000ffe4ff */
[----:B------:R-:W-:Y:S08]  /*a7e0*/  @!P0 BRA `(.L_x_1576) ;  /* 0xffffff6000088947 */ /* 0x000ff0000383ffff */
[----:B------:R-:W-:Y:S05]  /*a7f0*/  EXIT ;  /* 0x000000000000794d */ /* 0x000fea0003800000 */
.L_x_1577:
        /* <DEDUP_REMOVED lines=16> */
.L_x_4982:


//--------------------- .text._Z25selective_scan_fwd_kernelI32Selective_Scan_fwd_kernel_traitsILi32ELi16ELi1ELb0ELb1ELb1ELb1EfN3c107complexIfEEEEv13SSMParamsBase --------------------------
	.section	.text._Z25selective_scan_fwd_kernelI32Selective_Scan_fwd_kernel_traitsILi32ELi16ELi1ELb0ELb1ELb1ELb1EfN3c107complexIfEEEEv13SSMParamsBase,"ax",@progbits
	.align	128
        .global         _Z25selective_scan_fwd_kernelI32Selective_Scan_fwd_kernel_traitsILi32ELi16ELi1ELb0ELb1ELb1ELb1EfN3c107complexIfEEEEv13SSMParamsBase
        .type           _Z25selective_scan_fwd_kernelI32Selective_Scan_fwd_kernel_traitsILi32ELi16ELi1ELb0ELb1ELb1ELb1EfN3c107complexIfEEEEv13SSMParamsBase,@function
        .size           _Z25selective_scan_fwd_kernelI32Selective_Scan_fwd_kernel_traitsILi32ELi16ELi1ELb0ELb1ELb1ELb1EfN3c107complexIfEEEEv13SSMParamsBase,(.L_x_4983 - _Z25selective_scan_fwd_kernelI32Selective_Scan_fwd_kernel_traitsILi32ELi16ELi1ELb0ELb1ELb1ELb1EfN3c107complexIfEEEEv13SSMParamsBase)
        .other          _Z25selective_scan_fwd_kernelI32Selective_Scan_fwd_kernel_traitsILi32ELi16ELi1ELb0ELb1ELb1ELb1EfN3c107complexIfEEEEv13SSMParamsBase,@"STO_CUDA_ENTRY STV_DEFAULT"
_Z25selective_scan_fwd_kernelI32Selective_Scan_fwd_kernel_traitsILi32ELi16ELi1ELb0ELb1ELb1ELb1EfN3c107complexIfEEEEv13SSMParamsBase:
.text._Z25selective_scan_fwd_kernelI32Selective_Scan_fwd_kernel_traitsILi32ELi16ELi1ELb0ELb1ELb1ELb1EfN3c107complexIfEEEEv13SSMParamsBase:
        /* <DEDUP_REMOVED lines=34> */
[----:B----4-:R-:W-:-:S07]  /*0220*/  IADD3 R13, PT, PT, RZ, -R9, RZ ;  /* 0x80000009ff0d7210 */ /* 0x010fce0007ffe0ff */
[----:B------:R-:W4:Y:S01]  /*0230*/  LDC.64 R26, c[0x0][0x450] ;  /* 0x00011400ff1a7b82 */ /* 0x000f220000000a00 */
[----:B------:R-:W-:-:S04]  /*0240*/  IMAD R5, R13, R12, RZ ;  /* 0x0000000c0d057224 */ /* 0x000fc800078e02ff */
[----:B------:R-:W-:Y:S01]  /*0250*/  IMAD.HI.U32 R9, R9, R5, R8 ;  /* 0x0000000509097227 */ /* 0x000fe200078e0008 */
[----:B------:R-:W-:Y:S02]  /*0260*/  MOV R5, R4 ;  /* 0x0000000400057202 */ /* 0x000fe40000000f00 */
[----:B------:R-:W0:Y:S03]  /*0270*/  LDC R13, c[0x0][0x384] ;  /* 0x0000e100ff0d7b82 */ /* 0x000e260000000800 */
[----:B------:R-:W-:-:S05]  /*0280*/  IMAD.HI.U32 R4, R9, R5, RZ ;  /* 0x0000000509047227 */ /* 0x000fca00078e00ff */
[----:B---3--:R-:W-:-:S05]  /*0290*/  IADD3 R6, PT, PT, -R4, RZ, RZ ;  /* 0x000000ff04067210 */ /* 0x008fca0007ffe1ff */
[----:B------:R-:W-:-:S05]  /*02a0*/  IMAD R5, R12, R6, R5 ;  /* 0x000000060c057224 */ /* 0x000fca00078e0205 */
[----:B------:R-:W-:-:S13]  /*02b0*/  ISETP.GT.U32.AND P2, PT, R12, R5, PT ;  /* 0x000000050c00720c */ /* 0x000fda0003f44070 */
[----:B------:R-:W-:-:S04]  /*02c0*/  @!P2 IADD3 R5, PT, PT, R5, -R12, RZ ;  /* 0x8000000c0505a210 */ /* 0x000fc80007ffe0ff */
[----:B------:R-:W-:Y:S02]  /*02d0*/  ISETP.GE.U32.AND P0, PT, R5, R12, PT ;  /* 0x0000000c0500720c */ /* 0x000fe40003f06070 */
[----:B------:R-:W-:Y:S01]  /*02e0*/  @!P2 IADD3 R4, PT, PT, R4, 0x1, RZ ;  /* 0x000000010404a810 */ /* 0x000fe20007ffe0ff */
[----:B------:R-:W-:Y:S01]  /*02f0*/  UIMAD.WIDE.U32 UR4, UR20, UR8, URZ ;  /* 0x00000008140472a5 */ /* 0x000fe2000f8e00ff */
[----:B------:R-:W-:Y:S01]  /*0300*/  LOP3.LUT R5, R0, R11, RZ, 0x3c, !PT ;  /* 0x0000000b00057212 */ /* 0x000fe200078e3cff */
[----:B------:R-:W-:Y:S01]  /*0310*/  UIMAD.WIDE.U32 UR6, UR20, UR12, URZ ;  /* 0x0000000c140672a5 */ /* 0x000fe2000f8e00ff */
[----:B------:R-:W-:Y:S01]  /*0320*/  ISETP.NE.AND P1, PT, R11, RZ, PT ;  /* 0x000000ff0b00720c */ /* 0x000fe20003f25270 */
[----:B------:R-:W-:Y:S01]  /*0330*/  UIMAD UR9, UR20, UR9, UR5 ;  /* 0x00000009140972a4 */ /* 0x000fe2000f8e0205 */
[----:B------:R-:W-:Y:S01]  /*0340*/  ISETP.GE.AND P3, PT, R5, RZ, PT ;  /* 0x000000ff0500720c */ /* 0x000fe20003f66270 */
[----:B------:R-:W-:-:S04]  /*0350*/  UIMAD UR8, UR20, UR13, UR7 ;  /* 0x0000000d140872a4 */ /* 0x000fc8000f8e0207 */
[----:B------:R-:W-:Y:S02]  /*0360*/  @P0 IADD3 R4, PT, PT, R4, 0x1, RZ ;  /* 0x0000000104040810 */ /* 0x000fe40007ffe0ff */
[----:B------:R-:W-:Y:S02]  /*0370*/  ISETP.GE.AND P0, PT, R28, 0x1, PT ;  /* 0x000000011c00780c */ /* 0x000fe40003f06270 */
[----:B------:R-:W-:Y:S01]  /*0380*/  MOV R7, UR5 ;  /* 0x0000000500077c02 */ /* 0x000fe20008000f00 */
[----:B------:R-:W-:Y:S01]  /*0390*/  IMAD.U32 R6, RZ, RZ, UR4 ;  /* 0x00000004ff067e24 */ /* 0x000fe2000f8e00ff */
[----:B------:R-:W-:Y:S02]  /*03a0*/  MOV R7, UR9 ;  /* 0x0000000900077c02 */ /* 0x000fe40008000f00 */
[----:B------:R-:W-:Y:S02]  /*03b0*/  MOV R5, R4 ;  /* 0x0000000400057202 */ /* 0x000fe40000000f00 */
[----:B------:R-:W-:Y:S01]  /*03c0*/  MOV R9, UR7 ;  /* 0x0000000700097c02 */ /* 0x000fe20008000f00 */
[----:B------:R-:W-:Y:S01]  /*03d0*/  UIMAD.WIDE.U32 UR4, UR20, UR16, URZ ;  /* 0x00000010140472a5 */ /* 0x000fe2000f8e00ff */
[----:B------:R-:W-:Y:S01]  /*03e0*/  MOV R9, UR8 ;  /* 0x0000000800097c02 */ /* 0x000fe20008000f00 */
[----:B------:R-:W3:Y:S01]  /*03f0*/  LDCU.64 UR8, c[0x0][0x3d0] ;  /* 0x00007a00ff0877ac */ /* 0x000ee20008000a00 */
[----:B------:R-:W-:Y:S01]  /*0400*/  MOV R8, UR6 ;  /* 0x0000000600087c02 */ /* 0x000fe20008000f00 */
[----:B------:R-:W-:-:S04]  /*0410*/  IMAD.WIDE.U32 R6, R0, UR10, R6 ;  /* 0x0000000a00067c25 */ /* 0x000fc8000f8e0006 */
[----:B------:R-:W-:Y:S01]  /*0420*/  @!P3 IMAD.MOV R5, RZ, RZ, -R5 ;  /* 0x000000ffff05b224 */ /* 0x000fe200078e0a05 */
[----:B------:R-:W-:Y:S01]  /*0430*/  @!P1 LOP3.LUT R5, RZ, R11, RZ, 0x33, !PT ;  /* 0x0000000bff059212 */ /* 0x000fe200078e33ff */
[----:B01234-:R-:W-:Y:S06]  /*0440*/  @!P0 EXIT ;  /* 0x000000000000894d */ /* 0x01ffec0003800000 */
[----:B------:R-:W0:Y:S01]  /*0450*/  S2R R4, SR_TID.X ;  /* 0x0000000000047919 */ /* 0x000e220000002100 */
[----:B------:R-:W-:Y:S01]  /*0460*/  IMAD R16, R0, UR11, R7 ;  /* 0x0000000b00107c24 */ /* 0x000fe2000f8e0207 */
[----:B------:R-:W-:Y:S01]  /*0470*/  UIMAD.WIDE.U32 UR6, UR20, UR8, URZ ;  /* 0x00000008140672a5 */ /* 0x000fe2000f8e00ff */
[----:B------:R-:W-:Y:S01]  /*0480*/  SHF.R.S32.HI R7, RZ, 0x1f, R5 ;  /* 0x0000001fff077819 */ /* 0x000fe20000011405 */
[----:B------:R-:W-:Y:S01]  /*0490*/  UIMAD UR5, UR20, UR17, UR5 ;  /* 0x00000011140572a4 */ /* 0x000fe2000f8e0205 */
[----:B------:R-:W-:Y:S01]  /*04a0*/  LEA R14, P0, R6, R14, 0x2 ;  /* 0x0000000e060e7211 */ /* 0x000fe200078010ff */
[----:B------:R-:W-:Y:S01]  /*04b0*/  UIMAD UR7, UR20, UR9, UR7 ;  /* 0x00000009140772a4 */ /* 0x000fe2000f8e0207 */
[----:B------:R-:W-:Y:S01]  /*04c0*/  IMAD.WIDE.U32 R8, R0, UR14, R8 ;  /* 0x0000000e00087c25 */ /* 0x000fe2000f8e0008 */
[----:B------:R-:W1:Y:S01]  /*04d0*/  LDCU UR8, c[0x0][0x38c] ;  /* 0x00007180ff0877ac */ /* 0x000e620008000800 */
[----:B------:R-:W-:Y:S02]  /*04e0*/  LEA.HI.X R16, R6, R15, R16, 0x2, P0 ;  /* 0x0000000f06107211 */ /* 0x000fe400000f1410 */
[----:B------:R-:W-:-:S02]  /*04f0*/  IMAD R10, R7, R18, RZ ;  /* 0x00000012070a7224 */ /* 0x000fc400078e02ff */
[-C--:B------:R-:W-:Y:S02]  /*0500*/  IMAD R12, R7, R24.reuse, RZ ;  /* 0x00000018070c7224 */ /* 0x080fe400078e02ff */
[C---:B------:R-:W-:Y:S02]  /*0510*/  IMAD R19, R5.reuse, R19, R10 ;  /* 0x0000001305137224 */ /* 0x040fe400078e020a */
[----:B------:R-:W-:-:S04]  /*0520*/  IMAD.WIDE.U32 R10, R5, R24, UR6 ;  /* 0x00000006050a7e25 */ /* 0x000fc8000f8e0018 */
[C---:B------:R-:W-:Y:S01]  /*0530*/  IMAD R17, R5.reuse, R25, R12 ;  /* 0x0000001905117224 */ /* 0x040fe200078e020c */
[----:B------:R-:W-:Y:S01]  /*0540*/  LEA R12, P0, R8, R20, 0x2 ;  /* 0x00000014080c7211 */ /* 0x000fe200078010ff */
[----:B------:R-:W-:Y:S02]  /*0550*/  IMAD R9, R0, UR15, R9 ;  /* 0x0000000f00097c24 */ /* 0x000fe4000f8e0209 */
[----:B------:R-:W-:Y:S01]  /*0560*/  IMAD.WIDE.U32 R6, R5, R18, UR4 ;  /* 0x0000000405067e25 */ /* 0x000fe2000f8e0012 */
[----:B------:R-:W-:Y:S01]  /*0570*/  IADD3 R17, PT, PT, R11, R17, RZ ;  /* 0x000000110b117210 */ /* 0x000fe20007ffe0ff */
[----:B------:R-:W2:Y:S01]  /*0580*/  LDCU.U8 UR4, c[0x0][0x39e] ;  /* 0x000073c0ff0477ac */ /* 0x000ea20008000000 */
[----:B------:R-:W-:Y:S01]  /*0590*/  LEA.HI.X R11, R8, R21, R9, 0x2, P0 ;  /* 0x00000015080b7211 */ /* 0x000fe200000f1409 */
[----:B------:R-:W-:Y:S01]  /*05a0*/  IMAD R5, R13, UR20, R0 ;  /* 0x000000140d057c24 */ /* 0x000fe2000f8e0200 */
[----:B------:R-:W-:Y:S02]  /*05b0*/  LEA R13, P2, R10, R26, 0x2 ;  /* 0x0000001a0a0d7211 */ /* 0x000fe400078410ff */
[----:B0-----:R-:W-:Y:S01]  /*05c0*/  SHF.L.U32 R9, R4, 0x5, RZ ;  /* 0x0000000504097819 */ /* 0x001fe200000006ff */
[----:B------:R-:W-:Y:S01]  /*05d0*/  IMAD R5, R5, R28, RZ ;  /* 0x0000001c05057224 */ /* 0x000fe200078e02ff */
[----:B------:R-:W-:-:S02]  /*05e0*/  LEA.HI.X R17, R10, R27, R17, 0x2, P2 ;  /* 0x0000001b0a117211 */ /* 0x000fc400010f1411 */
[----:B------:R-:W-:Y:S01]  /*05f0*/  LEA R15, P1, R6, R22, 0x2 ;  /* 0x00000016060f7211 */ /* 0x000fe200078210ff */
[----:B-1----:R-:W-:Y:S01]  /*0600*/  IMAD R5, R5, UR8, RZ ;  /* 0x0000000805057c24 */ /* 0x002fe2000f8e02ff */
[----:B------:R-:W-:Y:S02]  /*0610*/  IADD3 R19, PT, PT, R7, R19, RZ ;  /* 0x0000001307137210 */ /* 0x000fe40007ffe0ff */
[----:B------:R-:W-:Y:S02]  /*0620*/  SHF.L.U32 R10, R4, 0x4, RZ ;  /* 0x00000004040a7819 */ /* 0x000fe400000006ff */
[----:B------:R-:W-:Y:S01]  /*0630*/  LOP3.LUT R52, R9, 0x7c1f, R4, 0xc8, !PT ;  /* 0x00007c1f09347812 */ /* 0x000fe200078ec804 */
[----:B------:R-:W-:Y:S01]  /*0640*/  IMAD.MOV.U32 R9, RZ, RZ, R16 ;  /* 0x000000ffff097224 */ /* 0x000fe200078e0010 */
[----:B------:R-:W-:Y:S02]  /*0650*/  LEA.HI.X R19, R6, R23, R19, 0x2, P1 ;  /* 0x0000001706137211 */ /* 0x000fe400008f1413 */
[----:B------:R-:W-:-:S02]  /*0660*/  LOP3.LUT R21, R10, 0x3e00, RZ, 0xc0, !PT ;  /* 0x00003e000a157812 */ /* 0x000fc400078ec0ff */
[----:B------:R-:W-:Y:S02]  /*0670*/  MOV R8, R14 ;  /* 0x0000000e00087202 */ /* 0x000fe40000000f00 */
[----:B------:R-:W-:Y:S02]  /*0680*/  MOV R7, R12 ;  /* 0x0000000c00077202 */ /* 0x000fe40000000f00 */
[----:B------:R-:W-:Y:S02]  /*0690*/  MOV R10, R11 ;  /* 0x0000000b000a7202 */ /* 0x000fe40000000f00 */
        /* <DEDUP_REMOVED lines=21> */
[----:B------:R-:W-:Y:S02]  /*07f0*/  MOV R6, RZ ;  /* 0x000000ff00067202 */ /* 0x000fe40000000f00 */
[----:B------:R-:W-:Y:S02]  /*0800*/  LOP3.LUT R21, R21, 0x1f, R4, 0xf8, !PT ;  /* 0x0000001f15157812 */ /* 0x000fe400078ef804 */
[----:B------:R-:W-:Y:S02]  /*0810*/  LOP3.LUT R52, R52, 0x360, RZ, 0xfc, !PT ;  /* 0x0000036034347812 */ /* 0x000fe400078efcff */
[----:B--2---:R-:W-:-:S07]  /*0820*/  MOV R15, R19 ;  /* 0x00000013000f7202 */ /* 0x004fce0000000f00 */
.L_x_1614:
[----:B------:R-:W0:Y:S01]  /*0830*/  LDC R19, c[0x0][0x388] ;  /* 0x0000e200ff137b82 */ /* 0x000e220000000800 */
[----:B------:R-:W-:Y:S01]  /*0840*/  SHF.L.U32 R150, R4, 0x4, RZ ;  /* 0x0000000404967819 */ /* 0x000fe200000006ff */
[----:B-1----:R-:W-:Y:S01]  /*0850*/  IMAD.WIDE.U32 R54, R21, 0x4, R8 ;  /* 0x0000000415367825 */ /* 0x002fe200078e0008 */
[----:B------:R-:W-:Y:S02]  /*0860*/  CS2R R58, SRZ ;  /* 0x00000000003a7805 */ /* 0x000fe4000001ff00 */
[----:B------:R-:W-:Y:S01]  /*0870*/  MOV R72, RZ ;  /* 0x000000ff00487202 */ /* 0x000fe20000000f00 */
[----:B------:R-:W-:Y:S01]  /*0880*/  HFMA2 R60, -RZ, RZ, 0, 0 ;  /* 0x00000000ff3c7431 */ /* 0x000fe200000001ff */
[----:B------:R-:W-:Y:S01]  /*0890*/  LOP3.LUT R23, R150, 0x3e00, RZ, 0xc0, !PT ;  /* 0x00003e0096177812 */ /* 0x000fe200078ec0ff */
[----:B------:R-:W-:Y:S01]  /*08a0*/  HFMA2 R74, -RZ, RZ, 0, 0 ;  /* 0x00000000ff4a7431 */ /* 0x000fe200000001ff */
[----:B------:R-:W-:Y:S01]  /*08b0*/  MOV R68, RZ ;  /* 0x000000ff00447202 */ /* 0x000fe20000000f00 */
[----:B------:R-:W-:Y:S01]  /*08c0*/  HFMA2 R70, -RZ, RZ, 0, 0 ;  /* 0x00000000ff467431 */ /* 0x000fe200000001ff */
[----:B------:R-:W-:Y:S01]  /*08d0*/  LOP3.LUT R90, R23, 0x1f, R4, 0xf8, !PT ;  /* 0x0000001f175a7812 */ /* 0x000fe200078ef804 */
[----:B------:R-:W-:-:S02]  /*08e0*/  HFMA2 R66, -RZ, RZ, 0, 0 ;  /* 0x00000000ff427431 */ /* 0x000fc400000001ff */
[----:B------:R-:W-:Y:S01]  /*08f0*/  IMAD.MOV.U32 R64, RZ, RZ, RZ ;  /* 0x000000ffff407224 */ /* 0x000fe200078e00ff */
[----:B------:R-:W-:Y:S01]  /*0900*/  MOV R62, RZ ;  /* 0x000000ff003e7202 */ /* 0x000fe20000000f00 */
[----:B------:R-:W-:Y:S01]  /*0910*/  HFMA2 R78, -RZ, RZ, 0, 0 ;  /* 0x00000000ff4e7431 */ /* 0x000fe200000001ff */
[C---:B------:R-:W-:Y:S01]  /*0920*/  LOP3.LUT R23, R90.reuse, 0x20, RZ, 0xfc, !PT ;  /* 0x000000205a177812 */ /* 0x040fe200078efcff */
[----:B------:R-:W-:Y:S01]  /*0930*/  IMAD.MOV.U32 R80, RZ, RZ, RZ ;  /* 0x000000ffff507224 */ /* 0x000fe200078e00ff */
[C---:B------:R-:W-:Y:S01]  /*0940*/  LOP3.LUT R25, R90.reuse, 0x40, RZ, 0xfc, !PT ;  /* 0x000000405a197812 */ /* 0x040fe200078efcff */
[----:B------:R-:W-:Y:S01]  /*0950*/  HFMA2 R84, -RZ, RZ, 0, 0 ;  /* 0x00000000ff547431 */ /* 0x000fe200000001ff */
[C---:B------:R-:W-:Y:S02]  /*0960*/  LOP3.LUT R27, R90.reuse, 0x60, RZ, 0xfc, !PT ;  /* 0x000000605a1b7812 */ /* 0x040fe400078efcff */
[C---:B------:R-:W-:Y:S02]  /*0970*/  LOP3.LUT R29, R90.reuse, 0x160, RZ, 0xfc, !PT ;  /* 0x000001605a1d7812 */ /* 0x040fe400078efcff */
[----:B------:R-:W-:Y:S01]  /*0980*/  LOP3.LUT R31, R90, 0x180, RZ, 0xfc, !PT ;  /* 0x000001805a1f7812 */ /* 0x000fe200078efcff */
[----:B0-----:R-:W-:Y:S01]  /*0990*/  IMAD R88, R6, -0x200, R19 ;  /* 0xfffffe0006587824 */ /* 0x001fe200078e0213 */
[----:B------:R-:W-:-:S02]  /*09a0*/  LOP3.LUT R33, R90, 0x1a0, RZ, 0xfc, !PT ;  /* 0x000001a05a217812 */ /* 0x000fc400078efcff */
[C---:B------:R-:W-:Y:S02]  /*09b0*/  LOP3.LUT R35, R90.reuse, 0x1c0, RZ, 0xfc, !PT ;  /* 0x000001c05a237812 */ /* 0x040fe400078efcff */
[-C--:B------:R-:W-:Y:S02]  /*09c0*/  ISETP.GE.AND P0, PT, R21, R88.reuse, PT ;  /* 0x000000581500720c */ /* 0x080fe40003f06270 */
[C---:B------:R-:W-:Y:S02]  /*09d0*/  LOP3.LUT R21, R90.reuse, 0x80, RZ, 0xfc, !PT ;  /* 0x000000805a157812 */ /* 0x040fe400078efcff */
[----:B------:R-:W-:Y:S02]  /*09e0*/  P2R R39, PR, RZ, 0x1 ;  /* 0x00000001ff277803 */ /* 0x000fe40000000000 */
[----:B------:R-:W-:Y:S02]  /*09f0*/  LEA R56, P0, R90, R7, 0x2 ;  /* 0x000000075a387211 */ /* 0x000fe400078010ff */
[----:B------:R-:W-:Y:S01]  /*0a00*/  ISETP.GE.AND P3, PT, R21, R88, PT ;  /* 0x000000581500720c */ /* 0x000fe20003f66270 */
[----:B------:R-:W-:Y:S01]  /*0a10*/  BAR.SYNC.DEFER_BLOCKING 0x0 ;  /* 0x0000000000007b1d */ /* 0x000fe20000010000 */
[----:B------:R-:W-:-:S02]  /*0a20*/  IADD3.X R57, PT, PT, RZ, R10, RZ, P0, !PT ;  /* 0x0000000aff397210 */ /* 0x000fc400007fe4ff */
[----:B------:R-:W-:Y:S02]  /*0a30*/  ISETP.NE.AND P0, PT, R39, RZ, PT ;  /* 0x000000ff2700720c */ /* 0x000fe40003f05270 */
[C---:B------:R-:W-:Y:S02]  /*0a40*/  LOP3.LUT R21, R90.reuse, 0xe0, RZ, 0xfc, !PT ;  /* 0x000000e05a157812 */ /* 0x040fe400078efcff */
[-C--:B------:R-:W-:Y:S02]  /*0a50*/  ISETP.GE.AND P6, PT, R23, R88.reuse, PT ;  /* 0x000000581700720c */ /* 0x080fe40003fc6270 */
[----:B------:R-:W-:Y:S02]  /*0a60*/  LOP3.LUT R23, R90, 0xa0, RZ, 0xfc, !PT ;  /* 0x000000a05a177812 */ /* 0x000fe400078efcff */
[-C--:B------:R-:W-:Y:S02]  /*0a70*/  ISETP.GE.AND P5, PT, R25, R88.reuse, PT ;  /* 0x000000581900720c */ /* 0x080fe40003fa6270 */
[----:B------:R-:W-:-:S02]  /*0a80*/  ISETP.GE.AND P2, PT, R23, R88, PT ;  /* 0x000000581700720c */ /* 0x000fc40003f46270 */
[C---:B------:R-:W-:Y:S02]  /*0a90*/  LOP3.LUT R23, R90.reuse, 0x100, RZ, 0xfc, !PT ;  /* 0x000001005a177812 */ /* 0x040fe400078efcff */
[C---:B------:R-:W-:Y:S02]  /*0aa0*/  LOP3.LUT R25, R90.reuse, 0xc0, RZ, 0xfc, !PT ;  /* 0x000000c05a197812 */ /* 0x040fe400078efcff */
[-C--:B------:R-:W-:Y:S02]  /*0ab0*/  ISETP.GE.AND P4, PT, R27, R88.reuse, PT ;  /* 0x000000581b00720c */ /* 0x080fe40003f86270 */
[-C--:B------:R-:W-:Y:S02]  /*0ac0*/  ISETP.GE.AND P1, PT, R25, R88.reuse, PT ;  /* 0x000000581900720c */ /* 0x080fe40003f26270 */
[----:B------:R-:W-:Y:S01]  /*0ad0*/  LOP3.LUT R25, R90, 0x120, RZ, 0xfc, !PT ;  /* 0x000001205a197812 */ /* 0x000fe200078efcff */
[----:B------:R-:W2:Y:S01]  /*0ae0*/  @!P0 LDG.E R58, desc[UR18][R54.64] ;  /* 0x00000012363a8981 */ /* 0x000ea2000c1e1900 */
[----:B------:R-:W-:-:S02]  /*0af0*/  ISETP.GE.AND P0, PT, R21, R88, PT ;  /* 0x000000581500720c */ /* 0x000fc40003f06270 */
[C---:B------:R-:W-:Y:S01]  /*0b00*/  LOP3.LUT R27, R90.reuse, 0x140, RZ, 0xfc, !PT ;  /* 0x000001405a1b7812 */ /* 0x040fe200078efcff */
[----:B------:R-:W3:Y:S01]  /*0b10*/  @!P6 LDG.E R60, desc[UR18][R54.64+0x80] ;  /* 0x00008012363ce981 */ /* 0x000ee2000c1e1900 */
[----:B------:R-:W-:Y:S02]  /*0b20*/  P2R R21, PR, RZ, 0x1 ;  /* 0x00000001ff157803 */ /* 0x000fe40000000000 */
[----:B------:R-:W-:Y:S01]  /*0b30*/  P2R R51, PR, RZ, 0x2 ;  /* 0x00000002ff337803 */ /* 0x000fe20000000000 */
[----:B------:R-:W4:Y:S01]  /*0b40*/  @!P2 LDG.E R68, desc[UR18][R54.64+0x280] ;  /* 0x000280123644a981 */ /* 0x000f22000c1e1900 */
[----:B------:R-:W-:Y:S02]  /*0b50*/  P2R R49, PR, RZ, 0x4 ;  /* 0x00000004ff317803 */ /* 0x000fe40000000000 */
[----:B------:R-:W-:Y:S01]  /*0b60*/  P2R R47, PR, RZ, 0x8 ;  /* 0x00000008ff2f7803 */ /* 0x000fe20000000000 */
[----:B------:R-:W4:Y:S01]  /*0b70*/  @!P1 LDG.E R70, desc[UR18][R54.64+0x300] ;  /* 0x0003001236469981 */ /* 0x000f22000c1e1900 */
[----:B------:R-:W-:-:S02]  /*0b80*/  LOP3.LUT R37, R90, 0x1e0, RZ, 0xfc, !PT ;  /* 0x000001e05a257812 */ /* 0x000fc400078efcff */
[----:B------:R-:W-:Y:S01]  /*0b90*/  P2R R45, PR, RZ, 0x10 ;  /* 0x00000010ff2d7803 */ /* 0x000fe20000000000 */
[----:B------:R-:W4:Y:S01]  /*0ba0*/  @!P0 LDG.E R72, desc[UR18][R54.64+0x380] ;  /* 0x0003801236488981 */ /* 0x000f22000c1e1900 */
[-C--:B------:R-:W-:Y:S02]  /*0bb0*/  ISETP.GE.AND P0, PT, R23, R88.reuse, PT ;  /* 0x000000581700720c */ /* 0x080fe40003f06270 */
[-C--:B------:R-:W-:Y:S01]  /*0bc0*/  ISETP.GE.AND P1, PT, R27, R88.reuse, PT ;  /* 0x000000581b00720c */ /* 0x080fe20003f26270 */
[----:B------:R-:W4:Y:S01]  /*0bd0*/  @!P3 LDG.E R66, desc[UR18][R54.64+0x200] ;  /* 0x000200123642b981 */ /* 0x000f22000c1e1900 */
[----:B------:R-:W-:Y:S02]  /*0be0*/  P2R R23, PR, RZ, 0x1 ;  /* 0x00000001ff177803 */ /* 0x000fe40000000000 */
[-C--:B------:R-:W-:Y:S01]  /*0bf0*/  ISETP.GE.AND P2, PT, R29, R88.reuse, PT ;  /* 0x000000581d00720c */ /* 0x080fe20003f46270 */
[----:B------:R-:W4:Y:S01]  /*0c00*/  @!P4 LDG.E R64, desc[UR18][R54.64+0x180] ;  /* 0x000180123640c981 */ /* 0x000f22000c1e1900 */
[----:B------:R-:W-:-:S02]  /*0c10*/  ISETP.GE.AND P3, PT, R31, R88, PT ;  /* 0x000000581f00720c */ /* 0x000fc40003f66270 */
[----:B------:R-:W-:Y:S01]  /*0c20*/  P2R R43, PR, RZ, 0x20 ;  /* 0x00000020ff2b7803 */ /* 0x000fe20000000000 */
[----:B------:R-:W4:Y:S01]  /*0c30*/  @!P5 LDG.E R62, desc[UR18][R54.64+0x100] ;  /* 0x00010012363ed981 */ /* 0x000f22000c1e1900 */
[----:B------:R-:W-:Y:S02]  /*0c40*/  P2R R41, PR, RZ, 0x40 ;  /* 0x00000040ff297803 */ /* 0x000fe40000000000 */
[----:B------:R-:W-:Y:S01]  /*0c50*/  MOV R76, RZ ;  /* 0x000000ff004c7202 */ /* 0x000fe20000000f00 */
[----:B------:R-:W4:Y:S01]  /*0c60*/  @!P0 LDG.E R74, desc[UR18][R54.64+0x400] ;  /* 0x00040012364a8981 */ /* 0x000f22000c1e1900 */
[-C--:B------:R-:W-:Y:S02]  /*0c70*/  ISETP.GE.AND P0, PT, R25, R88.reuse, PT ;  /* 0x000000581900720c */ /* 0x080fe40003f06270 */
[-C--:B------:R-:W-:Y:S01]  /*0c80*/  ISETP.GE.AND P4, PT, R33, R88.reuse, PT ;  /* 0x000000582100720c */ /* 0x080fe20003f86270 */
[----:B------:R-:W4:Y:S01]  /*0c90*/  @!P1 LDG.E R78, desc[UR18][R54.64+0x500] ;  /* 0x00050012364e9981 */ /* 0x000f22000c1e1900 */
[----:B------:R-:W-:-:S02]  /*0ca0*/  ISETP.GE.AND P5, PT, R35, R88, PT ;  /* 0x000000582300720c */ /* 0x000fc40003fa6270 */
[----:B------:R-:W-:Y:S01]  /*0cb0*/  ISETP.GE.AND P6, PT, R37, R88, PT ;  /* 0x000000582500720c */ /* 0x000fe20003fc6270 */
[----:B------:R-:W4:Y:S01]  /*0cc0*/  @!P2 LDG.E R80, desc[UR18][R54.64+0x580] ;  /* 0x000580123650a981 */ /* 0x000f22000c1e1900 */
[----:B------:R-:W-:Y:S02]  /*0cd0*/  MOV R82, RZ ;  /* 0x000000ff00527202 */ /* 0x000fe40000000f00 */
[----:B------:R-:W-:-:S03]  /*0ce0*/  MOV R86, RZ ;  /* 0x000000ff00567202 */ /* 0x000fc60000000f00 */
[----:B------:R-:W4:Y:S04]  /*0cf0*/  @!P0 LDG.E R76, desc[UR18][R54.64+0x480] ;  /* 0x00048012364c8981 */ /* 0x000f28000c1e1900 */
[----:B------:R-:W4:Y:S04]  /*0d00*/  @!P3 LDG.E R82, desc[UR18][R54.64+0x600] ;  /* 0x000600123652b981 */ /* 0x000f28000c1e1900 */
[----:B------:R-:W4:Y:S04]  /*0d10*/  @!P4 LDG.E R84, desc[UR18][R54.64+0x680] ;  /* 0x000680123654c981 */ /* 0x000f28000c1e1900 */
[----:B------:R-:W4:Y:S04]  /*0d20*/  @!P5 LDG.E R86, desc[UR18][R54.64+0x700] ;  /* 0x000700123656d981 */ /* 0x000f28000c1e1900 */
[----:B------:R0:W4:Y:S01]  /*0d30*/  @!P6 LDG.E R59, desc[UR18][R54.64+0x780] ;  /* 0x00078012363be981 */ /* 0x000122000c1e1900 */
[----:B------:R-:W-:-:S02]  /*0d40*/  P2R R93, PR, RZ, 0x1 ;  /* 0x00000001ff5d7803 */ /* 0x000fc40000000000 */
[----:B------:R-:W-:Y:S01]  /*0d50*/  ISETP.NE.AND P0, PT, R23, RZ, PT ;  /* 0x000000ff1700720c */ /* 0x000fe20003f05270 */
[----:B------:R-:W1:Y:S03]  /*0d60*/  S2R R88, SR_CgaCtaId ;  /* 0x0000000000587919 */ /* 0x000e660000008800 */
[----:B------:R-:W-:Y:S02]  /*0d70*/  P2R R91, PR, RZ, 0x1 ;  /* 0x00000001ff5b7803 */ /* 0x000fe40000000000 */
[----:B------:R-:W-:Y:S02]  /*0d80*/  ISETP.NE.AND P0, PT, R21, RZ, PT ;  /* 0x000000ff1500720c */ /* 0x000fe40003f05270 */
[----:B------:R-:W0:Y:S02]  /*0d90*/  S2R R21, SR_LANEID ;  /* 0x0000000000157919 */ /* 0x000e240000000000 */
[----:B------:R-:W-:-:S02]  /*0da0*/  P2R R89, PR, RZ, 0x1 ;  /* 0x00000001ff597803 */ /* 0x000fc40000000000 */
[----:B------:R-:W-:-:S04]  /*0db0*/  ISETP.NE.AND P0, PT, R51, RZ, PT ;  /* 0x000000ff3300720c */ /* 0x000fc80003f05270 */
[----:B------:R-:W-:Y:S02]  /*0dc0*/  P2R R75, PR, RZ, 0x1 ;  /* 0x00000001ff4b7803 */ /* 0x000fe40000000000 */
[----:B------:R-:W-:Y:S02]  /*0dd0*/  ISETP.NE.AND P0, PT, R49, RZ, PT ;  /* 0x000000ff3100720c */ /* 0x000fe40003f05270 */
[----:B------:R-:W-:Y:S02]  /*0de0*/  MOV R23, 0x400 ;  /* 0x0000040000177802 */ /* 0x000fe40000000f00 */
[----:B------:R-:W-:Y:S02]  /*0df0*/  P2R R73, PR, RZ, 0x1 ;  /* 0x00000001ff497803 */ /* 0x000fe40000000000 */
[----:B------:R-:W-:-:S04]  /*0e00*/  ISETP.NE.AND P0, PT, R47, RZ, PT ;  /* 0x000000ff2f00720c */ /* 0x000fc80003f05270 */
[----:B------:R-:W-:Y:S02]  /*0e10*/  P2R R71, PR, RZ, 0x1 ;  /* 0x00000001ff477803 */ /* 0x000fe40000000000 */
[----:B-1----:R-:W-:Y:S02]  /*0e20*/  LEA R23, R88, R23, 0x18 ;  /* 0x0000001758177211 */ /* 0x002fe400078ec0ff */
[----:B------:R-:W-:Y:S02]  /*0e30*/  ISETP.NE.AND P0, PT, R45, RZ, PT ;  /* 0x000000ff2d00720c */ /* 0x000fe40003f05270 */
[C---:B0-----:R-:W-:Y:S02]  /*0e40*/  IADD3 R90, PT, PT, R21.reuse, 0x20, RZ ;  /* 0x00000020155a7810 */ /* 0x041fe40007ffe0ff */
[-C--:B------:R-:W-:Y:S02]  /*0e50*/  LEA.HI.SX32 R88, R21, R21.reuse, 0x1b ;  /* 0x0000001515587211 */ /* 0x080fe400078fdaff */
[----:B------:R-:W-:-:S02]  /*0e60*/  LEA.HI.SX32 R90, R90, R21, 0x1b ;  /* 0x000000155a5a7211 */ /* 0x000fc400078fdaff */
[C---:B------:R-:W-:Y:S02]  /*0e70*/  IADD3 R54, PT, PT, R21.reuse, 0x40, RZ ;  /* 0x0000004015367810 */ /* 0x040fe40007ffe0ff */
[-C--:B------:R-:W-:Y:S02]  /*0e80*/  LEA R25, R88, R23.reuse, 0x2 ;  /* 0x0000001758197211 */ /* 0x080fe400078e10ff */
[----:B------:R-:W-:Y:S02]  /*0e90*/  LEA R27, R90, R23, 0x2 ;  /* 0x000000175a1b7211 */ /* 0x000fe400078e10ff */
[----:B------:R-:W-:Y:S01]  /*0ea0*/  LEA.HI.SX32 R54, R54, R21, 0x1b ;  /* 0x0000001536367211 */ /* 0x000fe200078fdaff */
[----:B------:R-:W-:Y:S01]  /*0eb0*/  VIADD R88, R21, 0x60 ;  /* 0x0000006015587836 */ /* 0x000fe20000000000 */
[----:B------:R-:W-:Y:S02]  /*0ec0*/  P2R R69, PR, RZ, 0x1 ;  /* 0x00000001ff457803 */ /* 0x000fe40000000000 */
[----:B------:R-:W-:-:S02]  /*0ed0*/  ISETP.NE.AND P0, PT, R43, RZ, PT ;  /* 0x000000ff2b00720c */ /* 0x000fc40003f05270 */
[C---:B------:R-:W-:Y:S02]  /*0ee0*/  IADD3 R90, PT, PT, R21.reuse, 0x80, RZ ;  /* 0x00000080155a7810 */ /* 0x040fe40007ffe0ff */
[----:B------:R-:W-:Y:S02]  /*0ef0*/  LEA R29, R54, R23, 0x2 ;  /* 0x00000017361d7211 */ /* 0x000fe400078e10ff */
[----:B------:R-:W-:Y:S02]  /*0f00*/  IADD3 R54, PT, PT, R21, 0xe0, RZ ;  /* 0x000000e015367810 */ /* 0x000fe40007ffe0ff */
[----:B------:R-:W-:Y:S02]  /*0f10*/  P2R R67, PR, RZ, 0x1 ;  /* 0x00000001ff437803 */ /* 0x000fe40000000000 */
[----:B------:R-:W-:Y:S02]  /*0f20*/  ISETP.NE.AND P0, PT, R41, RZ, PT ;  /* 0x000000ff2900720c */ /* 0x000fe40003f05270 */
[----:B------:R-:W-:-:S02]  /*0f30*/  IADD3 R92, PT, PT, R21, 0xa0, RZ ;  /* 0x000000a0155c7810 */ /* 0x000fc40007ffe0ff */
[----:B------:R-:W-:Y:S02]  /*0f40*/  IADD3 R94, PT, PT, R21, 0xc0, RZ ;  /* 0x000000c0155e7810 */ /* 0x000fe40007ffe0ff */
[-C--:B------:R-:W-:Y:S02]  /*0f50*/  LEA.HI.SX32 R88, R88, R21.reuse, 0x1b ;  /* 0x0000001558587211 */ /* 0x080fe400078fdaff */
[-C--:B------:R-:W-:Y:S02]  /*0f60*/  LEA.HI.SX32 R90, R90, R21.reuse, 0x1b ;  /* 0x000000155a5a7211 */ /* 0x080fe400078fdaff */
[-C--:B------:R-:W-:Y:S02]  /*0f70*/  LEA.HI.SX32 R54, R54, R21.reuse, 0x1b ;  /* 0x0000001536367211 */ /* 0x080fe400078fdaff */
[----:B------:R-:W-:Y:S02]  /*0f80*/  P2R R65, PR, RZ, 0x1 ;  /* 0x00000001ff417803 */ /* 0x000fe40000000000 */
[----:B------:R-:W-:-:S02]  /*0f90*/  LEA.HI.SX32 R92, R92, R21, 0x1b ;  /* 0x000000155c5c7211 */ /* 0x000fc400078fdaff */
[----:B------:R-:W-:Y:S02]  /*0fa0*/  LEA.HI.SX32 R94, R94, R21, 0x1b ;  /* 0x000000155e5e7211 */ /* 0x000fe400078fdaff */
[-C--:B------:R-:W-:Y:S02]  /*0fb0*/  LEA R31, R88, R23.reuse, 0x2 ;  /* 0x00000017581f7211 */ /* 0x080fe400078e10ff */
[----:B------:R-:W-:Y:S02]  /*0fc0*/  ISETP.NE.AND P0, PT, R39, RZ, PT ;  /* 0x000000ff2700720c */ /* 0x000fe40003f05270 */
[----:B------:R-:W-:Y:S02]  /*0fd0*/  LEA R33, R90, R23, 0x2 ;  /* 0x000000175a217211 */ /* 0x000fe400078e10ff */
[C---:B------:R-:W-:Y:S02]  /*0fe0*/  IADD3 R88, PT, PT, R21.reuse, 0x140, RZ ;  /* 0x0000014015587810 */ /* 0x040fe40007ffe0ff */
[----:B------:R-:W-:-:S02]  /*0ff0*/  IADD3 R90, PT, PT, R21, 0x160, RZ ;  /* 0x00000160155a7810 */ /* 0x000fc40007ffe0ff */
[-C--:B------:R-:W-:Y:S02]  /*1000*/  LEA R39, R54, R23.reuse, 0x2 ;  /* 0x0000001736277211 */ /* 0x080fe400078e10ff */
[----:B------:R-:W-:Y:S01]  /*1010*/  IADD3 R54, PT, PT, R21, 0x180, RZ ;  /* 0x0000018015367810 */ /* 0x000fe20007ffe0ff */
[----:B------:R-:W-:Y:S01]  /*1020*/  IMAD R37, R94, 0x4, R23 ;  /* 0x000000045e257824 */ /* 0x000fe200078e0217 */
[----:B------:R-:W-:Y:S02]  /*1030*/  LEA R35, R92, R23, 0x2 ;  /* 0x000000175c237211 */ /* 0x000fe400078e10ff */
[-C--:B------:R-:W-:Y:S02]  /*1040*/  LEA.HI.SX32 R88, R88, R21.reuse, 0x1b ;  /* 0x0000001558587211 */ /* 0x080fe400078fdaff */
[-C--:B------:R-:W-:Y:S02]  /*1050*/  LEA.HI.SX32 R90, R90, R21.reuse, 0x1b ;  /* 0x000000155a5a7211 */ /* 0x080fe400078fdaff */
[----:B------:R-:W-:-:S02]  /*1060*/  LEA.HI.SX32 R54, R54, R21, 0x1b ;  /* 0x0000001536367211 */ /* 0x000fc400078fdaff */
[C---:B------:R-:W-:Y:S02]  /*1070*/  SHF.L.U32 R55, R21.reuse, 0x4, RZ ;  /* 0x0000000415377819 */ /* 0x040fe400000006ff */
[-C--:B------:R-:W-:Y:S02]  /*1080*/  LEA R45, R88, R23.reuse, 0x2 ;  /* 0x00000017582d7211 */ /* 0x080fe400078e10ff */
[-C--:B------:R-:W-:Y:S02]  /*1090*/  LEA R47, R90, R23.reuse, 0x2 ;  /* 0x000000175a2f7211 */ /* 0x080fe400078e10ff */
[----:B------:R-:W-:Y:S01]  /*10a0*/  LEA R49, R54, R23, 0x2 ;  /* 0x0000001736317211 */ /* 0x000fe200078e10ff */
[----:B--2---:R0:W-:Y:S04]  /*10b0*/  STS [R25], R58 ;  /* 0x0000003a19007388 */ /* 0x0041e80000000800 */
[----:B---3--:R1:W-:Y:S01]  /*10c0*/  STS [R27+0x80], R60 ;  /* 0x0000803c1b007388 */ /* 0x0083e20000000800 */
[----:B0-----:R-:W-:-:S02]  /*10d0*/  IADD3 R58, PT, PT, R21, 0x100, RZ ;  /* 0x00000100153a7810 */ /* 0x001fc40007ffe0ff */
[C---:B-1----:R-:W-:Y:S02]  /*10e0*/  IADD3 R60, PT, PT, R21.reuse, 0x120, RZ ;  /* 0x00000120153c7810 */ /* 0x042fe40007ffe0ff */
[-C--:B------:R-:W-:Y:S02]  /*10f0*/  LEA.HI.SX32 R58, R58, R21.reuse, 0x1b ;  /* 0x000000153a3a7211 */ /* 0x080fe400078fdaff */
[----:B------:R-:W-:Y:S02]  /*1100*/  LEA.HI.SX32 R60, R60, R21, 0x1b ;  /* 0x000000153c3c7211 */ /* 0x000fe400078fdaff */
[----:B------:R-:W-:Y:S02]  /*1110*/  LEA R41, R58, R23, 0x2 ;  /* 0x000000173a297211 */ /* 0x000fe400078e10ff */
[C---:B------:R-:W-:Y:S01]  /*1120*/  IADD3 R58, PT, PT, R21.reuse, 0x1a0, RZ ;  /* 0x000001a0153a7810 */ /* 0x040fe20007ffe0ff */
[----:B------:R-:W-:Y:S01]  /*1130*/  IMAD R43, R60, 0x4, R23 ;  /* 0x000000043c2b7824 */ /* 0x000fe200078e0217 */
[----:B------:R-:W-:-:S02]  /*1140*/  IADD3 R60, PT, PT, R21, 0x1c0, RZ ;  /* 0x000001c0153c7810 */ /* 0x000fc40007ffe0ff */
[-C--:B------:R-:W-:Y:S01]  /*1150*/  LEA.HI.SX32 R58, R58, R21.reuse, 0x1b ;  /* 0x000000153a3a7211 */ /* 0x080fe200078fdaff */
[----:B----4-:R0:W-:Y:S01]  /*1160*/  STS [R29+0x100], R62 ;  /* 0x0001003e1d007388 */ /* 0x0101e20000000800 */
[----:B------:R-:W-:-:S03]  /*1170*/  LEA.HI.SX32 R60, R60, R21, 0x1b ;  /* 0x000000153c3c7211 */ /* 0x000fc600078fdaff */
[----:B------:R1:W-:Y:S01]  /*1180*/  STS [R31+0x180], R64 ;  /* 0x000180401f007388 */ /* 0x0003e20000000800 */
[----:B------:R-:W-:-:S03]  /*1190*/  IMAD R51, R58, 0x4, R23 ;  /* 0x000000043a337824 */ /* 0x000fc600078e0217 */
[----:B------:R2:W-:Y:S01]  /*11a0*/  STS [R33+0x200], R66 ;  /* 0x0002004221007388 */ /* 0x0005e20000000800 */
[----:B0-----:R-:W-:-:S03]  /*11b0*/  IADD3 R62, PT, PT, R21, 0x1e0, RZ ;  /* 0x000001e0153e7810 */ /* 0x001fc60007ffe0ff */
[----:B------:R0:W-:Y:S01]  /*11c0*/  STS [R35+0x280], R68 ;  /* 0x0002804423007388 */ /* 0x0001e20000000800 */
[----:B------:R-:W-:-:S03]  /*11d0*/  LEA.HI.SX32 R62, R62, R21, 0x1b ;  /* 0x000000153e3e7211 */ /* 0x000fc600078fdaff */
[----:B------:R3:W-:Y:S01]  /*11e0*/  STS [R37+0x300], R70 ;  /* 0x0003004625007388 */ /* 0x0007e20000000800 */
[----:B------:R-:W-:-:S03]  /*11f0*/  LEA.HI.SX32 R58, R55, R55, 0x1b ;  /* 0x00000037373a7211 */ /* 0x000fc600078fdaff */
[----:B------:R4:W-:Y:S01]  /*1200*/  STS [R39+0x380], R72 ;  /* 0x0003804827007388 */ /* 0x0009e20000000800 */
[----:B------:R-:W-:-:S03]  /*1210*/  LEA R53, R60, R23, 0x2 ;  /* 0x000000173c357211 */ /* 0x000fc600078e10ff */
[----:B------:R4:W-:Y:S01]  /*1220*/  STS [R41+0x400], R74 ;  /* 0x0004004a29007388 */ /* 0x0009e20000000800 */
[----:B------:R-:W-:-:S03]  /*1230*/  LEA R54, R62, R23, 0x2 ;  /* 0x000000173e367211 */ /* 0x000fc600078e10ff */
[----:B------:R4:W-:Y:S01]  /*1240*/  STS [R43+0x480], R76 ;  /* 0x0004804c2b007388 */ /* 0x0009e20000000800 */
[----:B------:R-:W-:-:S03]  /*1250*/  LEA R55, R58, R23, 0x2 ;  /* 0x000000173a377211 */ /* 0x000fc600078e10ff */
[----:B------:R4:W-:Y:S04]  /*1260*/  STS [R45+0x500], R78 ;  /* 0x0005004e2d007388 */ /* 0x0009e80000000800 */
[----:B------:R4:W-:Y:S04]  /*1270*/  STS [R47+0x580], R80 ;  /* 0x000580502f007388 */ /* 0x0009e80000000800 */
[----:B------:R4:W-:Y:S04]  /*1280*/  STS [R49+0x600], R82 ;  /* 0x0006005231007388 */ /* 0x0009e80000000800 */
        /* <DEDUP_REMOVED lines=22> */
[----:B------:R-:W-:Y:S01]  /*13f0*/  MOV R58, RZ ;  /* 0x000000ff003a7202 */ /* 0x000fe20000000f00 */
[----:B------:R-:W-:-:S04]  /*1400*/  HFMA2 R62, -RZ, RZ, 0, 0 ;  /* 0x00000000ff3e7431 */ /* 0x000fc800000001ff */
[----:B------:R-:W4:Y:S01]  /*1410*/  @!P0 LDG.E R60, desc[UR18][R56.64] ;  /* 0x00000012383c8981 */ /* 0x000f22000c1e1900 */
[----:B------:R-:W-:-:S13]  /*1420*/  ISETP.NE.AND P0, PT, R65, RZ, PT ;  /* 0x000000ff4100720c */ /* 0x000fda0003f05270 */
[----:B------:R-:W4:Y:S01]  /*1430*/  @!P0 LDG.E R58, desc[UR18][R56.64+0x80] ;  /* 0x00008012383a8981 */ /* 0x000f22000c1e1900 */
[----:B------:R-:W-:Y:S02]  /*1440*/  ISETP.NE.AND P0, PT, R67, RZ, PT ;  /* 0x000000ff4300720c */ /* 0x000fe40003f05270 */
[----:B-1----:R-:W-:Y:S01]  /*1450*/  CS2R R64, SRZ ;  /* 0x0000000000407805 */ /* 0x002fe2000001ff00 */
[----:B--2---:R-:W-:Y:S01]  /*1460*/  IMAD.MOV.U32 R66, RZ, RZ, RZ ;  /* 0x000000ffff427224 */ /* 0x004fe200078e00ff */
[----:B0-----:R-:W-:Y:S01]  /*1470*/  MOV R68, RZ ;  /* 0x000000ff00447202 */ /* 0x001fe20000000f00 */
[----:B---3--:R-:W-:Y:S01]  /*1480*/  HFMA2 R70, -RZ, RZ, 0, 0 ;  /* 0x00000000ff467431 */ /* 0x008fe200000001ff */
[----:B----4-:R-:W-:Y:S01]  /*1490*/  MOV R72, RZ ;  /* 0x000000ff00487202 */ /* 0x010fe20000000f00 */
[----:B------:R-:W-:Y:S01]  /*14a0*/  HFMA2 R74, -RZ, RZ, 0, 0 ;  /* 0x00000000ff4a7431 */ /* 0x000fe200000001ff */
[----:B------:R-:W-:Y:S01]  /*14b0*/  MOV R76, RZ ;  /* 0x000000ff004c7202 */ /* 0x000fe20000000f00 */
[----:B------:R-:W-:Y:S01]  /*14c0*/  HFMA2 R78, -RZ, RZ, 0, 0 ;  /* 0x00000000ff4e7431 */ /* 0x000fe200000001ff */
[----:B------:R-:W-:Y:S01]  /*14d0*/  MOV R80, RZ ;  /* 0x000000ff00507202 */ /* 0x000fe20000000f00 */
[----:B------:R-:W-:-:S02]  /*14e0*/  IMAD.MOV.U32 R82, RZ, RZ, RZ ;  /* 0x000000ffff527224 */ /* 0x000fc400078e00ff */
[----:B------:R-:W-:Y:S01]  /*14f0*/  HFMA2 R84, -RZ, RZ, 0, 0 ;  /* 0x00000000ff547431 */ /* 0x000fe200000001ff */
[----:B------:R-:W-:Y:S01]  /*1500*/  MOV R86, RZ ;  /* 0x000000ff00567202 */ /* 0x000fe20000000f00 */
[----:B------:R-:W2:Y:S01]  /*1510*/  @!P0 LDG.E R62, desc[UR18][R56.64+0x100] ;  /* 0x00010012383e8981 */ /* 0x000ea2000c1e1900 */
[----:B------:R-:W-:-:S03]  /*1520*/  ISETP.NE.AND P0, PT, R69, RZ, PT ;  /* 0x000000ff4500720c */ /* 0x000fc60003f05270 */
[----:B------:R-:W3:Y:S04]  /*1530*/  @!P1 LDG.E R78, desc[UR18][R56.64+0x500] ;  /* 0x00050012384e9981 */ /* 0x000ee8000c1e1900 */
[----:B------:R-:W4:Y:S04]  /*1540*/  @!P2 LDG.E R80, desc[UR18][R56.64+0x580] ;  /* 0x000580123850a981 */ /* 0x000f28000c1e1900 */
[----:B------:R-:W4:Y:S04]  /*1550*/  @!P3 LDG.E R82, desc[UR18][R56.64+0x600] ;  /* 0x000600123852b981 */ /* 0x000f28000c1e1900 */
[----:B------:R-:W3:Y:S01]  /*1560*/  @!P0 LDG.E R64, desc[UR18][R56.64+0x180] ;  /* 0x0001801238408981 */ /* 0x000ee2000c1e1900 */
[----:B------:R-:W-:-:S03]  /*1570*/  ISETP.NE.AND P0, PT, R71, RZ, PT ;  /* 0x000000ff4700720c */ /* 0x000fc60003f05270 */
[----:B------:R-:W4:Y:S04]  /*1580*/  @!P4 LDG.E R84, desc[UR18][R56.64+0x680] ;  /* 0x000680123854c981 */ /* 0x000f28000c1e1900 */
[----:B------:R-:W4:Y:S04]  /*1590*/  @!P5 LDG.E R86, desc[UR18][R56.64+0x700] ;  /* 0x000700123856d981 */ /* 0x000f28000c1e1900 */
[----:B------:R-:W4:Y:S04]  /*15a0*/  @!P6 LDG.E R65, desc[UR18][R56.64+0x780] ;  /* 0x000780123841e981 */ /* 0x000f28000c1e1900 */
[----:B------:R-:W4:Y:S01]  /*15b0*/  @!P0 LDG.E R66, desc[UR18][R56.64+0x200] ;  /* 0x0002001238428981 */ /* 0x000f22000c1e1900 */
[----:B------:R-:W-:-:S13]  /*15c0*/  ISETP.NE.AND P0, PT, R73, RZ, PT ;  /* 0x000000ff4900720c */ /* 0x000fda0003f05270 */
        /* <DEDUP_REMOVED lines=9> */
[----:B------:R-:W-:Y:S03]  /*1660*/  BSSY.RECONVERGENT B0, `(.L_x_1578) ;  /* 0x0000050000007945 */ /* 0x000fe60003800200 */
[----:B------:R-:W-:Y:S04]  /*1670*/  STS [R25], R60 ;  /* 0x0000003c19007388 */ /* 0x000fe80000000800 */
[----:B------:R-:W-:Y:S04]  /*1680*/  STS [R27+0x80], R58 ;  /* 0x0000803a1b007388 */ /* 0x000fe80000000800 */
[----:B--2---:R-:W-:Y:S04]  /*1690*/  STS [R29+0x100], R62 ;  /* 0x0001003e1d007388 */ /* 0x004fe80000000800 */
[----:B---3--:R-:W-:Y:S04]  /*16a0*/  STS [R31+0x180], R64 ;  /* 0x000180401f007388 */ /* 0x008fe80000000800 */
        /* <DEDUP_REMOVED lines=75> */
.L_x_1579:
[----:B------:R-:W-:Y:S05]  /*1b60*/  BSYNC.RECONVERGENT B0 ;  /* 0x0000000000007941 */ /* 0x000fea0003800200 */
.L_x_1578:
        /* <DEDUP_REMOVED lines=34> */
.L_x_1581:
[----:B------:R-:W-:Y:S05]  /*1d90*/  BSYNC.RECONVERGENT B0 ;  /* 0x0000000000007941 */ /* 0x000fea0003800200 */
.L_x_1580:
[----:B------:R-:W-:Y:S01]  /*1da0*/  ISETP.EQ.OR P6, PT, RZ, UR4, P5 ;  /* 0x00000004ff007c0c */ /* 0x000fe2000afc2670 */
[----:B------:R-:W-:Y:S01]  /*1db0*/  BSSY.RECONVERGENT B0, `(.L_x_1582) ;  /* 0x0000023000007945 */ /* 0x000fe20003800200 */
[----:B------:R-:W-:Y:S01]  /*1dc0*/  FSETP.GTU.FTZ.AND P1, PT, R82, 20, PT ;  /* 0x41a000005200780b */ /* 0x000fe20003f3c000 */
[----:B------:R-:W-:Y:S01]  /*1dd0*/  FADD.FTZ R84, R84, R3 ;  /* 0x0000000354547221 */ /* 0x000fe20000010000 */
        /* <DEDUP_REMOVED lines=32> */
.L_x_1583:
[----:B------:R-:W-:Y:S05]  /*1fe0*/  BSYNC.RECONVERGENT B0 ;  /* 0x0000000000007941 */ /* 0x000fea0003800200 */
.L_x_1582:
        /* <DEDUP_REMOVED lines=34> */
.L_x_1585:
[----:B------:R-:W-:Y:S05]  /*2210*/  BSYNC.RECONVERGENT B0 ;  /* 0x0000000000007941 */ /* 0x000fea0003800200 */
.L_x_1584:
[----:B------:R-:W-:Y:S01]  /*2220*/  ISETP.EQ.OR P6, PT, RZ, UR4, P2 ;  /* 0x00000004ff007c0c */ /* 0x000fe200097c2670 */
[----:B------:R-:W-:Y:S01]  /*2230*/  BSSY.RECONVERGENT B0, `(.L_x_1586) ;  /* 0x0000023000007945 */ /* 0x000fe20003800200 */
[----:B------:R-:W-:Y:S01]  /*2240*/  FSETP.GTU.FTZ.AND P5, PT, R86, 20, PT ;  /* 0x41a000005600780b */ /* 0x000fe20003fbc000 */
[----:B------:R-:W-:Y:S01]  /*2250*/  FADD.FTZ R88, R88, R3 ;  /* 0x0000000358587221 */ /* 0x000fe20000010000 */
        /* <DEDUP_REMOVED lines=32> */
.L_x_1587:
[----:B------:R-:W-:Y:S05]  /*2460*/  BSYNC.RECONVERGENT B0 ;  /* 0x0000000000007941 */ /* 0x000fea0003800200 */
.L_x_1586:
        /* <DEDUP_REMOVED lines=34> */
.L_x_1589:
[----:B------:R-:W-:Y:S05]  /*2690*/  BSYNC.RECONVERGENT B0 ;  /* 0x0000000000007941 */ /* 0x000fea0003800200 */
.L_x_1588:
        /* <DEDUP_REMOVED lines=36> */
.L_x_1591:
[----:B------:R-:W-:Y:S05]  /*28e0*/  BSYNC.RECONVERGENT B0 ;  /* 0x0000000000007941 */ /* 0x000fea0003800200 */
.L_x_1590:
        /* <DEDUP_REMOVED lines=34> */
.L_x_1593:
[----:B------:R-:W-:Y:S05]  /*2b10*/  BSYNC.RECONVERGENT B0 ;  /* 0x0000000000007941 */ /* 0x000fea0003800200 */
.L_x_1592:
        /* <DEDUP_REMOVED lines=36> */
.L_x_1595:
[----:B------:R-:W-:Y:S05]  /*2d60*/  BSYNC.RECONVERGENT B0 ;  /* 0x0000000000007941 */ /* 0x000fea0003800200 */
.L_x_1594:
        /* <DEDUP_REMOVED lines=34> */
.L_x_1597:
[----:B------:R-:W-:Y:S05]  /*2f90*/  BSYNC.RECONVERGENT B0 ;  /* 0x0000000000007941 */ /* 0x000fea0003800200 */
.L_x_1596:
        /* <DEDUP_REMOVED lines=39> */
.L_x_1599:
[----:B------:R-:W-:Y:S05]  /*3210*/  BSYNC.RECONVERGENT B0 ;  /* 0x0000000000007941 */ /* 0x000fea0003800200 */
.L_x_1598:
        /* <DEDUP_REMOVED lines=32> */
.L_x_1601:
[----:B------:R-:W-:Y:S05]  /*3420*/  BSYNC.RECONVERGENT B0 ;  /* 0x0000000000007941 */ /* 0x000fea0003800200 */
.L_x_1600:
        /* <DEDUP_REMOVED lines=32> */
.L_x_1603:
[----:B------:R-:W-:Y:S05]  /*3630*/  BSYNC.RECONVERGENT B0 ;  /* 0x0000000000007941 */ /* 0x000fea0003800200 */
.L_x_1602:
        /* <DEDUP_REMOVED lines=32> */
.L_x_1605:
[----:B------:R-:W-:Y:S05]  /*3840*/  BSYNC.RECONVERGENT B0 ;  /* 0x0000000000007941 */ /* 0x000fea0003800200 */
.L_x_1604:
        /* <DEDUP_REMOVED lines=32> */
.L_x_1607:
[----:B------:R-:W-:Y:S05]  /*3a50*/  BSYNC.RECONVERGENT B0 ;  /* 0x0000000000007941 */ /* 0x000fea0003800200 */
.L_x_1606:
        /* <DEDUP_REMOVED lines=32> */
.L_x_1609:
[----:B------:R-:W-:Y:S05]  /*3c60*/  BSYNC.RECONVERGENT B0 ;  /* 0x0000000000007941 */ /* 0x000fea0003800200 */
.L_x_1608:
        /* <DEDUP_REMOVED lines=24> */
[C---:B------:R-:W-:Y:S01]  /*3df0*/  SHF.L.U32 R132, R6.reuse, 0xa, RZ ;  /* 0x0000000a06847819 */ /* 0x040fe200000006ff */
[----:B------:R-:W-:Y:S01]  /*3e00*/  FMUL.FTZ R59, R59, R96 ;  /* 0x000000603b3b7220 */ /* 0x000fe20000410000 */
[----:B------:R-:W-:Y:S01]  /*3e10*/  LOP3.LUT R93, R93, R4, RZ, 0xfc, !PT ;  /* 0x000000045d5d7212 */ /* 0x000fe200078efcff */
[----:B------:R-:W-:Y:S01]  /*3e20*/  FMUL.FTZ R63, R63, R94 ;  /* 0x0000005e3f3f7220 */ /* 0x000fe20000410000 */
[----:B------:R-:W-:Y:S01]  /*3e30*/  ISETP.NE.AND P0, PT, R6, RZ, PT ;  /* 0x000000ff0600720c */ /* 0x000fe20003f05270 */
[----:B------:R-:W2:Y:S01]  /*3e40*/  LDC R91, c[0x0][0x388] ;  /* 0x0000e200ff5b7b82 */ /* 0x000ea20000000800 */
[----:B------:R-:W-:Y:S01]  /*3e50*/  LEA R95, R19, -R132, 0x1 ;  /* 0x80000084135f7211 */ /* 0x000fe200078e08ff */
[----:B------:R-:W-:Y:S01]  /*3e60*/  FMUL.FTZ R77, R77, R92 ;  /* 0x0000005c4d4d7220 */ /* 0x000fe20000410000 */
[----:B------:R-:W-:Y:S01]  /*3e70*/  LOP3.LUT R134, R93, 0x7c1f, RZ, 0xc0, !PT ;  /* 0x00007c1f5d867812 */ /* 0x000fe200078ec0ff */
        /* <DEDUP_REMOVED lines=17> */
[----:B------:R-:W-:Y:S01]  /*3f90*/  FMUL.FTZ R57, R61, R98 ;  /* 0x000000623d397220 */ /* 0x000fe20000410000 */
[----:B------:R-:W-:Y:S01]  /*3fa0*/  IMAD R61, R0, UR7, R139 ;  /* 0x00000007003d7c24 */ /* 0x000fe2000f8e028b */
[----:B------:R-:W4:Y:S01]  /*3fb0*/  LDCU UR5, c[0x0][0x38c] ;  /* 0x00007180ff0577ac */ /* 0x000f220008000800 */
[----:B------:R-:W0:Y:S05]  /*3fc0*/  LDCU.64 UR6, c[0x0][0x3a8] ;  /* 0x00007500ff0677ac */ /* 0x000e2a0008000a00 */
.L_x_1613:
[C---:B------:R-:W-:Y:S01]  /*3fd0*/  LOP3.LUT R72, R134.reuse, 0x20, RZ, 0xfc, !PT ;  /* 0x0000002086487812 */ /* 0x040fe200078efcff */
[----:B------:R-:W5:Y:S01]  /*3fe0*/  @!P1 LDC.64 R68, c[0x0][0x3c0] ;  /* 0x0000f000ff449b82 */ /* 0x000f620000000a00 */
[----:B------:R-:W-:Y:S02]  /*3ff0*/  LOP3.LUT R154, R134, 0x40, RZ, 0xfc, !PT ;  /* 0x00000040869a7812 */ /* 0x000fe400078efcff */
[-C--:B------:R-:W-:Y:S02]  /*4000*/  ISETP.GE.AND P5, PT, R72, R95.reuse, PT ;  /* 0x0000005f4800720c */ /* 0x080fe40003fa6270 */
[----:B------:R-:W-:Y:S02]  /*4010*/  ISETP.GE.AND P3, PT, R154, R95, PT ;  /* 0x0000005f9a00720c */ /* 0x000fe40003f66270 */
[----:B------:R-:W-:Y:S02]  /*4020*/  LOP3.LUT R158, R134, 0x60, RZ, 0xfc, !PT ;  /* 0x00000060869e7812 */ /* 0x000fe400078efcff */
[----:B------:R-:W-:-:S02]  /*4030*/  @!P1 MOV R135, RZ ;  /* 0x000000ff00879202 */ /* 0x000fc40000000f00 */
[----:B------:R-:W-:Y:S02]  /*4040*/  ISETP.GE.AND P2, PT, R158, R95, PT ;  /* 0x0000005f9e00720c */ /* 0x000fe40003f46270 */
[C---:B------:R-:W-:Y:S02]  /*4050*/  LOP3.LUT R160, R134.reuse, 0x80, RZ, 0xfc, !PT ;  /* 0x0000008086a07812 */ /* 0x040fe400078efcff */
[----:B------:R-:W-:Y:S01]  /*4060*/  MOV R172, RZ ;  /* 0x000000ff00ac7202 */ /* 0x000fe20000000f00 */
[----:B------:R-:W1:Y:S01]  /*4070*/  @!P5 LDC.64 R70, c[0x0][0x3c0] ;  /* 0x0000f000ff46db82 */ /* 0x000e620000000a00 */
[----:B------:R-:W-:Y:S01]  /*4080*/  @!P5 IMAD.MOV.U32 R73, RZ, RZ, RZ ;  /* 0x000000ffff49d224 */ /* 0x000fe200078e00ff */
[----:B------:R-:W-:Y:S02]  /*4090*/  @!P3 MOV R155, RZ ;  /* 0x000000ff009bb202 */ /* 0x000fe40000000f00 */
[----:B------:R-:W-:-:S04]  /*40a0*/  LOP3.LUT R162, R134, 0xa0, RZ, 0xfc, !PT ;  /* 0x000000a086a27812 */ /* 0x000fc800078efcff */
[----:B------:R-:W4:Y:S01]  /*40b0*/  @!P3 LDC.64 R66, c[0x0][0x3c0] ;  /* 0x0000f000ff42bb82 */ /* 0x000f220000000a00 */
[----:B-----5:R-:W-:-:S04]  /*40c0*/  @!P1 IMAD.WIDE.U32 R64, R136, R68, R134 ;  /* 0x0000004488409225 */ /* 0x020fc800078e0086 */
[----:B------:R-:W-:Y:S01]  /*40d0*/  @!P1 IMAD R19, R136, R69, R65 ;  /* 0x0000004588139224 */ /* 0x000fe200078e0241 */
[----:B------:R-:W-:-:S04]  /*40e0*/  @!P1 LEA R144, P4, R64, R11, 0x2 ;  /* 0x0000000b40909211 */ /* 0x000fc800078810ff */
[----:B------:R-:W-:Y:S02]  /*40f0*/  @!P1 LEA.HI.X R145, R64, R15, R19, 0x2, P4 ;  /* 0x0000000f40919211 */ /* 0x000fe400020f1413 */
[----:B------:R-:W5:Y:S01]  /*4100*/  @!P2 LDC.64 R64, c[0x0][0x3c0] ;  /* 0x0000f000ff40ab82 */ /* 0x000f620000000a00 */
[----:B------:R-:W-:Y:S01]  /*4110*/  ISETP.GE.AND P4, PT, R160, R95, PT ;  /* 0x0000005fa000720c */ /* 0x000fe20003f86270 */
[----:B-1----:R-:W-:-:S04]  /*4120*/  @!P5 IMAD.WIDE.U32 R68, R136, R70, R72 ;  /* 0x000000468844d225 */ /* 0x002fc800078e0048 */
[----:B------:R-:W-:Y:S01]  /*4130*/  @!P5 IMAD R19, R136, R71, R69 ;  /* 0x000000478813d224 */ /* 0x000fe200078e0245 */
[----:B------:R-:W-:-:S04]  /*4140*/  @!P5 LEA R146, P6, R68, R11, 0x2 ;  /* 0x0000000b4492d211 */ /* 0x000fc800078c10ff */
[----:B------:R-:W-:Y:S01]  /*4150*/  @!P5 LEA.HI.X R147, R68, R15, R19, 0x2, P6 ;  /* 0x0000000f4493d211 */ /* 0x000fe200030f1413 */
[----:B----4-:R-:W-:Y:S02]  /*4160*/  @!P3 IMAD.WIDE.U32 R68, R136, R66, R154 ;  /* 0x000000428844b225 */ /* 0x010fe400078e009a */
[----:B------:R-:W1:Y:S02]  /*4170*/  @!P4 LDC.64 R70, c[0x0][0x3c0] ;  /* 0x0000f000ff46cb82 */ /* 0x000e640000000a00 */
[----:B------:R4:W2:Y:S01]  /*4180*/  @!P5 LDG.E R172, desc[UR18][R146.64] ;  /* 0x0000001292acd981 */ /* 0x0008a2000c1e1900 */
[----:B------:R-:W-:Y:S01]  /*4190*/  ISETP.GE.AND P5, PT, R162, R95, PT ;  /* 0x0000005fa200720c */ /* 0x000fe20003fa6270 */
[----:B------:R-:W-:Y:S01]  /*41a0*/  @!P3 IMAD R67, R136, R67, R69 ;  /* 0x000000438843b224 */ /* 0x000fe200078e0245 */
[----:B------:R-:W-:Y:S02]  /*41b0*/  @!P3 LEA R74, P6, R68, R11, 0x2 ;  /* 0x0000000b444ab211 */ /* 0x000fe400078c10ff */
[----:B------:R-:W-:-:S02]  /*41c0*/  MOV R176, RZ ;  /* 0x000000ff00b07202 */ /* 0x000fc40000000f00 */
[----:B------:R-:W-:Y:S02]  /*41d0*/  @!P3 LEA.HI.X R75, R68, R15, R67, 0x2, P6 ;  /* 0x0000000f444bb211 */ /* 0x000fe400030f1443 */
[----:B------:R-:W-:-:S03]  /*41e0*/  @!P2 MOV R159, RZ ;  /* 0x000000ff009fa202 */ /* 0x000fc60000000f00 */
[----:B------:R3:W2:Y:S02]  /*41f0*/  @!P3 LDG.E R176, desc[UR18][R74.64] ;  /* 0x000000124ab0b981 */ /* 0x0006a4000c1e1900 */
[----:B------:R-:W3:Y:S01]  /*4200*/  @!P5 LDC.64 R68, c[0x0][0x3c0] ;  /* 0x0000f000ff44db82 */ /* 0x000ee20000000a00 */
[----:B-----5:R-:W-:Y:S01]  /*4210*/  @!P2 IMAD.WIDE.U32 R66, R136, R64, R158 ;  /* 0x000000408842a225 */ /* 0x020fe200078e009e */
[----:B------:R-:W-:-:S03]  /*4220*/  ISETP.GE.AND P3, PT, R12, R95, PT ;  /* 0x0000005f0c00720c */ /* 0x000fc60003f66270 */
[----:B------:R-:W-:Y:S01]  /*4230*/  @!P2 IMAD R65, R136, R65, R67 ;  /* 0x000000418841a224 */ /* 0x000fe200078e0243 */
[C---:B------:R-:W-:Y:S02]  /*4240*/  @!P2 LEA R148, P6, R66.reuse, R11, 0x2 ;  /* 0x0000000b4294a211 */ /* 0x040fe400078c10ff */
[----:B------:R-:W-:Y:S02]  /*4250*/  MOV R170, RZ ;  /* 0x000000ff00aa7202 */ /* 0x000fe40000000f00 */
[----:B------:R-:W-:Y:S02]  /*4260*/  @!P2 LEA.HI.X R149, R66, R15, R65, 0x2, P6 ;  /* 0x0000000f4295a211 */ /* 0x000fe400030f1441 */
[----:B------:R-:W-:-:S03]  /*4270*/  @!P4 MOV R161, RZ ;  /* 0x000000ff00a1c202 */ /* 0x000fc60000000f00 */
[----:B------:R-:W5:Y:S01]  /*4280*/  @!P3 LDC.64 R64, c[0x0][0x3c0] ;  /* 0x0000f000ff40bb82 */ /* 0x000f620000000a00 */
[----:B------:R-:W2:Y:S01]  /*4290*/  @!P2 LDG.E R170, desc[UR18][R148.64] ;  /* 0x0000001294aaa981 */ /* 0x000ea2000c1e1900 */
[----:B------:R-:W-:Y:S01]  /*42a0*/  ISETP.GE.AND P2, PT, R14, R95, PT ;  /* 0x0000005f0e00720c */ /* 0x000fe20003f46270 */
[----:B-1----:R-:W-:-:S04]  /*42b0*/  @!P4 IMAD.WIDE.U32 R66, R136, R70, R160 ;  /* 0x000000468842c225 */ /* 0x002fc800078e00a0 */
[----:B------:R-:W-:Y:S01]  /*42c0*/  @!P5 IMAD.MOV.U32 R163, RZ, RZ, RZ ;  /* 0x000000ffffa3d224 */ /* 0x000fe200078e00ff */
[----:B----4-:R-:W-:Y:S01]  /*42d0*/  @!P4 LEA R146, P6, R66, R11, 0x2 ;  /* 0x0000000b4292c211 */ /* 0x010fe200078c10ff */
[C---:B------:R-:W-:Y:S02]  /*42e0*/  @!P4 IMAD R71, R136.reuse, R71, R67 ;  /* 0x000000478847c224 */ /* 0x040fe400078e0243 */
[----:B---3--:R-:W-:Y:S01]  /*42f0*/  @!P5 IMAD.WIDE.U32 R74, R136, R68, R162 ;  /* 0x00000044884ad225 */ /* 0x008fe200078e00a2 */
[----:B------:R-:W-:Y:S02]  /*4300*/  MOV R168, RZ ;  /* 0x000000ff00a87202 */ /* 0x000fe40000000f00 */
[----:B------:R-:W-:Y:S01]  /*4310*/  @!P4 LEA.HI.X R147, R66, R15, R71, 0x2, P6 ;  /* 0x0000000f4293c211 */ /* 0x000fe200030f1447 */
[----:B------:R-:W-:Y:S01]  /*4320*/  @!P5 IMAD R69, R136, R69, R75 ;  /* 0x000000458845d224 */ /* 0x000fe200078e024b */
[C---:B------:R-:W-:Y:S01]  /*4330*/  @!P5 LEA R70, P6, R74.reuse, R11, 0x2 ;  /* 0x0000000b4a46d211 */ /* 0x040fe200078c10ff */
[----:B------:R-:W1:Y:S01]  /*4340*/  @!P2 LDC.64 R66, c[0x0][0x3c0] ;  /* 0x0000f000ff42ab82 */ /* 0x000e620000000a00 */
[----:B------:R-:W-:Y:S01]  /*4350*/  @!P3 MOV R68, R12 ;  /* 0x0000000c0044b202 */ /* 0x000fe20000000f00 */
[----:B------:R3:W4:Y:S01]  /*4360*/  @!P4 LDG.E R168, desc[UR18][R146.64] ;  /* 0x0000001292a8c981 */ /* 0x000722000c1e1900 */
[----:B------:R-:W-:-:S02]  /*4370*/  @!P5 LEA.HI.X R71, R74, R15, R69, 0x2, P6 ;  /* 0x0000000f4a47d211 */ /* 0x000fc400030f1445 */
[----:B------:R-:W-:Y:S02]  /*4380*/  ISETP.GE.AND P4, PT, R16, R95, PT ;  /* 0x0000005f1000720c */ /* 0x000fe40003f86270 */
[----:B------:R-:W-:Y:S02]  /*4390*/  @!P3 MOV R69, RZ ;  /* 0x000000ff0045b202 */ /* 0x000fe40000000f00 */
[----:B------:R-:W-:Y:S01]  /*43a0*/  MOV R178, RZ ;  /* 0x000000ff00b27202 */ /* 0x000fe20000000f00 */
[----:B-----5:R-:W-:-:S05]  /*43b0*/  @!P3 IMAD.WIDE.U32 R68, R136, R64, R68 ;  /* 0x000000408844b225 */ /* 0x020fca00078e0044 */
[----:B------:R5:W4:Y:S01]  /*43c0*/  @!P5 LDG.E R178, desc[UR18][R70.64] ;  /* 0x0000001246b2d981 */ /* 0x000b22000c1e1900 */
[----:B------:R-:W-:Y:S01]  /*43d0*/  @!P3 IMAD R19, R136, R65, R69 ;  /* 0x000000418813b224 */ /* 0x000fe200078e0245 */
[----:B---3--:R-:W-:Y:S01]  /*43e0*/  @!P3 LEA R146, P6, R68, R11, 0x2 ;  /* 0x0000000b4492b211 */ /* 0x008fe200078c10ff */
[----:B------:R-:W5:Y:S01]  /*43f0*/  @!P4 LDC.64 R64, c[0x0][0x3c0] ;  /* 0x0000f000ff40cb82 */ /* 0x000f620000000a00 */
[----:B------:R-:W-:Y:S02]  /*4400*/  ISETP.GE.AND P5, PT, R18, R95, PT ;  /* 0x0000005f1200720c */ /* 0x000fe40003fa6270 */
[----:B------:R-:W-:Y:S02]  /*4410*/  @!P3 LEA.HI.X R147, R68, R15, R19, 0x2, P6 ;  /* 0x0000000f4493b211 */ /* 0x000fe400030f1413 */
[----:B------:R-:W-:Y:S02]  /*4420*/  @!P2 MOV R68, R14 ;  /* 0x0000000e0044a202 */ /* 0x000fe40000000f00 */
[----:B------:R-:W-:-:S02]  /*4430*/  @!P2 MOV R69, RZ ;  /* 0x000000ff0045a202 */ /* 0x000fc40000000f00 */
[----:B------:R-:W-:Y:S01]  /*4440*/  MOV R174, RZ ;  /* 0x000000ff00ae7202 */ /* 0x000fe20000000f00 */
[----:B-1----:R-:W-:-:S05]  /*4450*/  @!P2 IMAD.WIDE.U32 R68, R136, R66, R68 ;  /* 0x000000428844a225 */ /* 0x002fca00078e0044 */
[----:B------:R1:W3:Y:S01]  /*4460*/  @!P3 LDG.E R174, desc[UR18][R146.64] ;  /* 0x0000001292aeb981 */ /* 0x0002e2000c1e1900 */
[----:B------:R-:W-:Y:S02]  /*4470*/  @!P2 IMAD R19, R136, R67, R69 ;  /* 0x000000438813a224 */ /* 0x000fe400078e0245 */
[----:B------:R-:W0:Y:S01]  /*4480*/  @!P5 LDC.64 R66, c[0x0][0x3c0] ;  /* 0x0000f000ff42db82 */ /* 0x000e220000000a00 */
[----:B------:R-:W-:Y:S02]  /*4490*/  ISETP.GE.AND P3, PT, R20, R95, PT ;  /* 0x0000005f1400720c */ /* 0x000fe40003f66270 */
[C---:B------:R-:W-:Y:S02]  /*44a0*/  @!P2 LEA R74, P6, R68.reuse, R11, 0x2 ;  /* 0x0000000b444aa211 */ /* 0x040fe400078c10ff */
[----:B------:R-:W-:Y:S02]  /*44b0*/  MOV R180, RZ ;  /* 0x000000ff00b47202 */ /* 0x000fe40000000f00 */
[----:B------:R-:W-:Y:S01]  /*44c0*/  @!P2 LEA.HI.X R75, R68, R15, R19, 0x2, P6 ;  /* 0x0000000f444ba211 */ /* 0x000fe200030f1413 */
[----:B------:R-:W-:Y:S01]  /*44d0*/  @!P4 IMAD.MOV.U32 R68, RZ, RZ, R16 ;  /* 0x000000ffff44c224 */ /* 0x000fe200078e0010 */
[----:B------:R-:W-:-:S03]  /*44e0*/  @!P4 MOV R69, RZ ;  /* 0x000000ff0045c202 */ /* 0x000fc60000000f00 */
[----:B------:R1:W3:Y:S01]  /*44f0*/  @!P2 LDG.E R180, desc[UR18][R74.64] ;  /* 0x000000124ab4a981 */ /* 0x0002e2000c1e1900 */
[----:B------:R-:W-:Y:S01]  /*4500*/  ISETP.GE.AND P2, PT, R22, R95, PT ;  /* 0x0000005f1600720c */ /* 0x000fe20003f46270 */
[C---:B-----5:R-:W-:Y:S02]  /*4510*/  @!P4 IMAD.WIDE.U32 R70, R136.reuse, R64, R68 ;  /* 0x000000408846c225 */ /* 0x060fe400078e0044 */
[----:B------:R-:W5:Y:S02]  /*4520*/  @!P3 LDC.64 R68, c[0x0][0x3c0] ;  /* 0x0000f000ff44bb82 */ /* 0x000f640000000a00 */
[----:B------:R-:W-:Y:S01]  /*4530*/  @!P4 IMAD R65, R136, R65, R71 ;  /* 0x000000418841c224 */ /* 0x000fe200078e0247 */
[----:B------:R-:W-:Y:S02]  /*4540*/  @!P4 LEA R148, P6, R70, R11, 0x2 ;  /* 0x0000000b4694c211 */ /* 0x000fe400078c10ff */
[----:B------:R-:W-:Y:S02]  /*4550*/  @!P5 MOV R19, RZ ;  /* 0x000000ff0013d202 */ /* 0x000fe40000000f00 */
[----:B------:R-:W-:-:S02]  /*4560*/  MOV R182, RZ ;  /* 0x000000ff00b67202 */ /* 0x000fc40000000f00 */
[----:B------:R-:W-:Y:S01]  /*4570*/  @!P4 LEA.HI.X R149, R70, R15, R65, 0x2, P6 ;  /* 0x0000000f4695c211 */ /* 0x000fe200030f1441 */
[----:B0-----:R-:W-:Y:S01]  /*4580*/  @!P5 IMAD.WIDE.U32 R70, R136, R66, R18 ;  /* 0x000000428846d225 */ /* 0x001fe200078e0012 */
[----:B------:R-:W0:Y:S03]  /*4590*/  @!P2 LDC.64 R64, c[0x0][0x3c0] ;  /* 0x0000f000ff40ab82 */ /* 0x000e260000000a00 */
[----:B------:R-:W3:Y:S01]  /*45a0*/  @!P4 LDG.E R182, desc[UR18][R148.64] ;  /* 0x0000001294b6c981 */ /* 0x000ee2000c1e1900 */
[----:B------:R-:W-:Y:S01]  /*45b0*/  ISETP.GE.AND P4, PT, R24, R95, PT ;  /* 0x0000005f1800720c */ /* 0x000fe20003f86270 */
[----:B------:R-:W-:Y:S01]  /*45c0*/  @!P5 IMAD R67, R136, R67, R71 ;  /* 0x000000438843d224 */ /* 0x000fe200078e0247 */
[----:B-1----:R-:W-:Y:S02]  /*45d0*/  @!P5 LEA R146, P6, R70, R11, 0x2 ;  /* 0x0000000b4692d211 */ /* 0x002fe400078c10ff */
[----:B------:R-:W-:-:S02]  /*45e0*/  @!P3 MOV R66, R20 ;  /* 0x000000140042b202 */ /* 0x000fc40000000f00 */
[----:B------:R-:W-:Y:S02]  /*45f0*/  @!P5 LEA.HI.X R147, R70, R15, R67, 0x2, P6 ;  /* 0x0000000f4693d211 */ /* 0x000fe400030f1443 */
[----:B------:R-:W-:Y:S02]  /*4600*/  @!P3 MOV R67, RZ ;  /* 0x000000ff0043b202 */ /* 0x000fe40000000f00 */
[----:B------:R-:W-:Y:S01]  /*4610*/  MOV R184, RZ ;  /* 0x000000ff00b87202 */ /* 0x000fe20000000f00 */
[----:B-----5:R-:W-:-:S03]  /*4620*/  @!P3 IMAD.WIDE.U32 R74, R136, R68, R66 ;  /* 0x00000044884ab225 */ /* 0x020fc600078e0042 */
[----:B------:R-:W1:Y:S02]  /*4630*/  @!P4 LDC.64 R66, c[0x0][0x3c0] ;  /* 0x0000f000ff42cb82 */ /* 0x000e640000000a00 */
[----:B------:R5:W3:Y:S01]  /*4640*/  @!P5 LDG.E R184, desc[UR18][R146.64] ;  /* 0x0000001292b8d981 */ /* 0x000ae2000c1e1900 */
[----:B------:R-:W-:Y:S01]  /*4650*/  ISETP.GE.AND P5, PT, R26, R95, PT ;  /* 0x0000005f1a00720c */ /* 0x000fe20003fa6270 */
[----:B------:R-:W-:Y:S01]  /*4660*/  @!P3 IMAD R69, R136, R69, R75 ;  /* 0x000000458845b224 */ /* 0x000fe200078e024b */
[C---:B------:R-:W-:Y:S01]  /*4670*/  @!P3 LEA R70, P6, R74.reuse, R11, 0x2 ;  /* 0x0000000b4a46b211 */ /* 0x040fe200078c10ff */
[----:B------:R-:W-:Y:S01]  /*4680*/  @!P2 IMAD.MOV.U32 R23, RZ, RZ, RZ ;  /* 0x000000ffff17a224 */ /* 0x000fe200078e00ff */
[----:B------:R-:W-:Y:S02]  /*4690*/  MOV R186, RZ ;  /* 0x000000ff00ba7202 */ /* 0x000fe40000000f00 */
[----:B------:R-:W-:Y:S01]  /*46a0*/  @!P3 LEA.HI.X R71, R74, R15, R69, 0x2, P6 ;  /* 0x0000000f4a47b211 */ /* 0x000fe200030f1445 */
[----:B0-----:R-:W-:-:S04]  /*46b0*/  @!P2 IMAD.WIDE.U32 R68, R136, R64, R22 ;  /* 0x000000408844a225 */ /* 0x001fc800078e0016 */
[----:B------:R-:W-:Y:S01]  /*46c0*/  @!P2 IMAD R19, R136, R65, R69 ;  /* 0x000000418813a224 */ /* 0x000fe200078e0245 */
[----:B-----5:R-:W-:Y:S01]  /*46d0*/  @!P2 LEA R146, P6, R68, R11, 0x2 ;  /* 0x0000000b4492a211 */ /* 0x020fe200078c10ff */
[----:B------:R-:W0:Y:S01]  /*46e0*/  @!P5 LDC.64 R64, c[0x0][0x3c0] ;  /* 0x0000f000ff40db82 */ /* 0x000e220000000a00 */
[----:B------:R0:W5:Y:S01]  /*46f0*/  @!P3 LDG.E R186, desc[UR18][R70.64] ;  /* 0x0000001246bab981 */ /* 0x000162000c1e1900 */
        /* <DEDUP_REMOVED lines=9> */
[----:B------:R-:W1:Y:S01]  /*4790*/  @!P3 LDC.64 R66, c[0x0][0x3c0] ;  /* 0x0000f000ff42bb82 */ /* 0x000e620000000a00 */
        /* <DEDUP_REMOVED lines=9> */
[----:B-1----:R-:W-:Y:S02]  /*4830*/  @!P5 LEA R146, P6, R70, R11, 0x2 ;  /* 0x0000000b4692d211 */ /* 0x002fe400078c10ff */
[----:B------:R-:W-:Y:S02]  /*4840*/  ISETP.GE.AND P4, PT, R32, R95, PT ;  /* 0x0000005f2000720c */ /* 0x000fe40003f86270 */
[----:B------:R-:W-:Y:S01]  /*4850*/  @!P5 LEA.HI.X R147, R70, R15, R65, 0x2, P6 ;  /* 0x0000000f4693d211 */ /* 0x000fe200030f1441 */
[----:B------:R-:W-:Y:S01]  /*4860*/  @!P3 IMAD.MOV.U32 R64, RZ, RZ, R28 ;  /* 0x000000ffff40b224 */ /* 0x000fe200078e001c */
[----:B------:R-:W-:Y:S02]  /*4870*/  @!P3 MOV R65, RZ ;  /* 0x000000ff0041b202 */ /* 0x000fe40000000f00 */
[----:B------:R-:W-:Y:S01]  /*4880*/  MOV R192, RZ ;  /* 0x000000ff00c07202 */ /* 0x000fe20000000f00 */
[----:B------:R-:W-:-:S05]  /*4890*/  @!P3 IMAD.WIDE.U32 R70, R136, R66, R64 ;  /* 0x000000428846b225 */ /* 0x000fca00078e0040 */
[----:B------:R1:W5:Y:S01]  /*48a0*/  @!P5 LDG.E R192, desc[UR18][R146.64] ;  /* 0x0000001292c0d981 */ /* 0x000362000c1e1900 */
[----:B------:R-:W-:Y:S01]  /*48b0*/  @!P3 IMAD R67, R136, R67, R71 ;  /* 0x000000438843b224 */ /* 0x000fe200078e0247 */
[----:B------:R-:W-:Y:S01]  /*48c0*/  @!P3 LEA R74, P6, R70, R11, 0x2 ;  /* 0x0000000b464ab211 */ /* 0x000fe200078c10ff */
[----:B------:R-:W2:Y:S01]  /*48d0*/  @!P4 LDC.64 R64, c[0x0][0x3c0] ;  /* 0x0000f000ff40cb82 */ /* 0x000ea20000000a00 */
        /* <DEDUP_REMOVED lines=11> */
[----:B------:R-:W-:Y:S02]  /*4990*/  @!P2 LEA.HI.X R147, R70, R15, R69, 0x2, P6 ;  /* 0x0000000f4693a211 */ /* 0x000fe400030f1445 */
[----:B------:R-:W-:Y:S02]  /*49a0*/  @!P4 MOV R68, R32 ;  /* 0x000000200044c202 */ /* 0x000fe40000000f00 */
[----:B------:R-:W-:-:S02]  /*49b0*/  @!P4 MOV R69, RZ ;  /* 0x000000ff0045c202 */ /* 0x000fc40000000f00 */
[----:B------:R-:W-:Y:S01]  /*49c0*/  MOV R73, RZ ;  /* 0x000000ff00497202 */ /* 0x000fe20000000f00 */
[----:B--2---:R-:W-:-:S05]  /*49d0*/  @!P4 IMAD.WIDE.U32 R68, R136, R64, R68 ;  /* 0x000000408844c225 */ /* 0x004fca00078e0044 */
[----:B------:R1:W2:Y:S01]  /*49e0*/  @!P2 LDG.E R73, desc[UR18][R146.64] ;  /* 0x000000129249a981 */ /* 0x0002a2000c1e1900 */
[----:B------:R-:W-:Y:S01]  /*49f0*/  @!P4 IMAD R19, R136, R65, R69 ;  /* 0x000000418813c224 */ /* 0x000fe200078e0245 */
[----:B------:R-:W-:Y:S01]  /*4a00*/  @!P4 LEA R74, P6, R68, R11, 0x2 ;  /* 0x0000000b444ac211 */ /* 0x000fe200078c10ff */
[----:B------:R-:W1:Y:S01]  /*4a10*/  @!P3 LDC.64 R64, c[0x0][0x3c0] ;  /* 0x0000f000ff40bb82 */ /* 0x000e620000000a00 */
[----:B------:R-:W-:Y:S02]  /*4a20*/  ISETP.GE.AND P2, PT, R38, R95, PT ;  /* 0x0000005f2600720c */ /* 0x000fe40003f46270 */
[----:B------:R-:W-:Y:S02]  /*4a30*/  @!P4 LEA.HI.X R75, R68, R15, R19, 0x2, P6 ;  /* 0x0000000f444bc211 */ /* 0x000fe400030f1413 */
[----:B------:R-:W-:Y:S02]  /*4a40*/  @!P5 MOV R68, R34 ;  /* 0x000000220044d202 */ /* 0x000fe40000000f00 */
[----:B------:R-:W-:Y:S01]  /*4a50*/  @!P5 MOV R69, RZ ;  /* 0x000000ff0045d202 */ /* 0x000fe20000000f00 */
[----:B------:R-:W-:-:S02]  /*4a60*/  IMAD.MOV.U32 R196, RZ, RZ, RZ ;  /* 0x000000ffffc47224 */ /* 0x000fc400078e00ff */
        /* <DEDUP_REMOVED lines=16> */
[----:B------:R-:W-:Y:S01]  /*4b70*/  @!P3 LEA.HI.X R147, R70, R15, R65, 0x2, P5 ;  /* 0x0000000f4693b211 */ /* 0x000fe200028f1441 */
[----:B------:R-:W-:Y:S01]  /*4b80*/  @!P2 IMAD.MOV.U32 R65, RZ, RZ, RZ ;  /* 0x000000ffff41a224 */ /* 0x000fe200078e00ff */
[----:B------:R-:W-:Y:S02]  /*4b90*/  @!P2 MOV R64, R38 ;  /* 0x000000260040a202 */ /* 0x000fe40000000f00 */
[----:B------:R-:W-:-:S03]  /*4ba0*/  MOV R202, RZ ;  /* 0x000000ff00ca7202 */ /* 0x000fc60000000f00 */
[----:B0-----:R-:W-:Y:S01]  /*4bb0*/  @!P2 IMAD.WIDE.U32 R74, R136, R68, R64 ;  /* 0x00000044884aa225 */ /* 0x001fe200078e0040 */
[----:B------:R-:W-:Y:S02]  /*4bc0*/  ISETP.GE.AND P5, PT, R44, R95, PT ;  /* 0x0000005f2c00720c */ /* 0x000fe40003fa6270 */
[----:B------:R0:W2:Y:S01]  /*4bd0*/  @!P3 LDG.E R202, desc[UR18][R146.64] ;  /* 0x0000001292cab981 */ /* 0x0000a2000c1e1900 */
[----:B------:R-:W-:Y:S01]  /*4be0*/  @!P2 IMAD R69, R136, R69, R75 ;  /* 0x000000458845a224 */ /* 0x000fe200078e024b */
[C---:B------:R-:W-:Y:S01]  /*4bf0*/  @!P2 LEA R70, P3, R74.reuse, R11, 0x2 ;  /* 0x0000000b4a46a211 */ /* 0x040fe200078610ff */
[----:B------:R-:W4:Y:S01]  /*4c00*/  @!P6 LDC.64 R64, c[0x0][0x3c0] ;  /* 0x0000f000ff40eb82 */ /* 0x000f220000000a00 */
[----:B------:R-:W-:Y:S02]  /*4c10*/  @!P4 MOV R68, R40 ;  /* 0x000000280044c202 */ /* 0x000fe40000000f00 */
[----:B------:R-:W-:Y:S02]  /*4c20*/  @!P2 LEA.HI.X R71, R74, R15, R69, 0x2, P3 ;  /* 0x0000000f4a47a211 */ /* 0x000fe400018f1445 */
[----:B------:R-:W-:-:S02]  /*4c30*/  @!P4 MOV R69, RZ ;  /* 0x000000ff0045c202 */ /* 0x000fc40000000f00 */
[----:B------:R-:W-:Y:S01]  /*4c40*/  MOV R204, RZ ;  /* 0x000000ff00cc7202 */ /* 0x000fe20000000f00 */
[----:B------:R-:W4:Y:S01]  /*4c50*/  @!P5 LDC.64 R74, c[0x0][0x3c0] ;  /* 0x0000f000ff4adb82 */ /* 0x000f220000000a00 */
[----:B------:R-:W-:Y:S01]  /*4c60*/  ISETP.GE.AND P3, PT, R46, R95, PT ;  /* 0x0000005f2e00720c */ /* 0x000fe20003f66270 */
[----:B-1----:R-:W-:-:S03]  /*4c70*/  @!P4 IMAD.WIDE.U32 R68, R136, R66, R68 ;  /* 0x000000428844c225 */ /* 0x002fc600078e0044 */
[----:B------:R1:W2:Y:S01]  /*4c80*/  @!P2 LDG.E R204, desc[UR18][R70.64] ;  /* 0x0000001246cca981 */ /* 0x0002a2000c1e1900 */
[----:B------:R-:W-:Y:S01]  /*4c90*/  @!P4 IMAD R67, R136, R67, R69 ;  /* 0x000000438843c224 */ /* 0x000fe200078e0245 */
[C---:B0-----:R-:W-:Y:S02]  /*4ca0*/  @!P4 LEA R146, P2, R68.reuse, R11, 0x2 ;  /* 0x0000000b4492c211 */ /* 0x041fe400078410ff */
[----:B------:R-:W-:Y:S02]  /*4cb0*/  @!P6 MOV R69, RZ ;  /* 0x000000ff0045e202 */ /* 0x000fe40000000f00 */
[----:B------:R-:W-:Y:S02]  /*4cc0*/  @!P4 LEA.HI.X R147, R68, R15, R67, 0x2, P2 ;  /* 0x0000000f4493c211 */ /* 0x000fe400010f1443 */
[----:B------:R-:W-:Y:S01]  /*4cd0*/  @!P6 MOV R68, R42 ;  /* 0x0000002a0044e202 */ /* 0x000fe20000000f00 */
[----:B------:R-:W0:Y:S01]  /*4ce0*/  @!P3 LDC.64 R66, c[0x0][0x3c0] ;  /* 0x0000f000ff42bb82 */ /* 0x000e220000000a00 */
[----:B------:R-:W-:-:S03]  /*4cf0*/  MOV R200, RZ ;  /* 0x000000ff00c87202 */ /* 0x000fc60000000f00 */
[C---:B----4-:R-:W-:Y:S01]  /*4d00*/  @!P6 IMAD.WIDE.U32 R68, R136.reuse, R64, R68 ;  /* 0x000000408844e225 */ /* 0x050fe200078e0044 */
[----:B------:R-:W-:Y:S02]  /*4d10*/  @!P5 MOV R64, R44 ;  /* 0x0000002c0040d202 */ /* 0x000fe40000000f00 */
[----:B------:R4:W2:Y:S01]  /*4d20*/  @!P4 LDG.E R200, desc[UR18][R146.64] ;  /* 0x0000001292c8c981 */ /* 0x0008a2000c1e1900 */
[----:B------:R-:W-:Y:S01]  /*4d30*/  @!P6 IMAD R19, R136, R65, R69 ;  /* 0x000000418813e224 */ /* 0x000fe200078e0245 */
[----:B------:R-:W-:Y:S01]  /*4d40*/  ISETP.GE.AND P2, PT, R48, R95, PT ;  /* 0x0000005f3000720c */ /* 0x000fe20003f46270 */
[----:B------:R-:W-:Y:S01]  /*4d50*/  @!P5 IMAD.MOV.U32 R65, RZ, RZ, RZ ;  /* 0x000000ffff41d224 */ /* 0x000fe200078e00ff */
[----:B-1----:R-:W-:Y:S02]  /*4d60*/  @!P6 LEA R70, P4, R68, R11, 0x2 ;  /* 0x0000000b4446e211 */ /* 0x002fe400078810ff */
[----:B------:R-:W-:Y:S01]  /*4d70*/  MOV R206, RZ ;  /* 0x000000ff00ce7202 */ /* 0x000fe20000000f00 */
[----:B------:R-:W-:Y:S01]  /*4d80*/  @!P5 IMAD.WIDE.U32 R64, R136, R74, R64 ;  /* 0x0000004a8840d225 */ /* 0x000fe200078e0040 */
[----:B------:R-:W-:-:S03]  /*4d90*/  @!P6 LEA.HI.X R71, R68, R15, R19, 0x2, P4 ;  /* 0x0000000f4447e211 */ /* 0x000fc600020f1413 */
[----:B------:R-:W-:Y:S01]  /*4da0*/  @!P5 IMAD R75, R136, R75, R65 ;  /* 0x0000004b884bd224 */ /* 0x000fe200078e0241 */
[----:B------:R-:W-:Y:S01]  /*4db0*/  @!P5 LEA R148, P4, R64, R11, 0x2 ;  /* 0x0000000b4094d211 */ /* 0x000fe200078810ff */
[----:B------:R1:W2:Y:S01]  /*4dc0*/  @!P6 LDG.E R206, desc[UR18][R70.64] ;  /* 0x0000001246cee981 */ /* 0x0002a2000c1e1900 */
[----:B------:R-:W-:Y:S02]  /*4dd0*/  ISETP.GE.AND P6, PT, R50, R95, PT ;  /* 0x0000005f3200720c */ /* 0x000fe40003fc6270 */
[----:B------:R-:W-:Y:S02]  /*4de0*/  @!P3 MOV R68, R46 ;  /* 0x0000002e0044b202 */ /* 0x000fe40000000f00 */
[----:B------:R-:W-:Y:S02]  /*4df0*/  @!P3 MOV R69, RZ ;  /* 0x000000ff0045b202 */ /* 0x000fe40000000f00 */
[----:B------:R-:W-:Y:S02]  /*4e00*/  @!P5 LEA.HI.X R149, R64, R15, R75, 0x2, P4 ;  /* 0x0000000f4095d211 */ /* 0x000fe400020f144b */
[----:B------:R-:W1:Y:S01]  /*4e10*/  @!P2 LDC.64 R64, c[0x0][0x3c0] ;  /* 0x0000f000ff40ab82 */ /* 0x000e620000000a00 */
[----:B------:R-:W-:Y:S01]  /*4e20*/  MOV R115, RZ ;  /* 0x000000ff00737202 */ /* 0x000fe20000000f00 */
[----:B0-----:R-:W-:Y:S01]  /*4e30*/  @!P3 IMAD.WIDE.U32 R68, R136, R66, R68 ;  /* 0x000000428844b225 */ /* 0x001fe200078e0044 */
[----:B------:R-:W-:-:S03]  /*4e40*/  LOP3.LUT R152, R134, 0x340, RZ, 0xfc, !PT ;  /* 0x0000034086987812 */ /* 0x000fc600078efcff */
[----:B------:R-:W-:Y:S01]  /*4e50*/  @!P3 IMAD R19, R136, R67, R69 ;  /* 0x000000438813b224 */ /* 0x000fe200078e0245 */
[----:B------:R0:W2:Y:S01]  /*4e60*/  @!P5 LDG.E R115, desc[UR18][R148.64] ;  /* 0x000000129473d981 */ /* 0x0000a2000c1e1900 */
[----:B------:R-:W-:Y:S01]  /*4e70*/  ISETP.GE.AND P5, PT, R152, R95, PT ;  /* 0x0000005f9800720c */ /* 0x000fe20003fa6270 */
[----:B------:R-:W3:Y:S01]  /*4e80*/  @!P6 LDC.64 R66, c[0x0][0x3c0] ;  /* 0x0000f000ff42eb82 */ /* 0x000ee20000000a00 */
[----:B----4-:R-:W-:-:S04]  /*4e90*/  @!P3 LEA R146, P4, R68, R11, 0x2 ;  /* 0x0000000b4492b211 */ /* 0x010fc800078810ff */
[----:B------:R-:W-:Y:S02]  /*4ea0*/  @!P3 LEA.HI.X R147, R68, R15, R19, 0x2, P4 ;  /* 0x0000000f4493b211 */ /* 0x000fe400020f1413 */
[----:B------:R-:W-:Y:S02]  /*4eb0*/  ISETP.GE.AND P4, PT, R52, R95, PT ;  /* 0x0000005f3400720c */ /* 0x000fe40003f86270 */
[----:B------:R-:W-:Y:S02]  /*4ec0*/  @!P2 MOV R68, R48 ;  /* 0x000000300044a202 */ /* 0x000fe40000000f00 */
[----:B------:R-:W-:Y:S01]  /*4ed0*/  @!P2 MOV R69, RZ ;  /* 0x000000ff0045a202 */ /* 0x000fe20000000f00 */
[----:B------:R-:W4:Y:S01]  /*4ee0*/  @!P5 LDC.64 R74, c[0x0][0x3c0] ;  /* 0x0000f000ff4adb82 */ /* 0x000f220000000a00 */
[----:B------:R-:W-:Y:S02]  /*4ef0*/  IMAD.MOV.U32 R208, RZ, RZ, RZ ;  /* 0x000000ffffd07224 */ /* 0x000fe400078e00ff */
[----:B-1----:R-:W-:Y:S01]  /*4f00*/  @!P2 IMAD.WIDE.U32 R70, R136, R64, R68 ;  /* 0x000000408846a225 */ /* 0x002fe200078e0044 */
[----:B------:R-:W-:-:S03]  /*4f10*/  @!P6 MOV R64, R50 ;  /* 0x000000320040e202 */ /* 0x000fc60000000f00 */
[----:B------:R-:W2:Y:S01]  /*4f20*/  @!P3 LDG.E R208, desc[UR18][R146.64] ;  /* 0x0000001292d0b981 */ /* 0x000ea2000c1e1900 */
[----:B------:R-:W1:Y:S01]  /*4f30*/  @!P4 LDC.64 R68, c[0x0][0x3c0] ;  /* 0x0000f000ff44cb82 */ /* 0x000e620000000a00 */
[----:B------:R-:W-:Y:S01]  /*4f40*/  @!P2 IMAD R19, R136, R65, R71 ;  /* 0x000000418813a224 */ /* 0x000fe200078e0247 */
[----:B------:R-:W-:Y:S02]  /*4f50*/  @!P6 MOV R65, RZ ;  /* 0x000000ff0041e202 */ /* 0x000fe40000000f00 */
[----:B0-----:R-:W-:Y:S01]  /*4f60*/  @!P2 LEA R148, P3, R70, R11, 0x2 ;  /* 0x0000000b4694a211 */ /* 0x001fe200078610ff */
[----:B---3--:R-:W-:Y:S01]  /*4f70*/  @!P6 IMAD.WIDE.U32 R64, R136, R66, R64 ;  /* 0x000000428840e225 */ /* 0x008fe200078e0040 */
[----:B------:R-:W-:Y:S02]  /*4f80*/  MOV R210, RZ ;  /* 0x000000ff00d27202 */ /* 0x000fe40000000f00 */
[----:B------:R-:W-:Y:S01]  /*4f90*/  @!P2 LEA.HI.X R149, R70, R15, R19, 0x2, P3 ;  /* 0x0000000f4695a211 */ /* 0x000fe200018f1413 */
[----:B------:R-:W-:Y:S01]  /*4fa0*/  @!P6 IMAD R67, R136, R67, R65 ;  /* 0x000000438843e224 */ /* 0x000fe200078e0241 */
[----:B------:R-:W-:-:S02]  /*4fb0*/  @!P6 LEA R70, P3, R64, R11, 0x2 ;  /* 0x0000000b4046e211 */ /* 0x000fc400078610ff */
[----:B------:R-:W-:Y:S01]  /*4fc0*/  @!P5 MOV R153, RZ ;  /* 0x000000ff0099d202 */ /* 0x000fe20000000f00 */
[----:B------:R0:W3:Y:S01]  /*4fd0*/  @!P2 LDG.E R210, desc[UR18][R148.64] ;  /* 0x0000001294d2a981 */ /* 0x0000e2000c1e1900 */
[----:B------:R-:W-:Y:S02]  /*4fe0*/  LOP3.LUT R150, R134, 0x380, RZ, 0xfc, !PT ;  /* 0x0000038086967812 */ /* 0x000fe400078efcff */
[----:B------:R-:W-:Y:S01]  /*4ff0*/  @!P6 LEA.HI.X R71, R64, R15, R67, 0x2, P3 ;  /* 0x0000000f4047e211 */ /* 0x000fe200018f1443 */
[----:B----4-:R-:W-:Y:S01]  /*5000*/  @!P5 IMAD.WIDE.U32 R64, R136, R74, R152 ;  /* 0x0000004a8840d225 */ /* 0x010fe200078e0098 */
[----:B------:R-:W-:Y:S02]  /*5010*/  ISETP.GE.AND P2, PT, R150, R95, PT ;  /* 0x0000005f9600720c */ /* 0x000fe40003f46270 */
[----:B------:R-:W-:Y:S02]  /*5020*/  @!P4 MOV R66, R52 ;  /* 0x000000340042c202 */ /* 0x000fe40000000f00 */
[----:B------:R-:W-:Y:S01]  /*5030*/  @!P4 MOV R67, RZ ;  /* 0x000000ff0043c202 */ /* 0x000fe20000000f00 */
[----:B------:R-:W-:Y:S01]  /*5040*/  @!P5 IMAD R75, R136, R75, R65 ;  /* 0x0000004b884bd224 */ /* 0x000fe200078e0241 */
[----:B------:R-:W-:-:S02]  /*5050*/  MOV R212, RZ ;  /* 0x000000ff00d47202 */ /* 0x000fc40000000f00 */
[----:B------:R-:W-:Y:S01]  /*5060*/  MOV R216, RZ ;  /* 0x000000ff00d87202 */ /* 0x000fe20000000f00 */
[----:B-1----:R-:W-:Y:S01]  /*5070*/  @!P4 IMAD.WIDE.U32 R66, R136, R68, R66 ;  /* 0x000000448842c225 */ /* 0x002fe200078e0042 */
[----:B------:R-:W-:Y:S02]  /*5080*/  @!P5 LEA R156, P3, R64, R11, 0x2 ;  /* 0x0000000b409cd211 */ /* 0x000fe400078610ff */
[----:B0-----:R-:W-:Y:S01]  /*5090*/  LOP3.LUT R148, R134, 0x3a0, RZ, 0xfc, !PT ;  /* 0x000003a086947812 */ /* 0x001fe200078efcff */
[----:B------:R-:W-:Y:S01]  /*50a0*/  IMAD.MOV.U32 R131, RZ, RZ, RZ ;  /* 0x000000ffff837224 */ /* 0x000fe200078e00ff */
[----:B------:R-:W-:Y:S01]  /*50b0*/  @!P5 LEA.HI.X R157, R64, R15, R75, 0x2, P3 ;  /* 0x0000000f409dd211 */ /* 0x000fe200018f144b */
[----:B------:R-:W4:Y:S01]  /*50c0*/  @!P6 LDG.E R212, desc[UR18][R70.64] ;  /* 0x0000001246d4e981 */ /* 0x000f22000c1e1900 */
[----:B------:R-:W-:Y:S01]  /*50d0*/  @!P4 IMAD R69, R136, R69, R67 ;  /* 0x000000458845c224 */ /* 0x000fe200078e0243 */
[----:B------:R-:W-:Y:S01]  /*50e0*/  ISETP.GE.AND P3, PT, R148, R95, PT ;  /* 0x0000005f9400720c */ /* 0x000fe20003f66270 */
[----:B------:R-:W0:Y:S01]  /*50f0*/  @!P2 LDC.64 R64, c[0x0][0x3c0] ;  /* 0x0000f000ff40ab82 */ /* 0x000e220000000a00 */
[----:B------:R1:W5:Y:S01]  /*5100*/  @!P1 LDG.E R216, desc[UR18][R144.64] ;  /* 0x0000001290d89981 */ /* 0x000362000c1e1900 */
[----:B------:R-:W-:-:S02]  /*5110*/  LOP3.LUT R146, R134, 0x3c0, RZ, 0xfc, !PT ;  /* 0x000003c086927812 */ /* 0x000fc400078efcff */
[----:B------:R-:W-:Y:S01]  /*5120*/  @!P4 LEA R166, P6, R66, R11, 0x2 ;  /* 0x0000000b42a6c211 */ /* 0x000fe200078c10ff */
[----:B------:R0:W4:Y:S01]  /*5130*/  @!P5 LDG.E R131, desc[UR18][R156.64] ;  /* 0x000000129c83d981 */ /* 0x000122000c1e1900 */
[----:B------:R-:W-:Y:S02]  /*5140*/  ISETP.GE.AND P5, PT, R146, R95, PT ;  /* 0x0000005f9200720c */ /* 0x000fe40003fa6270 */
[----:B------:R-:W-:Y:S02]  /*5150*/  @!P4 LEA.HI.X R167, R66, R15, R69, 0x2, P6 ;  /* 0x0000000f42a7c211 */ /* 0x000fe400030f1445 */
[----:B-1----:R-:W-:Y:S02]  /*5160*/  LOP3.LUT R144, R93, 0x3e0, RZ, 0xfc, !PT ;  /* 0x000003e05d907812 */ /* 0x002fe400078efcff */
[----:B------:R-:W1:Y:S02]  /*5170*/  @!P3 LDC.64 R66, c[0x0][0x3c0] ;  /* 0x0000f000ff42bb82 */ /* 0x000e640000000a00 */
[----:B------:R-:W-:-:S06]  /*5180*/  ISETP.GE.AND P6, PT, R144, R95, PT ;  /* 0x0000005f9000720c */ /* 0x000fcc0003fc6270 */
[----:B------:R-:W1:Y:S01]  /*5190*/  @!P5 LDC.64 R68, c[0x0][0x3c0] ;  /* 0x0000f000ff44db82 */ /* 0x000e620000000a00 */
[----:B------:R-:W-:-:S07]  /*51a0*/  @!P2 MOV R151, RZ ;  /* 0x000000ff0097a202 */ /* 0x000fce0000000f00 */
[----:B------:R-:W1:Y:S01]  /*51b0*/  @!P6 LDC.64 R70, c[0x0][0x3c0] ;  /* 0x0000f000ff46eb82 */ /* 0x000e620000000a00 */
[----:B------:R-:W-:Y:S01]  /*51c0*/  MOV R214, RZ ;  /* 0x000000ff00d67202 */ /* 0x000fe20000000f00 */
[----:B0-----:R-:W-:Y:S01]  /*51d0*/  @!P2 IMAD.WIDE.U32 R74, R136, R64, R150 ;  /* 0x00000040884aa225 */ /* 0x001fe200078e0096 */
[----:B------:R-:W-:-:S03]  /*51e0*/  @!P3 MOV R149, RZ ;  /* 0x000000ff0095b202 */ /* 0x000fc60000000f00 */
[----:B------:R-:W-:Y:S01]  /*51f0*/  @!P2 IMAD R65, R136, R65, R75 ;  /* 0x000000418841a224 */ /* 0x000fe200078e024b */
[----:B------:R0:W4:Y:S01]  /*5200*/  @!P4 LDG.E R214, desc[UR18][R166.64] ;  /* 0x00000012a6d6c981 */ /* 0x000122000c1e1900 */
[C---:B------:R-:W-:Y:S02]  /*5210*/  @!P2 LEA R164, P4, R74.reuse, R11, 0x2 ;  /* 0x0000000b4aa4a211 */ /* 0x040fe400078810ff */
[----:B------:R-:W-:Y:S02]  /*5220*/  MOV R218, RZ ;  /* 0x000000ff00da7202 */ /* 0x000fe40000000f00 */
[----:B------:R-:W-:Y:S01]  /*5230*/  @!P2 LEA.HI.X R165, R74, R15, R65, 0x2, P4 ;  /* 0x0000000f4aa5a211 */ /* 0x000fe200020f1441 */
[C---:B-1----:R-:W-:Y:S01]  /*5240*/  @!P3 IMAD.WIDE.U32 R64, R136.reuse, R66, R148 ;  /* 0x000000428840b225 */ /* 0x042fe200078e0094 */
[----:B------:R-:W-:Y:S02]  /*5250*/  @!P5 MOV R147, RZ ;  /* 0x000000ff0093d202 */ /* 0x000fe40000000f00 */
[----:B------:R-:W-:Y:S01]  /*5260*/  @!P6 MOV R145, RZ ;  /* 0x000000ff0091e202 */ /* 0x000fe20000000f00 */
[----:B------:R-:W4:Y:S01]  /*5270*/  @!P2 LDG.E R218, desc[UR18][R164.64] ;  /* 0x00000012a4daa981 */ /* 0x000f22000c1e1900 */
[----:B------:R-:W-:Y:S01]  /*5280*/  @!P3 IMAD R19, R136, R67, R65 ;  /* 0x000000438813b224 */ /* 0x000fe200078e0241 */
[----:B------:R-:W-:Y:S01]  /*5290*/  @!P3 LEA R156, P2, R64, R11, 0x2 ;  /* 0x0000000b409cb211 */ /* 0x000fe200078410ff */
[----:B------:R-:W-:-:S04]  /*52a0*/  @!P5 IMAD.WIDE.U32 R74, R136, R68, R146 ;  /* 0x00000044884ad225 */ /* 0x000fc800078e0092 */
[----:B------:R-:W-:Y:S01]  /*52b0*/  @!P6 IMAD.WIDE.U32 R66, R136, R70, R144 ;  /* 0x000000468842e225 */ /* 0x000fe200078e0090 */
[----:B------:R-:W-:Y:S02]  /*52c0*/  @!P3 LEA.HI.X R157, R64, R15, R19, 0x2, P2 ;  /* 0x0000000f409db211 */ /* 0x000fe400010f1413 */
[----:B------:R-:W-:Y:S01]  /*52d0*/  @!P5 LEA R68, P2, R74, R11, 0x2 ;  /* 0x0000000b4a44d211 */ /* 0x000fe200078410ff */
[----:B------:R-:W-:Y:S01]  /*52e0*/  @!P5 IMAD R69, R136, R69, R75 ;  /* 0x000000458845d224 */ /* 0x000fe200078e024b */
[----:B------:R-:W-:Y:S01]  /*52f0*/  @!P6 LEA R64, P4, R66, R11, 0x2 ;  /* 0x0000000b4240e211 */ /* 0x000fe200078810ff */
[----:B------:R-:W-:Y:S01]  /*5300*/  @!P6 IMAD R71, R136, R71, R67 ;  /* 0x000000478847e224 */ /* 0x000fe200078e0243 */
[----:B0-----:R-:W-:Y:S01]  /*5310*/  MOV R166, RZ ;  /* 0x000000ff00a67202 */ /* 0x001fe20000000f00 */
[----:B------:R-:W-:Y:S01]  /*5320*/  IMAD.MOV.U32 R220, RZ, RZ, RZ ;  /* 0x000000ffffdc7224 */ /* 0x000fe200078e00ff */
[----:B------:R-:W-:Y:S02]  /*5330*/  @!P5 LEA.HI.X R69, R74, R15, R69, 0x2, P2 ;  /* 0x0000000f4a45d211 */ /* 0x000fe400010f1445 */
[----:B------:R-:W-:-:S02]  /*5340*/  MOV R222, RZ ;  /* 0x000000ff00de7202 */ /* 0x000fc40000000f00 */
[----:B------:R-:W-:Y:S01]  /*5350*/  @!P6 LEA.HI.X R65, R66, R15, R71, 0x2, P4 ;  /* 0x0000000f4241e211 */ /* 0x000fe200020f1447 */
[----:B------:R-:W4:Y:S04]  /*5360*/  @!P3 LDG.E R166, desc[UR18][R156.64] ;  /* 0x000000129ca6b981 */ /* 0x000f28000c1e1900 */
[----:B------:R-:W4:Y:S04]  /*5370*/  @!P5 LDG.E R220, desc[UR18][R68.64] ;  /* 0x0000001244dcd981 */ /* 0x000f28000c1e1900 */
[----:B------:R0:W4:Y:S01]  /*5380*/  @!P6 LDG.E R222, desc[UR18][R64.64] ;  /* 0x0000001240dee981 */ /* 0x000122000c1e1900 */
[----:B------:R-:W1:Y:S01]  /*5390*/  S2R R74, SR_CgaCtaId ;  /* 0x00000000004a7919 */ /* 0x000e620000008800 */
[----:B0-----:R-:W-:-:S02]  /*53a0*/  MOV R64, R138 ;  /* 0x0000008a00407202 */ /* 0x001fc40000000f00 */
[----:B------:R-:W-:-:S03]  /*53b0*/  MOV R65, R61 ;  /* 0x0000003d00417202 */ /* 0x000fc60000000f00 */
[C---:B------:R-:W-:Y:S01]  /*53c0*/  IMAD.WIDE.U32 R66, R136.reuse, UR6, R64 ;  /* 0x0000000688427c25 */ /* 0x040fe2000f8e0040 */
[----:B------:R-:W-:Y:S02]  /*53d0*/  MOV R23, 0x400 ;  /* 0x0000040000177802 */ /* 0x000fe40000000f00 */
[C---:B------:R-:W-:Y:S01]  /*53e0*/  IADD3 R64, PT, PT, R21.reuse, 0x200, RZ ;  /* 0x0000020015407810 */ /* 0x040fe20007ffe0ff */
[----:B------:R-:W-:Y:S01]  /*53f0*/  IMAD R19, R136, UR7, R67 ;  /* 0x0000000788137c24 */ /* 0x000fe2000f8e0243 */
[C---:B------:R-:W-:Y:S02]  /*5400*/  LEA R70, P2, R66.reuse, R140, 0x3 ;  /* 0x0000008c42467211 */ /* 0x040fe400078418ff */
[----:B------:R-:W-:Y:S02]  /*5410*/  IADD3 R68, PT, PT, R21, 0x240, RZ ;  /* 0x0000024015447810 */ /* 0x000fe40007ffe0ff */
[----:B------:R-:W-:Y:S02]  /*5420*/  LEA.HI.X R71, R66, R141, R19, 0x3, P2 ;  /* 0x0000008d42477211 */ /* 0x000fe400010f1c13 */
[----:B------:R-:W-:-:S02]  /*5430*/  LEA.HI.SX32 R64, R64, R21, 0x1b ;  /* 0x0000001540407211 */ /* 0x000fc400078fdaff */
[----:B------:R-:W-:Y:S02]  /*5440*/  MOV R19, R91 ;  /* 0x0000005b00137202 */ /* 0x000fe40000000f00 */
[----:B------:R-:W-:Y:S01]  /*5450*/  LEA.HI.SX32 R68, R68, R21, 0x1b ;  /* 0x0000001544447211 */ /* 0x000fe200078fdaff */
[C---:B------:R-:W-:Y:S01]  /*5460*/  VIADD R156, R21.reuse, 0x340 ;  /* 0x00000340159c7836 */ /* 0x040fe20000000000 */
[----:B-1----:R-:W-:Y:S01]  /*5470*/  LEA R23, R74, R23, 0x18 ;  /* 0x000000174a177211 */ /* 0x002fe200078ec0ff */
[----:B------:R-:W4:Y:S01]  /*5480*/  LDG.E.64 R70, desc[UR18][R70.64] ;  /* 0x0000001246467981 */ /* 0x000f22000c1e1b00 */
[----:B------:R-:W-:Y:S02]  /*5490*/  IADD3 R74, PT, PT, R21, 0x260, RZ ;  /* 0x00000260154a7810 */ /* 0x000fe40007ffe0ff */
[----:B------:R-:W-:Y:S01]  /*54a0*/  LEA R135, R19, -R132, 0x1 ;  /* 0x8000008413877211 */ /* 0x000fe200078e08ff */
[----:B------:R-:W-:Y:S01]  /*54b0*/  IMAD R129, R64, 0x4, R23 ;  /* 0x0000000440817824 */ /* 0x000fe200078e0217 */
[----:B------:R-:W-:-:S02]  /*54c0*/  LEA.HI.SX32 R74, R74, R21, 0x1b ;  /* 0x000000154a4a7211 */ /* 0x000fc400078fdaff */
[----:B------:R-:W-:Y:S02]  /*54d0*/  LEA R121, R68, R23, 0x2 ;  /* 0x0000001744797211 */ /* 0x000fe400078e10ff */
[C---:B------:R-:W-:Y:S02]  /*54e0*/  IADD3 R64, PT, PT, R21.reuse, 0x280, RZ ;  /* 0x0000028015407810 */ /* 0x040fe40007ffe0ff */
[C---:B------:R-:W-:Y:S02]  /*54f0*/  IADD3 R68, PT, PT, R21.reuse, 0x2c0, RZ ;  /* 0x000002c015447810 */ /* 0x040fe40007ffe0ff */
[----:B------:R-:W-:Y:S02]  /*5500*/  ISETP.GE.AND P2, PT, R72, R135, PT ;  /* 0x000000874800720c */ /* 0x000fe40003f46270 */
[----:B------:R-:W-:Y:S01]  /*5510*/  LEA R113, R74, R23, 0x2 ;  /* 0x000000174a717211 */ /* 0x000fe200078e10ff */
[----:B------:R-:W-:Y:S01]  /*5520*/  VIADD R74, R21, 0x2e0 ;  /* 0x000002e0154a7836 */ /* 0x000fe20000000000 */
[----:B------:R-:W-:-:S02]  /*5530*/  LEA.HI.SX32 R64, R64, R21, 0x1b ;  /* 0x0000001540407211 */ /* 0x000fc400078fdaff */
[----:B------:R-:W-:Y:S02]  /*5540*/  LEA.HI.SX32 R68, R68, R21, 0x1b ;  /* 0x0000001544447211 */ /* 0x000fe400078fdaff */
[-C--:B------:R-:W-:Y:S02]  /*5550*/  LEA R67, R64, R23.reuse, 0x2 ;  /* 0x0000001740437211 */ /* 0x080fe400078e10ff */
[----:B------:R-:W-:Y:S02]  /*5560*/  LEA R64, R68, R23, 0x2 ;  /* 0x0000001744407211 */ /* 0x000fe400078e10ff */
[----:B------:R-:W-:Y:S02]  /*5570*/  LEA.HI.SX32 R74, R74, R21, 0x1b ;  /* 0x000000154a4a7211 */ /* 0x000fe400078fdaff */
[C---:B------:R-:W-:Y:S02]  /*5580*/  IADD3 R68, PT, PT, R21.reuse, 0x320, RZ ;  /* 0x0000032015447810 */ /* 0x040fe40007ffe0ff */
[----:B------:R-:W-:-:S02]  /*5590*/  IADD3 R66, PT, PT, R21, 0x220, RZ ;  /* 0x0000022015427810 */ /* 0x000fc40007ffe0ff */
[----:B------:R-:W-:Y:S02]  /*55a0*/  LEA R119, R74, R23, 0x2 ;  /* 0x000000174a777211 */ /* 0x000fe400078e10ff */
[-C--:B------:R-:W-:Y:S02]  /*55b0*/  LEA.HI.SX32 R74, R68, R21.reuse, 0x1b ;  /* 0x00000015444a7211 */ /* 0x080fe400078fdaff */
[----:B------:R-:W0:Y:S01]  /*55c0*/  @!P2 LDC.64 R68, c[0x0][0x3e0] ;  /* 0x0000f800ff44ab82 */ /* 0x000e220000000a00 */
[----:B------:R-:W-:Y:S02]  /*55d0*/  LEA.HI.SX32 R66, R66, R21, 0x1b ;  /* 0x0000001542427211 */ /* 0x000fe400078fdaff */
[----:B------:R-:W-:Y:S02]  /*55e0*/  ISETP.GE.AND P4, PT, R154, R135, PT ;  /* 0x000000879a00720c */ /* 0x000fe40003f86270 */
[----:B------:R-:W-:Y:S02]  /*55f0*/  LEA R117, R66, R23, 0x2 ;  /* 0x0000001742757211 */ /* 0x000fe400078e10ff */
[----:B------:R-:W-:-:S04]  /*5600*/  IADD3 R66, PT, PT, R21, 0x2a0, RZ ;  /* 0x000002a015427810 */ /* 0x000fc80007ffe0ff */
[----:B------:R-:W-:Y:S02]  /*5610*/  LEA.HI.SX32 R66, R66, R21, 0x1b ;  /* 0x0000001542427211 */ /* 0x000fe400078fdaff */
[-C--:B------:R-:W-:Y:S02]  /*5620*/  LEA R125, R74, R23.reuse, 0x2 ;  /* 0x000000174a7d7211 */ /* 0x080fe400078e10ff */
[----:B------:R-:W-:Y:S01]  /*5630*/  LEA R123, R66, R23, 0x2 ;  /* 0x00000017427b7211 */ /* 0x000fe200078e10ff */
[----:B------:R-:W1:Y:S01]  /*5640*/  @!P4 LDC.64 R74, c[0x0][0x3e0] ;  /* 0x0000f800ff4acb82 */ /* 0x000e620000000a00 */
[C---:B------:R-:W-:Y:S02]  /*5650*/  IADD3 R66, PT, PT, R21.reuse, 0x300, RZ ;  /* 0x0000030015427810 */ /* 0x040fe40007ffe0ff */
[----:B------:R-:W-:Y:S02]  /*5660*/  ISETP.GE.AND P3, PT, R158, R135, PT ;  /* 0x000000879e00720c */ /* 0x000fe40003f66270 */
[----:B------:R-:W-:-:S02]  /*5670*/  IADD3 R164, PT, PT, R21, 0x360, RZ ;  /* 0x0000036015a47810 */ /* 0x000fc40007ffe0ff */
[-C--:B------:R-:W-:Y:S02]  /*5680*/  LEA.HI.SX32 R66, R66, R21.reuse, 0x1b ;  /* 0x0000001542427211 */ /* 0x080fe400078fdaff */
[-C--:B------:R-:W-:Y:S02]  /*5690*/  LEA.HI.SX32 R156, R156, R21.reuse, 0x1b ;  /* 0x000000159c9c7211 */ /* 0x080fe400078fdaff */
[----:B------:R-:W-:Y:S02]  /*56a0*/  LEA.HI.SX32 R164, R164, R21, 0x1b ;  /* 0x00000015a4a47211 */ /* 0x000fe400078fdaff */
[-C--:B------:R-:W-:Y:S02]  /*56b0*/  LEA R111, R66, R23.reuse, 0x2 ;  /* 0x00000017426f7211 */ /* 0x080fe400078e10ff */
[-C--:B------:R-:W-:Y:S01]  /*56c0*/  LEA R66, R156, R23.reuse, 0x2 ;  /* 0x000000179c427211 */ /* 0x080fe200078e10ff */
[----:B------:R-:W-:Y:S01]  /*56d0*/  VIADD R156, R21, 0x3a0 ;  /* 0x000003a0159c7836 */ /* 0x000fe20000000000 */
[----:B------:R-:W-:-:S02]  /*56e0*/  LEA R127, R164, R23, 0x2 ;  /* 0x00000017a47f7211 */ /* 0x000fc400078e10ff */
[----:B------:R-:W-:Y:S02]  /*56f0*/  IADD3 R164, PT, PT, R21, 0x3c0, RZ ;  /* 0x000003c015a47810 */ /* 0x000fe40007ffe0ff */
[----:B------:R-:W-:Y:S02]  /*5700*/  ISETP.GE.AND P5, PT, R160, R135, PT ;  /* 0x00000087a000720c */ /* 0x000fe40003fa6270 */
[-C--:B------:R-:W-:Y:S02]  /*5710*/  LEA.HI.SX32 R164, R164, R21.reuse, 0x1b ;  /* 0x00000015a4a47211 */ /* 0x080fe400078fdaff */
[----:B------:R-:W-:Y:S01]  /*5720*/  LEA.HI.SX32 R156, R156, R21, 0x1b ;  /* 0x000000159c9c7211 */ /* 0x000fe200078fdaff */
[----:B------:R-:W-:Y:S01]  /*5730*/  @!P4 IMAD.MOV.U32 R157, RZ, RZ, RZ ;  /* 0x000000ffff9dc224 */ /* 0x000fe200078e00ff */
[----:B------:R-:W-:-:S07]  /*5740*/  @!P3 MOV R159, RZ ;  /* 0x000000ff009fb202 */ /* 0x000fce0000000f00 */
[----:B------:R-:W-:Y:S02]  /*5750*/  @!P5 MOV R161, RZ ;  /* 0x000000ff00a1d202 */ /* 0x000fe40000000f00 */
[----:B------:R-:W-:Y:S01]  /*5760*/  MOV R137, RZ ;  /* 0x000000ff00897202 */ /* 0x000fe20000000f00 */
[----:B-----5:R-:W-:Y:S04]  /*5770*/  STS [R25], R216 ;  /* 0x000000d819007388 */ /* 0x020fe80000000800 */
[----:B------:R-:W-:Y:S04]  /*5780*/  STS [R27+0x80], R172 ;  /* 0x000080ac1b007388 */ /* 0x000fe80000000800 */
[----:B------:R-:W-:Y:S04]  /*5790*/  STS [R29+0x100], R176 ;  /* 0x000100b01d007388 */ /* 0x000fe80000000800 */
[----:B------:R-:W-:Y:S04]  /*57a0*/  STS [R31+0x180], R170 ;  /* 0x000180aa1f007388 */ /* 0x000fe80000000800 */
[----:B------:R5:W-:Y:S04]  /*57b0*/  STS [R33+0x200], R168 ;  /* 0x000200a821007388 */ /* 0x000be80000000800 */
        /* <DEDUP_REMOVED lines=10> */
[----:B-----5:R-:W-:-:S03]  /*5860*/  IADD3 R168, PT, PT, R21, 0x380, RZ ;  /* 0x0000038015a87810 */ /* 0x020fc60007ffe0ff */
[----:B--2---:R2:W-:Y:S01]  /*5870*/  STS [R54+0x780], R73 ;  /* 0x0007804936007388 */ /* 0x0045e20000000800 */
[----:B------:R-:W-:-:S03]  /*5880*/  LEA.HI.SX32 R168, R168, R21, 0x1b ;  /* 0x00000015a8a87211 */ /* 0x000fc600078fdaff */
[----:B------:R-:W-:Y:S01]  /*5890*/  STS [R129+0x800], R196 ;  /* 0x000800c481007388 */ /* 0x000fe20000000800 */
[----:B--2---:R-:W-:-:S03]  /*58a0*/  @!P2 MOV R73, RZ ;  /* 0x000000ff0049a202 */ /* 0x004fc60000000f00 */
[----:B------:R-:W-:Y:S01]  /*58b0*/  STS [R117+0x880], R198 ;  /* 0x000880c675007388 */ /* 0x000fe20000000800 */
[----:B0-----:R-:W-:-:S03]  /*58c0*/  @!P2 IMAD.WIDE.U32 R72, R136, R68, R72 ;  /* 0x000000448848a225 */ /* 0x001fc600078e0048 */
[----:B------:R-:W-:Y:S01]  /*58d0*/  STS [R121+0x900], R202 ;  /* 0x000900ca79007388 */ /* 0x000fe20000000800 */
[----:B------:R-:W-:-:S03]  /*58e0*/  LEA R65, R168, R23, 0x2 ;  /* 0x00000017a8417211 */ /* 0x000fc600078e10ff */
[----:B------:R-:W-:Y:S01]  /*58f0*/  STS [R113+0x980], R204 ;  /* 0x000980cc71007388 */ /* 0x000fe20000000800 */
[----:B------:R-:W-:Y:S01]  /*5900*/  @!P2 IMAD R73, R136, R69, R73 ;  /* 0x000000458849a224 */ /* 0x000fe200078e0249 */
[----:B------:R-:W-:Y:S01]  /*5910*/  IADD3 R168, PT, PT, R21, 0x3e0, RZ ;  /* 0x000003e015a87810 */ /* 0x000fe20007ffe0ff */
[----:B------:R-:W0:Y:S01]  /*5920*/  @!P3 LDC.64 R68, c[0x0][0x3e0] ;  /* 0x0000f800ff44bb82 */ /* 0x000e220000000a00 */
[----:B------:R-:W-:Y:S04]  /*5930*/  STS [R67+0xa00], R200 ;  /* 0x000a00c843007388 */ /* 0x000fe80000000800 */
[----:B------:R-:W-:Y:S04]  /*5940*/  STS [R123+0xa80], R206 ;  /* 0x000a80ce7b007388 */ /* 0x000fe80000000800 */
[----:B------:R2:W-:Y:S04]  /*5950*/  STS [R64+0xb00], R115 ;  /* 0x000b007340007388 */ /* 0x0005e80000000800 */
[----:B------:R-:W-:Y:S01]  /*5960*/  STS [R119+0xb80], R208 ;  /* 0x000b80d077007388 */ /* 0x000fe20000000800 */
[----:B------:R-:W-:-:S03]  /*5970*/  LEA.HI.SX32 R168, R168, R21, 0x1b ;  /* 0x00000015a8a87211 */ /* 0x000fc600078fdaff */
[----:B---3--:R-:W-:Y:S04]  /*5980*/  STS [R111+0xc00], R210 ;  /* 0x000c00d26f007388 */ /* 0x008fe80000000800 */
[----:B----4-:R-:W-:Y:S01]  /*5990*/  STS [R125+0xc80], R212 ;  /* 0x000c80d47d007388 */ /* 0x010fe20000000800 */
[----:B--2---:R-:W-:-:S03]  /*59a0*/  LEA R115, R156, R23, 0x2 ;  /* 0x000000179c737211 */ /* 0x004fc600078e10ff */
[----:B------:R2:W-:Y:S01]  /*59b0*/  STS [R66+0xd00], R131 ;  /* 0x000d008342007388 */ /* 0x0005e20000000800 */
[----:B------:R-:W-:Y:S02]  /*59c0*/  @!P4 MOV R156, R154 ;  /* 0x0000009a009cc202 */ /* 0x000fe40000000f00 */
[-C--:B------:R-:W-:Y:S01]  /*59d0*/  LEA R133, R168, R23.reuse, 0x2 ;  /* 0x00000017a8857211 */ /* 0x080fe200078e10ff */
[----:B------:R-:W-:Y:S01]  /*59e0*/  STS [R127+0xd80], R214 ;  /* 0x000d80d67f007388 */ /* 0x000fe20000000800 */
[----:B------:R-:W-:Y:S02]  /*59f0*/  MOV R154, RZ ;  /* 0x000000ff009a7202 */ /* 0x000fe40000000f00 */
[----:B--2---:R-:W-:Y:S02]  /*5a00*/  LEA R131, R164, R23, 0x2 ;  /* 0x00000017a4837211 */ /* 0x004fe400078e10ff */
[----:B------:R-:W-:Y:S01]  /*5a10*/  @!P2 LEA R164, P6, R72, R13, 0x2 ;  /* 0x0000000d48a4a211 */ /* 0x000fe200078c10ff */
[----:B------:R-:W-:Y:S01]  /*5a20*/  STS [R65+0xe00], R218 ;  /* 0x000e00da41007388 */ /* 0x000fe20000000800 */
[----:B-1----:R-:W-:-:S02]  /*5a30*/  @!P4 IMAD.WIDE.U32 R156, R136, R74, R156 ;  /* 0x0000004a889cc225 */ /* 0x002fc400078e009c */
[----:B------:R-:W-:Y:S01]  /*5a40*/  @!P2 LEA.HI.X R165, R72, R17, R73, 0x2, P6 ;  /* 0x0000001148a5a211 */ /* 0x000fe200030f1449 */
[----:B------:R1:W-:Y:S01]  /*5a50*/  STS [R115+0xe80], R166 ;  /* 0x000e80a673007388 */ /* 0x0003e20000000800 */
[----:B------:R-:W-:Y:S01]  /*5a60*/  ISETP.GE.AND P6, PT, R162, R135, PT ;  /* 0x00000087a200720c */ /* 0x000fe20003fc6270 */
[----:B------:R-:W2:Y:S02]  /*5a70*/  @!P5 LDC.64 R72, c[0x0][0x3e0] ;  /* 0x0000f800ff48db82 */ /* 0x000ea40000000a00 */
[----:B------:R3:W-:Y:S01]  /*5a80*/  STS [R131+0xf00], R220 ;  /* 0x000f00dc83007388 */ /* 0x0007e20000000800 */
[----:B------:R-:W-:-:S03]  /*5a90*/  @!P4 IMAD R75, R136, R75, R157 ;  /* 0x0000004b884bc224 */ /* 0x000fc600078e029d */
[----:B------:R4:W-:Y:S01]  /*5aa0*/  STS [R133+0xf80], R222 ;  /* 0x000f80de85007388 */ /* 0x0009e20000000800 */
[----:B------:R-:W-:-:S03]  /*5ab0*/  NOP ;  /* 0x0000000000007918 */ /* 0x000fc60000000000 */
[----:B------:R5:W4:Y:S01]  /*5ac0*/  @!P2 LDG.E R154, desc[UR18][R164.64] ;  /* 0x00000012a49aa981 */ /* 0x000b22000c1e1900 */
[----:B-1----:R-:W-:Y:S01]  /*5ad0*/  @!P4 LEA R166, P2, R156, R13, 0x2 ;  /* 0x0000000d9ca6c211 */ /* 0x002fe200078410ff */
[----:B0-----:R-:W-:-:S03]  /*5ae0*/  @!P3 IMAD.WIDE.U32 R158, R136, R68, R158 ;  /* 0x00000044889eb225 */ /* 0x001fc600078e009e */
[----:B------:R-:W-:Y:S02]  /*5af0*/  @!P4 LEA.HI.X R167, R156, R17, R75, 0x2, P2 ;  /* 0x000000119ca7c211 */ /* 0x000fe400010f144b */
[----:B------:R-:W-:Y:S01]  /*5b00*/  MOV R156, RZ ;  /* 0x000000ff009c7202 */ /* 0x000fe20000000f00 */
[----:B------:R-:W0:Y:S01]  /*5b10*/  @!P6 LDC.64 R74, c[0x0][0x3e0] ;  /* 0x0000f800ff4aeb82 */ /* 0x000e220000000a00 */
[----:B------:R-:W-:Y:S01]  /*5b20*/  ISETP.GE.AND P2, PT, R152, R135, PT ;  /* 0x000000879800720c */ /* 0x000fe20003f46270 */
[----:B------:R-:W-:-:S03]  /*5b30*/  @!P3 IMAD R69, R136, R69, R159 ;  /* 0x000000458845b224 */ /* 0x000fc600078e029f */
[----:B------:R1:W4:Y:S01]  /*5b40*/  @!P4 LDG.E R156, desc[UR18][R166.64] ;  /* 0x00000012a69cc981 */ /* 0x000322000c1e1900 */
[----:B-----5:R-:W-:Y:S01]  /*5b50*/  @!P3 LEA R164, P4, R158, R13, 0x2 ;  /* 0x0000000d9ea4b211 */ /* 0x020fe200078810ff */
[----:B--2---:R-:W-:-:S03]  /*5b60*/  @!P5 IMAD.WIDE.U32 R160, R136, R72, R160 ;  /* 0x0000004888a0d225 */ /* 0x004fc600078e00a0 */
[----:B------:R-:W-:Y:S02]  /*5b70*/  @!P3 LEA.HI.X R165, R158, R17, R69, 0x2, P4 ;  /* 0x000000119ea5b211 */ /* 0x000fe400020f1445 */
[----:B------:R-:W-:Y:S02]  /*5b80*/  MOV R158, RZ ;  /* 0x000000ff009e7202 */ /* 0x000fe40000000f00 */
[----:B------:R-:W2:Y:S01]  /*5b90*/  @!P2 LDC.64 R68, c[0x0][0x3e0] ;  /* 0x0000f800ff44ab82 */ /* 0x000ea20000000a00 */
[----:B------:R-:W-:Y:S01]  /*5ba0*/  ISETP.GE.AND P4, PT, R150, R135, PT ;  /* 0x000000879600720c */ /* 0x000fe20003f86270 */
[----:B------:R-:W-:Y:S02]  /*5bb0*/  @!P5 IMAD R73, R136, R73, R161 ;  /* 0x000000498849d224 */ /* 0x000fe400078e02a1 */
[----:B------:R5:W4:Y:S01]  /*5bc0*/  @!P3 LDG.E R158, desc[UR18][R164.64] ;  /* 0x00000012a49eb981 */ /* 0x000b22000c1e1900 */
[----:B-1----:R-:W-:Y:S02]  /*5bd0*/  @!P5 LEA R166, P3, R160, R13, 0x2 ;  /* 0x0000000da0a6d211 */ /* 0x002fe400078610ff */
[----:B------:R-:W-:-:S02]  /*5be0*/  @!P6 MOV R163, RZ ;  /* 0x000000ff00a3e202 */ /* 0x000fc40000000f00 */
[----:B------:R-:W-:Y:S02]  /*5bf0*/  @!P5 LEA.HI.X R167, R160, R17, R73, 0x2, P3 ;  /* 0x00000011a0a7d211 */ /* 0x000fe400018f1449 */
[----:B------:R-:W-:Y:S01]  /*5c00*/  MOV R160, RZ ;  /* 0x000000ff00a07202 */ /* 0x000fe20000000f00 */
[----:B0-----:R-:W-:Y:S01]  /*5c10*/  @!P6 IMAD.WIDE.U32 R162, R136, R74, R162 ;  /* 0x0000004a88a2e225 */ /* 0x001fe200078e00a2 */
[----:B------:R-:W-:Y:S01]  /*5c20*/  ISETP.GE.AND P3, PT, R148, R135, PT ;  /* 0x000000879400720c */ /* 0x000fe20003f66270 */
[----:B------:R-:W0:Y:S02]  /*5c30*/  @!P4 LDC.64 R72, c[0x0][0x3e0] ;  /* 0x0000f800ff48cb82 */ /* 0x000e240000000a00 */
[----:B------:R-:W-:Y:S01]  /*5c40*/  @!P6 IMAD R75, R136, R75, R163 ;  /* 0x0000004b884be224 */ /* 0x000fe200078e02a3 */
[----:B------:R1:W4:Y:S01]  /*5c50*/  @!P5 LDG.E R160, desc[UR18][R166.64] ;  /* 0x00000012a6a0d981 */ /* 0x000322000c1e1900 */
[----:B-----5:R-:W-:Y:S02]  /*5c60*/  @!P6 LEA R164, P5, R162, R13, 0x2 ;  /* 0x0000000da2a4e211 */ /* 0x020fe400078a10ff */
[----:B------:R-:W-:-:S02]  /*5c70*/  @!P2 MOV R153, RZ ;  /* 0x000000ff0099a202 */ /* 0x000fc40000000f00 */
[----:B------:R-:W-:Y:S01]  /*5c80*/  @!P6 LEA.HI.X R165, R162, R17, R75, 0x2, P5 ;  /* 0x00000011a2a5e211 */ /* 0x000fe200028f144b */
[----:B------:R-:W-:Y:S01]  /*5c90*/  IMAD.MOV.U32 R162, RZ, RZ, RZ ;  /* 0x000000ffffa27224 */ /* 0x000fe200078e00ff */
[----:B------:R-:W-:Y:S01]  /*5ca0*/  ISETP.GE.AND P5, PT, R146, R135, PT ;  /* 0x000000879200720c */ /* 0x000fe20003fa6270 */
[C---:B--2---:R-:W-:Y:S01]  /*5cb0*/  @!P2 IMAD.WIDE.U32 R152, R136.reuse, R68, R152 ;  /* 0x000000448898a225 */ /* 0x044fe200078e0098 */
[----:B------:R-:W2:Y:S03]  /*5cc0*/  @!P3 LDC.64 R74, c[0x0][0x3e0] ;  /* 0x0000f800ff4abb82 */ /* 0x000ea60000000a00 */
[----:B------:R5:W4:Y:S01]  /*5cd0*/  @!P6 LDG.E R162, desc[UR18][R164.64] ;  /* 0x00000012a4a2e981 */ /* 0x000b22000c1e1900 */
[----:B------:R-:W-:Y:S01]  /*5ce0*/  @!P2 IMAD R69, R136, R69, R153 ;  /* 0x000000458845a224 */ /* 0x000fe200078e0299 */
[----:B-1----:R-:W-:Y:S02]  /*5cf0*/  @!P2 LEA R166, P6, R152, R13, 0x2 ;  /* 0x0000000d98a6a211 */ /* 0x002fe400078c10ff */
[----:B------:R-:W-:-:S02]  /*5d00*/  @!P4 MOV R151, RZ ;  /* 0x000000ff0097c202 */ /* 0x000fc40000000f00 */
[----:B------:R-:W-:Y:S02]  /*5d10*/  @!P2 LEA.HI.X R167, R152, R17, R69, 0x2, P6 ;  /* 0x0000001198a7a211 */ /* 0x000fe400030f1445 */
[----:B------:R-:W1:Y:S01]  /*5d20*/  @!P5 LDC.64 R68, c[0x0][0x3e0] ;  /* 0x0000f800ff44db82 */ /* 0x000e620000000a00 */
[----:B------:R-:W-:Y:S01]  /*5d30*/  ISETP.GE.AND P6, PT, R134, R135, PT ;  /* 0x000000878600720c */ /* 0x000fe20003fc6270 */
[C---:B0-----:R-:W-:Y:S01]  /*5d40*/  @!P4 IMAD.WIDE.U32 R150, R136.reuse, R72, R150 ;  /* 0x000000488896c225 */ /* 0x041fe200078e0096 */
[----:B------:R0:W4:Y:S01]  /*5d50*/  @!P2 LDG.E R137, desc[UR18][R166.64] ;  /* 0x00000012a689a981 */ /* 0x000122000c1e1900 */
[----:B------:R-:W-:Y:S02]  /*5d60*/  @!P3 MOV R149, RZ ;  /* 0x000000ff0095b202 */ /* 0x000fe40000000f00 */
[----:B------:R-:W-:Y:S01]  /*5d70*/  @!P4 IMAD R73, R136, R73, R151 ;  /* 0x000000498849c224 */ /* 0x000fe200078e0297 */
[----:B------:R-:W-:Y:S02]  /*5d80*/  @!P4 LEA R152, P2, R150, R13, 0x2 ;  /* 0x0000000d9698c211 */ /* 0x000fe400078410ff */
[----:B-----5:R-:W-:-:S02]  /*5d90*/  MOV R164, RZ ;  /* 0x000000ff00a47202 */ /* 0x020fc40000000f00 */
[----:B------:R-:W-:Y:S01]  /*5da0*/  @!P4 LEA.HI.X R153, R150, R17, R73, 0x2, P2 ;  /* 0x000000119699c211 */ /* 0x000fe200010f1449 */
[----:B--2---:R-:W-:Y:S02]  /*5db0*/  @!P3 IMAD.WIDE.U32 R148, R136, R74, R148 ;  /* 0x0000004a8894b225 */ /* 0x004fe400078e0094 */
[----:B------:R-:W2:Y:S01]  /*5dc0*/  @!P6 LDC.64 R72, c[0x0][0x3e0] ;  /* 0x0000f800ff48eb82 */ /* 0x000ea20000000a00 */
[----:B------:R-:W-:Y:S01]  /*5dd0*/  ISETP.GE.AND P2, PT, R12, R135, PT ;  /* 0x000000870c00720c */ /* 0x000fe20003f46270 */
[----:B------:R-:W5:Y:S01]  /*5de0*/  @!P4 LDG.E R164, desc[UR18][R152.64] ;  /* 0x0000001298a4c981 */ /* 0x000f62000c1e1900 */
[----:B------:R-:W-:Y:S01]  /*5df0*/  @!P3 IMAD R75, R136, R75, R149 ;  /* 0x0000004b884bb224 */ /* 0x000fe200078e0295 */
[----:B------:R-:W-:Y:S02]  /*5e00*/  @!P3 LEA R150, P4, R148, R13, 0x2 ;  /* 0x0000000d9496b211 */ /* 0x000fe400078810ff */
[----:B------:R-:W-:Y:S02]  /*5e10*/  @!P5 MOV R147, RZ ;  /* 0x000000ff0093d202 */ /* 0x000fe40000000f00 */
[----:B0-----:R-:W-:-:S02]  /*5e20*/  MOV R166, RZ ;  /* 0x000000ff00a67202 */ /* 0x001fc40000000f00 */
[----:B------:R-:W-:Y:S01]  /*5e30*/  @!P3 LEA.HI.X R151, R148, R17, R75, 0x2, P4 ;  /* 0x000000119497b211 */ /* 0x000fe200020f144b */
[----:B-1----:R-:W-:Y:S01]  /*5e40*/  @!P5 IMAD.WIDE.U32 R146, R136, R68, R146 ;  /* 0x000000448892d225 */ /* 0x002fe200078e0092 */
[----:B------:R-:W-:Y:S02]  /*5e50*/  ISETP.GE.AND P4, PT, R14, R135, PT ;  /* 0x000000870e00720c */ /* 0x000fe40003f86270 */
[----:B------:R-:W0:Y:S01]  /*5e60*/  @!P2 LDC.64 R74, c[0x0][0x3e0] ;  /* 0x0000f800ff4aab82 */ /* 0x000e220000000a00 */
[----:B------:R1:W5:Y:S01]  /*5e70*/  @!P3 LDG.E R166, desc[UR18][R150.64] ;  /* 0x0000001296a6b981 */ /* 0x000362000c1e1900 */
[----:B------:R-:W-:Y:S01]  /*5e80*/  @!P5 IMAD R69, R136, R69, R147 ;  /* 0x000000458845d224 */ /* 0x000fe200078e0293 */
[C---:B------:R-:W-:Y:S02]  /*5e90*/  @!P5 LEA R148, P3, R146.reuse, R13, 0x2 ;  /* 0x0000000d9294d211 */ /* 0x040fe400078610ff */
[----:B------:R-:W-:Y:S02]  /*5ea0*/  @!P6 MOV R68, R134 ;  /* 0x000000860044e202 */ /* 0x000fe40000000f00 */
[----:B------:R-:W-:-:S02]  /*5eb0*/  @!P5 LEA.HI.X R149, R146, R17, R69, 0x2, P3 ;  /* 0x000000119295d211 */ /* 0x000fc400018f1445 */
[----:B------:R-:W-:Y:S01]  /*5ec0*/  @!P6 MOV R69, RZ ;  /* 0x000000ff0045e202 */ /* 0x000fe20000000f00 */
[----:B------:R-:W-:Y:S02]  /*5ed0*/  IMAD.MOV.U32 R168, RZ, RZ, RZ ;  /* 0x000000ffffa87224 */ /* 0x000fe400078e00ff */
[----:B--2---:R-:W-:-:S04]  /*5ee0*/  @!P6 IMAD.WIDE.U32 R146, R136, R72, R68 ;  /* 0x000000488892e225 */ /* 0x004fc800078e0044 */
[----:B------:R2:W5:Y:S01]  /*5ef0*/  @!P5 LDG.E R168, desc[UR18][R148.64] ;  /* 0x0000001294a8d981 */ /* 0x000562000c1e1900 */
[----:B------:R-:W3:Y:S01]  /*5f00*/  @!P4 LDC.64 R68, c[0x0][0x3e0] ;  /* 0x0000f800ff44cb82 */ /* 0x000ee20000000a00 */
        /* <DEDUP_REMOVED lines=11> */
[----:B--2---:R-:W-:Y:S02]  /*5fc0*/  @!P2 LEA R148, P6, R146, R13, 0x2 ;  /* 0x0000000d9294a211 */ /* 0x004fe400078c10ff */
[----:B------:R-:W-:Y:S02]  /*5fd0*/  ISETP.GE.AND P5, PT, R18, R135, PT ;  /* 0x000000871200720c */ /* 0x000fe40003fa6270 */
[----:B------:R-:W-:Y:S01]  /*5fe0*/  @!P2 LEA.HI.X R149, R146, R17, R75, 0x2, P6 ;  /* 0x000000119295a211 */ /* 0x000fe200030f144b */
[----:B------:R-:W-:Y:S01]  /*5ff0*/  @!P4 IMAD.MOV.U32 R75, RZ, RZ, RZ ;  /* 0x000000ffff4bc224 */ /* 0x000fe200078e00ff */
[----:B------:R-:W-:Y:S02]  /*6000*/  @!P4 MOV R74, R14 ;  /* 0x0000000e004ac202 */ /* 0x000fe40000000f00 */
[----:B------:R-:W-:-:S03]  /*6010*/  MOV R172, RZ ;  /* 0x000000ff00ac7202 */ /* 0x000fc60000000f00 */
[----:B---3--:R-:W-:-:S03]  /*6020*/  @!P4 IMAD.WIDE.U32 R146, R136, R68, R74 ;  /* 0x000000448892c225 */ /* 0x008fc600078e004a */
[----:B------:R2:W3:Y:S01]  /*6030*/  @!P2 LDG.E R172, desc[UR18][R148.64] ;  /* 0x0000001294aca981 */ /* 0x0004e2000c1e1900 */
[----:B------:R-:W-:Y:S01]  /*6040*/  @!P4 IMAD R69, R136, R69, R147 ;  /* 0x000000458845c224 */ /* 0x000fe200078e0293 */
[----:B-1----:R-:W-:Y:S01]  /*6050*/  @!P4 LEA R150, P2, R146, R13, 0x2 ;  /* 0x0000000d9296c211 */ /* 0x002fe200078410ff */
        /* <DEDUP_REMOVED lines=22> */
[----:B------:R-:W-:Y:S01]  /*61c0*/  @!P5 LEA.HI.X R151, R146, R17, R75, 0x2, P3 ;  /* 0x000000119297d211 */ /* 0x000fe200018f144b */
[----:B------:R-:W-:Y:S01]  /*61d0*/  @!P6 IMAD.MOV.U32 R74, RZ, RZ, R20 ;  /* 0x000000ffff4ae224 */ /* 0x000fe200078e0014 */
[----:B------:R-:W-:Y:S02]  /*61e0*/  @!P6 MOV R75, RZ ;  /* 0x000000ff004be202 */ /* 0x000fe40000000f00 */
[----:B------:R-:W-:Y:S01]  /*61f0*/  MOV R178, RZ ;  /* 0x000000ff00b27202 */ /* 0x000fe20000000f00 */
[----:B0-----:R-:W-:-:S05]  /*6200*/  @!P6 IMAD.WIDE.U32 R146, R136, R68, R74 ;  /* 0x000000448892e225 */ /* 0x001fca00078e004a */
[----:B------:R0:W3:Y:S01]  /*6210*/  @!P5 LDG.E R178, desc[UR18][R150.64] ;  /* 0x0000001296b2d981 */ /* 0x0000e2000c1e1900 */
[----:B------:R-:W-:Y:S01]  /*6220*/  @!P6 IMAD R69, R136, R69, R147 ;  /* 0x000000458845e224 */ /* 0x000fe200078e0293 */
[----:B--2---:R-:W-:Y:S01]  /*6230*/  @!P6 LEA R148, P5, R146, R13, 0x2 ;  /* 0x0000000d9294e211 */ /* 0x004fe200078a10ff */
[----:B------:R-:W2:Y:S01]  /*6240*/  @!P4 LDC.64 R74, c[0x0][0x3e0] ;  /* 0x0000f800ff4acb82 */ /* 0x000ea20000000a00 */
        /* <DEDUP_REMOVED lines=9> */
[----:B0-----:R-:W-:Y:S02]  /*62e0*/  @!P2 LEA R150, P6, R146, R13, 0x2 ;  /* 0x0000000d9296a211 */ /* 0x001fe400078c10ff */
[----:B------:R-:W-:Y:S02]  /*62f0*/  ISETP.GE.AND P5, PT, R28, R135, PT ;  /* 0x000000871c00720c */ /* 0x000fe40003fa6270 */
[----:B------:R-:W-:Y:S02]  /*6300*/  @!P2 LEA.HI.X R151, R146, R17, R73, 0x2, P6 ;  /* 0x000000119297a211 */ /* 0x000fe400030f1449 */
[----:B------:R-:W-:Y:S02]  /*6310*/  @!P4 MOV R72, R24 ;  /* 0x000000180048c202 */ /* 0x000fe40000000f00 */
[----:B------:R-:W-:-:S02]  /*6320*/  @!P4 MOV R73, RZ ;  /* 0x000000ff0049c202 */ /* 0x000fc40000000f00 */
[----:B------:R-:W-:Y:S01]  /*6330*/  MOV R182, RZ ;  /* 0x000000ff00b67202 */ /* 0x000fe20000000f00 */
[----:B--2---:R-:W-:-:S04]  /*6340*/  @!P4 IMAD.WIDE.U32 R146, R136, R74, R72 ;  /* 0x0000004a8892c225 */ /* 0x004fc800078e0048 */
[----:B------:R-:W0:Y:S01]  /*6350*/  @!P5 LDC.64 R72, c[0x0][0x3e0] ;  /* 0x0000f800ff48db82 */ /* 0x000e220000000a00 */
[----:B------:R2:W3:Y:S01]  /*6360*/  @!P2 LDG.E R182, desc[UR18][R150.64] ;  /* 0x0000001296b6a981 */ /* 0x0004e2000c1e1900 */
[----:B------:R-:W-:Y:S01]  /*6370*/  @!P4 IMAD R75, R136, R75, R147 ;  /* 0x0000004b884bc224 */ /* 0x000fe200078e0293 */
[----:B------:R-:W-:Y:S02]  /*6380*/  @!P4 LEA R148, P2, R146, R13, 0x2 ;  /* 0x0000000d9294c211 */ /* 0x000fe400078410ff */
[----:B------:R-:W-:Y:S02]  /*6390*/  ISETP.GE.AND P6, PT, R30, R135, PT ;  /* 0x000000871e00720c */ /* 0x000fe40003fc6270 */
[----:B------:R-:W-:Y:S02]  /*63a0*/  @!P4 LEA.HI.X R149, R146, R17, R75, 0x2, P2 ;  /* 0x000000119295c211 */ /* 0x000fe400010f144b */
[----:B------:R-:W-:Y:S02]  /*63b0*/  @!P3 MOV R74, R26 ;  /* 0x0000001a004ab202 */ /* 0x000fe40000000f00 */
[----:B------:R-:W-:Y:S01]  /*63c0*/  @!P3 MOV R75, RZ ;  /* 0x000000ff004bb202 */ /* 0x000fe20000000f00 */
[----:B------:R-:W-:-:S02]  /*63d0*/  IMAD.MOV.U32 R184, RZ, RZ, RZ ;  /* 0x000000ffffb87224 */ /* 0x000fc400078e00ff */
[----:B-1----:R-:W-:-:S04]  /*63e0*/  @!P3 IMAD.WIDE.U32 R146, R136, R68, R74 ;  /* 0x000000448892b225 */ /* 0x002fc800078e004a */
[----:B------:R1:W3:Y:S01]  /*63f0*/  @!P4 LDG.E R184, desc[UR18][R148.64] ;  /* 0x0000001294b8c981 */ /* 0x0002e2000c1e1900 */
[----:B------:R-:W4:Y:S01]  /*6400*/  @!P6 LDC.64 R74, c[0x0][0x3e0] ;  /* 0x0000f800ff4aeb82 */ /* 0x000f220000000a00 */
[----:B------:R-:W-:Y:S01]  /*6410*/  @!P3 IMAD R69, R136, R69, R147 ;  /* 0x000000458845b224 */ /* 0x000fe200078e0293 */
[----:B--2---:R-:W-:Y:S02]  /*6420*/  @!P3 LEA R150, P4, R146, R13, 0x2 ;  /* 0x0000000d9296b211 */ /* 0x004fe400078810ff */
        /* <DEDUP_REMOVED lines=9> */
[----:B-1----:R-:W-:Y:S01]  /*64c0*/  @!P5 LEA R148, P3, R68, R13, 0x2 ;  /* 0x0000000d4494d211 */ /* 0x002fe200078610ff */
[----:B------:R-:W-:-:S03]  /*64d0*/  @!P6 IMAD.MOV.U32 R69, RZ, RZ, RZ ;  /* 0x000000ffff45e224 */ /* 0x000fc600078e00ff */
[----:B------:R-:W-:Y:S02]  /*64e0*/  @!P5 LEA.HI.X R149, R68, R17, R73, 0x2, P3 ;  /* 0x000000114495d211 */ /* 0x000fe400018f1449 */
[----:B------:R-:W-:Y:S02]  /*64f0*/  @!P6 MOV R68, R30 ;  /* 0x0000001e0044e202 */ /* 0x000fe40000000f00 */
[-C--:B------:R-:W-:Y:S02]  /*6500*/  ISETP.GE.AND P4, PT, R34, R135.reuse, PT ;  /* 0x000000872200720c */ /* 0x080fe40003f86270 */
[----:B------:R-:W-:Y:S01]  /*6510*/  MOV R188, RZ ;  /* 0x000000ff00bc7202 */ /* 0x000fe20000000f00 */
[----:B----4-:R-:W-:Y:S01]  /*6520*/  @!P6 IMAD.WIDE.U32 R72, R136, R74, R68 ;  /* 0x0000004a8848e225 */ /* 0x010fe200078e0044 */
[----:B------:R-:W-:-:S03]  /*6530*/  ISETP.GE.AND P3, PT, R36, R135, PT ;  /* 0x000000872400720c */ /* 0x000fc60003f66270 */
[----:B------:R-:W-:Y:S01]  /*6540*/  @!P6 IMAD R75, R136, R75, R73 ;  /* 0x0000004b884be224 */ /* 0x000fe200078e0249 */
[----:B------:R-:W4:Y:S01]  /*6550*/  @!P5 LDG.E R188, desc[UR18][R148.64] ;  /* 0x0000001294bcd981 */ /* 0x000f22000c1e1900 */
[C---:B--2---:R-:W-:Y:S02]  /*6560*/  @!P6 LEA R150, P5, R72.reuse, R13, 0x2 ;  /* 0x0000000d4896e211 */ /* 0x044fe400078a10ff */
[----:B------:R-:W-:Y:S02]  /*6570*/  @!P2 MOV R73, RZ ;  /* 0x000000ff0049a202 */ /* 0x000fe40000000f00 */
[----:B------:R-:W-:Y:S01]  /*6580*/  @!P6 LEA.HI.X R151, R72, R17, R75, 0x2, P5 ;  /* 0x000000114897e211 */ /* 0x000fe200028f144b */
[----:B------:R-:W1:Y:S01]  /*6590*/  @!P4 LDC.64 R68, c[0x0][0x3e0] ;  /* 0x0000f800ff44cb82 */ /* 0x000e620000000a00 */
[----:B------:R-:W-:Y:S02]  /*65a0*/  @!P2 MOV R72, R32 ;  /* 0x000000200048a202 */ /* 0x000fe40000000f00 */
[----:B------:R-:W-:-:S03]  /*65b0*/  MOV R155, RZ ;  /* 0x000000ff009b7202 */ /* 0x000fc60000000f00 */
[C---:B0-----:R-:W-:Y:S02]  /*65c0*/  @!P2 IMAD.WIDE.U32 R74, R136.reuse, R146, R72 ;  /* 0x00000092884aa225 */ /* 0x041fe400078e0048 */
[----:B------:R-:W0:Y:S01]  /*65d0*/  @!P3 LDC.64 R72, c[0x0][0x3e0] ;  /* 0x0000f800ff48bb82 */ /* 0x000e220000000a00 */
[----:B------:R2:W4:Y:S01]  /*65e0*/  @!P6 LDG.E R155, desc[UR18][R150.64] ;  /* 0x00000012969be981 */ /* 0x000522000c1e1900 */
[----:B------:R-:W-:Y:S01]  /*65f0*/  @!P2 IMAD R147, R136, R147, R75 ;  /* 0x000000938893a224 */ /* 0x000fe200078e024b */
[----:B------:R-:W-:Y:S02]  /*6600*/  ISETP.GE.AND P6, PT, R38, R135, PT ;  /* 0x000000872600720c */ /* 0x000fe40003fc6270 */
[----:B------:R-:W-:-:S04]  /*6610*/  @!P2 LEA R152, P5, R74, R13, 0x2 ;  /* 0x0000000d4a98a211 */ /* 0x000fc800078a10ff */
[----:B------:R-:W-:Y:S02]  /*6620*/  @!P2 LEA.HI.X R153, R74, R17, R147, 0x2, P5 ;  /* 0x000000114a99a211 */ /* 0x000fe400028f1493 */
[----:B------:R-:W-:Y:S02]  /*6630*/  ISETP.GE.AND P5, PT, R40, R135, PT ;  /* 0x000000872800720c */ /* 0x000fe40003fa6270 */
[----:B------:R-:W-:Y:S02]  /*6640*/  @!P4 MOV R74, R34 ;  /* 0x00000022004ac202 */ /* 0x000fe40000000f00 */
[----:B------:R-:W-:Y:S01]  /*6650*/  @!P4 MOV R75, RZ ;  /* 0x000000ff004bc202 */ /* 0x000fe20000000f00 */
[----:B------:R-:W5:Y:S01]  /*6660*/  @!P6 LDC.64 R146, c[0x0][0x3e0] ;  /* 0x0000f800ff92eb82 */ /* 0x000f620000000a00 */
[----:B------:R-:W-:Y:S01]  /*6670*/  MOV R190, RZ ;  /* 0x000000ff00be7202 */ /* 0x000fe20000000f00 */
[----:B--2---:R-:W-:Y:S01]  /*6680*/  @!P3 IMAD.MOV.U32 R151, RZ, RZ, RZ ;  /* 0x000000ffff97b224 */ /* 0x004fe200078e00ff */
[----:B------:R-:W-:Y:S01]  /*6690*/  @!P3 MOV R150, R36 ;  /* 0x000000240096b202 */ /* 0x000fe20000000f00 */
[----:B-1----:R-:W-:-:S03]  /*66a0*/  @!P4 IMAD.WIDE.U32 R148, R136, R68, R74 ;  /* 0x000000448894c225 */ /* 0x002fc600078e004a */
[----:B------:R1:W2:Y:S01]  /*66b0*/  @!P2 LDG.E R190, desc[UR18][R152.64] ;  /* 0x0000001298bea981 */ /* 0x0002a2000c1e1900 */
[----:B------:R-:W-:Y:S01]  /*66c0*/  @!P4 IMAD R69, R136, R69, R149 ;  /* 0x000000458845c224 */ /* 0x000fe200078e0295 */
[----:B------:R-:W5:Y:S01]  /*66d0*/  @!P5 LDC.64 R74, c[0x0][0x3e0] ;  /* 0x0000f800ff4adb82 */ /* 0x000f620000000a00 */
[----:B------:R-:W-:Y:S01]  /*66e0*/  @!P4 LEA R68, P2, R148, R13, 0x2 ;  /* 0x0000000d9444c211 */ /* 0x000fe200078410ff */
[----:B0-----:R-:W-:Y:S01]  /*66f0*/  @!P3 IMAD.WIDE.U32 R150, R136, R72, R150 ;  /* 0x000000488896b225 */ /* 0x001fe200078e0096 */
[----:B------:R-:W-:Y:S02]  /*6700*/  MOV R192, RZ ;  /* 0x000000ff00c07202 */ /* 0x000fe40000000f00 */
[----:B------:R-:W-:Y:S01]  /*6710*/  @!P4 LEA.HI.X R69, R148, R17, R69, 0x2, P2 ;  /* 0x000000119445c211 */ /* 0x000fe200010f1445 */
[----:B------:R-:W-:Y:S01]  /*6720*/  @!P3 IMAD R73, R136, R73, R151 ;  /* 0x000000498849b224 */ /* 0x000fe200078e0297 */
[----:B-1----:R-:W-:Y:S01]  /*6730*/  @!P3 LEA R152, P2, R150, R13, 0x2 ;  /* 0x0000000d9698b211 */ /* 0x002fe200078410ff */
[----:B------:R-:W-:-:S02]  /*6740*/  FMUL.FTZ R157, R70, 1.4426950216293334961 ;  /* 0x3fb8aa3b469d7820 */ /* 0x000fc40000410000 */
[----:B------:R0:W2:Y:S01]  /*6750*/  @!P4 LDG.E R192, desc[UR18][R68.64] ;  /* 0x0000001244c0c981 */ /* 0x0000a2000c1e1900 */
[----:B------:R-:W-:Y:S02]  /*6760*/  @!P3 LEA.HI.X R153, R150, R17, R73, 0x2, P2 ;  /* 0x000000119699b211 */ /* 0x000fe400010f1449 */
[-C--:B------:R-:W-:Y:S02]  /*6770*/  ISETP.GE.AND P2, PT, R42, R135.reuse, PT ;  /* 0x000000872a00720c */ /* 0x080fe40003f46270 */
[----:B------:R-:W-:Y:S02]  /*6780*/  MOV R70, RZ ;  /* 0x000000ff00467202 */ /* 0x000fe40000000f00 */
[----:B0-----:R-:W-:Y:S02]  /*6790*/  @!P6 MOV R68, R38 ;  /* 0x000000260044e202 */ /* 0x001fe40000000f00 */
[----:B------:R-:W-:Y:S02]  /*67a0*/  @!P6 MOV R69, RZ ;  /* 0x000000ff0045e202 */ /* 0x000fe40000000f00 */
[----:B------:R0:W2:Y:S01]  /*67b0*/  @!P3 LDG.E R70, desc[UR18][R152.64] ;  /* 0x000000129846b981 */ /* 0x0000a2000c1e1900 */
[----:B------:R-:W-:Y:S01]  /*67c0*/  ISETP.GE.AND P3, PT, R44, R135, PT ;  /* 0x000000872c00720c */ /* 0x000fe20003f66270 */
[----:B-----5:R-:W-:Y:S01]  /*67d0*/  @!P6 IMAD.WIDE.U32 R72, R136, R146, R68 ;  /* 0x000000928848e225 */ /* 0x020fe200078e0044 */
[----:B------:R-:W-:-:S02]  /*67e0*/  @!P5 MOV R68, R40 ;  /* 0x000000280044d202 */ /* 0x000fc40000000f00 */
[----:B------:R-:W-:Y:S01]  /*67f0*/  @!P5 MOV R69, RZ ;  /* 0x000000ff0045d202 */ /* 0x000fe20000000f00 */
[----:B------:R-:W-:Y:S01]  /*6800*/  @!P6 IMAD R73, R136, R147, R73 ;  /* 0x000000938849e224 */ /* 0x000fe200078e0249 */
[----:B------:R-:W-:Y:S01]  /*6810*/  @!P6 LEA R148, P4, R72, R13, 0x2 ;  /* 0x0000000d4894e211 */ /* 0x000fe200078810ff */
[----:B------:R-:W1:Y:S01]  /*6820*/  @!P2 LDC.64 R146, c[0x0][0x3e0] ;  /* 0x0000f800ff92ab82 */ /* 0x000e620000000a00 */
[----:B------:R-:W-:Y:S02]  /*6830*/  @!P5 IMAD.WIDE.U32 R68, R136, R74, R68 ;  /* 0x0000004a8844d225 */ /* 0x000fe400078e0044 */
[----:B------:R-:W-:Y:S02]  /*6840*/  @!P6 LEA.HI.X R149, R72, R17, R73, 0x2, P4 ;  /* 0x000000114895e211 */ /* 0x000fe400020f1449 */
[----:B------:R-:W-:Y:S01]  /*6850*/  @!P5 IMAD R75, R136, R75, R69 ;  /* 0x0000004b884bd224 */ /* 0x000fe200078e0245 */
[----:B------:R-:W-:Y:S01]  /*6860*/  @!P5 LEA R72, P4, R68, R13, 0x2 ;  /* 0x0000000d4448d211 */ /* 0x000fe200078810ff */
[----:B------:R-:W-:-:S03]  /*6870*/  IMAD.MOV.U32 R194, RZ, RZ, RZ ;  /* 0x000000ffffc27224 */ /* 0x000fc600078e00ff */
[----:B------:R-:W-:Y:S02]  /*6880*/  @!P5 LEA.HI.X R73, R68, R17, R75, 0x2, P4 ;  /* 0x000000114449d211 */ /* 0x000fe400020f144b */
[----:B------:R-:W-:Y:S01]  /*6890*/  ISETP.GE.AND P4, PT, R46, R135, PT ;  /* 0x000000872e00720c */ /* 0x000fe20003f86270 */
[----:B------:R-:W5:Y:S01]  /*68a0*/  @!P3 LDC.64 R68, c[0x0][0x3e0] ;  /* 0x0000f800ff44bb82 */ /* 0x000f620000000a00 */
[----:B0-----:R-:W-:Y:S01]  /*68b0*/  MOV R152, RZ ;  /* 0x000000ff00987202 */ /* 0x001fe20000000f00 */
[----:B------:R-:W-:Y:S01]  /*68c0*/  FMUL.FTZ R74, R71, R60 ;  /* 0x0000003c474a7220 */ /* 0x000fe20000410000 */
[----:B------:R0:W2:Y:S03]  /*68d0*/  @!P5 LDG.E R194, desc[UR18][R72.64] ;  /* 0x0000001248c2d981 */ /* 0x0000a6000c1e1900 */
[----:B------:R-:W-:Y:S01]  /*68e0*/  FMUL.RZ R150, R74, 0.15915493667125701904 ;  /* 0x3e22f9834a967820 */ /* 0x000fe2000040c000 */
[----:B------:R1:W2:Y:S05]  /*68f0*/  @!P6 LDG.E R152, desc[UR18][R148.64] ;  /* 0x000000129498e981 */ /* 0x0002aa000c1e1900 */
[----:B------:R-:W5:Y:S01]  /*6900*/  @!P4 LDC.64 R74, c[0x0][0x3e0] ;  /* 0x0000f800ff4acb82 */ /* 0x000f620000000a00 */
[----:B0-----:R-:W-:-:S02]  /*6910*/  @!P2 MOV R72, R42 ;  /* 0x0000002a0048a202 */ /* 0x001fc40000000f00 */
[----:B------:R-:W-:-:S03]  /*6920*/  @!P2 MOV R73, RZ ;  /* 0x000000ff0049a202 */ /* 0x000fc60000000f00 */
[C---:B-1----:R-:W-:Y:S01]  /*6930*/  @!P2 IMAD.WIDE.U32 R148, R136.reuse, R146, R72 ;  /* 0x000000928894a225 */ /* 0x042fe200078e0048 */
[----:B------:R-:W-:Y:S02]  /*6940*/  @!P3 MOV R72, R44 ;  /* 0x0000002c0048b202 */ /* 0x000fe40000000f00 */
[----:B------:R-:W-:Y:S01]  /*6950*/  @!P3 MOV R73, RZ ;  /* 0x000000ff0049b202 */ /* 0x000fe20000000f00 */
[----:B------:R-:W-:Y:S01]  /*6960*/  @!P2 IMAD R147, R136, R147, R149 ;  /* 0x000000938893a224 */ /* 0x000fe200078e0295 */
[----:B------:R-:W-:Y:S02]  /*6970*/  @!P2 LEA R146, P6, R148, R13, 0x2 ;  /* 0x0000000d9492a211 */ /* 0x000fe400078c10ff */
[----:B------:R-:W-:Y:S02]  /*6980*/  ISETP.GE.AND P5, PT, R48, R135, PT ;  /* 0x000000873000720c */ /* 0x000fe40003fa6270 */
[----:B------:R-:W-:Y:S01]  /*6990*/  MOV R196, RZ ;  /* 0x000000ff00c47202 */ /* 0x000fe20000000f00 */
[----:B-----5:R-:W-:Y:S01]  /*69a0*/  @!P3 IMAD.WIDE.U32 R72, R136, R68, R72 ;  /* 0x000000448848b225 */ /* 0x020fe200078e0048 */
[----:B------:R-:W-:-:S03]  /*69b0*/  @!P2 LEA.HI.X R147, R148, R17, R147, 0x2, P6 ;  /* 0x000000119493a211 */ /* 0x000fc600030f1493 */
[----:B------:R-:W-:Y:S02]  /*69c0*/  @!P3 IMAD R69, R136, R69, R73 ;  /* 0x000000458845b224 */ /* 0x000fe400078e0249 */
[----:B------:R0:W5:Y:S01]  /*69d0*/  @!P2 LDG.E R196, desc[UR18][R146.64] ;  /* 0x0000001292c4a981 */ /* 0x000162000c1e1900 */
[C---:B------:R-:W-:Y:S01]  /*69e0*/  @!P3 LEA R68, P2, R72.reuse, R13, 0x2 ;  /* 0x0000000d4844b211 */ /* 0x040fe200078410ff */
[----:B------:R-:W-:Y:S02]  /*69f0*/  MUFU.SIN R165, R150 ;  /* 0x0000009600a57308 */ /* 0x000fe40000000400 */
[----:B------:R-:W1:Y:S01]  /*6a00*/  @!P5 LDC.64 R148, c[0x0][0x3e0] ;  /* 0x0000f800ff94db82 */ /* 0x000e620000000a00 */
[----:B------:R-:W-:Y:S02]  /*6a10*/  @!P3 LEA.HI.X R69, R72, R17, R69, 0x2, P2 ;  /* 0x000000114845b211 */ /* 0x000fe400010f1445 */
[----:B------:R-:W-:Y:S02]  /*6a20*/  ISETP.GE.AND P2, PT, R50, R135, PT ;  /* 0x000000873200720c */ /* 0x000fe40003f46270 */
[----:B0-----:R-:W-:-:S02]  /*6a30*/  @!P4 MOV R146, R46 ;  /* 0x0000002e0092c202 */ /* 0x001fc40000000f00 */
[----:B------:R-:W-:Y:S01]  /*6a40*/  @!P4 MOV R147, RZ ;  /* 0x000000ff0093c202 */ /* 0x000fe20000000f00 */
[----:B------:R0:W-:Y:S01]  /*6a50*/  MUFU.COS R177, R150 ;  /* 0x0000009600b17308 */ /* 0x0001e20000000000 */
[----:B------:R-:W-:Y:S01]  /*6a60*/  FMUL.FTZ R73, R71, R76 ;  /* 0x0000004c47497220 */ /* 0x000fe20000410000 */
[----:B0-----:R-:W-:-:S04]  /*6a70*/  @!P4 IMAD.WIDE.U32 R150, R136, R74, R146 ;  /* 0x0000004a8896c225 */ /* 0x001fc800078e0092 */
[----:B------:R-:W-:Y:S01]  /*6a80*/  @!P4 IMAD R75, R136, R75, R151 ;  /* 0x0000004b884bc224 */ /* 0x000fe200078e0297 */
[C---:B------:R-:W-:Y:S01]  /*6a90*/  @!P4 LEA R72, P6, R150.reuse, R13, 0x2 ;  /* 0x0000000d9648c211 */ /* 0x040fe200078c10ff */
[----:B------:R-:W-:Y:S02]  /*6aa0*/  IMAD.MOV.U32 R151, RZ, RZ, RZ ;  /* 0x000000ffff977224 */ /* 0x000fe400078e00ff */
[----:B------:R-:W-:Y:S01]  /*6ab0*/  FMUL.RZ R167, R73, 0.15915493667125701904 ;  /* 0x3e22f98349a77820 */ /* 0x000fe2000040c000 */
[----:B------:R-:W-:Y:S02]  /*6ac0*/  @!P4 LEA.HI.X R73, R150, R17, R75, 0x2, P6 ;  /* 0x000000119649c211 */ /* 0x000fe400030f144b */
[----:B------:R-:W0:Y:S01]  /*6ad0*/  @!P2 LDC.64 R74, c[0x0][0x3e0] ;  /* 0x0000f800ff4aab82 */ /* 0x000e220000000a00 */
[----:B------:R1:W5:Y:S01]  /*6ae0*/  @!P3 LDG.E R151, desc[UR18][R68.64] ;  /* 0x000000124497b981 */ /* 0x000362000c1e1900 */
[----:B------:R-:W-:Y:S01]  /*6af0*/  ISETP.GE.AND P3, PT, R52, R135, PT ;  /* 0x000000873400720c */ /* 0x000fe20003f66270 */
[----:B------:R-:W-:Y:S01]  /*6b00*/  FMUL.FTZ R145, R71, R56 ;  /* 0x0000003847917220 */ /* 0x000fe20000410000 */
[----:B------:R-:W-:-:S02]  /*6b10*/  MOV R198, RZ ;  /* 0x000000ff00c67202 */ /* 0x000fc40000000f00 */
[----:B-1----:R-:W-:Y:S02]  /*6b20*/  @!P5 MOV R68, R48 ;  /* 0x000000300044d202 */ /* 0x002fe40000000f00 */
[----:B------:R-:W-:Y:S02]  /*6b30*/  @!P5 MOV R69, RZ ;  /* 0x000000ff0045d202 */ /* 0x000fe40000000f00 */
[----:B------:R-:W-:Y:S01]  /*6b40*/  SHF.L.U32 R150, R4, 0x4, RZ ;  /* 0x0000000404967819 */ /* 0x000fe200000006ff */
[----:B------:R-:W-:Y:S01]  /*6b50*/  FMUL.RZ R163, R145, 0.15915493667125701904 ;  /* 0x3e22f98391a37820 */ /* 0x000fe2000040c000 */
[----:B------:R-:W-:Y:S01]  /*6b60*/  IMAD R175, R6, -0x200, R19 ;  /* 0xfffffe0006af7824 */ /* 0x000fe200078e0213 */
[----:B------:R1:W5:Y:S01]  /*6b70*/  @!P4 LDG.E R198, desc[UR18][R72.64] ;  /* 0x0000001248c6c981 */ /* 0x000362000c1e1900 */
[----:B------:R-:W-:-:S04]  /*6b80*/  @!P5 IMAD.WIDE.U32 R146, R136, R148, R68 ;  /* 0x000000948892d225 */ /* 0x000fc800078e0044 */
[----:B------:R-:W-:Y:S01]  /*6b90*/  FMUL.FTZ R145, R71, R58 ;  /* 0x0000003a47917220 */ /* 0x000fe20000410000 */
[----:B------:R-:W3:Y:S01]  /*6ba0*/  @!P3 LDC.64 R68, c[0x0][0x3e0] ;  /* 0x0000f800ff44bb82 */ /* 0x000ee20000000a00 */
[----:B------:R-:W-:Y:S01]  /*6bb0*/  @!P5 IMAD R149, R136, R149, R147 ;  /* 0x000000958895d224 */ /* 0x000fe200078e0293 */
[----:B------:R-:W-:Y:S02]  /*6bc0*/  @!P5 LEA R148, P6, R146, R13, 0x2 ;  /* 0x0000000d9294d211 */ /* 0x000fe400078c10ff */
[----:B------:R-:W-:Y:S02]  /*6bd0*/  IADD3 R200, PT, PT, R150, 0x1, RZ ;  /* 0x0000000196c87810 */ /* 0x000fe40007ffe0ff */
[----:B------:R-:W-:Y:S01]  /*6be0*/  ISETP.GE.AND P4, PT, R144, R135, PT ;  /* 0x000000879000720c */ /* 0x000fe20003f86270 */
[----:B------:R-:W-:Y:S01]  /*6bf0*/  FMUL.RZ R145, R145, 0.15915493667125701904 ;  /* 0x3e22f98391917820 */ /* 0x000fe2000040c000 */
[----:B-1----:R-:W-:Y:S01]  /*6c00*/  @!P2 MOV R72, R50 ;  /* 0x000000320048a202 */ /* 0x002fe20000000f00 */
[----:B------:R-:W-:Y:S01]  /*6c10*/  @!P2 IMAD.MOV.U32 R73, RZ, RZ, RZ ;  /* 0x000000ffff49a224 */ /* 0x000fe200078e00ff */
[----:B------:R-:W-:-:S02]  /*6c20*/  @!P5 LEA.HI.X R149, R146, R17, R149, 0x2, P6 ;  /* 0x000000119295d211 */ /* 0x000fc400030f1495 */
[----:B------:R-:W-:Y:S01]  /*6c30*/  ISETP.GE.U32.AND P6, PT, R200, R175, PT ;  /* 0x000000afc800720c */ /* 0x000fe20003fc6070 */
[----:B------:R-:W-:Y:S01]  /*6c40*/  MUFU.SIN R159, R163 ;  /* 0x000000a3009f7308 */ /* 0x000fe20000000400 */
[----:B------:R-:W-:Y:S01]  /*6c50*/  MOV R200, RZ ;  /* 0x000000ff00c87202 */ /* 0x000fe20000000f00 */
[----:B0-----:R-:W-:-:S06]  /*6c60*/  @!P2 IMAD.WIDE.U32 R146, R136, R74, R72 ;  /* 0x0000004a8892a225 */ /* 0x001fcc00078e0048 */
[----:B------:R-:W0:Y:S01]  /*6c70*/  MUFU.COS R161, R163 ;  /* 0x000000a300a17308 */ /* 0x000e220000000000 */
[----:B------:R1:W5:Y:S01]  /*6c80*/  @!P5 LDG.E R200, desc[UR18][R148.64] ;  /* 0x0000001294c8d981 */ /* 0x000362000c1e1900 */
[----:B------:R-:W-:Y:S01]  /*6c90*/  @!P2 IMAD R75, R136, R75, R147 ;  /* 0x0000004b884ba224 */ /* 0x000fe200078e0293 */
[C---:B------:R-:W-:Y:S01]  /*6ca0*/  @!P2 LEA R74, P5, R146.reuse, R13, 0x2 ;  /* 0x0000000d924aa211 */ /* 0x040fe200078a10ff */
[C---:B------:R-:W-:Y:S01]  /*6cb0*/  FMUL.FTZ R135, R71.reuse, R80 ;  /* 0x0000005047877220 */ /* 0x040fe20000410000 */
[----:B------:R-:W0:Y:S03]  /*6cc0*/  @!P4 LDC.64 R72, c[0x0][0x3e0] ;  /* 0x0000f800ff48cb82 */ /* 0x000e260000000a00 */
[----:B------:R-:W-:Y:S08]  /*6cd0*/  MUFU.SIN R163, R145 ;  /* 0x0000009100a37308 */ /* 0x000ff00000000400 */
[----:B------:R1:W4:Y:S01]  /*6ce0*/  MUFU.COS R153, R145 ;  /* 0x0000009100997308 */ /* 0x0003220000000000 */
[----:B------:R-:W-:Y:S01]  /*6cf0*/  @!P2 LEA.HI.X R75, R146, R17, R75, 0x2, P5 ;  /* 0x00000011924ba211 */ /* 0x000fe200028f144b */
[----:B-1----:R-:W-:-:S04]  /*6d00*/  FMUL.FTZ R145, R71, R62 ;  /* 0x0000003e47917220 */ /* 0x002fc80000410000 */
[----:B------:R-:W-:Y:S02]  /*6d10*/  FMUL.RZ R145, R145, 0.15915493667125701904 ;  /* 0x3e22f98391917820 */ /* 0x000fe4000040c000 */
[----:B------:R-:W-:Y:S01]  /*6d20*/  MUFU.SIN R183, R167 ;  /* 0x000000a700b77308 */ /* 0x000fe20000000400 */
[----:B------:R-:W-:Y:S02]  /*6d30*/  @!P3 MOV R146, R52 ;  /* 0x000000340092b202 */ /* 0x000fe40000000f00 */
[----:B------:R-:W-:-:S05]  /*6d40*/  @!P3 MOV R147, RZ ;  /* 0x000000ff0093b202 */ /* 0x000fca0000000f00 */
[----:B------:R-:W-:Y:S01]  /*6d50*/  MUFU.SIN R179, R145 ;  /* 0x0000009100b37308 */ /* 0x000fe20000000400 */
[----:B---3--:R-:W-:-:S07]  /*6d60*/  @!P3 IMAD.WIDE.U32 R146, R136, R68, R146 ;  /* 0x000000448892b225 */ /* 0x008fce00078e0092 */
[----:B------:R1:W3:Y:S01]  /*6d70*/  MUFU.COS R181, R145 ;  /* 0x0000009100b57308 */ /* 0x0002e20000000000 */
[----:B------:R-:W-:-:S07]  /*6d80*/  FMUL.FTZ R202, R157, R56 ;  /* 0x000000389dca7220 */ /* 0x000fce0000410000 */
[----:B------:R0:W-:Y:S01]  /*6d90*/  MUFU.COS R185, R167 ;  /* 0x000000a700b97308 */ /* 0x0001e20000000000 */
[----:B-1----:R-:W-:-:S04]  /*6da0*/  FMUL.FTZ R145, R71, R78 ;  /* 0x0000004e47917220 */ /* 0x002fc80000410000 */
[----:B------:R-:W-:Y:S01]  /*6db0*/  FMUL.RZ R145, R145, 0.15915493667125701904 ;  /* 0x3e22f98391917820 */ /* 0x000fe2000040c000 */
[----:B0-----:R-:W-:Y:S01]  /*6dc0*/  FMUL.RZ R167, R135, 0.15915493667125701904 ;  /* 0x3e22f98387a77820 */ /* 0x001fe2000040c000 */
[----:B------:R-:W-:Y:S02]  /*6dd0*/  SHF.L.U32 R135, R21, 0x5, RZ ;  /* 0x0000000515877819 */ /* 0x000fe400000006ff */
[----:B------:R-:W-:Y:S02]  /*6de0*/  MUFU.SIN R187, R145 ;  /* 0x0000009100bb7308 */ /* 0x000fe40000000400 */
[----:B------:R-:W-:Y:S02]  /*6df0*/  LEA.HI.SX32 R68, R135, R135, 0x1b ;  /* 0x0000008787447211 */ /* 0x000fe400078fdaff */
[----:B------:R-:W-:-:S04]  /*6e00*/  MOV R148, RZ ;  /* 0x000000ff00947202 */ /* 0x000fc80000000f00 */
[----:B------:R0:W-:Y:S01]  /*6e10*/  MUFU.COS R191, R145 ;  /* 0x0000009100bf7308 */ /* 0x0001e20000000000 */
[----:B------:R-:W-:Y:S02]  /*6e20*/  LEA R135, R68, R23, 0x2 ;  /* 0x0000001744877211 */ /* 0x000fe400078e10ff */
[----:B------:R-:W-:Y:S01]  /*6e30*/  @!P3 LEA R68, P5, R146, R13, 0x2 ;  /* 0x0000000d9244b211 */ /* 0x000fe200078a10ff */
[----:B------:R-:W5:Y:S01]  /*6e40*/  @!P2 LDG.E R148, desc[UR18][R74.64] ;  /* 0x000000124a94a981 */ /* 0x000f62000c1e1900 */
[----:B------:R-:W-:-:S03]  /*6e50*/  IADD3 R212, PT, PT, R150, 0x2, RZ ;  /* 0x0000000296d47810 */ /* 0x000fc60007ffe0ff */
[----:B------:R-:W1:Y:S01]  /*6e60*/  MUFU.EX2 R202, R202 ;  /* 0x000000ca00ca7308 */ /* 0x000e620000000800 */
[----:B0-----:R-:W-:Y:S02]  /*6e70*/  @!P3 IMAD R145, R136, R69, R147 ;  /* 0x000000458891b224 */ /* 0x001fe400078e0293 */
[----:B------:R-:W-:Y:S01]  /*6e80*/  FMUL.FTZ R69, R71, R82 ;  /* 0x0000005247457220 */ /* 0x000fe20000410000 */
[----:B------:R-:W-:Y:S01]  /*6e90*/  IADD3 R220, PT, PT, R150, 0x3, RZ ;  /* 0x0000000396dc7810 */ /* 0x000fe20007ffe0ff */
[----:B------:R-:W-:Y:S02]  /*6ea0*/  LDS R208, [R135] ;  /* 0x0000000087d07984 */ /* 0x000fe40000000800 */
[----:B------:R-:W-:Y:S01]  /*6eb0*/  FMUL.RZ R169, R69, 0.15915493667125701904 ;  /* 0x3e22f98345a97820 */ /* 0x000fe2000040c000 */
[----:B------:R-:W-:Y:S01]  /*6ec0*/  @!P3 LEA.HI.X R69, R146, R17, R145, 0x2, P5 ;  /* 0x000000119245b211 */ /* 0x000fe200028f1491 */
[----:B------:R-:W-:Y:S01]  /*6ed0*/  LDS R210, [R135+0x4] ;  /* 0x0000040087d27984 */ /* 0x000fe20000000800 */
[----:B------:R-:W-:-:S02]  /*6ee0*/  @!P4 MOV R145, RZ ;  /* 0x000000ff0091c202 */ /* 0x000fc40000000f00 */
[----:B------:R-:W-:Y:S01]  /*6ef0*/  ISETP.GE.U32.AND P2, PT, R212, R175, PT ;  /* 0x000000afd400720c */ /* 0x000fe20003f46070 */
[----:B------:R-:W-:Y:S01]  /*6f00*/  IMAD.MOV.U32 R212, RZ, RZ, RZ ;  /* 0x000000ffffd47224 */ /* 0x000fe200078e00ff */
[----:B------:R-:W0:Y:S01]  /*6f10*/  LDS R214, [R135+0x8] ;  /* 0x0000080087d67984 */ /* 0x000e220000000800 */
[----:B------:R-:W-:-:S04]  /*6f20*/  @!P4 IMAD.WIDE.U32 R144, R136, R72, R144 ;  /* 0x000000488890c225 */ /* 0x000fc800078e0090 */
[----:B------:R-:W-:Y:S01]  /*6f30*/  FMUL.FTZ R72, R71, R84 ;  /* 0x0000005447487220 */ /* 0x000fe20000410000 */
[----:B-1----:R-:W-:Y:S01]  /*6f40*/  FMUL.FTZ R161, R202, R161 ;  /* 0x000000a1caa17220 */ /* 0x002fe20000410000 */
[----:B------:R-:W1:Y:S01]  /*6f50*/  LDS R216, [R135+0xc] ;  /* 0x00000c0087d87984 */ /* 0x000e620000000800 */
[----:B------:R-:W-:Y:S02]  /*6f60*/  @!P4 IMAD R73, R136, R73, R145 ;  /* 0x000000498849c224 */ /* 0x000fe400078e0291 */
[----:B------:R-:W-:Y:S01]  /*6f70*/  FMUL.RZ R145, R72, 0.15915493667125701904 ;  /* 0x3e22f98348917820 */ /* 0x000fe2000040c000 */
[----:B------:R-:W-:Y:S01]  /*6f80*/  FMUL.FTZ R159, R202, R159 ;  /* 0x0000009fca9f7220 */ /* 0x000fe20000410000 */
[----:B------:R4:W5:Y:S01]  /*6f90*/  @!P3 LDG.E R212, desc[UR18][R68.64] ;  /* 0x0000001244d4b981 */ /* 0x000962000c1e1900 */
[----:B------:R-:W-:Y:S02]  /*6fa0*/  ISETP.GE.U32.AND P3, PT, R220, R175, PT ;  /* 0x000000afdc00720c */ /* 0x000fe40003f66070 */
[----:B------:R-:W-:Y:S01]  /*6fb0*/  @!P4 LEA R72, P5, R144, R13, 0x2 ;  /* 0x0000000d9048c211 */ /* 0x000fe200078a10ff */
[----:B------:R-:W3:Y:S01]  /*6fc0*/  LDS R202, [R135+0x10] ;  /* 0x0000100087ca7984 */ /* 0x000ee20000000800 */
[----:B------:R-:W-:-:S03]  /*6fd0*/  IADD3 R224, PT, PT, R150, 0x4, RZ ;  /* 0x0000000496e07810 */ /* 0x000fc60007ffe0ff */
[----:B------:R-:W3:Y:S01]  /*6fe0*/  LDS R220, [R135+0x14] ;  /* 0x0000140087dc7984 */ /* 0x000ee20000000800 */
[----:B------:R-:W-:Y:S02]  /*6ff0*/  @!P4 LEA.HI.X R73, R144, R17, R73, 0x2, P5 ;  /* 0x000000119049c211 */ /* 0x000fe400028f1449 */
[----:B------:R-:W-:Y:S01]  /*7000*/  ISETP.GE.U32.AND P5, PT, R224, R175, PT ;  /* 0x000000afe000720c */ /* 0x000fe20003fa6070 */
[----:B------:R-:W-:Y:S04]  /*7010*/  LDS R228, [R135+0x1c] ;  /* 0x00001c0087e47984 */ /* 0x000fe80000000800 */
[----:B------:R-:W2:Y:S01]  /*7020*/  LDS R224, [R135+0x18] ;  /* 0x0000180087e07984 */ /* 0x000ea20000000800 */
[C---:B------:R-:W-:Y:S01]  /*7030*/  FMUL.FTZ R204, R157.reuse, R58 ;  /* 0x0000003a9dcc7220 */ /* 0x040fe20000410000 */
[C---:B------:R-:W-:Y:S01]  /*7040*/  FMUL.FTZ R206, R157.reuse, R60 ;  /* 0x0000003c9dce7220 */ /* 0x040fe20000410000 */
[----:B------:R-:W-:Y:S01]  /*7050*/  FMUL.FTZ R218, R157, R62 ;  /* 0x0000003e9dda7220 */ /* 0x000fe20000410000 */
[----:B------:R-:W-:Y:S01]  /*7060*/  MUFU.SIN R189, R167 ;  /* 0x000000a700bd7308 */ /* 0x000fe20000000400 */
[----:B----4-:R-:W-:Y:S01]  /*7070*/  MOV R68, RZ ;  /* 0x000000ff00447202 */ /* 0x010fe20000000f00 */
[----:B------:R-:W-:Y:S01]  /*7080*/  LDS R232, [R135+0x24] ;  /* 0x0000240087e87984 */ /* 0x000fe20000000800 */
[----:B------:R-:W-:-:S03]  /*7090*/  IADD3 R234, PT, PT, R150, 0x6, RZ ;  /* 0x0000000696ea7810 */ /* 0x000fc60007ffe0ff */
[----:B------:R-:W-:Y:S02]  /*70a0*/  LDS R246, [R135+0x30] ;  /* 0x0000300087f67984 */ /* 0x000fe40000000800 */
[----:B------:R-:W4:Y:S02]  /*70b0*/  MUFU.EX2 R204, R204 ;  /* 0x000000cc00cc7308 */ /* 0x000f240000000800 */
[----:B------:R2:W5:Y:S02]  /*70c0*/  @!P4 LDG.E R68, desc[UR18][R72.64] ;  /* 0x000000124844c981 */ /* 0x000564000c1e1900 */
[----:B------:R-:W3:Y:S02]  /*70d0*/  MUFU.EX2 R206, R206 ;  /* 0x000000ce00ce7308 */ /* 0x000ee40000000800 */
[----:B------:R-:W-:Y:S02]  /*70e0*/  LDS R236, [R135+0x2c] ;  /* 0x00002c0087ec7984 */ /* 0x000fe40000000800 */
[----:B------:R-:W2:Y:S01]  /*70f0*/  MUFU.EX2 R218, R218 ;  /* 0x000000da00da7308 */ /* 0x000ea20000000800 */
[----:B------:R-:W-:Y:S01]  /*7100*/  ISETP.GE.U32.AND P4, PT, R150, R175, PT ;  /* 0x000000af9600720c */ /* 0x000fe20003f86070 */
[C---:B------:R-:W-:Y:S01]  /*7110*/  FMUL.FTZ R193, R157.reuse, R82 ;  /* 0x000000529dc17220 */ /* 0x040fe20000410000 */
[----:B------:R-:W-:Y:S01]  /*7120*/  FMUL.FTZ R222, R157, R76 ;  /* 0x0000004c9dde7220 */ /* 0x000fe20000410000 */
[----:B------:R3:W-:Y:S01]  /*7130*/  MUFU.COS R149, R167 ;  /* 0x000000a700957308 */ /* 0x0007e20000000000 */
[C---:B0-----:R-:W-:Y:S01]  /*7140*/  FMUL.FTZ R207, R107.reuse, R214 ;  /* 0x000000d66bcf7220 */ /* 0x041fe20000410000 */
[C---:B----4-:R-:W-:Y:S01]  /*7150*/  FMUL.FTZ R153, R204.reuse, R153 ;  /* 0x00000099cc997220 */ /* 0x050fe20000410000 */
[----:B------:R-:W-:Y:S01]  /*7160*/  FMUL.FTZ R163, R204, R163 ;  /* 0x000000a3cca37220 */ /* 0x000fe20000410000 */
[----:B-1----:R-:W-:Y:S01]  /*7170*/  FMUL.FTZ R209, R107, R216 ;  /* 0x000000d86bd17220 */ /* 0x002fe20000410000 */
[----:B------:R-:W0:Y:S03]  /*7180*/  LDS R204, [R135+0x20] ;  /* 0x0000200087cc7984 */ /* 0x000e260000000800 */
[----:B------:R-:W-:Y:S01]  /*7190*/  MUFU.SIN R147, R169 ;  /* 0x000000a900937308 */ /* 0x000fe20000000400 */
[----:B---3--:R-:W-:Y:S01]  /*71a0*/  FMUL.FTZ R167, R109, R210 ;  /* 0x000000d26da77220 */ /* 0x008fe20000410000 */
[C---:B------:R-:W-:Y:S01]  /*71b0*/  FMUL.FTZ R177, R206.reuse, R177 ;  /* 0x000000b1ceb17220 */ /* 0x040fe20000410000 */
[----:B------:R-:W-:Y:S01]  /*71c0*/  FMUL.FTZ R165, R206, R165 ;  /* 0x000000a5cea57220 */ /* 0x000fe20000410000 */
[C---:B------:R-:W-:Y:S01]  /*71d0*/  FMUL.FTZ R202, R105.reuse, R202 ;  /* 0x000000ca69ca7220 */ /* 0x040fe20000410000 */
[----:B------:R-:W-:Y:S03]  /*71e0*/  LDS R238, [R135+0x44] ;  /* 0x0000440087ee7984 */ /* 0x000fe60000000800 */
[----:B------:R1:W3:Y:S01]  /*71f0*/  MUFU.COS R146, R169 ;  /* 0x000000a900927308 */ /* 0x0002e20000000000 */
[----:B------:R-:W-:Y:S01]  /*7200*/  FMUL.FTZ R216, R105, R220 ;  /* 0x000000dc69d87220 */ /* 0x000fe20000410000 */
[----:B------:R-:W-:Y:S01]  /*7210*/  FSEL R173, R159, RZ, !P4 ;  /* 0x000000ff9fad7208 */ /* 0x000fe20006000000 */
[----:B------:R-:W-:Y:S01]  /*7220*/  LDS R248, [R135+0x34] ;  /* 0x0000340087f87984 */ /* 0x000fe20000000800 */
[----:B------:R-:W-:Y:S01]  /*7230*/  FSEL R167, R167, RZ, !P4 ;  /* 0x000000ffa7a77208 */ /* 0x000fe20006000000 */
[C---:B------:R-:W-:Y:S01]  /*7240*/  FMUL.FTZ R230, R157.reuse, R80 ;  /* 0x000000509de67220 */ /* 0x040fe20000410000 */
[----:B------:R-:W-:Y:S01]  /*7250*/  FMUL.FTZ R226, R157, R78 ;  /* 0x0000004e9de27220 */ /* 0x000fe20000410000 */
[----:B------:R-:W-:Y:S01]  /*7260*/  LDS R242, [R135+0x40] ;  /* 0x0000400087f27984 */ /* 0x000fe20000000800 */
[----:B-1----:R-:W-:Y:S01]  /*7270*/  FMUL.FTZ R169, R109, R208 ;  /* 0x000000d06da97220 */ /* 0x002fe20000410000 */
[----:B------:R-:W-:-:S02]  /*7280*/  IADD3 R208, PT, PT, R150, 0x5, RZ ;  /* 0x0000000596d07810 */ /* 0x000fc40007ffe0ff */
[----:B------:R-:W-:Y:S01]  /*7290*/  LDS R244, [R135+0x48] ;  /* 0x0000480087f47984 */ /* 0x000fe20000000800 */
[----:B------:R-:W-:Y:S02]  /*72a0*/  FSEL R171, R161, 1, !P4 ;  /* 0x3f800000a1ab7808 */ /* 0x000fe40006000000 */
[----:B------:R-:W-:Y:S01]  /*72b0*/  FSEL R169, R169, RZ, !P4 ;  /* 0x000000ffa9a97208 */ /* 0x000fe20006000000 */
[----:B------:R-:W-:Y:S01]  /*72c0*/  LDS R240, [R135+0x4c] ;  /* 0x00004c0087f07984 */ /* 0x000fe20000000800 */
[----:B------:R-:W-:Y:S02]  /*72d0*/  IADD3 R206, PT, PT, R150, 0x7, RZ ;  /* 0x0000000796ce7810 */ /* 0x000fe40007ffe0ff */
[----:B------:R-:W-:Y:S01]  /*72e0*/  ISETP.GE.U32.AND P4, PT, R208, R175, PT ;  /* 0x000000afd000720c */ /* 0x000fe20003f86070 */
[----:B--2---:R-:W-:Y:S01]  /*72f0*/  FMUL.FTZ R181, R218, R181 ;  /* 0x000000b5dab57220 */ /* 0x004fe20000410000 */
[----:B------:R-:W-:Y:S01]  /*7300*/  FSEL R208, R163, RZ, !P6 ;  /* 0x000000ffa3d07208 */ /* 0x000fe20007000000 */
[----:B------:R-:W-:Y:S01]  /*7310*/  LDS R250, [R135+0x38] ;  /* 0x0000380087fa7984 */ /* 0x000fe20000000800 */
[----:B------:R-:W-:-:S02]  /*7320*/  FSEL R207, R207, RZ, !P6 ;  /* 0x000000ffcfcf7208 */ /* 0x000fc40007000000 */
[----:B------:R-:W-:Y:S02]  /*7330*/  FSEL R209, R209, RZ, !P6 ;  /* 0x000000ffd1d17208 */ /* 0x000fe40007000000 */
[----:B------:R-:W-:Y:S01]  /*7340*/  FSEL R210, R153, 1, !P6 ;  /* 0x3f80000099d27808 */ /* 0x000fe20007000000 */
[----:B------:R-:W-:Y:S01]  /*7350*/  FMUL.FTZ R218, R218, R179 ;  /* 0x000000b3dada7220 */ /* 0x000fe20000410000 */
[----:B------:R-:W-:Y:S01]  /*7360*/  ISETP.GE.U32.AND P6, PT, R234, R175, PT ;  /* 0x000000afea00720c */ /* 0x000fe20003fc6070 */
[----:B------:R-:W-:Y:S01]  /*7370*/  FMUL.FTZ R219, R103, R224 ;  /* 0x000000e067db7220 */ /* 0x000fe20000410000 */
[----:B------:R-:W-:Y:S01]  /*7380*/  FSEL R214, R165, RZ, !P2 ;  /* 0x000000ffa5d67208 */ /* 0x000fe20005000000 */
[----:B------:R-:W1:Y:S01]  /*7390*/  LDS R234, [R135+0x28] ;  /* 0x0000280087ea7984 */ /* 0x000e620000000800 */
[----:B------:R-:W-:Y:S01]  /*73a0*/  FSEL R215, R202, RZ, !P2 ;  /* 0x000000ffcad77208 */ /* 0x000fe20005000000 */
[----:B------:R-:W-:Y:S01]  /*73b0*/  FMUL.FTZ R220, R103, R228 ;  /* 0x000000e467dc7220 */ /* 0x000fe20000410000 */
[----:B------:R-:W-:-:S02]  /*73c0*/  FSEL R216, R216, RZ, !P2 ;  /* 0x000000ffd8d87208 */ /* 0x000fc40005000000 */
[----:B------:R-:W-:Y:S02]  /*73d0*/  FSEL R217, R177, 1, !P2 ;  /* 0x3f800000b1d97808 */ /* 0x000fe40005000000 */
[----:B------:R-:W-:Y:S02]  /*73e0*/  ISETP.GE.U32.AND P2, PT, R206, R175, PT ;  /* 0x000000afce00720c */ /* 0x000fe40003f46070 */
[----:B------:R-:W-:Y:S02]  /*73f0*/  IADD3 R206, PT, PT, R150, 0x8, RZ ;  /* 0x0000000896ce7810 */ /* 0x000fe40007ffe0ff */
[----:B------:R-:W-:Y:S02]  /*7400*/  FSEL R218, R218, RZ, !P3 ;  /* 0x000000ffdada7208 */ /* 0x000fe40005800000 */
[----:B------:R-:W-:Y:S02]  /*7410*/  FSEL R219, R219, RZ, !P3 ;  /* 0x000000ffdbdb7208 */ /* 0x000fe40005800000 */
[----:B------:R-:W-:-:S02]  /*7420*/  FSEL R220, R220, RZ, !P3 ;  /* 0x000000ffdcdc7208 */ /* 0x000fc40005800000 */
[----:B------:R-:W-:Y:S02]  /*7430*/  FSEL R221, R181, 1, !P3 ;  /* 0x3f800000b5dd7808 */ /* 0x000fe40005800000 */
[----:B------:R-:W-:Y:S02]  /*7440*/  ISETP.GE.U32.AND P3, PT, R206, R175, PT ;  /* 0x000000afce00720c */ /* 0x000fe40003f66070 */
[----:B------:R-:W2:Y:S01]  /*7450*/  LDS R206, [R135+0x3c] ;  /* 0x00003c0087ce7984 */ /* 0x000ea20000000800 */
[----:B------:R-:W3:Y:S04]  /*7460*/  MUFU.EX2 R193, R193 ;  /* 0x000000c100c17308 */ /* 0x000ee80000000800 */
[----:B------:R-:W4:Y:S01]  /*7470*/  MUFU.EX2 R222, R222 ;  /* 0x000000de00de7308 */ /* 0x000f220000000800 */
[----:B------:R-:W-:-:S03]  /*7480*/  FMUL.FTZ R69, R71, R86 ;  /* 0x0000005647457220 */ /* 0x000fc60000410000 */
[----:B------:R-:W1:Y:S04]  /*7490*/  MUFU.EX2 R230, R230 ;  /* 0x000000e600e67308 */ /* 0x000e680000000800 */
[----:B------:R-:W1:Y:S01]  /*74a0*/  MUFU.EX2 R226, R226 ;  /* 0x000000e200e27308 */ /* 0x000e620000000800 */
[----:B---3--:R-:W-:Y:S02]  /*74b0*/  FMUL.FTZ R237, R193, R146 ;  /* 0x00000092c1ed7220 */ /* 0x008fe40000410000 */
[----:B------:R-:W3:Y:S01]  /*74c0*/  LDS R146, [R135+0x54] ;  /* 0x0000540087927984 */ /* 0x000ee20000000800 */
[----:B------:R-:W-:Y:S01]  /*74d0*/  FMUL.FTZ R144, R157, R84 ;  /* 0x000000549d907220 */ /* 0x000fe20000410000 */
[----:B------:R-:W2:Y:S01]  /*74e0*/  MUFU.COS R75, R145 ;  /* 0x00000091004b7308 */ /* 0x000ea20000000000 */
[----:B------:R-:W-:Y:S01]  /*74f0*/  FMUL.RZ R195, R69, 0.15915493667125701904 ;  /* 0x3e22f98345c37820 */ /* 0x000fe2000040c000 */
[C---:B----4-:R-:W-:Y:S01]  /*7500*/  FMUL.FTZ R185, R222.reuse, R185 ;  /* 0x000000b9deb97220 */ /* 0x050fe20000410000 */
[----:B------:R-:W-:Y:S01]  /*7510*/  FMUL.FTZ R73, R157, R86 ;  /* 0x000000569d497220 */ /* 0x000fe20000410000 */
[----:B------:R-:W-:Y:S01]  /*7520*/  FMUL.FTZ R222, R222, R183 ;  /* 0x000000b7dede7220 */ /* 0x000fe20000410000 */
[C---:B0-----:R-:W-:Y:S01]  /*7530*/  FMUL.FTZ R204, R101.reuse, R204 ;  /* 0x000000cc65cc7220 */ /* 0x041fe20000410000 */
[----:B------:R-:W-:-:S02]  /*7540*/  FMUL.FTZ R224, R101, R232 ;  /* 0x000000e865e07220 */ /* 0x000fc40000410000 */
[----:B------:R0:W4:Y:S01]  /*7550*/  MUFU.SIN R74, R145 ;  /* 0x00000091004a7308 */ /* 0x0001220000000400 */
[----:B------:R-:W-:Y:S02]  /*7560*/  VIADD R228, R150, 0x9 ;  /* 0x0000000996e47836 */ /* 0x000fe40000000000 */
[----:B------:R-:W-:Y:S01]  /*7570*/  FMUL.FTZ R231, R97, R246 ;  /* 0x000000f661e77220 */ /* 0x000fe20000410000 */
[C---:B------:R-:W-:Y:S01]  /*7580*/  FMUL.FTZ R161, R71.reuse, R92 ;  /* 0x0000005c47a17220 */ /* 0x040fe20000410000 */
[----:B------:R-:W3:Y:S01]  /*7590*/  LDS R246, [R135+0x50] ;  /* 0x0000500087f67984 */ /* 0x000ee20000000800 */
[C---:B------:R-:W-:Y:S02]  /*75a0*/  FMUL.FTZ R159, R71.reuse, R90 ;  /* 0x0000005a479f7220 */ /* 0x040fe40000410000 */
[----:B------:R-:W4:Y:S01]  /*75b0*/  MUFU.EX2 R144, R144 ;  /* 0x0000009000907308 */ /* 0x000f220000000800 */
[----:B0-----:R-:W-:-:S03]  /*75c0*/  FMUL.FTZ R145, R71, R88 ;  /* 0x0000005847917220 */ /* 0x001fc60000410000 */
[----:B------:R-:W-:Y:S01]  /*75d0*/  MUFU.SIN R69, R195 ;  /* 0x000000c300457308 */ /* 0x000fe20000000400 */
[----:B------:R-:W-:Y:S01]  /*75e0*/  FSEL R222, R222, RZ, !P5 ;  /* 0x000000ffdede7208 */ /* 0x000fe20006800000 */
[----:B-1----:R-:W-:Y:S01]  /*75f0*/  FMUL.FTZ R149, R230, R149 ;  /* 0x00000095e6957220 */ /* 0x002fe20000410000 */
[----:B------:R-:W-:Y:S01]  /*7600*/  FSEL R223, R204, RZ, !P5 ;  /* 0x000000ffccdf7208 */ /* 0x000fe20006800000 */
[----:B------:R-:W-:Y:S01]  /*7610*/  FMUL.FTZ R191, R226, R191 ;  /* 0x000000bfe2bf7220 */ /* 0x000fe20000410000 */
[----:B------:R-:W-:-:S03]  /*7620*/  FSEL R224, R224, RZ, !P5 ;  /* 0x000000ffe0e07208 */ /* 0x000fc60006800000 */
[----:B------:R-:W0:Y:S01]  /*7630*/  MUFU.COS R72, R195 ;  /* 0x000000c300487308 */ /* 0x000e220000000000 */
[----:B------:R-:W-:Y:S01]  /*7640*/  FSEL R225, R185, 1, !P5 ;  /* 0x3f800000b9e17808 */ /* 0x000fe20006800000 */
[----:B------:R-:W-:Y:S01]  /*7650*/  FMUL.FTZ R226, R226, R187 ;  /* 0x000000bbe2e27220 */ /* 0x000fe20000410000 */
[----:B------:R-:W-:Y:S01]  /*7660*/  ISETP.GE.U32.AND P5, PT, R228, R175, PT ;  /* 0x000000afe400720c */ /* 0x000fe20003fa6070 */
[C---:B------:R-:W-:Y:S01]  /*7670*/  FMUL.FTZ R227, R99.reuse, R234 ;  /* 0x000000ea63e37220 */ /* 0x040fe20000410000 */
[----:B------:R-:W-:Y:S01]  /*7680*/  FMUL.FTZ R228, R99, R236 ;  /* 0x000000ec63e47220 */ /* 0x000fe20000410000 */
[----:B------:R-:W-:Y:S02]  /*7690*/  FMUL.RZ R161, R161, 0.15915493667125701904 ;  /* 0x3e22f983a1a17820 */ /* 0x000fe4000040c000 */
[----:B------:R-:W0:Y:S01]  /*76a0*/  MUFU.EX2 R73, R73 ;  /* 0x0000004900497308 */ /* 0x000e220000000800 */
[----:B------:R-:W-:Y:S01]  /*76b0*/  FMUL.RZ R153, R145, 0.15915493667125701904 ;  /* 0x3e22f98391997820 */ /* 0x000fe2000040c000 */
[----:B------:R-:W-:Y:S01]  /*76c0*/  IADD3 R204, PT, PT, R150, 0xa, RZ ;  /* 0x0000000a96cc7810 */ /* 0x000fe20007ffe0ff */
[----:B------:R-:W-:Y:S01]  /*76d0*/  FMUL.RZ R179, R159, 0.15915493667125701904 ;  /* 0x3e22f9839fb37820 */ /* 0x000fe2000040c000 */
[----:B------:R-:W-:Y:S01]  /*76e0*/  FMUL.FTZ R159, R157, R90 ;  /* 0x0000005a9d9f7220 */ /* 0x000fe20000410000 */
[----:B------:R-:W-:Y:S01]  /*76f0*/  FSEL R233, R149, 1, !P6 ;  /* 0x3f80000095e97808 */ /* 0x000fe20007000000 */
[----:B------:R-:W-:Y:S01]  /*7700*/  MUFU.SIN R181, R161 ;  /* 0x000000a100b57308 */ /* 0x000fe20000000400 */
[C---:B------:R-:W-:Y:S01]  /*7710*/  FMUL.FTZ R149, R157.reuse, R92 ;  /* 0x0000005c9d957220 */ /* 0x040fe20000410000 */
[----:B------:R-:W-:Y:S01]  /*7720*/  FMUL.FTZ R202, R157, R88 ;  /* 0x000000589dca7220 */ /* 0x000fe20000410000 */
[----:B------:R-:W-:-:S02]  /*7730*/  FSEL R226, R226, RZ, !P4 ;  /* 0x000000ffe2e27208 */ /* 0x000fc40006000000 */
[----:B------:R-:W-:Y:S02]  /*7740*/  FSEL R227, R227, RZ, !P4 ;  /* 0x000000ffe3e37208 */ /* 0x000fe40006000000 */
[----:B------:R-:W-:Y:S01]  /*7750*/  FSEL R228, R228, RZ, !P4 ;  /* 0x000000ffe4e47208 */ /* 0x000fe20006000000 */
[----:B------:R-:W1:Y:S01]  /*7760*/  MUFU.COS R183, R161 ;  /* 0x000000a100b77308 */ /* 0x000e620000000000 */
[----:B------:R-:W-:Y:S01]  /*7770*/  FSEL R229, R191, 1, !P4 ;  /* 0x3f800000bfe57808 */ /* 0x000fe20006000000 */
[----:B--2---:R-:W-:Y:S01]  /*7780*/  FMUL.FTZ R236, R87, R206 ;  /* 0x000000ce57ec7220 */ /* 0x004fe20000410000 */
[----:B------:R-:W-:Y:S01]  /*7790*/  ISETP.GE.U32.AND P4, PT, R204, R175, PT ;  /* 0x000000afcc00720c */ /* 0x000fe20003f86070 */
[----:B----4-:R-:W-:-:S04]  /*77a0*/  FMUL.FTZ R75, R144, R75 ;  /* 0x0000004b904b7220 */ /* 0x010fc80000410000 */
[----:B------:R-:W2:Y:S01]  /*77b0*/  MUFU.SIN R145, R153 ;  /* 0x0000009900917308 */ /* 0x000ea20000000400 */
[----:B------:R-:W-:Y:S01]  /*77c0*/  FMUL.FTZ R144, R144, R74 ;  /* 0x0000004a90907220 */ /* 0x000fe20000410000 */
[----:B0-----:R-:W-:-:S06]  /*77d0*/  FMUL.FTZ R72, R73, R72 ;  /* 0x0000004849487220 */ /* 0x001fcc0000410000 */
[----:B------:R-:W0:Y:S01]  /*77e0*/  MUFU.COS R153, R153 ;  /* 0x0000009900997308 */ /* 0x000e220000000000 */
[----:B------:R-:W-:-:S07]  /*77f0*/  FMUL.FTZ R69, R73, R69 ;  /* 0x0000004549457220 */ /* 0x000fce0000410000 */
[----:B------:R4:W-:Y:S04]  /*7800*/  MUFU.EX2 R204, R159 ;  /* 0x0000009f00cc7308 */ /* 0x0009e80000000800 */
[----:B------:R-:W1:Y:S01]  /*7810*/  MUFU.EX2 R206, R149 ;  /* 0x0000009500ce7308 */ /* 0x000e620000000800 */
[----:B----4-:R-:W-:-:S03]  /*7820*/  FMUL.FTZ R159, R71, R94 ;  /* 0x0000005e479f7220 */ /* 0x010fc60000410000 */
[----:B------:R-:W2:Y:S01]  /*7830*/  MUFU.EX2 R202, R202 ;  /* 0x000000ca00ca7308 */ /* 0x000ea20000000800 */
[----:B------:R-:W-:Y:S01]  /*7840*/  FMUL.FTZ R213, R85, R238 ;  /* 0x000000ee55d57220 */ /* 0x000fe20000410000 */
[----:B------:R-:W-:Y:S01]  /*7850*/  FMUL.RZ R185, R159, 0.15915493667125701904 ;  /* 0x3e22f9839fb97820 */ /* 0x000fe2000040c000 */
[----:B------:R-:W-:Y:S01]  /*7860*/  FMUL.FTZ R73, R157, R94 ;  /* 0x0000005e9d497220 */ /* 0x000fe20000410000 */
[----:B------:R-:W-:Y:S01]  /*7870*/  FSEL R238, R144, RZ, !P3 ;  /* 0x000000ff90ee7208 */ /* 0x000fe20005800000 */
[----:B------:R-:W-:Y:S01]  /*7880*/  FMUL.FTZ R230, R230, R189 ;  /* 0x000000bde6e67220 */ /* 0x000fe20000410000 */
[----:B------:R-:W-:Y:S01]  /*7890*/  FMUL.FTZ R232, R97, R248 ;  /* 0x000000f861e87220 */ /* 0x000fe20000410000 */
[----:B------:R-:W-:Y:S01]  /*78a0*/  MUFU.SIN R74, R185 ;  /* 0x000000b9004a7308 */ /* 0x000fe20000000400 */
[----:B------:R-:W-:Y:S01]  /*78b0*/  IADD3 R234, PT, PT, R150, 0xb, RZ ;  /* 0x0000000b96ea7810 */ /* 0x000fe20007ffe0ff */
[----:B------:R-:W-:Y:S01]  /*78c0*/  FMUL.FTZ R147, R193, R147 ;  /* 0x00000093c1937220 */ /* 0x000fe20000410000 */
[----:B------:R-:W-:-:S05]  /*78d0*/  FSEL R230, R230, RZ, !P6 ;  /* 0x000000ffe6e67208 */ /* 0x000fca0007000000 */
[----:B------:R-:W4:Y:S01]  /*78e0*/  MUFU.COS R144, R185 ;  /* 0x000000b900907308 */ /* 0x000f220000000000 */
[----:B------:R-:W-:Y:S01]  /*78f0*/  FSEL R231, R231, RZ, !P6 ;  /* 0x000000ffe7e77208 */ /* 0x000fe20007000000 */
[----:B-1----:R-:W-:Y:S01]  /*7900*/  FMUL.FTZ R183, R206, R183 ;  /* 0x000000b7ceb77220 */ /* 0x002fe20000410000 */
[----:B------:R-:W-:Y:S01]  /*7910*/  FSEL R232, R232, RZ, !P6 ;  /* 0x000000ffe8e87208 */ /* 0x000fe20007000000 */
[----:B------:R-:W-:Y:S01]  /*7920*/  FMUL.FTZ R181, R206, R181 ;  /* 0x000000b5ceb57220 */ /* 0x000fe20000410000 */
[----:B------:R-:W-:-:S03]  /*7930*/  ISETP.GE.U32.AND P6, PT, R234, R175, PT ;  /* 0x000000afea00720c */ /* 0x000fc60003fc6070 */
[----:B------:R-:W4:Y:S01]  /*7940*/  MUFU.EX2 R73, R73 ;  /* 0x0000004900497308 */ /* 0x000f220000000800 */
[----:B------:R-:W-:Y:S01]  /*7950*/  FSEL R234, R147, RZ, !P2 ;  /* 0x000000ff93ea7208 */ /* 0x000fe20005000000 */
[----:B------:R-:W-:Y:S01]  /*7960*/  FMUL.FTZ R206, R169, R208 ;  /* 0x000000d0a9ce7220 */ /* 0x000fe20000410000 */
[----:B---3--:R-:W-:Y:S01]  /*7970*/  FMUL.FTZ R147, R81, R146 ;  /* 0x0000009251937220 */ /* 0x008fe20000410000 */
[C---:B--2---:R-:W-:Y:S01]  /*7980*/  FMUL.FTZ R145, R202.reuse, R145 ;  /* 0x00000091ca917220 */ /* 0x044fe20000410000 */
[----:B0-----:R-:W-:Y:S01]  /*7990*/  FMUL.FTZ R146, R202, R153 ;  /* 0x00000099ca927220 */ /* 0x001fe20000410000 */
[C---:B------:R-:W-:Y:S01]  /*79a0*/  FMUL.FTZ R202, R167.reuse, R208 ;  /* 0x000000d0a7ca7220 */ /* 0x040fe20000410000 */
[----:B------:R-:W-:-:S03]  /*79b0*/  FFMA.FTZ R206, R167, R210, R206 ;  /* 0x000000d2a7ce7223 */ /* 0x000fc600000100ce */
[----:B------:R-:W-:Y:S01]  /*79c0*/  FFMA.FTZ R202, R169, R210, -R202 ;  /* 0x000000d2a9ca7223 */ /* 0x000fe200000108ca */
[----:B------:R-:W-:Y:S01]  /*79d0*/  FADD.FTZ R206, R209, R206 ;  /* 0x000000ced1ce7221 */ /* 0x000fe20000010000 */
[----:B------:R-:W-:Y:S01]  /*79e0*/  FMUL.FTZ R211, R85, R242 ;  /* 0x000000f255d37220 */ /* 0x000fe20000410000 */
[C---:B----4-:R-:W-:Y:S01]  /*79f0*/  FMUL.FTZ R197, R73.reuse, R144 ;  /* 0x0000009049c57220 */ /* 0x050fe20000410000 */
[----:B------:R-:W-:Y:S01]  /*7a00*/  FMUL.FTZ R74, R73, R74 ;  /* 0x0000004a494a7220 */ /* 0x000fe20000410000 */
[----:B------:R-:W-:Y:S01]  /*7a10*/  FADD.FTZ R202, R207, R202 ;  /* 0x000000cacfca7221 */ /* 0x000fe20000010000 */
[----:B------:R-:W-:Y:S01]  /*7a20*/  FMUL.FTZ R73, R214, R206 ;  /* 0x000000ced6497220 */ /* 0x000fe20000410000 */
[----:B------:R-:W-:Y:S01]  /*7a30*/  FMUL.FTZ R149, R81, R246 ;  /* 0x000000f651957220 */ /* 0x000fe20000410000 */
[----:B------:R-:W-:Y:S02]  /*7a40*/  IADD3 R242, PT, PT, R150, 0xd, RZ ;  /* 0x0000000d96f27810 */ /* 0x000fe40007ffe0ff */
[----:B------:R-:W-:Y:S01]  /*7a50*/  FSEL R239, R75, 1, !P3 ;  /* 0x3f8000004bef7808 */ /* 0x000fe20005800000 */
[-C--:B------:R-:W-:Y:S01]  /*7a60*/  FMUL.FTZ R75, R214, R202.reuse ;  /* 0x000000cad64b7220 */ /* 0x080fe20000410000 */
[----:B------:R-:W-:Y:S01]  /*7a70*/  FSEL R159, R72, 1, !P5 ;  /* 0x3f800000489f7808 */ /* 0x000fe20006800000 */
[----:B------:R-:W-:Y:S01]  /*7a80*/  FFMA.FTZ R202, R217, R202, -R73 ;  /* 0x000000cad9ca7223 */ /* 0x000fe20000010849 */
[----:B------:R-:W-:Y:S01]  /*7a90*/  IADD3 R72, PT, PT, R150, 0xf, RZ ;  /* 0x0000000f96487810 */ /* 0x000fe20007ffe0ff */
[----:B------:R-:W-:Y:S01]  /*7aa0*/  FMUL.FTZ R163, R83, R244 ;  /* 0x000000f453a37220 */ /* 0x000fe20000410000 */
[----:B------:R-:W-:Y:S01]  /*7ab0*/  FSEL R211, R211, RZ, !P3 ;  /* 0x000000ffd3d37208 */ /* 0x000fe20005800000 */
[----:B------:R-:W-:Y:S01]  /*7ac0*/  FMUL.FTZ R161, R83, R240 ;  /* 0x000000f053a17220 */ /* 0x000fe20000410000 */
[----:B------:R-:W-:Y:S01]  /*7ad0*/  FSEL R213, R213, RZ, !P3 ;  /* 0x000000ffd5d57208 */ /* 0x000fe20005800000 */
[----:B------:R-:W-:Y:S01]  /*7ae0*/  FMUL.FTZ R144, R171, R208 ;  /* 0x000000d0ab907220 */ /* 0x000fe20000410000 */
[----:B------:R-:W-:Y:S01]  /*7af0*/  ISETP.GE.U32.AND P3, PT, R242, R175, PT ;  /* 0x000000aff200720c */ /* 0x000fe20003f66070 */
[----:B------:R-:W-:Y:S01]  /*7b00*/  FFMA.FTZ R75, R217, R206, R75 ;  /* 0x000000ced94b7223 */ /* 0x000fe2000001004b */
[----:B------:R-:W-:-:S02]  /*7b10*/  FSEL R153, R145, RZ, !P4 ;  /* 0x000000ff91997208 */ /* 0x000fc40006000000 */
[----:B------:R-:W-:Y:S02]  /*7b20*/  FSEL R149, R149, RZ, !P4 ;  /* 0x000000ff95957208 */ /* 0x000fe40006000000 */
[----:B------:R-:W-:Y:S02]  /*7b30*/  FSEL R147, R147, RZ, !P4 ;  /* 0x000000ff93937208 */ /* 0x000fe40006000000 */
[----:B------:R-:W-:Y:S01]  /*7b40*/  FSEL R146, R146, 1, !P4 ;  /* 0x3f80000092927808 */ /* 0x000fe20006000000 */
[----:B------:R-:W-:Y:S01]  /*7b50*/  FADD.FTZ R202, R215, R202 ;  /* 0x000000cad7ca7221 */ /* 0x000fe20000010000 */
[----:B------:R-:W-:Y:S02]  /*7b60*/  IADD3 R242, PT, PT, R150, 0xe, RZ ;  /* 0x0000000e96f27810 */ /* 0x000fe40007ffe0ff */
[----:B------:R-:W-:Y:S01]  /*7b70*/  ISETP.GE.U32.AND P4, PT, R72, R175, PT ;  /* 0x000000af4800720c */ /* 0x000fe20003f86070 */
[C---:B------:R-:W-:Y:S01]  /*7b80*/  FMUL.FTZ R72, R173.reuse, R208 ;  /* 0x000000d0ad487220 */ /* 0x040fe20000410000 */
[----:B------:R-:W-:Y:S01]  /*7b90*/  FFMA.FTZ R144, R173, R210, R144 ;  /* 0x000000d2ad907223 */ /* 0x000fe20000010090 */
[----:B------:R-:W-:Y:S01]  /*7ba0*/  FSEL R165, R69, RZ, !P5 ;  /* 0x000000ff45a57208 */ /* 0x000fe20006800000 */
[----:B------:R-:W-:Y:S01]  /*7bb0*/  FADD.FTZ R75, R216, R75 ;  /* 0x0000004bd84b7221 */ /* 0x000fe20000010000 */
[----:B------:R-:W-:-:S02]  /*7bc0*/  FSEL R163, R163, RZ, !P5 ;  /* 0x000000ffa3a37208 */ /* 0x000fc40006800000 */
[----:B------:R-:W-:Y:S01]  /*7bd0*/  FSEL R161, R161, RZ, !P5 ;  /* 0x000000ffa1a17208 */ /* 0x000fe20006800000 */
[----:B------:R-:W-:Y:S01]  /*7be0*/  FFMA.FTZ R72, R171, R210, -R72 ;  /* 0x000000d2ab487223 */ /* 0x000fe20000010848 */
[----:B------:R-:W-:Y:S01]  /*7bf0*/  ISETP.GE.U32.AND P5, PT, R242, R175, PT ;  /* 0x000000aff200720c */ /* 0x000fe20003fa6070 */
[----:B------:R-:W-:Y:S01]  /*7c00*/  FMUL.FTZ R242, R218, R202 ;  /* 0x000000cadaf27220 */ /* 0x000fe20000410000 */
[----:B------:R-:W-:Y:S01]  /*7c10*/  FMUL.FTZ R240, R214, R144 ;  /* 0x00000090d6f07220 */ /* 0x000fe20000410000 */
[-C--:B------:R-:W-:Y:S01]  /*7c20*/  FMUL.FTZ R145, R218, R75.reuse ;  /* 0x0000004bda917220 */ /* 0x080fe20000410000 */
[----:B------:R-:W-:Y:S01]  /*7c30*/  MUFU.SIN R177, R179 ;  /* 0x000000b300b17308 */ /* 0x000fe20000000400 */
[-C--:B------:R-:W-:Y:S01]  /*7c40*/  FMUL.FTZ R69, R214, R72.reuse ;  /* 0x00000048d6457220 */ /* 0x080fe20000410000 */
[----:B------:R-:W-:Y:S01]  /*7c50*/  FFMA.FTZ R75, R221, R75, R242 ;  /* 0x0000004bdd4b7223 */ /* 0x000fe200000100f2 */
[----:B------:R-:W-:Y:S01]  /*7c60*/  FFMA.FTZ R240, R217, R72, -R240 ;  /* 0x00000048d9f07223 */ /* 0x000fe200000108f0 */
[----:B------:R-:W-:Y:S01]  /*7c70*/  FFMA.FTZ R202, R221, R202, -R145 ;  /* 0x000000caddca7223 */ /* 0x000fe20000010891 */
[----:B------:R-:W-:-:S03]  /*7c80*/  FFMA.FTZ R144, R217, R144, R69 ;  /* 0x00000090d9907223 */ /* 0x000fc60000010045 */
[----:B------:R-:W0:Y:S01]  /*7c90*/  MUFU.COS R179, R179 ;  /* 0x000000b300b37308 */ /* 0x000e220000000000 */
[----:B------:R-:W-:Y:S01]  /*7ca0*/  FADD.FTZ R75, R220, R75 ;  /* 0x0000004bdc4b7221 */ /* 0x000fe20000010000 */
[C---:B------:R-:W-:Y:S01]  /*7cb0*/  FMUL.FTZ R73, R218.reuse, R240 ;  /* 0x000000f0da497220 */ /* 0x040fe20000410000 */
[----:B------:R-:W-:Y:S01]  /*7cc0*/  FADD.FTZ R202, R219, R202 ;  /* 0x000000cadbca7221 */ /* 0x000fe20000010000 */
[-C--:B------:R-:W-:Y:S01]  /*7cd0*/  FMUL.FTZ R206, R218, R144.reuse ;  /* 0x00000090dace7220 */ /* 0x080fe20000410000 */
[C---:B------:R-:W-:Y:S01]  /*7ce0*/  FMUL.FTZ R145, R222.reuse, R75 ;  /* 0x0000004bde917220 */ /* 0x040fe20000410000 */
[C---:B------:R-:W-:Y:S01]  /*7cf0*/  FFMA.FTZ R73, R221.reuse, R144, R73 ;  /* 0x00000090dd497223 */ /* 0x040fe20000010049 */
[C---:B------:R-:W-:Y:S01]  /*7d00*/  FMUL.FTZ R242, R222.reuse, R202 ;  /* 0x000000cadef27220 */ /* 0x040fe20000410000 */
[----:B------:R-:W-:Y:S01]  /*7d10*/  FFMA.FTZ R206, R221, R240, -R206 ;  /* 0x000000f0ddce7223 */ /* 0x000fe200000108ce */
[----:B------:R-:W-:Y:S01]  /*7d20*/  FFMA.FTZ R202, R225, R202, -R145 ;  /* 0x000000cae1ca7223 */ /* 0x000fe20000010891 */
[----:B------:R-:W-:Y:S01]  /*7d30*/  FMUL.FTZ R235, R87, R250 ;  /* 0x000000fa57eb7220 */ /* 0x000fe20000410000 */
[----:B------:R-:W-:Y:S01]  /*7d40*/  FMUL.FTZ R240, R222, R73 ;  /* 0x00000049def07220 */ /* 0x000fe20000410000 */
[----:B------:R-:W-:Y:S01]  /*7d50*/  IADD3 R248, PT, PT, R150, 0xc, RZ ;  /* 0x0000000c96f87810 */ /* 0x000fe20007ffe0ff */
[----:B------:R-:W-:Y:S01]  /*7d60*/  FFMA.FTZ R75, R225, R75, R242 ;  /* 0x0000004be14b7223 */ /* 0x000fe200000100f2 */
[----:B------:R-:W-:Y:S01]  /*7d70*/  FMUL.FTZ R72, R71, R96 ;  /* 0x0000006047487220 */ /* 0x000fe20000410000 */
[----:B------:R-:W-:Y:S01]  /*7d80*/  FADD.FTZ R202, R223, R202 ;  /* 0x000000cadfca7221 */ /* 0x000fe20000010000 */
[----:B------:R-:W-:Y:S01]  /*7d90*/  FMUL.FTZ R71, R71, R98 ;  /* 0x0000006247477220 */ /* 0x000fe20000410000 */
[-C--:B------:R-:W-:Y:S01]  /*7da0*/  FFMA.FTZ R240, R225, R206.reuse, -R240 ;  /* 0x000000cee1f07223 */ /* 0x080fe200000108f0 */
[----:B------:R-:W-:Y:S01]  /*7db0*/  FSEL R235, R235, RZ, !P2 ;  /* 0x000000ffebeb7208 */ /* 0x000fe20005000000 */
[----:B------:R-:W-:Y:S01]  /*7dc0*/  FMUL.FTZ R206, R222, R206 ;  /* 0x000000cedece7220 */ /* 0x000fe20000410000 */
[----:B------:R-:W-:Y:S01]  /*7dd0*/  FSEL R236, R236, RZ, !P2 ;  /* 0x000000ffecec7208 */ /* 0x000fe20005000000 */
[----:B0-----:R-:W-:Y:S01]  /*7de0*/  FMUL.FTZ R205, R204, R179 ;  /* 0x000000b3cccd7220 */ /* 0x001fe20000410000 */
[----:B------:R-:W-:Y:S01]  /*7df0*/  FSEL R237, R237, 1, !P2 ;  /* 0x3f800000eded7808 */ /* 0x000fe20005000000 */
[----:B------:R-:W-:Y:S01]  /*7e00*/  FADD.FTZ R75, R224, R75 ;  /* 0x0000004be04b7221 */ /* 0x000fe20000010000 */
[----:B------:R-:W-:Y:S01]  /*7e10*/  ISETP.GE.U32.AND P2, PT, R248, R175, PT ;  /* 0x000000aff800720c */ /* 0x000fe20003f46070 */
[----:B------:R-:W-:Y:S01]  /*7e20*/  FMUL.FTZ R204, R204, R177 ;  /* 0x000000b1cccc7220 */ /* 0x000fe20000410000 */
[----:B------:R-:W-:Y:S01]  /*7e30*/  FMUL.RZ R175, R72, 0.15915493667125701904 ;  /* 0x3e22f98348af7820 */ /* 0x000fe2000040c000 */
[C---:B------:R-:W-:Y:S01]  /*7e40*/  FMUL.FTZ R244, R226.reuse, R202 ;  /* 0x000000cae2f47220 */ /* 0x040fe20000410000 */
[----:B------:R-:W-:Y:S01]  /*7e50*/  FMUL.RZ R177, R71, 0.15915493667125701904 ;  /* 0x3e22f98347b17820 */ /* 0x000fe2000040c000 */
[----:B------:R-:W-:Y:S01]  /*7e60*/  FMUL.FTZ R69, R157, R96 ;  /* 0x000000609d457220 */ /* 0x000fe20000410000 */
[----:B------:R-:W-:Y:S01]  /*7e70*/  FFMA.FTZ R206, R225, R73, R206 ;  /* 0x00000049e1ce7223 */ /* 0x000fe200000100ce */
[C---:B------:R-:W-:Y:S01]  /*7e80*/  FMUL.FTZ R71, R226.reuse, R240 ;  /* 0x000000f0e2477220 */ /* 0x040fe20000410000 */
[CC--:B------:R-:W-:Y:S01]  /*7e90*/  FMUL.FTZ R73, R226.reuse, R75.reuse ;  /* 0x0000004be2497220 */ /* 0x0c0fe20000410000 */
[----:B------:R-:W0:Y:S01]  /*7ea0*/  MUFU.COS R144, R175 ;  /* 0x000000af00907308 */ /* 0x000e220000000000 */
[C---:B------:R-:W-:Y:S01]  /*7eb0*/  FFMA.FTZ R75, R229.reuse, R75, R244 ;  /* 0x0000004be54b7223 */ /* 0x040fe200000100f4 */
[-C--:B------:R-:W-:Y:S01]  /*7ec0*/  FMUL.FTZ R242, R226, R206.reuse ;  /* 0x000000cee2f27220 */ /* 0x080fe20000410000 */
[C---:B------:R-:W-:Y:S01]  /*7ed0*/  FFMA.FTZ R71, R229.reuse, R206, R71 ;  /* 0x000000cee5477223 */ /* 0x040fe20000010047 */
[C---:B------:R-:W-:Y:S01]  /*7ee0*/  FFMA.FTZ R202, R229.reuse, R202, -R73 ;  /* 0x000000cae5ca7223 */ /* 0x040fe20000010849 */
[----:B------:R-:W-:Y:S01]  /*7ef0*/  FADD.FTZ R75, R228, R75 ;  /* 0x0000004be44b7221 */ /* 0x000fe20000010000 */
[----:B------:R-:W-:-:S02]  /*7f00*/  FFMA.FTZ R242, R229, R240, -R242 ;  /* 0x000000f0e5f27223 */ /* 0x000fc400000108f2 */
[----:B------:R-:W0:Y:S01]  /*7f10*/  MUFU.EX2 R69, R69 ;  /* 0x0000004500457308 */ /* 0x000e220000000800 */
[C---:B------:R-:W-:Y:S01]  /*7f20*/  FMUL.FTZ R206, R230.reuse, R71 ;  /* 0x00000047e6ce7220 */ /* 0x040fe20000410000 */
[----:B------:R-:W-:Y:S02]  /*7f30*/  FADD.FTZ R202, R227, R202 ;  /* 0x000000cae3ca7221 */ /* 0x000fe40000010000 */
[----:B------:R-:W1:Y:S01]  /*7f40*/  MUFU.SIN R72, R175 ;  /* 0x000000af00487308 */ /* 0x000e620000000400 */
[C---:B------:R-:W-:Y:S01]  /*7f50*/  FMUL.FTZ R73, R230.reuse, R75 ;  /* 0x0000004be6497220 */ /* 0x040fe20000410000 */
[----:B------:R-:W-:Y:S01]  /*7f60*/  FMUL.FTZ R157, R157, R98 ;  /* 0x000000629d9d7220 */ /* 0x000fe20000410000 */
[-C--:B------:R-:W-:Y:S01]  /*7f70*/  FFMA.FTZ R206, R233, R242.reuse, -R206 ;  /* 0x000000f2e9ce7223 */ /* 0x080fe200000108ce */
[----:B------:R-:W-:-:S04]  /*7f80*/  FMUL.FTZ R242, R230, R242 ;  /* 0x000000f2e6f27220 */ /* 0x000fc80000410000 */
[----:B------:R-:W-:Y:S01]  /*7f90*/  MUFU.SIN R179, R177 ;  /* 0x000000b100b37308 */ /* 0x000fe20000000400 */
[-C--:B------:R-:W-:Y:S01]  /*7fa0*/  FMUL.FTZ R244, R230, R202.reuse ;  /* 0x000000cae6f47220 */ /* 0x080fe20000410000 */
[----:B------:R-:W-:-:S06]  /*7fb0*/  FFMA.FTZ R240, R233, R202, -R73 ;  /* 0x000000cae9f07223 */ /* 0x000fcc0000010849 */
[----:B------:R-:W2:Y:S01]  /*7fc0*/  MUFU.COS R177, R177 ;  /* 0x000000b100b17308 */ /* 0x000ea20000000000 */
[C---:B------:R-:W-:Y:S01]  /*7fd0*/  FFMA.FTZ R242, R233.reuse, R71, R242 ;  /* 0x00000047e9f27223 */ /* 0x040fe200000100f2 */
[----:B------:R-:W-:Y:S01]  /*7fe0*/  FFMA.FTZ R75, R233, R75, R244 ;  /* 0x0000004be94b7223 */ /* 0x000fe200000100f4 */
[----:B------:R-:W-:-:S05]  /*7ff0*/  FADD.FTZ R240, R231, R240 ;  /* 0x000000f0e7f07221 */ /* 0x000fca0000010000 */
[----:B------:R-:W2:Y:S01]  /*8000*/  MUFU.EX2 R202, R157 ;  /* 0x0000009d00ca7308 */ /* 0x000ea20000000800 */
[C---:B0-----:R-:W-:Y:S01]  /*8010*/  FMUL.FTZ R189, R69.reuse, R144 ;  /* 0x0000009045bd7220 */ /* 0x041fe20000410000 */
[----:B------:R-:W-:Y:S01]  /*8020*/  FMUL.FTZ R144, R234, R242 ;  /* 0x000000f2ea907220 */ /* 0x000fe20000410000 */
[----:B------:R-:W-:Y:S01]  /*8030*/  FADD.FTZ R75, R232, R75 ;  /* 0x0000004be84b7221 */ /* 0x000fe20000010000 */
[C---:B------:R-:W-:Y:S01]  /*8040*/  FMUL.FTZ R244, R234.reuse, R240 ;  /* 0x000000f0eaf47220 */ /* 0x040fe20000410000 */
[C---:B------:R-:W-:Y:S01]  /*8050*/  FMUL.FTZ R71, R234.reuse, R206 ;  /* 0x000000ceea477220 */ /* 0x040fe20000410000 */
[----:B-1----:R-:W-:Y:S01]  /*8060*/  FMUL.FTZ R72, R69, R72 ;  /* 0x0000004845487220 */ /* 0x002fe20000410000 */
[C---:B------:R-:W-:Y:S01]  /*8070*/  FFMA.FTZ R144, R237.reuse, R206, -R144 ;  /* 0x000000ceed907223 */ /* 0x040fe20000010890 */
[CC--:B------:R-:W-:Y:S01]  /*8080*/  FFMA.FTZ R69, R237.reuse, R75.reuse, R244 ;  /* 0x0000004bed457223 */ /* 0x0c0fe200000100f4 */
[----:B------:R-:W-:Y:S01]  /*8090*/  FMUL.FTZ R206, R234, R75 ;  /* 0x0000004beace7220 */ /* 0x000fe20000410000 */
[----:B------:R-:W-:-:S02]  /*80a0*/  FFMA.FTZ R71, R237, R242, R71 ;  /* 0x000000f2ed477223 */ /* 0x000fc40000010047 */
[----:B------:R-:W-:Y:S01]  /*80b0*/  FADD.FTZ R69, R236, R69 ;  /* 0x00000045ec457221 */ /* 0x000fe20000010000 */
[----:B------:R-:W-:Y:S01]  /*80c0*/  FFMA.FTZ R206, R237, R240, -R206 ;  /* 0x000000f0edce7223 */ /* 0x000fe200000108ce */
[C---:B--2---:R-:W-:Y:S01]  /*80d0*/  FMUL.FTZ R177, R202.reuse, R177 ;  /* 0x000000b1cab17220 */ /* 0x044fe20000410000 */
[----:B------:R-:W-:Y:S02]  /*80e0*/  FMUL.FTZ R179, R202, R179 ;  /* 0x000000b3cab37220 */ /* 0x000fe40000410000 */
[----:B------:R-:W0:Y:S01]  /*80f0*/  LDS R202, [R135+0x5c] ;  /* 0x00005c0087ca7984 */ /* 0x000e220000000800 */
[C---:B------:R-:W-:Y:S01]  /*8100*/  FMUL.FTZ R242, R238.reuse, R71 ;  /* 0x00000047eef27220 */ /* 0x040fe20000410000 */
[----:B------:R-:W-:Y:S01]  /*8110*/  FADD.FTZ R206, R235, R206 ;  /* 0x000000ceebce7221 */ /* 0x000fe20000010000 */
[C---:B------:R-:W-:Y:S01]  /*8120*/  FMUL.FTZ R244, R238.reuse, R69 ;  /* 0x00000045eef47220 */ /* 0x040fe20000410000 */
[CC--:B------:R-:W-:Y:S01]  /*8130*/  FMUL.FTZ R240, R238.reuse, R144.reuse ;  /* 0x00000090eef07220 */ /* 0x0c0fe20000410000 */
[C---:B------:R-:W-:Y:S01]  /*8140*/  FFMA.FTZ R242, R239.reuse, R144, -R242 ;  /* 0x00000090eff27223 */ /* 0x040fe200000108f2 */
[-C--:B------:R-:W-:Y:S01]  /*8150*/  FMUL.FTZ R246, R238, R206.reuse ;  /* 0x000000ceeef67220 */ /* 0x080fe20000410000 */
[----:B------:R-:W1:Y:S01]  /*8160*/  LDS R144, [R135+0x58] ;  /* 0x0000580087907984 */ /* 0x000e620000000800 */
[C---:B------:R-:W-:Y:S01]  /*8170*/  FFMA.FTZ R244, R239.reuse, R206, -R244 ;  /* 0x000000ceeff47223 */ /* 0x040fe200000108f4 */
[----:B------:R-:W-:Y:S01]  /*8180*/  FFMA.FTZ R240, R239, R71, R240 ;  /* 0x00000047eff07223 */ /* 0x000fe200000100f0 */
[----:B------:R-:W-:Y:S01]  /*8190*/  FMUL.FTZ R206, R165, R242 ;  /* 0x000000f2a5ce7220 */ /* 0x000fe20000410000 */
[----:B------:R-:W-:Y:S01]  /*81a0*/  FFMA.FTZ R246, R239, R69, R246 ;  /* 0x00000045eff67223 */ /* 0x000fe200000100f6 */
[----:B------:R-:W-:Y:S01]  /*81b0*/  FADD.FTZ R244, R211, R244 ;  /* 0x000000f4d3f47221 */ /* 0x000fe20000010000 */
[-C--:B------:R-:W-:Y:S01]  /*81c0*/  FMUL.FTZ R69, R165, R240.reuse ;  /* 0x000000f0a5457220 */ /* 0x080fe20000410000 */
[----:B------:R-:W-:Y:S01]  /*81d0*/  FFMA.FTZ R71, R159, R240, R206 ;  /* 0x000000f09f477223 */ /* 0x000fe200000100ce */
[----:B------:R-:W-:Y:S01]  /*81e0*/  FADD.FTZ R246, R213, R246 ;  /* 0x000000f6d5f67221 */ /* 0x000fe20000010000 */
[----:B------:R-:W-:Y:S01]  /*81f0*/  FMUL.FTZ R73, R165, R244 ;  /* 0x000000f4a5497220 */ /* 0x000fe20000410000 */
[----:B------:R-:W2:Y:S01]  /*8200*/  LDS R240, [R135+0x60] ;  /* 0x0000600087f07984 */ /* 0x000ea20000000800 */
[----:B------:R-:W-:Y:S01]  /*8210*/  FFMA.FTZ R69, R159, R242, -R69 ;  /* 0x000000f29f457223 */ /* 0x000fe20000010845 */
[----:B------:R-:W-:Y:S01]  /*8220*/  FMUL.FTZ R75, R153, R71 ;  /* 0x00000047994b7220 */ /* 0x000fe20000410000 */
[-C--:B------:R-:W-:Y:S01]  /*8230*/  FFMA.FTZ R248, R159, R246.reuse, R73 ;  /* 0x000000f69ff87223 */ /* 0x080fe20000010049 */
[----:B------:R-:W-:Y:S01]  /*8240*/  FMUL.FTZ R246, R165, R246 ;  /* 0x000000f6a5f67220 */ /* 0x000fe20000410000 */
[----:B------:R-:W3:Y:S01]  /*8250*/  LDS R242, [R135+0x64] ;  /* 0x0000640087f27984 */ /* 0x000ee20000000800 */
[-C--:B------:R-:W-:Y:S01]  /*8260*/  FFMA.FTZ R75, R146, R69.reuse, -R75 ;  /* 0x00000045924b7223 */ /* 0x080fe2000001084b */
[----:B------:R-:W-:Y:S01]  /*8270*/  FMUL.FTZ R69, R153, R69 ;  /* 0x0000004599457220 */ /* 0x000fe20000410000 */
[----:B------:R-:W-:Y:S01]  /*8280*/  FFMA.FTZ R246, R159, R244, -R246 ;  /* 0x000000f49ff67223 */ /* 0x000fe200000108f6 */
[----:B------:R-:W-:Y:S01]  /*8290*/  FADD.FTZ R248, R161, R248 ;  /* 0x000000f8a1f87221 */ /* 0x000fe20000010000 */
[----:B------:R-:W-:Y:S01]  /*82a0*/  FSEL R206, R204, RZ, !P6 ;  /* 0x000000ffccce7208 */ /* 0x000fe20007000000 */
[----:B------:R-:W-:Y:S01]  /*82b0*/  FFMA.FTZ R69, R146, R71, R69 ;  /* 0x0000004792457223 */ /* 0x000fe20000010045 */
[----:B------:R-:W-:Y:S01]  /*82c0*/  FADD.FTZ R246, R163, R246 ;  /* 0x000000f6a3f67221 */ /* 0x000fe20000010000 */
[----:B------:R-:W-:Y:S01]  /*82d0*/  FMUL.FTZ R71, R153, R248 ;  /* 0x000000f899477220 */ /* 0x000fe20000410000 */
[----:B------:R-:W-:Y:S01]  /*82e0*/  FSEL R205, R205, 1, !P6 ;  /* 0x3f800000cdcd7808 */ /* 0x000fe20007000000 */
[----:B------:R-:W-:Y:S01]  /*82f0*/  FMUL.FTZ R244, R206, R75 ;  /* 0x0000004bcef47220 */ /* 0x000fe20000410000 */
[-C--:B------:R-:W-:Y:S01]  /*8300*/  FMUL.FTZ R73, R153, R246.reuse ;  /* 0x000000f699497220 */ /* 0x080fe20000410000 */
[----:B------:R-:W-:Y:S01]  /*8310*/  FFMA.FTZ R246, R146, R246, -R71 ;  /* 0x000000f692f67223 */ /* 0x000fe20000010847 */
[-C--:B------:R-:W-:Y:S01]  /*8320*/  FMUL.FTZ R204, R206, R69.reuse ;  /* 0x00000045cecc7220 */ /* 0x080fe20000410000 */
[----:B------:R-:W-:Y:S01]  /*8330*/  FFMA.FTZ R71, R205, R69, R244 ;  /* 0x00000045cd477223 */ /* 0x000fe200000100f4 */
[----:B------:R-:W-:Y:S01]  /*8340*/  FFMA.FTZ R248, R146, R248, R73 ;  /* 0x000000f892f87223 */ /* 0x000fe20000010049 */
[----:B------:R-:W-:Y:S01]  /*8350*/  FADD.FTZ R69, R149, R246 ;  /* 0x000000f695457221 */ /* 0x000fe20000010000 */
[----:B0-----:R-:W-:-:S02]  /*8360*/  FMUL.FTZ R202, R79, R202 ;  /* 0x000000ca4fca7220 */ /* 0x001fc40000410000 */
[----:B------:R-:W-:Y:S01]  /*8370*/  FADD.FTZ R248, R147, R248 ;  /* 0x000000f893f87221 */ /* 0x000fe20000010000 */
[----:B------:R-:W-:Y:S01]  /*8380*/  FMUL.FTZ R250, R206, R69 ;  /* 0x00000045cefa7220 */ /* 0x000fe20000410000 */
[----:B------:R-:W-:Y:S01]  /*8390*/  FFMA.FTZ R75, R205, R75, -R204 ;  /* 0x0000004bcd4b7223 */ /* 0x000fe200000108cc */
[----:B------:R-:W-:Y:S01]  /*83a0*/  FSEL R204, R181, RZ, !P2 ;  /* 0x000000ffb5cc7208 */ /* 0x000fe20005000000 */
[----:B------:R-:W0:Y:S01]  /*83b0*/  LDS R246, [R135+0x6c] ;  /* 0x00006c0087f67984 */ /* 0x000e220000000800 */
[----:B------:R-:W-:Y:S01]  /*83c0*/  FSEL R203, R202, RZ, !P6 ;  /* 0x000000ffcacb7208 */ /* 0x000fe20007000000 */
[----:B------:R-:W-:Y:S01]  /*83d0*/  FFMA.FTZ R250, R205, R248, R250 ;  /* 0x000000f8cdfa7223 */ /* 0x000fe200000100fa */
[----:B-1----:R-:W-:Y:S01]  /*83e0*/  FMUL.FTZ R144, R79, R144 ;  /* 0x000000904f907220 */ /* 0x002fe20000410000 */
[----:B------:R-:W-:Y:S01]  /*83f0*/  FMUL.FTZ R248, R206, R248 ;  /* 0x000000f8cef87220 */ /* 0x000fe20000410000 */
[----:B------:R-:W-:Y:S01]  /*8400*/  FSEL R202, R183, 1, !P2 ;  /* 0x3f800000b7ca7808 */ /* 0x000fe20005000000 */
[----:B------:R-:W-:Y:S01]  /*8410*/  FADD.FTZ R73, R203, R250 ;  /* 0x000000facb497221 */ /* 0x000fe20000010000 */
[----:B------:R-:W-:Y:S01]  /*8420*/  FMUL.FTZ R250, R204, R75 ;  /* 0x0000004bccfa7220 */ /* 0x000fe20000410000 */
[----:B------:R-:W-:Y:S01]  /*8430*/  FSEL R201, R144, RZ, !P6 ;  /* 0x000000ff90c97208 */ /* 0x000fe20007000000 */
[----:B------:R-:W-:Y:S01]  /*8440*/  FFMA.FTZ R248, R205, R69, -R248 ;  /* 0x00000045cdf87223 */ /* 0x000fe200000108f8 */
[----:B------:R-:W-:Y:S01]  /*8450*/  FSEL R199, R74, RZ, !P3 ;  /* 0x000000ff4ac77208 */ /* 0x000fe20005800000 */
[-C--:B------:R-:W-:Y:S01]  /*8460*/  FFMA.FTZ R250, R202, R71.reuse, R250 ;  /* 0x00000047cafa7223 */ /* 0x080fe200000100fa */
[C---:B------:R-:W-:Y:S01]  /*8470*/  FMUL.FTZ R145, R204.reuse, R71 ;  /* 0x00000047cc917220 */ /* 0x040fe20000410000 */
[----:B------:R-:W1:Y:S01]  /*8480*/  LDS R244, [R135+0x68] ;  /* 0x0000680087f47984 */ /* 0x000e620000000800 */
[----:B------:R-:W-:Y:S01]  /*8490*/  FADD.FTZ R69, R201, R248 ;  /* 0x000000f8c9457221 */ /* 0x000fe20000010000 */
[----:B------:R-:W-:Y:S01]  /*84a0*/  FMUL.FTZ R248, R204, R73 ;  /* 0x00000049ccf87220 */ /* 0x000fe20000410000 */
[----:B--2---:R-:W-:Y:S01]  /*84b0*/  FMUL.FTZ R195, R77, R240 ;  /* 0x000000f04dc37220 */ /* 0x004fe20000410000 */
[----:B------:R-:W-:Y:S01]  /*84c0*/  FSEL R197, R197, 1, !P3 ;  /* 0x3f800000c5c57808 */ /* 0x000fe20005800000 */
[----:B------:R-:W-:Y:S01]  /*84d0*/  FMUL.FTZ R74, R199, R250 ;  /* 0x000000fac74a7220 */ /* 0x000fe20000410000 */
[C---:B------:R-:W-:Y:S01]  /*84e0*/  FFMA.FTZ R144, R202.reuse, R75, -R145 ;  /* 0x0000004bca907223 */ /* 0x040fe20000010891 */
[----:B---3--:R-:W-:Y:S01]  /*84f0*/  FMUL.FTZ R193, R77, R242 ;  /* 0x000000f24dc17220 */ /* 0x008fe20000410000 */
[-C--:B------:R-:W-:Y:S01]  /*8500*/  FFMA.FTZ R248, R202, R69.reuse, -R248 ;  /* 0x00000045caf87223 */ /* 0x080fe200000108f8 */
[----:B------:R-:W-:Y:S01]  /*8510*/  FMUL.FTZ R69, R204, R69 ;  /* 0x00000045cc457220 */ /* 0x000fe20000410000 */
[----:B------:R-:W-:Y:S01]  /*8520*/  FSEL R195, R195, RZ, !P2 ;  /* 0x000000ffc3c37208 */ /* 0x000fe20005000000 */
[-C--:B------:R-:W-:Y:S01]  /*8530*/  FFMA.FTZ R252, R197, R144.reuse, -R74 ;  /* 0x00000090c5fc7223 */ /* 0x080fe2000001084a */
[----:B------:R-:W-:Y:S01]  /*8540*/  FSEL R193, R193, RZ, !P2 ;  /* 0x000000ffc1c17208 */ /* 0x000fe20005000000 */
[----:B------:R-:W2:Y:S01]  /*8550*/  LDS R74, [R135+0x70] ;  /* 0x00007000874a7984 */ /* 0x000ea20000000800 */
[----:B------:R-:W-:Y:S01]  /*8560*/  FFMA.FTZ R240, R202, R73, R69 ;  /* 0x00000049caf07223 */ /* 0x000fe20000010045 */
[----:B------:R-:W-:Y:S01]  /*8570*/  FMUL.FTZ R242, R199, R144 ;  /* 0x00000090c7f27220 */ /* 0x000fe20000410000 */
[----:B------:R-:W-:Y:S01]  /*8580*/  FADD.FTZ R248, R195, R248 ;  /* 0x000000f8c3f87221 */ /* 0x000fe20000010000 */
[----:B------:R-:W3:Y:S01]  /*8590*/  LDS R144, [R135+0x74] ;  /* 0x0000740087907984 */ /* 0x000ee20000000800 */
[----:B------:R-:W-:-:S02]  /*85a0*/  FADD.FTZ R240, R193, R240 ;  /* 0x000000f0c1f07221 */ /* 0x000fc40000010000 */
[C---:B------:R-:W-:Y:S02]  /*85b0*/  FMUL.FTZ R71, R199.reuse, R248 ;  /* 0x000000f8c7477220 */ /* 0x040fe40000410000 */
[-C--:B------:R-:W-:Y:S02]  /*85c0*/  FMUL.FTZ R69, R199, R240.reuse ;  /* 0x000000f0c7457220 */ /* 0x080fe40000410000 */
[C---:B------:R-:W-:Y:S02]  /*85d0*/  FFMA.FTZ R71, R197.reuse, R240, R71 ;  /* 0x000000f0c5477223 */ /* 0x040fe40000010047 */
[----:B------:R-:W4:Y:S01]  /*85e0*/  LDS R240, [R135+0x7c] ;  /* 0x00007c0087f07984 */ /* 0x000f220000000800 */
[----:B------:R-:W-:-:S03]  /*85f0*/  FFMA.FTZ R250, R197, R250, R242 ;  /* 0x000000fac5fa7223 */ /* 0x000fc600000100f2 */
[----:B------:R-:W5:Y:S01]  /*8600*/  LDS R242, [R135+0x78] ;  /* 0x0000780087f27984 */ /* 0x000f620000000800 */
[----:B0-----:R-:W-:Y:S01]  /*8610*/  FMUL.FTZ R185, R63, R246 ;  /* 0x000000f63fb97220 */ /* 0x001fe20000410000 */
[----:B------:R-:W-:Y:S01]  /*8620*/  FSEL R191, R72, RZ, !P5 ;  /* 0x000000ff48bf7208 */ /* 0x000fe20006800000 */
[----:B------:R-:W-:-:S03]  /*8630*/  FFMA.FTZ R248, R197, R248, -R69 ;  /* 0x000000f8c5f87223 */ /* 0x000fc60000010845 */
[----:B------:R-:W-:Y:S01]  /*8640*/  FSEL R185, R185, RZ, !P3 ;  /* 0x000000ffb9b97208 */ /* 0x000fe20005800000 */
[----:B-1----:R-:W-:Y:S01]  /*8650*/  FMUL.FTZ R187, R63, R244 ;  /* 0x000000f43fbb7220 */ /* 0x002fe20000410000 */
[----:B------:R-:W-:Y:S01]  /*8660*/  FSEL R189, R189, 1, !P5 ;  /* 0x3f800000bdbd7808 */ /* 0x000fe20006800000 */
[----:B------:R-:W-:Y:S02]  /*8670*/  FMUL.FTZ R69, R191, R252 ;  /* 0x000000fcbf457220 */ /* 0x000fe40000410000 */
[----:B------:R-:W-:Y:S01]  /*8680*/  FADD.FTZ R246, R185, R71 ;  /* 0x00000047b9f67221 */ /* 0x000fe20000010000 */
[----:B------:R-:W-:Y:S01]  /*8690*/  FSEL R187, R187, RZ, !P3 ;  /* 0x000000ffbbbb7208 */ /* 0x000fe20005800000 */
[-C--:B------:R-:W-:Y:S01]  /*86a0*/  FMUL.FTZ R72, R191, R250.reuse ;  /* 0x000000fabf487220 */ /* 0x080fe20000410000 */
[----:B------:R-:W-:Y:S01]  /*86b0*/  FFMA.FTZ R244, R189, R250, R69 ;  /* 0x000000fabdf47223 */ /* 0x000fe20000010045 */
[----:B------:R-:W-:Y:S02]  /*86c0*/  FMUL.FTZ R250, R191, R246 ;  /* 0x000000f6bffa7220 */ /* 0x000fe40000410000 */
[----:B------:R-:W-:Y:S01]  /*86d0*/  FADD.FTZ R248, R187, R248 ;  /* 0x000000f8bbf87221 */ /* 0x000fe20000010000 */
[----:B--2---:R-:W-:-:S03]  /*86e0*/  FMUL.FTZ R74, R59, R74 ;  /* 0x0000004a3b4a7220 */ /* 0x004fc60000410000 */
[-C--:B------:R-:W-:Y:S01]  /*86f0*/  FMUL.FTZ R69, R191, R248.reuse ;  /* 0x000000f8bf457220 */ /* 0x080fe20000410000 */
[----:B------:R-:W-:Y:S01]  /*8700*/  FFMA.FTZ R250, R189, R248, -R250 ;  /* 0x000000f8bdfa7223 */ /* 0x000fe200000108fa */
[----:B---3--:R-:W-:Y:S01]  /*8710*/  FMUL.FTZ R144, R59, R144 ;  /* 0x000000903b907220 */ /* 0x008fe20000410000 */
[----:B------:R-:W-:Y:S01]  /*8720*/  FSEL R183, R74, RZ, !P5 ;  /* 0x000000ff4ab77208 */ /* 0x000fe20006800000 */
[----:B------:R-:W-:Y:S01]  /*8730*/  FFMA.FTZ R246, R189, R246, R69 ;  /* 0x000000f6bdf67223 */ /* 0x000fe20000010045 */
[----:B------:R-:W-:Y:S02]  /*8740*/  FSEL R179, R179, RZ, !P4 ;  /* 0x000000ffb3b37208 */ /* 0x000fe40006000000 */
[----:B------:R-:W-:Y:S01]  /*8750*/  FSEL R181, R144, RZ, !P5 ;  /* 0x000000ff90b57208 */ /* 0x000fe20006800000 */
[----:B------:R-:W-:Y:S01]  /*8760*/  FADD.FTZ R250, R183, R250 ;  /* 0x000000fab7fa7221 */ /* 0x000fe20000010000 */
[----:B------:R-:W-:Y:S01]  /*8770*/  FSEL R177, R177, 1, !P4 ;  /* 0x3f800000b1b17808 */ /* 0x000fe20006000000 */
[----:B----4-:R-:W-:-:S02]  /*8780*/  FMUL.FTZ R175, R57, R240 ;  /* 0x000000f039af7220 */ /* 0x010fc40000410000 */
[----:B------:R-:W-:Y:S01]  /*8790*/  FADD.FTZ R246, R181, R246 ;  /* 0x000000f6b5f67221 */ /* 0x000fe20000010000 */
[----:B------:R-:W-:Y:S01]  /*87a0*/  FMUL.FTZ R74, R179, R250 ;  /* 0x000000fab34a7220 */ /* 0x000fe20000410000 */
[----:B-----5:R-:W-:Y:S01]  /*87b0*/  FMUL.FTZ R157, R57, R242 ;  /* 0x000000f2399d7220 */ /* 0x020fe20000410000 */
[----:B------:R-:W-:Y:S02]  /*87c0*/  FSEL R175, R175, RZ, !P4 ;  /* 0x000000ffafaf7208 */ /* 0x000fe40006000000 */
[-C--:B------:R-:W-:Y:S01]  /*87d0*/  FFMA.FTZ R74, R177, R246.reuse, R74 ;  /* 0x000000f6b14a7223 */ /* 0x080fe2000001004a */
[----:B------:R-:W-:Y:S01]  /*87e0*/  FMUL.FTZ R69, R179, R246 ;  /* 0x000000f6b3457220 */ /* 0x000fe20000410000 */
[----:B------:R-:W-:Y:S02]  /*87f0*/  FSEL R157, R157, RZ, !P4 ;  /* 0x000000ff9d9d7208 */ /* 0x000fe40006000000 */
[----:B------:R-:W-:Y:S01]  /*8800*/  FADD.FTZ R242, R175, R74 ;  /* 0x0000004aaff27221 */ /* 0x000fe20000010000 */
[----:B------:R-:W-:Y:S01]  /*8810*/  FFMA.FTZ R250, R177, R250, -R69 ;  /* 0x000000fab1fa7223 */ /* 0x000fe20000010845 */
[----:B------:R-:W-:Y:S01]  /*8820*/  FFMA.FTZ R72, R189, R252, -R72 ;  /* 0x000000fcbd487223 */ /* 0x000fe20000010848 */
[----:B------:R-:W-:-:S02]  /*8830*/  FMUL.FTZ R74, R179, R244 ;  /* 0x000000f4b34a7220 */ /* 0x000fc40000410000 */
        /* <DEDUP_REMOVED lines=48> */
[----:B---3--:R-:W-:-:S03]  /*8b40*/  @P2 FFMA.FTZ R243, R243, R69, -R72 ;  /* 0x00000045f3f32223 */ /* 0x008fc60000010848 */
[----:B------:R-:W1:Y:S01]  /*8b50*/  SHFL.UP PT, R72, R241, 0x8, RZ ;  /* 0x05000000f1487989 */ /* 0x000e6200000e00ff */
[----:B------:R-:W-:Y:S01]  /*8b60*/  @P2 FFMA.FTZ R240, R240, R69, R71 ;  /* 0x00000045f0f02223 */ /* 0x000fe20000010047 */
[----:B------:R-:W-:-:S04]  /*8b70*/  ISETP.GE.AND P2, PT, R21, 0x8, PT ;  /* 0x000000081500780c */ /* 0x000fc80003f46270 */
[----:B------:R-:W2:Y:S04]  /*8b80*/  SHFL.UP PT, R71, R240, 0x8, RZ ;  /* 0x05000000f0477989 */ /* 0x000ea800000e00ff */
[----:B------:R-:W3:Y:S01]  /*8b90*/  SHFL.UP PT, R69, R243, 0x8, RZ ;  /* 0x05000000f3457989 */ /* 0x000ee200000e00ff */
[-C--:B0-----:R-:W-:Y:S01]  /*8ba0*/  FMUL.FTZ R75, R243, R73.reuse ;  /* 0x00000049f34b7220 */ /* 0x081fe20000410000 */
[----:B------:R-:W-:-:S03]  /*8bb0*/  FMUL.FTZ R74, R240, R73 ;  /* 0x00000049f04a7220 */ /* 0x000fc60000410000 */
[-C--:B-1----:R-:W-:Y:S01]  /*8bc0*/  FFMA.FTZ R75, R240, R72.reuse, R75 ;  /* 0x00000048f04b7223 */ /* 0x082fe2000001004b */
[----:B------:R-:W-:-:S03]  /*8bd0*/  FFMA.FTZ R74, R243, R72, -R74 ;  /* 0x00000048f34a7223 */ /* 0x000fc6000001084a */
[----:B------:R-:W-:Y:S01]  /*8be0*/  @P2 FADD.FTZ R242, R242, R75 ;  /* 0x0000004bf2f22221 */ /* 0x000fe20000010000 */
[----:B------:R-:W-:Y:S01]  /*8bf0*/  STS [R25+0x1080], R170 ;  /* 0x001080aa19007388 */ /* 0x000fe20000000800 */
[----:B------:R-:W-:-:S03]  /*8c00*/  @P2 FADD.FTZ R241, R241, R74 ;  /* 0x0000004af1f12221 */ /* 0x000fc60000010000 */
[----:B------:R-:W-:Y:S04]  /*8c10*/  STS [R27+0x1100], R154 ;  /* 0x0011009a1b007388 */ /* 0x000fe80000000800 */
[----:B------:R-:W0:Y:S04]  /*8c20*/  SHFL.UP PT, R75, R242, 0x10, RZ ;  /* 0x06000000f24b7989 */ /* 0x000e2800000e00ff */
[----:B------:R-:W-:Y:S01]  /*8c30*/  STS [R29+0x1180], R156 ;  /* 0x0011809c1d007388 */ /* 0x000fe20000000800 */
[----:B--2---:R-:W-:-:S03]  /*8c40*/  FMUL.FTZ R73, R243, R71 ;  /* 0x00000047f3497220 */ /* 0x004fc60000410000 */
[----:B------:R-:W-:Y:S04]  /*8c50*/  STS [R31+0x1200], R158 ;  /* 0x0012009e1f007388 */ /* 0x000fe80000000800 */
[----:B------:R-:W-:Y:S04]  /*8c60*/  STS [R33+0x1280], R160 ;  /* 0x001280a021007388 */ /* 0x000fe80000000800 */
[----:B------:R-:W-:Y:S04]  /*8c70*/  STS [R35+0x1300], R162 ;  /* 0x001300a223007388 */ /* 0x000fe80000000800 */
[----:B------:R-:W1:Y:S01]  /*8c80*/  SHFL.UP PT, R74, R241, 0x10, RZ ;  /* 0x06000000f14a7989 */ /* 0x000e6200000e00ff */
[----:B------:R-:W-:-:S03]  /*8c90*/  FMUL.FTZ R72, R240, R71 ;  /* 0x00000047f0487220 */ /* 0x000fc60000410000 */
[----:B------:R-:W-:Y:S01]  /*8ca0*/  STS [R37+0x1380], R172 ;  /* 0x001380ac25007388 */ /* 0x000fe20000000800 */
[----:B---3--:R-:W-:-:S03]  /*8cb0*/  @P2 FFMA.FTZ R240, R240, R69, R73 ;  /* 0x00000045f0f02223 */ /* 0x008fc60000010049 */
[----:B------:R-:W-:Y:S04]  /*8cc0*/  STS [R39+0x1400], R174 ;  /* 0x001400ae27007388 */ /* 0x000fe80000000800 */
[----:B------:R-:W-:Y:S04]  /*8cd0*/  STS [R41+0x1480], R176 ;  /* 0x001480b029007388 */ /* 0x000fe80000000800 */
[----:B------:R-:W-:Y:S04]  /*8ce0*/  STS [R43+0x1500], R178 ;  /* 0x001500b22b007388 */ /* 0x000fe80000000800 */
[----:B------:R-:W-:Y:S01]  /*8cf0*/  STS [R45+0x1580], R180 ;  /* 0x001580b42d007388 */ /* 0x000fe20000000800 */
[----:B------:R-:W-:-:S03]  /*8d00*/  @P2 FFMA.FTZ R243, R243, R69, -R72 ;  /* 0x00000045f3f32223 */ /* 0x000fc60000010848 */
[----:B------:R-:W-:Y:S04]  /*8d10*/  STS [R47+0x1600], R182 ;  /* 0x001600b62f007388 */ /* 0x000fe80000000800 */
[----:B------:R-:W-:Y:S04]  /*8d20*/  STS [R49+0x1680], R184 ;  /* 0x001680b831007388 */ /* 0x000fe80000000800 */
[----:B------:R-:W-:Y:S04]  /*8d30*/  STS [R51+0x1700], R186 ;  /* 0x001700ba33007388 */ /* 0x000fe80000000800 */
[----:B------:R-:W-:Y:S04]  /*8d40*/  STS [R53+0x1780], R188 ;  /* 0x001780bc35007388 */ /* 0x000fe80000000800 */
[----:B------:R-:W-:Y:S04]  /*8d50*/  STS [R54+0x1800], R155 ;  /* 0x0018009b36007388 */ /* 0x000fe80000000800 */
[----:B------:R-:W2:Y:S04]  /*8d60*/  SHFL.UP PT, R71, R240, 0x10, RZ ;  /* 0x06000000f0477989 */ /* 0x000ea800000e00ff */
[----:B------:R-:W-:Y:S04]  /*8d70*/  STS [R129+0x1880], R190 ;  /* 0x001880be81007388 */ /* 0x000fe80000000800 */
[----:B------:R-:W-:Y:S04]  /*8d80*/  STS [R117+0x1900], R192 ;  /* 0x001900c075007388 */ /* 0x000fe80000000800 */
[----:B------:R0:W-:Y:S04]  /*8d90*/  STS [R121+0x1980], R70 ;  /* 0x0019804679007388 */ /* 0x0001e80000000800 */
[----:B------:R-:W-:Y:S04]  /*8da0*/  STS [R113+0x1a00], R152 ;  /* 0x001a009871007388 */ /* 0x000fe80000000800 */
[----:B------:R-:W3:Y:S04]  /*8db0*/  SHFL.UP PT, R69, R243, 0x10, RZ ;  /* 0x06000000f3457989 */ /* 0x000ee800000e00ff */
[----:B------:R-:W-:Y:S04]  /*8dc0*/  STS [R67+0x1a80], R194 ;  /* 0x001a80c243007388 */ /* 0x000fe80000000800 */
[----:B------:R-:W-:Y:S01]  /*8dd0*/  STS [R123+0x1b00], R196 ;  /* 0x001b00c47b007388 */ /* 0x000fe20000000800 */
[----:B0-----:R-:W-:-:S03]  /*8de0*/  FMUL.FTZ R70, R240, R75 ;  /* 0x0000004bf0467220 */ /* 0x001fc60000410000 */
[----:B------:R0:W-:Y:S04]  /*8df0*/  STS [R64+0x1b80], R151 ;  /* 0x001b809740007388 */ /* 0x0001e80000000800 */
[----:B------:R-:W-:Y:S04]  /*8e00*/  STS [R119+0x1c00], R198 ;  /* 0x001c00c677007388 */ /* 0x000fe80000000800 */
[----:B------:R-:W-:Y:S04]  /*8e10*/  STS [R111+0x1c80], R200 ;  /* 0x001c80c86f007388 */ /* 0x000fe80000000800 */
[----:B------:R-:W-:Y:S01]  /*8e20*/  STS [R125+0x1d00], R148 ;  /* 0x001d00947d007388 */ /* 0x000fe20000000800 */
[----:B-1----:R-:W-:-:S03]  /*8e30*/  FFMA.FTZ R144, R243, R74, -R70 ;  /* 0x0000004af3907223 */ /* 0x002fc60000010846 */
[----:B------:R1:W-:Y:S01]  /*8e40*/  STS [R66+0x1d80], R137 ;  /* 0x001d808942007388 */ /* 0x0003e20000000800 */
[----:B0-----:R-:W-:-:S03]  /*8e50*/  MOV R64, 0x3f800000 ;  /* 0x3f80000000407802 */ /* 0x001fc60000000f00 */
[----:B------:R-:W-:Y:S01]  /*8e60*/  STS [R127+0x1e00], R212 ;  /* 0x001e00d47f007388 */ /* 0x000fe20000000800 */
[----:B------:R-:W-:-:S03]  /*8e70*/  @P0 LEA R70, R136, R23, 0x4 ;  /* 0x0000001788460211 */ /* 0x000fc600078e20ff */
[----:B------:R0:W-:Y:S01]  /*8e80*/  STS [R65+0x1e80], R164 ;  /* 0x001e80a441007388 */ /* 0x0001e20000000800 */
[----:B-1----:R-:W-:-:S03]  /*8e90*/  CS2R R66, SRZ ;  /* 0x0000000000427805 */ /* 0x002fc6000001ff00 */
[----:B------:R-:W-:Y:S01]  /*8ea0*/  STS [R115+0x1f00], R166 ;  /* 0x001f00a673007388 */ /* 0x000fe20000000800 */
[----:B0-----:R-:W-:-:S03]  /*8eb0*/  IMAD.MOV.U32 R65, RZ, RZ, RZ ;  /* 0x000000ffff417224 */ /* 0x001fc600078e00ff */
[----:B------:R-:W-:Y:S04]  /*8ec0*/  STS [R131+0x1f80], R168 ;  /* 0x001f80a883007388 */ /* 0x000fe80000000800 */
[----:B------:R3:W-:Y:S01]  /*8ed0*/  STS [R133+0x2000], R68 ;  /* 0x0020004485007388 */ /* 0x0007e20000000800 */
[----:B------:R-:W-:-:S03]  /*8ee0*/  NOP ;  /* 0x0000000000007918 */ /* 0x000fc60000000000 */
[----:B------:R0:W1:Y:S01]  /*8ef0*/  @P0 LDS.128 R64, [R70+0x2140] ;  /* 0x0021400046400984 */ /* 0x0000620000000c00 */
[----:B------:R-:W-:Y:S01]  /*8f00*/  FMUL.FTZ R75, R243, R75 ;  /* 0x0000004bf34b7220 */ /* 0x000fe20000410000 */
[----:B------:R-:W-:Y:S01]  /*8f10*/  ISETP.NE.AND P2, PT, R21, 0x1f, PT ;  /* 0x0000001f1500780c */ /* 0x000fe20003f45270 */
[CC--:B--2---:R-:W-:Y:S01]  /*8f20*/  FMUL.FTZ R72, R240.reuse, R71.reuse ;  /* 0x00000047f0487220 */ /* 0x0c4fe20000410000 */
[C---:B------:R-:W-:Y:S01]  /*8f30*/  FMUL.FTZ R71, R243.reuse, R71 ;  /* 0x00000047f3477220 */ /* 0x040fe20000410000 */
[C---:B------:R-:W-:Y:S01]  /*8f40*/  FFMA.FTZ R75, R240.reuse, R74, R75 ;  /* 0x0000004af04b7223 */ /* 0x040fe2000001004b */
[----:B------:R-:W-:Y:S01]  /*8f50*/  LDS R178, [R135+0x1080] ;  /* 0x0010800087b27984 */ /* 0x000fe20000000800 */
[-C--:B---3--:R-:W-:Y:S01]  /*8f60*/  FFMA.FTZ R68, R243, R69.reuse, -R72 ;  /* 0x00000045f3447223 */ /* 0x088fe20000010848 */
        /* <DEDUP_REMOVED lines=38> */
[----:B-1----:R-:W-:Y:S04]  /*91d0*/  @!P3 STS.128 [R23+0x2120], R64 ;  /* 0x002120401700b388 */ /* 0x002fe80000000c00 */
        /* <DEDUP_REMOVED lines=66> */
[C---:B------:R-:W-:Y:S01]  /*9600*/  FFMA.FTZ R173, R237.reuse, R232, R68 ;  /* 0x000000e8edad7223 */ /* 0x040fe20000010044 */
[----:B------:R-:W-:Y:S01]  /*9610*/  ISETP.NE.AND P2, PT, R4, RZ, PT ;  /* 0x000000ff0400720c */ /* 0x000fe20003f45270 */
[----:B------:R-:W-:Y:S02]  /*9620*/  FFMA.FTZ R234, R237, R231, -R234 ;  /* 0x000000e7edea7223 */ /* 0x000fe400000108ea */
[----:B------:R-:W-:Y:S02]  /*9630*/  FADD.FTZ R173, R236, R173 ;  /* 0x000000adecad7221 */ /* 0x000fe40000010000 */
[----:B------:R-:W-:Y:S02]  /*9640*/  FADD.FTZ R235, R235, R234 ;  /* 0x000000eaebeb7221 */ /* 0x000fe40000010000 */
[C---:B------:R-:W-:Y:S01]  /*9650*/  FMUL.FTZ R70, R238.reuse, R173 ;  /* 0x000000adee467220 */ /* 0x040fe20000410000 */
[C---:B------:R-:W-:Y:S01]  /*9660*/  FMUL.FTZ R69, R73.reuse, R67 ;  /* 0x0000004349457220 */ /* 0x040fe20000410000 */
[-C--:B------:R-:W-:Y:S01]  /*9670*/  FMUL.FTZ R68, R73, R66.reuse ;  /* 0x0000004249447220 */ /* 0x080fe20000410000 */
[-C--:B------:R-:W-:Y:S01]  /*9680*/  FMUL.FTZ R238, R238, R235.reuse ;  /* 0x000000ebeeee7220 */ /* 0x080fe20000410000 */
[----:B------:R-:W-:Y:S01]  /*9690*/  FFMA.FTZ R70, R239, R235, -R70 ;  /* 0x000000ebef467223 */ /* 0x000fe20000010846 */
[C---:B------:R-:W-:Y:S01]  /*96a0*/  FFMA.FTZ R217, R72.reuse, R66, -R69 ;  /* 0x0000004248d97223 */ /* 0x040fe20000010845 */
        /* <DEDUP_REMOVED lines=14> */
[----:B------:R-:W-:Y:S01]  /*9790*/  IMAD R68, R6, R89, R136 ;  /* 0x0000005906447224 */ /* 0x000fe200078e0288 */
[----:B------:R-:W-:-:S04]  /*97a0*/  LEA R73, R136, R23, 0x4 ;  /* 0x0000001788497211 */ /* 0x000fc800078e20ff */
[----:B------:R-:W-:Y:S01]  /*97b0*/  SHF.R.S32.HI R74, RZ, 0x1f, R68 ;  /* 0x0000001fff4a7819 */ /* 0x000fe20000011444 */
[----:B------:R0:W-:Y:S01]  /*97c0*/  STS.128 [R73+0x2140], R64 ;  /* 0x0021404049007388 */ /* 0x0001e20000000c00 */
[----:B------:R-:W-:-:S04]  /*97d0*/  IADD3 R69, P2, PT, R5, R68, RZ ;  /* 0x0000004405457210 */ /* 0x000fc80007f5e0ff */
[----:B------:R-:W-:Y:S02]  /*97e0*/  LEA.HI.X.SX32 R74, R5, R74, 0x1, P2 ;  /* 0x0000004a054a7211 */ /* 0x000fe400010f0eff */
[----:B------:R-:W-:-:S04]  /*97f0*/  LEA R68, P2, R69, R142, 0x4 ;  /* 0x0000008e45447211 */ /* 0x000fc800078420ff */
[----:B------:R-:W-:-:S05]  /*9800*/  LEA.HI.X R69, R69, R143, R74, 0x4, P2 ;  /* 0x0000008f45457211 */ /* 0x000fca00010f244a */
[----:B------:R0:W-:Y:S04]  /*9810*/  STG.E.128 desc[UR18][R68.64], R64 ;  /* 0x0000004044007986 */ /* 0x0001e8000c101d12 */
.L_x_1612:
[----:B------:R-:W-:Y:S05]  /*9820*/  BSYNC.RECONVERGENT B0 ;  /* 0x0000000000007941 */ /* 0x000fea0003800200 */
.L_x_1611:
[-C--:B------:R-:W-:Y:S01]  /*9830*/  FMUL.FTZ R165, R165, R238.reuse ;  /* 0x000000eea5a57220 */ /* 0x080fe20000410000 */
[CC--:B------:R-:W-:Y:S01]  /*9840*/  FFMA.FTZ R72, R159.reuse, R238.reuse, R72 ;  /* 0x000000ee9f487223 */ /* 0x0c0fe20000010048 */
[----:B------:R-:W-:Y:S01]  /*9850*/  FMUL.FTZ R148, R148, R238 ;  /* 0x000000ee94947220 */ /* 0x000fe20000410000 */
[----:B------:R-:W-:Y:S01]  /*9860*/  IADD3 R136, PT, PT, R136, 0x1, RZ ;  /* 0x0000000188887810 */ /* 0x000fe20007ffe0ff */
[-C--:B0-----:R-:W-:Y:S01]  /*9870*/  FFMA.FTZ R64, R159, R70.reuse, -R165 ;  /* 0x000000469f407223 */ /* 0x081fe200000108a5 */
[----:B------:R-:W-:Y:S01]  /*9880*/  FADD.FTZ R68, R161, R72 ;  /* 0x00000048a1447221 */ /* 0x000fe20000010000 */
[----:B------:R-:W-:Y:S01]  /*9890*/  FFMA.FTZ R151, R151, R70, -R148 ;  /* 0x0000004697977223 */ /* 0x000fe20000010894 */
[----:B------:R-:W-:Y:S01]  /*98a0*/  ISETP.GE.AND P2, PT, R136, UR5, PT ;  /* 0x0000000588007c0c */ /* 0x000fe2000bf46270 */
[----:B------:R-:W-:Y:S01]  /*98b0*/  FADD.FTZ R72, R163, R64 ;  /* 0x00000040a3487221 */ /* 0x000fe20000010000 */
[C---:B------:R-:W-:Y:S01]  /*98c0*/  FMUL.FTZ R65, R153.reuse, R68 ;  /* 0x0000004499417220 */ /* 0x040fe20000410000 */
[----:B------:R-:W-:Y:S01]  /*98d0*/  FMUL.FTZ R209, R174, R209 ;  /* 0x000000d1aed17220 */ /* 0x000fe20000410000 */
[----:B------:R-:W-:Y:S01]  /*98e0*/  FMUL.FTZ R71, R170, R71 ;  /* 0x00000047aa477220 */ /* 0x000fe20000410000 */
[-C--:B------:R-:W-:Y:S01]  /*98f0*/  FMUL.FTZ R153, R153, R72.reuse ;  /* 0x0000004899997220 */ /* 0x080fe20000410000 */
[----:B------:R-:W-:Y:S01]  /*9900*/  FFMA.FTZ R64, R146, R72, -R65 ;  /* 0x0000004892407223 */ /* 0x000fe20000010841 */
[----:B------:R-:W-:Y:S01]  /*9910*/  FMUL.FTZ R135, R166, R135 ;  /* 0x00000087a6877220 */ /* 0x000fe20000410000 */
[----:B------:R-:W-:Y:S01]  /*9920*/  FMUL.FTZ R145, R162, R145 ;  /* 0x00000091a2917220 */ /* 0x000fe20000410000 */
[-C--:B------:R-:W-:Y:S01]  /*9930*/  FFMA.FTZ R146, R146, R68.reuse, R153 ;  /* 0x0000004492927223 */ /* 0x080fe20000010099 */
[----:B------:R-:W-:Y:S01]  /*9940*/  FADD.FTZ R149, R149, R64 ;  /* 0x0000004095957221 */ /* 0x000fe20000010000 */
[----:B------:R-:W-:Y:S01]  /*9950*/  FMUL.FTZ R68, R133, R68 ;  /* 0x0000004485447220 */ /* 0x000fe20000410000 */
[----:B------:R-:W-:Y:S01]  /*9960*/  FMUL.FTZ R171, R158, R171 ;  /* 0x000000ab9eab7220 */ /* 0x000fe20000410000 */
[----:B------:R-:W-:Y:S01]  /*9970*/  FADD.FTZ R146, R147, R146 ;  /* 0x0000009293927221 */ /* 0x000fe20000010000 */
[C---:B------:R-:W-:Y:S01]  /*9980*/  FMUL.FTZ R64, R206.reuse, R149 ;  /* 0x00000095ce407220 */ /* 0x040fe20000410000 */
[----:B------:R-:W-:Y:S01]  /*9990*/  FFMA.FTZ R137, R137, R72, -R68 ;  /* 0x0000004889897223 */ /* 0x000fe20000010844 */
        /* <DEDUP_REMOVED lines=11> */
[-C--:B------:R-:W-:Y:S01]  /*9a50*/  FMUL.FTZ R68, R125, R74.reuse ;  /* 0x0000004a7d447220 */ /* 0x080fe20000410000 */
        /* <DEDUP_REMOVED lines=10> */
[C---:B------:R-:W-:Y:S01]  /*9b00*/  FMUL.FTZ R66, R199.reuse, R195 ;  /* 0x000000c3c7427220 */ /* 0x040fe20000410000 */
        /* <DEDUP_REMOVED lines=45> */
.L_x_1610:
[----:B------:R-:W-:Y:S01]  /*9de0*/  BAR.SYNC.DEFER_BLOCKING 0x0 ;  /* 0x0000000000007b1d */ /* 0x000fe20000010000 */
[----:B------:R-:W-:Y:S01]  /*9df0*/  ISETP.NE.AND P0, PT, R4, RZ, PT ;  /* 0x000000ff0400720c */ /* 0x000fe20003f05270 */
[----:B------:R-:W-:Y:S01]  /*9e00*/  IMAD.SHL.U32 R56, R6, 0x200, RZ ;  /* 0x0000020006387824 */ /* 0x000fe200078e00ff */
[----:B------:R-:W-:Y:S01]  /*9e10*/  MOV R57, RZ ;  /* 0x000000ff00397202 */ /* 0x000fe20000000f00 */
[----:B------:R-:W-:Y:S01]  /*9e20*/  HFMA2 R68, -RZ, RZ, 0, 0 ;  /* 0x00000000ff447431 */ /* 0x000fe200000001ff */
[----:B------:R-:W-:-:S03]  /*9e30*/  LOP3.LUT R21, R150, 0x3e00, RZ, 0xc0, !PT ;  /* 0x00003e0096157812 */ /* 0x000fc600078ec0ff */
[----:B------:R-:W0:Y:S01]  /*9e40*/  S2UR UR5, SR_CTAID.X ;  /* 0x00000000000579c3 */ /* 0x000e220000002500 */
[----:B------:R-:W-:Y:S01]  /*9e50*/  IADD3 R60, PT, PT, -R56, R19, RZ ;  /* 0x00000013383c7210 */ /* 0x000fe20007ffe1ff */
[----:B------:R-:W1:Y:S01]  /*9e60*/  LDCU.64 UR6, c[0x0][0x478] ;  /* 0x00008f00ff0677ac */ /* 0x000e620008000a00 */
[----:B------:R-:W-:Y:S01]  /*9e70*/  LOP3.LUT R21, R21, 0x1f, R4, 0xf8, !PT ;  /* 0x0000001f15157812 */ /* 0x000fe200078ef804 */
[----:B------:R-:W-:Y:S01]  /*9e80*/  HFMA2 R76, -RZ, RZ, 0, 0 ;  /* 0x00000000ff4c7431 */ /* 0x000fe200000001ff */
[----:B------:R-:W-:Y:S02]  /*9e90*/  MOV R70, RZ ;  /* 0x000000ff00467202 */ /* 0x000fe40000000f00 */
[C---:B------:R-:W-:Y:S01]  /*9ea0*/  LOP3.LUT R19, R21.reuse, 0x40, RZ, 0xfc, !PT ;  /* 0x0000004015137812 */ /* 0x040fe200078efcff */
[----:B------:R-:W0:Y:S01]  /*9eb0*/  LDC.64 R64, c[0x0][0x420] ;  /* 0x00010800ff407b82 */ /* 0x000e220000000a00 */
[C---:B------:R-:W-:Y:S02]  /*9ec0*/  LOP3.LUT R71, R21.reuse, 0x80, RZ, 0xfc, !PT ;  /* 0x0000008015477812 */ /* 0x040fe400078efcff */
[----:B------:R-:W-:-:S02]  /*9ed0*/  LOP3.LUT R69, R21, 0xa0, RZ, 0xfc, !PT ;  /* 0x000000a015457812 */ /* 0x000fc400078efcff */
[C---:B------:R-:W-:Y:S02]  /*9ee0*/  LOP3.LUT R63, R21.reuse, 0x100, RZ, 0xfc, !PT ;  /* 0x00000100153f7812 */ /* 0x040fe400078efcff */
[C---:B------:R-:W-:Y:S01]  /*9ef0*/  LOP3.LUT R83, R21.reuse, 0x140, RZ, 0xfc, !PT ;  /* 0x0000014015537812 */ /* 0x040fe200078efcff */
[----:B------:R-:W2:Y:S01]  /*9f00*/  LDC.64 R66, c[0x0][0x428] ;  /* 0x00010a00ff427b82 */ /* 0x000ea20000000a00 */
[----:B------:R-:W-:Y:S01]  /*9f10*/  LOP3.LUT R81, R21, 0x160, RZ, 0xfc, !PT ;  /* 0x0000016015517812 */ /* 0x000fe200078efcff */
[----:B------:R-:W-:Y:S01]  /*9f20*/  STS [R55], R100 ;  /* 0x0000006437007388 */ /* 0x000fe20000000800 */
[----:B------:R-:W-:-:S03]  /*9f30*/  MOV R74, RZ ;  /* 0x000000ff004a7202 */ /* 0x000fc60000000f00 */
[----:B------:R-:W-:Y:S02]  /*9f40*/  STS [R55+0x4], R102 ;  /* 0x0000046637007388 */ /* 0x000fe40000000800 */
[----:B------:R-:W3:Y:S02]  /*9f50*/  LDC.64 R84, c[0x0][0x410] ;  /* 0x00010400ff547b82 */ /* 0x000ee40000000a00 */
[----:B------:R-:W-:Y:S04]  /*9f60*/  STS [R55+0x8], R104 ;  /* 0x0000086837007388 */ /* 0x000fe80000000800 */
[----:B------:R-:W-:Y:S01]  /*9f70*/  STS [R55+0xc], R106 ;  /* 0x00000c6a37007388 */ /* 0x000fe20000000800 */
[----:B0-----:R-:W-:Y:S01]  /*9f80*/  IMAD.WIDE.U32 R58, R64, UR5, R56 ;  /* 0x00000005403a7c25 */ /* 0x001fe2000f8e0038 */
[----:B------:R-:W0:Y:S02]  /*9f90*/  LDC.64 R132, c[0x0][0x418] ;  /* 0x00010600ff847b82 */ /* 0x000e240000000a00 */
[----:B------:R-:W-:Y:S01]  /*9fa0*/  STS [R55+0x10], R108 ;  /* 0x0000106c37007388 */ /* 0x000fe20000000800 */
[----:B------:R-:W-:Y:S01]  /*9fb0*/  MOV R64, RZ ;  /* 0x000000ff00407202 */ /* 0x000fe20000000f00 */
[----:B------:R-:W-:Y:S01]  /*9fc0*/  IMAD R59, R65, UR5, R59 ;  /* 0x00000005413b7c24 */ /* 0x000fe2000f8e023b */
[----:B------:R-:W-:Y:S01]  /*9fd0*/  LOP3.LUT R65, R21, 0xe0, RZ, 0xfc, !PT ;  /* 0x000000e015417812 */ /* 0x000fe200078efcff */
[----:B------:R-:W-:Y:S01]  /*9fe0*/  STS [R55+0x14], R110 ;  /* 0x0000146e37007388 */ /* 0x000fe20000000800 */
[----:B--2---:R-:W-:-:S03]  /*9ff0*/  IMAD.WIDE.U32 R58, R0, R66, R58 ;  /* 0x00000042003a7225 */ /* 0x004fc600078e003a */
[----:B------:R-:W-:Y:S01]  /*a000*/  STS [R55+0x18], R112 ;  /* 0x0000187037007388 */ /* 0x000fe20000000800 */
[----:B------:R-:W-:Y:S01]  /*a010*/  IMAD R61, R0, R67, R59 ;  /* 0x00000043003d7224 */ /* 0x000fe200078e023b */
[C---:B------:R-:W-:Y:S02]  /*a020*/  IADD3 R58, P2, PT, R21.reuse, R58, RZ ;  /* 0x0000003a153a7210 */ /* 0x040fe40007f5e0ff */
[----:B------:R-:W-:Y:S01]  /*a030*/  STS [R55+0x1c], R114 ;  /* 0x00001c7237007388 */ /* 0x000fe20000000800 */
[C---:B------:R-:W-:Y:S01]  /*a040*/  LOP3.LUT R59, R21.reuse, 0x20, RZ, 0xfc, !PT ;  /* 0x00000020153b7812 */ /* 0x040fe200078efcff */
[----:B------:R-:W-:Y:S01]  /*a050*/  IMAD.MOV.U32 R66, RZ, RZ, RZ ;  /* 0x000000ffff427224 */ /* 0x000fe200078e00ff */
[----:B------:R-:W-:Y:S01]  /*a060*/  IADD3.X R61, PT, PT, RZ, R61, RZ, P2, !PT ;  /* 0x0000003dff3d7210 */ /* 0x000fe200017fe4ff */
[----:B------:R-:W-:Y:S01]  /*a070*/  STS [R55+0x20], R116 ;  /* 0x0000207437007388 */ /* 0x000fe20000000800 */
[C---:B-1----:R-:W-:Y:S02]  /*a080*/  LEA R86, P4, R58.reuse, UR6, 0x2 ;  /* 0x000000063a567c11 */ /* 0x042fe4000f8810ff */
[C---:B------:R-:W-:Y:S01]  /*a090*/  LOP3.LUT R67, R21.reuse, 0xc0, RZ, 0xfc, !PT ;  /* 0x000000c015437812 */ /* 0x040fe200078efcff */
[----:B------:R-:W-:Y:S01]  /*a0a0*/  STS [R55+0x24], R118 ;  /* 0x0000247637007388 */ /* 0x000fe20000000800 */
[----:B------:R-:W-:Y:S01]  /*a0b0*/  LEA.HI.X R87, R58, UR7, R61, 0x2, P4 ;  /* 0x000000073a577c11 */ /* 0x000fe2000a0f143d */
[----:B------:R-:W1:Y:S01]  /*a0c0*/  LDCU.64 UR6, c[0x0][0x488] ;  /* 0x00009100ff0677ac */ /* 0x000e620008000a00 */
[C---:B------:R-:W-:Y:S01]  /*a0d0*/  LOP3.LUT R58, R21.reuse, 0x60, RZ, 0xfc, !PT ;  /* 0x00000060153a7812 */ /* 0x040fe200078efcff */
[----:B------:R-:W-:Y:S01]  /*a0e0*/  STS [R55+0x28], R120 ;  /* 0x0000287837007388 */ /* 0x000fe20000000800 */
[----:B------:R-:W-:-:S03]  /*a0f0*/  LOP3.LUT R61, R21, 0x120, RZ, 0xfc, !PT ;  /* 0x00000120153d7812 */ /* 0x000fc600078efcff */
        /* <DEDUP_REMOVED lines=38> */
[-C--:B------:R-:W-:Y:S01]  /*a360*/  ISETP.GE.AND P4, PT, R65, R62.reuse, PT ;  /* 0x0000003e4100720c */ /* 0x080fe20003f86270 */
[----:B---3--:R-:W-:Y:S01]  /*a370*/  IMAD.WIDE.U32 R72, R84, UR5, R56 ;  /* 0x0000000554487c25 */ /* 0x008fe2000f8e0038 */
[----:B--2---:R-:W-:Y:S01]  /*a380*/  LOP3.LUT R75, R21, 0x1c0, RZ, 0xfc, !PT ;  /* 0x000001c0154b7812 */ /* 0x004fe200078efcff */
[----:B------:R-:W-:Y:S02]  /*a390*/  @!P1 STG.E desc[UR18][R86.64+0x300], R93 ;  /* 0x0003005d56009986 */ /* 0x000fe4000c101912 */
[----:B------:R-:W-:Y:S01]  /*a3a0*/  IMAD R85, R85, UR5, R73 ;  /* 0x0000000555557c24 */ /* 0x000fe2000f8e0249 */
[C---:B------:R-:W-:Y:S02]  /*a3b0*/  LOP3.LUT R73, R21.reuse, 0x1e0, RZ, 0xfc, !PT ;  /* 0x000001e015497812 */ /* 0x040fe400078efcff */
[----:B----4-:R-:W-:Y:S01]  /*a3c0*/  LOP3.LUT R77, R21, 0x1a0, RZ, 0xfc, !PT ;  /* 0x000001a0154d7812 */ /* 0x010fe200078efcff */
[----:B------:R-:W-:Y:S01]  /*a3d0*/  @!P3 STG.E desc[UR18][R86.64+0x200], R89 ;  /* 0x000200595600b986 */ /* 0x000fe2000c101912 */
[----:B------:R-:W-:-:S02]  /*a3e0*/  ISETP.GE.AND P3, PT, R75, R62, PT ;  /* 0x0000003e4b00720c */ /* 0x000fc40003f66270 */
[----:B-----5:R-:W-:Y:S01]  /*a3f0*/  LOP3.LUT R79, R21, 0x180, RZ, 0xfc, !PT ;  /* 0x00000180154f7812 */ /* 0x020fe200078efcff */
[----:B------:R-:W-:Y:S01]  /*a400*/  @!P2 STG.E desc[UR18][R86.64+0x280], R91 ;  /* 0x0002805b5600a986 */ /* 0x000fe2000c101912 */
[-C--:B------:R-:W-:Y:S02]  /*a410*/  ISETP.GE.AND P1, PT, R77, R62.reuse, PT ;  /* 0x0000003e4d00720c */ /* 0x080fe40003f26270 */
[-C--:B------:R-:W-:Y:S01]  /*a420*/  ISETP.GE.AND P2, PT, R73, R62.reuse, PT ;  /* 0x0000003e4900720c */ /* 0x080fe20003f46270 */
[----:B------:R-:W-:Y:S01]  /*a430*/  @!P4 STG.E desc[UR18][R86.64+0x380], R95 ;  /* 0x0003805f5600c986 */ /* 0x000fe2000c101912 */
[----:B------:R-:W-:Y:S02]  /*a440*/  ISETP.GE.AND P4, PT, R79, R62, PT ;  /* 0x0000003e4f00720c */ /* 0x000fe40003f86270 */
[----:B------:R-:W-:Y:S01]  /*a450*/  MOV R84, R72 ;  /* 0x0000004800547202 */ /* 0x000fe20000000f00 */
[----:B------:R-:W-:Y:S01]  /*a460*/  @!P5 STG.E desc[UR18][R86.64+0x400], R97 ;  /* 0x000400615600d986 */ /* 0x000fe2000c101912 */
[----:B------:R-:W-:Y:S01]  /*a470*/  ISETP.GE.AND P5, PT, R81, R62, PT ;  /* 0x0000003e5100720c */ /* 0x000fe20003fa6270 */
[----:B------:R-:W-:-:S02]  /*a480*/  HFMA2 R72, -RZ, RZ, 0, 0 ;  /* 0x00000000ff487431 */ /* 0x000fc400000001ff */
[----:B------:R-:W-:Y:S01]  /*a490*/  @!P6 STG.E desc[UR18][R86.64+0x480], R99 ;  /* 0x000480635600e986 */ /* 0x000fe2000c101912 */
[----:B------:R-:W-:Y:S01]  /*a4a0*/  ISETP.GE.AND P6, PT, R83, R62, PT ;  /* 0x0000003e5300720c */ /* 0x000fe20003fc6270 */
[C---:B0-----:R-:W-:Y:S02]  /*a4b0*/  IMAD.WIDE.U32 R84, R0.reuse, R132, R84 ;  /* 0x0000008400547225 */ /* 0x041fe400078e0054 */
[----:B------:R-:W-:Y:S01]  /*a4c0*/  @!P1 STG.E desc[UR18][R86.64+0x680], R107 ;  /* 0x0006806b56009986 */ /* 0x000fe2000c101912 */
[-C--:B------:R-:W-:Y:S01]  /*a4d0*/  ISETP.GE.AND P1, PT, R69, R60.reuse, PT ;  /* 0x0000003c4500720c */ /* 0x080fe20003f26270 */
[----:B------:R-:W-:Y:S02]  /*a4e0*/  IMAD R62, R0, R133, R85 ;  /* 0x00000085003e7224 */ /* 0x000fe400078e0255 */
[----:B------:R-:W-:Y:S04]  /*a4f0*/  @!P4 STG.E desc[UR18][R86.64+0x600], R105 ;  /* 0x000600695600c986 */ /* 0x000fe8000c101912 */
[----:B------:R-:W-:Y:S01]  /*a500*/  @!P5 STG.E desc[UR18][R86.64+0x580], R103 ;  /* 0x000580675600d986 */ /* 0x000fe2000c101912 */
[----:B------:R-:W-:-:S03]  /*a510*/  ISETP.GE.AND P5, PT, R58, R60, PT ;  /* 0x0000003c3a00720c */ /* 0x000fc60003fa6270 */
[----:B------:R-:W-:Y:S01]  /*a520*/  @!P6 STG.E desc[UR18][R86.64+0x500], R101 ;  /* 0x000500655600e986 */ /* 0x000fe2000c101912 */
[----:B------:R-:W-:-:S03]  /*a530*/  IADD3 R85, P6, PT, R21, R84, RZ ;  /* 0x0000005415557210 */ /* 0x000fc60007fde0ff */
[----:B------:R-:W-:Y:S01]  /*a540*/  @!P3 STG.E desc[UR18][R86.64+0x700], R109 ;  /* 0x0007006d5600b986 */ /* 0x000fe2000c101912 */
[----:B------:R-:W-:Y:S02]  /*a550*/  IADD3.X R62, PT, PT, RZ, R62, RZ, P6, !PT ;  /* 0x0000003eff3e7210 */ /* 0x000fe400037fe4ff */
[----:B-1----:R-:W-:Y:S01]  /*a560*/  LEA R84, P4, R85, UR6, 0x2 ;  /* 0x0000000655547c11 */ /* 0x002fe2000f8810ff */
[----:B------:R0:W-:Y:S01]  /*a570*/  @!P2 STG.E desc[UR18][R86.64+0x780], R111 ;  /* 0x0007806f5600a986 */ /* 0x0001e2000c101912 */
[-C--:B------:R-:W-:Y:S02]  /*a580*/  ISETP.GE.AND P2, PT, R21, R60.reuse, PT ;  /* 0x0000003c1500720c */ /* 0x080fe40003f46270 */
[----:B------:R-:W-:Y:S01]  /*a590*/  LEA.HI.X R85, R85, UR7, R62, 0x2, P4 ;  /* 0x0000000755557c11 */ /* 0x000fe2000a0f143e */
[----:B------:R-:W-:Y:S01]  /*a5a0*/  BAR.SYNC.DEFER_BLOCKING 0x0 ;  /* 0x0000000000007b1d */ /* 0x000fe20000010000 */
[-C--:B------:R-:W-:Y:S01]  /*a5b0*/  ISETP.GE.AND P3, PT, R59, R60.reuse, PT ;  /* 0x0000003c3b00720c */ /* 0x080fe20003f66270 */
[----:B------:R-:W-:Y:S01]  /*a5c0*/  HFMA2 R62, -RZ, RZ, 0, 0 ;  /* 0x00000000ff3e7431 */ /* 0x000fe200000001ff */
[----:B------:R-:W-:-:S02]  /*a5d0*/  ISETP.GE.AND P4, PT, R19, R60, PT ;  /* 0x0000003c1300720c */ /* 0x000fc40003f86270 */
[-C--:B------:R-:W-:Y:S01]  /*a5e0*/  ISETP.GE.AND P6, PT, R71, R60.reuse, PT ;  /* 0x0000003c4700720c */ /* 0x080fe20003fc6270 */
[----:B------:R-:W-:Y:S01]  /*a5f0*/  HFMA2 R80, -RZ, RZ, 0, 0 ;  /* 0x00000000ff507431 */ /* 0x000fe200000001ff */
[----:B------:R-:W-:Y:S02]  /*a600*/  MOV R78, RZ ;  /* 0x000000ff004e7202 */ /* 0x000fe40000000f00 */
[----:B0-----:R-:W-:Y:S02]  /*a610*/  CS2R R86, SRZ ;  /* 0x0000000000567805 */ /* 0x001fe4000001ff00 */
[----:B------:R-:W-:Y:S01]  /*a620*/  MOV R82, RZ ;  /* 0x000000ff00527202 */ /* 0x000fe20000000f00 */
[----:B------:R-:W-:Y:S02]  /*a630*/  IMAD.MOV.U32 R88, RZ, RZ, RZ ;  /* 0x000000ffff587224 */ /* 0x000fe400078e00ff */
[----:B------:R-:W-:Y:S01]  /*a640*/  HFMA2 R90, -RZ, RZ, 0, 0 ;  /* 0x00000000ff5a7431 */ /* 0x000fe200000001ff */
[----:B------:R-:W-:Y:S01]  /*a650*/  MOV R92, RZ ;  /* 0x000000ff005c7202 */ /* 0x000fe20000000f00 */
[----:B------:R-:W0:Y:S01]  /*a660*/  LDCU.64 UR6, c[0x0][0x490] ;  /* 0x00009200ff0677ac */ /* 0x000e220008000a00 */
        /* <DEDUP_REMOVED lines=101> */
[----:B------:R-:W1:Y:S01]  /*acc0*/  MUFU.RCP R89, R89 ;  /* 0x0000005900597308 */ /* 0x000e620000001000 */
[----:B---3--:R-:W-:Y:S01]  /*acd0*/  FADD.FTZ R101, R101, 1 ;  /* 0x3f80000065657421 */ /* 0x008fe20000010000 */
[----:B0-----:R-:W-:-:S06]  /*ace0*/  FADD.FTZ R105, R105, 1 ;  /* 0x3f80000069697421 */ /* 0x001fcc0000010000 */
[----:B------:R-:W0:Y:S01]  /*acf0*/  MUFU.EX2 R103, R103 ;  /* 0x0000006700677308 */ /* 0x000e220000000800 */
[----:B--2---:R-:W-:-:S03]  /*ad00*/  FADD.FTZ R109, R109, 1 ;  /* 0x3f8000006d6d7421 */ /* 0x004fc60000010000 */
[----:B------:R-:W2:Y:S04]  /*ad10*/  MUFU.EX2 R107, R107 ;  /* 0x0000006b006b7308 */ /* 0x000ea80000000800 */
[----:B------:R-:W3:Y:S01]  /*ad20*/  MUFU.RCP R111, R90 ;  /* 0x0000005a006f7308 */ /* 0x000ee20000001000 */
[----:B-1----:R-:W-:Y:S01]  /*ad30*/  FMUL.FTZ R89, R62, R89 ;  /* 0x000000593e597220 */ /* 0x002fe20000410000 */
[----:B0-----:R-:W-:-:S03]  /*ad40*/  FADD.FTZ R103, R103, 1 ;  /* 0x3f80000067677421 */ /* 0x001fc60000010000 */
[----:B------:R-:W-:-:S03]  /*ad50*/  FMUL.FTZ R100, R89, R100 ;  /* 0x0000006459647220 */ /* 0x000fc60000410000 */
[----:B------:R-:W0:Y:S01]  /*ad60*/  MUFU.RCP R91, R91 ;  /* 0x0000005b005b7308 */ /* 0x000e220000001000 */
[----:B------:R-:W-:Y:S01]  /*ad70*/  BAR.SYNC.DEFER_BLOCKING 0x0 ;  /* 0x0000000000007b1d */ /* 0x000fe20000010000 */
[----:B--2---:R-:W-:-:S06]  /*ad80*/  FADD.FTZ R107, R107, 1 ;  /* 0x3f8000006b6b7421 */ /* 0x004fcc0000010000 */
[----:B------:R-:W1:Y:S01]  /*ad90*/  MUFU.RCP R113, R92 ;  /* 0x0000005c00717308 */ /* 0x000e620000001000 */
[----:B---3--:R-:W-:-:S04]  /*ada0*/  FMUL.FTZ R89, R64, R111 ;  /* 0x0000006f40597220 */ /* 0x008fc80000410000 */
[----:B------:R-:W-:-:S03]  /*adb0*/  FMUL.FTZ R102, R89, R102 ;  /* 0x0000006659667220 */ /* 0x000fc60000410000 */
[----:B------:R1:W2:Y:S01]  /*adc0*/  MUFU.RCP R115, R93 ;  /* 0x0000005d00737308 */ /* 0x0002a20000001000 */
[----:B0-----:R-:W-:-:S04]  /*add0*/  FMUL.FTZ R91, R66, R91 ;  /* 0x0000005b425b7220 */ /* 0x001fc80000410000 */
[----:B------:R-:W-:-:S03]  /*ade0*/  FMUL.FTZ R104, R91, R104 ;  /* 0x000000685b687220 */ /* 0x000fc60000410000 */
[----:B------:R-:W0:Y:S01]  /*adf0*/  MUFU.RCP R117, R94 ;  /* 0x0000005e00757308 */ /* 0x000e220000001000 */
[----:B------:R-:W-:Y:S01]  /*ae00*/  STS [R55], R100 ;  /* 0x0000006437007388 */ /* 0x000fe20000000800 */
[----:B-1----:R-:W-:-:S03]  /*ae10*/  FMUL.FTZ R93, R68, R113 ;  /* 0x00000071445d7220 */ /* 0x002fc60000410000 */
[----:B------:R-:W-:Y:S01]  /*ae20*/  STS [R55+0x4], R102 ;  /* 0x0000046637007388 */ /* 0x000fe20000000800 */
[----:B------:R-:W-:Y:S02]  /*ae30*/  FMUL.FTZ R106, R93, R106 ;  /* 0x0000006a5d6a7220 */ /* 0x000fe40000410000 */
[----:B------:R-:W1:Y:S01]  /*ae40*/  MUFU.RCP R95, R95 ;  /* 0x0000005f005f7308 */ /* 0x000e620000001000 */
[----:B------:R-:W-:Y:S01]  /*ae50*/  STS [R55+0x8], R104 ;  /* 0x0000086837007388 */ /* 0x000fe20000000800 */
[----:B--2---:R-:W-:-:S03]  /*ae60*/  FMUL.FTZ R89, R70, R115 ;  /* 0x0000007346597220 */ /* 0x004fc60000410000 */
[----:B------:R-:W-:Y:S01]  /*ae70*/  STS [R55+0xc], R106 ;  /* 0x00000c6a37007388 */ /* 0x000fe20000000800 */
[----:B------:R-:W-:Y:S02]  /*ae80*/  FMUL.FTZ R108, R89, R108 ;  /* 0x0000006c596c7220 */ /* 0x000fe40000410000 */
[----:B------:R-:W2:Y:S01]  /*ae90*/  MUFU.RCP R119, R96 ;  /* 0x0000006000777308 */ /* 0x000ea20000001000 */
[----:B0-----:R-:W-:Y:S02]  /*aea0*/  FMUL.FTZ R91, R72, R117 ;  /* 0x00000075485b7220 */ /* 0x001fe40000410000 */
[----:B------:R-:W-:Y:S02]  /*aeb0*/  STS [R55+0x10], R108 ;  /* 0x0000106c37007388 */ /* 0x000fe40000000800 */
        /* <DEDUP_REMOVED lines=35> */
[----:B------:R-:W-:Y:S02]  /*b0f0*/  FMUL.FTZ R128, R87, R128 ;  /* 0x0000008057807220 */ /* 0x000fe40000410000 */
[----:B------:R-:W0:Y:S01]  /*b100*/  LDC.64 R86, c[0x0][0x430] ;  /* 0x00010c00ff567b82 */ /* 0x000e220000000a00 */
[----:B-1----:R-:W-:Y:S02]  /*b110*/  FMUL.FTZ R91, R88, R109 ;  /* 0x0000006d585b7220 */ /* 0x002fe40000410000 */
[----:B------:R-:W-:Y:S02]  /*b120*/  STS [R55+0x38], R128 ;  /* 0x0000388037007388 */ /* 0x000fe40000000800 */
[----:B------:R-:W-:-:S03]  /*b130*/  FMUL.FTZ R130, R91, R130 ;  /* 0x000000825b827220 */ /* 0x000fc60000410000 */
[----:B------:R-:W1:Y:S02]  /*b140*/  LDC.64 R88, c[0x0][0x438] ;  /* 0x00010e00ff587b82 */ /* 0x000e640000000a00 */
[----:B------:R2:W-:Y:S01]  /*b150*/  STS [R55+0x3c], R130 ;  /* 0x00003c8237007388 */ /* 0x0005e20000000800 */
[----:B------:R-:W-:-:S03]  /*b160*/  NOP ;  /* 0x0000000000007918 */ /* 0x000fc60000000000 */
[----:B------:R-:W-:Y:S04]  /*b170*/  LDS R25, [R25] ;  /* 0x0000000019197984 */ /* 0x000fe80000000800 */
[----:B------:R-:W-:Y:S01]  /*b180*/  LDS R27, [R27+0x80] ;  /* 0x000080001b1b7984 */ /* 0x000fe20000000800 */
[----:B0-----:R-:W-:-:S03]  /*b190*/  IMAD.WIDE.U32 R56, R86, UR5, R56 ;  /* 0x0000000556387c25 */ /* 0x001fc6000f8e0038 */
[----:B------:R-:W-:Y:S01]  /*b1a0*/  LDS R29, [R29+0x100] ;  /* 0x000100001d1d7984 */ /* 0x000fe20000000800 */
[----:B------:R-:W-:Y:S01]  /*b1b0*/  IMAD R57, R87, UR5, R57 ;  /* 0x0000000557397c24 */ /* 0x000fe2000f8e0239 */
[----:B------:R-:W0:Y:S02]  /*b1c0*/  LDCU UR5, c[0x0][0x394] ;  /* 0x00007280ff0577ac */ /* 0x000e240008000800 */
[----:B------:R-:W-:Y:S01]  /*b1d0*/  LDS R31, [R31+0x180] ;  /* 0x000180001f1f7984 */ /* 0x000fe20000000800 */
[----:B-1----:R-:W-:-:S03]  /*b1e0*/  IMAD.WIDE.U32 R56, R0, R88, R56 ;  /* 0x0000005800387225 */ /* 0x002fc600078e0038 */
[----:B------:R-:W-:Y:S01]  /*b1f0*/  LDS R33, [R33+0x200] ;  /* 0x0002000021217984 */ /* 0x000fe20000000800 */
[----:B--2---:R-:W-:-:S03]  /*b200*/  IMAD R55, R0, R89, R57 ;  /* 0x0000005900377224 */ /* 0x004fc600078e0239 */
        /* <DEDUP_REMOVED lines=11> */
[----:B------:R-:W-:Y:S01]  /*b2c0*/  @!P0 STS [R23+0x840], R60 ;  /* 0x0008403c17008388 */ /* 0x000fe20000000800 */
[----:B------:R-:W-:Y:S01]  /*b2d0*/  BAR.SYNC.DEFER_BLOCKING 0x0 ;  /* 0x0000000000007b1d */ /* 0x000fe20000010000 */
[----:B------:R-:W-:-:S04]  /*b2e0*/  IADD3 R56, P0, PT, R21, R56, RZ ;  /* 0x0000003815387210 */ /* 0x000fc80007f1e0ff */
[----:B-1----:R-:W-:Y:S01]  /*b2f0*/  LEA R54, P3, R56, UR6, 0x2 ;  /* 0x0000000638367c11 */ /* 0x002fe2000f8610ff */
[----:B------:R1:W2:Y:S02]  /*b300*/  LDS R62, [R23+0x840] ;  /* 0x00084000173e7984 */ /* 0x0002a40000000800 */
[----:B-1----:R-:W-:-:S04]  /*b310*/  IADD3.X R23, PT, PT, RZ, R55, RZ, P0, !PT ;  /* 0x00000037ff177210 */ /* 0x002fc800007fe4ff */
[----:B------:R-:W-:Y:S02]  /*b320*/  LEA.HI.X R55, R56, UR7, R23, 0x2, P3 ;  /* 0x0000000738377c11 */ /* 0x000fe400098f1417 */
[-C--:B--2---:R-:W-:Y:S02]  /*b330*/  ISETP.GE.AND P6, PT, R71, R62.reuse, PT ;  /* 0x0000003e4700720c */ /* 0x084fe40003fc6270 */
        /* <DEDUP_REMOVED lines=27> */
[----:B0-----:R-:W-:-:S03]  /*b4f0*/  ISETP.GE.AND P0, PT, R6, UR5, PT ;  /* 0x0000000506007c0c */ /* 0x001fc6000bf06270 */
[----:B------:R1:W-:Y:S01]  /*b500*/  @!P4 STG.E desc[UR18][R54.64+0x500], R45 ;  /* 0x0005002d3600c986 */ /* 0x0003e2000c101912 */
[----:B------:R-:W-:-:S03]  /*b510*/  IADD3 R8, P4, PT, R8, 0x800, RZ ;  /* 0x0000080008087810 */ /* 0x000fc60007f9e0ff */
[----:B------:R1:W-:Y:S01]  /*b520*/  @!P3 STG.E desc[UR18][R54.64+0x680], R51 ;  /* 0x000680333600b986 */ /* 0x0003e2000c101912 */
[----:B------:R-:W-:Y:S02]  /*b530*/  IADD3 R7, P3, PT, R7, 0x800, RZ ;  /* 0x0000080007077810 */ /* 0x000fe40007f7e0ff */
[----:B------:R-:W-:Y:S01]  /*b540*/  IADD3.X R9, PT, PT, RZ, R9, RZ, P4, !PT ;  /* 0x00000009ff097210 */ /* 0x000fe200027fe4ff */
[----:B------:R1:W-:Y:S01]  /*b550*/  @!P2 STG.E desc[UR18][R54.64+0x700], R53 ;  /* 0x000700353600a986 */ /* 0x0003e2000c101912 */
[----:B------:R-:W-:Y:S02]  /*b560*/  IADD3 R13, P2, PT, R13, 0x1000, RZ ;  /* 0x000010000d0d7810 */ /* 0x000fe40007f5e0ff */
[----:B------:R-:W-:Y:S01]  /*b570*/  IADD3.X R10, PT, PT, RZ, R10, RZ, P3, !PT ;  /* 0x0000000aff0a7210 */ /* 0x000fe20001ffe4ff */
[----:B------:R1:W-:Y:S01]  /*b580*/  @!P1 STG.E desc[UR18][R54.64+0x780], R85 ;  /* 0x0007805536009986 */ /* 0x0003e2000c101912 */
[----:B------:R-:W-:Y:S02]  /*b590*/  IADD3 R11, P1, PT, R11, 0x1000, RZ ;  /* 0x000010000b0b7810 */ /* 0x000fe40007f3e0ff */
[----:B------:R-:W-:-:S02]  /*b5a0*/  IADD3.X R17, PT, PT, RZ, R17, RZ, P2, !PT ;  /* 0x00000011ff117210 */ /* 0x000fc400017fe4ff */
[----:B------:R-:W-:Y:S01]  /*b5b0*/  IADD3.X R15, PT, PT, RZ, R15, RZ, P1, !PT ;  /* 0x0000000fff0f7210 */ /* 0x000fe20000ffe4ff */
[----:B------:R-:W-:Y:S08]  /*b5c0*/  @!P0 BRA `(.L_x_1614) ;  /* 0xffffff5000988947 */ /* 0x000ff0000383ffff */
[----:B------:R-:W-:Y:S05]  /*b5d0*/  EXIT ;  /* 0x000000000000794d */ /* 0x000fea0003800000 */
.L_x_1615:
        /* <DEDUP_REMOVED lines=10> */
.L_x_4983:


//--------------------- .text._Z25selective_scan_fwd_kernelI32Selective_Scan_fwd_kernel_traitsILi32ELi16ELi1ELb1ELb0ELb0ELb0EfN3c107complexIfEEEEv13SSMParamsBase --------------------------
	.section	.text._Z25selective_scan_fwd_kernelI32Selective_Scan_fwd_kernel_traitsILi32ELi16ELi1ELb1ELb0ELb0ELb0EfN3c107complexIfEEEEv13SSMParamsBase,"ax",@progbits
	.align	128
        .global         _Z25selective_scan_fwd_kernelI32Selective_Scan_fwd_kernel_traitsILi32ELi16ELi1ELb1ELb0ELb0ELb0EfN3c107complexIfEEEEv13SSMParamsBase
        .type           _Z25selective_scan_fwd_kernelI32Selective_Scan_fwd_kernel_traitsILi32ELi16ELi1ELb1ELb0ELb0ELb0EfN3c107complexIfEEEEv13SSMParamsBase,@function
        .size           _Z25selective_scan_fwd_kernelI32Selective_Scan_fwd_kernel_traitsILi32ELi16ELi1ELb1ELb0ELb0ELb0EfN3c107complexIfEEEEv13SSMParamsBase,(.L_x_4984 - _Z25selective_scan_fwd_kernelI32Selective_Scan_fwd_kernel_traitsILi32ELi16ELi1ELb1ELb0ELb0ELb0EfN3c107complexIfEEEEv13SSMParamsBase)
        .other          _Z25selective_scan_fwd_kernelI32Selective_Scan_fwd_kernel_traitsILi32ELi16ELi1ELb1ELb0ELb0ELb0EfN3c107complexIfEEEEv13SSMParamsBase,@"STO_CUDA_ENTRY STV_DEFAULT"
_Z25selective_scan_fwd_kernelI32Selective_Scan_fwd_kernel_traitsILi32ELi16ELi1ELb1ELb0ELb0ELb0EfN3c107complexIfEEEEv13SSMParamsBase:
.text._Z25selective_scan_fwd_kernelI32Selective_Scan_fwd_kernel_traitsILi32ELi16ELi1ELb1ELb0ELb0ELb0EfN3c107complexIfEEEEv13SSMParamsBase:
        /* <DEDUP_REMOVED lines=29> */
[----:B------:R-:W0:Y:S01]  /*01d0*/  LDC R0, c[0x0][0x384] ;  /* 0x0000e100ff007b82 */ /* 0x000e220000000800 */
[----:B------:R-:W2:Y:S01]  /*01e0*/  S2R R72, SR_TID.X ;  /* 0x0000000000487919 */ /* 0x000ea20000002100 */
[----:B------:R-:W-:Y:S01]  /*01f0*/  MOV R3, UR5 ;  /* 0x0000000500037c02 */ /* 0x000fe20008000f00 */
[----:B------:R-:W3:Y:S01]  /*0200*/  LDCU.64 UR12, c[0x0][0x3d8] ;  /* 0x00007b00ff0c77ac */ /* 0x000ee20008000a00 */
[----:B------:R-:W-:Y:S02]  /*0210*/  MOV R4, UR6 ;  /* 0x0000000600047c02 */ /* 0x000fe40008000f00 */
[----:B------:R-:W-:Y:S01]  /*0220*/  MOV R5, UR7 ;  /* 0x0000000700057c02 */ /* 0x000fe20008000f00 */
[----:B------:R-:W3:Y:S01]  /*0230*/  LDCU.64 UR6, c[0x0][0x3b8] ;  /* 0x00007700ff0677ac */ /* 0x000ee20008000a00 */
[----:B------:R-:W-:Y:S01]  /*0240*/  MOV R2, UR4 ;  /* 0x0000000400027c02 */ /* 0x000fe20008000f00 */
[----:B------:R-:W2:Y:S01]  /*0250*/  LDC.64 R12, c[0x0][0x450] ;  /* 0x00011400ff0c7b82 */ /* 0x000ea20000000a00 */
[----:B------:R-:W-:Y:S01]  /*0260*/  MOV R3, UR9 ;  /* 0x0000000900037c02 */ /* 0x000fe20008000f00 */
[----:B------:R-:W2:Y:S01]  /*0270*/  LDCU UR4, c[0x0][0x38c] ;  /* 0x00007180ff0477ac */ /* 0x000ea20008000800 */
[----:B------:R-:W-:-:S02]  /*0280*/  MOV R5, UR8 ;  /* 0x0000000800057c02 */ /* 0x000fc40008000f00 */
[----:B------:R-:W-:Y:S01]  /*0290*/  MOV R64, RZ ;  /* 0x000000ff00407202 */ /* 0x000fe20000000f00 */
[----:B------:R-:W3:Y:S01]  /*02a0*/  LDCU.64 UR8, c[0x0][0x3a0] ;  /* 0x00007400ff0877ac */ /* 0x000ee20008000a00 */
[C---:B------:R-:W-:Y:S01]  /*02b0*/  IMAD.WIDE.U32 R2, R75.reuse, UR10, R2 ;  /* 0x0000000a4b027c25 */ /* 0x040fe2000f8e0002 */
[----:B------:R-:W2:Y:S03]  /*02c0*/  LDC.64 R14, c[0x0][0x448] ;  /* 0x00011200ff0e7b82 */ /* 0x000ea60000000a00 */
[C---:B------:R-:W-:Y:S01]  /*02d0*/  IMAD R63, R75.reuse, UR11, R3 ;  /* 0x0000000b4b3f7c24 */ /* 0x040fe2000f8e0203 */
[----:B----4-:R-:W-:Y:S01]  /*02e0*/  LEA R62, P0, R2, R6, 0x2 ;  /* 0x00000006023e7211 */ /* 0x010fe200078010ff */
[----:B------:R-:W-:-:S03]  /*02f0*/  IMAD.WIDE.U32 R4, R75, UR14, R4 ;  /* 0x0000000e4b047c25 */ /* 0x000fc6000f8e0004 */
[----:B------:R-:W4:Y:S01]  /*0300*/  LDC.64 R16, c[0x0][0x440] ;  /* 0x00011000ff107b82 */ /* 0x000f220000000a00 */
[----:B0-----:R-:W-:Y:S01]  /*0310*/  IMAD R0, R0, UR18, R75 ;  /* 0x0000001200007c24 */ /* 0x001fe2000f8e024b */
[----:B------:R-:W-:Y:S01]  /*0320*/  LEA.HI.X R63, R2, R7, R63, 0x2, P0 ;  /* 0x00000007023f7211 */ /* 0x000fe200000f143f */
[C---:B------:R-:W-:Y:S01]  /*0330*/  IMAD R61, R75.reuse, UR15, R5 ;  /* 0x0000000f4b3d7c24 */ /* 0x040fe2000f8e0205 */
[----:B-1----:R-:W-:Y:S01]  /*0340*/  LEA R60, P0, R4, R8, 0x2 ;  /* 0x00000008043c7211 */ /* 0x002fe200078010ff */
[----:B------:R-:W-:Y:S02]  /*0350*/  IMAD R0, R0, R11, RZ ;  /* 0x0000000b00007224 */ /* 0x000fe400078e02ff */
[C---:B---3--:R-:W-:Y:S01]  /*0360*/  IMAD.WIDE.U32 R2, R75.reuse, UR6, RZ ;  /* 0x000000064b027c25 */ /* 0x048fe2000f8e00ff */
[----:B------:R-:W0:Y:S01]  /*0370*/  S2UR UR5, SR_CgaCtaId ;  /* 0x00000000000579c3 */ /* 0x000e220000008800 */
[----:B------:R-:W-:Y:S02]  /*0380*/  LEA.HI.X R61, R4, R9, R61, 0x2, P0 ;  /* 0x00000009043d7211 */ /* 0x000fe400000f143d */
[----:B------:R-:W-:-:S04]  /*0390*/  IMAD.WIDE.U32 R68, R75, UR12, RZ ;  /* 0x0000000c4b447c25 */ /* 0x000fc8000f8e00ff */
[C---:B------:R-:W-:Y:S01]  /*03a0*/  IMAD.WIDE.U32 R66, R75.reuse, UR8, RZ ;  /* 0x000000084b427c25 */ /* 0x040fe2000f8e00ff */
[----:B--2---:R-:W-:Y:S02]  /*03b0*/  LEA R71, P0, R68, R12, 0x3 ;  /* 0x0000000c44477211 */ /* 0x004fe400078018ff */
[----:B------:R-:W-:Y:S01]  /*03c0*/  LEA R70, P1, R2, R14, 0x3 ;  /* 0x0000000e02467211 */ /* 0x000fe200078218ff */
[----:B------:R-:W-:Y:S01]  /*03d0*/  IMAD R65, R0, UR4, RZ ;  /* 0x0000000400417c24 */ /* 0x000fe2000f8e02ff */
[----:B------:R-:W-:Y:S01]  /*03e0*/  SHF.L.U32 R0, R72, 0x2, RZ ;  /* 0x0000000248007819 */ /* 0x000fe200000006ff */
[C---:B------:R-:W-:Y:S01]  /*03f0*/  IMAD R4, R75.reuse, UR7, R3 ;  /* 0x000000074b047c24 */ /* 0x040fe2000f8e0203 */
[----:B------:R-:W-:Y:S01]  /*0400*/  UMOV UR4, 0x400 ;  /* 0x0000040000047882 */ /* 0x000fe20000000000 */
[C---:B------:R-:W-:Y:S01]  /*0410*/  IMAD R5, R75.reuse, UR13, R69 ;  /* 0x0000000d4b057c24 */ /* 0x040fe2000f8e0245 */
[----:B----4-:R-:W-:Y:S01]  /*0420*/  LEA R69, P2, R66, R16, 0x3 ;  /* 0x0000001042457211 */ /* 0x010fe200078418ff */
[----:B------:R-:W-:Y:S01]  /*0430*/  IMAD R3, R75, UR9, R67 ;  /* 0x000000094b037c24 */ /* 0x000fe2000f8e0243 */
[----:B------:R-:W-:Y:S01]  /*0440*/  LOP3.LUT R59, R0, 0xf80, RZ, 0xc0, !PT ;  /* 0x00000f80003b7812 */ /* 0x000fe200078ec0ff */
[----:B------:R-:W1:Y:S01]  /*0450*/  LDCU.U8 UR7, c[0x0][0x39e] ;  /* 0x000073c0ff0777ac */ /* 0x000e620008000000 */
[----:B------:R-:W-:-:S02]  /*0460*/  LEA.HI.X R68, R68, R13, R5, 0x3, P0 ;  /* 0x0000000d44447211 */ /* 0x000fc400000f1c05 */
[----:B------:R-:W-:Y:S02]  /*0470*/  LEA.HI.X R67, R2, R15, R4, 0x3, P1 ;  /* 0x0000000f02437211 */ /* 0x000fe400008f1c04 */
[----:B------:R-:W-:Y:S01]  /*0480*/  LEA.HI.X R66, R66, R17, R3, 0x3, P2 ;  /* 0x0000001142427211 */ /* 0x000fe200010f1c03 */
[----:B0-----:R-:W-:Y:S01]  /*0490*/  ULEA UR4, UR5, UR4, 0x18 ;  /* 0x0000000405047291 */ /* 0x001fe2000f8ec0ff */
[----:B------:R-:W-:-:S11]  /*04a0*/  LOP3.LUT R59, R59, 0x1f, R72, 0xf8, !PT ;  /* 0x0000001f3b3b7812 */ /* 0x000fd600078ef848 */
.L_x_1652:
[----:B------:R-:W-:Y:S01]  /*04b0*/  BAR.SYNC.DEFER_BLOCKING 0x0 ;  /* 0x0000000000007b1d */ /* 0x000fe20000010000 */
[----:B0-----:R-:W-:-:S05]  /*04c0*/  IMAD.WIDE.U32 R2, R59, 0x10, R62 ;  /* 0x000000103b027825 */ /* 0x001fca00078e003e */
[----:B------:R-:W0:Y:S01]  /*04d0*/  S2R R58, SR_LANEID ;  /* 0x00000000003a7919 */ /* 0x000e220000000000 */
[----:B------:R-:W-:Y:S01]  /*04e0*/  IMAD.WIDE.U32 R32, R59, 0x10, R60 ;  /* 0x000000103b207825 */ /* 0x000fe200078e003c */
[----:B------:R-:W2:Y:S01]  /*04f0*/  LDC R97, c[0x0][0x38c] ;  /* 0x0000e300ff617b82 */ /* 0x000ea20000000800 */
[----:B------:R-:W3:Y:S04]  /*0500*/  LDG.E.128 R4, desc[UR16][R2.64] ;  /* 0x0000001002047981 */ /* 0x000ee8000c1e1d00 */
[----:B------:R-:W4:Y:S04]  /*0510*/  LDG.E.128 R24, desc[UR16][R2.64+0x200] ;  /* 0x0002001002187981 */ /* 0x000f28000c1e1d00 */
[----:B------:R-:W2:Y:S04]  /*0520*/  LDG.E.128 R28, desc[UR16][R2.64+0x400] ;  /* 0x00040010021c7981 */ /* 0x000ea8000c1e1d00 */
[----:B------:R-:W2:Y:S01]  /*0530*/  LDG.E.128 R36, desc[UR16][R2.64+0x600] ;  /* 0x0006001002247981 */ /* 0x000ea2000c1e1d00 */
[----:B0-----:R-:W-:-:S02]  /*0540*/  LEA R57, R58, UR4, 0x4 ;  /* 0x000000043a397c11 */ /* 0x001fc4000f8e20ff */
[----:B------:R-:W-:-:S03]  /*0550*/  LEA R56, R58, UR4, 0x6 ;  /* 0x000000043a387c11 */ /* 0x000fc6000f8e30ff */
[----:B---3--:R-:W-:Y:S04]  /*0560*/  STS.128 [R57], R4 ;  /* 0x0000000439007388 */ /* 0x008fe80000000c00 */
[----:B----4-:R-:W-:Y:S04]  /*0570*/  STS.128 [R57+0x200], R24 ;  /* 0x0002001839007388 */ /* 0x010fe80000000c00 */
[----:B--2---:R-:W-:Y:S04]  /*0580*/  STS.128 [R57+0x400], R28 ;  /* 0x0004001c39007388 */ /* 0x004fe80000000c00 */
        /* <DEDUP_REMOVED lines=8> */
[----:B0-----:R-:W3:Y:S04]  /*0610*/  LDG.E.128 R36, desc[UR16][R32.64+0x200] ;  /* 0x0002001020247981 */ /* 0x001ee8000c1e1d00 */
        /* <DEDUP_REMOVED lines=10> */
[----:B------:R-:W2:Y:S04]  /*06c0*/  LDS.128 R28, [R56+0x10] ;  /* 0x00001000381c7984 */ /* 0x000ea80000000c00 */
[----:B------:R3:W4:Y:S04]  /*06d0*/  LDS.128 R24, [R56+0x20] ;  /* 0x0000200038187984 */ /* 0x0007280000000c00 */
[----:B------:R3:W3:Y:S01]  /*06e0*/  LDS.128 R4, [R56+0x30] ;  /* 0x0000300038047984 */ /* 0x0006e20000000c00 */
[--C-:B0----5:R-:W-:Y:S01]  /*06f0*/  FADD.FTZ R55, R76, R73.reuse ;  /* 0x000000494c377221 */ /* 0x121fe20000010000 */
[--C-:B------:R-:W-:Y:S01]  /*0700*/  FADD.FTZ R54, R77, R73.reuse ;  /* 0x000000494d367221 */ /* 0x100fe20000010000 */
[--C-:B------:R-:W-:Y:S01]  /*0710*/  FADD.FTZ R53, R78, R73.reuse ;  /* 0x000000494e357221 */ /* 0x100fe20000010000 */
[--C-:B------:R-:W-:Y:S01]  /*0720*/  FADD.FTZ R52, R79, R73.reuse ;  /* 0x000000494f347221 */ /* 0x100fe20000010000 */
[--C-:B--2---:R-:W-:Y:S01]  /*0730*/  FADD.FTZ R51, R28, R73.reuse ;  /* 0x000000491c337221 */ /* 0x104fe20000010000 */
[----:B------:R-:W-:Y:S01]  /*0740*/  FSETP.GTU.FTZ.AND P0, PT, R55, 20, PT ;  /* 0x41a000003700780b */ /* 0x000fe20003f1c000 */
[----:B------:R-:W-:Y:S01]  /*0750*/  FADD.FTZ R50, R29, R73 ;  /* 0x000000491d327221 */ /* 0x000fe20000010000 */
[----:B------:R-:W-:-:S02]  /*0760*/  FSETP.GTU.FTZ.AND P1, PT, R54, 20, PT ;  /* 0x41a000003600780b */ /* 0x000fc40003f3c000 */
[----:B-1----:R-:W-:Y:S02]  /*0770*/  ISETP.EQ.OR P0, PT, RZ, UR7, P0 ;  /* 0x00000007ff007c0c */ /* 0x002fe40008702670 */
[----:B------:R-:W-:Y:S02]  /*0780*/  FSETP.GTU.FTZ.AND P3, PT, R53, 20, PT ;  /* 0x41a000003500780b */ /* 0x000fe40003f7c000 */
[----:B------:R-:W-:Y:S02]  /*0790*/  FSETP.GTU.FTZ.AND P2, PT, R52, 20, PT ;  /* 0x41a000003400780b */ /* 0x000fe40003f5c000 */
[----:B------:R-:W-:-:S07]  /*07a0*/  FSETP.GTU.FTZ.AND P4, PT, R51, 20, PT ;  /* 0x41a000003300780b */ /* 0x000fce0003f9c000 */
[----:B---34-:R-:W-:Y:S06]  /*07b0*/  @P0 BRA `(.L_x_1617) ;  /* 0x0000000000780947 */ /* 0x018fec0003800000 */
        /* <DEDUP_REMOVED lines=30> */
.L_x_1617:
[----:B------:R-:W-:Y:S05]  /*09a0*/  BSYNC.RECONVERGENT B0 ;  /* 0x0000000000007941 */ /* 0x000fea0003800200 */
.L_x_1616:
        /* <DEDUP_REMOVED lines=36> */
.L_x_1619:
[----:B------:R-:W-:Y:S05]  /*0bf0*/  BSYNC.RECONVERGENT B0 ;  /* 0x0000000000007941 */ /* 0x000fea0003800200 */
.L_x_1618:
        /* <DEDUP_REMOVED lines=34> */
.L_x_1621:
[----:B------:R-:W-:Y:S05]  /*0e20*/  BSYNC.RECONVERGENT B0 ;  /* 0x0000000000007941 */ /* 0x000fea0003800200 */
.L_x_1620:
        /* <DEDUP_REMOVED lines=36> */
.L_x_1623:
[----:B------:R-:W-:Y:S05]  /*1070*/  BSYNC.RECONVERGENT B0 ;  /* 0x0000000000007941 */ /* 0x000fea0003800200 */
.L_x_1622:
        /* <DEDUP_REMOVED lines=34> */
.L_x_1625:
[----:B------:R-:W-:Y:S05]  /*12a0*/  BSYNC.RECONVERGENT B0 ;  /* 0x0000000000007941 */ /* 0x000fea0003800200 */
.L_x_1624:
        /* <DEDUP_REMOVED lines=36> */
.L_x_1627:
[----:B------:R-:W-:Y:S05]  /*14f0*/  BSYNC.RECONVERGENT B0 ;  /* 0x0000000000007941 */ /* 0x000fea0003800200 */
.L_x_1626:
        /* <DEDUP_REMOVED lines=34> */
.L_x_1629:
[----:B------:R-:W-:Y:S05]  /*1720*/  BSYNC.RECONVERGENT B0 ;  /* 0x0000000000007941 */ /* 0x000fea0003800200 */
.L_x_1628:
        /* <DEDUP_REMOVED lines=36> */
.L_x_1631:
[----:B------:R-:W-:Y:S05]  /*1970*/  BSYNC.RECONVERGENT B0 ;  /* 0x0000000000007941 */ /* 0x000fea0003800200 */
.L_x_1630:
        /* <DEDUP_REMOVED lines=34> */
.L_x_1633:
[----:B------:R-:W-:Y:S05]  /*1ba0*/  BSYNC.RECONVERGENT B0 ;  /* 0x0000000000007941 */ /* 0x000fea0003800200 */
.L_x_1632:
        /* <DEDUP_REMOVED lines=39> */
.L_x_1635:
[----:B------:R-:W-:Y:S05]  /*1e20*/  BSYNC.RECONVERGENT B0 ;  /* 0x0000000000007941 */ /* 0x000fea0003800200 */
.L_x_1634:
        /* <DEDUP_REMOVED lines=39> */
.L_x_1637:
[----:B------:R-:W-:Y:S05]  /*20a0*/  BSYNC.RECONVERGENT B0 ;  /* 0x0000000000007941 */ /* 0x000fea0003800200 */
.L_x_1636:
        /* <DEDUP_REMOVED lines=44> */
.L_x_1639:
[----:B------:R-:W-:Y:S05]  /*2370*/  BSYNC.RECONVERGENT B0 ;  /* 0x0000000000007941 */ /* 0x000fea0003800200 */
.L_x_1638:
        /* <DEDUP_REMOVED lines=32> */
.L_x_1641:
[----:B------:R-:W-:Y:S05]  /*2580*/  BSYNC.RECONVERGENT B0 ;  /* 0x0000000000007941 */ /* 0x000fea0003800200 */
.L_x_1640:
        /* <DEDUP_REMOVED lines=32> */
.L_x_1643:
[----:B------:R-:W-:Y:S05]  /*2790*/  BSYNC.RECONVERGENT B0 ;  /* 0x0000000000007941 */ /* 0x000fea0003800200 */
.L_x_1642:
        /* <DEDUP_REMOVED lines=32> */
.L_x_1645:
[----:B------:R-:W-:Y:S05]  /*29a0*/  BSYNC.RECONVERGENT B0 ;  /* 0x0000000000007941 */ /* 0x000fea0003800200 */
.L_x_1644:
        /* <DEDUP_REMOVED lines=32> */
.L_x_1647:
[----:B------:R-:W-:Y:S05]  /*2bb0*/  BSYNC.RECONVERGENT B0 ;  /* 0x0000000000007941 */ /* 0x000fea0003800200 */
.L_x_1646:
        /* <DEDUP_REMOVED lines=21> */
[----:B------:R-:W-:Y:S02]  /*2d10*/  IMAD R96, R64, R97, RZ ;  /* 0x0000006140607224 */ /* 0x000fe400078e02ff */
[----:B------:R-:W-:Y:S01]  /*2d20*/  FMUL.FTZ R95, R23, R80 ;  /* 0x00000050175f7220 */ /* 0x000fe20000410000 */
[----:B------:R-:W-:Y:S01]  /*2d30*/  IADD3 R97, PT, PT, -R97, RZ, RZ ;  /* 0x000000ff61617210 */ /* 0x000fe20007ffe1ff */
[----:B------:R-:W-:Y:S01]  /*2d40*/  UIADD3 UR5, UPT, UPT, UR4, 0x890, URZ ;  /* 0x0000089004057890 */ /* 0x000fe2000fffe0ff */
[----:B------:R-:W-:Y:S01]  /*2d50*/  MOV R98, R69 ;  /* 0x0000004500627202 */ /* 0x000fe20000000f00 */
[----:B------:R-:W1:Y:S01]  /*2d60*/  LDC.64 R34, c[0x0][0x3c0] ;  /* 0x0000f000ff227b82 */ /* 0x000e620000000a00 */
[----:B------:R-:W-:Y:S02]  /*2d70*/  MOV R99, R66 ;  /* 0x0000004200637202 */ /* 0x000fe40000000f00 */
[----:B------:R-:W-:-:S02]  /*2d80*/  MOV R101, R70 ;  /* 0x0000004600657202 */ /* 0x000fc40000000f00 */
[----:B------:R-:W-:Y:S02]  /*2d90*/  ISETP.EQ.AND P0, PT, R72, RZ, P0 ;  /* 0x000000ff4800720c */ /* 0x000fe40000702270 */
[----:B------:R-:W-:Y:S01]  /*2da0*/  MOV R100, R67 ;  /* 0x0000004300647202 */ /* 0x000fe20000000f00 */
[----:B------:R-:W2:Y:S01]  /*2db0*/  LDC.64 R36, c[0x0][0x3a8] ;  /* 0x0000ea00ff247b82 */ /* 0x000ea20000000a00 */
[----:B------:R-:W-:Y:S02]  /*2dc0*/  MOV R103, R71 ;  /* 0x0000004700677202 */ /* 0x000fe40000000f00 */
[----:B------:R-:W-:-:S05]  /*2dd0*/  MOV R102, R68 ;  /* 0x0000004400667202 */ /* 0x000fca0000000f00 */
[----:B------:R-:W3:Y:S01]  /*2de0*/  LDC.64 R2, c[0x0][0x480] ;  /* 0x00012000ff027b82 */ /* 0x000ee20000000a00 */
[----:B0-----:R-:W-:Y:S02]  /*2df0*/  SHF.L.U64.HI R33, R32, 0x3, R33 ;  /* 0x0000000320217819 */ /* 0x001fe40000010221 */
[----:B-1----:R-:W-:Y:S02]  /*2e00*/  SHF.L.U64.HI R35, R34, 0x3, R35 ;  /* 0x0000000322237819 */ /* 0x002fe40000010223 */
[----:B--2---:R-:W-:-:S07]  /*2e10*/  SHF.L.U64.HI R104, R36, 0x3, R37 ;  /* 0x0000000324687819 */ /* 0x004fce0000010225 */
.L_x_1651:
[----:B------:R-:W2:Y:S01]  /*2e20*/  LDG.E.64 R20, desc[UR16][R98.64] ;  /* 0x0000001062147981 */ /* 0x000ea2000c1e1b00 */
[----:B------:R-:W-:Y:S01]  /*2e30*/  ISETP.GE.AND P1, PT, R58, 0x1, PT ;  /* 0x000000013a00780c */ /* 0x000fe20003f26270 */
[----:B--2---:R-:W-:Y:S01]  /*2e40*/  FMUL.FTZ R23, R20, 1.4426950216293334961 ;  /* 0x3fb8aa3b14177820 */ /* 0x004fe20000410000 */
[C---:B------:R-:W-:Y:S01]  /*2e50*/  FMUL.FTZ R20, R21.reuse, R54 ;  /* 0x0000003615147220 */ /* 0x040fe20000410000 */
[C---:B------:R-:W-:Y:S01]  /*2e60*/  FMUL.FTZ R22, R21.reuse, R53 ;  /* 0x0000003515167220 */ /* 0x040fe20000410000 */
[----:B------:R-:W-:Y:S01]  /*2e70*/  FMUL.FTZ R0, R21, R55 ;  /* 0x0000003715007220 */ /* 0x000fe20000410000 */
[C---:B------:R-:W-:Y:S01]  /*2e80*/  FMUL.FTZ R39, R23.reuse, R50 ;  /* 0x0000003217277220 */ /* 0x040fe20000410000 */
[----:B------:R-:W-:Y:S01]  /*2e90*/  FMUL.RZ R25, R20, 0.15915493667125701904 ;  /* 0x3e22f98314197820 */ /* 0x000fe2000040c000 */
[C---:B------:R-:W-:Y:S01]  /*2ea0*/  FMUL.FTZ R20, R23.reuse, R54 ;  /* 0x0000003617147220 */ /* 0x040fe20000410000 */
[----:B------:R-:W-:Y:S01]  /*2eb0*/  FMUL.RZ R26, R22, 0.15915493667125701904 ;  /* 0x3e22f983161a7820 */ /* 0x000fe2000040c000 */
[C---:B------:R-:W-:Y:S01]  /*2ec0*/  FMUL.FTZ R22, R23.reuse, R53 ;  /* 0x0000003517167220 */ /* 0x040fe20000410000 */
[----:B------:R-:W-:Y:S01]  /*2ed0*/  MUFU.SIN R41, R25 ;  /* 0x0000001900297308 */ /* 0x000fe20000000400 */
[----:B------:R-:W-:Y:S01]  /*2ee0*/  FMUL.RZ R24, R0, 0.15915493667125701904 ;  /* 0x3e22f98300187820 */ /* 0x000fe2000040c000 */
[C---:B------:R-:W-:Y:S01]  /*2ef0*/  FMUL.FTZ R0, R23.reuse, R55 ;  /* 0x0000003717007220 */ /* 0x040fe20000410000 */
[C---:B------:R-:W-:Y:S01]  /*2f00*/  FMUL.FTZ R31, R23.reuse, R49 ;  /* 0x00000031171f7220 */ /* 0x040fe20000410000 */
[C---:B------:R-:W-:Y:S01]  /*2f10*/  FMUL.FTZ R29, R23.reuse, R48 ;  /* 0x00000030171d7220 */ /* 0x040fe20000410000 */
[----:B------:R-:W-:-:S03]  /*2f20*/  FMUL.FTZ R134, R23, R77 ;  /* 0x0000004d17867220 */ /* 0x000fc60000410000 */
[----:B------:R0:W1:Y:S04]  /*2f30*/  MUFU.EX2 R108, R20 ;  /* 0x00000014006c7308 */ /* 0x0000680000000800 */
[----:B------:R2:W1:Y:S01]  /*2f40*/  MUFU.COS R43, R25 ;  /* 0x00000019002b7308 */ /* 0x0004620000000000 */
[----:B0-----:R-:W-:-:S07]  /*2f50*/  FMUL.FTZ R20, R21, R51 ;  /* 0x0000003315147220 */ /* 0x001fce0000410000 */
[----:B------:R0:W-:Y:S01]  /*2f60*/  MUFU.EX2 R107, R22 ;  /* 0x00000016006b7308 */ /* 0x0001e20000000800 */
[----:B--2---:R-:W-:Y:S01]  /*2f70*/  FMUL.RZ R25, R20, 0.15915493667125701904 ;  /* 0x3e22f98314197820 */ /* 0x004fe2000040c000 */
[----:B------:R-:W-:Y:S02]  /*2f80*/  FMUL.FTZ R20, R23, R51 ;  /* 0x0000003317147220 */ /* 0x000fe40000410000 */
[----:B------:R-:W-:Y:S01]  /*2f90*/  MUFU.SIN R37, R24 ;  /* 0x0000001800257308 */ /* 0x000fe20000000400 */
[----:B0-----:R-:W-:Y:S01]  /*2fa0*/  FMUL.FTZ R22, R21, R50 ;  /* 0x0000003215167220 */ /* 0x001fe20000410000 */
[C---:B-1----:R-:W-:Y:S01]  /*2fb0*/  FMUL.FTZ R106, R108.reuse, R43 ;  /* 0x0000002b6c6a7220 */ /* 0x042fe20000410000 */
[----:B------:R-:W-:-:S05]  /*2fc0*/  FMUL.FTZ R108, R108, R41 ;  /* 0x000000296c6c7220 */ /* 0x000fca0000410000 */
[----:B------:R0:W1:Y:S08]  /*2fd0*/  MUFU.COS R113, R24 ;  /* 0x0000001800717308 */ /* 0x0000700000000000 */
[----:B------:R2:W-:Y:S01]  /*2fe0*/  MUFU.EX2 R115, R20 ;  /* 0x0000001400737308 */ /* 0x0005e20000000800 */
[----:B0-----:R-:W-:-:S03]  /*2ff0*/  FMUL.FTZ R24, R21, R52 ;  /* 0x0000003415187220 */ /* 0x001fc60000410000 */
[----:B------:R-:W-:Y:S01]  /*3000*/  MUFU.COS R38, R26 ;  /* 0x0000001a00267308 */ /* 0x000fe20000000000 */
[----:B------:R-:W-:Y:S01]  /*3010*/  FMUL.RZ R27, R24, 0.15915493667125701904 ;  /* 0x3e22f983181b7820 */ /* 0x000fe2000040c000 */
[----:B------:R-:W-:Y:S01]  /*3020*/  FMUL.FTZ R24, R23, R52 ;  /* 0x0000003417187220 */ /* 0x000fe20000410000 */
[----:B--2---:R-:W-:-:S05]  /*3030*/  FMUL.FTZ R20, R21, R48 ;  /* 0x0000003015147220 */ /* 0x004fca0000410000 */
[----:B------:R0:W-:Y:S08]  /*3040*/  MUFU.SIN R28, R26 ;  /* 0x0000001a001c7308 */ /* 0x0001f00000000400 */
[----:B------:R-:W-:Y:S01]  /*3050*/  MUFU.SIN R30, R25 ;  /* 0x00000019001e7308 */ /* 0x000fe20000000400 */
[----:B0-----:R-:W-:Y:S01]  /*3060*/  FMUL.RZ R26, R22, 0.15915493667125701904 ;  /* 0x3e22f983161a7820 */ /* 0x001fe2000040c000 */
[----:B------:R-:W-:-:S04]  /*3070*/  FMUL.FTZ R22, R21, R49 ;  /* 0x0000003115167220 */ /* 0x000fc80000410000 */
[----:B------:R-:W-:Y:S02]  /*3080*/  FMUL.RZ R22, R22, 0.15915493667125701904 ;  /* 0x3e22f98316167820 */ /* 0x000fe4000040c000 */
[----:B------:R0:W-:Y:S08]  /*3090*/  MUFU.COS R40, R25 ;  /* 0x0000001900287308 */ /* 0x0001f00000000000 */
[----:B------:R-:W1:Y:S01]  /*30a0*/  MUFU.EX2 R0, R0 ;  /* 0x0000000000007308 */ /* 0x000e620000000800 */
[----:B0-----:R-:W-:Y:S01]  /*30b0*/  FMUL.RZ R25, R20, 0.15915493667125701904 ;  /* 0x3e22f98314197820 */ /* 0x001fe2000040c000 */
[----:B------:R-:W-:-:S02]  /*30c0*/  FMUL.FTZ R20, R21, R47 ;  /* 0x0000002f15147220 */ /* 0x000fc40000410000 */
[----:B------:R-:W-:Y:S08]  /*30d0*/  MUFU.SIN R111, R27 ;  /* 0x0000001b006f7308 */ /* 0x000ff00000000400 */
[----:B------:R0:W2:Y:S01]  /*30e0*/  MUFU.COS R109, R27 ;  /* 0x0000001b006d7308 */ /* 0x0000a20000000000 */
[C---:B-1----:R-:W-:Y:S01]  /*30f0*/  FMUL.FTZ R113, R0.reuse, R113 ;  /* 0x0000007100717220 */ /* 0x042fe20000410000 */
[----:B------:R-:W-:Y:S01]  /*3100*/  FMUL.FTZ R37, R0, R37 ;  /* 0x0000002500257220 */ /* 0x000fe20000410000 */
[----:B------:R-:W-:-:S05]  /*3110*/  FMUL.FTZ R0, R79, R108 ;  /* 0x0000006c4f007220 */ /* 0x000fca0000410000 */
[----:B------:R-:W-:Y:S01]  /*3120*/  MUFU.SIN R114, R26 ;  /* 0x0000001a00727308 */ /* 0x000fe20000000400 */
[----:B0-----:R-:W-:Y:S01]  /*3130*/  FMUL.RZ R27, R20, 0.15915493667125701904 ;  /* 0x3e22f983141b7820 */ /* 0x001fe2000040c000 */
[----:B------:R-:W-:-:S04]  /*3140*/  FMUL.FTZ R20, R21, R46 ;  /* 0x0000002e15147220 */ /* 0x000fc80000410000 */
[----:B------:R-:W-:Y:S01]  /*3150*/  FMUL.RZ R42, R20, 0.15915493667125701904 ;  /* 0x3e22f983142a7820 */ /* 0x000fe2000040c000 */
[----:B------:R-:W-:Y:S01]  /*3160*/  FMUL.FTZ R20, R23, R46 ;  /* 0x0000002e17147220 */ /* 0x000fe20000410000 */
[----:B------:R-:W0:Y:S08]  /*3170*/  MUFU.COS R112, R26 ;  /* 0x0000001a00707308 */ /* 0x000e300000000000 */
[----:B------:R-:W-:Y:S08]  /*3180*/  MUFU.SIN R118, R25 ;  /* 0x0000001900767308 */ /* 0x000ff00000000400 */
[----:B------:R1:W-:Y:S08]  /*3190*/  MUFU.COS R26, R25 ;  /* 0x00000019001a7308 */ /* 0x0003f00000000000 */
[----:B------:R-:W2:Y:S01]  /*31a0*/  MUFU.EX2 R110, R24 ;  /* 0x00000018006e7308 */ /* 0x000ea20000000800 */
[----:B-1----:R-:W-:-:S03]  /*31b0*/  FMUL.FTZ R25, R21, R45 ;  /* 0x0000002d15197220 */ /* 0x002fc60000410000 */
[----:B------:R-:W-:Y:S01]  /*31c0*/  MUFU.SIN R123, R42 ;  /* 0x0000002a007b7308 */ /* 0x000fe20000000400 */
[----:B------:R-:W-:Y:S01]  /*31d0*/  FMUL.RZ R105, R25, 0.15915493667125701904 ;  /* 0x3e22f98319697820 */ /* 0x000fe2000040c000 */
[----:B------:R-:W-:-:S04]  /*31e0*/  FMUL.FTZ R25, R21, R44 ;  /* 0x0000002c15197220 */ /* 0x000fc80000410000 */
[----:B------:R-:W-:Y:S01]  /*31f0*/  FMUL.RZ R117, R25, 0.15915493667125701904 ;  /* 0x3e22f98319757820 */ /* 0x000fe2000040c000 */
[----:B------:R-:W-:Y:S01]  /*3200*/  FMUL.FTZ R25, R23, R44 ;  /* 0x0000002c17197220 */ /* 0x000fe20000410000 */
[----:B------:R1:W-:Y:S01]  /*3210*/  MUFU.COS R121, R42 ;  /* 0x0000002a00797308 */ /* 0x0003e20000000000 */
[C---:B--2---:R-:W-:Y:S01]  /*3220*/  FMUL.FTZ R109, R110.reuse, R109 ;  /* 0x0000006d6e6d7220 */ /* 0x044fe20000410000 */
[----:B------:R-:W-:Y:S01]  /*3230*/  FMUL.FTZ R110, R110, R111 ;  /* 0x0000006f6e6e7220 */ /* 0x000fe20000410000 */
[----:B------:R-:W-:-:S05]  /*3240*/  FMUL.FTZ R111, R115, R40 ;  /* 0x00000028736f7220 */ /* 0x000fca0000410000 */
[----:B------:R-:W-:Y:S01]  /*3250*/  MUFU.SIN R126, R105 ;  /* 0x00000069007e7308 */ /* 0x000fe20000000400 */
[----:B-1----:R-:W-:-:S04]  /*3260*/  FMUL.FTZ R42, R21, R76 ;  /* 0x0000004c152a7220 */ /* 0x002fc80000410000 */
[----:B------:R-:W-:Y:S01]  /*3270*/  FMUL.RZ R129, R42, 0.15915493667125701904 ;  /* 0x3e22f9832a817820 */ /* 0x000fe2000040c000 */
[----:B------:R-:W-:Y:S02]  /*3280*/  FMUL.FTZ R42, RZ, R108 ;  /* 0x0000006cff2a7220 */ /* 0x000fe40000410000 */
[----:B------:R1:W-:Y:S02]  /*3290*/  MUFU.COS R124, R105 ;  /* 0x00000069007c7308 */ /* 0x0003e40000000000 */
[----:B------:R-:W-:-:S04]  /*32a0*/  FFMA.FTZ R42, R79, R106, -R42 ;  /* 0x0000006a4f2a7223 */ /* 0x000fc8000001082a */
[----:B------:R-:W-:Y:S02]  /*32b0*/  FADD.FTZ R42, R81, R42 ;  /* 0x0000002a512a7221 */ /* 0x000fe40000010000 */
[----:B------:R-:W0:Y:S01]  /*32c0*/  MUFU.EX2 R39, R39 ;  /* 0x0000002700277308 */ /* 0x000e220000000800 */
[----:B-1----:R-:W-:Y:S01]  /*32d0*/  FMUL.FTZ R105, R107, R38 ;  /* 0x000000266b697220 */ /* 0x002fe20000410000 */
[----:B------:R-:W-:Y:S01]  /*32e0*/  FMUL.FTZ R38, R21, R78 ;  /* 0x0000004e15267220 */ /* 0x000fe20000410000 */
[----:B------:R-:W-:Y:S01]  /*32f0*/  FMUL.FTZ R107, R107, R28 ;  /* 0x0000001c6b6b7220 */ /* 0x000fe20000410000 */
[----:B------:R-:W1:Y:S01]  /*3300*/  MUFU.COS R24, R22 ;  /* 0x0000001600187308 */ /* 0x000e620000000000 */
[----:B------:R-:W-:Y:S01]  /*3310*/  FMUL.FTZ R28, R23, R76 ;  /* 0x0000004c171c7220 */ /* 0x000fe20000410000 */
[----:B------:R-:W-:Y:S01]  /*3320*/  FMUL.RZ R43, R38, 0.15915493667125701904 ;  /* 0x3e22f983262b7820 */ /* 0x000fe2000040c000 */
[----:B------:R-:W-:Y:S01]  /*3330*/  FFMA.FTZ R38, RZ, R106, R0 ;  /* 0x0000006aff267223 */ /* 0x000fe20000010000 */
[----:B------:R-:W-:Y:S01]  /*3340*/  FMUL.FTZ R41, R107, R42 ;  /* 0x0000002a6b297220 */ /* 0x000fe20000410000 */
[----:B------:R-:W-:Y:S01]  /*3350*/  FMUL.FTZ R0, R115, R30 ;  /* 0x0000001e73007220 */ /* 0x000fe20000410000 */
[----:B------:R-:W-:Y:S01]  /*3360*/  FMUL.FTZ R30, R23, R78 ;  /* 0x0000004e171e7220 */ /* 0x000fe20000410000 */
[----:B------:R-:W-:Y:S01]  /*3370*/  FADD.FTZ R38, RZ, R38 ;  /* 0x00000026ff267221 */ /* 0x000fe20000010000 */
[----:B------:R2:W4:Y:S01]  /*3380*/  MUFU.SIN R116, R22 ;  /* 0x0000001600747308 */ /* 0x0005220000000400 */
[----:B0-----:R-:W-:-:S02]  /*3390*/  FMUL.FTZ R112, R39, R112 ;  /* 0x0000007027707220 */ /* 0x001fc40000410000 */
[----:B------:R-:W-:Y:S01]  /*33a0*/  FMUL.FTZ R40, R107, R38 ;  /* 0x000000266b287220 */ /* 0x000fe20000410000 */
[----:B------:R-:W-:Y:S01]  /*33b0*/  FMUL.FTZ R114, R39, R114 ;  /* 0x0000007227727220 */ /* 0x000fe20000410000 */
[----:B------:R-:W-:Y:S01]  /*33c0*/  FFMA.FTZ R41, R105, R38, R41 ;  /* 0x0000002669297223 */ /* 0x000fe20000010029 */
[----:B------:R-:W-:Y:S01]  /*33d0*/  FMUL.FTZ R38, R21, R77 ;  /* 0x0000004d15267220 */ /* 0x000fe20000410000 */
[----:B------:R-:W-:Y:S01]  /*33e0*/  FFMA.FTZ R39, R105, R42, -R40 ;  /* 0x0000002a69277223 */ /* 0x000fe20000010828 */
[----:B------:R-:W1:Y:S01]  /*33f0*/  MUFU.EX2 R31, R31 ;  /* 0x0000001f001f7308 */ /* 0x000e620000000800 */
[----:B------:R-:W-:Y:S01]  /*3400*/  FADD.FTZ R41, RZ, R41 ;  /* 0x00000029ff297221 */ /* 0x000fe20000010000 */
[----:B--2---:R-:W-:Y:S01]  /*3410*/  FMUL.FTZ R22, R23, R47 ;  /* 0x0000002f17167220 */ /* 0x004fe20000410000 */
[----:B------:R-:W-:Y:S01]  /*3420*/  FADD.FTZ R39, R82, R39 ;  /* 0x0000002752277221 */ /* 0x000fe20000010000 */
[----:B------:R-:W-:Y:S01]  /*3430*/  MUFU.SIN R120, R27 ;  /* 0x0000001b00787308 */ /* 0x000fe20000000400 */
[----:B------:R-:W-:Y:S01]  /*3440*/  FMUL.FTZ R40, R110, R41 ;  /* 0x000000296e287220 */ /* 0x000fe20000410000 */
[----:B------:R-:W-:Y:S01]  /*3450*/  FMUL.RZ R38, R38, 0.15915493667125701904 ;  /* 0x3e22f98326267820 */ /* 0x000fe2000040c000 */
[----:B------:R-:W-:-:S02]  /*3460*/  FMUL.FTZ R42, R110, R39 ;  /* 0x000000276e2a7220 */ /* 0x000fc40000410000 */
[C---:B------:R-:W-:Y:S02]  /*3470*/  FFMA.FTZ R40, R109.reuse, R39, -R40 ;  /* 0x000000276d287223 */ /* 0x040fe40000010828 */
[----:B------:R-:W-:Y:S01]  /*3480*/  FFMA.FTZ R42, R109, R41, R42 ;  /* 0x000000296d2a7223 */ /* 0x000fe2000001002a */
[----:B------:R0:W2:Y:S01]  /*3490*/  MUFU.COS R119, R27 ;  /* 0x0000001b00777308 */ /* 0x0000a20000000000 */
[----:B------:R-:W-:Y:S01]  /*34a0*/  FADD.FTZ R40, R83, R40 ;  /* 0x0000002853287221 */ /* 0x000fe20000010000 */
[C---:B-1----:R-:W-:Y:S01]  /*34b0*/  FMUL.FTZ R115, R31.reuse, R24 ;  /* 0x000000181f737220 */ /* 0x042fe20000410000 */
[----:B------:R-:W-:Y:S01]  /*34c0*/  FADD.FTZ R42, RZ, R42 ;  /* 0x0000002aff2a7221 */ /* 0x000fe20000010000 */
[----:B----4-:R-:W-:Y:S01]  /*34d0*/  FMUL.FTZ R116, R31, R116 ;  /* 0x000000741f747220 */ /* 0x010fe20000410000 */
[C---:B------:R-:W-:Y:S02]  /*34e0*/  FMUL.FTZ R39, R0.reuse, R40 ;  /* 0x0000002800277220 */ /* 0x040fe40000410000 */
[-C--:B------:R-:W-:Y:S01]  /*34f0*/  FMUL.FTZ R24, R0, R42.reuse ;  /* 0x0000002a00187220 */ /* 0x080fe20000410000 */
[----:B------:R-:W2:Y:S01]  /*3500*/  MUFU.EX2 R22, R22 ;  /* 0x0000001600167308 */ /* 0x000ea20000000800 */
[----:B------:R-:W-:Y:S01]  /*3510*/  FFMA.FTZ R39, R111, R42, R39 ;  /* 0x0000002a6f277223 */ /* 0x000fe20000010027 */
[----:B0-----:R-:W-:Y:S01]  /*3520*/  FMUL.FTZ R27, R23, R45 ;  /* 0x0000002d171b7220 */ /* 0x001fe20000410000 */
[----:B------:R-:W-:Y:S01]  /*3530*/  FFMA.FTZ R31, R111, R40, -R24 ;  /* 0x000000286f1f7223 */ /* 0x000fe20000010818 */
[----:B------:R-:W0:Y:S01]  /*3540*/  MUFU.EX2 R20, R20 ;  /* 0x0000001400147308 */ /* 0x000e220000000800 */
[----:B------:R-:W-:Y:S01]  /*3550*/  FADD.FTZ R39, RZ, R39 ;  /* 0x00000027ff277221 */ /* 0x000fe20000010000 */
[----:B------:R-:W-:Y:S01]  /*3560*/  FMUL.FTZ R23, R23, R80 ;  /* 0x0000005017177220 */ /* 0x000fe20000410000 */
[----:B------:R-:W-:Y:S01]  /*3570*/  FADD.FTZ R31, R84, R31 ;  /* 0x0000001f541f7221 */ /* 0x000fe20000010000 */
[----:B------:R-:W-:Y:S03]  /*3580*/  MUFU.SIN R128, R117 ;  /* 0x0000007500807308 */ /* 0x000fe60000000400 */
[----:B------:R-:W-:Y:S01]  /*3590*/  FMUL.FTZ R41, R114, R31 ;  /* 0x0000001f72297220 */ /* 0x000fe20000410000 */
[C---:B--2---:R-:W-:Y:S01]  /*35a0*/  FMUL.FTZ R119, R22.reuse, R119 ;  /* 0x0000007716777220 */ /* 0x044fe20000410000 */
[----:B------:R-:W-:-:S03]  /*35b0*/  FMUL.FTZ R120, R22, R120 ;  /* 0x0000007816787220 */ /* 0x000fc60000410000 */
[----:B------:R1:W2:Y:S01]  /*35c0*/  MUFU.COS R122, R117 ;  /* 0x00000075007a7308 */ /* 0x0002a20000000000 */
[----:B------:R-:W-:Y:S01]  /*35d0*/  FMUL.FTZ R22, R21, R80 ;  /* 0x0000005015167220 */ /* 0x000fe20000410000 */
[C---:B0-----:R-:W-:Y:S01]  /*35e0*/  FMUL.FTZ R121, R20.reuse, R121 ;  /* 0x0000007914797220 */ /* 0x041fe20000410000 */
[----:B------:R-:W-:Y:S01]  /*35f0*/  FMUL.FTZ R123, R20, R123 ;  /* 0x0000007b147b7220 */ /* 0x000fe20000410000 */
[-C--:B------:R-:W-:Y:S01]  /*3600*/  FMUL.FTZ R20, R114, R39.reuse ;  /* 0x0000002772147220 */ /* 0x080fe20000410000 */
[----:B------:R-:W-:Y:S01]  /*3610*/  FFMA.FTZ R41, R112, R39, R41 ;  /* 0x0000002770297223 */ /* 0x000fe20000010029 */
[----:B------:R-:W-:Y:S02]  /*3620*/  FMUL.RZ R40, R22, 0.15915493667125701904 ;  /* 0x3e22f98316287820 */ /* 0x000fe4000040c000 */
[----:B------:R-:W1:Y:S01]  /*3630*/  MUFU.EX2 R29, R29 ;  /* 0x0000001d001d7308 */ /* 0x000e620000000800 */
[----:B------:R-:W-:Y:S01]  /*3640*/  FFMA.FTZ R22, R112, R31, -R20 ;  /* 0x0000001f70167223 */ /* 0x000fe20000010814 */
[----:B------:R-:W-:-:S02]  /*3650*/  FADD.FTZ R41, RZ, R41 ;  /* 0x00000029ff297221 */ /* 0x000fc40000010000 */
[----:B------:R-:W2:Y:S01]  /*3660*/  MUFU.EX2 R25, R25 ;  /* 0x0000001900197308 */ /* 0x000ea20000000800 */
[----:B------:R-:W-:Y:S01]  /*3670*/  FADD.FTZ R22, R85, R22 ;  /* 0x0000001655167221 */ /* 0x000fe20000010000 */
[C---:B------:R-:W-:Y:S02]  /*3680*/  FMUL.FTZ R24, R116.reuse, R41 ;  /* 0x0000002974187220 */ /* 0x040fe40000410000 */
[----:B------:R-:W0:Y:S01]  /*3690*/  MUFU.COS R20, R40 ;  /* 0x0000002800147308 */ /* 0x000e220000000000 */
[----:B-1----:R-:W-:Y:S01]  /*36a0*/  FMUL.FTZ R117, R29, R26 ;  /* 0x0000001a1d757220 */ /* 0x002fe20000410000 */
[----:B------:R-:W-:-:S06]  /*36b0*/  FMUL.FTZ R26, R116, R22 ;  /* 0x00000016741a7220 */ /* 0x000fcc0000410000 */
[----:B------:R-:W-:Y:S01]  /*36c0*/  MUFU.SIN R127, R129 ;  /* 0x00000081007f7308 */ /* 0x000fe20000000400 */
[----:B------:R-:W-:Y:S01]  /*36d0*/  FMUL.FTZ R118, R29, R118 ;  /* 0x000000761d767220 */ /* 0x000fe20000410000 */
[C---:B--2---:R-:W-:Y:S01]  /*36e0*/  FMUL.FTZ R122, R25.reuse, R122 ;  /* 0x0000007a197a7220 */ /* 0x044fe20000410000 */
[----:B------:R-:W-:Y:S01]  /*36f0*/  FMUL.FTZ R128, R25, R128 ;  /* 0x0000008019807220 */ /* 0x000fe20000410000 */
[C---:B------:R-:W-:Y:S01]  /*3700*/  FFMA.FTZ R25, R115.reuse, R22, -R24 ;  /* 0x0000001673197223 */ /* 0x040fe20000010818 */
[----:B------:R-:W-:-:S03]  /*3710*/  FFMA.FTZ R26, R115, R41, R26 ;  /* 0x00000029731a7223 */ /* 0x000fc6000001001a */
[----:B------:R-:W1:Y:S01]  /*3720*/  MUFU.COS R125, R129 ;  /* 0x00000081007d7308 */ /* 0x000e620000000000 */
[----:B------:R-:W-:Y:S01]  /*3730*/  FADD.FTZ R25, R86, R25 ;  /* 0x0000001956197221 */ /* 0x000fe20000010000 */
[----:B------:R-:W-:-:S03]  /*3740*/  FADD.FTZ R26, RZ, R26 ;  /* 0x0000001aff1a7221 */ /* 0x000fc60000010000 */
[CC--:B------:R-:W-:Y:S01]  /*3750*/  FMUL.FTZ R24, R118.reuse, R25.reuse ;  /* 0x0000001976187220 */ /* 0x0c0fe20000410000 */
[-C--:B------:R-:W-:Y:S02]  /*3760*/  FMUL.FTZ R22, R118, R26.reuse ;  /* 0x0000001a76167220 */ /* 0x080fe40000410000 */
[----:B------:R-:W0:Y:S01]  /*3770*/  MUFU.EX2 R23, R23 ;  /* 0x0000001700177308 */ /* 0x000e220000000800 */
[C---:B------:R-:W-:Y:S01]  /*3780*/  FFMA.FTZ R26, R117.reuse, R26, R24 ;  /* 0x0000001a751a7223 */ /* 0x040fe20000010018 */
[----:B------:R-:W-:Y:S01]  /*3790*/  FFMA.FTZ R24, R117, R25, -R22 ;  /* 0x0000001975187223 */ /* 0x000fe20000010816 */
[----:B------:R-:W-:Y:S01]  /*37a0*/  FMUL.FTZ R22, R113, R108 ;  /* 0x0000006c71167220 */ /* 0x000fe20000410000 */
[----:B------:R-:W1:Y:S01]  /*37b0*/  MUFU.EX2 R28, R28 ;  /* 0x0000001c001c7308 */ /* 0x000e620000000800 */
[----:B------:R-:W-:Y:S01]  /*37c0*/  FADD.FTZ R26, RZ, R26 ;  /* 0x0000001aff1a7221 */ /* 0x000fe20000010000 */
[----:B------:R-:W-:Y:S01]  /*37d0*/  FADD.FTZ R24, R87, R24 ;  /* 0x0000001857187221 */ /* 0x000fe20000010000 */
[----:B------:R-:W-:Y:S01]  /*37e0*/  FFMA.FTZ R22, R37, R106, R22 ;  /* 0x0000006a25167223 */ /* 0x000fe20000010016 */
[----:B------:R-:W2:Y:S02]  /*37f0*/  MUFU.SIN R132, R40 ;  /* 0x0000002800847308 */ /* 0x000ea40000000400 */
[----:B------:R-:W-:Y:S01]  /*3800*/  FMUL.FTZ R25, R120, R24 ;  /* 0x0000001878197220 */ /* 0x000fe20000410000 */
[----:B0-----:R-:W-:Y:S01]  /*3810*/  FMUL.FTZ R133, R23, R20 ;  /* 0x0000001417857220 */ /* 0x001fe20000410000 */
[----:B------:R-:W-:-:S04]  /*3820*/  FMUL.FTZ R20, R37, R108 ;  /* 0x0000006c25147220 */ /* 0x000fc80000410000 */
[----:B------:R-:W0:Y:S01]  /*3830*/  MUFU.COS R21, R38 ;  /* 0x0000002600157308 */ /* 0x000e220000000000 */
[-C--:B------:R-:W-:Y:S01]  /*3840*/  FFMA.FTZ R25, R119, R26.reuse, R25 ;  /* 0x0000001a77197223 */ /* 0x080fe20000010019 */
[C---:B-1----:R-:W-:Y:S01]  /*3850*/  FMUL.FTZ R125, R28.reuse, R125 ;  /* 0x0000007d1c7d7220 */ /* 0x042fe20000410000 */
[----:B------:R-:W-:Y:S01]  /*3860*/  FMUL.FTZ R127, R28, R127 ;  /* 0x0000007f1c7f7220 */ /* 0x000fe20000410000 */
[----:B------:R-:W-:Y:S01]  /*3870*/  FMUL.FTZ R28, R120, R26 ;  /* 0x0000001a781c7220 */ /* 0x000fe20000410000 */
[----:B------:R-:W-:-:S03]  /*3880*/  FFMA.FTZ R20, R113, R106, -R20 ;  /* 0x0000006a71147223 */ /* 0x000fc60000010814 */
[----:B------:R-:W0:Y:S01]  /*3890*/  MUFU.EX2 R134, R134 ;  /* 0x0000008600867308 */ /* 0x000e220000000800 */
[----:B--2---:R-:W-:Y:S01]  /*38a0*/  FMUL.FTZ R132, R23, R132 ;  /* 0x0000008417847220 */ /* 0x004fe20000410000 */
[----:B------:R-:W-:Y:S02]  /*38b0*/  FFMA.FTZ R23, R119, R24, -R28 ;  /* 0x0000001877177223 */ /* 0x000fe4000001081c */
[----:B------:R-:W1:Y:S01]  /*38c0*/  MUFU.EX2 R27, R27 ;  /* 0x0000001b001b7308 */ /* 0x000e620000000800 */
[----:B------:R-:W-:Y:S01]  /*38d0*/  FMUL.FTZ R24, R107, R20 ;  /* 0x000000146b187220 */ /* 0x000fe20000410000 */
[----:B------:R-:W-:Y:S02]  /*38e0*/  FADD.FTZ R26, R88, R23 ;  /* 0x00000017581a7221 */ /* 0x000fe40000010000 */
[----:B------:R-:W2:Y:S01]  /*38f0*/  MUFU.SIN R29, R38 ;  /* 0x00000026001d7308 */ /* 0x000ea20000000400 */
[----:B------:R-:W-:Y:S01]  /*3900*/  FFMA.FTZ R24, R105, R22, R24 ;  /* 0x0000001669187223 */ /* 0x000fe20000010018 */
[----:B------:R-:W-:Y:S01]  /*3910*/  FMUL.FTZ R28, R123, R26 ;  /* 0x0000001a7b1c7220 */ /* 0x000fe20000410000 */
[----:B0-----:R-:W-:Y:S01]  /*3920*/  FMUL.FTZ R130, R134, R21 ;  /* 0x0000001586827220 */ /* 0x001fe20000410000 */
[----:B------:R-:W-:Y:S01]  /*3930*/  FMUL.FTZ R21, R107, R22 ;  /* 0x000000166b157220 */ /* 0x000fe20000410000 */
[----:B------:R-:W-:-:S03]  /*3940*/  FADD.FTZ R22, RZ, R25 ;  /* 0x00000019ff167221 */ /* 0x000fc60000010000 */
[----:B------:R-:W-:Y:S01]  /*3950*/  MUFU.SIN R131, R43 ;  /* 0x0000002b00837308 */ /* 0x000fe20000000400 */
[----:B-1----:R-:W-:Y:S01]  /*3960*/  FMUL.FTZ R124, R27, R124 ;  /* 0x0000007c1b7c7220 */ /* 0x002fe20000410000 */
[----:B------:R-:W-:Y:S01]  /*3970*/  FFMA.FTZ R21, R105, R20, -R21 ;  /* 0x0000001469157223 */ /* 0x000fe20000010815 */
[C---:B------:R-:W-:Y:S01]  /*3980*/  FMUL.FTZ R20, R110.reuse, R24 ;  /* 0x000000186e147220 */ /* 0x040fe20000410000 */
[-C--:B------:R-:W-:Y:S01]  /*3990*/  FMUL.FTZ R25, R123, R22.reuse ;  /* 0x000000167b197220 */ /* 0x080fe20000410000 */
[----:B------:R-:W-:Y:S01]  /*39a0*/  FFMA.FTZ R28, R121, R22, R28 ;  /* 0x00000016791c7223 */ /* 0x000fe2000001001c */
[-C--:B------:R-:W-:Y:S01]  /*39b0*/  FMUL.FTZ R23, R110, R21.reuse ;  /* 0x000000156e177220 */ /* 0x080fe20000410000 */
[----:B------:R-:W-:Y:S01]  /*39c0*/  FFMA.FTZ R20, R109, R21, -R20 ;  /* 0x000000156d147223 */ /* 0x000fe20000010814 */
[----:B------:R-:W-:Y:S01]  /*39d0*/  FMUL.FTZ R126, R27, R126 ;  /* 0x0000007e1b7e7220 */ /* 0x000fe20000410000 */
[----:B------:R-:W-:Y:S01]  /*39e0*/  FFMA.FTZ R26, R121, R26, -R25 ;  /* 0x0000001a791a7223 */ /* 0x000fe20000010819 */
[----:B------:R-:W-:Y:S01]  /*39f0*/  FFMA.FTZ R23, R109, R24, R23 ;  /* 0x000000186d177223 */ /* 0x000fe20000010017 */
[----:B------:R-:W-:Y:S01]  /*3a00*/  FADD.FTZ R27, RZ, R28 ;  /* 0x0000001cff1b7221 */ /* 0x000fe20000010000 */
[-C--:B------:R-:W-:Y:S01]  /*3a10*/  FMUL.FTZ R22, R0, R20.reuse ;  /* 0x0000001400167220 */ /* 0x080fe20000410000 */
[----:B--2---:R-:W-:Y:S01]  /*3a20*/  FMUL.FTZ R134, R134, R29 ;  /* 0x0000001d86867220 */ /* 0x004fe20000410000 */
[----:B------:R-:W-:Y:S01]  /*3a30*/  FMUL.FTZ R21, R0, R23 ;  /* 0x0000001700157220 */ /* 0x000fe20000410000 */
[----:B------:R-:W-:Y:S01]  /*3a40*/  FADD.FTZ R25, R89, R26 ;  /* 0x0000001a59197221 */ /* 0x000fe20000010000 */
[C---:B------:R-:W-:Y:S01]  /*3a50*/  FMUL.FTZ R29, R126.reuse, R27 ;  /* 0x0000001b7e1d7220 */ /* 0x040fe20000410000 */
[C---:B------:R-:W-:Y:S01]  /*3a60*/  FFMA.FTZ R23, R111.reuse, R23, R22 ;  /* 0x000000176f177223 */ /* 0x040fe20000010016 */
[----:B------:R-:W-:Y:S01]  /*3a70*/  FFMA.FTZ R21, R111, R20, -R21 ;  /* 0x000000146f157223 */ /* 0x000fe20000010815 */
[-C--:B------:R-:W-:Y:S01]  /*3a80*/  FMUL.FTZ R22, R126, R25.reuse ;  /* 0x000000197e167220 */ /* 0x080fe20000410000 */
[----:B------:R-:W-:Y:S01]  /*3a90*/  FFMA.FTZ R29, R124, R25, -R29 ;  /* 0x000000197c1d7223 */ /* 0x000fe2000001081d */
[C---:B------:R-:W-:Y:S01]  /*3aa0*/  FMUL.FTZ R25, R114.reuse, R23 ;  /* 0x0000001772197220 */ /* 0x040fe20000410000 */
[----:B------:R-:W0:Y:S01]  /*3ab0*/  MUFU.COS R129, R43 ;  /* 0x0000002b00817308 */ /* 0x000e220000000000 */
[----:B------:R-:W-:Y:S01]  /*3ac0*/  FMUL.FTZ R20, R114, R21 ;  /* 0x0000001572147220 */ /* 0x000fe20000410000 */
[----:B------:R-:W-:Y:S01]  /*3ad0*/  FFMA.FTZ R22, R124, R27, R22 ;  /* 0x0000001b7c167223 */ /* 0x000fe20000010016 */
[----:B------:R-:W-:Y:S01]  /*3ae0*/  FADD.FTZ R29, R90, R29 ;  /* 0x0000001d5a1d7221 */ /* 0x000fe20000010000 */
[C---:B------:R-:W-:Y:S01]  /*3af0*/  FFMA.FTZ R25, R112.reuse, R21, -R25 ;  /* 0x0000001570197223 */ /* 0x040fe20000010819 */
[----:B------:R-:W-:Y:S01]  /*3b00*/  FFMA.FTZ R20, R112, R23, R20 ;  /* 0x0000001770147223 */ /* 0x000fe20000010014 */
[----:B------:R-:W-:Y:S01]  /*3b10*/  FADD.FTZ R21, RZ, R22 ;  /* 0x00000016ff157221 */ /* 0x000fe20000010000 */
[----:B------:R-:W-:Y:S01]  /*3b20*/  FMUL.FTZ R23, R128, R29 ;  /* 0x0000001d80177220 */ /* 0x000fe20000410000 */
[----:B------:R-:W0:Y:S01]  /*3b30*/  MUFU.EX2 R30, R30 ;  /* 0x0000001e001e7308 */ /* 0x000e220000000800 */
        /* <DEDUP_REMOVED lines=9> */
[----:B------:R-:W-:Y:S01]  /*3bd0*/  FMUL.FTZ R21, R118, R22 ;  /* 0x0000001676157220 */ /* 0x000fe20000410000 */
[----:B------:R-:W-:-:S02]  /*3be0*/  FADD.FTZ R26, R91, R26 ;  /* 0x0000001a5b1a7221 */ /* 0x000fc40000010000 */
[----:B------:R-:W-:Y:S01]  /*3bf0*/  FFMA.FTZ R20, R117, R22, -R20 ;  /* 0x0000001675147223 */ /* 0x000fe20000010814 */
[C---:B0-----:R-:W-:Y:S01]  /*3c00*/  FMUL.FTZ R129, R30.reuse, R129 ;  /* 0x000000811e817220 */ /* 0x041fe20000410000 */
[----:B------:R-:W-:Y:S01]  /*3c10*/  FMUL.FTZ R131, R30, R131 ;  /* 0x000000831e837220 */ /* 0x000fe20000410000 */
[----:B------:R-:W-:Y:S01]  /*3c20*/  FMUL.FTZ R30, R127, R28 ;  /* 0x0000001c7f1e7220 */ /* 0x000fe20000410000 */
[----:B------:R-:W-:Y:S01]  /*3c30*/  FFMA.FTZ R21, R117, R24, R21 ;  /* 0x0000001875157223 */ /* 0x000fe20000010015 */
[----:B------:R-:W-:Y:S01]  /*3c40*/  FMUL.FTZ R27, R127, R26 ;  /* 0x0000001a7f1b7220 */ /* 0x000fe20000410000 */
[C---:B------:R-:W-:Y:S01]  /*3c50*/  FMUL.FTZ R22, R120.reuse, R20 ;  /* 0x0000001478167220 */ /* 0x040fe20000410000 */
[C---:B------:R-:W-:Y:S01]  /*3c60*/  FFMA.FTZ R25, R125.reuse, R26, -R30 ;  /* 0x0000001a7d197223 */ /* 0x040fe2000001081e */
[-C--:B------:R-:W-:Y:S01]  /*3c70*/  FMUL.FTZ R23, R120, R21.reuse ;  /* 0x0000001578177220 */ /* 0x080fe20000410000 */
[----:B------:R-:W-:Y:S01]  /*3c80*/  FFMA.FTZ R27, R125, R28, R27 ;  /* 0x0000001c7d1b7223 */ /* 0x000fe2000001001b */
[C---:B------:R-:W-:Y:S01]  /*3c90*/  FFMA.FTZ R22, R119.reuse, R21, R22 ;  /* 0x0000001577167223 */ /* 0x040fe20000010016 */
[----:B------:R-:W-:Y:S01]  /*3ca0*/  FADD.FTZ R26, R92, R25 ;  /* 0x000000195c1a7221 */ /* 0x000fe20000010000 */
[----:B------:R-:W-:Y:S01]  /*3cb0*/  FFMA.FTZ R20, R119, R20, -R23 ;  /* 0x0000001477147223 */ /* 0x000fe20000010817 */
[----:B------:R-:W-:Y:S01]  /*3cc0*/  FADD.FTZ R28, RZ, R27 ;  /* 0x0000001bff1c7221 */ /* 0x000fe20000010000 */
[----:B------:R-:W-:Y:S01]  /*3cd0*/  FMUL.FTZ R24, R123, R22 ;  /* 0x000000167b187220 */ /* 0x000fe20000410000 */
[----:B------:R-:W-:Y:S01]  /*3ce0*/  FMUL.FTZ R30, R131, R26 ;  /* 0x0000001a831e7220 */ /* 0x000fe20000410000 */
[----:B------:R-:W-:Y:S01]  /*3cf0*/  FMUL.FTZ R23, R123, R20 ;  /* 0x000000147b177220 */ /* 0x000fe20000410000 */
[----:B------:R-:W-:Y:S01]  /*3d00*/  FMUL.FTZ R25, R131, R28 ;  /* 0x0000001c83197220 */ /* 0x000fe20000410000 */
[----:B------:R-:W-:Y:S01]  /*3d10*/  FFMA.FTZ R21, R121, R20, -R24 ;  /* 0x0000001479157223 */ /* 0x000fe20000010818 */
[----:B------:R-:W-:Y:S01]  /*3d20*/  FFMA.FTZ R30, R129, R28, R30 ;  /* 0x0000001c811e7223 */ /* 0x000fe2000001001e */
[----:B------:R-:W-:Y:S01]  /*3d30*/  FFMA.FTZ R23, R121, R22, R23 ;  /* 0x0000001679177223 */ /* 0x000fe20000010017 */
[----:B------:R-:W-:Y:S01]  /*3d40*/  FFMA.FTZ R26, R129, R26, -R25 ;  /* 0x0000001a811a7223 */ /* 0x000fe20000010819 */
[C---:B------:R-:W-:Y:S01]  /*3d50*/  FMUL.FTZ R25, R126.reuse, R21 ;  /* 0x000000157e197220 */ /* 0x040fe20000410000 */
[----:B------:R-:W-:Y:S01]  /*3d60*/  FADD.FTZ R29, RZ, R30 ;  /* 0x0000001eff1d7221 */ /* 0x000fe20000010000 */
[-C--:B------:R-:W-:Y:S01]  /*3d70*/  FMUL.FTZ R20, R126, R23.reuse ;  /* 0x000000177e147220 */ /* 0x080fe20000410000 */
[----:B------:R-:W-:Y:S01]  /*3d80*/  FADD.FTZ R27, R93, R26 ;  /* 0x0000001a5d1b7221 */ /* 0x000fe20000010000 */
[----:B------:R-:W-:Y:S01]  /*3d90*/  FFMA.FTZ R25, R124, R23, R25 ;  /* 0x000000177c197223 */ /* 0x000fe20000010019 */
[----:B------:R-:W-:Y:S01]  /*3da0*/  FMUL.FTZ R31, R134, R29 ;  /* 0x0000001d861f7220 */ /* 0x000fe20000410000 */
[----:B------:R-:W-:Y:S01]  /*3db0*/  FFMA.FTZ R21, R124, R21, -R20 ;  /* 0x000000157c157223 */ /* 0x000fe20000010814 */
[----:B------:R-:W-:Y:S01]  /*3dc0*/  FMUL.FTZ R20, R134, R27 ;  /* 0x0000001b86147220 */ /* 0x000fe20000410000 */
[----:B------:R-:W-:Y:S01]  /*3dd0*/  FMUL.FTZ R23, R128, R25 ;  /* 0x0000001980177220 */ /* 0x000fe20000410000 */
[----:B------:R-:W-:Y:S01]  /*3de0*/  FFMA.FTZ R31, R130, R27, -R31 ;  /* 0x0000001b821f7223 */ /* 0x000fe2000001081f */
[----:B------:R-:W-:Y:S01]  /*3df0*/  FMUL.FTZ R22, R128, R21 ;  /* 0x0000001580167220 */ /* 0x000fe20000410000 */
[----:B------:R-:W-:Y:S01]  /*3e00*/  FFMA.FTZ R29, R130, R29, R20 ;  /* 0x0000001d821d7223 */ /* 0x000fe20000010014 */
[----:B------:R-:W-:Y:S01]  /*3e10*/  FFMA.FTZ R20, R122, R21, -R23 ;  /* 0x000000157a147223 */ /* 0x000fe20000010817 */
[----:B------:R-:W-:Y:S01]  /*3e20*/  FADD.FTZ R31, R94, R31 ;  /* 0x0000001f5e1f7221 */ /* 0x000fe20000010000 */
[----:B------:R-:W-:Y:S01]  /*3e30*/  FFMA.FTZ R22, R122, R25, R22 ;  /* 0x000000197a167223 */ /* 0x000fe20000010016 */
[----:B------:R-:W-:Y:S01]  /*3e40*/  FADD.FTZ R29, RZ, R29 ;  /* 0x0000001dff1d7221 */ /* 0x000fe20000010000 */
[----:B------:R-:W-:Y:S01]  /*3e50*/  FMUL.FTZ R24, R127, R20 ;  /* 0x000000147f187220 */ /* 0x000fe20000410000 */
[----:B------:R-:W-:-:S02]  /*3e60*/  FMUL.FTZ R28, R132, R31 ;  /* 0x0000001f841c7220 */ /* 0x000fc40000410000 */
[-C--:B------:R-:W-:Y:S01]  /*3e70*/  FMUL.FTZ R26, R132, R29.reuse ;  /* 0x0000001d841a7220 */ /* 0x080fe20000410000 */
[-C--:B------:R-:W-:Y:S01]  /*3e80*/  FFMA.FTZ R24, R125, R22.reuse, R24 ;  /* 0x000000167d187223 */ /* 0x080fe20000010018 */
[----:B------:R-:W-:Y:S01]  /*3e90*/  FFMA.FTZ R28, R133, R29, R28 ;  /* 0x0000001d851c7223 */ /* 0x000fe2000001001c */
[----:B------:R-:W-:Y:S01]  /*3ea0*/  FMUL.FTZ R22, R127, R22 ;  /* 0x000000167f167220 */ /* 0x000fe20000410000 */
[----:B------:R-:W-:Y:S02]  /*3eb0*/  FFMA.FTZ R26, R133, R31, -R26 ;  /* 0x0000001f851a7223 */ /* 0x000fe4000001081a */
[----:B------:R-:W-:Y:S01]  /*3ec0*/  FADD.FTZ R136, RZ, R28 ;  /* 0x0000001cff887221 */ /* 0x000fe20000010000 */
[----:B------:R-:W-:Y:S01]  /*3ed0*/  FFMA.FTZ R22, R125, R20, -R22 ;  /* 0x000000147d167223 */ /* 0x000fe20000010816 */
[----:B------:R-:W-:Y:S01]  /*3ee0*/  FADD.FTZ R135, R95, R26 ;  /* 0x0000001a5f877221 */ /* 0x000fe20000010000 */
[C---:B------:R-:W-:Y:S02]  /*3ef0*/  FMUL.FTZ R20, R131.reuse, R24 ;  /* 0x0000001883147220 */ /* 0x040fe40000410000 */
[----:B------:R-:W0:Y:S01]  /*3f00*/  SHFL.UP PT, R27, R136, 0x1, RZ ;  /* 0x04200000881b7989 */ /* 0x000e2200000e00ff */
[-C--:B------:R-:W-:Y:S01]  /*3f10*/  FMUL.FTZ R23, R131, R22.reuse ;  /* 0x0000001683177220 */ /* 0x080fe20000410000 */
[----:B------:R-:W-:-:S02]  /*3f20*/  FFMA.FTZ R21, R129, R22, -R20 ;  /* 0x0000001681157223 */ /* 0x000fc40000010814 */
[----:B------:R-:W1:Y:S01]  /*3f30*/  SHFL.UP PT, R26, R135, 0x1, RZ ;  /* 0x04200000871a7989 */ /* 0x000e6200000e00ff */
[----:B------:R-:W-:Y:S01]  /*3f40*/  FFMA.FTZ R23, R129, R24, R23 ;  /* 0x0000001881177223 */ /* 0x000fe20000010017 */
[----:B------:R-:W-:-:S03]  /*3f50*/  FMUL.FTZ R25, R134, R21 ;  /* 0x0000001586197220 */ /* 0x000fc60000410000 */
[-C--:B------:R-:W-:Y:S01]  /*3f60*/  FMUL.FTZ R20, R134, R23.reuse ;  /* 0x0000001786147220 */ /* 0x080fe20000410000 */
[----:B------:R-:W-:-:S03]  /*3f70*/  FFMA.FTZ R25, R130, R23, R25 ;  /* 0x0000001782197223 */ /* 0x000fc60000010019 */
[----:B------:R-:W-:Y:S01]  /*3f80*/  FFMA.FTZ R20, R130, R21, -R20 ;  /* 0x0000001582147223 */ /* 0x000fe20000010814 */
[----:B------:R-:W-:-:S03]  /*3f90*/  FMUL.FTZ R22, R132, R25 ;  /* 0x0000001984167220 */ /* 0x000fc60000410000 */
[-C--:B------:R-:W-:Y:S01]  /*3fa0*/  FMUL.FTZ R138, R132, R20.reuse ;  /* 0x00000014848a7220 */ /* 0x080fe20000410000 */
[----:B------:R-:W-:-:S03]  /*3fb0*/  FFMA.FTZ R137, R133, R20, -R22 ;  /* 0x0000001485897223 */ /* 0x000fc60000010816 */
[----:B------:R-:W-:Y:S02]  /*3fc0*/  FFMA.FTZ R138, R133, R25, R138 ;  /* 0x00000019858a7223 */ /* 0x000fe4000001008a */
[----:B------:R-:W-:Y:S01]  /*3fd0*/  SHFL.UP PT, R20, R137, 0x1, RZ ;  /* 0x0420000089147989 */ /* 0x000fe200000e00ff */
[CC--:B0-----:R-:W-:Y:S01]  /*3fe0*/  FMUL.FTZ R23, R137.reuse, R27.reuse ;  /* 0x0000001b89177220 */ /* 0x0c1fe20000410000 */
[C---:B------:R-:W-:Y:S02]  /*3ff0*/  FMUL.FTZ R22, R138.reuse, R27 ;  /* 0x0000001b8a167220 */ /* 0x040fe40000410000 */
[----:B------:R-:W0:Y:S01]  /*4000*/  SHFL.UP PT, R21, R138, 0x1, RZ ;  /* 0x042000008a157989 */ /* 0x000e2200000e00ff */
[-C--:B-1----:R-:W-:Y:S01]  /*4010*/  FFMA.FTZ R23, R138, R26.reuse, R23 ;  /* 0x0000001a8a177223 */ /* 0x082fe20000010017 */
[----:B------:R-:W-:-:S03]  /*4020*/  FFMA.FTZ R22, R137, R26, -R22 ;  /* 0x0000001a89167223 */ /* 0x000fc60000010816 */
[----:B------:R-:W-:Y:S01]  /*4030*/  @P1 FADD.FTZ R136, R136, R23 ;  /* 0x0000001788881221 */ /* 0x000fe20000010000 */
[----:B------:R-:W-:-:S04]  /*4040*/  @P1 FADD.FTZ R135, R135, R22 ;  /* 0x0000001687871221 */ /* 0x000fc80000010000 */
[----:B------:R-:W1:Y:S04]  /*4050*/  SHFL.UP PT, R24, R136, 0x2, RZ ;  /* 0x0440000088187989 */ /* 0x000e6800000e00ff */
[----:B------:R-:W2:Y:S01]  /*4060*/  SHFL.UP PT, R26, R135, 0x2, RZ ;  /* 0x04400000871a7989 */ /* 0x000ea200000e00ff */
[-C--:B0-----:R-:W-:Y:S01]  /*4070*/  FMUL.FTZ R23, R137, R21.reuse ;  /* 0x0000001589177220 */ /* 0x081fe20000410000 */
[----:B------:R-:W-:-:S03]  /*4080*/  FMUL.FTZ R22, R138, R21 ;  /* 0x000000158a167220 */ /* 0x000fc60000410000 */
[-C--:B------:R-:W-:Y:S01]  /*4090*/  @P1 FFMA.FTZ R138, R138, R20.reuse, R23 ;  /* 0x000000148a8a1223 */ /* 0x080fe20000010017 */
[----:B------:R-:W-:Y:S01]  /*40a0*/  @P1 FFMA.FTZ R137, R137, R20, -R22 ;  /* 0x0000001489891223 */ /* 0x000fe20000010816 */
[----:B------:R-:W-:Y:S02]  /*40b0*/  ISETP.GE.AND P1, PT, R58, 0x2, PT ;  /* 0x000000023a00780c */ /* 0x000fe40003f26270 */
[----:B------:R-:W-:Y:S01]  /*40c0*/  MOV R22, R101 ;  /* 0x0000006500167202 */ /* 0x000fe20000000f00 */
[----:B------:R-:W0:Y:S01]  /*40d0*/  SHFL.UP PT, R25, R138, 0x2, RZ ;  /* 0x044000008a197989 */ /* 0x000e2200000e00ff */
[CC--:B-1----:R-:W-:Y:S01]  /*40e0*/  FMUL.FTZ R20, R138.reuse, R24.reuse ;  /* 0x000000188a147220 */ /* 0x0c2fe20000410000 */
[C---:B------:R-:W-:Y:S01]  /*40f0*/  FMUL.FTZ R21, R137.reuse, R24 ;  /* 0x0000001889157220 */ /* 0x040fe20000410000 */
[----:B------:R-:W-:Y:S01]  /*4100*/  MOV R23, R100 ;  /* 0x0000006400177202 */ /* 0x000fe20000000f00 */
[----:B------:R-:W1:Y:S01]  /*4110*/  SHFL.UP PT, R24, R137, 0x2, RZ ;  /* 0x0440000089187989 */ /* 0x000e6200000e00ff */
[-C--:B--2---:R-:W-:Y:S01]  /*4120*/  FFMA.FTZ R28, R137, R26.reuse, -R20 ;  /* 0x0000001a891c7223 */ /* 0x084fe20000010814 */
[----:B------:R-:W-:Y:S01]  /*4130*/  FFMA.FTZ R27, R138, R26, R21 ;  /* 0x0000001a8a1b7223 */ /* 0x000fe20000010015 */
[----:B------:R-:W-:Y:S01]  /*4140*/  MOV R20, R103 ;  /* 0x0000006700147202 */ /* 0x000fe20000000f00 */
[----:B------:R-:W2:Y:S01]  /*4150*/  LDG.E.64 R38, desc[UR16][R22.64] ;  /* 0x0000001016267981 */ /* 0x000ea2000c1e1b00 */
[----:B------:R-:W-:Y:S01]  /*4160*/  MOV R21, R102 ;  /* 0x0000006600157202 */ /* 0x000fe20000000f00 */
[----:B------:R-:W-:Y:S01]  /*4170*/  @P1 FADD.FTZ R136, R136, R27 ;  /* 0x0000001b88881221 */ /* 0x000fe20000010000 */
[----:B------:R-:W-:-:S03]  /*4180*/  @P1 FADD.FTZ R135, R135, R28 ;  /* 0x0000001c87871221 */ /* 0x000fc60000010000 */
[----:B------:R4:W2:Y:S04]  /*4190*/  LDG.E.64 R40, desc[UR16][R20.64] ;  /* 0x0000001014287981 */ /* 0x0008a8000c1e1b00 */
[----:B------:R-:W5:Y:S04]  /*41a0*/  SHFL.UP PT, R29, R136, 0x4, RZ ;  /* 0x04800000881d7989 */ /* 0x000f6800000e00ff */
[----:B------:R-:W3:Y:S01]  /*41b0*/  SHFL.UP PT, R28, R135, 0x4, RZ ;  /* 0x04800000871c7989 */ /* 0x000ee200000e00ff */
[-C--:B0-----:R-:W-:Y:S01]  /*41c0*/  FMUL.FTZ R27, R137, R25.reuse ;  /* 0x00000019891b7220 */ /* 0x081fe20000410000 */
[----:B------:R-:W-:-:S03]  /*41d0*/  FMUL.FTZ R26, R138, R25 ;  /* 0x000000198a1a7220 */ /* 0x000fc60000410000 */
[-C--:B-1----:R-:W-:Y:S01]  /*41e0*/  @P1 FFMA.FTZ R138, R138, R24.reuse, R27 ;  /* 0x000000188a8a1223 */ /* 0x082fe2000001001b */
[----:B------:R-:W-:-:S04]  /*41f0*/  @P1 FFMA.FTZ R137, R137, R24, -R26 ;  /* 0x0000001889891223 */ /* 0x000fc8000001081a */
[----:B------:R-:W0:Y:S01]  /*4200*/  SHFL.UP PT, R24, R138, 0x4, RZ ;  /* 0x048000008a187989 */ /* 0x000e2200000e00ff */
[----:B------:R-:W-:-:S03]  /*4210*/  ISETP.GE.AND P1, PT, R58, 0x4, PT ;  /* 0x000000043a00780c */ /* 0x000fc60003f26270 */
[----:B----4-:R-:W1:Y:S01]  /*4220*/  SHFL.UP PT, R20, R137, 0x4, RZ ;  /* 0x0480000089147989 */ /* 0x010e6200000e00ff */
[-C--:B-----5:R-:W-:Y:S01]  /*4230*/  FMUL.FTZ R21, R137, R29.reuse ;  /* 0x0000001d89157220 */ /* 0x0a0fe20000410000 */
[----:B------:R-:W-:-:S03]  /*4240*/  FMUL.FTZ R22, R138, R29 ;  /* 0x0000001d8a167220 */ /* 0x000fc60000410000 */
[-C--:B---3--:R-:W-:Y:S01]  /*4250*/  FFMA.FTZ R21, R138, R28.reuse, R21 ;  /* 0x0000001c8a157223 */ /* 0x088fe20000010015 */
[----:B------:R-:W-:-:S04]  /*4260*/  FFMA.FTZ R22, R137, R28, -R22 ;  /* 0x0000001c89167223 */ /* 0x000fc80000010816 */
[----:B------:R-:W-:Y:S01]  /*4270*/  @P1 FADD.FTZ R136, R136, R21 ;  /* 0x0000001588881221 */ /* 0x000fe20000010000 */
[----:B------:R-:W-:-:S04]  /*4280*/  @P1 FADD.FTZ R135, R135, R22 ;  /* 0x0000001687871221 */ /* 0x000fc80000010000 */
[----:B------:R-:W3:Y:S01]  /*4290*/  SHFL.UP PT, R23, R136, 0x8, RZ ;  /* 0x0500000088177989 */ /* 0x000ee200000e00ff */
[CC--:B0-----:R-:W-:Y:S01]  /*42a0*/  FMUL.FTZ R21, R137.reuse, R24.reuse ;  /* 0x0000001889157220 */ /* 0x0c1fe20000410000 */
[C---:B------:R-:W-:Y:S02]  /*42b0*/  FMUL.FTZ R24, R138.reuse, R24 ;  /* 0x000000188a187220 */ /* 0x040fe40000410000 */
[----:B------:R-:W0:Y:S01]  /*42c0*/  SHFL.UP PT, R22, R135, 0x8, RZ ;  /* 0x0500000087167989 */ /* 0x000e2200000e00ff */
[-C--:B-1----:R-:W-:Y:S01]  /*42d0*/  @P1 FFMA.FTZ R138, R138, R20.reuse, R21 ;  /* 0x000000148a8a1223 */ /* 0x082fe20000010015 */
[----:B------:R-:W-:-:S04]  /*42e0*/  @P1 FFMA.FTZ R137, R137, R20, -R24 ;  /* 0x0000001489891223 */ /* 0x000fc80000010818 */
[----:B------:R-:W1:Y:S04]  /*42f0*/  SHFL.UP PT, R21, R138, 0x8, RZ ;  /* 0x050000008a157989 */ /* 0x000e6800000e00ff */
[----:B------:R-:W4:Y:S01]  /*4300*/  SHFL.UP PT, R20, R137, 0x8, RZ ;  /* 0x0500000089147989 */ /* 0x000f2200000e00ff */
[----:B------:R-:W-:Y:S01]  /*4310*/  ISETP.GE.AND P1, PT, R58, 0x8, PT ;  /* 0x000000083a00780c */ /* 0x000fe20003f26270 */
[-C--:B---3--:R-:W-:Y:S01]  /*4320*/  FMUL.FTZ R24, R138, R23.reuse ;  /* 0x000000178a187220 */ /* 0x088fe20000410000 */
[----:B------:R-:W-:-:S04]  /*4330*/  FMUL.FTZ R23, R137, R23 ;  /* 0x0000001789177220 */ /* 0x000fc80000410000 */
[-C--:B0-----:R-:W-:Y:S01]  /*4340*/  FFMA.FTZ R23, R138, R22.reuse, R23 ;  /* 0x000000168a177223 */ /* 0x081fe20000010017 */
[----:B------:R-:W-:-:S06]  /*4350*/  FFMA.FTZ R24, R137, R22, -R24 ;  /* 0x0000001689187223 */ /* 0x000fcc0000010818 */
[----:B------:R-:W-:Y:S01]  /*4360*/  @P1 FADD.FTZ R136, R136, R23 ;  /* 0x0000001788881221 */ /* 0x000fe20000010000 */
[-C--:B-1----:R-:W-:Y:S01]  /*4370*/  FMUL.FTZ R23, R137, R21.reuse ;  /* 0x0000001589177220 */ /* 0x082fe20000410000 */
[C---:B------:R-:W-:Y:S01]  /*4380*/  FMUL.FTZ R22, R138.reuse, R21 ;  /* 0x000000158a167220 */ /* 0x040fe20000410000 */
[----:B------:R-:W-:Y:S02]  /*4390*/  @P1 FADD.FTZ R135, R135, R24 ;  /* 0x0000001887871221 */ /* 0x000fe40000010000 */
[----:B------:R-:W0:Y:S01]  /*43a0*/  SHFL.UP PT, R28, R136, 0x10, RZ ;  /* 0x06000000881c7989 */ /* 0x000e2200000e00ff */
[-C--:B----4-:R-:W-:Y:S01]  /*43b0*/  @P1 FFMA.FTZ R138, R138, R20.reuse, R23 ;  /* 0x000000148a8a1223 */ /* 0x090fe20000010017 */
[----:B------:R-:W-:Y:S01]  /*43c0*/  @P1 FFMA.FTZ R137, R137, R20, -R22 ;  /* 0x0000001489891223 */ /* 0x000fe20000010816 */
[----:B------:R-:W1:Y:S01]  /*43d0*/  S2UR UR6, SR_CgaCtaId ;  /* 0x00000000000679c3 */ /* 0x000e620000008800 */
[----:B------:R-:W3:Y:S04]  /*43e0*/  SHFL.UP PT, R21, R135, 0x10, RZ ;  /* 0x0600000087157989 */ /* 0x000ee800000e00ff */
[----:B------:R-:W4:Y:S04]  /*43f0*/  SHFL.UP PT, R20, R138, 0x10, RZ ;  /* 0x060000008a147989 */ /* 0x000f2800000e00ff */
[----:B------:R-:W5:Y:S01]  /*4400*/  SHFL.UP PT, R29, R137, 0x10, RZ ;  /* 0x06000000891d7989 */ /* 0x000f6200000e00ff */
[----:B------:R-:W-:Y:S01]  /*4410*/  HFMA2 R24, -RZ, RZ, 1.875, 0 ;  /* 0x3f800000ff187431 */ /* 0x000fe200000001ff */
[----:B------:R-:W-:-:S02]  /*4420*/  CS2R R26, SRZ ;  /* 0x00000000001a7805 */ /* 0x000fc4000001ff00 */
[----:B------:R-:W-:Y:S02]  /*4430*/  MOV R25, RZ ;  /* 0x000000ff00197202 */ /* 0x000fe40000000f00 */
[----:B------:R-:W-:-:S04]  /*4440*/  ISETP.NE.AND P1, PT, R58, 0x1f, PT ;  /* 0x0000001f3a00780c */ /* 0x000fc80003f25270 */
[----:B------:R-:W5:Y:S01]  /*4450*/  @P0 LDS.128 R24, [UR5] ;  /* 0x00000005ff180984 */ /* 0x000f620008000c00 */
[CC--:B0-----:R-:W-:Y:S01]  /*4460*/  FMUL.FTZ R22, R138.reuse, R28.reuse ;  /* 0x0000001c8a167220 */ /* 0x0c1fe20000410000 */
[C---:B------:R-:W-:Y:S01]  /*4470*/  FMUL.FTZ R23, R137.reuse, R28 ;  /* 0x0000001c89177220 */ /* 0x040fe20000410000 */
[----:B------:R-:W-:Y:S02]  /*4480*/  UMOV UR4, 0x400 ;  /* 0x0000040000047882 */ /* 0x000fe40000000000 */
[CC--:B---3--:R-:W-:Y:S01]  /*4490*/  FFMA.FTZ R22, R137.reuse, R21.reuse, -R22 ;  /* 0x0000001589167223 */ /* 0x0c8fe20000010816 */
[C---:B------:R-:W-:Y:S01]  /*44a0*/  FFMA.FTZ R23, R138.reuse, R21, R23 ;  /* 0x000000158a177223 */ /* 0x040fe20000010017 */
[----:B-1----:R-:W-:Y:S01]  /*44b0*/  ULEA UR4, UR6, UR4, 0x18 ;  /* 0x0000000406047291 */ /* 0x002fe2000f8ec0ff */
[-C--:B----4-:R-:W-:Y:S01]  /*44c0*/  FMUL.FTZ R28, R138, R20.reuse ;  /* 0x000000148a1c7220 */ /* 0x090fe20000410000 */
[----:B------:R-:W-:Y:S01]  /*44d0*/  FMUL.FTZ R21, R137, R20 ;  /* 0x0000001489157220 */ /* 0x000fe20000410000 */
[----:B------:R-:W-:Y:S01]  /*44e0*/  FADD.FTZ R30, R135, R22 ;  /* 0x00000016871e7221 */ /* 0x000fe20000010000 */
[----:B------:R-:W-:Y:S01]  /*44f0*/  FADD.FTZ R31, R136, R23 ;  /* 0x00000017881f7221 */ /* 0x000fe20000010000 */
[-C--:B-----5:R-:W-:Y:S01]  /*4500*/  FFMA.FTZ R28, R137, R29.reuse, -R28 ;  /* 0x0000001d891c7223 */ /* 0x0a0fe2000001081c */
[----:B------:R-:W-:-:S05]  /*4510*/  FFMA.FTZ R29, R138, R29, R21 ;  /* 0x0000001d8a1d7223 */ /* 0x000fca0000010015 */
[----:B------:R0:W-:Y:S01]  /*4520*/  @!P1 STS.128 [UR4+0x850], R28 ;  /* 0x0008501cff009988 */ /* 0x0001e20008000c04 */
[----:B------:R-:W-:Y:S01]  /*4530*/  BAR.SYNC.DEFER_BLOCKING 0x0 ;  /* 0x0000000000007b1d */ /* 0x000fe20000010000 */
[----:B------:R-:W-:Y:S02]  /*4540*/  ISETP.NE.AND P2, PT, R58, RZ, PT ;  /* 0x000000ff3a00720c */ /* 0x000fe40003f45270 */
[----:B------:R-:W-:-:S11]  /*4550*/  ISETP.NE.AND P3, PT, R72, RZ, PT ;  /* 0x000000ff4800720c */ /* 0x000fd60003f65270 */
[----:B------:R-:W-:Y:S04]  /*4560*/  @!P2 STS.128 [UR4+0x870], R24 ;  /* 0x00087018ff00a988 */ /* 0x000fe80008000c04 */
[----:B------:R-:W-:Y:S01]  /*4570*/  LDS.128 R20, [UR4+0x850] ;  /* 0x00085004ff147984 */ /* 0x000fe20008000c00 */
[----:B------:R-:W-:Y:S01]  /*4580*/  BAR.SYNC.DEFER_BLOCKING 0x0 ;  /* 0x0000000000007b1d */ /* 0x000fe20000010000 */
[----:B------:R-:W-:-:S04]  /*4590*/  ISETP.GE.AND P1, PT, R58, 0x10, PT ;  /* 0x000000103a00780c */ /* 0x000fc80003f26270 */
[----:B------:R-:W-:Y:S02]  /*45a0*/  FSEL R138, R138, R29, !P1 ;  /* 0x0000001d8a8a7208 */ /* 0x000fe40004800000 */
[----:B------:R-:W-:-:S03]  /*45b0*/  FSEL R137, R137, R28, !P1 ;  /* 0x0000001c89897208 */ /* 0x000fc60004800000 */
[----:B------:R-:W1:Y:S04]  /*45c0*/  SHFL.UP PT, R139, R138, 0x1, RZ ;  /* 0x042000008a8b7989 */ /* 0x000e6800000e00ff */
[----:B------:R-:W-:Y:S01]  /*45d0*/  @P3 LDS.64 R42, [UR4+0x878] ;  /* 0x00087804ff2a3984 */ /* 0x000fe20008000a00 */
[----:B0-----:R-:W-:Y:S02]  /*45e0*/  FSEL R31, R136, R31, !P1 ;  /* 0x0000001f881f7208 */ /* 0x001fe40004800000 */
[----:B------:R-:W-:Y:S01]  /*45f0*/  FSEL R30, R135, R30, !P1 ;  /* 0x0000001e871e7208 */ /* 0x000fe20004800000 */
[----:B------:R-:W0:Y:S04]  /*4600*/  SHFL.UP PT, R140, R137, 0x1, RZ ;  /* 0x04200000898c7989 */ /* 0x000e2800000e00ff */
[----:B------:R-:W3:Y:S04]  /*4610*/  SHFL.UP PT, R28, R31, 0x1, RZ ;  /* 0x042000001f1c7989 */ /* 0x000ee800000e00ff */
[----:B------:R-:W4:Y:S01]  /*4620*/  SHFL.UP PT, R136, R30, 0x1, RZ ;  /* 0x042000001e887989 */ /* 0x000f2200000e00ff */
[----:B-1----:R-:W-:-:S02]  /*4630*/  @!P2 MOV R139, R25 ;  /* 0x00000019008ba202 */ /* 0x002fc40000000f00 */
[----:B0-----:R-:W-:Y:S02]  /*4640*/  @!P2 MOV R140, R24 ;  /* 0x00000018008ca202 */ /* 0x001fe40000000f00 */
[----:B---3--:R-:W-:Y:S01]  /*4650*/  @!P2 MOV R28, R27 ;  /* 0x0000001b001ca202 */ /* 0x008fe20000000f00 */
[CC--:B------:R-:W-:Y:S01]  /*4660*/  @P3 FMUL.FTZ R142, R42.reuse, R139.reuse ;  /* 0x0000008b2a8e3220 */ /* 0x0c0fe20000410000 */
[C---:B------:R-:W-:Y:S01]  /*4670*/  @P3 FMUL.FTZ R139, R43.reuse, R139 ;  /* 0x0000008b2b8b3220 */ /* 0x040fe20000410000 */
[----:B----4-:R-:W-:Y:S02]  /*4680*/  @!P2 MOV R136, R26 ;  /* 0x0000001a0088a202 */ /* 0x010fe40000000f00 */
        /* <DEDUP_REMOVED lines=62> */
[-C--:B--2---:R-:W-:Y:S02]  /*4a70*/  FMUL.FTZ R117, R39, R41.reuse ;  /* 0x0000002927757220 */ /* 0x084fe40000410000 */
[----:B------:R-:W-:Y:S01]  /*4a80*/  FADD.FTZ R113, RZ, R113 ;  /* 0x00000071ff717221 */ /* 0x000fe20000010000 */
[----:B------:R-:W-:Y:S01]  /*4a90*/  FADD.FTZ R115, R89, R118 ;  /* 0x0000007659737221 */ /* 0x000fe20000010000 */
[----:B------:R-:W-:Y:S02]  /*4aa0*/  FMUL.FTZ R118, R38, R41 ;  /* 0x0000002926767220 */ /* 0x000fe40000410000 */
[----:B------:R-:W-:Y:S01]  /*4ab0*/  FMUL.FTZ R41, R126, R113 ;  /* 0x000000717e297220 */ /* 0x000fe20000410000 */
[-C--:B------:R-:W-:Y:S01]  /*4ac0*/  FFMA.FTZ R38, R38, R40.reuse, -R117 ;  /* 0x0000002826267223 */ /* 0x080fe20000010875 */
[C---:B------:R-:W-:Y:S01]  /*4ad0*/  FMUL.FTZ R117, R21.reuse, R27 ;  /* 0x0000001b15757220 */ /* 0x040fe20000410000 */
[----:B------:R-:W-:Y:S01]  /*4ae0*/  ISETP.NE.AND P1, PT, R72, RZ, PT ;  /* 0x000000ff4800720c */ /* 0x000fe20003f25270 */
[----:B------:R-:W-:Y:S01]  /*4af0*/  FFMA.FTZ R121, R124, R115, -R41 ;  /* 0x000000737c797223 */ /* 0x000fe20000010829 */
[----:B------:R-:W-:Y:S01]  /*4b00*/  FMUL.FTZ R41, R21, R25 ;  /* 0x0000001915297220 */ /* 0x000fe20000410000 */
[----:B------:R-:W-:Y:S01]  /*4b10*/  FMUL.FTZ R126, R126, R115 ;  /* 0x000000737e7e7220 */ /* 0x000fe20000410000 */
[----:B------:R-:W-:Y:S01]  /*4b20*/  FFMA.FTZ R39, R39, R40, R118 ;  /* 0x0000002827277223 */ /* 0x000fe20000010076 */
[CC--:B------:R-:W-:Y:S01]  /*4b30*/  FFMA.FTZ R119, R20.reuse, R26.reuse, -R117 ;  /* 0x0000001a14777223 */ /* 0x0c0fe20000010875 */
[C---:B------:R-:W-:Y:S01]  /*4b40*/  FMUL.FTZ R40, R21.reuse, R26 ;  /* 0x0000001a15287220 */ /* 0x040fe20000410000 */
[-C--:B------:R-:W-:Y:S01]  /*4b50*/  FMUL.FTZ R26, R21, R24.reuse ;  /* 0x00000018151a7220 */ /* 0x080fe20000410000 */
[----:B------:R-:W-:Y:S01]  /*4b60*/  FFMA.FTZ R24, R20, R24, -R41 ;  /* 0x0000001814187223 */ /* 0x000fe20000010829 */
[----:B------:R-:W-:Y:S01]  /*4b70*/  FFMA.FTZ R126, R124, R113, R126 ;  /* 0x000000717c7e7223 */ /* 0x000fe2000001007e */
[----:B------:R-:W-:Y:S01]  /*4b80*/  FADD.FTZ R41, R90, R121 ;  /* 0x000000795a297221 */ /* 0x000fe20000010000 */
[----:B------:R-:W-:Y:S01]  /*4b90*/  FFMA.FTZ R40, R20, R27, R40 ;  /* 0x0000001b14287223 */ /* 0x000fe20000010028 */
[----:B------:R-:W-:Y:S01]  /*4ba0*/  BSSY.RECONVERGENT B0, `(.L_x_1649) ;  /* 0x0000010000007945 */ /* 0x000fe20003800200 */
[----:B------:R-:W-:Y:S01]  /*4bb0*/  FADD.FTZ R117, RZ, R126 ;  /* 0x0000007eff757221 */ /* 0x000fe20000010000 */
[----:B------:R-:W-:Y:S01]  /*4bc0*/  FMUL.FTZ R21, R128, R41 ;  /* 0x0000002980157220 */ /* 0x000fe20000410000 */
[----:B------:R-:W-:Y:S01]  /*4bd0*/  FFMA.FTZ R25, R20, R25, R26 ;  /* 0x0000001914197223 */ /* 0x000fe2000001001a */
[----:B------:R-:W-:Y:S01]  /*4be0*/  FADD.FTZ R26, R22, R119 ;  /* 0x00000077161a7221 */ /* 0x000fe20000010000 */
[-C--:B------:R-:W-:Y:S01]  /*4bf0*/  FMUL.FTZ R119, R128, R117.reuse ;  /* 0x0000007580777220 */ /* 0x080fe20000410000 */
[----:B------:R-:W-:Y:S01]  /*4c00*/  FFMA.FTZ R22, R122, R117, R21 ;  /* 0x000000757a167223 */ /* 0x000fe20000010015 */
[----:B------:R-:W-:Y:S01]  /*4c10*/  FADD.FTZ R27, R23, R40 ;  /* 0x00000028171b7221 */ /* 0x000fe20000010000 */
        /* <DEDUP_REMOVED lines=8> */
.L_x_1650:
[----:B------:R-:W-:Y:S05]  /*4ca0*/  BSYNC.RECONVERGENT B0 ;  /* 0x0000000000007941 */ /* 0x000fea0003800200 */
.L_x_1649:
[----:B------:R-:W-:Y:S01]  /*4cb0*/  FFMA.FTZ R122, R122, R41, -R119 ;  /* 0x000000297a7a7223 */ /* 0x000fe20000010877 */
[----:B0-----:R-:W-:Y:S01]  /*4cc0*/  FADD.FTZ R26, RZ, R22 ;  /* 0x00000016ff1a7221 */ /* 0x001fe20000010000 */
[C---:B------:R-:W-:Y:S01]  /*4cd0*/  FMUL.FTZ R21, R39.reuse, R28 ;  /* 0x0000001c27157220 */ /* 0x040fe20000410000 */
[----:B------:R-:W-:Y:S01]  /*4ce0*/  FMUL.FTZ R23, R39, R42 ;  /* 0x0000002a27177220 */ /* 0x000fe20000410000 */
[----:B------:R-:W-:Y:S01]  /*4cf0*/  FADD.FTZ R122, R91, R122 ;  /* 0x0000007a5b7a7221 */ /* 0x000fe20000010000 */
[C---:B------:R-:W-:Y:S01]  /*4d00*/  FMUL.FTZ R20, R127.reuse, R26 ;  /* 0x0000001a7f147220 */ /* 0x040fe20000410000 */
[C---:B------:R-:W-:Y:S01]  /*4d10*/  FFMA.FTZ R30, R38.reuse, R30, -R21 ;  /* 0x0000001e261e7223 */ /* 0x040fe20000010815 */
[----:B------:R-:W-:Y:S01]  /*4d20*/  FFMA.FTZ R37, R38, R37, -R23 ;  /* 0x0000002526257223 */ /* 0x000fe20000010817 */
[-C--:B------:R-:W-:Y:S01]  /*4d30*/  FMUL.FTZ R22, R127, R122.reuse ;  /* 0x0000007a7f167220 */ /* 0x080fe20000410000 */
[----:B------:R-:W-:Y:S01]  /*4d40*/  FFMA.FTZ R21, R125, R122, -R20 ;  /* 0x0000007a7d157223 */ /* 0x000fe20000010814 */
[C---:B------:R-:W-:Y:S01]  /*4d50*/  FMUL.FTZ R20, R39.reuse, R43 ;  /* 0x0000002b27147220 */ /* 0x040fe20000410000 */
[----:B------:R-:W-:Y:S01]  /*4d60*/  FMUL.FTZ R23, R39, R110 ;  /* 0x0000006e27177220 */ /* 0x000fe20000410000 */
[----:B------:R-:W-:Y:S01]  /*4d70*/  FFMA.FTZ R22, R125, R26, R22 ;  /* 0x0000001a7d167223 */ /* 0x000fe20000010016 */
[----:B------:R-:W-:Y:S01]  /*4d80*/  FADD.FTZ R43, R92, R21 ;  /* 0x000000155c2b7221 */ /* 0x000fe20000010000 */
[C---:B------:R-:W-:Y:S01]  /*4d90*/  FFMA.FTZ R24, R38.reuse, R105, -R20 ;  /* 0x0000006926187223 */ /* 0x040fe20000010814 */
[----:B------:R-:W-:Y:S01]  /*4da0*/  FMUL.FTZ R21, R39, R0 ;  /* 0x0000000027157220 */ /* 0x000fe20000410000 */
[----:B------:R-:W-:Y:S01]  /*4db0*/  FADD.FTZ R28, RZ, R22 ;  /* 0x00000016ff1c7221 */ /* 0x000fe20000010000 */
[C---:B------:R-:W-:Y:S01]  /*4dc0*/  FMUL.FTZ R20, R131.reuse, R43 ;  /* 0x0000002b83147220 */ /* 0x040fe20000410000 */
[C---:B------:R-:W-:Y:S01]  /*4dd0*/  FFMA.FTZ R25, R38.reuse, R108, -R23 ;  /* 0x0000006c26197223 */ /* 0x040fe20000010817 */
[C---:B------:R-:W-:Y:S01]  /*4de0*/  FFMA.FTZ R106, R38.reuse, R106, -R21 ;  /* 0x0000006a266a7223 */ /* 0x040fe20000010815 */
[-C--:B------:R-:W-:Y:S01]  /*4df0*/  FMUL.FTZ R0, R131, R28.reuse ;  /* 0x0000001c83007220 */ /* 0x080fe20000410000 */
[----:B------:R-:W-:Y:S01]  /*4e00*/  FFMA.FTZ R20, R129, R28, R20 ;  /* 0x0000001c81147223 */ /* 0x000fe20000010014 */
[----:B------:R-:W-:Y:S01]  /*4e10*/  FMUL.FTZ R31, R39, R31 ;  /* 0x0000001f271f7220 */ /* 0x000fe20000410000 */
[----:B------:R-:W-:Y:S01]  /*4e20*/  IADD3 R97, PT, PT, R97, 0x1, RZ ;  /* 0x0000000161617810 */ /* 0x000fe20007ffe0ff */
[----:B------:R-:W-:Y:S01]  /*4e30*/  FFMA.FTZ R0, R129, R43, -R0 ;  /* 0x0000002b81007223 */ /* 0x000fe20000010800 */
[----:B------:R-:W-:Y:S01]  /*4e40*/  FADD.FTZ R42, RZ, R20 ;  /* 0x00000014ff2a7221 */ /* 0x000fe20000010000 */
[----:B------:R-:W-:Y:S01]  /*4e50*/  FFMA.FTZ R29, R38, R29, -R31 ;  /* 0x0000001d261d7223 */ /* 0x000fe2000001081f */
[----:B------:R-:W-:Y:S01]  /*4e60*/  ISETP.NE.AND P1, PT, R97, RZ, PT ;  /* 0x000000ff6100720c */ /* 0x000fe20003f25270 */
[----:B------:R-:W-:Y:S01]  /*4e70*/  FADD.FTZ R40, R93, R0 ;  /* 0x000000005d287221 */ /* 0x000fe20000010000 */
[C---:B------:R-:W-:Y:S01]  /*4e80*/  FMUL.FTZ R21, R134.reuse, R42 ;  /* 0x0000002a86157220 */ /* 0x040fe20000410000 */
[C---:B------:R-:W-:Y:S01]  /*4e90*/  FMUL.FTZ R0, R39.reuse, R113 ;  /* 0x0000007127007220 */ /* 0x040fe20000410000 */
[C---:B------:R-:W-:Y:S01]  /*4ea0*/  FMUL.FTZ R109, R39.reuse, R109 ;  /* 0x0000006d276d7220 */ /* 0x040fe20000410000 */
[-C--:B------:R-:W-:Y:S01]  /*4eb0*/  FMUL.FTZ R23, R134, R40.reuse ;  /* 0x0000002886177220 */ /* 0x080fe20000410000 */
[----:B------:R-:W-:Y:S01]  /*4ec0*/  FFMA.FTZ R21, R130, R40, -R21 ;  /* 0x0000002882157223 */ /* 0x000fe20000010815 */
[----:B------:R-:W-:Y:S01]  /*4ed0*/  FFMA.FTZ R20, R38, R115, -R0 ;  /* 0x0000007326147223 */ /* 0x000fe20000010800 */
[C---:B------:R-:W-:Y:S01]  /*4ee0*/  FMUL.FTZ R111, R39.reuse, R111 ;  /* 0x0000006f276f7220 */ /* 0x040fe20000410000 */
[----:B------:R-:W-:Y:S01]  /*4ef0*/  FFMA.FTZ R23, R130, R42, R23 ;  /* 0x0000002a82177223 */ /* 0x000fe20000010017 */
[----:B------:R-:W-:Y:S01]  /*4f00*/  FADD.FTZ R105, R94, R21 ;  /* 0x000000155e697221 */ /* 0x000fe20000010000 */
[C---:B------:R-:W-:Y:S01]  /*4f10*/  FMUL.FTZ R21, R39.reuse, R26 ;  /* 0x0000001a27157220 */ /* 0x040fe20000410000 */
[C---:B------:R-:W-:Y:S01]  /*4f20*/  FMUL.FTZ R27, R39.reuse, R116 ;  /* 0x00000074271b7220 */ /* 0x040fe20000410000 */
[----:B------:R-:W-:Y:S01]  /*4f30*/  FADD.FTZ R31, RZ, R23 ;  /* 0x00000017ff1f7221 */ /* 0x000fe20000010000 */
[C---:B------:R-:W-:Y:S01]  /*4f40*/  FMUL.FTZ R0, R132.reuse, R105 ;  /* 0x0000006984007220 */ /* 0x040fe20000410000 */
[C---:B------:R-:W-:Y:S01]  /*4f50*/  FMUL.FTZ R117, R39.reuse, R117 ;  /* 0x0000007527757220 */ /* 0x040fe20000410000 */
[----:B------:R-:W-:Y:S01]  /*4f60*/  FMUL.FTZ R23, R39, R42 ;  /* 0x0000002a27177220 */ /* 0x000fe20000410000 */
[-C--:B------:R-:W-:Y:S01]  /*4f70*/  FMUL.FTZ R132, R132, R31.reuse ;  /* 0x0000001f84847220 */ /* 0x080fe20000410000 */
[----:B------:R-:W-:Y:S01]  /*4f80*/  FFMA.FTZ R22, R133, R31, R0 ;  /* 0x0000001f85167223 */ /* 0x000fe20000010000 */
[C---:B------:R-:W-:Y:S01]  /*4f90*/  FFMA.FTZ R0, R38.reuse, R122, -R21 ;  /* 0x0000007a26007223 */ /* 0x040fe20000010815 */
[----:B------:R-:W-:Y:S01]  /*4fa0*/  FMUL.FTZ R21, R39, R28 ;  /* 0x0000001c27157220 */ /* 0x000fe20000410000 */
[----:B------:R-:W-:Y:S01]  /*4fb0*/  FFMA.FTZ R132, R133, R105, -R132 ;  /* 0x0000006985847223 */ /* 0x000fe20000010884 */
[----:B------:R-:W-:Y:S01]  /*4fc0*/  FADD.FTZ R22, RZ, R22 ;  /* 0x00000016ff167221 */ /* 0x000fe20000010000 */
[----:B------:R-:W-:Y:S01]  /*4fd0*/  FMUL.FTZ R31, R39, R31 ;  /* 0x0000001f271f7220 */ /* 0x000fe20000410000 */
[C---:B------:R-:W-:Y:S01]  /*4fe0*/  FFMA.FTZ R109, R38.reuse, R107, -R109 ;  /* 0x0000006b266d7223 */ /* 0x040fe2000001086d */
[----:B------:R-:W-:Y:S01]  /*4ff0*/  FADD.FTZ R132, R95, R132 ;  /* 0x000000845f847221 */ /* 0x000fe20000010000 */
[----:B------:R-:W-:Y:S01]  /*5000*/  FMUL.FTZ R39, R39, R22 ;  /* 0x0000001627277220 */ /* 0x000fe20000410000 */
        /* <DEDUP_REMOVED lines=32> */
.L_x_1648:
        /* <DEDUP_REMOVED lines=35> */
.L_x_1653:
        /* <DEDUP_REMOVED lines=12> */
.L_x_4984:


//--------------------- .text._Z25selective_scan_fwd_kernelI32Selective_Scan_fwd_kernel_traitsILi32ELi16ELi1ELb1ELb0ELb0ELb1EfN3c107complexIfEEEEv13SSMParamsBase --------------------------
	.section	.text._Z25selective_scan_fwd_kernelI32Selective_Scan_fwd_kernel_traitsILi32ELi16ELi1ELb1ELb0ELb0ELb1EfN3c107complexIfEEEEv13SSMParamsBase,"ax",@progbits
	.align	128
        .global         _Z25selective_scan_fwd_kernelI32Selective_Scan_fwd_kernel_traitsILi32ELi16ELi1ELb1ELb0ELb0ELb1EfN3c107complexIfEEEEv13SSMParamsBase
        .type           _Z25selective_scan_fwd_kernelI32Selective_Scan_fwd_kernel_traitsILi32ELi16ELi1ELb1ELb0ELb0ELb1EfN3c107complexIfEEEEv13SSMParamsBase,@function
        .size           _Z25selective_scan_fwd_kernelI32Selective_Scan_fwd_kernel_traitsILi32ELi16ELi1ELb1ELb0ELb0ELb1EfN3c107complexIfEEEEv13SSMParamsBase,(.L_x_4985 - _Z25selective_scan_fwd_kernelI32Selective_Scan_fwd_kernel_traitsILi32ELi16ELi1ELb1ELb0ELb0ELb1EfN3c107complexIfEEEEv13SSMParamsBase)
        .other          _Z25selective_scan_fwd_kernelI32Selective_Scan_fwd_kernel_traitsILi32ELi16ELi1ELb1ELb0ELb0ELb1EfN3c107complexIfEEEEv13SSMParamsBase,@"STO_CUDA_ENTRY STV_DEFAULT"
_Z25selective_scan_fwd_kernelI32Selective_Scan_fwd_kernel_traitsILi32ELi16ELi1ELb1ELb0ELb0ELb1EfN3c107complexIfEEEEv13SSMParamsBase:
.text._Z25selective_scan_fwd_kernelI32Selective_Scan_fwd_kernel_traitsILi32ELi16ELi1ELb1ELb0ELb0ELb1EfN3c107complexIfEEEEv13SSMParamsBase:
        /* <DEDUP_REMOVED lines=75> */
.L_x_1690:
[----:B------:R-:W-:Y:S01]  /*04b0*/  BAR.SYNC.DEFER_BLOCKING 0x0 ;  /* 0x0000000000007b1d */ /* 0x000fe20000010000 */
[----:B----4-:R-:W-:-:S05]  /*04c0*/  IMAD.WIDE.U32 R2, R59, 0x10, R62 ;  /* 0x000000103b027825 */ /* 0x010fca00078e003e */
        /* <DEDUP_REMOVED lines=77> */
.L_x_1655:
[----:B------:R-:W-:Y:S05]  /*09a0*/  BSYNC.RECONVERGENT B0 ;  /* 0x0000000000007941 */ /* 0x000fea0003800200 */
.L_x_1654:
        /* <DEDUP_REMOVED lines=36> */
.L_x_1657:
[----:B------:R-:W-:Y:S05]  /*0bf0*/  BSYNC.RECONVERGENT B0 ;  /* 0x0000000000007941 */ /* 0x000fea0003800200 */
.L_x_1656:
        /* <DEDUP_REMOVED lines=34> */
.L_x_1659:
[----:B------:R-:W-:Y:S05]  /*0e20*/  BSYNC.RECONVERGENT B0 ;  /* 0x0000000000007941 */ /* 0x000fea0003800200 */
.L_x_1658:
        /* <DEDUP_REMOVED lines=36> */
.L_x_1661:
[----:B------:R-:W-:Y:S05]  /*1070*/  BSYNC.RECONVERGENT B0 ;  /* 0x0000000000007941 */ /* 0x000fea0003800200 */
.L_x_1660:
        /* <DEDUP_REMOVED lines=34> */
.L_x_1663:
[----:B------:R-:W-:Y:S05]  /*12a0*/  BSYNC.RECONVERGENT B0 ;  /* 0x0000000000007941 */ /* 0x000fea0003800200 */
.L_x_1662:
        /* <DEDUP_REMOVED lines=36> */
.L_x_1665:
[----:B------:R-:W-:Y:S05]  /*14f0*/  BSYNC.RECONVERGENT B0 ;  /* 0x0000000000007941 */ /* 0x000fea0003800200 */
.L_x_1664:
        /* <DEDUP_REMOVED lines=34> */
.L_x_1667:
[----:B------:R-:W-:Y:S05]  /*1720*/  BSYNC.RECONVERGENT B0 ;  /* 0x0000000000007941 */ /* 0x000fea0003800200 */
.L_x_1666:
        /* <DEDUP_REMOVED lines=36> */
.L_x_1669:
[----:B------:R-:W-:Y:S05]  /*1970*/  BSYNC.RECONVERGENT B0 ;  /* 0x0000000000007941 */ /* 0x000fea0003800200 */
.L_x_1668:
        /* <DEDUP_REMOVED lines=34> */
.L_x_1671:
[----:B------:R-:W-:Y:S05]  /*1ba0*/  BSYNC.RECONVERGENT B0 ;  /* 0x0000000000007941 */ /* 0x000fea0003800200 */
.L_x_1670:
        /* <DEDUP_REMOVED lines=39> */
.L_x_1673:
[----:B------:R-:W-:Y:S05]  /*1e20*/  BSYNC.RECONVERGENT B0 ;  /* 0x0000000000007941 */ /* 0x000fea0003800200 */
.L_x_1672:
        /* <DEDUP_REMOVED lines=39> */
.L_x_1675:
[----:B------:R-:W-:Y:S05]  /*20a0*/  BSYNC.RECONVERGENT B0 ;  /* 0x0000000000007941 */ /* 0x000fea0003800200 */
.L_x_1674:
        /* <DEDUP_REMOVED lines=44> */
.L_x_1677:
[----:B------:R-:W-:Y:S05]  /*2370*/  BSYNC.RECONVERGENT B0 ;  /* 0x0000000000007941 */ /* 0x000fea0003800200 */
.L_x_1676:
        /* <DEDUP_REMOVED lines=32> */
.L_x_1679:
[----:B------:R-:W-:Y:S05]  /*2580*/  BSYNC.RECONVERGENT B0 ;  /* 0x0000000000007941 */ /* 0x000fea0003800200 */
.L_x_1678:
        /* <DEDUP_REMOVED lines=32> */
.L_x_1681:
[----:B------:R-:W-:Y:S05]  /*2790*/  BSYNC.RECONVERGENT B0 ;  /* 0x0000000000007941 */ /* 0x000fea0003800200 */
.L_x_1680:
        /* <DEDUP_REMOVED lines=32> */
.L_x_1683:
[----:B------:R-:W-:Y:S05]  /*29a0*/  BSYNC.RECONVERGENT B0 ;  /* 0x0000000000007941 */ /* 0x000fea0003800200 */
.L_x_1682:
        /* <DEDUP_REMOVED lines=32> */
.L_x_1685:
[----:B------:R-:W-:Y:S05]  /*2bb0*/  BSYNC.RECONVERGENT B0 ;  /* 0x0000000000007941 */ /* 0x000fea0003800200 */
.L_x_1684:
        /* <DEDUP_REMOVED lines=38> */
.L_x_1689:
        /* <DEDUP_REMOVED lines=488> */
.L_x_1688:
[----:B------:R-:W-:Y:S05]  /*4ca0*/  BSYNC.RECONVERGENT B0 ;  /* 0x0000000000007941 */ /* 0x000fea0003800200 */
.L_x_1687:
        /* <DEDUP_REMOVED lines=86> */
.L_x_1686:
        /* <DEDUP_REMOVED lines=104> */
[----:B------:R-:W1:Y:S01]  /*5890*/  MUFU.RCP R40, R40 ;  /* 0x0000002800287308 */ /* 0x000e620000001000 */
[----:B---3--:R-:W-:-:S07]  /*58a0*/  FADD.FTZ R50, R50, 1 ;  /* 0x3f80000032327421 */ /* 0x008fce0000010000 */
[----:B------:R-:W2:Y:S08]  /*58b0*/  MUFU.RCP R44, R44 ;  /* 0x0000002c002c7308 */ /* 0x000eb00000001000 */
[----:B------:R0:W3:Y:S08]  /*58c0*/  MUFU.RCP R51, R0 ;  /* 0x0000000000337308 */ /* 0x0000f00000001000 */
[----:B------:R3:W4:Y:S01]  /*58d0*/  MUFU.RCP R53, R37 ;  /* 0x0000002500357308 */ /* 0x0007220000001000 */
[----:B0-----:R-:W-:-:S04]  /*58e0*/  FMUL.FTZ R0, R33, R36 ;  /* 0x0000002421007220 */ /* 0x001fc80000410000 */
[----:B------:R-:W-:Y:S01]  /*58f0*/  FMUL.FTZ R5, R0, R5 ;  /* 0x0000000500057220 */ /* 0x000fe20000410000 */
[----:B-1----:R-:W-:Y:S02]  /*5900*/  FMUL.FTZ R0, R29, R40 ;  /* 0x000000281d007220 */ /* 0x002fe40000410000 */
        /* <DEDUP_REMOVED lines=21> */
[----:B------:R-:W-:Y:S01]  /*5a60*/  IMAD R3, R37, UR18, R3 ;  /* 0x0000001225037c24 */ /* 0x000fe2000f8e0203 */
[----:B------:R-:W2:Y:S01]  /*5a70*/  MUFU.RCP R48, R48 ;  /* 0x0000003000307308 */ /* 0x000ea20000001000 */
[----:B----4-:R-:W-:-:S04]  /*5a80*/  FMUL.FTZ R29, R24, R43 ;  /* 0x0000002b181d7220 */ /* 0x010fc80000410000 */
        /* <DEDUP_REMOVED lines=8> */
[----:B---3--:R-:W-:Y:S02]  /*5b10*/  FMUL.FTZ R32, R35, R38 ;  /* 0x0000002623207220 */ /* 0x008fe40000410000 */
[----:B------:R-:W3:Y:S02]  /*5b20*/  LDC.64 R38, c[0x0][0x438] ;  /* 0x00010e00ff267b82 */ /* 0x000ee40000000a00 */
[----:B------:R-:W-:-:S06]  /*5b30*/  FMUL.FTZ R7, R32, R7 ;  /* 0x0000000720077220 */ /* 0x000fcc0000410000 */
[----:B------:R-:W-:Y:S01]  /*5b40*/  BAR.SYNC.DEFER_BLOCKING 0x0 ;  /* 0x0000000000007b1d */ /* 0x000fe20000010000 */
[----:B-1----:R-:W-:-:S05]  /*5b50*/  FMUL.FTZ R28, R31, R42 ;  /* 0x0000002a1f1c7220 */ /* 0x002fca0000410000 */
[----:B------:R-:W1:Y:S01]  /*5b60*/  MUFU.RCP R49, R49 ;  /* 0x0000003100317308 */ /* 0x000e620000001000 */
[----:B------:R-:W-:Y:S01]  /*5b70*/  FMUL.FTZ R11, R28, R11 ;  /* 0x0000000b1c0b7220 */ /* 0x000fe20000410000 */
[----:B--2---:R-:W-:-:S06]  /*5b80*/  FMUL.FTZ R24, R27, R46 ;  /* 0x0000002e1b187220 */ /* 0x004fcc0000410000 */
[----:B------:R-:W2:Y:S01]  /*5b90*/  MUFU.RCP R50, R50 ;  /* 0x0000003200327308 */ /* 0x000ea20000001000 */
[----:B------:R-:W-:Y:S01]  /*5ba0*/  FMUL.FTZ R15, R24, R15 ;  /* 0x0000000f180f7220 */ /* 0x000fe20000410000 */
[----:B---3--:R-:W-:-:S04]  /*5bb0*/  IMAD.WIDE.U32 R2, R75, R38, R2 ;  /* 0x000000264b027225 */ /* 0x008fc800078e0002 */
[----:B-1----:R-:W-:Y:S01]  /*5bc0*/  FMUL.FTZ R21, R22, R49 ;  /* 0x0000003116157220 */ /* 0x002fe20000410000 */
[----:B------:R0:W-:Y:S01]  /*5bd0*/  STS.128 [R56], R4 ;  /* 0x0000000438007388 */ /* 0x0001e20000000c00 */
[----:B------:R-:W-:Y:S02]  /*5be0*/  IMAD R0, R75, R39, R3 ;  /* 0x000000274b007224 */ /* 0x000fe400078e0203 */
[----:B------:R-:W-:Y:S01]  /*5bf0*/  FMUL.FTZ R18, R21, R18 ;  /* 0x0000001215127220 */ /* 0x000fe20000410000 */
[----:B------:R-:W-:Y:S01]  /*5c00*/  STS.128 [R56+0x10], R8 ;  /* 0x0000100838007388 */ /* 0x000fe20000000c00 */
[----:B--2---:R-:W-:-:S03]  /*5c10*/  FMUL.FTZ R20, R23, R50 ;  /* 0x0000003217147220 */ /* 0x004fc60000410000 */
[----:B------:R-:W-:Y:S01]  /*5c20*/  STS.128 [R56+0x20], R12 ;  /* 0x0000200c38007388 */ /* 0x000fe20000000c00 */
[----:B------:R-:W-:-:S05]  /*5c30*/  FMUL.FTZ R19, R20, R19 ;  /* 0x0000001314137220 */ /* 0x000fca0000410000 */
[----:B------:R-:W-:Y:S01]  /*5c40*/  STS.128 [R56+0x30], R16 ;  /* 0x0000301038007388 */ /* 0x000fe20000000c00 */
[----:B------:R-:W-:-:S03]  /*5c50*/  NOP ;  /* 0x0000000000007918 */ /* 0x000fc60000000000 */
[----:B------:R-:W1:Y:S01]  /*5c60*/  LDS.128 R20, [R57] ;  /* 0x0000000039147984 */ /* 0x000e620000000c00 */
[----:B0-----:R-:W-:-:S03]  /*5c70*/  LEA R4, P0, R2, R40, 0x2 ;  /* 0x0000002802047211 */ /* 0x001fc600078010ff */
[----:B------:R-:W0:Y:S01]  /*5c80*/  LDS.128 R24, [R57+0x200] ;  /* 0x0002000039187984 */ /* 0x000e220000000c00 */
[----:B------:R-:W-:Y:S02]  /*5c90*/  LEA.HI.X R5, R2, R41, R0, 0x2, P0 ;  /* 0x0000002902057211 */ /* 0x000fe400000f1400 */
[----:B------:R-:W-:Y:S01]  /*5ca0*/  ISETP.GE.AND P0, PT, R64, UR5, PT ;  /* 0x0000000540007c0c */ /* 0x000fe2000bf06270 */
[----:B------:R-:W2:Y:S01]  /*5cb0*/  LDS.128 R28, [R57+0x400] ;  /* 0x00040000391c7984 */ /* 0x000ea20000000c00 */
[----:B------:R-:W-:-:S03]  /*5cc0*/  IMAD.WIDE.U32 R2, R59, 0x10, R4 ;  /* 0x000000103b027825 */ /* 0x000fc600078e0004 */
[----:B------:R-:W3:Y:S04]  /*5cd0*/  LDS.128 R32, [R57+0x600] ;  /* 0x0006000039207984 */ /* 0x000ee80000000c00 */
[----:B-1----:R4:W-:Y:S04]  /*5ce0*/  STG.E.128 desc[UR16][R2.64], R20 ;  /* 0x0000001402007986 */ /* 0x0029e8000c101d10 */
[----:B0-----:R4:W-:Y:S04]  /*5cf0*/  STG.E.128 desc[UR16][R2.64+0x200], R24 ;  /* 0x0002001802007986 */ /* 0x0019e8000c101d10 */
[----:B--2---:R4:W-:Y:S04]  /*5d00*/  STG.E.128 desc[UR16][R2.64+0x400], R28 ;  /* 0x0004001c02007986 */ /* 0x0049e8000c101d10 */
[----:B---3--:R4:W-:Y:S01]  /*5d10*/  STG.E.128 desc[UR16][R2.64+0x600], R32 ;  /* 0x0006002002007986 */ /* 0x0089e2000c101d10 */
[----:B------:R-:W-:Y:S05]  /*5d20*/  @!P0 BRA `(.L_x_1690) ;  /* 0xffffffa400e08947 */ /* 0x000fea000383ffff */
[----:B------:R-:W-:Y:S05]  /*5d30*/  EXIT ;  /* 0x000000000000794d */ /* 0x000fea0003800000 */
.L_x_1691:
        /* <DEDUP_REMOVED lines=12> */
.L_x_4985:


//--------------------- .text._Z25selective_scan_fwd_kernelI32Selective_Scan_fwd_kernel_traitsILi32ELi16ELi1ELb1ELb0ELb1ELb0EfN3c107complexIfEEEEv13SSMParamsBase --------------------------
	.section	.text._Z25selective_scan_fwd_kernelI32Selective_Scan_fwd_kernel_traitsILi32ELi16ELi1ELb1ELb0ELb1ELb0EfN3c107complexIfEEEEv13SSMParamsBase,"ax",@progbits
	.align	128
        .global         _Z25selective_scan_fwd_kernelI32Selective_Scan_fwd_kernel_traitsILi32ELi16ELi1ELb1ELb0ELb1ELb0EfN3c107complexIfEEEEv13SSMParamsBase
        .type           _Z25selective_scan_fwd_kernelI32Selective_Scan_fwd_kernel_traitsILi32ELi16ELi1ELb1ELb0ELb1ELb0EfN3c107complexIfEEEEv13SSMParamsBase,@function
        .size           _Z25selective_scan_fwd_kernelI32Selective_Scan_fwd_kernel_traitsILi32ELi16ELi1ELb1ELb0ELb1ELb0EfN3c107complexIfEEEEv13SSMParamsBase,(.L_x_4986 - _Z25selective_scan_fwd_kernelI32Selective_Scan_fwd_kernel_traitsILi32ELi16ELi1ELb1ELb0ELb1ELb0EfN3c107complexIfEEEEv13SSMParamsBase)
        .other          _Z25selective_scan_fwd_kernelI32Selective_Scan_fwd_kernel_traitsILi32ELi16ELi1ELb1ELb0ELb1ELb0EfN3c107complexIfEEEEv13SSMParamsBase,@"STO_CUDA_ENTRY STV_DEFAULT"
_Z25selective_scan_fwd_kernelI32Selective_Scan_fwd_kernel_traitsILi32ELi16ELi1ELb1ELb0ELb1ELb0EfN3c107complexIfEEEEv13SSMParamsBase:
.text._Z25selective_scan_fwd_kernelI32Selective_Scan_fwd_kernel_traitsILi32ELi16ELi1ELb1ELb0ELb1ELb0EfN3c107complexIfEEEEv13SSMParamsBase:
[----:B------:R-:W-:Y:S08]  /*0000*/  LDC R1, c[0x0][0x37c] ;  /* 0x0000df00ff017b82 */ /* 0x000ff00000000800 */
[----:B------:R-:W0:Y:S01]  /*0010*/  LDC R8, c[0x0][0x398] ;  /* 0x0000e600ff087b82 */ /* 0x000e220000000800 */
[----:B------:R-:W1:Y:S01]  /*0020*/  S2R R101, SR_CTAID.Y ;  /* 0x0000000000657919 */ /* 0x000e620000002600 */
[----:B------:R-:W2:Y:S01]  /*0030*/  LDCU.64 UR18, c[0x0][0x358] ;  /* 0x00006b00ff1277ac */ /* 0x000ea20008000a00 */
[----:B------:R-:W-:Y:S01]  /*0040*/  HFMA2 R100, -RZ, RZ, 0, 0 ;  /* 0x00000000ff647431 */ /* 0x000fe200000001ff */
[----:B------:R-:W-:Y:S01]  /*0050*/  MOV R98, RZ ;  /* 0x000000ff00627202 */ /* 0x000fe20000000f00 */
[----:B------:R-:W3:Y:S03]  /*0060*/  LDCU.128 UR8, c[0x0][0x3f0] ;  /* 0x00007e00ff0877ac */ /* 0x000ee60008000c00 */
        /* <DEDUP_REMOVED lines=11> */
[----:B------:R-:W2:Y:S01]  /*0120*/  LDC.64 R84, c[0x0][0x3e8] ;  /* 0x0000fa00ff547b82 */ /* 0x000ea20000000a00 */
[----:B---3--:R-:W3:Y:S01]  /*0130*/  MUFU.RCP R0, R0 ;  /* 0x0000000000007308 */ /* 0x008ee20000001000 */
[----:B------:R-:W-:-:S04]  /*0140*/  ISETP.NE.AND.EX P1, PT, R5, RZ, PT, P1 ;  /* 0x000000ff0500720c */ /* 0x000fc80003f25310 */
[C---:B-1----:R-:W-:Y:S02]  /*0150*/  @P0 LEA R2, P2, R101.reuse, R2, 0x2 ;  /* 0x0000000265020211 */ /* 0x042fe400078410ff */
[----:B------:R-:W1:Y:S02]  /*0160*/  LDC.64 R92, c[0x0][0x460] ;  /* 0x00011800ff5c7b82 */ /* 0x000e640000000a00 */
[----:B------:R-:W-:-:S05]  /*0170*/  @P0 LEA.HI.X R3, R101, R3, RZ, 0x2, P2 ;  /* 0x0000000365030211 */ /* 0x000fca00010f14ff */
[C---:B------:R-:W-:Y:S01]  /*0180*/  @P1 LEA R4, P3, R101.reuse, R4, 0x2 ;  /* 0x0000000465041211 */ /* 0x040fe200078610ff */
[----:B------:R4:W5:Y:S01]  /*0190*/  @P0 LDG.E R100, desc[UR18][R2.64] ;  /* 0x0000001202640981 */ /* 0x000962000c1e1900 */
[----:B------:R-:W0:Y:S01]  /*01a0*/  LDC.64 R86, c[0x0][0x450] ;  /* 0x00011400ff567b82 */ /* 0x000e220000000a00 */
[----:B---3--:R-:W-:Y:S02]  /*01b0*/  IADD3 R6, PT, PT, R0, 0xffffffe, RZ ;  /* 0x0ffffffe00067810 */ /* 0x008fe40007ffe0ff */
[----:B------:R-:W-:Y:S02]  /*01c0*/  @P1 LEA.HI.X R5, R101, R5, RZ, 0x2, P3 ;  /* 0x0000000565051211 */ /* 0x000fe400018f14ff */
[----:B------:R3:W3:Y:S01]  /*01d0*/  F2I.FTZ.U32.TRUNC.NTZ R7, R6 ;  /* 0x0000000600077305 */ /* 0x0006e2000021f000 */
[----:B----4-:R-:W-:Y:S02]  /*01e0*/  IABS R2, R101 ;  /* 0x0000006500027213 */ /* 0x010fe40000000000 */
[----:B------:R4:W5:Y:S01]  /*01f0*/  @P1 LDG.E R98, desc[UR18][R4.64] ;  /* 0x0000001204621981 */ /* 0x000962000c1e1900 */
[----:B---3--:R-:W-:Y:S01]  /*0200*/  HFMA2 R6, -RZ, RZ, 0, 0 ;  /* 0x00000000ff067431 */ /* 0x008fe200000001ff */
[----:B------:R-:W-:-:S05]  /*0210*/  IADD3 R10, PT, PT, RZ, -R7, RZ ;  /* 0x80000007ff0a7210 */ /* 0x000fca0007ffe0ff */
[----:B------:R-:W-:Y:S02]  /*0220*/  IMAD R3, R10, R9, RZ ;  /* 0x000000090a037224 */ /* 0x000fe400078e02ff */
[----:B------:R-:W3:Y:S02]  /*0230*/  LDC.64 R10, c[0x0][0x468] ;  /* 0x00011a00ff0a7b82 */ /* 0x000ee40000000a00 */
[----:B------:R-:W-:-:S06]  /*0240*/  IMAD.HI.U32 R7, R7, R3, R6 ;  /* 0x0000000307077227 */ /* 0x000fcc00078e0006 */
[----:B------:R-:W-:-:S05]  /*0250*/  IMAD.HI.U32 R7, R7, R2, RZ ;  /* 0x0000000207077227 */ /* 0x000fca00078e00ff */
[----:B------:R-:W-:-:S05]  /*0260*/  IADD3 R0, PT, PT, -R7, RZ, RZ ;  /* 0x000000ff07007210 */ /* 0x000fca0007ffe1ff */
[----:B------:R-:W-:-:S05]  /*0270*/  IMAD R0, R9, R0, R2 ;  /* 0x0000000009007224 */ /* 0x000fca00078e0202 */
[----:B------:R-:W-:-:S13]  /*0280*/  ISETP.GT.U32.AND P1, PT, R9, R0, PT ;  /* 0x000000000900720c */ /* 0x000fda0003f24070 */
[----:B------:R-:W-:-:S04]  /*0290*/  @!P1 IADD3 R0, PT, PT, R0, -R9, RZ ;  /* 0x8000000900009210 */ /* 0x000fc80007ffe0ff */
[----:B------:R-:W-:Y:S02]  /*02a0*/  ISETP.GE.U32.AND P0, PT, R0, R9, PT ;  /* 0x000000090000720c */ /* 0x000fe40003f06070 */
[----:B------:R-:W-:Y:S02]  /*02b0*/  @!P1 IADD3 R7, PT, PT, R7, 0x1, RZ ;  /* 0x0000000107079810 */ /* 0x000fe40007ffe0ff */
[----:B------:R-:W-:Y:S01]  /*02c0*/  LOP3.LUT R0, R101, R8, RZ, 0x3c, !PT ;  /* 0x0000000865007212 */ /* 0x000fe200078e3cff */
[----:B------:R-:W-:Y:S01]  /*02d0*/  UIMAD.WIDE.U32 UR4, UR20, UR8, URZ ;  /* 0x00000008140472a5 */ /* 0x000fe2000f8e00ff */
[----:B------:R-:W-:Y:S02]  /*02e0*/  ISETP.NE.AND P1, PT, R8, RZ, PT ;  /* 0x000000ff0800720c */ /* 0x000fe40003f25270 */
[----:B------:R-:W-:-:S05]  /*02f0*/  ISETP.GE.AND P2, PT, R0, RZ, PT ;  /* 0x000000ff0000720c */ /* 0x000fca0003f46270 */
[----:B------:R-:W-:Y:S02]  /*0300*/  @P0 IADD3 R7, PT, PT, R7, 0x1, RZ ;  /* 0x0000000107070810 */ /* 0x000fe40007ffe0ff */
[----:B0-----:R-:W-:Y:S01]  /*0310*/  ISETP.GE.AND P0, PT, R13, 0x1, PT ;  /* 0x000000010d00780c */ /* 0x001fe20003f06270 */
[----:B------:R-:W-:Y:S01]  /*0320*/  UIMAD UR6, UR20, UR9, UR5 ;  /* 0x00000009140672a4 */ /* 0x000fe2000f8e0205 */
[----:B------:R-:W-:Y:S02]  /*0330*/  MOV R2, UR4 ;  /* 0x0000000400027c02 */ /* 0x000fe40008000f00 */
[----:B------:R-:W-:Y:S01]  /*0340*/  MOV R3, UR5 ;  /* 0x0000000500037c02 */ /* 0x000fe20008000f00 */
[----:B------:R-:W-:Y:S02]  /*0350*/  UIMAD.WIDE.U32 UR4, UR20, UR12, URZ ;  /* 0x0000000c140472a5 */ /* 0x000fe4000f8e00ff */
[----:B------:R-:W-:Y:S01]  /*0360*/  MOV R3, UR6 ;  /* 0x0000000600037c02 */ /* 0x000fe20008000f00 */
[----:B------:R-:W-:-:S02]  /*0370*/  UIMAD.WIDE.U32 UR6, UR20, UR16, URZ ;  /* 0x00000010140672a5 */ /* 0x000fc4000f8e00ff */
[----:B------:R-:W-:Y:S01]  /*0380*/  UIMAD UR8, UR20, UR13, UR5 ;  /* 0x0000000d140872a4 */ /* 0x000fe2000f8e0205 */
[----:B------:R-:W-:Y:S02]  /*0390*/  @!P2 IADD3 R7, PT, PT, -R7, RZ, RZ ;  /* 0x000000ff0707a210 */ /* 0x000fe40007ffe1ff */
[----:B------:R-:W-:Y:S01]  /*03a0*/  @!P1 LOP3.LUT R7, RZ, R8, RZ, 0x33, !PT ;  /* 0x00000008ff079212 */ /* 0x000fe200078e33ff */
[----:B-1234-:R-:W-:Y:S08]  /*03b0*/  @!P0 EXIT ;  /* 0x000000000000894d */ /* 0x01eff00003800000 */
[----:B------:R-:W0:Y:S01]  /*03c0*/  LDC R12, c[0x0][0x384] ;  /* 0x0000e100ff0c7b82 */ /* 0x000e220000000800 */
[----:B------:R-:W1:Y:S01]  /*03d0*/  S2R R96, SR_TID.X ;  /* 0x0000000000607919 */ /* 0x000e620000002100 */
[----:B------:R-:W-:Y:S01]  /*03e0*/  SHF.R.S32.HI R9, RZ, 0x1f, R7 ;  /* 0x0000001fff097819 */ /* 0x000fe20000011407 */
[----:B------:R-:W-:Y:S01]  /*03f0*/  UIMAD UR7, UR20, UR17, UR7 ;  /* 0x00000011140772a4 */ /* 0x000fe2000f8e0207 */
[----:B------:R-:W-:Y:S01]  /*0400*/  MOV R5, UR5 ;  /* 0x0000000500057c02 */ /* 0x000fe20008000f00 */
[----:B------:R-:W2:Y:S01]  /*0410*/  S2R R8, SR_CgaCtaId ;  /* 0x0000000000087919 */ /* 0x000ea20000008800 */
[----:B------:R-:W-:Y:S01]  /*0420*/  MOV R4, UR4 ;  /* 0x0000000400047c02 */ /* 0x000fe20008000f00 */
[----:B------:R-:W-:Y:S01]  /*0430*/  IMAD R0, R9, R84, RZ ;  /* 0x0000005409007224 */ /* 0x000fe200078e02ff */
[----:B------:R-:W-:Y:S01]  /*0440*/  MOV R5, UR8 ;  /* 0x0000000800057c02 */ /* 0x000fe20008000f00 */
[----:B------:R-:W3:Y:S01]  /*0450*/  LDCU.64 UR4, c[0x0][0x3a0] ;  /* 0x00007400ff0477ac */ /* 0x000ee20008000a00 */
[----:B------:R-:W-:Y:S01]  /*0460*/  IMAD.WIDE.U32 R2, R101, UR10, R2 ;  /* 0x0000000a65027c25 */ /* 0x000fe2000f8e0002 */
[----:B------:R-:W-:Y:S01]  /*0470*/  MOV R99, 0x400 ;  /* 0x0000040000637802 */ /* 0x000fe20000000f00 */
[----:B------:R-:W4:Y:S02]  /*0480*/  LDCU.64 UR8, c[0x0][0x3b8] ;  /* 0x00007700ff0877ac */ /* 0x000f240008000a00 */
[C---:B------:R-:W-:Y:S01]  /*0490*/  IMAD R85, R7.reuse, R85, R0 ;  /* 0x0000005507557224 */ /* 0x040fe200078e0200 */
[----:B------:R-:W-:Y:S01]  /*04a0*/  LEA R92, P0, R2, R92, 0x2 ;  /* 0x0000005c025c7211 */ /* 0x000fe200078010ff */
[----:B------:R-:W-:Y:S01]  /*04b0*/  IMAD.WIDE.U32 R6, R7, R84, UR6 ;  /* 0x0000000607067e25 */ /* 0x000fe2000f8e0054 */
[----:B------:R-:W3:Y:S03]  /*04c0*/  LDCU UR6, c[0x0][0x38c] ;  /* 0x00007180ff0677ac */ /* 0x000ee60008000800 */
[----:B------:R-:W-:Y:S01]  /*04d0*/  IMAD.WIDE.U32 R4, R101, UR14, R4 ;  /* 0x0000000e65047c25 */ /* 0x000fe2000f8e0004 */
[----:B------:R-:W-:-:S02]  /*04e0*/  LEA R86, P2, R6, R86, 0x2 ;  /* 0x0000005606567211 */ /* 0x000fc400078410ff */
[----:B------:R-:W-:Y:S01]  /*04f0*/  IADD3 R85, PT, PT, R7, R85, RZ ;  /* 0x0000005507557210 */ /* 0x000fe20007ffe0ff */
[----:B0-----:R-:W-:Y:S01]  /*0500*/  IMAD R0, R12, UR20, R101 ;  /* 0x000000140c007c24 */ /* 0x001fe2000f8e0265 */
[----:B------:R-:W-:Y:S01]  /*0510*/  LEA R90, P1, R4, R10, 0x2 ;  /* 0x0000000a045a7211 */ /* 0x000fe200078210ff */
[C---:B------:R-:W-:Y:S01]  /*0520*/  IMAD R89, R101.reuse, UR15, R5 ;  /* 0x0000000f65597c24 */ /* 0x040fe2000f8e0205 */
[----:B------:R-:W-:Y:S01]  /*0530*/  LEA.HI.X R85, R6, R87, R85, 0x2, P2 ;  /* 0x0000005706557211 */ /* 0x000fe200010f1455 */
[----:B------:R-:W-:Y:S02]  /*0540*/  IMAD R0, R0, R13, RZ ;  /* 0x0000000d00007224 */ /* 0x000fe400078e02ff */
[C---:B------:R-:W-:Y:S01]  /*0550*/  IMAD R91, R101.reuse, UR11, R3 ;  /* 0x0000000b655b7c24 */ /* 0x040fe2000f8e0203 */
[----:B------:R-:W-:Y:S01]  /*0560*/  LEA.HI.X R89, R4, R11, R89, 0x2, P1 ;  /* 0x0000000b04597211 */ /* 0x000fe200008f1459 */
[----:B----4-:R-:W-:Y:S01]  /*0570*/  IMAD.WIDE.U32 R64, R101, UR8, RZ ;  /* 0x0000000865407c25 */ /* 0x010fe2000f8e00ff */
[----:B-1----:R-:W-:-:S02]  /*0580*/  SHF.L.U32 R4, R96, 0x3, RZ ;  /* 0x0000000360047819 */ /* 0x002fc400000006ff */
[----:B------:R-:W-:Y:S01]  /*0590*/  LEA.HI.X R91, R2, R93, R91, 0x2, P0 ;  /* 0x0000005d025b7211 */ /* 0x000fe200000f145b */
[----:B---3--:R-:W-:Y:S01]  /*05a0*/  IMAD R94, R0, UR6, RZ ;  /* 0x00000006005e7c24 */ /* 0x008fe2000f8e02ff */
[----:B------:R-:W-:Y:S01]  /*05b0*/  SHF.L.U32 R0, R96, 0x2, RZ ;  /* 0x0000000260007819 */ /* 0x000fe200000006ff */
[C---:B------:R-:W-:Y:S01]  /*05c0*/  IMAD.WIDE.U32 R2, R101.reuse, UR4, RZ ;  /* 0x0000000465027c25 */ /* 0x040fe2000f8e00ff */
[----:B------:R-:W-:Y:S01]  /*05d0*/  LOP3.LUT R87, R4, 0x1f00, RZ, 0xc0, !PT ;  /* 0x00001f0004577812 */ /* 0x000fe200078ec0ff */
[----:B------:R-:W0:Y:S01]  /*05e0*/  LDCU.U8 UR4, c[0x0][0x39e] ;  /* 0x000073c0ff0477ac */ /* 0x000e220008000000 */
[----:B------:R-:W-:Y:S01]  /*05f0*/  LOP3.LUT R5, R0, 0xf80, RZ, 0xc0, !PT ;  /* 0x00000f8000057812 */ /* 0x000fe200078ec0ff */
[C---:B------:R-:W-:Y:S01]  /*0600*/  IMAD R97, R101.reuse, UR5, R3 ;  /* 0x0000000565617c24 */ /* 0x040fe2000f8e0203 */
[----:B--2---:R-:W-:Y:S01]  /*0610*/  LEA R99, R8, R99, 0x18 ;  /* 0x0000006308637211 */ /* 0x004fe200078ec0ff */
[----:B------:R-:W-:Y:S01]  /*0620*/  IMAD R95, R101, UR9, R65 ;  /* 0x00000009655f7c24 */ /* 0x000fe2000f8e0241 */
[----:B------:R-:W-:-:S02]  /*0630*/  MOV R93, RZ ;  /* 0x000000ff005d7202 */ /* 0x000fc40000000f00 */
[--C-:B------:R-:W-:Y:S02]  /*0640*/  LOP3.LUT R88, R5, 0x1f, R96.reuse, 0xf8, !PT ;  /* 0x0000001f05587812 */ /* 0x100fe400078ef860 */
[----:B------:R-:W-:-:S07]  /*0650*/  LOP3.LUT R87, R87, 0x1f, R96, 0xf8, !PT ;  /* 0x0000001f57577812 */ /* 0x000fce00078ef860 */
.L_x_1728:
[----:B------:R-:W-:Y:S01]  /*0660*/  BAR.SYNC.DEFER_BLOCKING 0x0 ;  /* 0x0000000000007b1d */ /* 0x000fe20000010000 */
[----:B-1----:R-:W-:Y:S02]  /*0670*/  MOV R4, R92 ;  /* 0x0000005c00047202 */ /* 0x002fe40000000f00 */
[----:B------:R-:W-:-:S03]  /*0680*/  MOV R5, R91 ;  /* 0x0000005b00057202 */ /* 0x000fc60000000f00 */
        /* <DEDUP_REMOVED lines=9> */
[CC--:B0-----:R-:W-:Y:S02]  /*0720*/  LEA R83, R84.reuse, R99.reuse, 0x4 ;  /* 0x0000006354537211 */ /* 0x0c1fe400078e20ff */
[----:B------:R-:W-:-:S03]  /*0730*/  LEA R82, R84, R99, 0x6 ;  /* 0x0000006354527211 */ /* 0x000fc600078e30ff */
        /* <DEDUP_REMOVED lines=10> */
[----:B0-----:R-:W2:Y:S04]  /*07e0*/  LDG.E.128 R32, desc[UR18][R28.64] ;  /* 0x000000121c207981 */ /* 0x001ea8000c1e1d00 */
[----:B-1----:R-:W3:Y:S04]  /*07f0*/  LDG.E.128 R36, desc[UR18][R28.64+0x200] ;  /* 0x000200121c247981 */ /* 0x002ee8000c1e1d00 */
[----:B------:R-:W4:Y:S04]  /*0800*/  LDG.E.128 R40, desc[UR18][R28.64+0x400] ;  /* 0x000400121c287981 */ /* 0x000f28000c1e1d00 */
[----:B------:R-:W4:Y:S01]  /*0810*/  LDG.E.128 R44, desc[UR18][R28.64+0x600] ;  /* 0x000600121c2c7981 */ /* 0x000f22000c1e1d00 */
[----:B------:R-:W-:Y:S03]  /*0820*/  BSSY.RECONVERGENT B0, `(.L_x_1692) ;  /* 0x0000038000007945 */ /* 0x000fe60003800200 */
        /* <DEDUP_REMOVED lines=15> */
[--C-:B------:R-:W-:Y:S01]  /*0920*/  FADD.FTZ R76, R53, R98.reuse ;  /* 0x00000062354c7221 */ /* 0x100fe20000010000 */
[----:B------:R-:W-:Y:S01]  /*0930*/  FSETP.GTU.FTZ.AND P1, PT, R80, 20, PT ;  /* 0x41a000005000780b */ /* 0x000fe20003f3c000 */
[----:B------:R-:W-:Y:S01]  /*0940*/  FADD.FTZ R75, R54, R98 ;  /* 0x00000062364b7221 */ /* 0x000fe20000010000 */
[----:B------:R-:W-:-:S02]  /*0950*/  ISETP.EQ.OR P0, PT, RZ, UR4, P0 ;  /* 0x00000004ff007c0c */ /* 0x000fc40008702670 */
[----:B------:R-:W-:Y:S02]  /*0960*/  FSETP.GTU.FTZ.AND P5, PT, R79, 20, PT ;  /* 0x41a000004f00780b */ /* 0x000fe40003fbc000 */
[----:B------:R-:W-:Y:S02]  /*0970*/  FSETP.GTU.FTZ.AND P4, PT, R78, 20, PT ;  /* 0x41a000004e00780b */ /* 0x000fe40003f9c000 */
[----:B------:R-:W-:Y:S02]  /*0980*/  FSETP.GTU.FTZ.AND P2, PT, R77, 20, PT ;  /* 0x41a000004d00780b */ /* 0x000fe40003f5c000 */
[----:B------:R-:W-:Y:S02]  /*0990*/  FSETP.GTU.FTZ.AND P3, PT, R76, 20, PT ;  /* 0x41a000004c00780b */ /* 0x000fe40003f7c000 */
[----:B------:R-:W-:-:S03]  /*09a0*/  ISETP.EQ.OR P1, PT, RZ, UR4, P1 ;  /* 0x00000004ff007c0c */ /* 0x000fc60008f22670 */
[----:B--234-:R-:W-:Y:S10]  /*09b0*/  @P0 BRA `(.L_x_1693) ;  /* 0x0000000000780947 */ /* 0x01cff40003800000 */
        /* <DEDUP_REMOVED lines=30> */
.L_x_1693:
[----:B------:R-:W-:Y:S05]  /*0ba0*/  BSYNC.RECONVERGENT B0 ;  /* 0x0000000000007941 */ /* 0x000fea0003800200 */
.L_x_1692:
        /* <DEDUP_REMOVED lines=34> */
.L_x_1695:
[----:B------:R-:W-:Y:S05]  /*0dd0*/  BSYNC.RECONVERGENT B0 ;  /* 0x0000000000007941 */ /* 0x000fea0003800200 */
.L_x_1694:
        /* <DEDUP_REMOVED lines=36> */
.L_x_1697:
[----:B------:R-:W-:Y:S05]  /*1020*/  BSYNC.RECONVERGENT B0 ;  /* 0x0000000000007941 */ /* 0x000fea0003800200 */
.L_x_1696:
        /* <DEDUP_REMOVED lines=34> */
.L_x_1699:
[----:B------:R-:W-:Y:S05]  /*1250*/  BSYNC.RECONVERGENT B0 ;  /* 0x0000000000007941 */ /* 0x000fea0003800200 */
.L_x_1698:
        /* <DEDUP_REMOVED lines=36> */
.L_x_1701:
[----:B------:R-:W-:Y:S05]  /*14a0*/  BSYNC.RECONVERGENT B0 ;  /* 0x0000000000007941 */ /* 0x000fea0003800200 */
.L_x_1700:
        /* <DEDUP_REMOVED lines=34> */
.L_x_1703:
[----:B------:R-:W-:Y:S05]  /*16d0*/  BSYNC.RECONVERGENT B0 ;  /* 0x0000000000007941 */ /* 0x000fea0003800200 */
.L_x_1702:
        /* <DEDUP_REMOVED lines=36> */
.L_x_1705:
[----:B------:R-:W-:Y:S05]  /*1920*/  BSYNC.RECONVERGENT B0 ;  /* 0x0000000000007941 */ /* 0x000fea0003800200 */
.L_x_1704:
        /* <DEDUP_REMOVED lines=34> */
.L_x_1707:
[----:B------:R-:W-:Y:S05]  /*1b50*/  BSYNC.RECONVERGENT B0 ;  /* 0x0000000000007941 */ /* 0x000fea0003800200 */
.L_x_1706:
        /* <DEDUP_REMOVED lines=36> */
.L_x_1709:
[----:B------:R-:W-:Y:S05]  /*1da0*/  BSYNC.RECONVERGENT B0 ;  /* 0x0000000000007941 */ /* 0x000fea0003800200 */
.L_x_1708:
        /* <DEDUP_REMOVED lines=37> */
.L_x_1711:
[----:B------:R-:W-:Y:S05]  /*2000*/  BSYNC.RECONVERGENT B0 ;  /* 0x0000000000007941 */ /* 0x000fea0003800200 */
.L_x_1710:
        /* <DEDUP_REMOVED lines=47> */
.L_x_1713:
[----:B------:R-:W-:Y:S05]  /*2300*/  BSYNC.RECONVERGENT B0 ;  /* 0x0000000000007941 */ /* 0x000fea0003800200 */
.L_x_1712:
        /* <DEDUP_REMOVED lines=32> */
.L_x_1715:
[----:B------:R-:W-:Y:S05]  /*2510*/  BSYNC.RECONVERGENT B0 ;  /* 0x0000000000007941 */ /* 0x000fea0003800200 */
.L_x_1714:
        /* <DEDUP_REMOVED lines=32> */
.L_x_1717:
[----:B------:R-:W-:Y:S05]  /*2720*/  BSYNC.RECONVERGENT B0 ;  /* 0x0000000000007941 */ /* 0x000fea0003800200 */
.L_x_1716:
        /* <DEDUP_REMOVED lines=32> */
.L_x_1719:
[----:B------:R-:W-:Y:S05]  /*2930*/  BSYNC.RECONVERGENT B0 ;  /* 0x0000000000007941 */ /* 0x000fea0003800200 */
.L_x_1718:
        /* <DEDUP_REMOVED lines=32> */
.L_x_1721:
[----:B------:R-:W-:Y:S05]  /*2b40*/  BSYNC.RECONVERGENT B0 ;  /* 0x0000000000007941 */ /* 0x000fea0003800200 */
.L_x_1720:
        /* <DEDUP_REMOVED lines=32> */
.L_x_1723:
[----:B------:R-:W-:Y:S05]  /*2d50*/  BSYNC.RECONVERGENT B0 ;  /* 0x0000000000007941 */ /* 0x000fea0003800200 */
.L_x_1722:
        /* <DEDUP_REMOVED lines=24> */
[----:B------:R-:W0:Y:S01]  /*2ee0*/  LDC R126, c[0x0][0x38c] ;  /* 0x0000e300ff7e7b82 */ /* 0x000e220000000800 */
[----:B------:R-:W-:Y:S01]  /*2ef0*/  SHF.L.U32 R0, R84, 0x3, RZ ;  /* 0x0000000354007819 */ /* 0x000fe200000006ff */
[----:B------:R-:W-:Y:S01]  /*2f00*/  HFMA2 R128, -RZ, RZ, 0, 0 ;  /* 0x00000000ff807431 */ /* 0x000fe200000001ff */
[----:B------:R-:W-:Y:S01]  /*2f10*/  ISETP.NE.AND P0, PT, R93, RZ, PT ;  /* 0x000000ff5d00720c */ /* 0x000fe20003f05270 */
[----:B------:R-:W-:Y:S01]  /*2f20*/  FMUL.FTZ R125, R23, R110 ;  /* 0x0000006e177d7220 */ /* 0x000fe20000410000 */
[----:B------:R-:W-:Y:S01]  /*2f30*/  LEA.HI.SX32 R0, R0, R0, 0x1b ;  /* 0x0000000000007211 */ /* 0x000fe200078fdaff */
[----:B------:R-:W1:Y:S01]  /*2f40*/  LDCU UR5, c[0x0][0x38c] ;  /* 0x00007180ff0577ac */ /* 0x000e620008000800 */
[----:B------:R-:W-:Y:S01]  /*2f50*/  ISETP.EQ.AND P0, PT, R96, RZ, P0 ;  /* 0x000000ff6000720c */ /* 0x000fe20000702270 */
[----:B------:R-:W2:Y:S01]  /*2f60*/  LDC.64 R66, c[0x0][0x440] ;  /* 0x00011000ff427b82 */ /* 0x000ea20000000a00 */
[----:B------:R-:W-:Y:S01]  /*2f70*/  LEA R127, R0, R99, 0x4 ;  /* 0x00000063007f7211 */ /* 0x000fe200078e20ff */
[----:B------:R-:W3:Y:S01]  /*2f80*/  LDCU.64 UR8, c[0x0][0x3e0] ;  /* 0x00007c00ff0877ac */ /* 0x000ee20008000a00 */
[----:B------:R-:W4:Y:S05]  /*2f90*/  LDCU.64 UR6, c[0x0][0x3a8] ;  /* 0x00007500ff0677ac */ /* 0x000f2a0008000a00 */
[----:B------:R-:W0:Y:S01]  /*2fa0*/  LDC.64 R68, c[0x0][0x448] ;  /* 0x00011200ff447b82 */ /* 0x000e220000000a00 */
[----:B------:R-:W0:Y:S07]  /*2fb0*/  LDCU.64 UR10, c[0x0][0x3c0] ;  /* 0x00007800ff0a77ac */ /* 0x000e2e0008000a00 */
[----:B-1----:R-:W0:Y:S02]  /*2fc0*/  LDC.64 R70, c[0x0][0x480] ;  /* 0x00012000ff467b82 */ /* 0x002e240000000a00 */
.L_x_1727:
[----:B------:R-:W-:Y:S02]  /*2fd0*/  MOV R20, R2 ;  /* 0x0000000200147202 */ /* 0x000fe40000000f00 */
[----:B------:R-:W-:-:S03]  /*2fe0*/  MOV R21, R97 ;  /* 0x0000006100157202 */ /* 0x000fc60000000f00 */
[----:B----4-:R-:W-:-:S04]  /*2ff0*/  IMAD.WIDE.U32 R20, R128, UR6, R20 ;  /* 0x0000000680147c25 */ /* 0x010fc8000f8e0014 */
[----:B------:R-:W-:Y:S01]  /*3000*/  IMAD R0, R128, UR7, R21 ;  /* 0x0000000780007c24 */ /* 0x000fe2000f8e0215 */
[----:B--2---:R-:W-:-:S04]  /*3010*/  LEA R52, P1, R20, R66, 0x3 ;  /* 0x0000004214347211 */ /* 0x004fc800078218ff */
[----:B------:R-:W-:-:S06]  /*3020*/  LEA.HI.X R53, R20, R67, R0, 0x3, P1 ;  /* 0x0000004314357211 */ /* 0x000fcc00008f1c00 */
[----:B------:R-:W2:Y:S01]  /*3030*/  LDG.E.64 R52, desc[UR18][R52.64] ;  /* 0x0000001234347981 */ /* 0x000ea2000c1e1b00 */
[----:B---3--:R-:W-:-:S04]  /*3040*/  IMAD.WIDE.U32 R20, R128, UR8, RZ ;  /* 0x0000000880147c25 */ /* 0x008fc8000f8e00ff */
[----:B------:R-:W-:Y:S01]  /*3050*/  IMAD R0, R128, UR9, R21 ;  /* 0x0000000980007c24 */ /* 0x000fe2000f8e0215 */
[----:B------:R-:W-:-:S04]  /*3060*/  LEA R54, P1, R20, R86, 0x2 ;  /* 0x0000005614367211 */ /* 0x000fc800078210ff */
[----:B------:R-:W-:-:S03]  /*3070*/  LEA.HI.X R55, R20, R85, R0, 0x2, P1 ;  /* 0x0000005514377211 */ /* 0x000fc600008f1400 */
        /* <DEDUP_REMOVED lines=8> */
[----:B------:R2:W5:Y:S02]  /*3100*/  LDG.E.128 R48, desc[UR18][R54.64+0xe00] ;  /* 0x000e001236307981 */ /* 0x000564000c1e1d00 */
[C---:B--2---:R-:W-:Y:S01]  /*3110*/  FMUL.FTZ R54, R53.reuse, R79 ;  /* 0x0000004f35367220 */ /* 0x044fe20000410000 */
[----:B------:R-:W-:Y:S01]  /*3120*/  FMUL.FTZ R57, R52, 1.4426950216293334961 ;  /* 0x3fb8aa3b34397820 */ /* 0x000fe20000410000 */
[CC--:B------:R-:W-:Y:S01]  /*3130*/  FMUL.FTZ R55, R53.reuse, R78.reuse ;  /* 0x0000004e35377220 */ /* 0x0c0fe20000410000 */
[----:B------:R-:W-:Y:S01]  /*3140*/  FMUL.FTZ R0, R53, R81 ;  /* 0x0000005135007220 */ /* 0x000fe20000410000 */
[----:B------:R-:W-:Y:S01]  /*3150*/  FMUL.RZ R62, R54, 0.15915493667125701904 ;  /* 0x3e22f983363e7820 */ /* 0x000fe2000040c000 */
[----:B------:R-:W-:Y:S01]  /*3160*/  FMUL.FTZ R54, R57, R79 ;  /* 0x0000004f39367220 */ /* 0x000fe20000410000 */
[----:B------:R-:W-:Y:S01]  /*3170*/  FMUL.RZ R72, R55, 0.15915493667125701904 ;  /* 0x3e22f98337487820 */ /* 0x000fe2000040c000 */
[----:B------:R-:W-:-:S02]  /*3180*/  FMUL.FTZ R55, R57, R78 ;  /* 0x0000004e39377220 */ /* 0x000fc40000410000 */
[----:B------:R1:W-:Y:S01]  /*3190*/  MUFU.EX2 R145, R54 ;  /* 0x0000003600917308 */ /* 0x0003e20000000800 */
[C---:B------:R-:W-:Y:S01]  /*31a0*/  FMUL.FTZ R52, R53.reuse, R80 ;  /* 0x0000005035347220 */ /* 0x040fe20000410000 */
[----:B------:R-:W-:Y:S02]  /*31b0*/  FMUL.RZ R58, R0, 0.15915493667125701904 ;  /* 0x3e22f983003a7820 */ /* 0x000fe4000040c000 */
[----:B------:R2:W-:Y:S01]  /*31c0*/  MUFU.EX2 R140, R55 ;  /* 0x00000037008c7308 */ /* 0x0005e20000000800 */
[----:B-1----:R-:W-:Y:S01]  /*31d0*/  FMUL.FTZ R54, R53, R76 ;  /* 0x0000004c35367220 */ /* 0x002fe20000410000 */
[----:B------:R-:W-:-:S03]  /*31e0*/  FMUL.RZ R60, R52, 0.15915493667125701904 ;  /* 0x3e22f983343c7820 */ /* 0x000fc6000040c000 */
[----:B------:R-:W-:Y:S01]  /*31f0*/  FMUL.RZ R130, R54, 0.15915493667125701904 ;  /* 0x3e22f98336827820 */ /* 0x000fe2000040c000 */
[----:B------:R-:W-:Y:S01]  /*3200*/  FMUL.FTZ R54, R57, R76 ;  /* 0x0000004c39367220 */ /* 0x000fe20000410000 */
[-C--:B--2---:R-:W-:Y:S01]  /*3210*/  FMUL.FTZ R55, R53, R75.reuse ;  /* 0x0000004b35377220 */ /* 0x084fe20000410000 */
[----:B------:R-:W1:Y:S03]  /*3220*/  MUFU.SIN R147, R60 ;  /* 0x0000003c00937308 */ /* 0x000e660000000400 */
[----:B------:R-:W-:Y:S01]  /*3230*/  FMUL.RZ R137, R55, 0.15915493667125701904 ;  /* 0x3e22f98337897820 */ /* 0x000fe2000040c000 */
[C---:B------:R-:W-:Y:S01]  /*3240*/  FMUL.FTZ R55, R57.reuse, R75 ;  /* 0x0000004b39377220 */ /* 0x040fe20000410000 */
[----:B------:R-:W-:-:S03]  /*3250*/  FMUL.FTZ R52, R57, R80 ;  /* 0x0000005039347220 */ /* 0x000fc60000410000 */
[----:B------:R2:W-:Y:S01]  /*3260*/  MUFU.COS R143, R60 ;  /* 0x0000003c008f7308 */ /* 0x0005e20000000000 */
[----:B------:R-:W-:-:S07]  /*3270*/  FMUL.FTZ R0, R57, R81 ;  /* 0x0000005139007220 */ /* 0x000fce0000410000 */
[----:B------:R0:W-:Y:S01]  /*3280*/  MUFU.EX2 R131, R54 ;  /* 0x0000003600837308 */ /* 0x0001e20000000800 */
[----:B--2---:R-:W-:-:S03]  /*3290*/  FMUL.FTZ R60, R53, R77 ;  /* 0x0000004d353c7220 */ /* 0x004fc60000410000 */
[----:B------:R-:W2:Y:S01]  /*32a0*/  MUFU.SIN R59, R58 ;  /* 0x0000003a003b7308 */ /* 0x000ea20000000400 */
[----:B------:R-:W-:Y:S01]  /*32b0*/  FMUL.RZ R73, R60, 0.15915493667125701904 ;  /* 0x3e22f9833c497820 */ /* 0x000fe2000040c000 */
[----:B0-----:R-:W-:-:S06]  /*32c0*/  FMUL.FTZ R54, R53, R102 ;  /* 0x0000006635367220 */ /* 0x001fcc0000410000 */
[----:B------:R-:W0:Y:S08]  /*32d0*/  MUFU.COS R61, R58 ;  /* 0x0000003a003d7308 */ /* 0x000e300000000000 */
[----:B------:R-:W-:Y:S08]  /*32e0*/  MUFU.SIN R56, R62 ;  /* 0x0000003e00387308 */ /* 0x000ff00000000400 */
[----:B------:R-:W3:Y:S08]  /*32f0*/  MUFU.COS R58, R62 ;  /* 0x0000003e003a7308 */ /* 0x000ef00000000000 */
[----:B------:R-:W-:Y:S08]  /*3300*/  MUFU.SIN R62, R130 ;  /* 0x00000082003e7308 */ /* 0x000ff00000000400 */
[----:B------:R4:W-:Y:S08]  /*3310*/  MUFU.COS R132, R130 ;  /* 0x0000008200847308 */ /* 0x0009f00000000000 */
[----:B------:R-:W-:Y:S01]  /*3320*/  MUFU.SIN R63, R72 ;  /* 0x00000048003f7308 */ /* 0x000fe20000000400 */
[----:B----4-:R-:W-:Y:S01]  /*3330*/  FMUL.RZ R130, R54, 0.15915493667125701904 ;  /* 0x3e22f98336827820 */ /* 0x010fe2000040c000 */
[----:B------:R-:W-:-:S06]  /*3340*/  FMUL.FTZ R54, R57, R102 ;  /* 0x0000006639367220 */ /* 0x000fcc0000410000 */
[----:B------:R4:W-:Y:S08]  /*3350*/  MUFU.COS R135, R72 ;  /* 0x0000004800877308 */ /* 0x0009f00000000000 */
[----:B------:R1:W-:Y:S01]  /*3360*/  MUFU.EX2 R136, R55 ;  /* 0x0000003700887308 */ /* 0x0003e20000000800 */
[----:B----4-:R-:W-:-:S03]  /*3370*/  FMUL.FTZ R72, R53, R74 ;  /* 0x0000004a35487220 */ /* 0x010fc60000410000 */
[----:B------:R-:W4:Y:S01]  /*3380*/  MUFU.EX2 R52, R52 ;  /* 0x0000003400347308 */ /* 0x000f220000000800 */
[----:B-1----:R-:W-:-:S03]  /*3390*/  FMUL.FTZ R55, R53, R104 ;  /* 0x0000006835377220 */ /* 0x002fc60000410000 */
[----:B------:R-:W1:Y:S08]  /*33a0*/  MUFU.SIN R139, R73 ;  /* 0x00000049008b7308 */ /* 0x000e700000000400 */
[----:B------:R5:W1:Y:S08]  /*33b0*/  MUFU.COS R129, R73 ;  /* 0x0000004900817308 */ /* 0x000a700000000000 */
[----:B------:R-:W-:Y:S01]  /*33c0*/  MUFU.SIN R133, R137 ;  /* 0x0000008900857308 */ /* 0x000fe20000000400 */
[----:B-----5:R-:W-:Y:S01]  /*33d0*/  FMUL.RZ R73, R72, 0.15915493667125701904 ;  /* 0x3e22f98348497820 */ /* 0x020fe2000040c000 */
[----:B------:R-:W-:-:S06]  /*33e0*/  FMUL.FTZ R72, R57, R74 ;  /* 0x0000004a39487220 */ /* 0x000fcc0000410000 */
[----:B------:R5:W1:Y:S08]  /*33f0*/  MUFU.COS R141, R137 ;  /* 0x00000089008d7308 */ /* 0x000a700000000000 */
[----:B------:R2:W-:Y:S01]  /*3400*/  MUFU.EX2 R138, R54 ;  /* 0x00000036008a7308 */ /* 0x0005e20000000800 */
[----:B-----5:R-:W-:Y:S01]  /*3410*/  FMUL.RZ R137, R55, 0.15915493667125701904 ;  /* 0x3e22f98337897820 */ /* 0x020fe2000040c000 */
[----:B------:R-:W-:-:S02]  /*3420*/  FMUL.FTZ R55, R57, R104 ;  /* 0x0000006839377220 */ /* 0x000fc40000410000 */
[----:B------:R-:W5:Y:S01]  /*3430*/  MUFU.EX2 R0, R0 ;  /* 0x0000000000007308 */ /* 0x000f620000000800 */
[----:B--2---:R-:W-:-:S03]  /*3440*/  FMUL.FTZ R54, R53, R106 ;  /* 0x0000006a35367220 */ /* 0x004fc60000410000 */
[----:B------:R2:W-:Y:S01]  /*3450*/  MUFU.EX2 R134, R72 ;  /* 0x0000004800867308 */ /* 0x0005e20000000800 */
[----:B------:R-:W-:-:S03]  /*3460*/  FMUL.RZ R146, R54, 0.15915493667125701904 ;  /* 0x3e22f98336927820 */ /* 0x000fc6000040c000 */
[----:B------:R0:W-:Y:S01]  /*3470*/  MUFU.EX2 R144, R55 ;  /* 0x0000003700907308 */ /* 0x0001e20000000800 */
[----:B------:R-:W-:Y:S01]  /*3480*/  MOV R54, R64 ;  /* 0x0000004000367202 */ /* 0x000fe20000000f00 */
[----:B------:R-:W-:Y:S01]  /*3490*/  FMUL.FTZ R60, R57, R77 ;  /* 0x0000004d393c7220 */ /* 0x000fe20000410000 */
[----:B--2---:R-:W-:Y:S01]  /*34a0*/  FMUL.FTZ R72, R53, R103 ;  /* 0x0000006735487220 */ /* 0x004fe20000410000 */
[----:B------:R-:W-:Y:S01]  /*34b0*/  MUFU.SIN R149, R73 ;  /* 0x0000004900957308 */ /* 0x000fe20000000400 */
[----:B0-----:R-:W-:Y:S02]  /*34c0*/  MOV R55, R95 ;  /* 0x0000005f00377202 */ /* 0x001fe40000000f00 */
[----:B------:R-:W-:Y:S01]  /*34d0*/  FMUL.RZ R142, R72, 0.15915493667125701904 ;  /* 0x3e22f983488e7820 */ /* 0x000fe2000040c000 */
[----:B------:R-:W-:-:S04]  /*34e0*/  FMUL.FTZ R72, R57, R103 ;  /* 0x0000006739487220 */ /* 0x000fc80000410000 */
[----:B------:R0:W2:Y:S01]  /*34f0*/  MUFU.COS R151, R73 ;  /* 0x0000004900977308 */ /* 0x0000a20000000000 */
[----:B------:R-:W-:-:S04]  /*3500*/  IMAD.WIDE.U32 R54, R128, UR10, R54 ;  /* 0x0000000a80367c25 */ /* 0x000fc8000f8e0036 */
[----:B----4-:R-:W-:Y:S01]  /*3510*/  FMUL.FTZ R147, R52, R147 ;  /* 0x0000009334937220 */ /* 0x010fe20000410000 */
[----:B-----5:R-:W-:Y:S01]  /*3520*/  FMUL.FTZ R152, R0, R59 ;  /* 0x0000003b00987220 */ /* 0x020fe20000410000 */
[----:B0-----:R-:W-:Y:S01]  /*3530*/  FMUL.FTZ R73, R53, R105 ;  /* 0x0000006935497220 */ /* 0x001fe20000410000 */
[----:B------:R-:W1:Y:S03]  /*3540*/  MUFU.EX2 R60, R60 ;  /* 0x0000003c003c7308 */ /* 0x000e660000000800 */
[----:B------:R-:W-:Y:S01]  /*3550*/  FMUL.RZ R158, R73, 0.15915493667125701904 ;  /* 0x3e22f983499e7820 */ /* 0x000fe2000040c000 */
[----:B------:R-:W-:Y:S01]  /*3560*/  MUFU.SIN R161, R142 ;  /* 0x0000008e00a17308 */ /* 0x000fe20000000400 */
[----:B------:R-:W-:Y:S02]  /*3570*/  IMAD R73, R128, UR11, R55 ;  /* 0x0000000b80497c24 */ /* 0x000fe4000f8e0237 */
[----:B------:R-:W-:-:S05]  /*3580*/  FMUL.FTZ R143, R52, R143 ;  /* 0x0000008f348f7220 */ /* 0x000fca0000410000 */
[----:B------:R0:W-:Y:S08]  /*3590*/  MUFU.COS R163, R142 ;  /* 0x0000008e00a37308 */ /* 0x0001f00000000000 */
[----:B------:R4:W-:Y:S01]  /*35a0*/  MUFU.EX2 R150, R72 ;  /* 0x0000004800967308 */ /* 0x0009e20000000800 */
[----:B0-----:R-:W-:Y:S01]  /*35b0*/  FMUL.FTZ R142, R0, R61 ;  /* 0x0000003d008e7220 */ /* 0x001fe20000410000 */
[----:B------:R-:W-:-:S02]  /*35c0*/  FMUL.FTZ R0, R109, R147 ;  /* 0x000000936d007220 */ /* 0x000fc40000410000 */
[----:B------:R-:W-:Y:S01]  /*35d0*/  MUFU.SIN R157, R137 ;  /* 0x00000089009d7308 */ /* 0x000fe20000000400 */
[----:B----4-:R-:W-:-:S07]  /*35e0*/  LEA R72, P1, R54, R68, 0x3 ;  /* 0x0000004436487211 */ /* 0x010fce00078218ff */
[----:B------:R3:W-:Y:S01]  /*35f0*/  MUFU.COS R159, R137 ;  /* 0x00000089009f7308 */ /* 0x0007e20000000000 */
[----:B------:R-:W-:Y:S01]  /*3600*/  LEA.HI.X R73, R54, R69, R73, 0x3, P1 ;  /* 0x0000004536497211 */ /* 0x000fe200008f1c49 */
[----:B------:R-:W-:Y:S01]  /*3610*/  FMUL.FTZ R54, R53, R108 ;  /* 0x0000006c35367220 */ /* 0x000fe20000410000 */
[C---:B---3--:R-:W-:Y:S01]  /*3620*/  FMUL.FTZ R137, R145.reuse, R58 ;  /* 0x0000003a91897220 */ /* 0x048fe20000410000 */
[----:B------:R-:W-:Y:S01]  /*3630*/  FMUL.FTZ R145, R145, R56 ;  /* 0x0000003891917220 */ /* 0x000fe20000410000 */
[----:B------:R-:W-:Y:S01]  /*3640*/  FMUL.FTZ R56, RZ, R147 ;  /* 0x00000093ff387220 */ /* 0x000fe20000410000 */
[-C--:B------:R-:W-:Y:S02]  /*3650*/  FFMA.FTZ R58, RZ, R143.reuse, R0 ;  /* 0x0000008fff3a7223 */ /* 0x080fe40000010000 */
[----:B------:R-:W0:Y:S01]  /*3660*/  MUFU.SIN R153, R130 ;  /* 0x0000008200997308 */ /* 0x000e220000000400 */
[----:B------:R-:W-:Y:S01]  /*3670*/  FFMA.FTZ R56, R109, R143, -R56 ;  /* 0x0000008f6d387223 */ /* 0x000fe20000010838 */
[----:B------:R-:W-:Y:S01]  /*3680*/  FADD.FTZ R58, RZ, R58 ;  /* 0x0000003aff3a7221 */ /* 0x000fe20000010000 */
[----:B------:R-:W-:-:S05]  /*3690*/  FMUL.FTZ R0, R53, R107 ;  /* 0x0000006b35007220 */ /* 0x000fca0000410000 */
[----:B------:R3:W4:Y:S01]  /*36a0*/  MUFU.COS R155, R130 ;  /* 0x00000082009b7308 */ /* 0x0007220000000000 */
[----:B-1----:R-:W-:Y:S01]  /*36b0*/  FMUL.FTZ R139, R60, R139 ;  /* 0x0000008b3c8b7220 */ /* 0x002fe20000410000 */
[----:B------:R-:W-:-:S06]  /*36c0*/  FADD.FTZ R56, R111, R56 ;  /* 0x000000386f387221 */ /* 0x000fcc0000010000 */
[----:B------:R-:W-:Y:S01]  /*36d0*/  MUFU.SIN R165, R146 ;  /* 0x0000009200a57308 */ /* 0x000fe20000000400 */
[----:B---3--:R-:W-:-:S07]  /*36e0*/  FMUL.FTZ R130, R57, R106 ;  /* 0x0000006a39827220 */ /* 0x008fce0000410000 */
[----:B------:R1:W3:Y:S02]  /*36f0*/  MUFU.COS R167, R146 ;  /* 0x0000009200a77308 */ /* 0x0002e40000000000 */
[----:B-1----:R-:W-:-:S06]  /*3700*/  FMUL.RZ R146, R54, 0.15915493667125701904 ;  /* 0x3e22f98336927820 */ /* 0x002fcc000040c000 */
[----:B------:R1:W3:Y:S04]  /*3710*/  MUFU.EX2 R148, R130 ;  /* 0x0000008200947308 */ /* 0x0002e80000000800 */
[----:B------:R-:W-:Y:S01]  /*3720*/  MUFU.SIN R59, R146 ;  /* 0x00000092003b7308 */ /* 0x000fe20000000400 */
[----:B-1----:R-:W-:Y:S01]  /*3730*/  FMUL.FTZ R130, R60, R129 ;  /* 0x000000813c827220 */ /* 0x002fe20000410000 */
[----:B------:R-:W-:-:S06]  /*3740*/  FMUL.FTZ R60, R145, R58 ;  /* 0x0000003a913c7220 */ /* 0x000fcc0000410000 */
[----:B------:R1:W-:Y:S01]  /*3750*/  MUFU.COS R61, R146 ;  /* 0x00000092003d7308 */ /* 0x0003e20000000000 */
[-C--:B------:R-:W-:Y:S01]  /*3760*/  FFMA.FTZ R60, R137, R56.reuse, -R60 ;  /* 0x00000038893c7223 */ /* 0x080fe2000001083c */
[----:B------:R-:W-:Y:S01]  /*3770*/  FMUL.FTZ R135, R140, R135 ;  /* 0x000000878c877220 */ /* 0x000fe20000410000 */
[----:B-1----:R-:W-:Y:S01]  /*3780*/  FMUL.RZ R146, R0, 0.15915493667125701904 ;  /* 0x3e22f98300927820 */ /* 0x002fe2000040c000 */
[----:B------:R-:W-:Y:S01]  /*3790*/  FMUL.FTZ R0, R136, R141 ;  /* 0x0000008d88007220 */ /* 0x000fe20000410000 */
[----:B------:R-:W-:Y:S01]  /*37a0*/  FMUL.FTZ R141, R145, R56 ;  /* 0x00000038918d7220 */ /* 0x000fe20000410000 */
[----:B------:R-:W-:Y:S01]  /*37b0*/  FMUL.FTZ R140, R140, R63 ;  /* 0x0000003f8c8c7220 */ /* 0x000fe20000410000 */
[----:B------:R-:W-:Y:S02]  /*37c0*/  FADD.FTZ R60, R113, R60 ;  /* 0x0000003c713c7221 */ /* 0x000fe40000010000 */
[----:B------:R-:W-:Y:S01]  /*37d0*/  FFMA.FTZ R141, R137, R58, R141 ;  /* 0x0000003a898d7223 */ /* 0x000fe2000001008d */
[C---:B------:R-:W-:Y:S01]  /*37e0*/  FMUL.FTZ R129, R131.reuse, R132 ;  /* 0x0000008483817220 */ /* 0x040fe20000410000 */
[----:B------:R-:W-:Y:S01]  /*37f0*/  FMUL.FTZ R131, R131, R62 ;  /* 0x0000003e83837220 */ /* 0x000fe20000410000 */
[----:B------:R-:W-:Y:S01]  /*3800*/  FMUL.FTZ R62, R140, R60 ;  /* 0x0000003c8c3e7220 */ /* 0x000fe20000410000 */
[----:B------:R-:W-:Y:S01]  /*3810*/  FADD.FTZ R58, RZ, R141 ;  /* 0x0000008dff3a7221 */ /* 0x000fe20000010000 */
[C---:B--2---:R-:W-:Y:S01]  /*3820*/  FMUL.FTZ R132, R134.reuse, R151 ;  /* 0x0000009786847220 */ /* 0x044fe20000410000 */
[----:B------:R-:W-:Y:S01]  /*3830*/  FMUL.FTZ R134, R134, R149 ;  /* 0x0000009586867220 */ /* 0x000fe20000410000 */
[----:B------:R-:W-:Y:S01]  /*3840*/  FMUL.FTZ R55, R57, R105 ;  /* 0x0000006939377220 */ /* 0x000fe20000410000 */
[-C--:B------:R-:W-:Y:S01]  /*3850*/  FMUL.FTZ R149, R140, R58.reuse ;  /* 0x0000003a8c957220 */ /* 0x080fe20000410000 */
[C---:B------:R-:W-:Y:S01]  /*3860*/  FFMA.FTZ R62, R135.reuse, R58, R62 ;  /* 0x0000003a873e7223 */ /* 0x040fe2000001003e */
[----:B------:R-:W-:Y:S02]  /*3870*/  MUFU.SIN R154, R158 ;  /* 0x0000009e009a7308 */ /* 0x000fe40000000400 */
[----:B------:R-:W-:Y:S01]  /*3880*/  FFMA.FTZ R149, R135, R60, -R149 ;  /* 0x0000003c87957223 */ /* 0x000fe20000010895 */
[----:B------:R-:W-:-:S05]  /*3890*/  FADD.FTZ R62, RZ, R62 ;  /* 0x0000003eff3e7221 */ /* 0x000fca0000010000 */
[----:B------:R-:W1:Y:S01]  /*38a0*/  MUFU.COS R156, R158 ;  /* 0x0000009e009c7308 */ /* 0x000e620000000000 */
[----:B------:R-:W-:Y:S01]  /*38b0*/  FMUL.FTZ R52, R57, R108 ;  /* 0x0000006c39347220 */ /* 0x000fe20000410000 */
[----:B------:R-:W-:Y:S01]  /*38c0*/  FADD.FTZ R149, R112, R149 ;  /* 0x0000009570957221 */ /* 0x000fe20000010000 */
[----:B------:R-:W-:Y:S01]  /*38d0*/  FMUL.FTZ R56, R53, R110 ;  /* 0x0000006e35387220 */ /* 0x000fe20000410000 */
[----:B------:R-:W-:-:S04]  /*38e0*/  FMUL.FTZ R151, R139, R62 ;  /* 0x0000003e8b977220 */ /* 0x000fc80000410000 */
[----:B------:R-:W1:Y:S01]  /*38f0*/  MUFU.EX2 R55, R55 ;  /* 0x0000003700377308 */ /* 0x000e620000000800 */
[----:B------:R-:W-:Y:S01]  /*3900*/  FMUL.FTZ R136, R136, R133 ;  /* 0x0000008588887220 */ /* 0x000fe20000410000 */
[C---:B0-----:R-:W-:Y:S01]  /*3910*/  FMUL.FTZ R141, R138.reuse, R153 ;  /* 0x000000998a8d7220 */ /* 0x041fe20000410000 */
[----:B----4-:R-:W-:Y:S01]  /*3920*/  FMUL.FTZ R133, R138, R155 ;  /* 0x0000009b8a857220 */ /* 0x010fe20000410000 */
[-C--:B------:R-:W-:Y:S01]  /*3930*/  FMUL.FTZ R153, R139, R149.reuse ;  /* 0x000000958b997220 */ /* 0x080fe20000410000 */
[----:B------:R-:W-:Y:S01]  /*3940*/  FMUL.RZ R155, R56, 0.15915493667125701904 ;  /* 0x3e22f983389b7820 */ /* 0x000fe2000040c000 */
[C---:B------:R-:W-:Y:S01]  /*3950*/  FFMA.FTZ R151, R130.reuse, R149, -R151 ;  /* 0x0000009582977223 */ /* 0x040fe20000010897 */
[C---:B------:R-:W-:Y:S01]  /*3960*/  FMUL.FTZ R54, R57.reuse, R107 ;  /* 0x0000006b39367220 */ /* 0x040fe20000410000 */
[----:B------:R-:W0:Y:S01]  /*3970*/  MUFU.EX2 R52, R52 ;  /* 0x0000003400347308 */ /* 0x000e220000000800 */
[----:B------:R-:W-:Y:S01]  /*3980*/  FMUL.FTZ R57, R57, R110 ;  /* 0x0000006e39397220 */ /* 0x000fe20000410000 */
[----:B------:R-:W-:Y:S01]  /*3990*/  FFMA.FTZ R62, R130, R62, R153 ;  /* 0x0000003e823e7223 */ /* 0x000fe20000010099 */
[----:B------:R-:W-:Y:S01]  /*39a0*/  FADD.FTZ R58, R114, R151 ;  /* 0x00000097723a7221 */ /* 0x000fe20000010000 */
[----:B------:R-:W-:Y:S01]  /*39b0*/  MUFU.SIN R56, R155 ;  /* 0x0000009b00387308 */ /* 0x000fe20000000400 */
[C---:B---3--:R-:W-:Y:S01]  /*39c0*/  FMUL.FTZ R149, R148.reuse, R167 ;  /* 0x000000a794957220 */ /* 0x048fe20000410000 */
[----:B------:R-:W-:Y:S01]  /*39d0*/  FMUL.FTZ R153, R148, R165 ;  /* 0x000000a594997220 */ /* 0x000fe20000410000 */
[----:B------:R-:W-:Y:S01]  /*39e0*/  FADD.FTZ R62, RZ, R62 ;  /* 0x0000003eff3e7221 */ /* 0x000fe20000010000 */
[C---:B-1----:R-:W-:Y:S01]  /*39f0*/  FMUL.FTZ R148, R55.reuse, R156 ;  /* 0x0000009c37947220 */ /* 0x042fe20000410000 */
[----:B------:R-:W-:-:S03]  /*3a00*/  FMUL.FTZ R151, R55, R154 ;  /* 0x0000009a37977220 */ /* 0x000fc60000410000 */
[----:B------:R1:W2:Y:S01]  /*3a10*/  MUFU.COS R158, R155 ;  /* 0x0000009b009e7308 */ /* 0x0002a20000000000 */
[C---:B------:R-:W-:Y:S01]  /*3a20*/  FMUL.FTZ R55, R131.reuse, R58 ;  /* 0x0000003a83377220 */ /* 0x040fe20000410000 */
[----:B------:R-:W-:-:S06]  /*3a30*/  FMUL.FTZ R60, R131, R62 ;  /* 0x0000003e833c7220 */ /* 0x000fcc0000410000 */
[----:B------:R-:W3:Y:S01]  /*3a40*/  MUFU.COS R53, R146 ;  /* 0x0000009200357308 */ /* 0x000ee20000000000 */
[----:B------:R-:W-:-:S07]  /*3a50*/  FFMA.FTZ R55, R129, R62, R55 ;  /* 0x0000003e81377223 */ /* 0x000fce0000010037 */
[----:B------:R-:W4:Y:S01]  /*3a60*/  MUFU.SIN R63, R146 ;  /* 0x00000092003f7308 */ /* 0x000f220000000400 */
[----:B0-----:R-:W-:-:S07]  /*3a70*/  FMUL.FTZ R154, R52, R61 ;  /* 0x0000003d349a7220 */ /* 0x001fce0000410000 */
[----:B------:R-:W2:Y:S04]  /*3a80*/  MUFU.EX2 R57, R57 ;  /* 0x0000003900397308 */ /* 0x000ea80000000800 */
[----:B------:R-:W3:Y:S01]  /*3a90*/  MUFU.EX2 R54, R54 ;  /* 0x0000003600367308 */ /* 0x000ee20000000800 */
[----:B------:R-:W-:Y:S01]  /*3aa0*/  FFMA.FTZ R60, R129, R58, -R60 ;  /* 0x0000003a813c7223 */ /* 0x000fe2000001083c */
[----:B------:R-:W-:Y:S01]  /*3ab0*/  FADD.FTZ R61, RZ, R55 ;  /* 0x00000037ff3d7221 */ /* 0x000fe20000010000 */
[----:B-1----:R-:W-:Y:S02]  /*3ac0*/  FMUL.FTZ R155, R52, R59 ;  /* 0x0000003b349b7220 */ /* 0x002fe40000410000 */
[----:B------:R-:W-:Y:S01]  /*3ad0*/  FADD.FTZ R59, R115, R60 ;  /* 0x0000003c733b7221 */ /* 0x000fe20000010000 */
[----:B------:R-:W-:Y:S01]  /*3ae0*/  FMUL.FTZ R52, R136, R61 ;  /* 0x0000003d88347220 */ /* 0x000fe20000410000 */
[----:B------:R-:W-:Y:S01]  /*3af0*/  FMUL.FTZ R138, R144, R159 ;  /* 0x0000009f908a7220 */ /* 0x000fe20000410000 */
[----:B------:R-:W-:Y:S01]  /*3b00*/  FMUL.FTZ R55, R142, R147 ;  /* 0x000000938e377220 */ /* 0x000fe20000410000 */
[C---:B--2---:R-:W-:Y:S01]  /*3b10*/  FMUL.FTZ R158, R57.reuse, R158 ;  /* 0x0000009e399e7220 */ /* 0x044fe20000410000 */
[----:B------:R-:W-:Y:S01]  /*3b20*/  FMUL.FTZ R159, R57, R56 ;  /* 0x00000038399f7220 */ /* 0x000fe20000410000 */
[-C--:B------:R-:W-:Y:S01]  /*3b30*/  FMUL.FTZ R57, R136, R59.reuse ;  /* 0x0000003b88397220 */ /* 0x080fe20000410000 */
[----:B------:R-:W-:Y:S01]  /*3b40*/  FFMA.FTZ R56, R0, R59, -R52 ;  /* 0x0000003b00387223 */ /* 0x000fe20000010834 */
[----:B------:R-:W-:Y:S01]  /*3b50*/  FMUL.FTZ R144, R144, R157 ;  /* 0x0000009d90907220 */ /* 0x000fe20000410000 */
[C---:B---3--:R-:W-:Y:S01]  /*3b60*/  FMUL.FTZ R156, R54.reuse, R53 ;  /* 0x00000035369c7220 */ /* 0x048fe20000410000 */
[----:B----4-:R-:W-:Y:S01]  /*3b70*/  FMUL.FTZ R157, R54, R63 ;  /* 0x0000003f369d7220 */ /* 0x010fe20000410000 */
[----:B------:R-:W-:Y:S01]  /*3b80*/  FMUL.FTZ R53, R152, R147 ;  /* 0x0000009398357220 */ /* 0x000fe20000410000 */
[----:B------:R-:W-:Y:S01]  /*3b90*/  FFMA.FTZ R57, R0, R61, R57 ;  /* 0x0000003d00397223 */ /* 0x000fe20000010039 */
[-C--:B------:R-:W-:Y:S01]  /*3ba0*/  FFMA.FTZ R54, R152, R143.reuse, R55 ;  /* 0x0000008f98367223 */ /* 0x080fe20000010037 */
[----:B------:R-:W-:Y:S01]  /*3bb0*/  FADD.FTZ R55, R117, R56 ;  /* 0x0000003875377221 */ /* 0x000fe20000010000 */
[----:B------:R-:W-:Y:S01]  /*3bc0*/  FFMA.FTZ R52, R142, R143, -R53 ;  /* 0x0000008f8e347223 */ /* 0x000fe20000010835 */
[----:B------:R-:W-:-:S02]  /*3bd0*/  FADD.FTZ R57, RZ, R57 ;  /* 0x00000039ff397221 */ /* 0x000fc40000010000 */
[C---:B------:R-:W-:Y:S01]  /*3be0*/  FMUL.FTZ R58, R134.reuse, R55 ;  /* 0x00000037863a7220 */ /* 0x040fe20000410000 */
        /* <DEDUP_REMOVED lines=8> */
[-C--:B------:R-:W-:Y:S01]  /*3c70*/  FMUL.FTZ R55, R140, R53.reuse ;  /* 0x000000358c377220 */ /* 0x080fe20000410000 */
[----:B------:R-:W-:Y:S01]  /*3c80*/  FADD.FTZ R54, R116, R59 ;  /* 0x0000003b74367221 */ /* 0x000fe20000010000 */
[----:B------:R-:W-:Y:S01]  /*3c90*/  FMUL.FTZ R52, R140, R56 ;  /* 0x000000388c347220 */ /* 0x000fe20000410000 */
[----:B------:R-:W-:Y:S01]  /*3ca0*/  FMUL.FTZ R59, R141, R58 ;  /* 0x0000003a8d3b7220 */ /* 0x000fe20000410000 */
[----:B------:R-:W-:Y:S01]  /*3cb0*/  FFMA.FTZ R55, R135, R56, -R55 ;  /* 0x0000003887377223 */ /* 0x000fe20000010837 */
[-C--:B------:R-:W-:Y:S01]  /*3cc0*/  FMUL.FTZ R56, R141, R54.reuse ;  /* 0x000000368d387220 */ /* 0x080fe20000410000 */
[----:B------:R-:W-:Y:S01]  /*3cd0*/  FFMA.FTZ R52, R135, R53, R52 ;  /* 0x0000003587347223 */ /* 0x000fe20000010034 */
[----:B------:R-:W-:Y:S01]  /*3ce0*/  FFMA.FTZ R59, R133, R54, -R59 ;  /* 0x00000036853b7223 */ /* 0x000fe2000001083b */
[-C--:B------:R-:W-:Y:S01]  /*3cf0*/  FMUL.FTZ R57, R139, R55.reuse ;  /* 0x000000378b397220 */ /* 0x080fe20000410000 */
[----:B------:R-:W-:Y:S01]  /*3d00*/  FFMA.FTZ R56, R133, R58, R56 ;  /* 0x0000003a85387223 */ /* 0x000fe20000010038 */
[-C--:B------:R-:W-:Y:S01]  /*3d10*/  FMUL.FTZ R53, R139, R52.reuse ;  /* 0x000000348b357220 */ /* 0x080fe20000410000 */
[----:B------:R-:W-:Y:S01]  /*3d20*/  FADD.FTZ R59, R118, R59 ;  /* 0x0000003b763b7221 */ /* 0x000fe20000010000 */
[C---:B------:R-:W-:Y:S01]  /*3d30*/  FFMA.FTZ R52, R130.reuse, R52, R57 ;  /* 0x0000003482347223 */ /* 0x040fe20000010039 */
[----:B------:R-:W-:Y:S01]  /*3d40*/  FADD.FTZ R57, RZ, R56 ;  /* 0x00000038ff397221 */ /* 0x000fe20000010000 */
[----:B------:R-:W-:Y:S01]  /*3d50*/  FFMA.FTZ R54, R130, R55, -R53 ;  /* 0x0000003782367223 */ /* 0x000fe20000010835 */
[C---:B------:R-:W-:Y:S01]  /*3d60*/  FMUL.FTZ R58, R144.reuse, R59 ;  /* 0x0000003b903a7220 */ /* 0x040fe20000410000 */
[----:B------:R-:W-:Y:S01]  /*3d70*/  FMUL.FTZ R53, R131, R52 ;  /* 0x0000003483357220 */ /* 0x000fe20000410000 */
[----:B------:R-:W-:-:S02]  /*3d80*/  FMUL.FTZ R61, R144, R57 ;  /* 0x00000039903d7220 */ /* 0x000fc40000410000 */
[----:B------:R-:W-:Y:S01]  /*3d90*/  FFMA.FTZ R58, R138, R57, R58 ;  /* 0x000000398a3a7223 */ /* 0x000fe2000001003a */
[-C--:B------:R-:W-:Y:S01]  /*3da0*/  FMUL.FTZ R56, R131, R54.reuse ;  /* 0x0000003683387220 */ /* 0x080fe20000410000 */
[C---:B------:R-:W-:Y:S01]  /*3db0*/  FFMA.FTZ R53, R129.reuse, R54, -R53 ;  /* 0x0000003681357223 */ /* 0x040fe20000010835 */
[----:B------:R-:W-:Y:S01]  /*3dc0*/  FMUL.FTZ R146, R150, R163 ;  /* 0x000000a396927220 */ /* 0x000fe20000410000 */
[----:B------:R-:W-:Y:S01]  /*3dd0*/  FFMA.FTZ R54, R138, R59, -R61 ;  /* 0x0000003b8a367223 */ /* 0x000fe2000001083d */
[----:B------:R-:W-:Y:S01]  /*3de0*/  FMUL.FTZ R150, R150, R161 ;  /* 0x000000a196967220 */ /* 0x000fe20000410000 */
        /* <DEDUP_REMOVED lines=14> */
[----:B------:R-:W-:Y:S01]  /*3ed0*/  FFMA.FTZ R52, R132, R57, -R52 ;  /* 0x0000003984347223 */ /* 0x000fe20000010834 */
[----:B------:R-:W-:Y:S01]  /*3ee0*/  FADD.FTZ R60, RZ, R63 ;  /* 0x0000003fff3c7221 */ /* 0x000fe20000010000 */
[----:B------:R-:W-:-:S03]  /*3ef0*/  FMUL.FTZ R57, R153, R58 ;  /* 0x0000003a99397220 */ /* 0x000fc60000410000 */
[-C--:B------:R-:W-:Y:S01]  /*3f00*/  FMUL.FTZ R62, R153, R60.reuse ;  /* 0x0000003c993e7220 */ /* 0x080fe20000410000 */
[C---:B------:R-:W-:Y:S01]  /*3f10*/  FFMA.FTZ R57, R149.reuse, R60, R57 ;  /* 0x0000003c95397223 */ /* 0x040fe20000010039 */
[----:B------:R-:W-:Y:S02]  /*3f20*/  FFMA.FTZ R54, R132, R55, R53 ;  /* 0x0000003784367223 */ /* 0x000fe40000010035 */
[----:B------:R-:W-:Y:S01]  /*3f30*/  FFMA.FTZ R62, R149, R58, -R62 ;  /* 0x0000003a953e7223 */ /* 0x000fe2000001083e */
[----:B------:R-:W-:Y:S01]  /*3f40*/  FADD.FTZ R57, RZ, R57 ;  /* 0x00000039ff397221 */ /* 0x000fe20000010000 */
[C---:B------:R-:W-:Y:S01]  /*3f50*/  FMUL.FTZ R55, R141.reuse, R52 ;  /* 0x000000348d377220 */ /* 0x040fe20000410000 */
[-C--:B------:R-:W-:Y:S01]  /*3f60*/  FMUL.FTZ R56, R141, R54.reuse ;  /* 0x000000368d387220 */ /* 0x080fe20000410000 */
[----:B------:R0:W-:Y:S01]  /*3f70*/  STS.128 [R83], R20 ;  /* 0x0000001453007388 */ /* 0x0001e20000000c00 */
[----:B------:R-:W-:Y:S01]  /*3f80*/  FADD.FTZ R62, R121, R62 ;  /* 0x0000003e793e7221 */ /* 0x000fe20000010000 */
[C---:B------:R-:W-:Y:S01]  /*3f90*/  FFMA.FTZ R55, R133.reuse, R54, R55 ;  /* 0x0000003685377223 */ /* 0x040fe20000010037 */
[----:B------:R-:W-:Y:S01]  /*3fa0*/  FFMA.FTZ R53, R133, R52, -R56 ;  /* 0x0000003485357223 */ /* 0x000fe20000010838 */
[----:B------:R1:W-:Y:S01]  /*3fb0*/  STS.128 [R83+0x210], R24 ;  /* 0x0002101853007388 */ /* 0x0003e20000000c00 */
[C---:B0-----:R-:W-:Y:S01]  /*3fc0*/  FMUL.FTZ R23, R151.reuse, R57 ;  /* 0x0000003997177220 */ /* 0x041fe20000410000 */
[----:B------:R-:W-:Y:S01]  /*3fd0*/  FMUL.FTZ R22, R151, R62 ;  /* 0x0000003e97167220 */ /* 0x000fe20000410000 */
[----:B------:R-:W-:-:S02]  /*3fe0*/  FMUL.FTZ R20, R144, R55 ;  /* 0x0000003790147220 */ /* 0x000fc40000410000 */
[----:B------:R-:W-:Y:S01]  /*3ff0*/  FFMA.FTZ R23, R148, R62, -R23 ;  /* 0x0000003e94177223 */ /* 0x000fe20000010817 */
[----:B------:R-:W-:Y:S01]  /*4000*/  FMUL.FTZ R21, R144, R53 ;  /* 0x0000003590157220 */ /* 0x000fe20000410000 */
[----:B------:R-:W-:Y:S02]  /*4010*/  FFMA.FTZ R22, R148, R57, R22 ;  /* 0x0000003994167223 */ /* 0x000fe40000010016 */
[----:B-1----:R-:W-:Y:S01]  /*4020*/  FADD.FTZ R25, R122, R23 ;  /* 0x000000177a197221 */ /* 0x002fe20000010000 */
[C---:B------:R-:W-:Y:S01]  /*4030*/  FFMA.FTZ R53, R138.reuse, R53, -R20 ;  /* 0x000000358a357223 */ /* 0x040fe20000010814 */
[----:B------:R-:W-:Y:S01]  /*4040*/  FFMA.FTZ R21, R138, R55, R21 ;  /* 0x000000378a157223 */ /* 0x000fe20000010015 */
[----:B------:R-:W-:Y:S01]  /*4050*/  FADD.FTZ R24, RZ, R22 ;  /* 0x00000016ff187221 */ /* 0x000fe20000010000 */
[C---:B------:R-:W-:Y:S01]  /*4060*/  FMUL.FTZ R27, R155.reuse, R25 ;  /* 0x000000199b1b7220 */ /* 0x040fe20000410000 */
[C---:B------:R-:W-:Y:S01]  /*4070*/  FMUL.FTZ R22, R150.reuse, R53 ;  /* 0x0000003596167220 */ /* 0x040fe20000410000 */
[-C--:B------:R-:W-:Y:S01]  /*4080*/  FMUL.FTZ R23, R150, R21.reuse ;  /* 0x0000001596177220 */ /* 0x080fe20000410000 */
[-C--:B------:R-:W-:Y:S01]  /*4090*/  FMUL.FTZ R26, R155, R24.reuse ;  /* 0x000000189b1a7220 */ /* 0x080fe20000410000 */
[----:B------:R-:W-:Y:S01]  /*40a0*/  FFMA.FTZ R27, R154, R24, R27 ;  /* 0x000000189a1b7223 */ /* 0x000fe2000001001b */
[C---:B------:R-:W-:Y:S01]  /*40b0*/  FFMA.FTZ R22, R146.reuse, R21, R22 ;  /* 0x0000001592167223 */ /* 0x040fe20000010016 */
[----:B------:R-:W-:Y:S01]  /*40c0*/  FFMA.FTZ R20, R146, R53, -R23 ;  /* 0x0000003592147223 */ /* 0x000fe20000010817 */
[----:B------:R-:W-:Y:S01]  /*40d0*/  FFMA.FTZ R26, R154, R25, -R26 ;  /* 0x000000199a1a7223 */ /* 0x000fe2000001081a */
[----:B------:R-:W-:Y:S01]  /*40e0*/  FADD.FTZ R27, RZ, R27 ;  /* 0x0000001bff1b7221 */ /* 0x000fe20000010000 */
[C---:B------:R-:W-:Y:S01]  /*40f0*/  FMUL.FTZ R21, R153.reuse, R22 ;  /* 0x0000001699157220 */ /* 0x040fe20000410000 */
[-C--:B------:R-:W-:Y:S01]  /*4100*/  FMUL.FTZ R24, R153, R20.reuse ;  /* 0x0000001499187220 */ /* 0x080fe20000410000 */
[----:B------:R-:W-:Y:S01]  /*4110*/  FADD.FTZ R26, R123, R26 ;  /* 0x0000001a7b1a7221 */ /* 0x000fe20000010000 */
[----:B------:R-:W-:Y:S01]  /*4120*/  FMUL.FTZ R25, R157, R27 ;  /* 0x0000001b9d197220 */ /* 0x000fe20000410000 */
[C---:B------:R-:W-:Y:S01]  /*4130*/  FFMA.FTZ R21, R149.reuse, R20, -R21 ;  /* 0x0000001495157223 */ /* 0x040fe20000010815 */
[----:B------:R0:W-:Y:S01]  /*4140*/  STS.128 [R83+0x420], R28 ;  /* 0x0004201c53007388 */ /* 0x0001e20000000c00 */
[----:B------:R-:W-:Y:S01]  /*4150*/  FFMA.FTZ R24, R149, R22, R24 ;  /* 0x0000001695187223 */ /* 0x000fe20000010018 */
[----:B------:R-:W-:-:S03]  /*4160*/  FMUL.FTZ R20, R157, R26 ;  /* 0x0000001a9d147220 */ /* 0x000fc60000410000 */
[----:B------:R-:W-:Y:S01]  /*4170*/  FMUL.FTZ R23, R151, R24 ;  /* 0x0000001897177220 */ /* 0x000fe20000410000 */
[----:B------:R-:W-:-:S03]  /*4180*/  FFMA.FTZ R20, R156, R27, R20 ;  /* 0x0000001b9c147223 */ /* 0x000fc60000010014 */
[-C--:B------:R-:W-:Y:S01]  /*4190*/  FFMA.FTZ R23, R148, R21.reuse, -R23 ;  /* 0x0000001594177223 */ /* 0x080fe20000010817 */
[----:B0-----:R-:W-:Y:S01]  /*41a0*/  FFMA.FTZ R29, R156, R26, -R25 ;  /* 0x0000001a9c1d7223 */ /* 0x001fe20000010819 */
[----:B------:R-:W-:-:S03]  /*41b0*/  FMUL.FTZ R25, R151, R21 ;  /* 0x0000001597197220 */ /* 0x000fc60000410000 */
[----:B------:R-:W-:Y:S01]  /*41c0*/  FADD.FTZ R29, R124, R29 ;  /* 0x0000001d7c1d7221 */ /* 0x000fe20000010000 */
[----:B------:R-:W-:Y:S01]  /*41d0*/  FADD.FTZ R22, RZ, R20 ;  /* 0x00000014ff167221 */ /* 0x000fe20000010000 */
[----:B------:R-:W-:Y:S02]  /*41e0*/  FFMA.FTZ R25, R148, R24, R25 ;  /* 0x0000001894197223 */ /* 0x000fe40000010019 */
[----:B------:R-:W-:Y:S01]  /*41f0*/  FMUL.FTZ R27, R159, R29 ;  /* 0x0000001d9f1b7220 */ /* 0x000fe20000410000 */
[----:B------:R-:W-:Y:S01]  /*4200*/  STS.128 [R83+0x630], R32 ;  /* 0x0006302053007388 */ /* 0x000fe20000000c00 */
[----:B------:R-:W-:Y:S01]  /*4210*/  FMUL.FTZ R21, R155, R23 ;  /* 0x000000179b157220 */ /* 0x000fe20000410000 */
[-C--:B------:R-:W-:Y:S01]  /*4220*/  FMUL.FTZ R24, R159, R22.reuse ;  /* 0x000000169f187220 */ /* 0x080fe20000410000 */
[----:B------:R-:W-:Y:S01]  /*4230*/  FFMA.FTZ R27, R158, R22, R27 ;  /* 0x000000169e1b7223 */ /* 0x000fe2000001001b */
[----:B------:R-:W-:Y:S01]  /*4240*/  STS.128 [R83+0x840], R36 ;  /* 0x0008402453007388 */ /* 0x000fe20000000c00 */
[----:B------:R-:W-:-:S03]  /*4250*/  FMUL.FTZ R20, R155, R25 ;  /* 0x000000199b147220 */ /* 0x000fc60000410000 */
[----:B------:R-:W-:Y:S04]  /*4260*/  STS.128 [R83+0xa50], R40 ;  /* 0x000a502853007388 */ /* 0x000fe80000000c00 */
[----:B------:R-:W-:Y:S04]  /*4270*/  STS.128 [R83+0xc60], R44 ;  /* 0x000c602c53007388 */ /* 0x000fe80000000c00 */
[----:B------:R-:W-:Y:S01]  /*4280*/  STS.128 [R83+0xe70], R48 ;  /* 0x000e703053007388 */ /* 0x000fe20000000c00 */
[----:B------:R-:W-:-:S03]  /*4290*/  NOP ;  /* 0x0000000000007918 */ /* 0x000fc60000000000 */
[----:B------:R-:W2:Y:S01]  /*42a0*/  LDG.E.64 R72, desc[UR18][R72.64] ;  /* 0x0000001248487981 */ /* 0x000ea2000c1e1b00 */
[----:B------:R-:W-:Y:S01]  /*42b0*/  FFMA.FTZ R21, R154, R25, R21 ;  /* 0x000000199a157223 */ /* 0x000fe20000010015 */
[----:B------:R-:W-:Y:S01]  /*42c0*/  FFMA.FTZ R24, R158, R29, -R24 ;  /* 0x0000001d9e187223 */ /* 0x000fe20000010818 */
[----:B------:R-:W-:Y:S01]  /*42d0*/  FADD.FTZ R166, RZ, R27 ;  /* 0x0000001bffa67221 */ /* 0x000fe20000010000 */
[----:B------:R-:W-:Y:S01]  /*42e0*/  FFMA.FTZ R20, R154, R23, -R20 ;  /* 0x000000179a147223 */ /* 0x000fe20000010814 */
[----:B------:R-:W-:Y:S01]  /*42f0*/  FMUL.FTZ R23, R157, R21 ;  /* 0x000000159d177220 */ /* 0x000fe20000410000 */
[----:B------:R-:W-:Y:S01]  /*4300*/  FADD.FTZ R165, R125, R24 ;  /* 0x000000187da57221 */ /* 0x000fe20000010000 */
[----:B------:R-:W-:Y:S01]  /*4310*/  ISETP.GE.AND P1, PT, R84, 0x1, PT ;  /* 0x000000015400780c */ /* 0x000fe20003f26270 */
[----:B------:R-:W0:Y:S01]  /*4320*/  SHFL.UP PT, R24, R166, 0x1, RZ ;  /* 0x04200000a6187989 */ /* 0x000e2200000e00ff */
[-C--:B------:R-:W-:Y:S01]  /*4330*/  FMUL.FTZ R25, R157, R20.reuse ;  /* 0x000000149d197220 */ /* 0x080fe20000410000 */
[----:B------:R-:W-:-:S02]  /*4340*/  FFMA.FTZ R23, R156, R20, -R23 ;  /* 0x000000149c177223 */ /* 0x000fc40000010817 */
[----:B------:R-:W1:Y:S01]  /*4350*/  SHFL.UP PT, R22, R165, 0x1, RZ ;  /* 0x04200000a5167989 */ /* 0x000e6200000e00ff */
[----:B------:R-:W-:Y:S01]  /*4360*/  FFMA.FTZ R25, R156, R21, R25 ;  /* 0x000000159c197223 */ /* 0x000fe20000010019 */
[C---:B------:R-:W-:Y:S01]  /*4370*/  FMUL.FTZ R21, R159.reuse, R23 ;  /* 0x000000179f157220 */ /* 0x040fe20000410000 */
[----:B------:R-:W3:Y:S02]  /*4380*/  S2R R28, SR_CgaCtaId ;  /* 0x00000000001c7919 */ /* 0x000ee40000008800 */
[-C--:B------:R-:W-:Y:S01]  /*4390*/  FMUL.FTZ R20, R159, R25.reuse ;  /* 0x000000199f147220 */ /* 0x080fe20000410000 */
[----:B------:R-:W-:Y:S01]  /*43a0*/  FFMA.FTZ R164, R158, R25, R21 ;  /* 0x000000199ea47223 */ /* 0x000fe20000010015 */
[----:B------:R-:W-:Y:S01]  /*43b0*/  LEA R162, R128, R99, 0x4 ;  /* 0x0000006380a27211 */ /* 0x000fe200078e20ff */
[----:B------:R-:W-:Y:S01]  /*43c0*/  LDS.128 R32, [R127+0x10] ;  /* 0x000010007f207984 */ /* 0x000fe20000000c00 */
[----:B------:R-:W-:-:S03]  /*43d0*/  FFMA.FTZ R163, R158, R23, -R20 ;  /* 0x000000179ea37223 */ /* 0x000fc60000010814 */
[----:B------:R-:W4:Y:S04]  /*43e0*/  SHFL.UP PT, R21, R164, 0x1, RZ ;  /* 0x04200000a4157989 */ /* 0x000f2800000e00ff */
[----:B------:R-:W5:Y:S01]  /*43f0*/  SHFL.UP PT, R20, R163, 0x1, RZ ;  /* 0x04200000a3147989 */ /* 0x000f6200000e00ff */
[CC--:B0-----:R-:W-:Y:S01]  /*4400*/  FMUL.FTZ R23, R163.reuse, R24.reuse ;  /* 0x00000018a3177220 */ /* 0x0c1fe20000410000 */
[C---:B------:R-:W-:Y:S02]  /*4410*/  FMUL.FTZ R24, R164.reuse, R24 ;  /* 0x00000018a4187220 */ /* 0x040fe40000410000 */
[----:B------:R-:W-:Y:S01]  /*4420*/  LDS.128 R36, [R127+0x20] ;  /* 0x000020007f247984 */ /* 0x000fe20000000c00 */
[-C--:B-1----:R-:W-:Y:S01]  /*4430*/  FFMA.FTZ R23, R164, R22.reuse, R23 ;  /* 0x00000016a4177223 */ /* 0x082fe20000010017 */
[----:B------:R-:W-:-:S02]  /*4440*/  FFMA.FTZ R24, R163, R22, -R24 ;  /* 0x00000016a3187223 */ /* 0x000fc40000010818 */
[----:B------:R-:W-:Y:S01]  /*4450*/  LDS.128 R40, [R127+0x30] ;  /* 0x000030007f287984 */ /* 0x000fe20000000c00 */
[----:B------:R-:W-:Y:S01]  /*4460*/  @P1 FADD.FTZ R166, R166, R23 ;  /* 0x00000017a6a61221 */ /* 0x000fe20000010000 */
[----:B------:R-:W-:Y:S02]  /*4470*/  @P1 FADD.FTZ R165, R165, R24 ;  /* 0x00000018a5a51221 */ /* 0x000fe40000010000 */
[----:B------:R-:W-:Y:S04]  /*4480*/  LDS.128 R48, [R127+0x40] ;  /* 0x000040007f307984 */ /* 0x000fe80000000c00 */
[----:B------:R-:W0:Y:S01]  /*4490*/  SHFL.UP PT, R25, R166, 0x2, RZ ;  /* 0x04400000a6197989 */ /* 0x000e2200000e00ff */
[-C--:B----4-:R-:W-:Y:S01]  /*44a0*/  FMUL.FTZ R23, R163, R21.reuse ;  /* 0x00000015a3177220 */ /* 0x090fe20000410000 */
[----:B------:R-:W-:-:S02]  /*44b0*/  FMUL.FTZ R22, R164, R21 ;  /* 0x00000015a4167220 */ /* 0x000fc40000410000 */
[----:B------:R-:W1:Y:S01]  /*44c0*/  SHFL.UP PT, R24, R165, 0x2, RZ ;  /* 0x04400000a5187989 */ /* 0x000e6200000e00ff */
[-C--:B-----5:R-:W-:Y:S01]  /*44d0*/  @P1 FFMA.FTZ R164, R164, R20.reuse, R23 ;  /* 0x00000014a4a41223 */ /* 0x0a0fe20000010017 */
[----:B------:R-:W-:Y:S02]  /*44e0*/  @P1 FFMA.FTZ R163, R163, R20, -R22 ;  /* 0x00000014a3a31223 */ /* 0x000fe40000010816 */
[----:B------:R-:W-:Y:S04]  /*44f0*/  LDS.128 R52, [R127+0x50] ;  /* 0x000050007f347984 */ /* 0x000fe80000000c00 */
[----:B------:R-:W4:Y:S01]  /*4500*/  SHFL.UP PT, R21, R164, 0x2, RZ ;  /* 0x04400000a4157989 */ /* 0x000f2200000e00ff */
[----:B------:R-:W-:-:S03]  /*4510*/  ISETP.GE.AND P1, PT, R84, 0x2, PT ;  /* 0x000000025400780c */ /* 0x000fc60003f26270 */
[----:B------:R-:W5:Y:S04]  /*4520*/  SHFL.UP PT, R20, R163, 0x2, RZ ;  /* 0x04400000a3147989 */ /* 0x000f6800000e00ff */
[----:B------:R-:W-:Y:S01]  /*4530*/  LDS.128 R56, [R127+0x60] ;  /* 0x000060007f387984 */ /* 0x000fe20000000c00 */
[CC--:B0-----:R-:W-:Y:S01]  /*4540*/  FMUL.FTZ R23, R163.reuse, R25.reuse ;  /* 0x00000019a3177220 */ /* 0x0c1fe20000410000 */
[C---:B------:R-:W-:Y:S02]  /*4550*/  FMUL.FTZ R22, R164.reuse, R25 ;  /* 0x00000019a4167220 */ /* 0x040fe40000410000 */
[----:B------:R-:W-:Y:S01]  /*4560*/  LDS.128 R60, [R127+0x70] ;  /* 0x000070007f3c7984 */ /* 0x000fe20000000c00 */
[-C--:B-1----:R-:W-:Y:S01]  /*4570*/  FFMA.FTZ R23, R164, R24.reuse, R23 ;  /* 0x00000018a4177223 */ /* 0x082fe20000010017 */
[----:B------:R-:W-:-:S03]  /*4580*/  FFMA.FTZ R22, R163, R24, -R22 ;  /* 0x00000018a3167223 */ /* 0x000fc60000010816 */
        /* <DEDUP_REMOVED lines=14> */
[----:B------:R-:W-:-:S07]  /*4670*/  FFMA.FTZ R24, R163, R23, -R24 ;  /* 0x00000017a3187223 */ /* 0x000fce0000010818 */
[----:B------:R-:W-:Y:S01]  /*4680*/  @P1 FADD.FTZ R166, R166, R27 ;  /* 0x0000001ba6a61221 */ /* 0x000fe20000010000 */
[-C--:B----4-:R-:W-:Y:S01]  /*4690*/  FMUL.FTZ R25, R163, R21.reuse ;  /* 0x00000015a3197220 */ /* 0x090fe20000410000 */
[C---:B------:R-:W-:Y:S01]  /*46a0*/  FMUL.FTZ R22, R164.reuse, R21 ;  /* 0x00000015a4167220 */ /* 0x040fe20000410000 */
[----:B------:R-:W-:Y:S02]  /*46b0*/  @P1 FADD.FTZ R165, R165, R24 ;  /* 0x00000018a5a51221 */ /* 0x000fe40000010000 */
[----:B------:R-:W0:Y:S01]  /*46c0*/  SHFL.UP PT, R23, R166, 0x8, RZ ;  /* 0x05000000a6177989 */ /* 0x000e2200000e00ff */
[-C--:B-----5:R-:W-:Y:S01]  /*46d0*/  @P1 FFMA.FTZ R164, R164, R20.reuse, R25 ;  /* 0x00000014a4a41223 */ /* 0x0a0fe20000010019 */
[----:B------:R-:W-:Y:S02]  /*46e0*/  @P1 FFMA.FTZ R163, R163, R20, -R22 ;  /* 0x00000014a3a31223 */ /* 0x000fe40000010816 */
[----:B------:R-:W1:Y:S04]  /*46f0*/  SHFL.UP PT, R22, R165, 0x8, RZ ;  /* 0x05000000a5167989 */ /* 0x000e6800000e00ff */
[----:B------:R-:W4:Y:S04]  /*4700*/  SHFL.UP PT, R21, R164, 0x8, RZ ;  /* 0x05000000a4157989 */ /* 0x000f2800000e00ff */
[----:B------:R-:W5:Y:S01]  /*4710*/  SHFL.UP PT, R20, R163, 0x8, RZ ;  /* 0x05000000a3147989 */ /* 0x000f6200000e00ff */
[----:B------:R-:W-:Y:S01]  /*4720*/  ISETP.GE.AND P1, PT, R84, 0x8, PT ;  /* 0x000000085400780c */ /* 0x000fe20003f26270 */
[-C--:B0-----:R-:W-:Y:S01]  /*4730*/  FMUL.FTZ R25, R163, R23.reuse ;  /* 0x00000017a3197220 */ /* 0x081fe20000410000 */
[----:B------:R-:W-:-:S03]  /*4740*/  FMUL.FTZ R24, R164, R23 ;  /* 0x00000017a4187220 */ /* 0x000fc60000410000 */
[CC--:B-1----:R-:W-:Y:S01]  /*4750*/  FFMA.FTZ R25, R164.reuse, R22.reuse, R25 ;  /* 0x00000016a4197223 */ /* 0x0c2fe20000010019 */
[C---:B------:R-:W-:Y:S01]  /*4760*/  FFMA.FTZ R24, R163.reuse, R22, -R24 ;  /* 0x00000016a3187223 */ /* 0x040fe20000010818 */
[-C--:B----4-:R-:W-:Y:S01]  /*4770*/  FMUL.FTZ R23, R164, R21.reuse ;  /* 0x00000015a4177220 */ /* 0x090fe20000410000 */
[----:B------:R-:W-:-:S05]  /*4780*/  FMUL.FTZ R21, R163, R21 ;  /* 0x00000015a3157220 */ /* 0x000fca0000410000 */
[----:B------:R-:W-:Y:S01]  /*4790*/  @P1 FADD.FTZ R166, R166, R25 ;  /* 0x00000019a6a61221 */ /* 0x000fe20000010000 */
[----:B------:R-:W-:Y:S01]  /*47a0*/  @P1 FADD.FTZ R165, R165, R24 ;  /* 0x00000018a5a51221 */ /* 0x000fe20000010000 */
[----:B-----5:R-:W-:-:S03]  /*47b0*/  @P1 FFMA.FTZ R164, R164, R20, R21 ;  /* 0x00000014a4a41223 */ /* 0x020fc60000010015 */
[----:B------:R-:W0:Y:S01]  /*47c0*/  SHFL.UP PT, R22, R166, 0x10, RZ ;  /* 0x06000000a6167989 */ /* 0x000e2200000e00ff */
[----:B------:R-:W-:-:S03]  /*47d0*/  @P1 FFMA.FTZ R163, R163, R20, -R23 ;  /* 0x00000014a3a31223 */ /* 0x000fc60000010817 */
[----:B------:R-:W1:Y:S04]  /*47e0*/  SHFL.UP PT, R20, R164, 0x10, RZ ;  /* 0x06000000a4147989 */ /* 0x000e6800000e00ff */
[----:B------:R-:W4:Y:S04]  /*47f0*/  SHFL.UP PT, R21, R165, 0x10, RZ ;  /* 0x06000000a5157989 */ /* 0x000f2800000e00ff */
[----:B------:R-:W5:Y:S01]  /*4800*/  SHFL.UP PT, R45, R163, 0x10, RZ ;  /* 0x06000000a32d7989 */ /* 0x000f6200000e00ff */
[----:B------:R-:W-:Y:S02]  /*4810*/  MOV R24, 0x3f800000 ;  /* 0x3f80000000187802 */ /* 0x000fe40000000f00 */
[----:B------:R-:W-:-:S02]  /*4820*/  CS2R R26, SRZ ;  /* 0x00000000001a7805 */ /* 0x000fc4000001ff00 */
[----:B------:R-:W-:Y:S02]  /*4830*/  MOV R25, RZ ;  /* 0x000000ff00197202 */ /* 0x000fe40000000f00 */
[----:B------:R-:W-:Y:S02]  /*4840*/  MOV R99, 0x400 ;  /* 0x0000040000637802 */ /* 0x000fe40000000f00 */
[----:B------:R-:W-:Y:S02]  /*4850*/  ISETP.NE.AND P1, PT, R84, 0x1f, PT ;  /* 0x0000001f5400780c */ /* 0x000fe40003f25270 */
[----:B------:R-:W5:Y:S01]  /*4860*/  @P0 LDS.128 R24, [R162+0x10c0] ;  /* 0x0010c000a2180984 */ /* 0x000f620000000c00 */
[----:B---3--:R-:W-:Y:S01]  /*4870*/  LEA R99, R28, R99, 0x18 ;  /* 0x000000631c637211 */ /* 0x008fe200078ec0ff */
[CC--:B0-----:R-:W-:Y:S01]  /*4880*/  FMUL.FTZ R28, R164.reuse, R22.reuse ;  /* 0x00000016a41c7220 */ /* 0x0c1fe20000410000 */
[C---:B------:R-:W-:Y:S01]  /*4890*/  FMUL.FTZ R23, R163.reuse, R22 ;  /* 0x00000016a3177220 */ /* 0x040fe20000410000 */
[CC--:B-1----:R-:W-:Y:S01]  /*48a0*/  FMUL.FTZ R44, R164.reuse, R20.reuse ;  /* 0x00000014a42c7220 */ /* 0x0c2fe20000410000 */
[C---:B------:R-:W-:Y:S01]  /*48b0*/  FMUL.FTZ R20, R163.reuse, R20 ;  /* 0x00000014a3147220 */ /* 0x040fe20000410000 */
[CC--:B----4-:R-:W-:Y:S01]  /*48c0*/  FFMA.FTZ R46, R163.reuse, R21.reuse, -R28 ;  /* 0x00000015a32e7223 */ /* 0x0d0fe2000001081c */
[C---:B------:R-:W-:Y:S01]  /*48d0*/  FFMA.FTZ R23, R164.reuse, R21, R23 ;  /* 0x00000015a4177223 */ /* 0x040fe20000010017 */
[----:B------:R-:W-:Y:S01]  /*48e0*/  LDS.128 R28, [R127] ;  /* 0x000000007f1c7984 */ /* 0x000fe20000000c00 */
[-C--:B-----5:R-:W-:Y:S01]  /*48f0*/  FFMA.FTZ R44, R163, R45.reuse, -R44 ;  /* 0x0000002da32c7223 */ /* 0x0a0fe2000001082c */
[----:B------:R-:W-:Y:S01]  /*4900*/  FFMA.FTZ R45, R164, R45, R20 ;  /* 0x0000002da42d7223 */ /* 0x000fe20000010014 */
[----:B------:R-:W-:Y:S01]  /*4910*/  FADD.FTZ R46, R165, R46 ;  /* 0x0000002ea52e7221 */ /* 0x000fe20000010000 */
[----:B------:R-:W-:-:S05]  /*4920*/  FADD.FTZ R47, R166, R23 ;  /* 0x00000017a62f7221 */ /* 0x000fca0000010000 */
[----:B------:R0:W-:Y:S01]  /*4930*/  @!P1 STS.128 [R99+0x1080], R44 ;  /* 0x0010802c63009388 */ /* 0x0001e20000000c00 */
[----:B------:R-:W-:Y:S01]  /*4940*/  BAR.SYNC.DEFER_BLOCKING 0x0 ;  /* 0x0000000000007b1d */ /* 0x000fe20000010000 */
[----:B------:R-:W-:Y:S02]  /*4950*/  ISETP.NE.AND P2, PT, R84, RZ, PT ;  /* 0x000000ff5400720c */ /* 0x000fe40003f45270 */
[----:B------:R-:W-:-:S11]  /*4960*/  ISETP.NE.AND P3, PT, R96, RZ, PT ;  /* 0x000000ff6000720c */ /* 0x000fd60003f65270 */
[----:B------:R-:W-:Y:S04]  /*4970*/  @!P2 STS.128 [R99+0x10a0], R24 ;  /* 0x0010a0186300a388 */ /* 0x000fe80000000c00 */
        /* <DEDUP_REMOVED lines=12> */
[----:B-1----:R-:W-:-:S02]  /*4a40*/  @!P2 MOV R167, R25 ;  /* 0x0000001900a7a202 */ /* 0x002fc40000000f00 */
[----:B0-----:R-:W-:Y:S02]  /*4a50*/  @!P2 MOV R168, R24 ;  /* 0x0000001800a8a202 */ /* 0x001fe40000000f00 */
[----:B---3--:R-:W-:Y:S02]  /*4a60*/  @!P2 MOV R165, R26 ;  /* 0x0000001a00a5a202 */ /* 0x008fe40000000f00 */
[----:B----4-:R-:W-:Y:S01]  /*4a70*/  @!P2 MOV R45, R27 ;  /* 0x0000001b002da202 */ /* 0x010fe20000000f00 */
[-C--:B------:R-:W-:Y:S01]  /*4a80*/  @P3 FMUL.FTZ R169, R161, R167.reuse ;  /* 0x000000a7a1a93220 */ /* 0x080fe20000410000 */
[----:B------:R-:W-:-:S03]  /*4a90*/  @P3 FMUL.FTZ R44, R160, R167 ;  /* 0x000000a7a02c3220 */ /* 0x000fc60000410000 */
[-C--:B------:R-:W-:Y:S01]  /*4aa0*/  @P3 FFMA.FTZ R160, R160, R168.reuse, -R169 ;  /* 0x000000a8a0a03223 */ /* 0x080fe200000108a9 */
[----:B------:R-:W-:-:S03]  /*4ab0*/  @P3 FFMA.FTZ R44, R161, R168, R44 ;  /* 0x000000a8a12c3223 */ /* 0x000fc6000001002c */
[----:B------:R-:W-:Y:S01]  /*4ac0*/  @P3 FADD.FTZ R165, R165, R160 ;  /* 0x000000a0a5a53221 */ /* 0x000fe20000010000 */
[----:B------:R-:W-:-:S03]  /*4ad0*/  @P3 FADD.FTZ R45, R45, R44 ;  /* 0x0000002c2d2d3221 */ /* 0x000fc60000010000 */
[C---:B------:R-:W-:Y:S01]  /*4ae0*/  FMUL.FTZ R47, R152.reuse, R165 ;  /* 0x000000a5982f7220 */ /* 0x040fe20000410000 */
[----:B------:R-:W-:Y:S01]  /*4af0*/  FMUL.FTZ R152, R152, R45 ;  /* 0x0000002d98987220 */ /* 0x000fe20000410000 */
[C---:B--2---:R-:W-:Y:S01]  /*4b00*/  FMUL.FTZ R161, R29.reuse, R73 ;  /* 0x000000491da17220 */ /* 0x044fe20000410000 */
[-C--:B------:R-:W-:Y:S01]  /*4b10*/  FMUL.FTZ R44, R29, R72.reuse ;  /* 0x000000481d2c7220 */ /* 0x080fe20000410000 */
[C---:B------:R-:W-:Y:S01]  /*4b20*/  FFMA.FTZ R47, R142.reuse, R45, R47 ;  /* 0x0000002d8e2f7223 */ /* 0x040fe2000001002f */
[----:B------:R-:W-:Y:S01]  /*4b30*/  FFMA.FTZ R46, R142, R165, -R152 ;  /* 0x000000a58e2e7223 */ /* 0x000fe20000010898 */
[CC--:B------:R-:W-:Y:S01]  /*4b40*/  FMUL.FTZ R45, R31.reuse, R73.reuse ;  /* 0x000000491f2d7220 */ /* 0x0c0fe20000410000 */
[-C--:B------:R-:W-:Y:S01]  /*4b50*/  FMUL.FTZ R142, R31, R72.reuse ;  /* 0x000000481f8e7220 */ /* 0x080fe20000410000 */
[----:B------:R-:W-:Y:S01]  /*4b60*/  FADD.FTZ R152, RZ, R47 ;  /* 0x0000002fff987221 */ /* 0x000fe20000010000 */
[CC--:B------:R-:W-:Y:S01]  /*4b70*/  FFMA.FTZ R29, R28.reuse, R72.reuse, -R161 ;  /* 0x000000481c1d7223 */ /* 0x0c0fe200000108a1 */
[-C--:B------:R-:W-:Y:S01]  /*4b80*/  FFMA.FTZ R44, R28, R73.reuse, R44 ;  /* 0x000000491c2c7223 */ /* 0x080fe2000001002c */
[----:B------:R-:W-:Y:S01]  /*4b90*/  FADD.FTZ R46, R109, R46 ;  /* 0x0000002e6d2e7221 */ /* 0x000fe20000010000 */
[C---:B------:R-:W-:Y:S01]  /*4ba0*/  FFMA.FTZ R28, R30.reuse, R72, -R45 ;  /* 0x000000481e1c7223 */ /* 0x040fe2000001082d */
[----:B------:R-:W-:Y:S01]  /*4bb0*/  FFMA.FTZ R30, R30, R73, R142 ;  /* 0x000000491e1e7223 */ /* 0x000fe2000001008e */
[C---:B------:R-:W-:Y:S01]  /*4bc0*/  FMUL.FTZ R142, R147.reuse, R152 ;  /* 0x00000098938e7220 */ /* 0x040fe20000410000 */
[----:B------:R-:W-:Y:S01]  /*4bd0*/  FMUL.FTZ R147, R147, R46 ;  /* 0x0000002e93937220 */ /* 0x000fe20000410000 */
[----:B------:R-:W-:-:S02]  /*4be0*/  FMUL.FTZ R160, R33, R72 ;  /* 0x0000004821a07220 */ /* 0x000fc40000410000 */
[C---:B------:R-:W-:Y:S01]  /*4bf0*/  FFMA.FTZ R142, R143.reuse, R46, -R142 ;  /* 0x0000002e8f8e7223 */ /* 0x040fe2000001088e */
[----:B------:R-:W-:Y:S01]  /*4c00*/  FFMA.FTZ R147, R143, R152, R147 ;  /* 0x000000988f937223 */ /* 0x000fe20000010093 */
[-C--:B------:R-:W-:Y:S01]  /*4c10*/  FMUL.FTZ R31, R33, R73.reuse ;  /* 0x00000049211f7220 */ /* 0x080fe20000410000 */
[CC--:B------:R-:W-:Y:S01]  /*4c20*/  FFMA.FTZ R33, R32.reuse, R73.reuse, R160 ;  /* 0x0000004920217223 */ /* 0x0c0fe200000100a0 */
[----:B------:R-:W-:Y:S01]  /*4c30*/  FADD.FTZ R142, R111, R142 ;  /* 0x0000008e6f8e7221 */ /* 0x000fe20000010000 */
[----:B------:R-:W-:Y:S01]  /*4c40*/  FADD.FTZ R160, RZ, R147 ;  /* 0x00000093ffa07221 */ /* 0x000fe20000010000 */
[CC--:B------:R-:W-:Y:S01]  /*4c50*/  FMUL.FTZ R45, R35.reuse, R73.reuse ;  /* 0x00000049232d7220 */ /* 0x0c0fe20000410000 */
[----:B------:R-:W-:Y:S01]  /*4c60*/  FMUL.FTZ R166, R35, R72 ;  /* 0x0000004823a67220 */ /* 0x000fe20000410000 */
[C---:B------:R-:W-:Y:S01]  /*4c70*/  FMUL.FTZ R164, R145.reuse, R142 ;  /* 0x0000008e91a47220 */ /* 0x040fe20000410000 */
[----:B------:R-:W-:Y:S01]  /*4c80*/  FFMA.FTZ R31, R32, R72, -R31 ;  /* 0x00000048201f7223 */ /* 0x000fe2000001081f */
[----:B------:R-:W-:Y:S01]  /*4c90*/  FMUL.FTZ R145, R145, R160 ;  /* 0x000000a091917220 */ /* 0x000fe20000410000 */
[C---:B------:R-:W-:Y:S01]  /*4ca0*/  FFMA.FTZ R32, R34.reuse, R72, -R45 ;  /* 0x0000004822207223 */ /* 0x040fe2000001082d */
[-C--:B------:R-:W-:Y:S01]  /*4cb0*/  FFMA.FTZ R34, R34, R73.reuse, R166 ;  /* 0x0000004922227223 */ /* 0x080fe200000100a6 */
        /* <DEDUP_REMOVED lines=9> */
[----:B------:R-:W-:-:S03]  /*4d50*/  FMUL.FTZ R47, R140, R164 ;  /* 0x000000a48c2f7220 */ /* 0x000fc60000410000 */
[C---:B------:R-:W-:Y:S01]  /*4d60*/  FFMA.FTZ R45, R135.reuse, R164, -R36 ;  /* 0x000000a4872d7223 */ /* 0x040fe20000010824 */
[----:B------:R-:W-:Y:S01]  /*4d70*/  FFMA.FTZ R47, R135, R166, R47 ;  /* 0x000000a6872f7223 */ /* 0x000fe2000001002f */
[CC--:B------:R-:W-:Y:S01]  /*4d80*/  FMUL.FTZ R137, R39.reuse, R73.reuse ;  /* 0x0000004927897220 */ /* 0x0c0fe20000410000 */
[-C--:B------:R-:W-:Y:S01]  /*4d90*/  FMUL.FTZ R140, R39, R72.reuse ;  /* 0x00000048278c7220 */ /* 0x080fe20000410000 */
[----:B------:R-:W-:Y:S01]  /*4da0*/  FADD.FTZ R45, R112, R45 ;  /* 0x0000002d702d7221 */ /* 0x000fe20000010000 */
[----:B------:R-:W-:Y:S01]  /*4db0*/  FADD.FTZ R47, RZ, R47 ;  /* 0x0000002fff2f7221 */ /* 0x000fe20000010000 */
[CC--:B------:R-:W-:Y:S01]  /*4dc0*/  FFMA.FTZ R36, R38.reuse, R72.reuse, -R137 ;  /* 0x0000004826247223 */ /* 0x0c0fe20000010889 */
[CC--:B------:R-:W-:Y:S01]  /*4dd0*/  FMUL.FTZ R39, R41.reuse, R73.reuse ;  /* 0x0000004929277220 */ /* 0x0c0fe20000410000 */
[-C--:B------:R-:W-:Y:S01]  /*4de0*/  FMUL.FTZ R168, R41, R72.reuse ;  /* 0x0000004829a87220 */ /* 0x080fe20000410000 */
[----:B------:R-:W-:Y:S01]  /*4df0*/  FFMA.FTZ R38, R38, R73, R140 ;  /* 0x0000004926267223 */ /* 0x000fe2000001008c */
[C---:B------:R-:W-:Y:S01]  /*4e00*/  FMUL.FTZ R135, R139.reuse, R45 ;  /* 0x0000002d8b877220 */ /* 0x040fe20000410000 */
[----:B------:R-:W-:Y:S01]  /*4e10*/  FMUL.FTZ R140, R139, R47 ;  /* 0x0000002f8b8c7220 */ /* 0x000fe20000410000 */
[CC--:B------:R-:W-:Y:S01]  /*4e20*/  FFMA.FTZ R39, R40.reuse, R72.reuse, -R39 ;  /* 0x0000004828277223 */ /* 0x0c0fe20000010827 */
[----:B------:R-:W-:Y:S01]  /*4e30*/  FFMA.FTZ R41, R40, R73, R168 ;  /* 0x0000004928297223 */ /* 0x000fe200000100a8 */
        /* <DEDUP_REMOVED lines=11> */
[----:B------:R-:W-:-:S03]  /*4ef0*/  FFMA.FTZ R131, R129, R140, R131 ;  /* 0x0000008c81837223 */ /* 0x000fc60000010083 */
[----:B------:R-:W-:Y:S01]  /*4f00*/  FADD.FTZ R129, R115, R168 ;  /* 0x000000a873817221 */ /* 0x000fe20000010000 */
[----:B------:R-:W-:Y:S01]  /*4f10*/  FADD.FTZ R131, RZ, R131 ;  /* 0x00000083ff837221 */ /* 0x000fe20000010000 */
[C---:B------:R-:W-:Y:S01]  /*4f20*/  FMUL.FTZ R135, R51.reuse, R73 ;  /* 0x0000004933877220 */ /* 0x040fe20000410000 */
[-C--:B------:R-:W-:Y:S01]  /*4f30*/  FMUL.FTZ R168, R51, R72.reuse ;  /* 0x0000004833a87220 */ /* 0x080fe20000410000 */
[C---:B------:R-:W-:Y:S01]  /*4f40*/  FMUL.FTZ R51, R136.reuse, R129 ;  /* 0x0000008188337220 */ /* 0x040fe20000410000 */
[----:B------:R-:W-:Y:S01]  /*4f50*/  FMUL.FTZ R136, R136, R131 ;  /* 0x0000008388887220 */ /* 0x000fe20000410000 */
[C---:B------:R-:W-:Y:S01]  /*4f60*/  FMUL.FTZ R43, R49.reuse, R73 ;  /* 0x00000049312b7220 */ /* 0x040fe20000410000 */
[-C--:B------:R-:W-:Y:S01]  /*4f70*/  FMUL.FTZ R170, R49, R72.reuse ;  /* 0x0000004831aa7220 */ /* 0x080fe20000410000 */
[C---:B------:R-:W-:Y:S01]  /*4f80*/  FFMA.FTZ R51, R0.reuse, R131, R51 ;  /* 0x0000008300337223 */ /* 0x040fe20000010033 */
[----:B------:R-:W-:Y:S01]  /*4f90*/  FFMA.FTZ R136, R0, R129, -R136 ;  /* 0x0000008100887223 */ /* 0x000fe20000010888 */
[CC--:B------:R-:W-:Y:S01]  /*4fa0*/  FFMA.FTZ R43, R48.reuse, R72.reuse, -R43 ;  /* 0x00000048302b7223 */ /* 0x0c0fe2000001082b */
[-C--:B------:R-:W-:Y:S01]  /*4fb0*/  FFMA.FTZ R49, R48, R73.reuse, R170 ;  /* 0x0000004930317223 */ /* 0x080fe200000100aa */
[----:B------:R-:W-:Y:S01]  /*4fc0*/  FFMA.FTZ R48, R50, R72, -R135 ;  /* 0x0000004832307223 */ /* 0x000fe20000010887 */
[----:B------:R-:W-:Y:S01]  /*4fd0*/  FMUL.FTZ R135, R53, R73 ;  /* 0x0000004935877220 */ /* 0x000fe20000410000 */
[----:B------:R-:W-:Y:S01]  /*4fe0*/  FADD.FTZ R170, RZ, R51 ;  /* 0x00000033ffaa7221 */ /* 0x000fe20000010000 */
[----:B------:R-:W-:-:S02]  /*4ff0*/  FADD.FTZ R139, R117, R136 ;  /* 0x00000088758b7221 */ /* 0x000fc40000010000 */
[----:B------:R-:W-:Y:S01]  /*5000*/  FFMA.FTZ R0, R52, R72, -R135 ;  /* 0x0000004834007223 */ /* 0x000fe20000010887 */
[C---:B------:R-:W-:Y:S01]  /*5010*/  FMUL.FTZ R51, R134.reuse, R170 ;  /* 0x000000aa86337220 */ /* 0x040fe20000410000 */
[----:B------:R-:W-:Y:S01]  /*5020*/  FMUL.FTZ R135, R134, R139 ;  /* 0x0000008b86877220 */ /* 0x000fe20000410000 */
[----:B------:R-:W-:Y:S01]  /*5030*/  FFMA.FTZ R50, R50, R73, R168 ;  /* 0x0000004932327223 */ /* 0x000fe200000100a8 */
[----:B------:R-:W-:Y:S01]  /*5040*/  FMUL.FTZ R168, R53, R72 ;  /* 0x0000004835a87220 */ /* 0x000fe20000410000 */
[C---:B------:R-:W-:Y:S01]  /*5050*/  FFMA.FTZ R51, R132.reuse, R139, -R51 ;  /* 0x0000008b84337223 */ /* 0x040fe20000010833 */
[----:B------:R-:W-:Y:S01]  /*5060*/  FFMA.FTZ R135, R132, R170, R135 ;  /* 0x000000aa84877223 */ /* 0x000fe20000010087 */
[CC--:B------:R-:W-:Y:S01]  /*5070*/  FMUL.FTZ R137, R55.reuse, R73.reuse ;  /* 0x0000004937897220 */ /* 0x0c0fe20000410000 */
[-C--:B------:R-:W-:Y:S01]  /*5080*/  FFMA.FTZ R53, R52, R73.reuse, R168 ;  /* 0x0000004934357223 */ /* 0x080fe200000100a8 */
[-C--:B------:R-:W-:Y:S01]  /*5090*/  FMUL.FTZ R134, R55, R72.reuse ;  /* 0x0000004837867220 */ /* 0x080fe20000410000 */
[----:B------:R-:W-:Y:S01]  /*50a0*/  FADD.FTZ R168, R116, R51 ;  /* 0x0000003374a87221 */ /* 0x000fe20000010000 */
[----:B------:R-:W-:Y:S01]  /*50b0*/  FADD.FTZ R135, RZ, R135 ;  /* 0x00000087ff877221 */ /* 0x000fe20000010000 */
[C---:B------:R-:W-:Y:S01]  /*50c0*/  FFMA.FTZ R52, R54.reuse, R72, -R137 ;  /* 0x0000004836347223 */ /* 0x040fe20000010889 */
[----:B------:R-:W-:Y:S01]  /*50d0*/  FFMA.FTZ R54, R54, R73, R134 ;  /* 0x0000004936367223 */ /* 0x000fe20000010086 */
[C---:B------:R-:W-:Y:S01]  /*50e0*/  FMUL.FTZ R134, R141.reuse, R168 ;  /* 0x000000a88d867220 */ /* 0x040fe20000410000 */
[----:B------:R-:W-:-:S03]  /*50f0*/  FMUL.FTZ R132, R141, R135 ;  /* 0x000000878d847220 */ /* 0x000fc60000410000 */
[C---:B------:R-:W-:Y:S01]  /*5100*/  FFMA.FTZ R134, R133.reuse, R135, R134 ;  /* 0x0000008785867223 */ /* 0x040fe20000010086 */
[----:B------:R-:W-:Y:S01]  /*5110*/  FFMA.FTZ R133, R133, R168, -R132 ;  /* 0x000000a885857223 */ /* 0x000fe20000010884 */
[CC--:B------:R-:W-:Y:S01]  /*5120*/  FMUL.FTZ R51, R57.reuse, R73.reuse ;  /* 0x0000004939337220 */ /* 0x0c0fe20000410000 */
[-C--:B------:R-:W-:Y:S01]  /*5130*/  FMUL.FTZ R136, R57, R72.reuse ;  /* 0x0000004839887220 */ /* 0x080fe20000410000 */
[----:B------:R-:W-:Y:S01]  /*5140*/  FADD.FTZ R134, RZ, R134 ;  /* 0x00000086ff867221 */ /* 0x000fe20000010000 */
[----:B------:R-:W-:Y:S01]  /*5150*/  FADD.FTZ R137, R118, R133 ;  /* 0x0000008576897221 */ /* 0x000fe20000010000 */
[CC--:B------:R-:W-:Y:S01]  /*5160*/  FFMA.FTZ R51, R56.reuse, R72.reuse, -R51 ;  /* 0x0000004838337223 */ /* 0x0c0fe20000010833 */
[-C--:B------:R-:W-:Y:S01]  /*5170*/  FFMA.FTZ R136, R56, R73.reuse, R136 ;  /* 0x0000004938887223 */ /* 0x080fe20000010088 */
[C---:B------:R-:W-:Y:S01]  /*5180*/  FMUL.FTZ R55, R59.reuse, R73 ;  /* 0x000000493b377220 */ /* 0x040fe20000410000 */
[----:B------:R-:W-:Y:S01]  /*5190*/  FMUL.FTZ R56, R59, R72 ;  /* 0x000000483b387220 */ /* 0x000fe20000410000 */
[C---:B------:R-:W-:Y:S01]  /*51a0*/  FMUL.FTZ R59, R144.reuse, R137 ;  /* 0x00000089903b7220 */ /* 0x040fe20000410000 */
[----:B------:R-:W-:Y:S01]  /*51b0*/  FMUL.FTZ R57, R144, R134 ;  /* 0x0000008690397220 */ /* 0x000fe20000410000 */
[CC--:B------:R-:W-:Y:S01]  /*51c0*/  FFMA.FTZ R55, R58.reuse, R72.reuse, -R55 ;  /* 0x000000483a377223 */ /* 0x0c0fe20000010837 */
[-C--:B------:R-:W-:Y:S01]  /*51d0*/  FFMA.FTZ R58, R58, R73.reuse, R56 ;  /* 0x000000493a3a7223 */ /* 0x080fe20000010038 */
[C---:B------:R-:W-:Y:S01]  /*51e0*/  FMUL.FTZ R133, R61.reuse, R73 ;  /* 0x000000493d857220 */ /* 0x040fe20000410000 */
[----:B------:R-:W-:Y:S01]  /*51f0*/  FMUL.FTZ R132, R61, R72 ;  /* 0x000000483d847220 */ /* 0x000fe20000410000 */
[C---:B------:R-:W-:Y:S01]  /*5200*/  FFMA.FTZ R59, R138.reuse, R134, R59 ;  /* 0x000000868a3b7223 */ /* 0x040fe2000001003b */
[----:B------:R-:W-:Y:S01]  /*5210*/  FFMA.FTZ R56, R138, R137, -R57 ;  /* 0x000000898a387223 */ /* 0x000fe20000010839 */
[-C--:B------:R-:W-:Y:S01]  /*5220*/  FMUL.FTZ R57, R63, R73.reuse ;  /* 0x000000493f397220 */ /* 0x080fe20000410000 */
[CC--:B------:R-:W-:Y:S01]  /*5230*/  FFMA.FTZ R133, R60.reuse, R72.reuse, -R133 ;  /* 0x000000483c857223 */ /* 0x0c0fe20000010885 */
[----:B------:R-:W-:Y:S01]  /*5240*/  FFMA.FTZ R132, R60, R73, R132 ;  /* 0x000000493c847223 */ /* 0x000fe20000010084 */
[----:B------:R-:W-:Y:S01]  /*5250*/  FADD.FTZ R138, RZ, R59 ;  /* 0x0000003bff8a7221 */ /* 0x000fe20000010000 */
[----:B------:R-:W-:Y:S01]  /*5260*/  FADD.FTZ R60, R119, R56 ;  /* 0x00000038773c7221 */ /* 0x000fe20000010000 */
[-C--:B------:R-:W-:Y:S01]  /*5270*/  FMUL.FTZ R56, R63, R72.reuse ;  /* 0x000000483f387220 */ /* 0x080fe20000410000 */
[----:B------:R-:W-:Y:S01]  /*5280*/  FFMA.FTZ R72, R62, R72, -R57 ;  /* 0x000000483e487223 */ /* 0x000fe20000010839 */
[C---:B------:R-:W-:Y:S01]  /*5290*/  FMUL.FTZ R57, R150.reuse, R138 ;  /* 0x0000008a96397220 */ /* 0x040fe20000410000 */
[-C--:B------:R-:W-:Y:S01]  /*52a0*/  FMUL.FTZ R61, R150, R60.reuse ;  /* 0x0000003c963d7220 */ /* 0x080fe20000410000 */
[C---:B------:R-:W-:Y:S01]  /*52b0*/  FMUL.FTZ R59, R21.reuse, R27 ;  /* 0x0000001b153b7220 */ /* 0x040fe20000410000 */
[----:B------:R-:W-:Y:S01]  /*52c0*/  ISETP.NE.AND P1, PT, R96, RZ, PT ;  /* 0x000000ff6000720c */ /* 0x000fe20003f25270 */
[C---:B------:R-:W-:Y:S01]  /*52d0*/  FFMA.FTZ R63, R146.reuse, R60, -R57 ;  /* 0x0000003c923f7223 */ /* 0x040fe20000010839 */
[----:B------:R-:W-:Y:S01]  /*52e0*/  FFMA.FTZ R146, R146, R138, R61 ;  /* 0x0000008a92927223 */ /* 0x000fe2000001003d */
[-C--:B------:R-:W-:Y:S01]  /*52f0*/  FFMA.FTZ R59, R20, R26.reuse, -R59 ;  /* 0x0000001a143b7223 */ /* 0x080fe2000001083b */
[C---:B------:R-:W-:Y:S01]  /*5300*/  FMUL.FTZ R61, R21.reuse, R26 ;  /* 0x0000001a153d7220 */ /* 0x040fe20000410000 */
[----:B------:R-:W-:Y:S01]  /*5310*/  FADD.FTZ R144, R120, R63 ;  /* 0x0000003f78907221 */ /* 0x000fe20000010000 */
[C---:B------:R-:W-:Y:S01]  /*5320*/  FMUL.FTZ R26, R21.reuse, R24 ;  /* 0x00000018151a7220 */ /* 0x040fe20000410000 */
[----:B------:R-:W-:Y:S01]  /*5330*/  FFMA.FTZ R62, R62, R73, R56 ;  /* 0x000000493e3e7223 */ /* 0x000fe20000010038 */
[-C--:B------:R-:W-:Y:S01]  /*5340*/  FMUL.FTZ R57, R21, R25.reuse ;  /* 0x0000001915397220 */ /* 0x080fe20000410000 */
[----:B------:R-:W-:Y:S01]  /*5350*/  FADD.FTZ R146, RZ, R146 ;  /* 0x00000092ff927221 */ /* 0x000fe20000010000 */
[C---:B------:R-:W-:Y:S01]  /*5360*/  FMUL.FTZ R56, R153.reuse, R144 ;  /* 0x0000009099387220 */ /* 0x040fe20000410000 */
[C---:B------:R-:W-:Y:S01]  /*5370*/  FFMA.FTZ R25, R20.reuse, R25, R26 ;  /* 0x0000001914197223 */ /* 0x040fe2000001001a */
[C---:B------:R-:W-:Y:S01]  /*5380*/  FFMA.FTZ R24, R20.reuse, R24, -R57 ;  /* 0x0000001814187223 */ /* 0x040fe20000010839 */
[-C--:B------:R-:W-:Y:S01]  /*5390*/  FMUL.FTZ R26, R153, R146.reuse ;  /* 0x00000092991a7220 */ /* 0x080fe20000410000 */
[----:B------:R-:W-:Y:S01]  /*53a0*/  FFMA.FTZ R20, R20, R27, R61 ;  /* 0x0000001b14147223 */ /* 0x000fe2000001003d */
[C---:B------:R-:W-:Y:S01]  /*53b0*/  FFMA.FTZ R56, R149.reuse, R146, R56 ;  /* 0x0000009295387223 */ /* 0x040fe20000010038 */
[----:B------:R-:W-:Y:S01]  /*53c0*/  BSSY.RECONVERGENT B0, `(.L_x_1725) ;  /* 0x000000f000007945 */ /* 0x000fe20003800200 */
[----:B------:R-:W-:Y:S01]  /*53d0*/  FMUL.FTZ R57, R152, R44 ;  /* 0x0000002c98397220 */ /* 0x000fe20000410000 */
[----:B------:R-:W-:Y:S01]  /*53e0*/  FFMA.FTZ R44, R149, R144, -R26 ;  /* 0x00000090952c7223 */ /* 0x000fe2000001081a */
[----:B------:R-:W-:Y:S01]  /*53f0*/  FADD.FTZ R26, R22, R59 ;  /* 0x0000003b161a7221 */ /* 0x000fe20000010000 */
[----:B------:R-:W-:Y:S01]  /*5400*/  FADD.FTZ R56, RZ, R56 ;  /* 0x00000038ff387221 */ /* 0x000fe20000010000 */
[----:B------:R-:W-:Y:S01]  /*5410*/  FADD.FTZ R27, R23, R20 ;  /* 0x00000014171b7221 */ /* 0x000fe20000010000 */
[----:B------:R-:W-:Y:S06]  /*5420*/  @P1 BRA `(.L_x_1726) ;  /* 0x0000000000201947 */ /* 0x000fec0003800000 */
[----:B------:R-:W-:Y:S01]  /*5430*/  IMAD R21, R93, R126, R128 ;  /* 0x0000007e5d157224 */ /* 0x000fe200078e0280 */
[----:B------:R0:W-:Y:S04]  /*5440*/  STS.128 [R162+0x10c0], R24 ;  /* 0x0010c018a2007388 */ /* 0x0001e80000000c00 */
[----:B------:R-:W-:Y:S02]  /*5450*/  SHF.R.S32.HI R23, RZ, 0x1f, R21 ;  /* 0x0000001fff177819 */ /* 0x000fe40000011415 */
[----:B------:R-:W-:-:S04]  /*5460*/  IADD3 R21, P1, PT, R94, R21, RZ ;  /* 0x000000155e157210 */ /* 0x000fc80007f3e0ff */
[----:B------:R-:W-:Y:S02]  /*5470*/  LEA.HI.X.SX32 R22, R94, R23, 0x1, P1 ;  /* 0x000000175e167211 */ /* 0x000fe400008f0eff */
[----:B------:R-:W-:-:S04]  /*5480*/  LEA R20, P1, R21, R70, 0x4 ;  /* 0x0000004615147211 */ /* 0x000fc800078220ff */
[----:B------:R-:W-:-:S05]  /*5490*/  LEA.HI.X R21, R21, R71, R22, 0x4, P1 ;  /* 0x0000004715157211 */ /* 0x000fca00008f2416 */
[----:B------:R0:W-:Y:S04]  /*54a0*/  STG.E.128 desc[UR18][R20.64], R24 ;  /* 0x0000001814007986 */ /* 0x0001e8000c101d12 */
.L_x_1726:
[----:B------:R-:W-:Y:S05]  /*54b0*/  BSYNC.RECONVERGENT B0 ;  /* 0x0000000000007941 */ /* 0x000fea0003800200 */
.L_x_1725:
[----:B------:R-:W-:Y:S01]  /*54c0*/  FADD.FTZ R44, R121, R44 ;  /* 0x0000002c792c7221 */ /* 0x000fe20000010000 */
[C---:B0-----:R-:W-:Y:S01]  /*54d0*/  FMUL.FTZ R21, R151.reuse, R56 ;  /* 0x0000003897157220 */ /* 0x041fe20000410000 */
[----:B------:R-:W-:Y:S01]  /*54e0*/  FMUL.FTZ R23, R160, R30 ;  /* 0x0000001ea0177220 */ /* 0x000fe20000410000 */
[----:B------:R-:W-:Y:S01]  /*54f0*/  IADD3 R128, PT, PT, R128, 0x1, RZ ;  /* 0x0000000180807810 */ /* 0x000fe20007ffe0ff */
[-C--:B------:R-:W-:Y:S01]  /*5500*/  FMUL.FTZ R151, R151, R44.reuse ;  /* 0x0000002c97977220 */ /* 0x080fe20000410000 */
[----:B------:R-:W-:Y:S01]  /*5510*/  FFMA.FTZ R21, R148, R44, -R21 ;  /* 0x0000002c94157223 */ /* 0x000fe20000010815 */
[----:B------:R-:W-:Y:S01]  /*5520*/  FFMA.FTZ R28, R142, R28, -R23 ;  /* 0x0000001c8e1c7223 */ /* 0x000fe20000010817 */
[----:B------:R-:W-:Y:S01]  /*5530*/  FMUL.FTZ R23, R135, R42 ;  /* 0x0000002a87177220 */ /* 0x000fe20000410000 */
[----:B------:R-:W-:Y:S01]  /*5540*/  FFMA.FTZ R151, R148, R56, R151 ;  /* 0x0000003894977223 */ /* 0x000fe20000010097 */
[----:B------:R-:W-:Y:S01]  /*5550*/  FADD.FTZ R22, R122, R21 ;  /* 0x000000157a167221 */ /* 0x000fe20000010000 */
[----:B------:R-:W-:Y:S01]  /*5560*/  ISETP.GE.AND P1, PT, R128, UR5, PT ;  /* 0x0000000580007c0c */ /* 0x000fe2000bf26270 */
[----:B------:R-:W-:Y:S01]  /*5570*/  FFMA.FTZ R40, R168, R40, -R23 ;  /* 0x00000028a8287223 */ /* 0x000fe20000010817 */
[----:B------:R-:W-:Y:S01]  /*5580*/  FADD.FTZ R151, RZ, R151 ;  /* 0x00000097ff977221 */ /* 0x000fe20000010000 */
[C---:B------:R-:W-:Y:S01]  /*5590*/  FMUL.FTZ R21, R155.reuse, R22 ;  /* 0x000000169b157220 */ /* 0x040fe20000410000 */
[----:B------:R-:W-:Y:S01]  /*55a0*/  FMUL.FTZ R20, R170, R41 ;  /* 0x00000029aa147220 */ /* 0x000fe20000410000 */
[----:B------:R-:W-:Y:S01]  /*55b0*/  FMUL.FTZ R23, R138, R50 ;  /* 0x000000328a177220 */ /* 0x000fe20000410000 */
[-C--:B------:R-:W-:Y:S01]  /*55c0*/  FMUL.FTZ R155, R155, R151.reuse ;  /* 0x000000979b9b7220 */ /* 0x080fe20000410000 */
[----:B------:R-:W-:Y:S01]  /*55d0*/  FFMA.FTZ R21, R154, R151, R21 ;  /* 0x000000979a157223 */ /* 0x000fe20000010015 */
[----:B------:R-:W-:Y:S01]  /*55e0*/  FFMA.FTZ R39, R139, R39, -R20 ;  /* 0x000000278b277223 */ /* 0x000fe20000010814 */
[----:B------:R-:W-:Y:S01]  /*55f0*/  FFMA.FTZ R48, R60, R48, -R23 ;  /* 0x000000303c307223 */ /* 0x000fe20000010817 */
[----:B------:R-:W-:Y:S01]  /*5600*/  FFMA.FTZ R154, R154, R22, -R155 ;  /* 0x000000169a9a7223 */ /* 0x000fe2000001089b */
[----:B------:R-:W-:Y:S01]  /*5610*/  FADD.FTZ R24, RZ, R21 ;  /* 0x00000015ff187221 */ /* 0x000fe20000010000 */
[----:B------:R-:W-:Y:S01]  /*5620*/  FMUL.FTZ R33, R166, R33 ;  /* 0x00000021a6217220 */ /* 0x000fe20000410000 */
[----:B------:R-:W-:Y:S01]  /*5630*/  FMUL.FTZ R34, R47, R34 ;  /* 0x000000222f227220 */ /* 0x000fe20000410000 */
[----:B------:R-:W-:Y:S01]  /*5640*/  FADD.FTZ R25, R123, R154 ;  /* 0x0000009a7b197221 */ /* 0x000fe20000010000 */
[----:B------:R-:W-:Y:S01]  /*5650*/  FMUL.FTZ R21, R157, R24 ;  /* 0x000000189d157220 */ /* 0x000fe20000410000 */
[----:B------:R-:W-:Y:S01]  /*5660*/  FMUL.FTZ R37, R140, R37 ;  /* 0x000000258c257220 */ /* 0x000fe20000410000 */
[----:B------:R-:W-:Y:S01]  /*5670*/  FMUL.FTZ R38, R131, R38 ;  /* 0x0000002683267220 */ /* 0x000fe20000410000 */
[-C--:B------:R-:W-:Y:S01]  /*5680*/  FMUL.FTZ R157, R157, R25.reuse ;  /* 0x000000199d9d7220 */ /* 0x080fe20000410000 */
[----:B------:R-:W-:Y:S01]  /*5690*/  FFMA.FTZ R21, R156, R25, -R21 ;  /* 0x000000199c157223 */ /* 0x000fe20000010815 */
[----:B------:R-:W-:Y:S01]  /*56a0*/  FMUL.FTZ R20, R134, R49 ;  /* 0x0000003186147220 */ /* 0x000fe20000410000 */
[----:B------:R-:W-:Y:S01]  /*56b0*/  FMUL.FTZ R53, R146, R53 ;  /* 0x0000003592357220 */ /* 0x000fe20000410000 */
[----:B------:R-:W-:Y:S01]  /*56c0*/  FFMA.FTZ R157, R156, R24, R157 ;  /* 0x000000189c9d7223 */ /* 0x000fe2000001009d */
[----:B------:R-:W-:Y:S01]  /*56d0*/  FADD.FTZ R27, R124, R21 ;  /* 0x000000157c1b7221 */ /* 0x000fe20000010000 */
[----:B------:R-:W-:Y:S01]  /*56e0*/  FMUL.FTZ R23, R56, R54 ;  /* 0x0000003638177220 */ /* 0x000fe20000410000 */
[----:B------:R-:W-:Y:S01]  /*56f0*/  FMUL.FTZ R136, R151, R136 ;  /* 0x0000008897887220 */ /* 0x000fe20000410000 */
[----:B------:R-:W-:Y:S01]  /*5700*/  FADD.FTZ R157, RZ, R157 ;  /* 0x0000009dff9d7221 */ /* 0x000fe20000010000 */
[C---:B------:R-:W-:Y:S01]  /*5710*/  FMUL.FTZ R21, R159.reuse, R27 ;  /* 0x0000001b9f157220 */ /* 0x040fe20000410000 */
[----:B------:R-:W-:Y:S01]  /*5720*/  FMUL.FTZ R58, R24, R58 ;  /* 0x0000003a183a7220 */ /* 0x000fe20000410000 */
[----:B------:R-:W-:Y:S01]  /*5730*/  FFMA.FTZ R29, R46, R29, -R57 ;  /* 0x0000001d2e1d7223 */ /* 0x000fe20000010839 */
[-C--:B------:R-:W-:Y:S01]  /*5740*/  FMUL.FTZ R159, R159, R157.reuse ;  /* 0x0000009d9f9f7220 */ /* 0x080fe20000410000 */
[----:B------:R-:W-:Y:S01]  /*5750*/  FFMA.FTZ R21, R158, R157, R21 ;  /* 0x0000009d9e157223 */ /* 0x000fe20000010015 */
[----:B------:R-:W-:Y:S01]  /*5760*/  FMUL.FTZ R132, R157, R132 ;  /* 0x000000849d847220 */ /* 0x000fe20000410000 */
[----:B------:R-:W-:Y:S01]  /*5770*/  FFMA.FTZ R31, R164, R31, -R33 ;  /* 0x0000001fa41f7223 */ /* 0x000fe20000010821 */
[----:B------:R-:W-:Y:S01]  /*5780*/  FFMA.FTZ R158, R158, R27, -R159 ;  /* 0x0000001b9e9e7223 */ /* 0x000fe2000001089f */
[----:B------:R-:W-:Y:S01]  /*5790*/  FADD.FTZ R21, RZ, R21 ;  /* 0x00000015ff157221 */ /* 0x000fe20000010000 */
[----:B------:R-:W-:Y:S01]  /*57a0*/  FFMA.FTZ R32, R45, R32, -R34 ;  /* 0x000000202d207223 */ /* 0x000fe20000010822 */
[----:B------:R-:W-:Y:S01]  /*57b0*/  FFMA.FTZ R35, R130, R35, -R37 ;  /* 0x0000002382237223 */ /* 0x000fe20000010825 */
[----:B------:R-:W-:Y:S01]  /*57c0*/  FADD.FTZ R158, R125, R158 ;  /* 0x0000009e7d9e7221 */ /* 0x000fe20000010000 */
        /* <DEDUP_REMOVED lines=26> */
.L_x_1724:
[----:B------:R-:W-:Y:S01]  /*5970*/  BAR.SYNC.DEFER_BLOCKING 0x0 ;  /* 0x0000000000007b1d */ /* 0x000fe20000010000 */
[----:B------:R-:W-:Y:S02]  /*5980*/  IADD3 R86, P1, PT, R86, 0x1000, RZ ;  /* 0x0000100056567810 */ /* 0x000fe40007f3e0ff */
[----:B------:R-:W-:Y:S02]  /*5990*/  IADD3 R90, P2, PT, R90, 0x800, RZ ;  /* 0x000008005a5a7810 */ /* 0x000fe40007f5e0ff */
[----:B------:R-:W-:-:S03]  /*59a0*/  IADD3 R92, P3, PT, R92, 0x800, RZ ;  /* 0x000008005c5c7810 */ /* 0x000fc60007f7e0ff */
[----:B------:R-:W0:Y:S01]  /*59b0*/  LDC.64 R36, c[0x0][0x420] ;  /* 0x00010800ff247b82 */ /* 0x000e220000000a00 */
[----:B------:R-:W1:Y:S01]  /*59c0*/  LDCU UR5, c[0x0][0x394] ;  /* 0x00007280ff0577ac */ /* 0x000e620008000800 */
[----:B------:R-:W-:Y:S02]  /*59d0*/  IADD3.X R85, PT, PT, RZ, R85, RZ, P1, !PT ;  /* 0x00000055ff557210 */ /* 0x000fe40000ffe4ff */
[----:B------:R-:W-:Y:S02]  /*59e0*/  IADD3.X R89, PT, PT, RZ, R89, RZ, P2, !PT ;  /* 0x00000059ff597210 */ /* 0x000fe400017fe4ff */
[----:B------:R-:W-:Y:S02]  /*59f0*/  IADD3.X R91, PT, PT, RZ, R91, RZ, P3, !PT ;  /* 0x0000005bff5b7210 */ /* 0x000fe40001ffe4ff */
[----:B------:R-:W2:Y:S08]  /*5a00*/  LDC.64 R38, c[0x0][0x428] ;  /* 0x00010a00ff267b82 */ /* 0x000eb00000000a00 */
[----:B------:R-:W3:Y:S01]  /*5a10*/  LDC.64 R40, c[0x0][0x478] ;  /* 0x00011e00ff287b82 */ /* 0x000ee20000000a00 */
[----:B------:R4:W-:Y:S04]  /*5a20*/  STS.128 [R82], R4 ;  /* 0x0000000452007388 */ /* 0x0009e80000000c00 */
[----:B------:R-:W-:Y:S04]  /*5a30*/  STS.128 [R82+0x10], R8 ;  /* 0x0000100852007388 */ /* 0x000fe80000000c00 */
[----:B------:R-:W-:Y:S04]  /*5a40*/  STS.128 [R82+0x20], R12 ;  /* 0x0000200c52007388 */ /* 0x000fe80000000c00 */
[----:B------:R-:W-:Y:S01]  /*5a50*/  STS.128 [R82+0x30], R16 ;  /* 0x0000301052007388 */ /* 0x000fe20000000c00 */
[----:B------:R-:W-:-:S03]  /*5a60*/  NOP ;  /* 0x0000000000007918 */ /* 0x000fc60000000000 */
[----:B------:R-:W5:Y:S01]  /*5a70*/  LDS.128 R20, [R83] ;  /* 0x0000000053147984 */ /* 0x000f620000000c00 */
[C---:B----4-:R-:W-:Y:S02]  /*5a80*/  SHF.L.U32 R4, R93.reuse, 0x9, RZ ;  /* 0x000000095d047819 */ /* 0x050fe400000006ff */
[----:B------:R-:W-:Y:S01]  /*5a90*/  MOV R5, RZ ;  /* 0x000000ff00057202 */ /* 0x000fe20000000f00 */
[----:B------:R-:W4:Y:S01]  /*5aa0*/  LDS.128 R24, [R83+0x200] ;  /* 0x0002000053187984 */ /* 0x000f220000000c00 */
[----:B------:R-:W-:-:S03]  /*5ab0*/  IADD3 R93, PT, PT, R93, 0x1, RZ ;  /* 0x000000015d5d7810 */ /* 0x000fc60007ffe0ff */
[----:B------:R-:W4:Y:S01]  /*5ac0*/  LDS.128 R28, [R83+0x400] ;  /* 0x00040000531c7984 */ /* 0x000f220000000c00 */
[----:B0-----:R-:W-:-:S03]  /*5ad0*/  IMAD.WIDE.U32 R4, R36, UR20, R4 ;  /* 0x0000001424047c25 */ /* 0x001fc6000f8e0004 */
[----:B------:R-:W0:Y:S01]  /*5ae0*/  LDS.128 R32, [R83+0x600] ;  /* 0x0006000053207984 */ /* 0x000e220000000c00 */
[----:B------:R-:W-:Y:S02]  /*5af0*/  IMAD R5, R37, UR20, R5 ;  /* 0x0000001425057c24 */ /* 0x000fe4000f8e0205 */
[----:B--2---:R-:W-:-:S04]  /*5b00*/  IMAD.WIDE.U32 R4, R101, R38, R4 ;  /* 0x0000002665047225 */ /* 0x004fc800078e0004 */
[----:B------:R-:W-:Y:S01]  /*5b10*/  IMAD R0, R101, R39, R5 ;  /* 0x0000002765007224 */ /* 0x000fe200078e0205 */
[----:B---3--:R-:W-:-:S04]  /*5b20*/  LEA R6, P0, R4, R40, 0x2 ;  /* 0x0000002804067211 */ /* 0x008fc800078010ff */
[----:B------:R-:W-:Y:S02]  /*5b30*/  LEA.HI.X R7, R4, R41, R0, 0x2, P0 ;  /* 0x0000002904077211 */ /* 0x000fe400000f1400 */
[----:B-1----:R-:W-:Y:S01]  /*5b40*/  ISETP.GE.AND P0, PT, R93, UR5, PT ;  /* 0x000000055d007c0c */ /* 0x002fe2000bf06270 */
[----:B------:R-:W-:-:S05]  /*5b50*/  IMAD.WIDE.U32 R4, R88, 0x10, R6 ;  /* 0x0000001058047825 */ /* 0x000fca00078e0006 */
[----:B-----5:R1:W-:Y:S04]  /*5b60*/  STG.E.128 desc[UR18][R4.64], R20 ;  /* 0x0000001404007986 */ /* 0x0203e8000c101d12 */
[----:B----4-:R1:W-:Y:S04]  /*5b70*/  STG.E.128 desc[UR18][R4.64+0x200], R24 ;  /* 0x0002001804007986 */ /* 0x0103e8000c101d12 */
[----:B------:R1:W-:Y:S04]  /*5b80*/  STG.E.128 desc[UR18][R4.64+0x400], R28 ;  /* 0x0004001c04007986 */ /* 0x0003e8000c101d12 */
[----:B0-----:R1:W-:Y:S01]  /*5b90*/  STG.E.128 desc[UR18][R4.64+0x600], R32 ;  /* 0x0006002004007986 */ /* 0x0013e2000c101d12 */
[----:B------:R-:W-:Y:S05]  /*5ba0*/  @!P0 BRA `(.L_x_1728) ;  /* 0xffffffa800ac8947 */ /* 0x000fea000383ffff */
[----:B------:R-:W-:Y:S05]  /*5bb0*/  EXIT ;  /* 0x000000000000794d */ /* 0x000fea0003800000 */
.L_x_1729:
        /* <DEDUP_REMOVED lines=12> */
.L_x_4986:


//--------------------- .text._Z25selective_scan_fwd_kernelI32Selective_Scan_fwd_kernel_traitsILi32ELi16ELi1ELb1ELb0ELb1ELb1EfN3c107complexIfEEEEv13SSMParamsBase --------------------------
	.section	.text._Z25selective_scan_fwd_kernelI32Selective_Scan_fwd_kernel_traitsILi32ELi16ELi1ELb1ELb0ELb1ELb1EfN3c107complexIfEEEEv13SSMParamsBase,"ax",@progbits
	.align	128
        .global         _Z25selective_scan_fwd_kernelI32Selective_Scan_fwd_kernel_traitsILi32ELi16ELi1ELb1ELb0ELb1ELb1EfN3c107complexIfEEEEv13SSMParamsBase
        .type           _Z25selective_scan_fwd_kernelI32Selective_Scan_fwd_kernel_traitsILi32ELi16ELi1ELb1ELb0ELb1ELb1EfN3c107complexIfEEEEv13SSMParamsBase,@function
        .size           _Z25selective_scan_fwd_kernelI32Selective_Scan_fwd_kernel_traitsILi32ELi16ELi1ELb1ELb0ELb1ELb1EfN3c107complexIfEEEEv13SSMParamsBase,(.L_x_4987 - _Z25selective_scan_fwd_kernelI32Selective_Scan_fwd_kernel_traitsILi32ELi16ELi1ELb1ELb0ELb1ELb1EfN3c107complexIfEEEEv13SSMParamsBase)
        .other          _Z25selective_scan_fwd_kernelI32Selective_Scan_fwd_kernel_traitsILi32ELi16ELi1ELb1ELb0ELb1ELb1EfN3c107complexIfEEEEv13SSMParamsBase,@"STO_CUDA_ENTRY STV_DEFAULT"
_Z25selective_scan_fwd_kernelI32Selective_Scan_fwd_kernel_traitsILi32ELi16ELi1ELb1ELb0ELb1ELb1EfN3c107complexIfEEEEv13SSMParamsBase:
.text._Z25selective_scan_fwd_kernelI32Selective_Scan_fwd_kernel_traitsILi32ELi16ELi1ELb1ELb0ELb1ELb1EfN3c107complexIfEEEEv13SSMParamsBase:
        /* <DEDUP_REMOVED lines=102> */
.L_x_1766:
        /* <DEDUP_REMOVED lines=84> */
.L_x_1731:
[----:B------:R-:W-:Y:S05]  /*0ba0*/  BSYNC.RECONVERGENT B0 ;  /* 0x0000000000007941 */ /* 0x000fea0003800200 */
.L_x_1730:
        /* <DEDUP_REMOVED lines=34> */
.L_x_1733:
[----:B------:R-:W-:Y:S05]  /*0dd0*/  BSYNC.RECONVERGENT B0 ;  /* 0x0000000000007941 */ /* 0x000fea0003800200 */
.L_x_1732:
        /* <DEDUP_REMOVED lines=36> */
.L_x_1735:
[----:B------:R-:W-:Y:S05]  /*1020*/  BSYNC.RECONVERGENT B0 ;  /* 0x0000000000007941 */ /* 0x000fea0003800200 */
.L_x_1734:
        /* <DEDUP_REMOVED lines=34> */
.L_x_1737:
[----:B------:R-:W-:Y:S05]  /*1250*/  BSYNC.RECONVERGENT B0 ;  /* 0x0000000000007941 */ /* 0x000fea0003800200 */
.L_x_1736:
        /* <DEDUP_REMOVED lines=36> */
.L_x_1739:
[----:B------:R-:W-:Y:S05]  /*14a0*/  BSYNC.RECONVERGENT B0 ;  /* 0x0000000000007941 */ /* 0x000fea0003800200 */
.L_x_1738:
        /* <DEDUP_REMOVED lines=34> */
.L_x_1741:
[----:B------:R-:W-:Y:S05]  /*16d0*/  BSYNC.RECONVERGENT B0 ;  /* 0x0000000000007941 */ /* 0x000fea0003800200 */
.L_x_1740:
        /* <DEDUP_REMOVED lines=36> */
.L_x_1743:
[----:B------:R-:W-:Y:S05]  /*1920*/  BSYNC.RECONVERGENT B0 ;  /* 0x0000000000007941 */ /* 0x000fea0003800200 */
.L_x_1742:
        /* <DEDUP_REMOVED lines=34> */
.L_x_1745:
[----:B------:R-:W-:Y:S05]  /*1b50*/  BSYNC.RECONVERGENT B0 ;  /* 0x0000000000007941 */ /* 0x000fea0003800200 */
.L_x_1744:
        /* <DEDUP_REMOVED lines=36> */
.L_x_1747:
[----:B------:R-:W-:Y:S05]  /*1da0*/  BSYNC.RECONVERGENT B0 ;  /* 0x0000000000007941 */ /* 0x000fea0003800200 */
.L_x_1746:
        /* <DEDUP_REMOVED lines=37> */
.L_x_1749:
[----:B------:R-:W-:Y:S05]  /*2000*/  BSYNC.RECONVERGENT B0 ;  /* 0x0000000000007941 */ /* 0x000fea0003800200 */
.L_x_1748:
        /* <DEDUP_REMOVED lines=47> */
.L_x_1751:
[----:B------:R-:W-:Y:S05]  /*2300*/  BSYNC.RECONVERGENT B0 ;  /* 0x0000000000007941 */ /* 0x000fea0003800200 */
.L_x_1750:
        /* <DEDUP_REMOVED lines=32> */
.L_x_1753:
[----:B------:R-:W-:Y:S05]  /*2510*/  BSYNC.RECONVERGENT B0 ;  /* 0x0000000000007941 */ /* 0x000fea0003800200 */
.L_x_1752:
        /* <DEDUP_REMOVED lines=32> */
.L_x_1755:
[----:B------:R-:W-:Y:S05]  /*2720*/  BSYNC.RECONVERGENT B0 ;  /* 0x0000000000007941 */ /* 0x000fea0003800200 */
.L_x_1754:
        /* <DEDUP_REMOVED lines=32> */
.L_x_1757:
[----:B------:R-:W-:Y:S05]  /*2930*/  BSYNC.RECONVERGENT B0 ;  /* 0x0000000000007941 */ /* 0x000fea0003800200 */
.L_x_1756:
        /* <DEDUP_REMOVED lines=32> */
.L_x_1759:
[----:B------:R-:W-:Y:S05]  /*2b40*/  BSYNC.RECONVERGENT B0 ;  /* 0x0000000000007941 */ /* 0x000fea0003800200 */
.L_x_1758:
        /* <DEDUP_REMOVED lines=32> */
.L_x_1761:
[----:B------:R-:W-:Y:S05]  /*2d50*/  BSYNC.RECONVERGENT B0 ;  /* 0x0000000000007941 */ /* 0x000fea0003800200 */
.L_x_1760:
        /* <DEDUP_REMOVED lines=39> */
.L_x_1765:
        /* <DEDUP_REMOVED lines=590> */
.L_x_1764:
[----:B------:R-:W-:Y:S05]  /*54b0*/  BSYNC.RECONVERGENT B0 ;  /* 0x0000000000007941 */ /* 0x000fea0003800200 */
.L_x_1763:
        /* <DEDUP_REMOVED lines=75> */
.L_x_1762:
[----:B------:R-:W-:Y:S01]  /*5970*/  BAR.SYNC.DEFER_BLOCKING 0x0 ;  /* 0x0000000000007b1d */ /* 0x000fe20000010000 */
[----:B------:R-:W-:Y:S02]  /*5980*/  SHF.L.U32 R36, R93, 0x9, RZ ;  /* 0x000000095d247819 */ /* 0x000fe400000006ff */
[----:B------:R-:W-:-:S05]  /*5990*/  MOV R37, RZ ;  /* 0x000000ff00257202 */ /* 0x000fca0000000f00 */
        /* <DEDUP_REMOVED lines=42> */
[----:B------:R-:W-:Y:S02]  /*5c40*/  IADD3 R92, P3, PT, R92, 0x800, RZ ;  /* 0x000008005c5c7810 */ /* 0x000fe40007f7e0ff */
[----:B------:R-:W-:Y:S02]  /*5c50*/  IADD3.X R85, PT, PT, RZ, R85, RZ, P1, !PT ;  /* 0x00000055ff557210 */ /* 0x000fe40000ffe4ff */
        /* <DEDUP_REMOVED lines=109> */
[----:B-1----:R-:W-:Y:S01]  /*6330*/  FMUL.FTZ R21, R22, R51 ;  /* 0x0000003316157220 */ /* 0x002fe20000410000 */
[----:B------:R3:W-:Y:S03]  /*6340*/  STS.128 [R82], R4 ;  /* 0x0000000452007388 */ /* 0x0007e60000000c00 */
        /* <DEDUP_REMOVED lines=8> */
[----:B---3--:R-:W-:-:S03]  /*63d0*/  IMAD.WIDE.U32 R4, R101, R40, R36 ;  /* 0x0000002865047225 */ /* 0x008fc600078e0024 */
[----:B------:R-:W2:Y:S01]  /*63e0*/  LDS.128 R24, [R83+0x200] ;  /* 0x0002000053187984 */ /* 0x000ea20000000c00 */
[----:B------:R-:W-:Y:S01]  /*63f0*/  IMAD R0, R101, R41, R5 ;  /* 0x0000002965007224 */ /* 0x000fe200078e0205 */
[C---:B0-----:R-:W-:Y:S02]  /*6400*/  LEA R6, P0, R4.reuse, R42, 0x2 ;  /* 0x0000002a04067211 */ /* 0x041fe400078010ff */
[----:B------:R-:W0:Y:S02]  /*6410*/  LDS.128 R28, [R83+0x400] ;  /* 0x00040000531c7984 */ /* 0x000e240000000c00 */
[----:B------:R-:W-:Y:S02]  /*6420*/  LEA.HI.X R7, R4, R43, R0, 0x2, P0 ;  /* 0x0000002b04077211 */ /* 0x000fe400000f1400 */
[----:B------:R-:W3:Y:S01]  /*6430*/  LDS.128 R32, [R83+0x600] ;  /* 0x0006000053207984 */ /* 0x000ee20000000c00 */
[----:B------:R-:W-:Y:S01]  /*6440*/  ISETP.GE.AND P0, PT, R93, UR5, PT ;  /* 0x000000055d007c0c */ /* 0x000fe2000bf06270 */
[----:B------:R-:W-:-:S05]  /*6450*/  IMAD.WIDE.U32 R4, R88, 0x10, R6 ;  /* 0x0000001058047825 */ /* 0x000fca00078e0006 */
[----:B-1----:R1:W-:Y:S04]  /*6460*/  STG.E.128 desc[UR18][R4.64], R20 ;  /* 0x0000001404007986 */ /* 0x0023e8000c101d12 */
[----:B--2---:R1:W-:Y:S04]  /*6470*/  STG.E.128 desc[UR18][R4.64+0x200], R24 ;  /* 0x0002001804007986 */ /* 0x0043e8000c101d12 */
[----:B0-----:R1:W-:Y:S04]  /*6480*/  STG.E.128 desc[UR18][R4.64+0x400], R28 ;  /* 0x0004001c04007986 */ /* 0x0013e8000c101d12 */
[----:B---3--:R1:W-:Y:S01]  /*6490*/  STG.E.128 desc[UR18][R4.64+0x600], R32 ;  /* 0x0006002004007986 */ /* 0x0083e2000c101d12 */
[----:B------:R-:W-:Y:S05]  /*64a0*/  @!P0 BRA `(.L_x_1766) ;  /* 0xffffffa0006c8947 */ /* 0x000fea000383ffff */
[----:B------:R-:W-:Y:S05]  /*64b0*/  EXIT ;  /* 0x000000000000794d */ /* 0x000fea0003800000 */
.L_x_1767:
        /* <DEDUP_REMOVED lines=12> */
.L_x_4987:


//--------------------- .text._Z25selective_scan_fwd_kernelI32Selective_Scan_fwd_kernel_traitsILi32ELi16ELi1ELb1ELb1ELb0ELb0EfN3c107complexIfEEEEv13SSMParamsBase --------------------------
	.section	.text._Z25selective_scan_fwd_kernelI32Selective_Scan_fwd_kernel_traitsILi32ELi16ELi1ELb1ELb1ELb0ELb0EfN3c107complexIfEEEEv13SSMParamsBase,"ax",@progbits
	.align	128
        .global         _Z25selective_scan_fwd_kernelI32Selective_Scan_fwd_kernel_traitsILi32ELi16ELi1ELb1ELb1ELb0ELb0EfN3c107complexIfEEEEv13SSMParamsBase
        .type           _Z25selective_scan_fwd_kernelI32Selective_Scan_fwd_kernel_traitsILi32ELi16ELi1ELb1ELb1ELb0ELb0EfN3c107complexIfEEEEv13SSMParamsBase,@function
        .size           _Z25selective_scan_fwd_kernelI32Selective_Scan_fwd_kernel_traitsILi32ELi16ELi1ELb1ELb1ELb0ELb0EfN3c107complexIfEEEEv13SSMParamsBase,(.L_x_4988 - _Z25selective_scan_fwd_kernelI32Selective_Scan_fwd_kernel_traitsILi32ELi16ELi1ELb1ELb1ELb0ELb0EfN3c107complexIfEEEEv13SSMParamsBase)
        .other          _Z25selective_scan_fwd_kernelI32Selective_Scan_fwd_kernel_traitsILi32ELi16ELi1ELb1ELb1ELb0ELb0EfN3c107complexIfEEEEv13SSMParamsBase,@"STO_CUDA_ENTRY STV_DEFAULT"
_Z25selective_scan_fwd_kernelI32Selective_Scan_fwd_kernel_traitsILi32ELi16ELi1ELb1ELb1ELb0ELb0EfN3c107complexIfEEEEv13SSMParamsBase:
.text._Z25selective_scan_fwd_kernelI32Selective_Scan_fwd_kernel_traitsILi32ELi16ELi1ELb1ELb1ELb0ELb0EfN3c107complexIfEEEEv13SSMParamsBase:
        /* <DEDUP_REMOVED lines=28> */
[----:B------:R3:W3:Y:S03]  /*01c0*/  F2I.FTZ.U32.TRUNC.NTZ R7, R6 ;  /* 0x0000000600077305 */ /* 0x0006e6000021f000 */
[----:B------:R-:W0:Y:S01]  /*01d0*/  LDC.64 R18, c[0x0][0x448] ;  /* 0x00011200ff127b82 */ /* 0x000e220000000a00 */
[----:B----4-:R-:W-:Y:S01]  /*01e0*/  IABS R2, R89 ;  /* 0x0000005900027213 */ /* 0x010fe20000000000 */
[----:B------:R4:W5:Y:S01]  /*01f0*/  @P1 LDG.E R86, desc[UR18][R4.64] ;  /* 0x0000001204561981 */ /* 0x000962000c1e1900 */
[----:B---3--:R-:W-:Y:S01]  /*0200*/  HFMA2 R6, -RZ, RZ, 0, 0 ;  /* 0x00000000ff067431 */ /* 0x008fe200000001ff */
[----:B------:R-:W-:-:S05]  /*0210*/  IADD3 R10, PT, PT, RZ, -R7, RZ ;  /* 0x80000007ff0a7210 */ /* 0x000fca0007ffe0ff */
[----:B------:R-:W-:-:S04]  /*0220*/  IMAD R3, R10, R9, RZ ;  /* 0x000000090a037224 */ /* 0x000fc800078e02ff */
        /* <DEDUP_REMOVED lines=23> */
[----:B-12-4-:R-:W-:Y:S08]  /*03a0*/  @!P0 EXIT ;  /* 0x000000000000894d */ /* 0x016ff00003800000 */
[----:B------:R-:W0:Y:S01]  /*03b0*/  LDC R8, c[0x0][0x384] ;  /* 0x0000e100ff087b82 */ /* 0x000e220000000800 */
[----:B------:R-:W1:Y:S01]  /*03c0*/  S2R R84, SR_TID.X ;  /* 0x0000000000547919 */ /* 0x000e620000002100 */
[----:B------:R-:W-:Y:S01]  /*03d0*/  SHF.R.S32.HI R11, RZ, 0x1f, R7 ;  /* 0x0000001fff0b7819 */ /* 0x000fe20000011407 */
[----:B------:R-:W-:Y:S01]  /*03e0*/  UIMAD UR7, UR20, UR17, UR7 ;  /* 0x00000011140772a4 */ /* 0x000fe2000f8e0207 */
[----:B------:R-:W-:Y:S01]  /*03f0*/  IMAD.WIDE.U32 R2, R89, UR10, R2 ;  /* 0x0000000a59027c25 */ /* 0x000fe2000f8e0002 */
[----:B------:R-:W2:Y:S01]  /*0400*/  S2R R9, SR_CgaCtaId ;  /* 0x0000000000097919 */ /* 0x000ea20000008800 */
[----:B------:R-:W-:Y:S02]  /*0410*/  MOV R5, UR5 ;  /* 0x0000000500057c02 */ /* 0x000fe40008000f00 */
[-C--:B------:R-:W-:Y:S01]  /*0420*/  IMAD R0, R11, R16.reuse, RZ ;  /* 0x000000100b007224 */ /* 0x080fe200078e02ff */
[----:B------:R-:W-:Y:S01]  /*0430*/  MOV R4, UR4 ;  /* 0x0000000400047c02 */ /* 0x000fe20008000f00 */
[----:B------:R-:W-:Y:S01]  /*0440*/  IMAD R79, R89, UR11, R3 ;  /* 0x0000000b594f7c24 */ /* 0x000fe2000f8e0203 */
[----:B------:R-:W-:Y:S01]  /*0450*/  MOV R5, UR8 ;  /* 0x0000000800057c02 */ /* 0x000fe20008000f00 */
[C---:B------:R-:W-:Y:S01]  /*0460*/  IMAD R3, R7.reuse, R17, R0 ;  /* 0x0000001107037224 */ /* 0x040fe200078e0200 */
[----:B------:R-:W3:Y:S01]  /*0470*/  LDCU.64 UR4, c[0x0][0x3a0] ;  /* 0x00007400ff0477ac */ /* 0x000ee20008000a00 */
[----:B------:R-:W-:Y:S01]  /*0480*/  IMAD.WIDE.U32 R6, R7, R16, UR6 ;  /* 0x0000000607067e25 */ /* 0x000fe2000f8e0010 */
[----:B------:R-:W-:Y:S01]  /*0490*/  LEA R78, P0, R2, R12, 0x2 ;  /* 0x0000000c024e7211 */ /* 0x000fe200078010ff */
[----:B------:R-:W4:Y:S02]  /*04a0*/  LDCU UR6, c[0x0][0x38c] ;  /* 0x00007180ff0677ac */ /* 0x000f240008000800 */
[----:B------:R-:W-:Y:S01]  /*04b0*/  IMAD.WIDE.U32 R4, R89, UR14, R4 ;  /* 0x0000000e59047c25 */ /* 0x000fe2000f8e0004 */
[----:B------:R-:W-:Y:S01]  /*04c0*/  IADD3 R72, PT, PT, R7, R3, RZ ;  /* 0x0000000307487210 */ /* 0x000fe20007ffe0ff */
[----:B------:R-:W2:Y:S02]  /*04d0*/  LDCU.64 UR8, c[0x0][0x3d8] ;  /* 0x00007b00ff0877ac */ /* 0x000ea40008000a00 */
[----:B------:R-:W-:Y:S01]  /*04e0*/  IMAD R77, R89, UR15, R5 ;  /* 0x0000000f594d7c24 */ /* 0x000fe2000f8e0205 */
[----:B------:R-:W-:Y:S01]  /*04f0*/  LEA R76, P1, R4, R14, 0x2 ;  /* 0x0000000e044c7211 */ /* 0x000fe200078210ff */
[----:B0-----:R-:W-:Y:S01]  /*0500*/  IMAD R0, R8, UR20, R89 ;  /* 0x0000001408007c24 */ /* 0x001fe2000f8e0259 */
[----:B------:R-:W-:-:S02]  /*0510*/  LEA.HI.X R79, R2, R13, R79, 0x2, P0 ;  /* 0x0000000d024f7211 */ /* 0x000fc400000f144f */
[----:B------:R-:W-:Y:S01]  /*0520*/  LEA.HI.X R77, R4, R15, R77, 0x2, P1 ;  /* 0x0000000f044d7211 */ /* 0x000fe200008f144d */
[----:B------:R-:W-:Y:S01]  /*0530*/  IMAD R0, R0, R21, RZ ;  /* 0x0000001500007224 */ /* 0x000fe200078e02ff */
[----:B------:R-:W-:Y:S02]  /*0540*/  LEA R73, P2, R6, R18, 0x2 ;  /* 0x0000001206497211 */ /* 0x000fe400078410ff */
[----:B------:R-:W-:Y:S01]  /*0550*/  MOV R82, 0x400 ;  /* 0x0000040000527802 */ /* 0x000fe20000000f00 */
[C---:B---3--:R-:W-:Y:S01]  /*0560*/  IMAD.WIDE.U32 R52, R89.reuse, UR4, RZ ;  /* 0x0000000459347c25 */ /* 0x048fe2000f8e00ff */
[----:B-1----:R-:W-:Y:S01]  /*0570*/  SHF.L.U32 R4, R84, 0x3, RZ ;  /* 0x0000000354047819 */ /* 0x002fe200000006ff */
[----:B------:R-:W0:Y:S01]  /*0580*/  LDCU.U8 UR4, c[0x0][0x39e] ;  /* 0x000073c0ff0477ac */ /* 0x000e220008000000 */
[----:B------:R-:W-:Y:S01]  /*0590*/  LEA.HI.X R72, R6, R19, R72, 0x2, P2 ;  /* 0x0000001306487211 */ /* 0x000fe200010f1448 */
[----:B----4-:R-:W-:Y:S01]  /*05a0*/  IMAD R81, R0, UR6, RZ ;  /* 0x0000000600517c24 */ /* 0x010fe2000f8e02ff */
[----:B------:R-:W-:Y:S01]  /*05b0*/  SHF.L.U32 R0, R84, 0x2, RZ ;  /* 0x0000000254007819 */ /* 0x000fe200000006ff */
[C---:B------:R-:W-:Y:S01]  /*05c0*/  IMAD R85, R89.reuse, UR5, R53 ;  /* 0x0000000559557c24 */ /* 0x040fe2000f8e0235 */
[----:B------:R-:W-:Y:S01]  /*05d0*/  LOP3.LUT R5, R4, 0x1f00, RZ, 0xc0, !PT ;  /* 0x00001f0004057812 */ /* 0x000fe200078ec0ff */
[----:B--2---:R-:W-:Y:S01]  /*05e0*/  IMAD.WIDE.U32 R2, R89, UR8, RZ ;  /* 0x0000000859027c25 */ /* 0x004fe2000f8e00ff */
[----:B------:R-:W-:-:S02]  /*05f0*/  LOP3.LUT R75, R0, 0xf80, RZ, 0xc0, !PT ;  /* 0x00000f80004b7812 */ /* 0x000fc400078ec0ff */
[----:B------:R-:W-:Y:S01]  /*0600*/  LEA R82, R9, R82, 0x18 ;  /* 0x0000005209527211 */ /* 0x000fe200078ec0ff */
[----:B------:R-:W-:Y:S01]  /*0610*/  IMAD R83, R89, UR9, R3 ;  /* 0x0000000959537c24 */ /* 0x000fe2000f8e0203 */
[----:B------:R-:W-:Y:S02]  /*0620*/  MOV R80, RZ ;  /* 0x000000ff00507202 */ /* 0x000fe40000000f00 */
[--C-:B------:R-:W-:Y:S02]  /*0630*/  LOP3.LUT R75, R75, 0x1f, R84.reuse, 0xf8, !PT ;  /* 0x0000001f4b4b7812 */ /* 0x100fe400078ef854 */
[----:B------:R-:W-:-:S07]  /*0640*/  LOP3.LUT R74, R5, 0x1f, R84, 0xf8, !PT ;  /* 0x0000001f054a7812 */ /* 0x000fce00078ef854 */
.L_x_1804:
[----:B------:R-:W-:Y:S01]  /*0650*/  BAR.SYNC.DEFER_BLOCKING 0x0 ;  /* 0x0000000000007b1d */ /* 0x000fe20000010000 */
[----:B-1----:R-:W-:-:S05]  /*0660*/  IMAD.WIDE.U32 R4, R75, 0x10, R78 ;  /* 0x000000104b047825 */ /* 0x002fca00078e004e */
[----:B------:R-:W2:Y:S04]  /*0670*/  LDG.E.128 R8, desc[UR18][R4.64] ;  /* 0x0000001204087981 */ /* 0x000ea8000c1e1d00 */
[----:B------:R-:W3:Y:S04]  /*0680*/  LDG.E.128 R16, desc[UR18][R4.64+0x200] ;  /* 0x0002001204107981 */ /* 0x000ee8000c1e1d00 */
[----:B------:R-:W4:Y:S04]  /*0690*/  LDG.E.128 R28, desc[UR18][R4.64+0x400] ;  /* 0x00040012041c7981 */ /* 0x000f28000c1e1d00 */
[----:B------:R-:W4:Y:S01]  /*06a0*/  LDG.E.128 R32, desc[UR18][R4.64+0x600] ;  /* 0x0006001204207981 */ /* 0x000f22000c1e1d00 */
[----:B------:R-:W-:Y:S01]  /*06b0*/  IMAD.WIDE.U32 R12, R75, 0x10, R76 ;  /* 0x000000104b0c7825 */ /* 0x000fe200078e004c */
[----:B------:R-:W1:Y:S02]  /*06c0*/  S2R R71, SR_LANEID ;  /* 0x0000000000477919 */ /* 0x000e640000000000 */
[----:B-1----:R-:W-:-:S02]  /*06d0*/  LEA R70, R71, R82, 0x4 ;  /* 0x0000005247467211 */ /* 0x002fc400078e20ff */
[----:B------:R-:W-:-:S03]  /*06e0*/  LEA R69, R71, R82, 0x6 ;  /* 0x0000005247457211 */ /* 0x000fc600078e30ff */
[----:B--2---:R-:W-:Y:S04]  /*06f0*/  STS.128 [R70], R8 ;  /* 0x0000000846007388 */ /* 0x004fe80000000c00 */
[----:B---3--:R1:W-:Y:S04]  /*0700*/  STS.128 [R70+0x200], R16 ;  /* 0x0002001046007388 */ /* 0x0083e80000000c00 */
        /* <DEDUP_REMOVED lines=8> */
[----:B-1----:R-:W4:Y:S04]  /*0790*/  LDG.E.128 R16, desc[UR18][R12.64] ;  /* 0x000000120c107981 */ /* 0x002f28000c1e1d00 */
[----:B--2---:R-:W2:Y:S04]  /*07a0*/  LDG.E.128 R28, desc[UR18][R12.64+0x200] ;  /* 0x000200120c1c7981 */ /* 0x004ea8000c1e1d00 */
[----:B---3--:R-:W3:Y:S04]  /*07b0*/  LDG.E.128 R32, desc[UR18][R12.64+0x400] ;  /* 0x000400120c207981 */ /* 0x008ee8000c1e1d00 */
[----:B------:R-:W3:Y:S01]  /*07c0*/  LDG.E.128 R36, desc[UR18][R12.64+0x600] ;  /* 0x000600120c247981 */ /* 0x000ee2000c1e1d00 */
[----:B------:R-:W-:Y:S03]  /*07d0*/  BSSY.RECONVERGENT B0, `(.L_x_1768) ;  /* 0x0000038000007945 */ /* 0x000fe60003800200 */
[----:B----4-:R-:W-:Y:S04]  /*07e0*/  STS.128 [R70], R16 ;  /* 0x0000001046007388 */ /* 0x010fe80000000c00 */
[----:B--2---:R-:W-:Y:S04]  /*07f0*/  STS.128 [R70+0x200], R28 ;  /* 0x0002001c46007388 */ /* 0x004fe80000000c00 */
[----:B---3--:R-:W-:Y:S04]  /*0800*/  STS.128 [R70+0x400], R32 ;  /* 0x0004002046007388 */ /* 0x008fe80000000c00 */
        /* <DEDUP_REMOVED lines=52> */
.L_x_1769:
[----:B------:R-:W-:Y:S05]  /*0b50*/  BSYNC.RECONVERGENT B0 ;  /* 0x0000000000007941 */ /* 0x000fea0003800200 */
.L_x_1768:
        /* <DEDUP_REMOVED lines=34> */
.L_x_1771:
[----:B------:R-:W-:Y:S05]  /*0d80*/  BSYNC.RECONVERGENT B0 ;  /* 0x0000000000007941 */ /* 0x000fea0003800200 */
.L_x_1770:
        /* <DEDUP_REMOVED lines=36> */
.L_x_1773:
[----:B------:R-:W-:Y:S05]  /*0fd0*/  BSYNC.RECONVERGENT B0 ;  /* 0x0000000000007941 */ /* 0x000fea0003800200 */
.L_x_1772:
        /* <DEDUP_REMOVED lines=34> */
.L_x_1775:
[----:B------:R-:W-:Y:S05]  /*1200*/  BSYNC.RECONVERGENT B0 ;  /* 0x0000000000007941 */ /* 0x000fea0003800200 */
.L_x_1774:
        /* <DEDUP_REMOVED lines=36> */
.L_x_1777:
[----:B------:R-:W-:Y:S05]  /*1450*/  BSYNC.RECONVERGENT B0 ;  /* 0x0000000000007941 */ /* 0x000fea0003800200 */
.L_x_1776:
        /* <DEDUP_REMOVED lines=34> */
.L_x_1779:
[----:B------:R-:W-:Y:S05]  /*1680*/  BSYNC.RECONVERGENT B0 ;  /* 0x0000000000007941 */ /* 0x000fea0003800200 */
.L_x_1778:
        /* <DEDUP_REMOVED lines=36> */
.L_x_1781:
[----:B------:R-:W-:Y:S05]  /*18d0*/  BSYNC.RECONVERGENT B0 ;  /* 0x0000000000007941 */ /* 0x000fea0003800200 */
.L_x_1780:
        /* <DEDUP_REMOVED lines=34> */
.L_x_1783:
[----:B------:R-:W-:Y:S05]  /*1b00*/  BSYNC.RECONVERGENT B0 ;  /* 0x0000000000007941 */ /* 0x000fea0003800200 */
.L_x_1782:
        /* <DEDUP_REMOVED lines=36> */
.L_x_1785:
[----:B------:R-:W-:Y:S05]  /*1d50*/  BSYNC.RECONVERGENT B0 ;  /* 0x0000000000007941 */ /* 0x000fea0003800200 */
.L_x_1784:
        /* <DEDUP_REMOVED lines=34> */
.L_x_1787:
[----:B------:R-:W-:Y:S05]  /*1f80*/  BSYNC.RECONVERGENT B0 ;  /* 0x0000000000007941 */ /* 0x000fea0003800200 */
.L_x_1786:
        /* <DEDUP_REMOVED lines=39> */
.L_x_1789:
[----:B------:R-:W-:Y:S05]  /*2200*/  BSYNC.RECONVERGENT B0 ;  /* 0x0000000000007941 */ /* 0x000fea0003800200 */
.L_x_1788:
        /* <DEDUP_REMOVED lines=32> */
.L_x_1791:
[----:B------:R-:W-:Y:S05]  /*2410*/  BSYNC.RECONVERGENT B0 ;  /* 0x0000000000007941 */ /* 0x000fea0003800200 */
.L_x_1790:
        /* <DEDUP_REMOVED lines=32> */
.L_x_1793:
[----:B------:R-:W-:Y:S05]  /*2620*/  BSYNC.RECONVERGENT B0 ;  /* 0x0000000000007941 */ /* 0x000fea0003800200 */
.L_x_1792:
        /* <DEDUP_REMOVED lines=32> */
.L_x_1795:
[----:B------:R-:W-:Y:S05]  /*2830*/  BSYNC.RECONVERGENT B0 ;  /* 0x0000000000007941 */ /* 0x000fea0003800200 */
.L_x_1794:
        /* <DEDUP_REMOVED lines=32> */
.L_x_1797:
[----:B------:R-:W-:Y:S05]  /*2a40*/  BSYNC.RECONVERGENT B0 ;  /* 0x0000000000007941 */ /* 0x000fea0003800200 */
.L_x_1796:
        /* <DEDUP_REMOVED lines=32> */
.L_x_1799:
[----:B------:R-:W-:Y:S05]  /*2c50*/  BSYNC.RECONVERGENT B0 ;  /* 0x0000000000007941 */ /* 0x000fea0003800200 */
.L_x_1798:
        /* <DEDUP_REMOVED lines=21> */
[----:B------:R-:W-:Y:S01]  /*2db0*/  FMUL.FTZ R103, R105, R90 ;  /* 0x0000005a69677220 */ /* 0x000fe20000410000 */
[----:B------:R-:W0:Y:S01]  /*2dc0*/  LDC.64 R54, c[0x0][0x440] ;  /* 0x00011000ff367b82 */ /* 0x000e220000000a00 */
[----:B------:R-:W-:Y:S01]  /*2dd0*/  FMUL.FTZ R109, R24, R63 ;  /* 0x0000003f186d7220 */ /* 0x000fe20000410000 */
[----:B------:R-:W-:Y:S01]  /*2de0*/  SHF.L.U32 R24, R71, 0x3, RZ ;  /* 0x0000000347187819 */ /* 0x000fe200000006ff */
[----:B------:R-:W-:Y:S01]  /*2df0*/  FMUL.FTZ R110, R23, R66 ;  /* 0x00000042176e7220 */ /* 0x000fe20000410000 */
[----:B------:R-:W-:Y:S01]  /*2e00*/  ISETP.NE.AND P0, PT, R80, RZ, PT ;  /* 0x000000ff5000720c */ /* 0x000fe20003f05270 */
[----:B------:R-:W-:Y:S01]  /*2e10*/  FMUL.FTZ R98, R102, R95 ;  /* 0x0000005f66627220 */ /* 0x000fe20000410000 */
[----:B------:R-:W-:Y:S01]  /*2e20*/  LEA.HI.SX32 R23, R24, R24, 0x1b ;  /* 0x0000001818177211 */ /* 0x000fe200078fdaff */
[----:B------:R-:W-:Y:S01]  /*2e30*/  FMUL.FTZ R99, R101, R94 ;  /* 0x0000005e65637220 */ /* 0x000fe20000410000 */
[----:B------:R-:W1:Y:S01]  /*2e40*/  LDC R105, c[0x0][0x38c] ;  /* 0x0000e300ff697b82 */ /* 0x000e620000000800 */
[----:B------:R-:W-:-:S02]  /*2e50*/  HFMA2 R115, -RZ, RZ, 0, 0 ;  /* 0x00000000ff737431 */ /* 0x000fc400000001ff */
        /* <DEDUP_REMOVED lines=10> */
[----:B------:R-:W-:Y:S01]  /*2f00*/  FMUL.FTZ R112, R21, R68 ;  /* 0x0000004415707220 */ /* 0x000fe20000410000 */
[----:B------:R-:W-:Y:S01]  /*2f10*/  FMUL.FTZ R113, R20, R67 ;  /* 0x0000004314717220 */ /* 0x000fe20000410000 */
[----:B------:R-:W-:Y:S01]  /*2f20*/  LEA R114, R23, R82, 0x4 ;  /* 0x0000005217727211 */ /* 0x000fe200078e20ff */
[----:B------:R-:W3:Y:S01]  /*2f30*/  LDCU UR5, c[0x0][0x38c] ;  /* 0x00007180ff0577ac */ /* 0x000ee20008000800 */
[----:B------:R-:W4:Y:S01]  /*2f40*/  LDC.64 R58, c[0x0][0x480] ;  /* 0x00012000ff3a7b82 */ /* 0x000f220000000a00 */
[----:B------:R-:W0:Y:S01]  /*2f50*/  LDCU.64 UR8, c[0x0][0x3c0] ;  /* 0x00007800ff0877ac */ /* 0x000e220008000a00 */
[----:B------:R-:W0:Y:S01]  /*2f60*/  LDCU.64 UR6, c[0x0][0x3a8] ;  /* 0x00007500ff0677ac */ /* 0x000e220008000a00 */
[----:B------:R-:W0:Y:S04]  /*2f70*/  LDCU.64 UR10, c[0x0][0x3e0] ;  /* 0x00007c00ff0a77ac */ /* 0x000e280008000a00 */
.L_x_1803:
[----:B------:R-:W-:Y:S02]  /*2f80*/  MOV R20, R52 ;  /* 0x0000003400147202 */ /* 0x000fe40000000f00 */
[----:B------:R-:W-:-:S03]  /*2f90*/  MOV R21, R85 ;  /* 0x0000005500157202 */ /* 0x000fc60000000f00 */
[----:B0-----:R-:W-:-:S04]  /*2fa0*/  IMAD.WIDE.U32 R20, R115, UR6, R20 ;  /* 0x0000000673147c25 */ /* 0x001fc8000f8e0014 */
[----:B------:R-:W-:Y:S01]  /*2fb0*/  IMAD R21, R115, UR7, R21 ;  /* 0x0000000773157c24 */ /* 0x000fe2000f8e0215 */
[----:B------:R-:W-:-:S04]  /*2fc0*/  LEA R60, P1, R20, R54, 0x3 ;  /* 0x00000036143c7211 */ /* 0x000fc800078218ff */
[----:B------:R-:W-:Y:S01]  /*2fd0*/  LEA.HI.X R61, R20, R55, R21, 0x3, P1 ;  /* 0x00000037143d7211 */ /* 0x000fe200008f1c15 */
[----:B------:R-:W-:-:S04]  /*2fe0*/  IMAD.WIDE.U32 R20, R115, UR8, RZ ;  /* 0x0000000873147c25 */ /* 0x000fc8000f8e00ff */
[----:B------:R-:W-:Y:S01]  /*2ff0*/  IMAD R21, R115, UR9, R21 ;  /* 0x0000000973157c24 */ /* 0x000fe2000f8e0215 */
[C---:B------:R-:W-:Y:S01]  /*3000*/  LEA R118, P1, R20.reuse, R73, 0x2 ;  /* 0x0000004914767211 */ /* 0x040fe200078210ff */
[----:B------:R-:W3:Y:S03]  /*3010*/  LDG.E.64 R60, desc[UR18][R60.64] ;  /* 0x000000123c3c7981 */ /* 0x000ee6000c1e1b00 */
[----:B------:R-:W-:-:S03]  /*3020*/  LEA.HI.X R119, R20, R72, R21, 0x2, P1 ;  /* 0x0000004814777211 */ /* 0x000fc600008f1415 */
[----:B------:R-:W-:-:S05]  /*3030*/  IMAD.WIDE.U32 R118, R74, 0x10, R118 ;  /* 0x000000104a767825 */ /* 0x000fca00078e0076 */
[----:B------:R-:W2:Y:S04]  /*3040*/  LDG.E.128 R20, desc[UR18][R118.64] ;  /* 0x0000001276147981 */ /* 0x000ea8000c1e1d00 */
[----:B------:R-:W4:Y:S04]  /*3050*/  LDG.E.128 R24, desc[UR18][R118.64+0x200] ;  /* 0x0002001276187981 */ /* 0x000f28000c1e1d00 */
[----:B------:R-:W4:Y:S04]  /*3060*/  LDG.E.128 R28, desc[UR18][R118.64+0x400] ;  /* 0x00040012761c7981 */ /* 0x000f28000c1e1d00 */
[----:B------:R-:W4:Y:S04]  /*3070*/  LDG.E.128 R32, desc[UR18][R118.64+0x600] ;  /* 0x0006001276207981 */ /* 0x000f28000c1e1d00 */
[----:B------:R-:W4:Y:S04]  /*3080*/  LDG.E.128 R36, desc[UR18][R118.64+0x800] ;  /* 0x0008001276247981 */ /* 0x000f28000c1e1d00 */
[----:B------:R-:W4:Y:S04]  /*3090*/  LDG.E.128 R40, desc[UR18][R118.64+0xa00] ;  /* 0x000a001276287981 */ /* 0x000f28000c1e1d00 */
[----:B------:R-:W4:Y:S04]  /*30a0*/  LDG.E.128 R44, desc[UR18][R118.64+0xc00] ;  /* 0x000c0012762c7981 */ /* 0x000f28000c1e1d00 */
[----:B------:R0:W4:Y:S01]  /*30b0*/  LDG.E.128 R48, desc[UR18][R118.64+0xe00] ;  /* 0x000e001276307981 */ /* 0x000122000c1e1d00 */
[----:B------:R-:W-:Y:S01]  /*30c0*/  ISETP.GE.AND P1, PT, R71, 0x1, PT ;  /* 0x000000014700780c */ /* 0x000fe20003f26270 */
[C---:B---3--:R-:W-:Y:S01]  /*30d0*/  FMUL.FTZ R116, R61.reuse, R67 ;  /* 0x000000433d747220 */ /* 0x048fe20000410000 */
[----:B0-----:R-:W-:Y:S01]  /*30e0*/  FMUL.FTZ R118, R61, R65 ;  /* 0x000000413d767220 */ /* 0x001fe20000410000 */
[----:B------:R-:W-:-:S02]  /*30f0*/  FMUL.FTZ R117, R60, 1.4426950216293334961 ;  /* 0x3fb8aa3b3c757820 */ /* 0x000fc40000410000 */
[----:B------:R-:W-:Y:S01]  /*3100*/  FMUL.RZ R120, R116, 0.15915493667125701904 ;  /* 0x3e22f98374787820 */ /* 0x000fe2000040c000 */
[----:B------:R-:W-:Y:S01]  /*3110*/  FMUL.RZ R124, R118, 0.15915493667125701904 ;  /* 0x3e22f983767c7820 */ /* 0x000fe2000040c000 */
[-C--:B------:R-:W-:Y:S01]  /*3120*/  FMUL.FTZ R116, R61, R68.reuse ;  /* 0x000000443d747220 */ /* 0x080fe20000410000 */
[C---:B------:R-:W-:Y:S01]  /*3130*/  FMUL.FTZ R118, R117.reuse, R65 ;  /* 0x0000004175767220 */ /* 0x040fe20000410000 */
[----:B------:R-:W-:Y:S01]  /*3140*/  MUFU.SIN R121, R120 ;  /* 0x0000007800797308 */ /* 0x000fe20000000400 */
[C---:B------:R-:W-:Y:S01]  /*3150*/  FMUL.FTZ R60, R117.reuse, R67 ;  /* 0x00000043753c7220 */ /* 0x040fe20000410000 */
[----:B------:R-:W-:Y:S01]  /*3160*/  FMUL.RZ R122, R116, 0.15915493667125701904 ;  /* 0x3e22f983747a7820 */ /* 0x000fe2000040c000 */
[----:B------:R-:W-:Y:S01]  /*3170*/  FMUL.FTZ R116, R117, R68 ;  /* 0x0000004475747220 */ /* 0x000fe20000410000 */
[----:B--2---:R0:W-:Y:S04]  /*3180*/  STS.128 [R70], R20 ;  /* 0x0000001446007388 */ /* 0x0041e80000000c00 */
[----:B------:R2:W-:Y:S01]  /*3190*/  MUFU.COS R123, R120 ;  /* 0x00000078007b7308 */ /* 0x0005e20000000000 */
[----:B----4-:R-:W-:Y:S04]  /*31a0*/  STS.128 [R70+0x210], R24 ;  /* 0x0002101846007388 */ /* 0x010fe80000000c00 */
[----:B------:R3:W-:Y:S03]  /*31b0*/  STS.128 [R70+0x420], R28 ;  /* 0x0004201c46007388 */ /* 0x0007e60000000c00 */
[----:B------:R-:W-:Y:S01]  /*31c0*/  MUFU.SIN R127, R124 ;  /* 0x0000007c007f7308 */ /* 0x000fe20000000400 */
[----:B------:R4:W-:Y:S01]  /*31d0*/  STS.128 [R70+0x630], R32 ;  /* 0x0006302046007388 */ /* 0x0009e20000000c00 */
[----:B--2---:R-:W-:-:S03]  /*31e0*/  FMUL.FTZ R120, R61, R66 ;  /* 0x000000423d787220 */ /* 0x004fc60000410000 */
[----:B------:R2:W-:Y:S01]  /*31f0*/  STS.128 [R70+0x840], R36 ;  /* 0x0008402446007388 */ /* 0x0005e20000000c00 */
[----:B------:R-:W-:Y:S01]  /*3200*/  FMUL.RZ R126, R120, 0.15915493667125701904 ;  /* 0x3e22f983787e7820 */ /* 0x000fe2000040c000 */
[----:B0-----:R-:W-:Y:S01]  /*3210*/  FMUL.FTZ R20, R117, R90 ;  /* 0x0000005a75147220 */ /* 0x001fe20000410000 */
[----:B------:R0:W-:Y:S01]  /*3220*/  MUFU.COS R129, R124 ;  /* 0x0000007c00817308 */ /* 0x0001e20000000000 */
[----:B------:R-:W-:Y:S01]  /*3230*/  STS.128 [R70+0xa50], R40 ;  /* 0x000a502846007388 */ /* 0x000fe20000000c00 */
[-C--:B------:R-:W-:Y:S01]  /*3240*/  FMUL.FTZ R21, R61, R91.reuse ;  /* 0x0000005b3d157220 */ /* 0x080fe20000410000 */
[C---:B------:R-:W-:Y:S02]  /*3250*/  FMUL.FTZ R120, R117.reuse, R66 ;  /* 0x0000004275787220 */ /* 0x040fe40000410000 */
[----:B------:R-:W-:Y:S01]  /*3260*/  STS.128 [R70+0xc60], R44 ;  /* 0x000c602c46007388 */ /* 0x000fe20000000c00 */
[----:B---3--:R-:W-:Y:S02]  /*3270*/  FMUL.FTZ R30, R117, R91 ;  /* 0x0000005b751e7220 */ /* 0x008fe40000410000 */
[----:B------:R-:W-:Y:S01]  /*3280*/  MUFU.SIN R131, R126 ;  /* 0x0000007e00837308 */ /* 0x000fe20000000400 */
[----:B------:R-:W-:Y:S01]  /*3290*/  STS.128 [R70+0xe70], R48 ;  /* 0x000e703046007388 */ /* 0x000fe20000000c00 */
[----:B------:R-:W-:-:S03]  /*32a0*/  NOP ;  /* 0x0000000000007918 */ /* 0x000fc60000000000 */
[----:B------:R-:W3:Y:S01]  /*32b0*/  LDS.128 R24, [R114] ;  /* 0x0000000072187984 */ /* 0x000ee20000000c00 */
[----:B0-----:R-:W-:Y:S02]  /*32c0*/  FMUL.FTZ R124, R61, R64 ;  /* 0x000000403d7c7220 */ /* 0x001fe40000410000 */
[----:B------:R0:W-:Y:S01]  /*32d0*/  MUFU.COS R133, R126 ;  /* 0x0000007e00857308 */ /* 0x0001e20000000000 */
[----:B----4-:R-:W-:Y:S01]  /*32e0*/  FMUL.RZ R34, R21, 0.15915493667125701904 ;  /* 0x3e22f98315227820 */ /* 0x010fe2000040c000 */
[----:B------:R-:W-:Y:S01]  /*32f0*/  FMUL.FTZ R32, R61, R92 ;  /* 0x0000005c3d207220 */ /* 0x000fe20000410000 */
[----:B------:R-:W-:Y:S01]  /*3300*/  FMUL.RZ R130, R124, 0.15915493667125701904 ;  /* 0x3e22f9837c827820 */ /* 0x000fe2000040c000 */
[----:B------:R-:W-:-:S04]  /*3310*/  FMUL.FTZ R124, R117, R64 ;  /* 0x00000040757c7220 */ /* 0x000fc80000410000 */
[----:B------:R-:W2:Y:S01]  /*3320*/  MUFU.COS R119, R122 ;  /* 0x0000007a00777308 */ /* 0x000ea20000000000 */
[----:B0-----:R-:W-:-:S04]  /*3330*/  FMUL.FTZ R126, R61, R62 ;  /* 0x0000003e3d7e7220 */ /* 0x001fc80000410000 */
[----:B------:R-:W-:Y:S01]  /*3340*/  FMUL.RZ R132, R126, 0.15915493667125701904 ;  /* 0x3e22f9837e847820 */ /* 0x000fe2000040c000 */
[----:B------:R-:W-:Y:S02]  /*3350*/  FMUL.FTZ R126, R117, R62 ;  /* 0x0000003e757e7220 */ /* 0x000fe40000410000 */
[----:B------:R-:W-:Y:S08]  /*3360*/  MUFU.SIN R139, R130 ;  /* 0x00000082008b7308 */ /* 0x000ff00000000400 */
[----:B------:R0:W-:Y:S08]  /*3370*/  MUFU.COS R141, R130 ;  /* 0x00000082008d7308 */ /* 0x0001f00000000000 */
[----:B------:R4:W1:Y:S01]  /*3380*/  MUFU.SIN R125, R122 ;  /* 0x0000007a007d7308 */ /* 0x0008620000000400 */
[----:B0-----:R-:W-:-:S04]  /*3390*/  FMUL.FTZ R130, R61, R88 ;  /* 0x000000583d827220 */ /* 0x001fc80000410000 */
[----:B------:R-:W-:Y:S01]  /*33a0*/  FMUL.RZ R136, R130, 0.15915493667125701904 ;  /* 0x3e22f98382887820 */ /* 0x000fe2000040c000 */
[----:B------:R-:W-:Y:S02]  /*33b0*/  FMUL.FTZ R130, R117, R88 ;  /* 0x0000005875827220 */ /* 0x000fe40000410000 */
[----:B------:R0:W-:Y:S01]  /*33c0*/  MUFU.EX2 R28, R20 ;  /* 0x00000014001c7308 */ /* 0x0001e20000000800 */
[----:B----4-:R-:W-:-:S03]  /*33d0*/  FMUL.FTZ R122, R61, R63 ;  /* 0x0000003f3d7a7220 */ /* 0x010fc60000410000 */
[----:B------:R-:W2:Y:S01]  /*33e0*/  MUFU.EX2 R116, R116 ;  /* 0x0000007400747308 */ /* 0x000ea20000000800 */
[----:B------:R-:W-:Y:S01]  /*33f0*/  FMUL.RZ R128, R122, 0.15915493667125701904 ;  /* 0x3e22f9837a807820 */ /* 0x000fe2000040c000 */
[----:B------:R-:W-:Y:S02]  /*3400*/  FMUL.FTZ R122, R117, R63 ;  /* 0x0000003f757a7220 */ /* 0x000fe40000410000 */
[----:B------:R-:W4:Y:S01]  /*3410*/  MUFU.EX2 R118, R118 ;  /* 0x0000007600767308 */ /* 0x000f220000000800 */
[----:B0-----:R-:W0:Y:S03]  /*3420*/  LDS.128 R20, [R114+0x10] ;  /* 0x0000100072147984 */ /* 0x001e260000000c00 */
[----:B------:R-:W4:Y:S04]  /*3430*/  MUFU.EX2 R120, R120 ;  /* 0x0000007800787308 */ /* 0x000f280000000800 */
[----:B------:R-:W-:Y:S01]  /*3440*/  MUFU.SIN R143, R132 ;  /* 0x00000084008f7308 */ /* 0x000fe20000000400 */
[C---:B--2---:R-:W-:Y:S01]  /*3450*/  FMUL.FTZ R38, R116.reuse, R119 ;  /* 0x0000007774267220 */ /* 0x044fe20000410000 */
[----:B-1----:R-:W-:Y:S01]  /*3460*/  FMUL.FTZ R39, R116, R125 ;  /* 0x0000007d74277220 */ /* 0x002fe20000410000 */
[----:B---3--:R-:W-:Y:S01]  /*3470*/  FMUL.FTZ R119, R113, R25 ;  /* 0x0000001971777220 */ /* 0x008fe20000410000 */
[C---:B----4-:R-:W-:Y:S01]  /*3480*/  FMUL.FTZ R40, R118.reuse, R129 ;  /* 0x0000008176287220 */ /* 0x050fe20000410000 */
[----:B------:R-:W-:-:S03]  /*3490*/  FMUL.FTZ R41, R118, R127 ;  /* 0x0000007f76297220 */ /* 0x000fc60000410000 */
[----:B------:R1:W-:Y:S01]  /*34a0*/  MUFU.COS R145, R132 ;  /* 0x0000008400917308 */ /* 0x0003e20000000000 */
[----:B------:R-:W-:Y:S01]  /*34b0*/  FMUL.FTZ R118, R113, R24 ;  /* 0x0000001871767220 */ /* 0x000fe20000410000 */
[C---:B------:R-:W-:Y:S01]  /*34c0*/  FMUL.FTZ R42, R120.reuse, R133 ;  /* 0x00000085782a7220 */ /* 0x040fe20000410000 */
[----:B------:R-:W-:Y:S01]  /*34d0*/  FMUL.FTZ R43, R120, R131 ;  /* 0x00000083782b7220 */ /* 0x000fe20000410000 */
[----:B------:R-:W-:Y:S01]  /*34e0*/  FMUL.FTZ R120, R112, R26 ;  /* 0x0000001a70787220 */ /* 0x000fe20000410000 */
[----:B------:R-:W-:Y:S01]  /*34f0*/  FMUL.FTZ R24, R61, R93 ;  /* 0x0000005d3d187220 */ /* 0x000fe20000410000 */
[-C--:B------:R-:W-:Y:S01]  /*3500*/  FMUL.FTZ R26, R118, R39.reuse ;  /* 0x00000027761a7220 */ /* 0x080fe20000410000 */
[----:B------:R-:W-:Y:S01]  /*3510*/  FMUL.FTZ R25, R119, R39 ;  /* 0x0000002777197220 */ /* 0x000fe20000410000 */
[----:B------:R-:W-:Y:S01]  /*3520*/  MUFU.SIN R151, R136 ;  /* 0x0000008800977308 */ /* 0x000fe20000000400 */
[----:B-1----:R-:W-:-:S04]  /*3530*/  FMUL.FTZ R132, R61, R90 ;  /* 0x0000005a3d847220 */ /* 0x002fc80000410000 */
[----:B------:R-:W-:-:S03]  /*3540*/  FMUL.RZ R132, R132, 0.15915493667125701904 ;  /* 0x3e22f98384847820 */ /* 0x000fc6000040c000 */
[----:B------:R-:W1:Y:S08]  /*3550*/  MUFU.COS R153, R136 ;  /* 0x0000008800997308 */ /* 0x000e700000000000 */
[----:B------:R-:W2:Y:S04]  /*3560*/  MUFU.EX2 R60, R60 ;  /* 0x0000003c003c7308 */ /* 0x000ea80000000800 */
[----:B------:R-:W1:Y:S04]  /*3570*/  MUFU.EX2 R130, R130 ;  /* 0x0000008200827308 */ /* 0x000e680000000800 */
[----:B------:R-:W-:Y:S01]  /*3580*/  MUFU.SIN R135, R128 ;  /* 0x0000008000877308 */ /* 0x000fe20000000400 */
[C---:B--2---:R-:W-:Y:S01]  /*3590*/  FMUL.FTZ R36, R60.reuse, R123 ;  /* 0x0000007b3c247220 */ /* 0x044fe20000410000 */
[----:B------:R-:W-:-:S06]  /*35a0*/  FMUL.FTZ R37, R60, R121 ;  /* 0x000000793c257220 */ /* 0x000fcc0000410000 */
[----:B------:R2:W3:Y:S01]  /*35b0*/  MUFU.COS R137, R128 ;  /* 0x0000008000897308 */ /* 0x0004e20000000000 */
[----:B------:R-:W-:Y:S01]  /*35c0*/  FMUL.FTZ R121, R112, R27 ;  /* 0x0000001b70797220 */ /* 0x000fe20000410000 */
[C---:B-1----:R-:W-:Y:S01]  /*35d0*/  FMUL.FTZ R60, R130.reuse, R153 ;  /* 0x00000099823c7220 */ /* 0x042fe20000410000 */
[----:B------:R-:W-:Y:S01]  /*35e0*/  FMUL.FTZ R116, R130, R151 ;  /* 0x0000009782747220 */ /* 0x000fe20000410000 */
[----:B------:R-:W-:Y:S01]  /*35f0*/  FMUL.RZ R130, R24, 0.15915493667125701904 ;  /* 0x3e22f98318827820 */ /* 0x000fe2000040c000 */
[----:B------:R-:W-:-:S03]  /*3600*/  FFMA.FTZ R123, R118, R38, -R25 ;  /* 0x00000026767b7223 */ /* 0x000fc60000010819 */
[----:B------:R-:W1:Y:S01]  /*3610*/  MUFU.COS R31, R132 ;  /* 0x00000084001f7308 */ /* 0x000e620000000000 */
[----:B--2---:R-:W-:-:S04]  /*3620*/  FMUL.FTZ R128, R61, R0 ;  /* 0x000000003d807220 */ /* 0x004fc80000410000 */
[----:B------:R-:W-:Y:S01]  /*3630*/  FMUL.RZ R134, R128, 0.15915493667125701904 ;  /* 0x3e22f98380867820 */ /* 0x000fe2000040c000 */
[----:B------:R-:W-:Y:S02]  /*3640*/  FMUL.FTZ R128, R117, R0 ;  /* 0x0000000075807220 */ /* 0x000fe40000410000 */
[----:B------:R-:W3:Y:S04]  /*3650*/  MUFU.EX2 R122, R122 ;  /* 0x0000007a007a7308 */ /* 0x000ee80000000800 */
[----:B------:R-:W2:Y:S08]  /*3660*/  MUFU.SIN R29, R132 ;  /* 0x00000084001d7308 */ /* 0x000eb00000000400 */
[----:B------:R-:W4:Y:S01]  /*3670*/  MUFU.EX2 R124, R124 ;  /* 0x0000007c007c7308 */ /* 0x000f220000000800 */
[C---:B---3--:R-:W-:Y:S01]  /*3680*/  FMUL.FTZ R44, R122.reuse, R137 ;  /* 0x000000897a2c7220 */ /* 0x048fe20000410000 */
[----:B------:R-:W-:-:S02]  /*3690*/  FMUL.FTZ R45, R122, R135 ;  /* 0x000000877a2d7220 */ /* 0x000fc40000410000 */
[----:B------:R-:W3:Y:S01]  /*36a0*/  MUFU.SIN R33, R34 ;  /* 0x0000002200217308 */ /* 0x000ee20000000400 */
[----:B-1----:R-:W-:Y:S01]  /*36b0*/  FMUL.FTZ R122, R28, R31 ;  /* 0x0000001f1c7a7220 */ /* 0x002fe20000410000 */
[----:B------:R-:W-:-:S04]  /*36c0*/  FADD.FTZ R31, R120, R123 ;  /* 0x0000007b781f7221 */ /* 0x000fc80000010000 */
[----:B------:R-:W-:Y:S01]  /*36d0*/  FMUL.FTZ R129, R41, R31 ;  /* 0x0000001f29817220 */ /* 0x000fe20000410000 */
[----:B--2---:R-:W-:Y:S01]  /*36e0*/  FMUL.FTZ R123, R28, R29 ;  /* 0x0000001d1c7b7220 */ /* 0x004fe20000410000 */
[----:B------:R1:W-:Y:S01]  /*36f0*/  MUFU.COS R35, R34 ;  /* 0x0000002200237308 */ /* 0x0003e20000000000 */
[C---:B----4-:R-:W-:Y:S01]  /*3700*/  FMUL.FTZ R46, R124.reuse, R141 ;  /* 0x0000008d7c2e7220 */ /* 0x050fe20000410000 */
[----:B------:R-:W-:Y:S01]  /*3710*/  FMUL.FTZ R47, R124, R139 ;  /* 0x0000008b7c2f7220 */ /* 0x000fe20000410000 */
[----:B------:R-:W-:Y:S01]  /*3720*/  FMUL.RZ R124, R32, 0.15915493667125701904 ;  /* 0x3e22f983207c7820 */ /* 0x000fe2000040c000 */
[----:B------:R-:W-:-:S04]  /*3730*/  FMUL.FTZ R32, R117, R92 ;  /* 0x0000005c75207220 */ /* 0x000fc80000410000 */
[----:B------:R-:W2:Y:S01]  /*3740*/  MUFU.EX2 R126, R126 ;  /* 0x0000007e007e7308 */ /* 0x000ea20000000800 */
[----:B-1----:R-:W-:Y:S02]  /*3750*/  FFMA.FTZ R34, R119, R38, R26 ;  /* 0x0000002677227223 */ /* 0x002fe4000001001a */
[----:B------:R-:W1:Y:S01]  /*3760*/  LDS.128 R24, [R114+0x20] ;  /* 0x0000200072187984 */ /* 0x000e620000000c00 */
[----:B------:R-:W3:Y:S01]  /*3770*/  MUFU.EX2 R30, R30 ;  /* 0x0000001e001e7308 */ /* 0x000ee20000000800 */
[----:B------:R-:W-:-:S03]  /*3780*/  FADD.FTZ R34, R121, R34 ;  /* 0x0000002279227221 */ /* 0x000fc60000010000 */
[----:B------:R-:W-:Y:S01]  /*3790*/  MUFU.SIN R147, R134 ;  /* 0x0000008600937308 */ /* 0x000fe20000000400 */
[-C--:B------:R-:W-:Y:S01]  /*37a0*/  FMUL.FTZ R127, R41, R34.reuse ;  /* 0x00000022297f7220 */ /* 0x080fe20000410000 */
[----:B------:R-:W-:-:S03]  /*37b0*/  FFMA.FTZ R129, R40, R34, R129 ;  /* 0x0000002228817223 */ /* 0x000fc60000010081 */
[----:B------:R-:W-:Y:S01]  /*37c0*/  FFMA.FTZ R28, R40, R31, -R127 ;  /* 0x0000001f281c7223 */ /* 0x000fe2000001087f */
[C---:B--2---:R-:W-:Y:S01]  /*37d0*/  FMUL.FTZ R48, R126.reuse, R145 ;  /* 0x000000917e307220 */ /* 0x044fe20000410000 */
[----:B------:R-:W-:Y:S01]  /*37e0*/  FMUL.FTZ R49, R126, R143 ;  /* 0x0000008f7e317220 */ /* 0x000fe20000410000 */
[----:B------:R-:W2:Y:S01]  /*37f0*/  MUFU.COS R149, R134 ;  /* 0x0000008600957308 */ /* 0x000ea20000000000 */
[C---:B0-----:R-:W-:Y:S01]  /*3800*/  FMUL.FTZ R126, R111.reuse, R21 ;  /* 0x000000156f7e7220 */ /* 0x041fe20000410000 */
[----:B------:R-:W-:Y:S01]  /*3810*/  FMUL.FTZ R127, R111, R20 ;  /* 0x000000146f7f7220 */ /* 0x000fe20000410000 */
[----:B---3--:R-:W-:Y:S01]  /*3820*/  FMUL.FTZ R125, R30, R33 ;  /* 0x000000211e7d7220 */ /* 0x008fe20000410000 */
[----:B------:R-:W-:Y:S01]  /*3830*/  FMUL.FTZ R20, R117, R93 ;  /* 0x0000005d75147220 */ /* 0x000fe20000410000 */
[----:B------:R-:W-:Y:S01]  /*3840*/  FMUL.FTZ R21, R61, R94 ;  /* 0x0000005e3d157220 */ /* 0x000fe20000410000 */
[----:B------:R-:W-:Y:S02]  /*3850*/  FADD.FTZ R28, R127, R28 ;  /* 0x0000001c7f1c7221 */ /* 0x000fe40000010000 */
[----:B------:R-:W2:Y:S01]  /*3860*/  MUFU.EX2 R128, R128 ;  /* 0x0000008000807308 */ /* 0x000ea20000000800 */
[----:B------:R-:W-:-:S03]  /*3870*/  FMUL.RZ R137, R21, 0.15915493667125701904 ;  /* 0x3e22f98315897820 */ /* 0x000fc6000040c000 */
[----:B------:R-:W-:Y:S08]  /*3880*/  MUFU.SIN R133, R124 ;  /* 0x0000007c00857308 */ /* 0x000ff00000000400 */
[----:B------:R0:W3:Y:S01]  /*3890*/  MUFU.COS R131, R124 ;  /* 0x0000007c00837308 */ /* 0x0000e20000000000 */
[C---:B--2---:R-:W-:Y:S01]  /*38a0*/  FMUL.FTZ R50, R128.reuse, R149 ;  /* 0x0000009580327220 */ /* 0x044fe20000410000 */
[----:B------:R-:W-:Y:S01]  /*38b0*/  FMUL.FTZ R51, R128, R147 ;  /* 0x0000009380337220 */ /* 0x000fe20000410000 */
[----:B------:R-:W-:Y:S01]  /*38c0*/  FMUL.FTZ R128, R110, R22 ;  /* 0x000000166e807220 */ /* 0x000fe20000410000 */
[----:B-1----:R-:W-:-:S04]  /*38d0*/  FMUL.FTZ R134, R109, R25 ;  /* 0x000000196d867220 */ /* 0x002fc80000410000 */
[----:B------:R-:W1:Y:S01]  /*38e0*/  MUFU.COS R31, R130 ;  /* 0x00000082001f7308 */ /* 0x000e620000000000 */
[----:B0-----:R-:W-:Y:S01]  /*38f0*/  FMUL.FTZ R124, R30, R35 ;  /* 0x000000231e7c7220 */ /* 0x001fe20000410000 */
[----:B------:R-:W-:Y:S01]  /*3900*/  FADD.FTZ R30, R126, R129 ;  /* 0x000000817e1e7221 */ /* 0x000fe20000010000 */
[C---:B------:R-:W-:Y:S01]  /*3910*/  FMUL.FTZ R35, R43.reuse, R28 ;  /* 0x0000001c2b237220 */ /* 0x040fe20000410000 */
[----:B------:R-:W-:Y:S01]  /*3920*/  FMUL.FTZ R129, R110, R23 ;  /* 0x000000176e817220 */ /* 0x000fe20000410000 */
[----:B------:R-:W-:Y:S01]  /*3930*/  FMUL.FTZ R136, R108, R26 ;  /* 0x0000001a6c887220 */ /* 0x000fe20000410000 */
[-C--:B------:R-:W-:Y:S01]  /*3940*/  FMUL.FTZ R33, R43, R30.reuse ;  /* 0x0000001e2b217220 */ /* 0x080fe20000410000 */
[C---:B------:R-:W-:Y:S01]  /*3950*/  FFMA.FTZ R30, R42.reuse, R30, R35 ;  /* 0x0000001e2a1e7223 */ /* 0x040fe20000010023 */
[----:B------:R3:W0:Y:S01]  /*3960*/  MUFU.SIN R29, R130 ;  /* 0x00000082001d7308 */ /* 0x0006220000000400 */
[----:B------:R-:W-:Y:S01]  /*3970*/  FMUL.FTZ R25, R117, R95 ;  /* 0x0000005f75197220 */ /* 0x000fe20000410000 */
[----:B------:R-:W-:Y:S01]  /*3980*/  FFMA.FTZ R33, R42, R28, -R33 ;  /* 0x0000001c2a217223 */ /* 0x000fe20000010821 */
[----:B------:R-:W-:Y:S01]  /*3990*/  FADD.FTZ R30, R129, R30 ;  /* 0x0000001e811e7221 */ /* 0x000fe20000010000 */
[C---:B------:R-:W-:Y:S01]  /*39a0*/  FMUL.FTZ R28, R117.reuse, R94 ;  /* 0x0000005e751c7220 */ /* 0x040fe20000410000 */
[----:B------:R-:W-:Y:S01]  /*39b0*/  FMUL.FTZ R117, R117, R96 ;  /* 0x0000006075757220 */ /* 0x000fe20000410000 */
[----:B------:R-:W-:Y:S01]  /*39c0*/  FADD.FTZ R33, R128, R33 ;  /* 0x0000002180217221 */ /* 0x000fe20000010000 */
[C---:B------:R-:W-:Y:S01]  /*39d0*/  FMUL.FTZ R35, R45.reuse, R30 ;  /* 0x0000001e2d237220 */ /* 0x040fe20000410000 */
[----:B------:R-:W3:Y:S02]  /*39e0*/  MUFU.EX2 R32, R32 ;  /* 0x0000002000207308 */ /* 0x000ee40000000800 */
[-C--:B------:R-:W-:Y:S01]  /*39f0*/  FMUL.FTZ R135, R45, R33.reuse ;  /* 0x000000212d877220 */ /* 0x080fe20000410000 */
[----:B------:R-:W-:Y:S01]  /*3a00*/  FFMA.FTZ R34, R44, R33, -R35 ;  /* 0x000000212c227223 */ /* 0x000fe20000010823 */
[----:B------:R2:W1:Y:S04]  /*3a10*/  MUFU.EX2 R132, R20 ;  /* 0x0000001400847308 */ /* 0x0004680000000800 */
[----:B------:R-:W4:Y:S01]  /*3a20*/  MUFU.COS R138, R137 ;  /* 0x00000089008a7308 */ /* 0x000f220000000000 */
[----:B--2---:R-:W2:Y:S01]  /*3a30*/  LDS.128 R20, [R114+0x30] ;  /* 0x0000300072147984 */ /* 0x004ea20000000c00 */
[C---:B---3--:R-:W-:Y:S01]  /*3a40*/  FMUL.FTZ R130, R32.reuse, R131 ;  /* 0x0000008320827220 */ /* 0x048fe20000410000 */
[----:B------:R-:W-:-:S05]  /*3a50*/  FMUL.FTZ R133, R32, R133 ;  /* 0x0000008520857220 */ /* 0x000fca0000410000 */
[----:B------:R3:W4:Y:S01]  /*3a60*/  MUFU.EX2 R139, R28 ;  /* 0x0000001c008b7308 */ /* 0x0007220000000800 */
[C---:B-1----:R-:W-:Y:S01]  /*3a70*/  FMUL.FTZ R131, R132.reuse, R31 ;  /* 0x0000001f84837220 */ /* 0x042fe20000410000 */
[----:B0-----:R-:W-:Y:S01]  /*3a80*/  FMUL.FTZ R132, R132, R29 ;  /* 0x0000001d84847220 */ /* 0x001fe20000410000 */
[----:B------:R-:W-:Y:S01]  /*3a90*/  FFMA.FTZ R29, R44, R30, R135 ;  /* 0x0000001e2c1d7223 */ /* 0x000fe20000010087 */
[----:B------:R-:W-:Y:S01]  /*3aa0*/  FMUL.FTZ R135, R109, R24 ;  /* 0x000000186d877220 */ /* 0x000fe20000410000 */
[----:B------:R0:W1:Y:S01]  /*3ab0*/  MUFU.SIN R32, R137 ;  /* 0x0000008900207308 */ /* 0x0000620000000400 */
[----:B------:R-:W-:Y:S01]  /*3ac0*/  FMUL.FTZ R24, R61, R95 ;  /* 0x0000005f3d187220 */ /* 0x000fe20000410000 */
[----:B------:R-:W-:Y:S01]  /*3ad0*/  FADD.FTZ R29, R134, R29 ;  /* 0x0000001d861d7221 */ /* 0x000fe20000010000 */
[----:B------:R-:W-:Y:S01]  /*3ae0*/  FADD.FTZ R34, R135, R34 ;  /* 0x0000002287227221 */ /* 0x000fe20000010000 */
[----:B------:R-:W-:Y:S01]  /*3af0*/  FMUL.FTZ R61, R61, R96 ;  /* 0x000000603d3d7220 */ /* 0x000fe20000410000 */
[----:B------:R-:W-:Y:S01]  /*3b00*/  FMUL.RZ R142, R24, 0.15915493667125701904 ;  /* 0x3e22f983188e7820 */ /* 0x000fe2000040c000 */
[C---:B------:R-:W-:Y:S01]  /*3b10*/  FMUL.FTZ R31, R47.reuse, R29 ;  /* 0x0000001d2f1f7220 */ /* 0x040fe20000410000 */
[-C--:B------:R-:W-:Y:S01]  /*3b20*/  FMUL.FTZ R26, R47, R34.reuse ;  /* 0x000000222f1a7220 */ /* 0x080fe20000410000 */
[----:B------:R-:W-:Y:S01]  /*3b30*/  FMUL.FTZ R24, R36, R39 ;  /* 0x0000002724187220 */ /* 0x000fe20000410000 */
[----:B0-----:R-:W-:Y:S01]  /*3b40*/  FMUL.FTZ R137, R108, R27 ;  /* 0x0000001b6c897220 */ /* 0x001fe20000410000 */
[C---:B------:R-:W-:Y:S01]  /*3b50*/  FFMA.FTZ R35, R46.reuse, R34, -R31 ;  /* 0x000000222e237223 */ /* 0x040fe2000001081f */
[----:B------:R-:W-:Y:S01]  /*3b60*/  FFMA.FTZ R26, R46, R29, R26 ;  /* 0x0000001d2e1a7223 */ /* 0x000fe2000001001a */
[C---:B------:R-:W-:Y:S01]  /*3b70*/  FMUL.FTZ R27, R37.reuse, R39 ;  /* 0x00000027251b7220 */ /* 0x040fe20000410000 */
[----:B---3--:R-:W0:Y:S01]  /*3b80*/  LDS.128 R28, [R114+0x40] ;  /* 0x00004000721c7984 */ /* 0x008e220000000c00 */
[-C--:B------:R-:W-:Y:S01]  /*3b90*/  FFMA.FTZ R24, R37, R38.reuse, R24 ;  /* 0x0000002625187223 */ /* 0x080fe20000010018 */
[----:B------:R-:W-:Y:S01]  /*3ba0*/  FADD.FTZ R34, R137, R26 ;  /* 0x0000001a89227221 */ /* 0x000fe20000010000 */
[----:B------:R-:W-:Y:S01]  /*3bb0*/  FADD.FTZ R26, R136, R35 ;  /* 0x00000023881a7221 */ /* 0x000fe20000010000 */
[----:B------:R-:W-:Y:S01]  /*3bc0*/  FFMA.FTZ R27, R36, R38, -R27 ;  /* 0x00000026241b7223 */ /* 0x000fe2000001081b */
[----:B------:R3:W2:Y:S01]  /*3bd0*/  MUFU.EX2 R144, R25 ;  /* 0x0000001900907308 */ /* 0x0006a20000000800 */
[C---:B------:R-:W-:Y:S01]  /*3be0*/  FMUL.FTZ R141, R49.reuse, R34 ;  /* 0x00000022318d7220 */ /* 0x040fe20000410000 */
[-C--:B------:R-:W-:Y:S01]  /*3bf0*/  FMUL.FTZ R143, R49, R26.reuse ;  /* 0x0000001a318f7220 */ /* 0x080fe20000410000 */
[----:B------:R-:W-:Y:S01]  /*3c00*/  FMUL.FTZ R35, R41, R27 ;  /* 0x0000001b29237220 */ /* 0x000fe20000410000 */
[----:B------:R-:W0:Y:S01]  /*3c10*/  MUFU.COS R33, R142 ;  /* 0x0000008e00217308 */ /* 0x000e220000000000 */
[C---:B------:R-:W-:Y:S01]  /*3c20*/  FFMA.FTZ R26, R48.reuse, R26, -R141 ;  /* 0x0000001a301a7223 */ /* 0x040fe2000001088d */
[----:B------:R-:W-:Y:S01]  /*3c30*/  FFMA.FTZ R143, R48, R34, R143 ;  /* 0x00000022308f7223 */ /* 0x000fe2000001008f */
[----:B------:R-:W-:Y:S01]  /*3c40*/  FFMA.FTZ R35, R40, R24, R35 ;  /* 0x0000001828237223 */ /* 0x000fe20000010023 */
[----:B----4-:R-:W-:Y:S01]  /*3c50*/  FMUL.FTZ R138, R139, R138 ;  /* 0x0000008a8b8a7220 */ /* 0x010fe20000410000 */
[----:B---3--:R-:W-:Y:S01]  /*3c60*/  FMUL.FTZ R25, R41, R24 ;  /* 0x0000001829197220 */ /* 0x008fe20000410000 */
[----:B-1----:R-:W-:-:S02]  /*3c70*/  FMUL.FTZ R139, R139, R32 ;  /* 0x000000208b8b7220 */ /* 0x002fc40000410000 */
[----:B------:R1:W3:Y:S01]  /*3c80*/  MUFU.EX2 R157, R117 ;  /* 0x00000075009d7308 */ /* 0x0002e20000000800 */
[C---:B--2---:R-:W-:Y:S01]  /*3c90*/  FMUL.FTZ R140, R107.reuse, R21 ;  /* 0x000000156b8c7220 */ /* 0x044fe20000410000 */
[----:B------:R-:W-:Y:S01]  /*3ca0*/  FFMA.FTZ R25, R40, R27, -R25 ;  /* 0x0000001b28197223 */ /* 0x000fe20000010819 */
[----:B------:R-:W-:Y:S01]  /*3cb0*/  FMUL.FTZ R141, R107, R20 ;  /* 0x000000146b8d7220 */ /* 0x000fe20000410000 */
[C---:B------:R-:W-:Y:S01]  /*3cc0*/  FMUL.FTZ R27, R43.reuse, R35 ;  /* 0x000000232b1b7220 */ /* 0x040fe20000410000 */
[----:B------:R-:W-:Y:S01]  /*3cd0*/  FADD.FTZ R34, R140, R143 ;  /* 0x0000008f8c227221 */ /* 0x000fe20000010000 */
[-C--:B------:R-:W-:Y:S01]  /*3ce0*/  FMUL.FTZ R24, R43, R25.reuse ;  /* 0x000000192b187220 */ /* 0x080fe20000410000 */
[----:B------:R-:W-:Y:S01]  /*3cf0*/  FADD.FTZ R26, R141, R26 ;  /* 0x0000001a8d1a7221 */ /* 0x000fe20000010000 */
[----:B------:R0:W2:Y:S01]  /*3d00*/  MUFU.SIN R21, R142 ;  /* 0x0000008e00157308 */ /* 0x0000a20000000400 */
[C---:B------:R-:W-:Y:S01]  /*3d10*/  FMUL.FTZ R143, R51.reuse, R34 ;  /* 0x00000022338f7220 */ /* 0x040fe20000410000 */
[C---:B------:R-:W-:Y:S01]  /*3d20*/  FFMA.FTZ R20, R42.reuse, R25, -R27 ;  /* 0x000000192a147223 */ /* 0x040fe2000001081b */
[----:B------:R-:W-:Y:S01]  /*3d30*/  FFMA.FTZ R35, R42, R35, R24 ;  /* 0x000000232a237223 */ /* 0x000fe20000010018 */
[-C--:B------:R-:W-:Y:S01]  /*3d40*/  FMUL.FTZ R147, R51, R26.reuse ;  /* 0x0000001a33937220 */ /* 0x080fe20000410000 */
[----:B------:R-:W-:Y:S01]  /*3d50*/  FFMA.FTZ R32, R50, R26, -R143 ;  /* 0x0000001a32207223 */ /* 0x000fe2000001088f */
[C---:B------:R-:W-:Y:S01]  /*3d60*/  FMUL.FTZ R143, R106.reuse, R22 ;  /* 0x000000166a8f7220 */ /* 0x040fe20000410000 */
[----:B------:R-:W4:Y:S01]  /*3d70*/  LDS.128 R24, [R114+0x50] ;  /* 0x0000500072187984 */ /* 0x000f220000000c00 */
[----:B------:R-:W-:Y:S01]  /*3d80*/  FMUL.FTZ R145, R106, R23 ;  /* 0x000000176a917220 */ /* 0x000fe20000410000 */
[----:B0-----:R-:W-:Y:S01]  /*3d90*/  FMUL.FTZ R142, R144, R33 ;  /* 0x00000021908e7220 */ /* 0x001fe20000410000 */
[----:B------:R-:W-:Y:S01]  /*3da0*/  FFMA.FTZ R34, R50, R34, R147 ;  /* 0x0000002232227223 */ /* 0x000fe20000010093 */
[----:B------:R-:W-:Y:S01]  /*3db0*/  FADD.FTZ R33, R143, R32 ;  /* 0x000000208f217221 */ /* 0x000fe20000010000 */
[----:B------:R-:W-:-:S02]  /*3dc0*/  FMUL.FTZ R23, R45, R35 ;  /* 0x000000232d177220 */ /* 0x000fc40000410000 */
[----:B------:R-:W-:Y:S01]  /*3dd0*/  FADD.FTZ R147, R145, R34 ;  /* 0x0000002291937221 */ /* 0x000fe20000010000 */
[----:B------:R-:W-:Y:S01]  /*3de0*/  FMUL.FTZ R149, R116, R33 ;  /* 0x0000002174957220 */ /* 0x000fe20000410000 */
[-C--:B------:R-:W-:Y:S01]  /*3df0*/  FFMA.FTZ R23, R44, R20.reuse, -R23 ;  /* 0x000000142c177223 */ /* 0x080fe20000010817 */
[----:B------:R-:W-:Y:S01]  /*3e00*/  FMUL.FTZ R146, R104, R29 ;  /* 0x0000001d68927220 */ /* 0x000fe20000410000 */
[----:B--2---:R-:W-:Y:S01]  /*3e10*/  FMUL.FTZ R144, R144, R21 ;  /* 0x0000001590907220 */ /* 0x004fe20000410000 */
[----:B------:R-:W-:Y:S01]  /*3e20*/  FMUL.FTZ R21, R45, R20 ;  /* 0x000000142d157220 */ /* 0x000fe20000410000 */
[-C--:B------:R-:W-:Y:S01]  /*3e30*/  FMUL.FTZ R20, R116, R147.reuse ;  /* 0x0000009374147220 */ /* 0x080fe20000410000 */
[----:B------:R-:W-:Y:S01]  /*3e40*/  FFMA.FTZ R149, R60, R147, R149 ;  /* 0x000000933c957223 */ /* 0x000fe20000010095 */
[----:B------:R-:W-:Y:S01]  /*3e50*/  FMUL.FTZ R147, R104, R28 ;  /* 0x0000001c68937220 */ /* 0x000fe20000410000 */
[----:B------:R-:W-:Y:S01]  /*3e60*/  FFMA.FTZ R21, R44, R35, R21 ;  /* 0x000000232c157223 */ /* 0x000fe20000010015 */
[----:B------:R-:W-:Y:S01]  /*3e70*/  FFMA.FTZ R22, R60, R33, -R20 ;  /* 0x000000213c167223 */ /* 0x000fe20000010814 */
[----:B------:R-:W-:Y:S01]  /*3e80*/  FADD.FTZ R32, R146, R149 ;  /* 0x0000009592207221 */ /* 0x000fe20000010000 */
[C---:B------:R-:W-:Y:S01]  /*3e90*/  FMUL.FTZ R20, R47.reuse, R23 ;  /* 0x000000172f147220 */ /* 0x040fe20000410000 */
[-C--:B------:R-:W-:Y:S01]  /*3ea0*/  FMUL.FTZ R29, R47, R21.reuse ;  /* 0x000000152f1d7220 */ /* 0x080fe20000410000 */
[----:B------:R-:W-:Y:S01]  /*3eb0*/  FADD.FTZ R22, R147, R22 ;  /* 0x0000001693167221 */ /* 0x000fe20000010000 */
[----:B------:R-:W-:Y:S01]  /*3ec0*/  FMUL.FTZ R33, R123, R32 ;  /* 0x000000207b217220 */ /* 0x000fe20000410000 */
[----:B------:R-:W-:Y:S01]  /*3ed0*/  FFMA.FTZ R28, R46, R21, R20 ;  /* 0x000000152e1c7223 */ /* 0x000fe20000010014 */
[----:B------:R-:W-:Y:S01]  /*3ee0*/  FMUL.FTZ R148, R103, R30 ;  /* 0x0000001e67947220 */ /* 0x000fe20000410000 */
[-C--:B------:R-:W-:Y:S01]  /*3ef0*/  FMUL.FTZ R21, R123, R22.reuse ;  /* 0x000000167b157220 */ /* 0x080fe20000410000 */
[----:B------:R-:W-:Y:S01]  /*3f00*/  FFMA.FTZ R33, R122, R22, -R33 ;  /* 0x000000167a217223 */ /* 0x000fe20000010821 */
[----:B------:R-:W-:Y:S01]  /*3f10*/  FMUL.FTZ R149, R103, R31 ;  /* 0x0000001f67957220 */ /* 0x000fe20000410000 */
[----:B------:R-:W-:Y:S01]  /*3f20*/  FFMA.FTZ R29, R46, R23, -R29 ;  /* 0x000000172e1d7223 */ /* 0x000fe2000001081d */
[----:B------:R-:W-:Y:S01]  /*3f30*/  FFMA.FTZ R32, R122, R32, R21 ;  /* 0x000000207a207223 */ /* 0x000fe20000010015 */
[----:B------:R-:W-:Y:S01]  /*3f40*/  FADD.FTZ R30, R148, R33 ;  /* 0x00000021941e7221 */ /* 0x000fe20000010000 */
[----:B------:R-:W0:Y:S01]  /*3f50*/  LDS.128 R20, [R114+0x60] ;  /* 0x0000600072147984 */ /* 0x000e220000000c00 */
[----:B------:R-:W-:Y:S01]  /*3f60*/  FMUL.FTZ R31, R49, R28 ;  /* 0x0000001c311f7220 */ /* 0x000fe20000410000 */
[----:B------:R-:W-:Y:S01]  /*3f70*/  FADD.FTZ R32, R149, R32 ;  /* 0x0000002095207221 */ /* 0x000fe20000010000 */
[----:B------:R-:W-:Y:S01]  /*3f80*/  FMUL.FTZ R35, R125, R30 ;  /* 0x0000001e7d237220 */ /* 0x000fe20000410000 */
[-C--:B------:R-:W-:Y:S01]  /*3f90*/  FMUL.FTZ R33, R49, R29.reuse ;  /* 0x0000001d31217220 */ /* 0x080fe20000410000 */
[----:B------:R-:W-:Y:S01]  /*3fa0*/  FFMA.FTZ R31, R48, R29, -R31 ;  /* 0x0000001d301f7223 */ /* 0x000fe2000001081f */
[-C--:B------:R-:W-:Y:S01]  /*3fb0*/  FMUL.FTZ R29, R125, R32.reuse ;  /* 0x000000207d1d7220 */ /* 0x080fe20000410000 */
[----:B------:R-:W-:Y:S01]  /*3fc0*/  FFMA.FTZ R35, R124, R32, R35 ;  /* 0x000000207c237223 */ /* 0x000fe20000010023 */
[----:B------:R-:W-:Y:S01]  /*3fd0*/  FFMA.FTZ R33, R48, R28, R33 ;  /* 0x0000001c30217223 */ /* 0x000fe20000010021 */
[----:B----4-:R-:W-:Y:S01]  /*3fe0*/  FMUL.FTZ R152, R102, R25 ;  /* 0x0000001966987220 */ /* 0x010fe20000410000 */
[----:B------:R-:W-:Y:S01]  /*3ff0*/  FFMA.FTZ R30, R124, R30, -R29 ;  /* 0x0000001e7c1e7223 */ /* 0x000fe2000001081d */
[----:B------:R-:W-:Y:S01]  /*4000*/  FMUL.FTZ R153, R102, R24 ;  /* 0x0000001866997220 */ /* 0x000fe20000410000 */
[----:B------:R-:W-:Y:S01]  /*4010*/  FMUL.FTZ R151, R101, R27 ;  /* 0x0000001b65977220 */ /* 0x000fe20000410000 */
[----:B------:R-:W-:Y:S01]  /*4020*/  FADD.FTZ R35, R152, R35 ;  /* 0x0000002398237221 */ /* 0x000fe20000010000 */
[----:B------:R-:W-:Y:S01]  /*4030*/  FMUL.FTZ R25, R51, R33 ;  /* 0x0000002133197220 */ /* 0x000fe20000410000 */
[----:B------:R-:W-:Y:S01]  /*4040*/  FADD.FTZ R30, R153, R30 ;  /* 0x0000001e991e7221 */ /* 0x000fe20000010000 */
[----:B------:R-:W-:Y:S01]  /*4050*/  FMUL.FTZ R150, R101, R26 ;  /* 0x0000001a65967220 */ /* 0x000fe20000410000 */
[----:B------:R-:W-:Y:S01]  /*4060*/  FMUL.FTZ R27, R133, R35 ;  /* 0x00000023851b7220 */ /* 0x000fe20000410000 */
[-C--:B------:R-:W-:Y:S01]  /*4070*/  FFMA.FTZ R29, R50, R31.reuse, -R25 ;  /* 0x0000001f321d7223 */ /* 0x080fe20000010819 */
[----:B------:R-:W-:Y:S01]  /*4080*/  FMUL.FTZ R31, R51, R31 ;  /* 0x0000001f331f7220 */ /* 0x000fe20000410000 */
[----:B------:R-:W-:Y:S01]  /*4090*/  FMUL.RZ R34, R61, 0.15915493667125701904 ;  /* 0x3e22f9833d227820 */ /* 0x000fe2000040c000 */
[-C--:B------:R-:W-:Y:S01]  /*40a0*/  FFMA.FTZ R155, R130, R30.reuse, -R27 ;  /* 0x0000001e829b7223 */ /* 0x080fe2000001081b */
[----:B------:R-:W-:Y:S01]  /*40b0*/  FMUL.FTZ R27, R133, R30 ;  /* 0x0000001e851b7220 */ /* 0x000fe20000410000 */
[----:B------:R-:W-:Y:S01]  /*40c0*/  FFMA.FTZ R31, R50, R33, R31 ;  /* 0x00000021321f7223 */ /* 0x000fe2000001001f */
[----:B------:R-:W3:Y:S01]  /*40d0*/  MUFU.COS R156, R34 ;  /* 0x00000022009c7308 */ /* 0x000ee20000000000 */
[----:B------:R-:W-:Y:S01]  /*40e0*/  FADD.FTZ R155, R150, R155 ;  /* 0x0000009b969b7221 */ /* 0x000fe20000010000 */
[----:B------:R-:W-:Y:S01]  /*40f0*/  FFMA.FTZ R28, R130, R35, R27 ;  /* 0x00000023821c7223 */ /* 0x000fe2000001001b */
[----:B------:R-:W-:Y:S01]  /*4100*/  FMUL.FTZ R33, R116, R31 ;  /* 0x0000001f74217220 */ /* 0x000fe20000410000 */
[----:B------:R-:W2:Y:S01]  /*4110*/  LDS.128 R24, [R114+0x70] ;  /* 0x0000700072187984 */ /* 0x000ea20000000c00 */
[----:B------:R-:W-:Y:S01]  /*4120*/  FMUL.FTZ R35, R132, R155 ;  /* 0x0000009b84237220 */ /* 0x000fe20000410000 */
[----:B------:R-:W-:Y:S01]  /*4130*/  FADD.FTZ R30, R151, R28 ;  /* 0x0000001c971e7221 */ /* 0x000fe20000010000 */
[-C--:B------:R-:W-:Y:S01]  /*4140*/  FMUL.FTZ R28, R116, R29.reuse ;  /* 0x0000001d741c7220 */ /* 0x080fe20000410000 */
[----:B------:R-:W-:-:S02]  /*4150*/  FFMA.FTZ R33, R60, R29, -R33 ;  /* 0x0000001d3c217223 */ /* 0x000fc40000010821 */
[-C--:B------:R-:W-:Y:S01]  /*4160*/  FMUL.FTZ R32, R132, R30.reuse ;  /* 0x0000001e84207220 */ /* 0x080fe20000410000 */
[C---:B------:R-:W-:Y:S01]  /*4170*/  FFMA.FTZ R30, R131.reuse, R30, R35 ;  /* 0x0000001e831e7223 */ /* 0x040fe20000010023 */
[----:B------:R-:W-:Y:S02]  /*4180*/  FFMA.FTZ R31, R60, R31, R28 ;  /* 0x0000001f3c1f7223 */ /* 0x000fe4000001001c */
[----:B------:R-:W-:Y:S01]  /*4190*/  FFMA.FTZ R32, R131, R155, -R32 ;  /* 0x0000009b83207223 */ /* 0x000fe20000010820 */
[----:B------:R-:W4:Y:S01]  /*41a0*/  MUFU.SIN R28, R34 ;  /* 0x00000022001c7308 */ /* 0x000f220000000400 */
[C---:B0-----:R-:W-:Y:S01]  /*41b0*/  FMUL.FTZ R61, R100.reuse, R20 ;  /* 0x00000014643d7220 */ /* 0x041fe20000410000 */
[----:B-1----:R-:W-:Y:S01]  /*41c0*/  FMUL.FTZ R117, R100, R21 ;  /* 0x0000001564757220 */ /* 0x002fe20000410000 */
[C---:B------:R-:W-:Y:S01]  /*41d0*/  FMUL.FTZ R20, R123.reuse, R33 ;  /* 0x000000217b147220 */ /* 0x040fe20000410000 */
[-C--:B------:R-:W-:Y:S01]  /*41e0*/  FMUL.FTZ R29, R123, R31.reuse ;  /* 0x0000001f7b1d7220 */ /* 0x080fe20000410000 */
[----:B------:R-:W-:Y:S01]  /*41f0*/  FADD.FTZ R32, R61, R32 ;  /* 0x000000203d207221 */ /* 0x000fe20000010000 */
[----:B------:R-:W-:Y:S01]  /*4200*/  FADD.FTZ R30, R117, R30 ;  /* 0x0000001e751e7221 */ /* 0x000fe20000010000 */
[C---:B------:R-:W-:Y:S01]  /*4210*/  FFMA.FTZ R20, R122.reuse, R31, R20 ;  /* 0x0000001f7a147223 */ /* 0x040fe20000010014 */
[----:B------:R-:W-:Y:S01]  /*4220*/  FMUL.FTZ R155, R99, R23 ;  /* 0x00000017639b7220 */ /* 0x000fe20000410000 */
[C---:B------:R-:W-:Y:S01]  /*4230*/  FMUL.FTZ R21, R139.reuse, R32 ;  /* 0x000000208b157220 */ /* 0x040fe20000410000 */
[----:B------:R-:W-:Y:S01]  /*4240*/  FMUL.FTZ R31, R139, R30 ;  /* 0x0000001e8b1f7220 */ /* 0x000fe20000410000 */
[----:B------:R-:W-:Y:S01]  /*4250*/  FFMA.FTZ R29, R122, R33, -R29 ;  /* 0x000000217a1d7223 */ /* 0x000fe2000001081d */
[----:B------:R-:W-:Y:S01]  /*4260*/  FMUL.FTZ R154, R99, R22 ;  /* 0x00000016639a7220 */ /* 0x000fe20000410000 */
[C---:B------:R-:W-:Y:S01]  /*4270*/  FFMA.FTZ R30, R138.reuse, R30, R21 ;  /* 0x0000001e8a1e7223 */ /* 0x040fe20000010015 */
[----:B------:R-:W-:Y:S01]  /*4280*/  FMUL.FTZ R21, R125, R20 ;  /* 0x000000147d157220 */ /* 0x000fe20000410000 */
[----:B------:R-:W-:Y:S01]  /*4290*/  FFMA.FTZ R31, R138, R32, -R31 ;  /* 0x000000208a1f7223 */ /* 0x000fe2000001081f */
[----:B---3--:R-:W-:Y:S01]  /*42a0*/  FMUL.FTZ R156, R157, R156 ;  /* 0x0000009c9d9c7220 */ /* 0x008fe20000410000 */
[----:B------:R-:W-:Y:S01]  /*42b0*/  FADD.FTZ R33, R155, R30 ;  /* 0x0000001e9b217221 */ /* 0x000fe20000010000 */
[-C--:B------:R-:W-:Y:S01]  /*42c0*/  FFMA.FTZ R21, R124, R29.reuse, -R21 ;  /* 0x0000001d7c157223 */ /* 0x080fe20000010815 */
[----:B------:R-:W-:Y:S01]  /*42d0*/  FMUL.FTZ R29, R125, R29 ;  /* 0x0000001d7d1d7220 */ /* 0x000fe20000410000 */
[----:B------:R-:W-:Y:S01]  /*42e0*/  FADD.FTZ R31, R154, R31 ;  /* 0x0000001f9a1f7221 */ /* 0x000fe20000010000 */
[----:B------:R-:W-:Y:S01]  /*42f0*/  FMUL.FTZ R35, R144, R33 ;  /* 0x0000002190237220 */ /* 0x000fe20000410000 */
[----:B------:R-:W-:Y:S01]  /*4300*/  FMUL.FTZ R23, R133, R21 ;  /* 0x0000001585177220 */ /* 0x000fe20000410000 */
[----:B------:R-:W-:Y:S01]  /*4310*/  FFMA.FTZ R29, R124, R20, R29 ;  /* 0x000000147c1d7223 */ /* 0x000fe2000001001d */
[----:B----4-:R-:W-:Y:S01]  /*4320*/  FMUL.FTZ R157, R157, R28 ;  /* 0x0000001c9d9d7220 */ /* 0x010fe20000410000 */
[-C--:B------:R-:W-:Y:S01]  /*4330*/  FFMA.FTZ R35, R142, R31.reuse, -R35 ;  /* 0x0000001f8e237223 */ /* 0x080fe20000010823 */
[----:B------:R-:W-:Y:S01]  /*4340*/  FMUL.FTZ R31, R144, R31 ;  /* 0x0000001f901f7220 */ /* 0x000fe20000410000 */
[-C--:B------:R-:W-:Y:S01]  /*4350*/  FFMA.FTZ R23, R130, R29.reuse, R23 ;  /* 0x0000001d82177223 */ /* 0x080fe20000010017 */
[----:B------:R-:W-:Y:S01]  /*4360*/  FMUL.FTZ R29, R133, R29 ;  /* 0x0000001d851d7220 */ /* 0x000fe20000410000 */
[----:B--2---:R-:W-:Y:S01]  /*4370*/  FMUL.FTZ R158, R98, R24 ;  /* 0x00000018629e7220 */ /* 0x004fe20000410000 */
[----:B------:R-:W-:Y:S01]  /*4380*/  FFMA.FTZ R22, R142, R33, R31 ;  /* 0x000000218e167223 */ /* 0x000fe2000001001f */
[----:B------:R-:W-:Y:S01]  /*4390*/  FMUL.FTZ R159, R98, R25 ;  /* 0x00000019629f7220 */ /* 0x000fe20000410000 */
[----:B------:R-:W-:Y:S01]  /*43a0*/  FFMA.FTZ R29, R130, R21, -R29 ;  /* 0x00000015821d7223 */ /* 0x000fe2000001081d */
[----:B------:R-:W-:Y:S01]  /*43b0*/  FADD.FTZ R35, R158, R35 ;  /* 0x000000239e237221 */ /* 0x000fe20000010000 */
[C---:B------:R-:W-:Y:S01]  /*43c0*/  FMUL.FTZ R20, R132.reuse, R23 ;  /* 0x0000001784147220 */ /* 0x040fe20000410000 */
[----:B------:R-:W-:Y:S01]  /*43d0*/  FADD.FTZ R21, R159, R22 ;  /* 0x000000169f157221 */ /* 0x000fe20000010000 */
[----:B------:R-:W-:Y:S01]  /*43e0*/  FMUL.FTZ R22, R132, R29 ;  /* 0x0000001d84167220 */ /* 0x000fe20000410000 */
[----:B------:R-:W-:Y:S01]  /*43f0*/  FMUL.FTZ R25, R157, R35 ;  /* 0x000000239d197220 */ /* 0x000fe20000410000 */
[----:B------:R-:W-:Y:S01]  /*4400*/  FFMA.FTZ R20, R131, R29, -R20 ;  /* 0x0000001d83147223 */ /* 0x000fe20000010814 */
[----:B------:R-:W-:Y:S01]  /*4410*/  FMUL.FTZ R160, R97, R27 ;  /* 0x0000001b61a07220 */ /* 0x000fe20000410000 */
[----:B------:R-:W-:Y:S01]  /*4420*/  FFMA.FTZ R22, R131, R23, R22 ;  /* 0x0000001783167223 */ /* 0x000fe20000010016 */
[-C--:B------:R-:W-:Y:S01]  /*4430*/  FFMA.FTZ R25, R156, R21.reuse, R25 ;  /* 0x000000159c197223 */ /* 0x080fe20000010019 */
[----:B------:R-:W-:Y:S01]  /*4440*/  FMUL.FTZ R21, R157, R21 ;  /* 0x000000159d157220 */ /* 0x000fe20000410000 */
[----:B------:R-:W-:Y:S01]  /*4450*/  FMUL.FTZ R23, R139, R20 ;  /* 0x000000148b177220 */ /* 0x000fe20000410000 */
[----:B------:R-:W-:Y:S01]  /*4460*/  FMUL.FTZ R161, R97, R26 ;  /* 0x0000001a61a17220 */ /* 0x000fe20000410000 */
[----:B------:R-:W-:Y:S01]  /*4470*/  FADD.FTZ R166, R160, R25 ;  /* 0x00000019a0a67221 */ /* 0x000fe20000010000 */
[----:B------:R-:W-:Y:S01]  /*4480*/  FFMA.FTZ R24, R156, R35, -R21 ;  /* 0x000000239c187223 */ /* 0x000fe20000010815 */
[-C--:B------:R-:W-:Y:S01]  /*4490*/  FMUL.FTZ R21, R139, R22.reuse ;  /* 0x000000168b157220 */ /* 0x080fe20000410000 */
[----:B------:R-:W-:-:S02]  /*44a0*/  FFMA.FTZ R23, R138, R22, R23 ;  /* 0x000000168a177223 */ /* 0x000fc40000010017 */
[----:B------:R-:W-:Y:S01]  /*44b0*/  FADD.FTZ R165, R161, R24 ;  /* 0x00000018a1a57221 */ /* 0x000fe20000010000 */
[----:B------:R-:W0:Y:S01]  /*44c0*/  SHFL.UP PT, R26, R166, 0x1, RZ ;  /* 0x04200000a61a7989 */ /* 0x000e2200000e00ff */
[----:B------:R-:W-:Y:S01]  /*44d0*/  FFMA.FTZ R21, R138, R20, -R21 ;  /* 0x000000148a157223 */ /* 0x000fe20000010815 */
[C---:B------:R-:W-:Y:S02]  /*44e0*/  FMUL.FTZ R25, R144.reuse, R23 ;  /* 0x0000001790197220 */ /* 0x040fe40000410000 */
[----:B------:R-:W1:Y:S01]  /*44f0*/  SHFL.UP PT, R24, R165, 0x1, RZ ;  /* 0x04200000a5187989 */ /* 0x000e6200000e00ff */
[-C--:B------:R-:W-:Y:S01]  /*4500*/  FMUL.FTZ R20, R144, R21.reuse ;  /* 0x0000001590147220 */ /* 0x080fe20000410000 */
[----:B------:R-:W-:-:S03]  /*4510*/  FFMA.FTZ R25, R142, R21, -R25 ;  /* 0x000000158e197223 */ /* 0x000fc60000010819 */
[----:B------:R-:W-:Y:S01]  /*4520*/  FFMA.FTZ R20, R142, R23, R20 ;  /* 0x000000178e147223 */ /* 0x000fe20000010014 */
[----:B------:R-:W-:-:S03]  /*4530*/  FMUL.FTZ R21, R157, R25 ;  /* 0x000000199d157220 */ /* 0x000fc60000410000 */
[-C--:B------:R-:W-:Y:S01]  /*4540*/  FMUL.FTZ R22, R157, R20.reuse ;  /* 0x000000149d167220 */ /* 0x080fe20000410000 */
[----:B------:R-:W-:-:S03]  /*4550*/  FFMA.FTZ R164, R156, R20, R21 ;  /* 0x000000149ca47223 */ /* 0x000fc60000010015 */
[----:B------:R-:W-:Y:S02]  /*4560*/  FFMA.FTZ R163, R156, R25, -R22 ;  /* 0x000000199ca37223 */ /* 0x000fe40000010816 */
        /* <DEDUP_REMOVED lines=27> */
[----:B------:R-:W-:Y:S01]  /*4720*/  MOV R20, R2 ;  /* 0x0000000200147202 */ /* 0x000fe20000000f00 */
[-C--:B---3--:R-:W-:Y:S01]  /*4730*/  @P1 FFMA.FTZ R164, R164, R22.reuse, R21 ;  /* 0x00000016a4a41223 */ /* 0x088fe20000010015 */
[----:B------:R-:W-:Y:S01]  /*4740*/  MOV R21, R83 ;  /* 0x0000005300157202 */ /* 0x000fe20000000f00 */
[----:B------:R-:W-:Y:S01]  /*4750*/  @P1 FFMA.FTZ R163, R163, R22, -R24 ;  /* 0x00000016a3a31223 */ /* 0x000fe20000010818 */
[----:B------:R-:W-:Y:S02]  /*4760*/  ISETP.GE.AND P1, PT, R71, 0x4, PT ;  /* 0x000000044700780c */ /* 0x000fe40003f26270 */
[----:B------:R-:W2:Y:S01]  /*4770*/  SHFL.UP PT, R22, R164, 0x4, RZ ;  /* 0x04800000a4167989 */ /* 0x000ea200000e00ff */
[----:B------:R-:W-:-:S04]  /*4780*/  IMAD.WIDE.U32 R20, R115, UR10, R20 ;  /* 0x0000000a73147c25 */ /* 0x000fc8000f8e0014 */
[----:B------:R-:W-:Y:S01]  /*4790*/  IMAD R24, R115, UR11, R21 ;  /* 0x0000000b73187c24 */ /* 0x000fe2000f8e0215 */
[C---:B------:R-:W-:Y:S01]  /*47a0*/  LEA R32, P2, R20.reuse, R56, 0x3 ;  /* 0x0000003814207211 */ /* 0x040fe200078418ff */
[----:B------:R-:W3:Y:S03]  /*47b0*/  SHFL.UP PT, R21, R163, 0x4, RZ ;  /* 0x04800000a3157989 */ /* 0x000ee600000e00ff */
[----:B------:R-:W-:Y:S01]  /*47c0*/  LEA.HI.X R33, R20, R57, R24, 0x3, P2 ;  /* 0x0000003914217211 */ /* 0x000fe200010f1c18 */
[CC--:B0-----:R-:W-:Y:S01]  /*47d0*/  FMUL.FTZ R27, R163.reuse, R25.reuse ;  /* 0x00000019a31b7220 */ /* 0x0c1fe20000410000 */
[C---:B------:R-:W-:Y:S01]  /*47e0*/  FMUL.FTZ R20, R164.reuse, R25 ;  /* 0x00000019a4147220 */ /* 0x040fe20000410000 */
[----:B------:R-:W0:Y:S02]  /*47f0*/  S2R R31, SR_CgaCtaId ;  /* 0x00000000001f7919 */ /* 0x000e240000008800 */
[-C--:B-1----:R-:W-:Y:S01]  /*4800*/  FFMA.FTZ R27, R164, R23.reuse, R27 ;  /* 0x00000017a41b7223 */ /* 0x082fe2000001001b */
[----:B------:R-:W-:Y:S01]  /*4810*/  FFMA.FTZ R20, R163, R23, -R20 ;  /* 0x00000017a3147223 */ /* 0x000fe20000010814 */
[----:B------:R-:W-:Y:S01]  /*4820*/  LEA R162, R115, R82, 0x4 ;  /* 0x0000005273a27211 */ /* 0x000fe200078e20ff */
[----:B------:R-:W5:Y:S01]  /*4830*/  LDG.E.64 R32, desc[UR18][R32.64] ;  /* 0x0000001220207981 */ /* 0x000f62000c1e1b00 */
[----:B------:R-:W-:Y:S01]  /*4840*/  @P1 FADD.FTZ R166, R166, R27 ;  /* 0x0000001ba6a61221 */ /* 0x000fe20000010000 */
[----:B------:R-:W-:Y:S01]  /*4850*/  @P1 FADD.FTZ R165, R165, R20 ;  /* 0x00000014a5a51221 */ /* 0x000fe20000010000 */
[----:B------:R-:W-:Y:S01]  /*4860*/  CS2R R26, SRZ ;  /* 0x00000000001a7805 */ /* 0x000fe2000001ff00 */
[-C--:B--2---:R-:W-:Y:S01]  /*4870*/  FMUL.FTZ R23, R163, R22.reuse ;  /* 0x00000016a3177220 */ /* 0x084fe20000410000 */
[C---:B------:R-:W-:Y:S01]  /*4880*/  FMUL.FTZ R22, R164.reuse, R22 ;  /* 0x00000016a4167220 */ /* 0x040fe20000410000 */
[----:B------:R-:W1:Y:S01]  /*4890*/  SHFL.UP PT, R25, R166, 0x8, RZ ;  /* 0x05000000a6197989 */ /* 0x000e6200000e00ff */
[----:B------:R-:W-:Y:S01]  /*48a0*/  MOV R82, 0x400 ;  /* 0x0000040000527802 */ /* 0x000fe20000000f00 */
[----:B------:R-:W-:Y:S01]  /*48b0*/  BSSY.RECONVERGENT B0, `(.L_x_1801) ;  /* 0x0000099000007945 */ /* 0x000fe20003800200 */
[----:B------:R-:W-:Y:S01]  /*48c0*/  ISETP.NE.AND P2, PT, R71, RZ, PT ;  /* 0x000000ff4700720c */ /* 0x000fe20003f45270 */
[----:B------:R-:W2:Y:S01]  /*48d0*/  SHFL.UP PT, R24, R165, 0x8, RZ ;  /* 0x05000000a5187989 */ /* 0x000ea200000e00ff */
[-C--:B---3--:R-:W-:Y:S01]  /*48e0*/  @P1 FFMA.FTZ R164, R164, R21.reuse, R23 ;  /* 0x00000015a4a41223 */ /* 0x088fe20000010017 */
[----:B------:R-:W-:Y:S01]  /*48f0*/  @P1 FFMA.FTZ R163, R163, R21, -R22 ;  /* 0x00000015a3a31223 */ /* 0x000fe20000010816 */
[----:B------:R-:W-:-:S02]  /*4900*/  ISETP.GE.AND P1, PT, R71, 0x8, PT ;  /* 0x000000084700780c */ /* 0x000fc40003f26270 */
[----:B------:R-:W-:Y:S01]  /*4910*/  ISETP.NE.AND P3, PT, R84, RZ, PT ;  /* 0x000000ff5400720c */ /* 0x000fe20003f65270 */
[----:B------:R-:W3:Y:S04]  /*4920*/  SHFL.UP PT, R21, R164, 0x8, RZ ;  /* 0x05000000a4157989 */ /* 0x000ee800000e00ff */
[----:B------:R-:W4:Y:S01]  /*4930*/  SHFL.UP PT, R20, R163, 0x8, RZ ;  /* 0x05000000a3147989 */ /* 0x000f2200000e00ff */
[----:B0-----:R-:W-:Y:S01]  /*4940*/  LEA R82, R31, R82, 0x18 ;  /* 0x000000521f527211 */ /* 0x001fe200078ec0ff */
[CC--:B-1----:R-:W-:Y:S01]  /*4950*/  FMUL.FTZ R23, R163.reuse, R25.reuse ;  /* 0x00000019a3177220 */ /* 0x0c2fe20000410000 */
[C---:B------:R-:W-:Y:S01]  /*4960*/  FMUL.FTZ R22, R164.reuse, R25 ;  /* 0x00000019a4167220 */ /* 0x040fe20000410000 */
[----:B------:R-:W-:Y:S02]  /*4970*/  MOV R25, RZ ;  /* 0x000000ff00197202 */ /* 0x000fe40000000f00 */
[-C--:B--2---:R-:W-:Y:S01]  /*4980*/  FFMA.FTZ R23, R164, R24.reuse, R23 ;  /* 0x00000018a4177223 */ /* 0x084fe20000010017 */
[----:B------:R-:W-:Y:S01]  /*4990*/  FFMA.FTZ R28, R163, R24, -R22 ;  /* 0x00000018a31c7223 */ /* 0x000fe20000010816 */
[----:B------:R-:W-:-:S02]  /*49a0*/  MOV R24, 0x3f800000 ;  /* 0x3f80000000187802 */ /* 0x000fc40000000f00 */
[----:B------:R-:W-:Y:S01]  /*49b0*/  @P1 FADD.FTZ R166, R166, R23 ;  /* 0x00000017a6a61221 */ /* 0x000fe20000010000 */
[----:B------:R-:W-:Y:S01]  /*49c0*/  @P1 FADD.FTZ R165, R165, R28 ;  /* 0x0000001ca5a51221 */ /* 0x000fe20000010000 */
[CC--:B---3--:R-:W-:Y:S01]  /*49d0*/  FMUL.FTZ R23, R163.reuse, R21.reuse ;  /* 0x00000015a3177220 */ /* 0x0c8fe20000410000 */
[C---:B------:R-:W-:Y:S01]  /*49e0*/  FMUL.FTZ R22, R164.reuse, R21 ;  /* 0x00000015a4167220 */ /* 0x040fe20000410000 */
[----:B------:R-:W-:Y:S02]  /*49f0*/  @P0 LDS.128 R24, [R162+0x10c0] ;  /* 0x0010c000a2180984 */ /* 0x000fe40000000c00 */
[-C--:B----4-:R-:W-:Y:S01]  /*4a00*/  @P1 FFMA.FTZ R164, R164, R20.reuse, R23 ;  /* 0x00000014a4a41223 */ /* 0x090fe20000010017 */
[----:B------:R-:W-:Y:S01]  /*4a10*/  @P1 FFMA.FTZ R163, R163, R20, -R22 ;  /* 0x00000014a3a31223 */ /* 0x000fe20000010816 */
[----:B------:R-:W-:Y:S01]  /*4a20*/  SHFL.UP PT, R21, R165, 0x10, RZ ;  /* 0x06000000a5157989 */ /* 0x000fe200000e00ff */
[----:B------:R-:W-:-:S03]  /*4a30*/  ISETP.NE.AND P1, PT, R71, 0x1f, PT ;  /* 0x0000001f4700780c */ /* 0x000fc60003f25270 */
[----:B------:R-:W0:Y:S04]  /*4a40*/  SHFL.UP PT, R22, R166, 0x10, RZ ;  /* 0x06000000a6167989 */ /* 0x000e2800000e00ff */
[----:B------:R-:W1:Y:S04]  /*4a50*/  SHFL.UP PT, R20, R164, 0x10, RZ ;  /* 0x06000000a4147989 */ /* 0x000e6800000e00ff */
[----:B------:R-:W2:Y:S01]  /*4a60*/  SHFL.UP PT, R29, R163, 0x10, RZ ;  /* 0x06000000a31d7989 */ /* 0x000ea200000e00ff */
[CC--:B0-----:R-:W-:Y:S01]  /*4a70*/  FMUL.FTZ R30, R164.reuse, R22.reuse ;  /* 0x00000016a41e7220 */ /* 0x0c1fe20000410000 */
[C---:B------:R-:W-:Y:S01]  /*4a80*/  FMUL.FTZ R23, R163.reuse, R22 ;  /* 0x00000016a3177220 */ /* 0x040fe20000410000 */
[CC--:B-1----:R-:W-:Y:S01]  /*4a90*/  FMUL.FTZ R28, R164.reuse, R20.reuse ;  /* 0x00000014a41c7220 */ /* 0x0c2fe20000410000 */
[C---:B------:R-:W-:Y:S01]  /*4aa0*/  FMUL.FTZ R20, R163.reuse, R20 ;  /* 0x00000014a3147220 */ /* 0x040fe20000410000 */
[CC--:B------:R-:W-:Y:S01]  /*4ab0*/  FFMA.FTZ R30, R163.reuse, R21.reuse, -R30 ;  /* 0x00000015a31e7223 */ /* 0x0c0fe2000001081e */
[C---:B------:R-:W-:Y:S01]  /*4ac0*/  FFMA.FTZ R23, R164.reuse, R21, R23 ;  /* 0x00000015a4177223 */ /* 0x040fe20000010017 */
[-C--:B--2---:R-:W-:Y:S01]  /*4ad0*/  FFMA.FTZ R28, R163, R29.reuse, -R28 ;  /* 0x0000001da31c7223 */ /* 0x084fe2000001081c */
[----:B------:R-:W-:Y:S01]  /*4ae0*/  FFMA.FTZ R29, R164, R29, R20 ;  /* 0x0000001da41d7223 */ /* 0x000fe20000010014 */
[----:B------:R-:W-:Y:S01]  /*4af0*/  FADD.FTZ R30, R165, R30 ;  /* 0x0000001ea51e7221 */ /* 0x000fe20000010000 */
[----:B------:R-:W-:-:S05]  /*4b00*/  FADD.FTZ R31, R166, R23 ;  /* 0x00000017a61f7221 */ /* 0x000fca0000010000 */
[----:B------:R0:W-:Y:S01]  /*4b10*/  @!P1 STS.128 [R82+0x1080], R28 ;  /* 0x0010801c52009388 */ /* 0x0001e20000000c00 */
[----:B------:R-:W-:Y:S01]  /*4b20*/  BAR.SYNC.DEFER_BLOCKING 0x0 ;  /* 0x0000000000007b1d */ /* 0x000fe20000010000 */
[----:B------:R-:W-:-:S04]  /*4b30*/  ISETP.GE.AND P1, PT, R71, 0x10, PT ;  /* 0x000000104700780c */ /* 0x000fc80003f26270 */
[----:B------:R-:W-:Y:S02]  /*4b40*/  FSEL R164, R164, R29, !P1 ;  /* 0x0000001da4a47208 */ /* 0x000fe40004800000 */
[----:B------:R-:W-:-:S03]  /*4b50*/  FSEL R163, R163, R28, !P1 ;  /* 0x0000001ca3a37208 */ /* 0x000fc60004800000 */
[----:B------:R-:W1:Y:S01]  /*4b60*/  SHFL.UP PT, R167, R164, 0x1, RZ ;  /* 0x04200000a4a77989 */ /* 0x000e6200000e00ff */
[----:B0-----:R-:W-:-:S03]  /*4b70*/  FSEL R31, R166, R31, !P1 ;  /* 0x0000001fa61f7208 */ /* 0x001fc60004800000 */
[----:B------:R-:W0:Y:S01]  /*4b80*/  SHFL.UP PT, R168, R163, 0x1, RZ ;  /* 0x04200000a3a87989 */ /* 0x000e2200000e00ff */
[----:B------:R-:W-:Y:S02]  /*4b90*/  FSEL R30, R165, R30, !P1 ;  /* 0x0000001ea51e7208 */ /* 0x000fe40004800000 */
[----:B------:R-:W-:Y:S01]  /*4ba0*/  ISETP.NE.AND P1, PT, R84, RZ, PT ;  /* 0x000000ff5400720c */ /* 0x000fe20003f25270 */
[----:B------:R-:W2:Y:S04]  /*4bb0*/  SHFL.UP PT, R28, R31, 0x1, RZ ;  /* 0x042000001f1c7989 */ /* 0x000ea800000e00ff */
[----:B------:R-:W3:Y:S04]  /*4bc0*/  SHFL.UP PT, R29, R30, 0x1, RZ ;  /* 0x042000001e1d7989 */ /* 0x000ee800000e00ff */
[----:B------:R-:W-:Y:S04]  /*4bd0*/  @!P2 STS.128 [R82+0x10a0], R24 ;  /* 0x0010a0185200a388 */ /* 0x000fe80000000c00 */
[----:B------:R-:W-:Y:S01]  /*4be0*/  LDS.128 R20, [R82+0x1080] ;  /* 0x0010800052147984 */ /* 0x000fe20000000c00 */
[----:B------:R-:W-:Y:S01]  /*4bf0*/  BAR.SYNC.DEFER_BLOCKING 0x0 ;  /* 0x0000000000007b1d */ /* 0x000fe20000010000 */
[----:B-1----:R-:W-:-:S02]  /*4c00*/  @!P2 MOV R167, R25 ;  /* 0x0000001900a7a202 */ /* 0x002fc40000000f00 */
[----:B0-----:R-:W-:Y:S02]  /*4c10*/  @!P2 MOV R168, R24 ;  /* 0x0000001800a8a202 */ /* 0x001fe40000000f00 */
[----:B--2---:R-:W-:Y:S02]  /*4c20*/  @!P2 MOV R28, R27 ;  /* 0x0000001b001ca202 */ /* 0x004fe40000000f00 */
[----:B---3--:R-:W-:Y:S01]  /*4c30*/  @!P2 MOV R29, R26 ;  /* 0x0000001a001da202 */ /* 0x008fe20000000f00 */
[----:B------:R-:W0:Y:S02]  /*4c40*/  @P3 LDS.64 R34, [R82+0x10a8] ;  /* 0x0010a80052223984 */ /* 0x000e240000000a00 */
[-C--:B0-----:R-:W-:Y:S01]  /*4c50*/  @P3 FMUL.FTZ R166, R34, R167.reuse ;  /* 0x000000a722a63220 */ /* 0x081fe20000410000 */
        /* <DEDUP_REMOVED lines=65> */
[----:B------:R-:W-:-:S03]  /*5070*/  FFMA.FTZ R123, R122, R48, -R123 ;  /* 0x000000307a7b7223 */ /* 0x000fc6000001087b */
[----:B------:R-:W-:Y:S01]  /*5080*/  FADD.FTZ R60, R149, R28 ;  /* 0x0000001c953c7221 */ /* 0x000fe20000010000 */
[----:B------:R-:W-:-:S03]  /*5090*/  FADD.FTZ R148, R148, R123 ;  /* 0x0000007b94947221 */ /* 0x000fc60000010000 */
[C---:B------:R-:W-:Y:S01]  /*50a0*/  FMUL.FTZ R29, R125.reuse, R60 ;  /* 0x0000003c7d1d7220 */ /* 0x040fe20000410000 */
[----:B------:R-:W-:-:S03]  /*50b0*/  FMUL.FTZ R125, R125, R148 ;  /* 0x000000947d7d7220 */ /* 0x000fc60000410000 */
[C---:B------:R-:W-:Y:S01]  /*50c0*/  FFMA.FTZ R28, R124.reuse, R148, -R29 ;  /* 0x000000947c1c7223 */ /* 0x040fe2000001081d */
[----:B------:R-:W-:Y:S01]  /*50d0*/  FFMA.FTZ R125, R124, R60, R125 ;  /* 0x0000003c7c7d7223 */ /* 0x000fe2000001007d */
[CC--:B------:R-:W-:Y:S01]  /*50e0*/  FMUL.FTZ R29, R21.reuse, R25.reuse ;  /* 0x00000019151d7220 */ /* 0x0c0fe20000410000 */
[-C--:B------:R-:W-:Y:S01]  /*50f0*/  FMUL.FTZ R21, R21, R24.reuse ;  /* 0x0000001815157220 */ /* 0x080fe20000410000 */
[----:B------:R-:W-:Y:S01]  /*5100*/  FADD.FTZ R116, R153, R28 ;  /* 0x0000001c99747221 */ /* 0x000fe20000010000 */
[----:B------:R-:W-:Y:S01]  /*5110*/  FADD.FTZ R152, R152, R125 ;  /* 0x0000007d98987221 */ /* 0x000fe20000010000 */
[C---:B------:R-:W-:Y:S01]  /*5120*/  FFMA.FTZ R24, R20.reuse, R24, -R29 ;  /* 0x0000001814187223 */ /* 0x040fe2000001081d */
[C---:B------:R-:W-:Y:S01]  /*5130*/  FFMA.FTZ R25, R20.reuse, R25, R21 ;  /* 0x0000001914197223 */ /* 0x040fe20000010015 */
[----:B------:R-:W-:Y:S01]  /*5140*/  FFMA.FTZ R20, R20, R27, R26 ;  /* 0x0000001b14147223 */ /* 0x000fe2000001001a */
[C---:B------:R-:W-:Y:S01]  /*5150*/  FMUL.FTZ R29, R133.reuse, R152 ;  /* 0x00000098851d7220 */ /* 0x040fe20000410000 */
[-C--:B------:R-:W-:Y:S01]  /*5160*/  FMUL.FTZ R133, R133, R116.reuse ;  /* 0x0000007485857220 */ /* 0x080fe20000410000 */
[----:B------:R-:W-:Y:S01]  /*5170*/  FADD.FTZ R26, R22, R31 ;  /* 0x0000001f161a7221 */ /* 0x000fe20000010000 */
[----:B------:R-:W-:Y:S01]  /*5180*/  FADD.FTZ R27, R23, R20 ;  /* 0x00000014171b7221 */ /* 0x000fe20000010000 */
[C---:B------:R-:W-:Y:S01]  /*5190*/  FFMA.FTZ R29, R130.reuse, R116, -R29 ;  /* 0x00000074821d7223 */ /* 0x040fe2000001081d */
[----:B------:R-:W-:Y:S01]  /*51a0*/  FFMA.FTZ R130, R130, R152, R133 ;  /* 0x0000009882827223 */ /* 0x000fe20000010085 */
        /* <DEDUP_REMOVED lines=9> */
.L_x_1802:
[----:B------:R-:W-:Y:S05]  /*5240*/  BSYNC.RECONVERGENT B0 ;  /* 0x0000000000007941 */ /* 0x000fea0003800200 */
.L_x_1801:
[----:B------:R-:W-:Y:S01]  /*5250*/  FADD.FTZ R39, R150, R29 ;  /* 0x0000001d96277221 */ /* 0x000fe20000010000 */
[----:B------:R-:W-:Y:S01]  /*5260*/  FADD.FTZ R130, R151, R130 ;  /* 0x0000008297827221 */ /* 0x000fe20000010000 */
[C---:B0----5:R-:W-:Y:S01]  /*5270*/  FMUL.FTZ R21, R33.reuse, R30 ;  /* 0x0000001e21157220 */ /* 0x061fe20000410000 */
[----:B------:R-:W-:Y:S01]  /*5280*/  FMUL.FTZ R23, R33, R34 ;  /* 0x0000002221177220 */ /* 0x000fe20000410000 */
[CC--:B------:R-:W-:Y:S01]  /*5290*/  FMUL.FTZ R20, R132.reuse, R39.reuse ;  /* 0x0000002784147220 */ /* 0x0c0fe20000410000 */
[----:B------:R-:W-:Y:S01]  /*52a0*/  FMUL.FTZ R132, R132, R130 ;  /* 0x0000008284847220 */ /* 0x000fe20000410000 */
[C---:B------:R-:W-:Y:S01]  /*52b0*/  FFMA.FTZ R25, R32.reuse, R118, -R21 ;  /* 0x0000007620197223 */ /* 0x040fe20000010815 */
[C---:B------:R-:W-:Y:S01]  /*52c0*/  FFMA.FTZ R22, R32.reuse, R120, -R23 ;  /* 0x0000007820167223 */ /* 0x040fe20000010817 */
[C---:B------:R-:W-:Y:S01]  /*52d0*/  FFMA.FTZ R20, R131.reuse, R130, R20 ;  /* 0x0000008283147223 */ /* 0x040fe20000010014 */
[-C--:B------:R-:W-:Y:S01]  /*52e0*/  FFMA.FTZ R132, R131, R39.reuse, -R132 ;  /* 0x0000002783847223 */ /* 0x080fe20000010884 */
[C---:B------:R-:W-:Y:S01]  /*52f0*/  FMUL.FTZ R21, R33.reuse, R126 ;  /* 0x0000007e21157220 */ /* 0x040fe20000410000 */
[----:B------:R-:W-:Y:S01]  /*5300*/  FMUL.FTZ R23, R33, R38 ;  /* 0x0000002621177220 */ /* 0x000fe20000410000 */
[----:B------:R-:W-:Y:S01]  /*5310*/  FADD.FTZ R38, R117, R20 ;  /* 0x0000001475267221 */ /* 0x000fe20000010000 */
[----:B------:R-:W-:Y:S01]  /*5320*/  FADD.FTZ R132, R61, R132 ;  /* 0x000000843d847221 */ /* 0x000fe20000010000 */
[C---:B------:R-:W-:Y:S01]  /*5330*/  FFMA.FTZ R27, R32.reuse, R36, -R21 ;  /* 0x00000024201b7223 */ /* 0x040fe20000010815 */
[----:B------:R-:W-:Y:S01]  /*5340*/  FFMA.FTZ R24, R32, R128, -R23 ;  /* 0x0000008020187223 */ /* 0x000fe20000010817 */
[C---:B------:R-:W-:Y:S01]  /*5350*/  FMUL.FTZ R21, R139.reuse, R38 ;  /* 0x000000268b157220 */ /* 0x040fe20000410000 */
[----:B------:R-:W-:Y:S01]  /*5360*/  FMUL.FTZ R139, R139, R132 ;  /* 0x000000848b8b7220 */ /* 0x000fe20000410000 */
[C---:B------:R-:W-:Y:S01]  /*5370*/  FMUL.FTZ R23, R33.reuse, R134 ;  /* 0x0000008621177220 */ /* 0x040fe20000410000 */
[----:B------:R-:W-:Y:S01]  /*5380*/  FMUL.FTZ R35, R33, R46 ;  /* 0x0000002e21237220 */ /* 0x000fe20000410000 */
[C---:B------:R-:W-:Y:S01]  /*5390*/  FFMA.FTZ R21, R138.reuse, R132, -R21 ;  /* 0x000000848a157223 */ /* 0x040fe20000010815 */
[----:B------:R-:W-:Y:S01]  /*53a0*/  FFMA.FTZ R138, R138, R38, R139 ;  /* 0x000000268a8a7223 */ /* 0x000fe2000001008b */
[----:B------:R-:W-:Y:S01]  /*53b0*/  FFMA.FTZ R29, R32, R40, -R23 ;  /* 0x00000028201d7223 */ /* 0x000fe20000010817 */
[----:B------:R-:W-:Y:S01]  /*53c0*/  IADD3 R115, PT, PT, R115, 0x1, RZ ;  /* 0x0000000173737810 */ /* 0x000fe20007ffe0ff */
[----:B------:R-:W-:Y:S01]  /*53d0*/  FADD.FTZ R154, R154, R21 ;  /* 0x000000159a9a7221 */ /* 0x000fe20000010000 */
[----:B------:R-:W-:Y:S01]  /*53e0*/  FADD.FTZ R138, R155, R138 ;  /* 0x0000008a9b8a7221 */ /* 0x000fe20000010000 */
[----:B------:R-:W-:Y:S01]  /*53f0*/  FFMA.FTZ R28, R32, R50, -R35 ;  /* 0x00000032201c7223 */ /* 0x000fe20000010823 */
[----:B------:R-:W-:Y:S01]  /*5400*/  ISETP.GE.AND P1, PT, R115, UR5, PT ;  /* 0x0000000573007c0c */ /* 0x000fe2000bf26270 */
[C---:B------:R-:W-:Y:S01]  /*5410*/  FMUL.FTZ R23, R144.reuse, R154 ;  /* 0x0000009a90177220 */ /* 0x040fe20000410000 */
[----:B------:R-:W-:Y:S01]  /*5420*/  FMUL.FTZ R21, R144, R138 ;  /* 0x0000008a90157220 */ /* 0x000fe20000410000 */
[C---:B------:R-:W-:Y:S01]  /*5430*/  FMUL.FTZ R31, R33.reuse, R42 ;  /* 0x0000002a211f7220 */ /* 0x040fe20000410000 */
[C---:B------:R-:W-:Y:S01]  /*5440*/  FMUL.FTZ R35, R33.reuse, R60 ;  /* 0x0000003c21237220 */ /* 0x040fe20000410000 */
[C---:B------:R-:W-:Y:S01]  /*5450*/  FFMA.FTZ R20, R142.reuse, R138, R23 ;  /* 0x0000008a8e147223 */ /* 0x040fe20000010017 */
[----:B------:R-:W-:Y:S01]  /*5460*/  FFMA.FTZ R21, R142, R154, -R21 ;  /* 0x0000009a8e157223 */ /* 0x000fe20000010815 */
[----:B------:R-:W-:Y:S01]  /*5470*/  FMUL.FTZ R37, R33, R130 ;  /* 0x0000008221257220 */ /* 0x000fe20000410000 */
[----:B------:R-:W-:Y:S01]  /*5480*/  FFMA.FTZ R26, R32, R136, -R31 ;  /* 0x00000088201a7223 */ /* 0x000fe2000001081f */
[----:B------:R-:W-:Y:S01]  /*5490*/  FADD.FTZ R36, R159, R20 ;  /* 0x000000149f247221 */ /* 0x000fe20000010000 */
[----:B------:R-:W-:Y:S01]  /*54a0*/  FADD.FTZ R158, R158, R21 ;  /* 0x000000159e9e7221 */ /* 0x000fe20000010000 */
[C---:B------:R-:W-:Y:S01]  /*54b0*/  FFMA.FTZ R30, R32.reuse, R148, -R35 ;  /* 0x00000094201e7223 */ /* 0x040fe20000010823 */
[----:B------:R-:W-:Y:S01]  /*54c0*/  FFMA.FTZ R34, R32, R39, -R37 ;  /* 0x0000002720227223 */ /* 0x000fe20000010825 */
[C---:B------:R-:W-:Y:S01]  /*54d0*/  FMUL.FTZ R21, R157.reuse, R36 ;  /* 0x000000249d157220 */ /* 0x040fe20000410000 */
[----:B------:R-:W-:Y:S01]  /*54e0*/  FMUL.FTZ R157, R157, R158 ;  /* 0x0000009e9d9d7220 */ /* 0x000fe20000410000 */
[C---:B------:R-:W-:Y:S01]  /*54f0*/  FMUL.FTZ R31, R33.reuse, R140 ;  /* 0x0000008c211f7220 */ /* 0x040fe20000410000 */
[C---:B------:R-:W-:Y:S01]  /*5500*/  FMUL.FTZ R23, R33.reuse, R146 ;  /* 0x0000009221177220 */ /* 0x040fe20000410000 */
[C---:B------:R-:W-:Y:S01]  /*5510*/  FFMA.FTZ R20, R156.reuse, R158, -R21 ;  /* 0x0000009e9c147223 */ /* 0x040fe20000010815 */
[----:B------:R-:W-:Y:S01]  /*5520*/  FFMA.FTZ R157, R156, R36, R157 ;  /* 0x000000249c9d7223 */ /* 0x000fe2000001009d */
[C---:B------:R-:W-:Y:S01]  /*5530*/  FMUL.FTZ R35, R33.reuse, R152 ;  /* 0x0000009821237220 */ /* 0x040fe20000410000 */
        /* <DEDUP_REMOVED lines=30> */
.L_x_1800:
        /* <DEDUP_REMOVED lines=37> */
.L_x_1805:
        /* <DEDUP_REMOVED lines=9> */
.L_x_4988:


//--------------------- .text._Z25selective_scan_fwd_kernelI32Selective_Scan_fwd_kernel_traitsILi32ELi16ELi1ELb1ELb1ELb0ELb1EfN3c107complexIfEEEEv13SSMParamsBase --------------------------
	.section	.text._Z25selective_scan_fwd_kernelI32Selective_Scan_fwd_kernel_traitsILi32ELi16ELi1ELb1ELb1ELb0ELb1EfN3c107complexIfEEEEv13SSMParamsBase,"ax",@progbits
	.align	128
        .global         _Z25selective_scan_fwd_kernelI32Selective_Scan_fwd_kernel_traitsILi32ELi16ELi1ELb1ELb1ELb0ELb1EfN3c107complexIfEEEEv13SSMParamsBase
        .type           _Z25selective_scan_fwd_kernelI32Selective_Scan_fwd_kernel_traitsILi32ELi16ELi1ELb1ELb1ELb0ELb1EfN3c107complexIfEEEEv13SSMParamsBase,@function
        .size           _Z25selective_scan_fwd_kernelI32Selective_Scan_fwd_kernel_traitsILi32ELi16ELi1ELb1ELb1ELb0ELb1EfN3c107complexIfEEEEv13SSMParamsBase,(.L_x_4989 - _Z25selective_scan_fwd_kernelI32Selective_Scan_fwd_kernel_traitsILi32ELi16ELi1ELb1ELb1ELb0ELb1EfN3c107complexIfEEEEv13SSMParamsBase)
        .other          _Z25selective_scan_fwd_kernelI32Selective_Scan_fwd_kernel_traitsILi32ELi16ELi1ELb1ELb1ELb0ELb1EfN3c107complexIfEEEEv13SSMParamsBase,@"STO_CUDA_ENTRY STV_DEFAULT"
_Z25selective_scan_fwd_kernelI32Selective_Scan_fwd_kernel_traitsILi32ELi16ELi1ELb1ELb1ELb0ELb1EfN3c107complexIfEEEEv13SSMParamsBase:
.text._Z25selective_scan_fwd_kernelI32Selective_Scan_fwd_kernel_traitsILi32ELi16ELi1ELb1ELb1ELb0ELb1EfN3c107complexIfEEEEv13SSMParamsBase:
        /* <DEDUP_REMOVED lines=101> */
.L_x_1842:
        /* <DEDUP_REMOVED lines=80> */
.L_x_1807:
[----:B------:R-:W-:Y:S05]  /*0b50*/  BSYNC.RECONVERGENT B0 ;  /* 0x0000000000007941 */ /* 0x000fea0003800200 */
.L_x_1806:
        /* <DEDUP_REMOVED lines=34> */
.L_x_1809:
[----:B------:R-:W-:Y:S05]  /*0d80*/  BSYNC.RECONVERGENT B0 ;  /* 0x0000000000007941 */ /* 0x000fea0003800200 */
.L_x_1808:
        /* <DEDUP_REMOVED lines=36> */
.L_x_1811:
[----:B------:R-:W-:Y:S05]  /*0fd0*/  BSYNC.RECONVERGENT B0 ;  /* 0x0000000000007941 */ /* 0x000fea0003800200 */
.L_x_1810:
        /* <DEDUP_REMOVED lines=34> */
.L_x_1813:
[----:B------:R-:W-:Y:S05]  /*1200*/  BSYNC.RECONVERGENT B0 ;  /* 0x0000000000007941 */ /* 0x000fea0003800200 */
.L_x_1812:
        /* <DEDUP_REMOVED lines=36> */
.L_x_1815:
[----:B------:R-:W-:Y:S05]  /*1450*/  BSYNC.RECONVERGENT B0 ;  /* 0x0000000000007941 */ /* 0x000fea0003800200 */
.L_x_1814:
        /* <DEDUP_REMOVED lines=34> */
.L_x_1817:
[----:B------:R-:W-:Y:S05]  /*1680*/  BSYNC.RECONVERGENT B0 ;  /* 0x0000000000007941 */ /* 0x000fea0003800200 */
.L_x_1816:
        /* <DEDUP_REMOVED lines=36> */
.L_x_1819:
[----:B------:R-:W-:Y:S05]  /*18d0*/  BSYNC.RECONVERGENT B0 ;  /* 0x0000000000007941 */ /* 0x000fea0003800200 */
.L_x_1818:
        /* <DEDUP_REMOVED lines=34> */
.L_x_1821:
[----:B------:R-:W-:Y:S05]  /*1b00*/  BSYNC.RECONVERGENT B0 ;  /* 0x0000000000007941 */ /* 0x000fea0003800200 */
.L_x_1820:
        /* <DEDUP_REMOVED lines=36> */
.L_x_1823:
[----:B------:R-:W-:Y:S05]  /*1d50*/  BSYNC.RECONVERGENT B0 ;  /* 0x0000000000007941 */ /* 0x000fea0003800200 */
.L_x_1822:
        /* <DEDUP_REMOVED lines=34> */
.L_x_1825:
[----:B------:R-:W-:Y:S05]  /*1f80*/  BSYNC.RECONVERGENT B0 ;  /* 0x0000000000007941 */ /* 0x000fea0003800200 */
.L_x_1824:
        /* <DEDUP_REMOVED lines=39> */
.L_x_1827:
[----:B------:R-:W-:Y:S05]  /*2200*/  BSYNC.RECONVERGENT B0 ;  /* 0x0000000000007941 */ /* 0x000fea0003800200 */
.L_x_1826:
        /* <DEDUP_REMOVED lines=32> */
.L_x_1829:
[----:B------:R-:W-:Y:S05]  /*2410*/  BSYNC.RECONVERGENT B0 ;  /* 0x0000000000007941 */ /* 0x000fea0003800200 */
.L_x_1828:
        /* <DEDUP_REMOVED lines=32> */
.L_x_1831:
[----:B------:R-:W-:Y:S05]  /*2620*/  BSYNC.RECONVERGENT B0 ;  /* 0x0000000000007941 */ /* 0x000fea0003800200 */
.L_x_1830:
        /* <DEDUP_REMOVED lines=32> */
.L_x_1833:
[----:B------:R-:W-:Y:S05]  /*2830*/  BSYNC.RECONVERGENT B0 ;  /* 0x0000000000007941 */ /* 0x000fea0003800200 */
.L_x_1832:
        /* <DEDUP_REMOVED lines=32> */
.L_x_1835:
[----:B------:R-:W-:Y:S05]  /*2a40*/  BSYNC.RECONVERGENT B0 ;  /* 0x0000000000007941 */ /* 0x000fea0003800200 */
.L_x_1834:
        /* <DEDUP_REMOVED lines=32> */
.L_x_1837:
[----:B------:R-:W-:Y:S05]  /*2c50*/  BSYNC.RECONVERGENT B0 ;  /* 0x0000000000007941 */ /* 0x000fea0003800200 */
.L_x_1836:
        /* <DEDUP_REMOVED lines=50> */
.L_x_1841:
        /* <DEDUP_REMOVED lines=556> */
.L_x_1840:
[----:B------:R-:W-:Y:S05]  /*5240*/  BSYNC.RECONVERGENT B0 ;  /* 0x0000000000007941 */ /* 0x000fea0003800200 */
.L_x_1839:
        /* <DEDUP_REMOVED lines=77> */
.L_x_1838:
        /* <DEDUP_REMOVED lines=181> */
.L_x_1843:
        /* <DEDUP_REMOVED lines=9> */
.L_x_4989:


//--------------------- .text._Z25selective_scan_fwd_kernelI32Selective_Scan_fwd_kernel_traitsILi32ELi16ELi1ELb1ELb1ELb1ELb0EfN3c107complexIfEEEEv13SSMParamsBase --------------------------
	.section	.text._Z25selective_scan_fwd_kernelI32Selective_Scan_fwd_kernel_traitsILi32ELi16ELi1ELb1ELb1ELb1ELb0EfN3c107complexIfEEEEv13SSMParamsBase,"ax",@progbits
	.align	128
        .global         _Z25selective_scan_fwd_kernelI32Selective_Scan_fwd_kernel_traitsILi32ELi16ELi1ELb1ELb1ELb1ELb0EfN3c107complexIfEEEEv13SSMParamsBase
        .type           _Z25selective_scan_fwd_kernelI32Selective_Scan_fwd_kernel_traitsILi32ELi16ELi1ELb1ELb1ELb1ELb0EfN3c107complexIfEEEEv13SSMParamsBase,@function
        .size           _Z25selective_scan_fwd_kernelI32Selective_Scan_fwd_kernel_traitsILi32ELi16ELi1ELb1ELb1ELb1ELb0EfN3c107complexIfEEEEv13SSMParamsBase,(.L_x_4990 - _Z25selective_scan_fwd_kernelI32Selective_Scan_fwd_kernel_traitsILi32ELi16ELi1ELb1ELb1ELb1ELb0EfN3c107complexIfEEEEv13SSMParamsBase)
        .other          _Z25selective_scan_fwd_kernelI32Selective_Scan_fwd_kernel_traitsILi32ELi16ELi1ELb1ELb1ELb1ELb0EfN3c107complexIfEEEEv13SSMParamsBase,@"STO_CUDA_ENTRY STV_DEFAULT"
_Z25selective_scan_fwd_kernelI32Selective_Scan_fwd_kernel_traitsILi32ELi16ELi1ELb1ELb1ELb1ELb0EfN3c107complexIfEEEEv13SSMParamsBase:
.text._Z25selective_scan_fwd_kernelI32Selective_Scan_fwd_kernel_traitsILi32ELi16ELi1ELb1ELb1ELb1ELb0EfN3c107complexIfEEEEv13SSMParamsBase:
        /* <DEDUP_REMOVED lines=9> */
[----:B------:R-:W0:Y:S06]  /*0090*/  LDCU.64 UR16, c[0x0][0x3d0] ;  /* 0x00007a00ff1077ac */ /* 0x000e2c0008000a00 */
        /* <DEDUP_REMOVED lines=23> */
[----:B0-----:R-:W-:Y:S01]  /*0210*/  HFMA2 R6, -RZ, RZ, 0, 0 ;  /* 0x00000000ff067431 */ /* 0x001fe200000001ff */
[----:B----4-:R-:W-:-:S05]  /*0220*/  IADD3 R10, PT, PT, RZ, -R7, RZ ;  /* 0x80000007ff0a7210 */ /* 0x010fca0007ffe0ff */
[----:B------:R-:W-:Y:S01]  /*0230*/  IMAD R3, R10, R9, RZ ;  /* 0x000000090a037224 */ /* 0x000fe200078e02ff */
[----:B------:R-:W-:Y:S01]  /*0240*/  UIMAD.WIDE.U32 UR4, UR20, UR8, URZ ;  /* 0x00000008140472a5 */ /* 0x000fe2000f8e00ff */
[----:B------:R-:W0:Y:S02]  /*0250*/  LDC.64 R10, c[0x0][0x460] ;  /* 0x00011800ff0a7b82 */ /* 0x000e240000000a00 */
[----:B------:R-:W-:-:S06]  /*0260*/  IMAD.HI.U32 R7, R7, R3, R6 ;  /* 0x0000000307077227 */ /* 0x000fcc00078e0006 */
[----:B------:R-:W-:-:S05]  /*0270*/  IMAD.HI.U32 R7, R7, R2, RZ ;  /* 0x0000000207077227 */ /* 0x000fca00078e00ff */
[----:B------:R-:W-:-:S05]  /*0280*/  IADD3 R0, PT, PT, -R7, RZ, RZ ;  /* 0x000000ff07007210 */ /* 0x000fca0007ffe1ff */
[----:B------:R-:W-:-:S05]  /*0290*/  IMAD R0, R9, R0, R2 ;  /* 0x0000000009007224 */ /* 0x000fca00078e0202 */
[----:B------:R-:W-:-:S13]  /*02a0*/  ISETP.GT.U32.AND P1, PT, R9, R0, PT ;  /* 0x000000000900720c */ /* 0x000fda0003f24070 */
[----:B------:R-:W-:-:S04]  /*02b0*/  @!P1 IADD3 R0, PT, PT, R0, -R9, RZ ;  /* 0x8000000900009210 */ /* 0x000fc80007ffe0ff */
[----:B------:R-:W-:Y:S02]  /*02c0*/  ISETP.GE.U32.AND P0, PT, R0, R9, PT ;  /* 0x000000090000720c */ /* 0x000fe40003f06070 */
[----:B------:R-:W-:Y:S02]  /*02d0*/  LOP3.LUT R0, R69, R8, RZ, 0x3c, !PT ;  /* 0x0000000845007212 */ /* 0x000fe400078e3cff */
[----:B------:R-:W-:Y:S02]  /*02e0*/  @!P1 IADD3 R7, PT, PT, R7, 0x1, RZ ;  /* 0x0000000107079810 */ /* 0x000fe40007ffe0ff */
[----:B------:R-:W-:Y:S02]  /*02f0*/  ISETP.GE.AND P2, PT, R0, RZ, PT ;  /* 0x000000ff0000720c */ /* 0x000fe40003f46270 */
[----:B------:R-:W-:Y:S01]  /*0300*/  ISETP.NE.AND P1, PT, R8, RZ, PT ;  /* 0x000000ff0800720c */ /* 0x000fe20003f25270 */
[----:B------:R-:W-:Y:S01]  /*0310*/  UIMAD UR6, UR20, UR9, UR5 ;  /* 0x00000009140672a4 */ /* 0x000fe2000f8e0205 */
[----:B------:R-:W4:Y:S03]  /*0320*/  LDCU.64 UR8, c[0x0][0x3b0] ;  /* 0x00007600ff0877ac */ /* 0x000f260008000a00 */
[----:B------:R-:W-:-:S04]  /*0330*/  @P0 IADD3 R7, PT, PT, R7, 0x1, RZ ;  /* 0x0000000107070810 */ /* 0x000fc80007ffe0ff */
[----:B------:R-:W-:-:S04]  /*0340*/  MOV R0, R7 ;  /* 0x0000000700007202 */ /* 0x000fc80000000f00 */
[----:B------:R-:W-:Y:S02]  /*0350*/  @!P2 IADD3 R0, PT, PT, -R0, RZ, RZ ;  /* 0x000000ff0000a210 */ /* 0x000fe40007ffe1ff */
[----:B------:R-:W-:Y:S02]  /*0360*/  @!P1 LOP3.LUT R0, RZ, R8, RZ, 0x33, !PT ;  /* 0x00000008ff009212 */ /* 0x000fe400078e33ff */
[----:B------:R-:W0:Y:S01]  /*0370*/  LDC R8, c[0x0][0x384] ;  /* 0x0000e100ff087b82 */ /* 0x000e220000000800 */
[----:B------:R-:W-:Y:S02]  /*0380*/  MOV R2, UR4 ;  /* 0x0000000400027c02 */ /* 0x000fe40008000f00 */
[----:B------:R-:W-:Y:S01]  /*0390*/  MOV R3, UR5 ;  /* 0x0000000500037c02 */ /* 0x000fe20008000f00 */
[----:B------:R-:W-:Y:S01]  /*03a0*/  UIMAD.WIDE.U32 UR4, UR20, UR12, URZ ;  /* 0x0000000c140472a5 */ /* 0x000fe2000f8e00ff */
[----:B------:R-:W-:Y:S02]  /*03b0*/  ISETP.GE.AND P0, PT, R21, 0x1, PT ;  /* 0x000000011500780c */ /* 0x000fe40003f06270 */
[----:B------:R-:W-:Y:S01]  /*03c0*/  MOV R3, UR6 ;  /* 0x0000000600037c02 */ /* 0x000fe20008000f00 */
[----:B------:R-:W-:-:S02]  /*03d0*/  UIMAD UR6, UR20, UR13, UR5 ;  /* 0x0000000d140672a4 */ /* 0x000fc4000f8e0205 */
[----:B---3--:R-:W-:Y:S02]  /*03e0*/  MOV R4, UR4 ;  /* 0x0000000400047c02 */ /* 0x008fe40008000f00 */
[----:B------:R-:W-:Y:S01]  /*03f0*/  MOV R5, UR5 ;  /* 0x0000000500057c02 */ /* 0x000fe20008000f00 */
[----:B----4-:R-:W-:Y:S01]  /*0400*/  UIMAD.WIDE.U32 UR4, UR20, UR8, URZ ;  /* 0x00000008140472a5 */ /* 0x010fe2000f8e00ff */
[C---:B------:R-:W-:Y:S01]  /*0410*/  IMAD.WIDE.U32 R2, R69.reuse, UR10, R2 ;  /* 0x0000000a45027c25 */ /* 0x040fe2000f8e0002 */
[----:B------:R-:W-:Y:S02]  /*0420*/  MOV R5, UR6 ;  /* 0x0000000600057c02 */ /* 0x000fe40008000f00 */
[----:B------:R-:W-:Y:S01]  /*0430*/  UIMAD UR8, UR20, UR9, UR5 ;  /* 0x00000009140872a4 */ /* 0x000fe2000f8e0205 */
[----:B------:R-:W-:Y:S01]  /*0440*/  IMAD R77, R69, UR11, R3 ;  /* 0x0000000b454d7c24 */ /* 0x000fe2000f8e0203 */
[----:B-12---:R-:W-:Y:S10]  /*0450*/  @!P0 EXIT ;  /* 0x000000000000894d */ /* 0x006ff40003800000 */
[----:B------:R-:W1:Y:S01]  /*0460*/  S2R R9, SR_CgaCtaId ;  /* 0x0000000000097919 */ /* 0x000e620000008800 */
[----:B------:R-:W2:Y:S01]  /*0470*/  LDC.64 R18, c[0x0][0x450] ;  /* 0x00011400ff127b82 */ /* 0x000ea20000000a00 */
[----:B------:R-:W-:Y:S01]  /*0480*/  SHF.R.S32.HI R7, RZ, 0x1f, R0 ;  /* 0x0000001fff077819 */ /* 0x000fe20000011400 */
[----:B------:R-:W-:Y:S01]  /*0490*/  UIMAD.WIDE.U32 UR6, UR20, UR16, URZ ;  /* 0x00000010140672a5 */ /* 0x000fe2000f8e00ff */
[----:B------:R-:W3:Y:S01]  /*04a0*/  S2R R71, SR_TID.X ;  /* 0x0000000000477919 */ /* 0x000ee20000002100 */
[----:B------:R-:W-:Y:S01]  /*04b0*/  IMAD.WIDE.U32 R4, R69, UR14, R4 ;  /* 0x0000000e45047c25 */ /* 0x000fe2000f8e0004 */
[C---:B0-----:R-:W-:Y:S01]  /*04c0*/  LEA R76, P0, R2.reuse, R10, 0x2 ;  /* 0x0000000a024c7211 */ /* 0x041fe200078010ff */
[----:B------:R-:W0:Y:S01]  /*04d0*/  LDCU.64 UR10, c[0x0][0x3a0] ;  /* 0x00007400ff0a77ac */ /* 0x000e220008000a00 */
[----:B------:R-:W-:Y:S01]  /*04e0*/  MOV R74, RZ ;  /* 0x000000ff004a7202 */ /* 0x000fe20000000f00 */
[----:B------:R-:W-:Y:S01]  /*04f0*/  IMAD R3, R7, R82, RZ ;  /* 0x0000005207037224 */ /* 0x000fe200078e02ff */
[----:B------:R-:W-:Y:S01]  /*0500*/  LEA.HI.X R77, R2, R11, R77, 0x2, P0 ;  /* 0x0000000b024d7211 */ /* 0x000fe200000f144d */
[----:B------:R-:W-:Y:S01]  /*0510*/  UIMAD UR7, UR20, UR17, UR7 ;  /* 0x00000011140772a4 */ /* 0x000fe2000f8e0207 */
[----:B------:R-:W-:Y:S01]  /*0520*/  IMAD R79, R69, UR15, R5 ;  /* 0x0000000f454f7c24 */ /* 0x000fe2000f8e0205 */
[----:B------:R-:W-:Y:S01]  /*0530*/  UMOV UR5, UR8 ;  /* 0x0000000800057c82 */ /* 0x000fe20008000000 */
[----:B------:R-:W-:Y:S01]  /*0540*/  IMAD R5, R7, R16, RZ ;  /* 0x0000001007057224 */ /* 0x000fe200078e02ff */
[----:B------:R-:W-:Y:S01]  /*0550*/  LEA R78, P0, R4, R12, 0x2 ;  /* 0x0000000c044e7211 */ /* 0x000fe200078010ff */
[----:B------:R-:W-:-:S02]  /*0560*/  IMAD R83, R0, R83, R3 ;  /* 0x0000005300537224 */ /* 0x000fc400078e0203 */
[----:B------:R-:W-:Y:S01]  /*0570*/  IMAD.WIDE.U32 R2, R0, R82, UR4 ;  /* 0x0000000400027e25 */ /* 0x000fe2000f8e0052 */
[----:B------:R-:W4:Y:S01]  /*0580*/  LDCU UR4, c[0x0][0x38c] ;  /* 0x00007180ff0477ac */ /* 0x000f220008000800 */
[----:B------:R-:W-:Y:S02]  /*0590*/  LEA.HI.X R79, R4, R13, R79, 0x2, P0 ;  /* 0x0000000d044f7211 */ /* 0x000fe400000f144f */
[----:B------:R-:W-:Y:S01]  /*05a0*/  IMAD.WIDE.U32 R6, R0, R16, UR6 ;  /* 0x0000000600067e25 */ /* 0x000fe2000f8e0010 */
[----:B------:R-:W-:Y:S02]  /*05b0*/  MOV R4, 0x400 ;  /* 0x0000040000047802 */ /* 0x000fe40000000f00 */
[----:B------:R-:W-:Y:S01]  /*05c0*/  LEA R81, P1, R2, R14, 0x2 ;  /* 0x0000000e02517211 */ /* 0x000fe200078210ff */
[----:B------:R-:W-:Y:S01]  /*05d0*/  IMAD R5, R0, R17, R5 ;  /* 0x0000001100057224 */ /* 0x000fe200078e0205 */
[----:B------:R-:W-:Y:S01]  /*05e0*/  IADD3 R83, PT, PT, R3, R83, RZ ;  /* 0x0000005303537210 */ /* 0x000fe20007ffe0ff */
[----:B------:R-:W-:Y:S01]  /*05f0*/  IMAD R0, R8, UR20, R69 ;  /* 0x0000001408007c24 */ /* 0x000fe2000f8e0245 */
[----:B--2---:R-:W-:-:S02]  /*0600*/  LEA R82, P0, R6, R18, 0x2 ;  /* 0x0000001206527211 */ /* 0x004fc400078010ff */
[----:B------:R-:W-:Y:S01]  /*0610*/  IADD3 R84, PT, PT, R7, R5, RZ ;  /* 0x0000000507547210 */ /* 0x000fe20007ffe0ff */
[----:B------:R-:W-:Y:S01]  /*0620*/  IMAD R72, R0, R21, RZ ;  /* 0x0000001500487224 */ /* 0x000fe200078e02ff */
[----:B-1----:R-:W-:Y:S02]  /*0630*/  LEA R0, R9, R4, 0x18 ;  /* 0x0000000409007211 */ /* 0x002fe400078ec0ff */
[----:B------:R-:W-:Y:S01]  /*0640*/  LEA.HI.X R83, R2, R15, R83, 0x2, P1 ;  /* 0x0000000f02537211 */ /* 0x000fe200008f1453 */
[----:B0-----:R-:W-:Y:S01]  /*0650*/  IMAD.WIDE.U32 R2, R69, UR10, RZ ;  /* 0x0000000a45027c25 */ /* 0x001fe2000f8e00ff */
[C---:B---3--:R-:W-:Y:S02]  /*0660*/  SHF.L.U32 R4, R71.reuse, 0x2, RZ ;  /* 0x0000000247047819 */ /* 0x048fe400000006ff */
[----:B------:R-:W-:Y:S01]  /*0670*/  SHF.L.U32 R5, R71, 0x3, RZ ;  /* 0x0000000347057819 */ /* 0x000fe200000006ff */
[----:B------:R-:W-:Y:S01]  /*0680*/  IMAD R73, R69, UR11, R3 ;  /* 0x0000000b45497c24 */ /* 0x000fe2000f8e0203 */
[----:B------:R-:W-:Y:S01]  /*0690*/  LOP3.LUT R4, R4, 0xf80, RZ, 0xc0, !PT ;  /* 0x00000f8004047812 */ /* 0x000fe200078ec0ff */
[----:B----4-:R-:W-:Y:S01]  /*06a0*/  IMAD R72, R72, UR4, RZ ;  /* 0x0000000448487c24 */ /* 0x010fe2000f8e02ff */
[----:B------:R-:W-:Y:S01]  /*06b0*/  LOP3.LUT R80, R5, 0x1f00, RZ, 0xc0, !PT ;  /* 0x00001f0005507812 */ /* 0x000fe200078ec0ff */
[----:B------:R-:W0:Y:S01]  /*06c0*/  LDCU.U8 UR4, c[0x0][0x39e] ;  /* 0x000073c0ff0477ac */ /* 0x000e220008000000 */
[----:B------:R-:W-:-:S02]  /*06d0*/  LEA.HI.X R84, R6, R19, R84, 0x2, P0 ;  /* 0x0000001306547211 */ /* 0x000fc400000f1454 */
[--C-:B------:R-:W-:Y:S02]  /*06e0*/  LOP3.LUT R75, R4, 0x1f, R71.reuse, 0xf8, !PT ;  /* 0x0000001f044b7812 */ /* 0x100fe400078ef847 */
[----:B------:R-:W-:-:S07]  /*06f0*/  LOP3.LUT R80, R80, 0x1f, R71, 0xf8, !PT ;  /* 0x0000001f50507812 */ /* 0x000fce00078ef847 */
.L_x_1880:
[----:B------:R-:W-:Y:S01]  /*0700*/  BAR.SYNC.DEFER_BLOCKING 0x0 ;  /* 0x0000000000007b1d */ /* 0x000fe20000010000 */
[----:B--2---:R-:W-:-:S05]  /*0710*/  IMAD.WIDE.U32 R4, R75, 0x10, R76 ;  /* 0x000000104b047825 */ /* 0x004fca00078e004c */
        /* <DEDUP_REMOVED lines=78> */
.L_x_1845:
[----:B------:R-:W-:Y:S05]  /*0c00*/  BSYNC.RECONVERGENT B0 ;  /* 0x0000000000007941 */ /* 0x000fea0003800200 */
.L_x_1844:
        /* <DEDUP_REMOVED lines=34> */
.L_x_1847:
[----:B------:R-:W-:Y:S05]  /*0e30*/  BSYNC.RECONVERGENT B0 ;  /* 0x0000000000007941 */ /* 0x000fea0003800200 */
.L_x_1846:
        /* <DEDUP_REMOVED lines=36> */
.L_x_1849:
[----:B------:R-:W-:Y:S05]  /*1080*/  BSYNC.RECONVERGENT B0 ;  /* 0x0000000000007941 */ /* 0x000fea0003800200 */
.L_x_1848:
        /* <DEDUP_REMOVED lines=34> */
.L_x_1851:
[----:B------:R-:W-:Y:S05]  /*12b0*/  BSYNC.RECONVERGENT B0 ;  /* 0x0000000000007941 */ /* 0x000fea0003800200 */
.L_x_1850:
        /* <DEDUP_REMOVED lines=36> */
.L_x_1853:
[----:B------:R-:W-:Y:S05]  /*1500*/  BSYNC.RECONVERGENT B0 ;  /* 0x0000000000007941 */ /* 0x000fea0003800200 */
.L_x_1852:
        /* <DEDUP_REMOVED lines=34> */
.L_x_1855:
[----:B------:R-:W-:Y:S05]  /*1730*/  BSYNC.RECONVERGENT B0 ;  /* 0x0000000000007941 */ /* 0x000fea0003800200 */
.L_x_1854:
        /* <DEDUP_REMOVED lines=36> */
.L_x_1857:
[----:B------:R-:W-:Y:S05]  /*1980*/  BSYNC.RECONVERGENT B0 ;  /* 0x0000000000007941 */ /* 0x000fea0003800200 */
.L_x_1856:
        /* <DEDUP_REMOVED lines=34> */
.L_x_1859:
[----:B------:R-:W-:Y:S05]  /*1bb0*/  BSYNC.RECONVERGENT B0 ;  /* 0x0000000000007941 */ /* 0x000fea0003800200 */
.L_x_1858:
        /* <DEDUP_REMOVED lines=36> */
.L_x_1861:
[----:B------:R-:W-:Y:S05]  /*1e00*/  BSYNC.RECONVERGENT B0 ;  /* 0x0000000000007941 */ /* 0x000fea0003800200 */
.L_x_1860:
        /* <DEDUP_REMOVED lines=34> */
.L_x_1863:
[----:B------:R-:W-:Y:S05]  /*2030*/  BSYNC.RECONVERGENT B0 ;  /* 0x0000000000007941 */ /* 0x000fea0003800200 */
.L_x_1862:
        /* <DEDUP_REMOVED lines=39> */
.L_x_1865:
[----:B------:R-:W-:Y:S05]  /*22b0*/  BSYNC.RECONVERGENT B0 ;  /* 0x0000000000007941 */ /* 0x000fea0003800200 */
.L_x_1864:
        /* <DEDUP_REMOVED lines=32> */
.L_x_1867:
[----:B------:R-:W-:Y:S05]  /*24c0*/  BSYNC.RECONVERGENT B0 ;  /* 0x0000000000007941 */ /* 0x000fea0003800200 */
.L_x_1866:
        /* <DEDUP_REMOVED lines=32> */
.L_x_1869:
[----:B------:R-:W-:Y:S05]  /*26d0*/  BSYNC.RECONVERGENT B0 ;  /* 0x0000000000007941 */ /* 0x000fea0003800200 */
.L_x_1868:
        /* <DEDUP_REMOVED lines=32> */
.L_x_1871:
[----:B------:R-:W-:Y:S05]  /*28e0*/  BSYNC.RECONVERGENT B0 ;  /* 0x0000000000007941 */ /* 0x000fea0003800200 */
.L_x_1870:
        /* <DEDUP_REMOVED lines=32> */
.L_x_1873:
[----:B------:R-:W-:Y:S05]  /*2af0*/  BSYNC.RECONVERGENT B0 ;  /* 0x0000000000007941 */ /* 0x000fea0003800200 */
.L_x_1872:
        /* <DEDUP_REMOVED lines=32> */
.L_x_1875:
[----:B------:R-:W-:Y:S05]  /*2d00*/  BSYNC.RECONVERGENT B0 ;  /* 0x0000000000007941 */ /* 0x000fea0003800200 */
.L_x_1874:
        /* <DEDUP_REMOVED lines=22> */
[----:B------:R-:W-:Y:S01]  /*2e70*/  FMUL.FTZ R106, R21, R102 ;  /* 0x00000066156a7220 */ /* 0x000fe20000410000 */
[----:B------:R-:W-:Y:S01]  /*2e80*/  FMUL.FTZ R107, R20, R99 ;  /* 0x00000063146b7220 */ /* 0x000fe20000410000 */
[----:B------:R-:W0:Y:S01]  /*2e90*/  LDC R111, c[0x0][0x38c] ;  /* 0x0000e300ff6f7b82 */ /* 0x000e220000000800 */
[----:B------:R-:W-:Y:S01]  /*2ea0*/  SHF.L.U32 R24, R85, 0x3, RZ ;  /* 0x0000000355187819 */ /* 0x000fe200000006ff */
[----:B------:R-:W-:Y:S01]  /*2eb0*/  FMUL.FTZ R110, R113, R98 ;  /* 0x00000062716e7220 */ /* 0x000fe20000410000 */
[----:B------:R-:W-:Y:S01]  /*2ec0*/  FMUL.FTZ R113, R119, R96 ;  /* 0x0000006077717220 */ /* 0x000fe20000410000 */
[----:B------:R-:W-:Y:S01]  /*2ed0*/  ISETP.NE.AND P0, PT, R74, RZ, PT ;  /* 0x000000ff4a00720c */ /* 0x000fe20003f05270 */
[----:B------:R-:W-:Y:S01]  /*2ee0*/  FMUL.FTZ R109, R114, R97 ;  /* 0x00000061726d7220 */ /* 0x000fe20000410000 */
[----:B------:R-:W-:Y:S01]  /*2ef0*/  LEA.HI.SX32 R25, R24, R24, 0x1b ;  /* 0x0000001818197211 */ /* 0x000fe200078fdaff */
[----:B------:R-:W-:Y:S01]  /*2f00*/  FMUL.FTZ R119, R121, R90 ;  /* 0x0000005a79777220 */ /* 0x000fe20000410000 */
[----:B------:R-:W1:Y:S01]  /*2f10*/  LDC.64 R20, c[0x0][0x440] ;  /* 0x00011000ff147b82 */ /* 0x000e620000000a00 */
[----:B------:R-:W-:Y:S01]  /*2f20*/  FMUL.FTZ R108, R115, R100 ;  /* 0x00000064736c7220 */ /* 0x000fe20000410000 */
[----:B------:R-:W-:Y:S01]  /*2f30*/  FMUL.FTZ R114, R118, R93 ;  /* 0x0000005d76727220 */ /* 0x000fe20000410000 */
[----:B------:R-:W-:-:S02]  /*2f40*/  HFMA2 R121, -RZ, RZ, 0, 0 ;  /* 0x00000000ff797431 */ /* 0x000fc400000001ff */
        /* <DEDUP_REMOVED lines=8> */
[----:B------:R-:W-:Y:S01]  /*2fd0*/  LEA R122, R25, R0, 0x4 ;  /* 0x00000000197a7211 */ /* 0x000fe200078e20ff */
[----:B------:R-:W3:Y:S01]  /*2fe0*/  LDCU UR5, c[0x0][0x38c] ;  /* 0x00007180ff0577ac */ /* 0x000ee20008000800 */
[----:B------:R-:W4:Y:S01]  /*2ff0*/  LDCU.64 UR8, c[0x0][0x3c0] ;  /* 0x00007800ff0877ac */ /* 0x000f220008000a00 */
[----:B------:R-:W0:Y:S01]  /*3000*/  LDCU.64 UR6, c[0x0][0x3a8] ;  /* 0x00007500ff0677ac */ /* 0x000e220008000a00 */
[----:B------:R-:W0:Y:S07]  /*3010*/  LDCU.64 UR10, c[0x0][0x3e0] ;  /* 0x00007c00ff0a77ac */ /* 0x000e2e0008000a00 */
.L_x_1879:
[----:B------:R-:W-:Y:S02]  /*3020*/  MOV R24, R2 ;  /* 0x0000000200187202 */ /* 0x000fe40000000f00 */
[----:B------:R-:W-:-:S03]  /*3030*/  MOV R25, R73 ;  /* 0x0000004900197202 */ /* 0x000fc60000000f00 */
[----:B0-----:R-:W-:-:S04]  /*3040*/  IMAD.WIDE.U32 R24, R121, UR6, R24 ;  /* 0x0000000679187c25 */ /* 0x001fc8000f8e0018 */
[----:B------:R-:W-:Y:S01]  /*3050*/  IMAD R25, R121, UR7, R25 ;  /* 0x0000000779197c24 */ /* 0x000fe2000f8e0219 */
[----:B-1----:R-:W-:-:S04]  /*3060*/  LEA R64, P1, R24, R20, 0x3 ;  /* 0x0000001418407211 */ /* 0x002fc800078218ff */
[----:B------:R-:W-:Y:S01]  /*3070*/  LEA.HI.X R65, R24, R21, R25, 0x3, P1 ;  /* 0x0000001518417211 */ /* 0x000fe200008f1c19 */
[----:B----4-:R-:W-:-:S05]  /*3080*/  IMAD.WIDE.U32 R24, R121, UR8, RZ ;  /* 0x0000000879187c25 */ /* 0x010fca000f8e00ff */
[----:B------:R-:W4:Y:S01]  /*3090*/  LDG.E.64 R64, desc[UR18][R64.64] ;  /* 0x0000001240407981 */ /* 0x000f22000c1e1b00 */
[----:B------:R-:W-:Y:S01]  /*30a0*/  IMAD R25, R121, UR9, R25 ;  /* 0x0000000979197c24 */ /* 0x000fe2000f8e0219 */
[----:B------:R-:W-:-:S04]  /*30b0*/  LEA R56, P1, R24, R81, 0x2 ;  /* 0x0000005118387211 */ /* 0x000fc800078210ff */
[----:B------:R-:W-:-:S03]  /*30c0*/  LEA.HI.X R57, R24, R83, R25, 0x2, P1 ;  /* 0x0000005318397211 */ /* 0x000fc600008f1419 */
[----:B------:R-:W-:-:S05]  /*30d0*/  IMAD.WIDE.U32 R56, R80, 0x10, R56 ;  /* 0x0000001050387825 */ /* 0x000fca00078e0038 */
[----:B------:R-:W5:Y:S04]  /*30e0*/  LDG.E.128 R24, desc[UR18][R56.64] ;  /* 0x0000001238187981 */ /* 0x000f68000c1e1d00 */
[----:B------:R-:W3:Y:S04]  /*30f0*/  LDG.E.128 R28, desc[UR18][R56.64+0x200] ;  /* 0x00020012381c7981 */ /* 0x000ee8000c1e1d00 */
[----:B------:R-:W2:Y:S04]  /*3100*/  LDG.E.128 R32, desc[UR18][R56.64+0x400] ;  /* 0x0004001238207981 */ /* 0x000ea8000c1e1d00 */
[----:B------:R-:W2:Y:S04]  /*3110*/  LDG.E.128 R36, desc[UR18][R56.64+0x600] ;  /* 0x0006001238247981 */ /* 0x000ea8000c1e1d00 */
[----:B------:R-:W2:Y:S04]  /*3120*/  LDG.E.128 R40, desc[UR18][R56.64+0x800] ;  /* 0x0008001238287981 */ /* 0x000ea8000c1e1d00 */
[----:B------:R-:W2:Y:S04]  /*3130*/  LDG.E.128 R44, desc[UR18][R56.64+0xa00] ;  /* 0x000a0012382c7981 */ /* 0x000ea8000c1e1d00 */
[----:B------:R-:W2:Y:S04]  /*3140*/  LDG.E.128 R48, desc[UR18][R56.64+0xc00] ;  /* 0x000c001238307981 */ /* 0x000ea8000c1e1d00 */
[----:B------:R0:W2:Y:S01]  /*3150*/  LDG.E.128 R52, desc[UR18][R56.64+0xe00] ;  /* 0x000e001238347981 */ /* 0x0000a2000c1e1d00 */
[C---:B----4-:R-:W-:Y:S01]  /*3160*/  FMUL.FTZ R58, R65.reuse, R88 ;  /* 0x00000058413a7220 */ /* 0x050fe20000410000 */
[CC--:B0-----:R-:W-:Y:S01]  /*3170*/  FMUL.FTZ R57, R65.reuse, R89.reuse ;  /* 0x0000005941397220 */ /* 0x0c1fe20000410000 */
[-C--:B------:R-:W-:Y:S01]  /*3180*/  FMUL.FTZ R60, R65, R90.reuse ;  /* 0x0000005a413c7220 */ /* 0x080fe20000410000 */
[----:B------:R-:W-:Y:S01]  /*3190*/  FMUL.FTZ R125, R64, 1.4426950216293334961 ;  /* 0x3fb8aa3b407d7820 */ /* 0x000fe20000410000 */
[----:B------:R-:W-:Y:S01]  /*31a0*/  FMUL.RZ R62, R58, 0.15915493667125701904 ;  /* 0x3e22f9833a3e7820 */ /* 0x000fe2000040c000 */
[----:B------:R-:W-:Y:S01]  /*31b0*/  FMUL.RZ R66, R57, 0.15915493667125701904 ;  /* 0x3e22f98339427820 */ /* 0x000fe2000040c000 */
[----:B------:R-:W-:Y:S01]  /*31c0*/  FMUL.RZ R64, R60, 0.15915493667125701904 ;  /* 0x3e22f9833c407820 */ /* 0x000fe2000040c000 */
[C---:B------:R-:W-:Y:S01]  /*31d0*/  FMUL.FTZ R56, R125.reuse, R90 ;  /* 0x0000005a7d387220 */ /* 0x040fe20000410000 */
[----:B------:R-:W-:Y:S01]  /*31e0*/  MUFU.SIN R59, R62 ;  /* 0x0000003e003b7308 */ /* 0x000fe20000000400 */
[C---:B------:R-:W-:Y:S01]  /*31f0*/  FMUL.FTZ R57, R125.reuse, R89 ;  /* 0x000000597d397220 */ /* 0x040fe20000410000 */
[----:B------:R-:W-:-:S06]  /*3200*/  FMUL.FTZ R58, R125, R88 ;  /* 0x000000587d3a7220 */ /* 0x000fcc0000410000 */
[----:B------:R0:W-:Y:S01]  /*3210*/  MUFU.COS R131, R62 ;  /* 0x0000003e00837308 */ /* 0x0001e20000000000 */
[----:B-----5:R1:W-:Y:S04]  /*3220*/  STS.128 [R86], R24 ;  /* 0x0000001856007388 */ /* 0x0203e80000000c00 */
[----:B---3--:R-:W-:Y:S03]  /*3230*/  STS.128 [R86+0x210], R28 ;  /* 0x0002101c56007388 */ /* 0x008fe60000000c00 */
[----:B------:R-:W-:Y:S01]  /*3240*/  MUFU.SIN R136, R66 ;  /* 0x0000004200887308 */ /* 0x000fe20000000400 */
[-C--:B0-----:R-:W-:Y:S01]  /*3250*/  FMUL.FTZ R62, R65, R92.reuse ;  /* 0x0000005c413e7220 */ /* 0x081fe20000410000 */
[----:B--2---:R0:W-:Y:S03]  /*3260*/  STS.128 [R86+0x420], R32 ;  /* 0x0004202056007388 */ /* 0x0041e60000000c00 */
[----:B------:R-:W-:Y:S01]  /*3270*/  FMUL.RZ R67, R62, 0.15915493667125701904 ;  /* 0x3e22f9833e437820 */ /* 0x000fe2000040c000 */
[----:B------:R-:W-:Y:S01]  /*3280*/  STS.128 [R86+0x630], R36 ;  /* 0x0006302456007388 */ /* 0x000fe20000000c00 */
[----:B------:R-:W-:Y:S01]  /*3290*/  FMUL.FTZ R62, R125, R92 ;  /* 0x0000005c7d3e7220 */ /* 0x000fe20000410000 */
[----:B------:R2:W-:Y:S01]  /*32a0*/  MUFU.COS R60, R66 ;  /* 0x00000042003c7308 */ /* 0x0005e20000000000 */
[----:B-1----:R-:W-:Y:S01]  /*32b0*/  IMAD.WIDE.U32 R24, R121, UR10, RZ ;  /* 0x0000000a79187c25 */ /* 0x002fe2000f8e00ff */
[----:B------:R-:W-:Y:S03]  /*32c0*/  STS.128 [R86+0x840], R40 ;  /* 0x0008402856007388 */ /* 0x000fe60000000c00 */
[----:B------:R-:W-:Y:S01]  /*32d0*/  FMUL.FTZ R26, R65, R99 ;  /* 0x00000063411a7220 */ /* 0x000fe20000410000 */
[----:B------:R-:W-:Y:S01]  /*32e0*/  IMAD R25, R121, UR11, R25 ;  /* 0x0000000b79197c24 */ /* 0x000fe2000f8e0219 */
[----:B------:R-:W-:Y:S01]  /*32f0*/  STS.128 [R86+0xa50], R44 ;  /* 0x000a502c56007388 */ /* 0x000fe20000000c00 */
[----:B------:R-:W-:Y:S01]  /*3300*/  MUFU.SIN R63, R67 ;  /* 0x00000043003f7308 */ /* 0x000fe20000000400 */
[----:B--2---:R-:W-:-:S02]  /*3310*/  FMUL.FTZ R66, R65, R94 ;  /* 0x0000005e41427220 */ /* 0x004fc40000410000 */
[----:B------:R-:W-:Y:S01]  /*3320*/  STS.128 [R86+0xc60], R48 ;  /* 0x000c603056007388 */ /* 0x000fe20000000c00 */
[----:B0-----:R-:W-:Y:S01]  /*3330*/  FMUL.RZ R34, R26, 0.15915493667125701904 ;  /* 0x3e22f9831a227820 */ /* 0x001fe2000040c000 */
[C---:B------:R-:W-:Y:S01]  /*3340*/  FMUL.FTZ R32, R125.reuse, R99 ;  /* 0x000000637d207220 */ /* 0x040fe20000410000 */
[----:B------:R-:W-:Y:S01]  /*3350*/  FMUL.RZ R126, R66, 0.15915493667125701904 ;  /* 0x3e22f983427e7820 */ /* 0x000fe2000040c000 */
[----:B------:R-:W-:Y:S01]  /*3360*/  FMUL.FTZ R66, R125, R94 ;  /* 0x0000005e7d427220 */ /* 0x000fe20000410000 */
[----:B------:R-:W-:Y:S01]  /*3370*/  STS.128 [R86+0xe70], R52 ;  /* 0x000e703456007388 */ /* 0x000fe20000000c00 */
[----:B------:R0:W-:Y:S01]  /*3380*/  MUFU.COS R137, R67 ;  /* 0x0000004300897308 */ /* 0x0001e20000000000 */
[----:B------:R-:W-:Y:S02]  /*3390*/  NOP ;  /* 0x0000000000007918 */ /* 0x000fe40000000000 */
[----:B------:R-:W1:Y:S05]  /*33a0*/  LDS.128 R28, [R122] ;  /* 0x000000007a1c7984 */ /* 0x000e6a0000000c00 */
[----:B------:R-:W-:Y:S01]  /*33b0*/  MUFU.SIN R61, R64 ;  /* 0x00000040003d7308 */ /* 0x000fe20000000400 */
[----:B0-----:R-:W-:-:S04]  /*33c0*/  FMUL.FTZ R67, R65, R93 ;  /* 0x0000005d41437220 */ /* 0x001fc80000410000 */
[----:B------:R-:W-:Y:S01]  /*33d0*/  FMUL.RZ R128, R67, 0.15915493667125701904 ;  /* 0x3e22f98343807820 */ /* 0x000fe2000040c000 */
[----:B------:R-:W-:Y:S02]  /*33e0*/  FMUL.FTZ R67, R125, R93 ;  /* 0x0000005d7d437220 */ /* 0x000fe40000410000 */
[----:B------:R0:W-:Y:S08]  /*33f0*/  MUFU.COS R133, R64 ;  /* 0x0000004000857308 */ /* 0x0001f00000000000 */
[----:B------:R2:W-:Y:S01]  /*3400*/  MUFU.EX2 R142, R66 ;  /* 0x00000042008e7308 */ /* 0x0005e20000000800 */
[----:B0-----:R-:W-:-:S03]  /*3410*/  FMUL.FTZ R64, R65, R91 ;  /* 0x0000005b41407220 */ /* 0x001fc60000410000 */
[----:B------:R0:W3:Y:S01]  /*3420*/  MUFU.EX2 R144, R67 ;  /* 0x0000004300907308 */ /* 0x0000e20000000800 */
[----:B------:R-:W-:Y:S01]  /*3430*/  FMUL.RZ R124, R64, 0.15915493667125701904 ;  /* 0x3e22f983407c7820 */ /* 0x000fe2000040c000 */
[----:B------:R-:W-:Y:S02]  /*3440*/  FMUL.FTZ R64, R125, R91 ;  /* 0x0000005b7d407220 */ /* 0x000fe40000410000 */
[----:B------:R-:W-:Y:S01]  /*3450*/  MUFU.SIN R129, R128 ;  /* 0x0000008000817308 */ /* 0x000fe20000000400 */
[----:B--2---:R-:W-:-:S04]  /*3460*/  FMUL.FTZ R66, R65, R95 ;  /* 0x0000005f41427220 */ /* 0x004fc80000410000 */
[----:B------:R-:W-:Y:S01]  /*3470*/  FMUL.RZ R132, R66, 0.15915493667125701904 ;  /* 0x3e22f98342847820 */ /* 0x000fe2000040c000 */
[----:B------:R-:W-:Y:S01]  /*3480*/  FMUL.FTZ R66, R125, R95 ;  /* 0x0000005f7d427220 */ /* 0x000fe20000410000 */
[----:B0-----:R-:W-:Y:S01]  /*3490*/  FMUL.FTZ R67, R65, R98 ;  /* 0x0000006241437220 */ /* 0x001fe20000410000 */
[----:B------:R-:W-:Y:S01]  /*34a0*/  MUFU.SIN R123, R124 ;  /* 0x0000007c007b7308 */ /* 0x000fe20000000400 */
[----:B-1----:R-:W-:-:S07]  /*34b0*/  FMUL.FTZ R154, R120, R29 ;  /* 0x0000001d789a7220 */ /* 0x002fce0000410000 */
[----:B------:R0:W-:Y:S01]  /*34c0*/  MUFU.COS R139, R124 ;  /* 0x0000007c008b7308 */ /* 0x0001e20000000000 */
[----:B------:R-:W-:-:S07]  /*34d0*/  FMUL.FTZ R156, R119, R31 ;  /* 0x0000001f779c7220 */ /* 0x000fce0000410000 */
[----:B------:R1:W-:Y:S01]  /*34e0*/  MUFU.EX2 R148, R66 ;  /* 0x0000004200947308 */ /* 0x0003e20000000800 */
[----:B0-----:R-:W-:-:S03]  /*34f0*/  FMUL.FTZ R124, R65, R96 ;  /* 0x00000060417c7220 */ /* 0x001fc60000410000 */
[----:B------:R0:W3:Y:S01]  /*3500*/  MUFU.COS R143, R128 ;  /* 0x00000080008f7308 */ /* 0x0000e20000000000 */
[----:B------:R-:W-:Y:S01]  /*3510*/  FMUL.RZ R130, R124, 0.15915493667125701904 ;  /* 0x3e22f9837c827820 */ /* 0x000fe2000040c000 */
[----:B------:R-:W-:Y:S01]  /*3520*/  FMUL.FTZ R124, R125, R96 ;  /* 0x000000607d7c7220 */ /* 0x000fe20000410000 */
[----:B-1----:R-:W-:-:S05]  /*3530*/  FMUL.FTZ R66, R65, R100 ;  /* 0x0000006441427220 */ /* 0x002fca0000410000 */
[----:B------:R-:W-:Y:S01]  /*3540*/  MUFU.SIN R149, R132 ;  /* 0x0000008400957308 */ /* 0x000fe20000000400 */
[----:B0-----:R-:W-:Y:S01]  /*3550*/  FMUL.RZ R128, R67, 0.15915493667125701904 ;  /* 0x3e22f98343807820 */ /* 0x001fe2000040c000 */
[----:B------:R-:W-:-:S06]  /*3560*/  FMUL.FTZ R67, R125, R98 ;  /* 0x000000627d437220 */ /* 0x000fcc0000410000 */
[----:B------:R0:W-:Y:S01]  /*3570*/  MUFU.COS R151, R132 ;  /* 0x0000008400977308 */ /* 0x0001e20000000000 */
[C---:B---3--:R-:W-:Y:S01]  /*3580*/  FMUL.FTZ R143, R144.reuse, R143 ;  /* 0x0000008f908f7220 */ /* 0x048fe20000410000 */
[----:B------:R-:W-:-:S06]  /*3590*/  FMUL.FTZ R144, R144, R129 ;  /* 0x0000008190907220 */ /* 0x000fcc0000410000 */
[----:B------:R-:W1:Y:S01]  /*35a0*/  MUFU.SIN R147, R130 ;  /* 0x0000008200937308 */ /* 0x000e620000000400 */
[----:B0-----:R-:W-:Y:S01]  /*35b0*/  FMUL.RZ R132, R66, 0.15915493667125701904 ;  /* 0x3e22f98342847820 */ /* 0x001fe2000040c000 */
[----:B------:R-:W-:-:S06]  /*35c0*/  LEA R66, P1, R24, R82, 0x2 ;  /* 0x0000005218427211 */ /* 0x000fcc00078210ff */
[----:B------:R0:W-:Y:S04]  /*35d0*/  MUFU.EX2 R150, R67 ;  /* 0x0000004300967308 */ /* 0x0001e80000000800 */
[----:B------:R-:W2:Y:S01]  /*35e0*/  MUFU.COS R155, R128 ;  /* 0x00000080009b7308 */ /* 0x000ea20000000000 */
[----:B0-----:R-:W-:Y:S01]  /*35f0*/  LEA.HI.X R67, R24, R84, R25, 0x2, P1 ;  /* 0x0000005418437211 */ /* 0x001fe200008f1419 */
[----:B------:R-:W-:-:S06]  /*3600*/  FMUL.FTZ R24, R65, R102 ;  /* 0x0000006641187220 */ /* 0x000fcc0000410000 */
[----:B------:R-:W1:Y:S01]  /*3610*/  MUFU.EX2 R124, R124 ;  /* 0x0000007c007c7308 */ /* 0x000e620000000800 */
[----:B------:R-:W-:Y:S01]  /*3620*/  FMUL.RZ R36, R24, 0.15915493667125701904 ;  /* 0x3e22f98318247820 */ /* 0x000fe2000040c000 */
[----:B------:R-:W-:Y:S02]  /*3630*/  IMAD.WIDE.U32 R66, R80, 0x10, R66 ;  /* 0x0000001050427825 */ /* 0x000fe400078e0042 */
[----:B------:R0:W3:Y:S01]  /*3640*/  MUFU.SIN R153, R128 ;  /* 0x0000008000997308 */ /* 0x0000e20000000400 */
[----:B------:R-:W4:Y:S04]  /*3650*/  LDS.128 R24, [R122+0x10] ;  /* 0x000010007a187984 */ /* 0x000f280000000c00 */
[----:B------:R-:W5:Y:S03]  /*3660*/  LDG.E.128 R44, desc[UR18][R66.64+0xa00] ;  /* 0x000a0012422c7981 */ /* 0x000f66000c1e1d00 */
[----:B------:R-:W3:Y:S01]  /*3670*/  MUFU.EX2 R56, R56 ;  /* 0x0000003800387308 */ /* 0x000ee20000000800 */
[----:B0-----:R-:W-:Y:S01]  /*3680*/  FMUL.FTZ R128, R125, R100 ;  /* 0x000000647d807220 */ /* 0x001fe20000410000 */
[----:B-1----:R-:W-:Y:S01]  /*3690*/  FMUL.FTZ R146, R124, R147 ;  /* 0x000000937c927220 */ /* 0x002fe20000410000 */
[C---:B------:R-:W-:Y:S01]  /*36a0*/  FMUL.FTZ R147, R148.reuse, R151 ;  /* 0x0000009794937220 */ /* 0x040fe20000410000 */
[----:B------:R-:W0:Y:S01]  /*36b0*/  MUFU.COS R141, R126 ;  /* 0x0000007e008d7308 */ /* 0x000e220000000000 */
[----:B------:R-:W-:Y:S01]  /*36c0*/  FMUL.FTZ R148, R148, R149 ;  /* 0x0000009594947220 */ /* 0x000fe20000410000 */
[C---:B--2---:R-:W-:Y:S01]  /*36d0*/  FMUL.FTZ R149, R150.reuse, R155 ;  /* 0x0000009b96957220 */ /* 0x044fe20000410000 */
[----:B------:R-:W-:Y:S01]  /*36e0*/  FMUL.FTZ R155, R119, R30 ;  /* 0x0000001e779b7220 */ /* 0x000fe20000410000 */
[----:B------:R-:W2:Y:S01]  /*36f0*/  LDG.E.128 R48, desc[UR18][R66.64+0xc00] ;  /* 0x000c001242307981 */ /* 0x000ea2000c1e1d00 */
[----:B---3--:R-:W-:Y:S01]  /*3700*/  FMUL.FTZ R150, R150, R153 ;  /* 0x0000009996967220 */ /* 0x008fe20000410000 */
[----:B------:R-:W-:-:S02]  /*3710*/  FMUL.FTZ R153, R120, R28 ;  /* 0x0000001c78997220 */ /* 0x000fc40000410000 */
[----:B------:R1:W3:Y:S01]  /*3720*/  MUFU.SIN R127, R126 ;  /* 0x0000007e007f7308 */ /* 0x0002e20000000400 */
[C---:B------:R-:W-:Y:S01]  /*3730*/  FMUL.FTZ R134, R56.reuse, R61 ;  /* 0x0000003d38867220 */ /* 0x040fe20000410000 */
[----:B------:R-:W-:-:S03]  /*3740*/  FMUL.FTZ R133, R56, R133 ;  /* 0x0000008538857220 */ /* 0x000fc60000410000 */
[-C--:B------:R-:W-:Y:S01]  /*3750*/  FMUL.FTZ R29, R153, R134.reuse ;  /* 0x00000086991d7220 */ /* 0x080fe20000410000 */
[----:B------:R-:W-:Y:S02]  /*3760*/  FMUL.FTZ R28, R154, R134 ;  /* 0x000000869a1c7220 */ /* 0x000fe40000410000 */
[----:B------:R3:W4:Y:S01]  /*3770*/  MUFU.COS R145, R130 ;  /* 0x0000008200917308 */ /* 0x0007220000000000 */
[----:B-1----:R-:W-:Y:S01]  /*3780*/  FMUL.FTZ R126, R65, R97 ;  /* 0x00000061417e7220 */ /* 0x002fe20000410000 */
[----:B0-----:R-:W-:Y:S01]  /*3790*/  FMUL.FTZ R141, R142, R141 ;  /* 0x0000008d8e8d7220 */ /* 0x001fe20000410000 */
[----:B------:R-:W-:-:S04]  /*37a0*/  FFMA.FTZ R39, R154, R133, R29 ;  /* 0x000000859a277223 */ /* 0x000fc8000001001d */
[----:B------:R-:W-:Y:S01]  /*37b0*/  FADD.FTZ R39, R156, R39 ;  /* 0x000000279c277221 */ /* 0x000fe20000010000 */
[----:B------:R-:W0:Y:S01]  /*37c0*/  MUFU.SIN R33, R34 ;  /* 0x0000002200217308 */ /* 0x000e220000000400 */
[----:B---3--:R-:W-:Y:S01]  /*37d0*/  FMUL.RZ R130, R126, 0.15915493667125701904 ;  /* 0x3e22f9837e827820 */ /* 0x008fe2000040c000 */
[----:B------:R-:W-:Y:S01]  /*37e0*/  FMUL.FTZ R126, R125, R97 ;  /* 0x000000617d7e7220 */ /* 0x000fe20000410000 */
[----:B------:R-:W-:Y:S01]  /*37f0*/  FMUL.FTZ R142, R142, R127 ;  /* 0x0000007f8e8e7220 */ /* 0x000fe20000410000 */
[----:B----4-:R-:W-:Y:S01]  /*3800*/  FMUL.FTZ R158, R118, R25 ;  /* 0x00000019769e7220 */ /* 0x010fe20000410000 */
[----:B------:R-:W-:-:S03]  /*3810*/  FMUL.FTZ R160, R117, R27 ;  /* 0x0000001b75a07220 */ /* 0x000fc60000410000 */
[----:B------:R1:W3:Y:S01]  /*3820*/  MUFU.COS R35, R34 ;  /* 0x0000002200237308 */ /* 0x0002e20000000000 */
[----:B------:R-:W-:-:S07]  /*3830*/  FMUL.FTZ R145, R124, R145 ;  /* 0x000000917c917220 */ /* 0x000fce0000410000 */
[----:B------:R-:W4:Y:S01]  /*3840*/  MUFU.EX2 R57, R57 ;  /* 0x0000003900397308 */ /* 0x000f220000000800 */
[----:B-1----:R-:W-:-:S03]  /*3850*/  FMUL.FTZ R34, R125, R102 ;  /* 0x000000667d227220 */ /* 0x002fc60000410000 */
[----:B------:R-:W1:Y:S04]  /*3860*/  MUFU.EX2 R58, R58 ;  /* 0x0000003a003a7308 */ /* 0x000e680000000800 */
[----:B------:R-:W3:Y:S01]  /*3870*/  MUFU.SIN R157, R130 ;  /* 0x00000082009d7308 */ /* 0x000ee20000000400 */
[C---:B----4-:R-:W-:Y:S01]  /*3880*/  FMUL.FTZ R136, R57.reuse, R136 ;  /* 0x0000008839887220 */ /* 0x050fe20000410000 */
[----:B------:R-:W-:-:S06]  /*3890*/  FMUL.FTZ R135, R57, R60 ;  /* 0x0000003c39877220 */ /* 0x000fcc0000410000 */
[----:B------:R-:W0:Y:S01]  /*38a0*/  MUFU.EX2 R32, R32 ;  /* 0x0000002000207308 */ /* 0x000e220000000800 */
[----:B-1----:R-:W-:-:S03]  /*38b0*/  FMUL.FTZ R131, R58, R131 ;  /* 0x000000833a837220 */ /* 0x002fc60000410000 */
[----:B------:R-:W-:Y:S08]  /*38c0*/  MUFU.SIN R127, R36 ;  /* 0x00000024007f7308 */ /* 0x000ff00000000400 */
[----:B------:R1:W-:Y:S01]  /*38d0*/  MUFU.COS R37, R36 ;  /* 0x0000002400257308 */ /* 0x0003e20000000000 */
[----:B0-----:R-:W-:Y:S01]  /*38e0*/  FMUL.FTZ R129, R32, R33 ;  /* 0x0000002120817220 */ /* 0x001fe20000410000 */
[----:B------:R-:W-:-:S06]  /*38f0*/  FMUL.FTZ R33, R131, R134 ;  /* 0x0000008683217220 */ /* 0x000fcc0000410000 */
[----:B------:R-:W0:Y:S01]  /*3900*/  MUFU.EX2 R126, R126 ;  /* 0x0000007e007e7308 */ /* 0x000e220000000800 */
[----:B-1----:R-:W-:Y:S02]  /*3910*/  FFMA.FTZ R36, R153, R133, -R28 ;  /* 0x0000008599247223 */ /* 0x002fe4000001081c */
[----:B------:R-:W1:Y:S01]  /*3920*/  LDS.128 R28, [R122+0x20] ;  /* 0x000020007a1c7984 */ /* 0x000e620000000c00 */
[----:B------:R3:W4:Y:S01]  /*3930*/  MUFU.COS R159, R130 ;  /* 0x00000082009f7308 */ /* 0x0007220000000000 */
[----:B------:R-:W-:-:S04]  /*3940*/  FADD.FTZ R36, R155, R36 ;  /* 0x000000249b247221 */ /* 0x000fc80000010000 */
[----:B------:R-:W-:-:S03]  /*3950*/  FMUL.FTZ R38, R136, R36 ;  /* 0x0000002488267220 */ /* 0x000fc60000410000 */
[----:B------:R-:W4:Y:S01]  /*3960*/  MUFU.EX2 R62, R62 ;  /* 0x0000003e003e7308 */ /* 0x000f220000000800 */
[----:B---3--:R-:W-:Y:S01]  /*3970*/  FMUL.FTZ R130, R32, R35 ;  /* 0x0000002320827220 */ /* 0x008fe20000410000 */
[----:B------:R-:W-:Y:S01]  /*3980*/  FMUL.FTZ R32, R136, R39 ;  /* 0x0000002788207220 */ /* 0x000fe20000410000 */
[----:B0-----:R-:W-:Y:S01]  /*3990*/  FMUL.FTZ R152, R126, R157 ;  /* 0x0000009d7e987220 */ /* 0x001fe20000410000 */
[----:B------:R-:W-:Y:S01]  /*39a0*/  MUFU.SIN R161, R132 ;  /* 0x0000008400a17308 */ /* 0x000fe20000000400 */
[----:B------:R-:W-:Y:S01]  /*39b0*/  FMUL.FTZ R157, R118, R24 ;  /* 0x00000018769d7220 */ /* 0x000fe20000410000 */
[C---:B------:R-:W-:Y:S01]  /*39c0*/  FFMA.FTZ R36, R135.reuse, R36, -R32 ;  /* 0x0000002487247223 */ /* 0x040fe20000010820 */
[----:B------:R-:W-:-:S03]  /*39d0*/  FFMA.FTZ R39, R135, R39, R38 ;  /* 0x0000002787277223 */ /* 0x000fc60000010026 */
[----:B------:R-:W-:Y:S01]  /*39e0*/  FADD.FTZ R36, R157, R36 ;  /* 0x000000249d247221 */ /* 0x000fe20000010000 */
[----:B----4-:R-:W-:Y:S01]  /*39f0*/  FMUL.FTZ R151, R126, R159 ;  /* 0x0000009f7e977220 */ /* 0x010fe20000410000 */
[----:B------:R0:W3:Y:S01]  /*3a00*/  MUFU.COS R163, R132 ;  /* 0x0000008400a37308 */ /* 0x0000e20000000000 */
[----:B------:R-:W-:Y:S01]  /*3a10*/  FADD.FTZ R39, R158, R39 ;  /* 0x000000279e277221 */ /* 0x000fe20000010000 */
[C---:B------:R-:W-:Y:S01]  /*3a20*/  FMUL.FTZ R138, R62.reuse, R63 ;  /* 0x0000003f3e8a7220 */ /* 0x040fe20000410000 */
[----:B------:R-:W-:Y:S01]  /*3a30*/  FMUL.FTZ R159, R117, R26 ;  /* 0x0000001a759f7220 */ /* 0x000fe20000410000 */
[----:B------:R-:W-:Y:S02]  /*3a40*/  FMUL.FTZ R137, R62, R137 ;  /* 0x000000893e897220 */ /* 0x000fe40000410000 */
[C---:B------:R-:W-:Y:S01]  /*3a50*/  FMUL.FTZ R26, R138.reuse, R36 ;  /* 0x000000248a1a7220 */ /* 0x040fe20000410000 */
[----:B------:R-:W-:Y:S01]  /*3a60*/  FMUL.FTZ R25, R138, R39 ;  /* 0x000000278a197220 */ /* 0x000fe20000410000 */
[----:B------:R-:W4:Y:S01]  /*3a70*/  MUFU.EX2 R64, R64 ;  /* 0x0000004000407308 */ /* 0x000f220000000800 */
[----:B0-----:R-:W-:Y:S01]  /*3a80*/  FMUL.FTZ R132, R58, R59 ;  /* 0x0000003b3a847220 */ /* 0x001fe20000410000 */
[C---:B------:R-:W-:Y:S01]  /*3a90*/  FFMA.FTZ R39, R137.reuse, R39, R26 ;  /* 0x0000002789277223 */ /* 0x040fe2000001001a */
[----:B------:R-:W0:Y:S01]  /*3aa0*/  LDS.128 R56, [R122+0x30] ;  /* 0x000030007a387984 */ /* 0x000e220000000c00 */
[----:B------:R-:W3:Y:S01]  /*3ab0*/  MUFU.EX2 R128, R128 ;  /* 0x0000008000807308 */ /* 0x000ee20000000800 */
[C---:B------:R-:W-:Y:S01]  /*3ac0*/  FMUL.FTZ R32, R132.reuse, R134 ;  /* 0x0000008684207220 */ /* 0x040fe20000410000 */
[-C--:B------:R-:W-:Y:S01]  /*3ad0*/  FFMA.FTZ R33, R132, R133.reuse, R33 ;  /* 0x0000008584217223 */ /* 0x080fe20000010021 */
[----:B------:R-:W-:Y:S01]  /*3ae0*/  FFMA.FTZ R36, R137, R36, -R25 ;  /* 0x0000002489247223 */ /* 0x000fe20000010819 */
[----:B------:R-:W3:Y:S01]  /*3af0*/  MUFU.EX2 R34, R34 ;  /* 0x0000002200227308 */ /* 0x000ee20000000800 */
[----:B------:R-:W-:Y:S01]  /*3b00*/  FFMA.FTZ R32, R131, R133, -R32 ;  /* 0x0000008583207223 */ /* 0x000fe20000010820 */
[----:B------:R-:W-:Y:S01]  /*3b10*/  FMUL.FTZ R24, R136, R33 ;  /* 0x0000002188187220 */ /* 0x000fe20000410000 */
[----:B------:R-:W-:Y:S01]  /*3b20*/  FADD.FTZ R39, R160, R39 ;  /* 0x00000027a0277221 */ /* 0x000fe20000010000 */
[----:B------:R-:W-:Y:S01]  /*3b30*/  FADD.FTZ R36, R159, R36 ;  /* 0x000000249f247221 */ /* 0x000fe20000010000 */
[----:B-1----:R-:W-:Y:S01]  /*3b40*/  FMUL.FTZ R162, R116, R29 ;  /* 0x0000001d74a27220 */ /* 0x002fe20000410000 */
[CC--:B------:R-:W-:Y:S01]  /*3b50*/  FFMA.FTZ R24, R135.reuse, R32.reuse, -R24 ;  /* 0x0000002087187223 */ /* 0x0c0fe20000010818 */
[----:B------:R-:W-:Y:S01]  /*3b60*/  FMUL.FTZ R32, R136, R32 ;  /* 0x0000002088207220 */ /* 0x000fe20000410000 */
[C---:B----4-:R-:W-:Y:S01]  /*3b70*/  FMUL.FTZ R140, R64.reuse, R123 ;  /* 0x0000007b408c7220 */ /* 0x050fe20000410000 */
[----:B------:R-:W-:Y:S01]  /*3b80*/  FMUL.FTZ R139, R64, R139 ;  /* 0x0000008b408b7220 */ /* 0x000fe20000410000 */
[C---:B---3--:R-:W-:Y:S01]  /*3b90*/  FMUL.FTZ R123, R128.reuse, R163 ;  /* 0x000000a3807b7220 */ /* 0x048fe20000410000 */
[----:B------:R-:W-:Y:S01]  /*3ba0*/  FFMA.FTZ R32, R135, R33, R32 ;  /* 0x0000002187207223 */ /* 0x000fe20000010020 */
[----:B------:R-:W-:Y:S01]  /*3bb0*/  FMUL.FTZ R126, R128, R161 ;  /* 0x000000a1807e7220 */ /* 0x000fe20000410000 */
[----:B------:R-:W-:Y:S01]  /*3bc0*/  FMUL.FTZ R25, R138, R24 ;  /* 0x000000188a197220 */ /* 0x000fe20000410000 */
[C---:B------:R-:W-:Y:S01]  /*3bd0*/  FMUL.FTZ R128, R34.reuse, R37 ;  /* 0x0000002522807220 */ /* 0x040fe20000410000 */
[----:B------:R-:W-:Y:S01]  /*3be0*/  FMUL.FTZ R127, R34, R127 ;  /* 0x0000007f227f7220 */ /* 0x000fe20000410000 */
[----:B------:R-:W-:Y:S01]  /*3bf0*/  FMUL.FTZ R26, R138, R32 ;  /* 0x000000208a1a7220 */ /* 0x000fe20000410000 */
[CC--:B------:R-:W-:Y:S01]  /*3c00*/  FMUL.FTZ R34, R140.reuse, R39.reuse ;  /* 0x000000278c227220 */ /* 0x0c0fe20000410000 */
[----:B------:R-:W-:Y:S01]  /*3c10*/  FMUL.FTZ R38, R140, R36 ;  /* 0x000000248c267220 */ /* 0x000fe20000410000 */
[C---:B------:R-:W-:Y:S01]  /*3c20*/  FFMA.FTZ R124, R137.reuse, R32, R25 ;  /* 0x00000020897c7223 */ /* 0x040fe20000010019 */
[----:B------:R-:W-:Y:S01]  /*3c30*/  FFMA.FTZ R64, R137, R24, -R26 ;  /* 0x0000001889407223 */ /* 0x000fe2000001081a */
[C---:B------:R-:W-:Y:S01]  /*3c40*/  FFMA.FTZ R40, R139.reuse, R36, -R34 ;  /* 0x000000248b287223 */ /* 0x040fe20000010822 */
[----:B------:R-:W-:Y:S01]  /*3c50*/  FMUL.FTZ R161, R116, R28 ;  /* 0x0000001c74a17220 */ /* 0x000fe20000410000 */
[----:B------:R-:W3:Y:S01]  /*3c60*/  LDG.E.128 R24, desc[UR18][R66.64] ;  /* 0x0000001242187981 */ /* 0x000ee2000c1e1d00 */
[----:B------:R-:W-:Y:S01]  /*3c70*/  FFMA.FTZ R39, R139, R39, R38 ;  /* 0x000000278b277223 */ /* 0x000fe20000010026 */
[----:B------:R-:W-:Y:S01]  /*3c80*/  FMUL.FTZ R164, R115, R31 ;  /* 0x0000001f73a47220 */ /* 0x000fe20000410000 */
        /* <DEDUP_REMOVED lines=8> */
[----:B------:R-:W-:Y:S01]  /*3d10*/  FFMA.FTZ R167, R141, R60, R62 ;  /* 0x0000003c8da77223 */ /* 0x000fe2000001003e */
[----:B------:R-:W-:Y:S01]  /*3d20*/  FFMA.FTZ R165, R139, R64, -R165 ;  /* 0x000000408ba57223 */ /* 0x000fe200000108a5 */
[----:B------:R-:W1:Y:S01]  /*3d30*/  LDS.128 R60, [R122+0x40] ;  /* 0x000040007a3c7984 */ /* 0x000e620000000c00 */
[----:B------:R-:W-:Y:S01]  /*3d40*/  FFMA.FTZ R168, R141, R52, -R54 ;  /* 0x000000348da87223 */ /* 0x000fe20000010836 */
[----:B------:R-:W-:Y:S01]  /*3d50*/  FADD.FTZ R124, R164, R167 ;  /* 0x000000a7a47c7221 */ /* 0x000fe20000010000 */
[----:B------:R-:W-:Y:S01]  /*3d60*/  FMUL.FTZ R64, R142, R166 ;  /* 0x000000a68e407220 */ /* 0x000fe20000410000 */
[----:B------:R-:W4:Y:S01]  /*3d70*/  LDG.E.128 R28, desc[UR18][R66.64+0x200] ;  /* 0x00020012421c7981 */ /* 0x000f22000c1e1d00 */
[----:B------:R-:W-:Y:S01]  /*3d80*/  FADD.FTZ R168, R163, R168 ;  /* 0x000000a8a3a87221 */ /* 0x000fe20000010000 */
[----:B------:R-:W-:-:S02]  /*3d90*/  FMUL.FTZ R170, R144, R124 ;  /* 0x0000007c90aa7220 */ /* 0x000fc40000410000 */
[----:B------:R-:W5:Y:S01]  /*3da0*/  LDG.E.128 R32, desc[UR18][R66.64+0x400] ;  /* 0x0004001242207981 */ /* 0x000f62000c1e1d00 */
[----:B------:R-:W-:-:S03]  /*3db0*/  FMUL.FTZ R167, R142, R165 ;  /* 0x000000a58ea77220 */ /* 0x000fc60000410000 */
[----:B------:R-:W2:Y:S01]  /*3dc0*/  LDG.E.128 R36, desc[UR18][R66.64+0x600] ;  /* 0x0006001242247981 */ /* 0x000ea2000c1e1d00 */
[----:B------:R-:W-:-:S03]  /*3dd0*/  FMUL.FTZ R169, R144, R168 ;  /* 0x000000a890a97220 */ /* 0x000fc60000410000 */
[----:B------:R-:W2:Y:S01]  /*3de0*/  LDG.E.128 R40, desc[UR18][R66.64+0x800] ;  /* 0x0008001242287981 */ /* 0x000ea2000c1e1d00 */
[----:B------:R-:W-:-:S03]  /*3df0*/  FFMA.FTZ R170, R143, R168, -R170 ;  /* 0x000000a88faa7223 */ /* 0x000fc600000108aa */
[----:B------:R0:W2:Y:S01]  /*3e00*/  LDG.E.128 R52, desc[UR18][R66.64+0xe00] ;  /* 0x000e001242347981 */ /* 0x0000a2000c1e1d00 */
[----:B------:R-:W-:Y:S01]  /*3e10*/  FFMA.FTZ R169, R143, R124, R169 ;  /* 0x0000007c8fa97223 */ /* 0x000fe200000100a9 */
[C---:B0-----:R-:W-:Y:S01]  /*3e20*/  FFMA.FTZ R66, R141.reuse, R165, -R64 ;  /* 0x000000a58d427223 */ /* 0x041fe20000010840 */
[C---:B------:R-:W-:Y:S01]  /*3e30*/  FMUL.FTZ R165, R114.reuse, R56 ;  /* 0x0000003872a57220 */ /* 0x040fe20000410000 */
[----:B------:R-:W-:Y:S01]  /*3e40*/  FFMA.FTZ R67, R141, R166, R167 ;  /* 0x000000a68d437223 */ /* 0x000fe200000100a7 */
[----:B------:R-:W-:Y:S02]  /*3e50*/  FMUL.FTZ R166, R114, R57 ;  /* 0x0000003972a67220 */ /* 0x000fe40000410000 */
[----:B------:R-:W-:Y:S01]  /*3e60*/  FADD.FTZ R170, R165, R170 ;  /* 0x000000aaa5aa7221 */ /* 0x000fe20000010000 */
[----:B------:R-:W-:Y:S01]  /*3e70*/  FMUL.FTZ R167, R113, R58 ;  /* 0x0000003a71a77220 */ /* 0x000fe20000410000 */
[----:B------:R-:W-:Y:S01]  /*3e80*/  FMUL.FTZ R56, R65, R101 ;  /* 0x0000006541387220 */ /* 0x000fe20000410000 */
[----:B------:R-:W-:Y:S01]  /*3e90*/  FADD.FTZ R57, R166, R169 ;  /* 0x000000a9a6397221 */ /* 0x000fe20000010000 */
[----:B------:R-:W-:Y:S01]  /*3ea0*/  FMUL.FTZ R58, R146, R170 ;  /* 0x000000aa923a7220 */ /* 0x000fe20000410000 */
[----:B------:R-:W-:Y:S01]  /*3eb0*/  FMUL.FTZ R169, R113, R59 ;  /* 0x0000003b71a97220 */ /* 0x000fe20000410000 */
[----:B------:R-:W-:Y:S01]  /*3ec0*/  FMUL.RZ R177, R56, 0.15915493667125701904 ;  /* 0x3e22f98338b17820 */ /* 0x000fe2000040c000 */
[-C--:B------:R-:W-:Y:S01]  /*3ed0*/  FMUL.FTZ R171, R146, R57.reuse ;  /* 0x0000003992ab7220 */ /* 0x080fe20000410000 */
[----:B------:R-:W-:-:S02]  /*3ee0*/  FFMA.FTZ R124, R145, R57, R58 ;  /* 0x00000039917c7223 */ /* 0x000fc4000001003a */
[----:B------:R-:W0:Y:S01]  /*3ef0*/  LDS.128 R56, [R122+0x50] ;  /* 0x000050007a387984 */ /* 0x000e220000000c00 */
[----:B------:R-:W-:Y:S01]  /*3f00*/  FFMA.FTZ R170, R145, R170, -R171 ;  /* 0x000000aa91aa7223 */ /* 0x000fe200000108ab */
[----:B------:R-:W-:-:S03]  /*3f10*/  FADD.FTZ R171, R169, R124 ;  /* 0x0000007ca9ab7221 */ /* 0x000fc60000010000 */
        /* <DEDUP_REMOVED lines=13> */
[----:B------:R-:W-:Y:S01]  /*3ff0*/  FMUL.FTZ R64, R125, R101 ;  /* 0x000000657d407220 */ /* 0x000fe20000410000 */
[----:B------:R-:W-:Y:S01]  /*4000*/  FADD.FTZ R176, R171, R174 ;  /* 0x000000aeabb07221 */ /* 0x000fe20000010000 */
[----:B------:R-:W-:Y:S01]  /*4010*/  FADD.FTZ R170, R172, R173 ;  /* 0x000000adacaa7221 */ /* 0x000fe20000010000 */
[----:B------:R-:W1:Y:S01]  /*4020*/  MUFU.COS R175, R177 ;  /* 0x000000b100af7308 */ /* 0x000e620000000000 */
[C---:B------:R-:W-:Y:S01]  /*4030*/  FFMA.FTZ R124, R145.reuse, R124, -R60 ;  /* 0x0000007c917c7223 */ /* 0x040fe2000001083c */
[----:B------:R-:W-:Y:S01]  /*4040*/  FFMA.FTZ R66, R145, R168, R61 ;  /* 0x000000a891427223 */ /* 0x000fe2000001003d */
[C---:B------:R-:W-:Y:S01]  /*4050*/  FMUL.FTZ R60, R150.reuse, R176 ;  /* 0x000000b0963c7220 */ /* 0x040fe20000410000 */
[----:B------:R-:W-:-:S04]  /*4060*/  FMUL.FTZ R61, R150, R170 ;  /* 0x000000aa963d7220 */ /* 0x000fc80000410000 */
[----:B------:R1:W0:Y:S01]  /*4070*/  MUFU.SIN R67, R177 ;  /* 0x000000b100437308 */ /* 0x0002220000000400 */
[C---:B------:R-:W-:Y:S01]  /*4080*/  FMUL.FTZ R173, R110.reuse, R62 ;  /* 0x0000003e6ead7220 */ /* 0x040fe20000410000 */
[----:B------:R-:W-:Y:S01]  /*4090*/  FMUL.FTZ R174, R110, R63 ;  /* 0x0000003f6eae7220 */ /* 0x000fe20000410000 */
[----:B------:R-:W-:Y:S01]  /*40a0*/  FFMA.FTZ R178, R149, R170, -R60 ;  /* 0x000000aa95b27223 */ /* 0x000fe2000001083c */
[----:B------:R-:W-:-:S04]  /*40b0*/  FMUL.FTZ R170, R148, R124 ;  /* 0x0000007c94aa7220 */ /* 0x000fc80000410000 */
[----:B------:R-:W0:Y:S01]  /*40c0*/  MUFU.EX2 R64, R64 ;  /* 0x0000004000407308 */ /* 0x000e220000000800 */
[----:B-1----:R-:W-:Y:S02]  /*40d0*/  FFMA.FTZ R177, R149, R176, R61 ;  /* 0x000000b095b17223 */ /* 0x002fe4000001003d */
[----:B------:R-:W1:Y:S01]  /*40e0*/  LDS.128 R60, [R122+0x60] ;  /* 0x000060007a3c7984 */ /* 0x000e620000000c00 */
[----:B------:R-:W-:Y:S01]  /*40f0*/  FADD.FTZ R178, R173, R178 ;  /* 0x000000b2adb27221 */ /* 0x000fe20000010000 */
[CC--:B------:R-:W-:Y:S01]  /*4100*/  FFMA.FTZ R176, R147.reuse, R66.reuse, R170 ;  /* 0x0000004293b07223 */ /* 0x0c0fe200000100aa */
[----:B------:R-:W-:Y:S01]  /*4110*/  FMUL.FTZ R66, R148, R66 ;  /* 0x0000004294427220 */ /* 0x000fe20000410000 */
[----:B------:R-:W-:Y:S01]  /*4120*/  FADD.FTZ R177, R174, R177 ;  /* 0x000000b1aeb17221 */ /* 0x000fe20000010000 */
[C---:B------:R-:W-:Y:S02]  /*4130*/  FMUL.FTZ R180, R152.reuse, R178 ;  /* 0x000000b298b47220 */ /* 0x040fe40000410000 */
[----:B------:R-:W-:Y:S01]  /*4140*/  FFMA.FTZ R66, R147, R124, -R66 ;  /* 0x0000007c93427223 */ /* 0x000fe20000010842 */
[-C--:B------:R-:W-:Y:S01]  /*4150*/  FMUL.FTZ R124, R152, R177.reuse ;  /* 0x000000b1987c7220 */ /* 0x080fe20000410000 */
[----:B------:R-:W-:Y:S01]  /*4160*/  FFMA.FTZ R180, R151, R177, R180 ;  /* 0x000000b197b47223 */ /* 0x000fe200000100b4 */
[C---:B0-----:R-:W-:Y:S01]  /*4170*/  FMUL.FTZ R168, R64.reuse, R175 ;  /* 0x000000af40a87220 */ /* 0x041fe20000410000 */
[----:B------:R-:W-:Y:S01]  /*4180*/  FMUL.FTZ R175, R109, R57 ;  /* 0x000000396daf7220 */ /* 0x000fe20000410000 */
[----:B------:R-:W-:Y:S01]  /*4190*/  FMUL.FTZ R170, R64, R67 ;  /* 0x0000004340aa7220 */ /* 0x000fe20000410000 */
[C---:B------:R-:W-:Y:S01]  /*41a0*/  FMUL.FTZ R64, R150.reuse, R176 ;  /* 0x000000b096407220 */ /* 0x040fe20000410000 */
[----:B------:R-:W-:Y:S01]  /*41b0*/  FFMA.FTZ R57, R151, R178, -R124 ;  /* 0x000000b297397223 */ /* 0x000fe2000001087c */
[----:B------:R-:W-:Y:S01]  /*41c0*/  FMUL.FTZ R178, R109, R56 ;  /* 0x000000386db27220 */ /* 0x000fe20000410000 */
[----:B------:R-:W-:Y:S01]  /*41d0*/  FADD.FTZ R180, R175, R180 ;  /* 0x000000b4afb47221 */ /* 0x000fe20000010000 */
[CC--:B------:R-:W-:Y:S01]  /*41e0*/  FFMA.FTZ R64, R149.reuse, R66.reuse, -R64 ;  /* 0x0000004295407223 */ /* 0x0c0fe20000010840 */
[----:B------:R-:W-:Y:S01]  /*41f0*/  FMUL.FTZ R66, R150, R66 ;  /* 0x0000004296427220 */ /* 0x000fe20000410000 */
[----:B------:R-:W-:Y:S01]  /*4200*/  FADD.FTZ R57, R178, R57 ;  /* 0x00000039b2397221 */ /* 0x000fe20000010000 */
[----:B------:R-:W-:Y:S01]  /*4210*/  FMUL.FTZ R56, R126, R180 ;  /* 0x000000b47e387220 */ /* 0x000fe20000410000 */
[----:B------:R-:W-:Y:S01]  /*4220*/  FMUL.FTZ R177, R108, R59 ;  /* 0x0000003b6cb17220 */ /* 0x000fe20000410000 */
[----:B------:R-:W-:Y:S01]  /*4230*/  FFMA.FTZ R66, R149, R176, R66 ;  /* 0x000000b095427223 */ /* 0x000fe20000010042 */
[-C--:B------:R-:W-:Y:S01]  /*4240*/  FMUL.FTZ R179, R126, R57.reuse ;  /* 0x000000397eb37220 */ /* 0x080fe20000410000 */
[----:B------:R-:W-:Y:S01]  /*4250*/  FMUL.FTZ R176, R108, R58 ;  /* 0x0000003a6cb07220 */ /* 0x000fe20000410000 */
[----:B------:R-:W-:-:S02]  /*4260*/  FFMA.FTZ R67, R123, R57, -R56 ;  /* 0x000000397b437223 */ /* 0x000fc40000010838 */
[----:B------:R-:W0:Y:S01]  /*4270*/  LDS.128 R56, [R122+0x70] ;  /* 0x000070007a387984 */ /* 0x000e220000000c00 */
[----:B------:R-:W-:Y:S01]  /*4280*/  FFMA.FTZ R180, R123, R180, R179 ;  /* 0x000000b47bb47223 */ /* 0x000fe200000100b3 */
[----:B------:R-:W-:-:S03]  /*4290*/  FMUL.FTZ R65, R65, R104 ;  /* 0x0000006841417220 */ /* 0x000fc60000410000 */
[----:B------:R-:W-:Y:S01]  /*42a0*/  FADD.FTZ R180, R177, R180 ;  /* 0x000000b4b1b47221 */ /* 0x000fe20000010000 */
[----:B------:R-:W-:Y:S01]  /*42b0*/  FMUL.RZ R182, R65, 0.15915493667125701904 ;  /* 0x3e22f98341b67820 */ /* 0x000fe2000040c000 */
[----:B------:R-:W-:Y:S01]  /*42c0*/  FMUL.FTZ R65, R152, R64 ;  /* 0x0000004098417220 */ /* 0x000fe20000410000 */
[----:B------:R-:W-:Y:S01]  /*42d0*/  FADD.FTZ R67, R176, R67 ;  /* 0x00000043b0437221 */ /* 0x000fe20000010000 */
[----:B------:R-:W-:Y:S01]  /*42e0*/  FMUL.FTZ R179, R129, R180 ;  /* 0x000000b481b37220 */ /* 0x000fe20000410000 */
[-C--:B------:R-:W-:Y:S01]  /*42f0*/  FMUL.FTZ R124, R152, R66.reuse ;  /* 0x00000042987c7220 */ /* 0x080fe20000410000 */
[----:B------:R-:W-:Y:S01]  /*4300*/  FFMA.FTZ R65, R151, R66, R65 ;  /* 0x0000004297417223 */ /* 0x000fe20000010041 */
[-C--:B------:R-:W-:Y:S01]  /*4310*/  FMUL.FTZ R181, R129, R67.reuse ;  /* 0x0000004381b57220 */ /* 0x080fe20000410000 */
[C---:B------:R-:W-:Y:S01]  /*4320*/  FFMA.FTZ R66, R130.reuse, R67, -R179 ;  /* 0x0000004382427223 */ /* 0x040fe200000108b3 */
[----:B------:R-:W-:Y:S01]  /*4330*/  FMUL.FTZ R125, R125, R104 ;  /* 0x000000687d7d7220 */ /* 0x000fe20000410000 */
[----:B-1----:R-:W-:Y:S01]  /*4340*/  FMUL.FTZ R179, R107, R60 ;  /* 0x0000003c6bb37220 */ /* 0x002fe20000410000 */
[----:B------:R-:W-:Y:S01]  /*4350*/  FFMA.FTZ R124, R151, R64, -R124 ;  /* 0x00000040977c7223 */ /* 0x000fe2000001087c */
[----:B------:R-:W-:Y:S01]  /*4360*/  MUFU.SIN R184, R182 ;  /* 0x000000b600b87308 */ /* 0x000fe20000000400 */
[----:B------:R-:W-:Y:S01]  /*4370*/  FFMA.FTZ R181, R130, R180, R181 ;  /* 0x000000b482b57223 */ /* 0x000fe200000100b5 */
[----:B------:R-:W-:Y:S01]  /*4380*/  FMUL.FTZ R180, R107, R61 ;  /* 0x0000003d6bb47220 */ /* 0x000fe20000410000 */
[----:B------:R-:W-:-:S05]  /*4390*/  FADD.FTZ R61, R179, R66 ;  /* 0x00000042b33d7221 */ /* 0x000fca0000010000 */
[----:B------:R1:W0:Y:S01]  /*43a0*/  MUFU.COS R64, R182 ;  /* 0x000000b600407308 */ /* 0x0002220000000000 */
[----:B------:R-:W-:Y:S01]  /*43b0*/  FMUL.FTZ R60, R126, R65 ;  /* 0x000000417e3c7220 */ /* 0x000fe20000410000 */
[----:B------:R-:W-:Y:S01]  /*43c0*/  FADD.FTZ R181, R180, R181 ;  /* 0x000000b5b4b57221 */ /* 0x000fe20000010000 */
[----:B------:R-:W-:-:S05]  /*43d0*/  FMUL.FTZ R67, R127, R61 ;  /* 0x0000003d7f437220 */ /* 0x000fca0000410000 */
[----:B------:R-:W0:Y:S01]  /*43e0*/  MUFU.EX2 R125, R125 ;  /* 0x0000007d007d7308 */ /* 0x000e220000000800 */
[-C--:B------:R-:W-:Y:S01]  /*43f0*/  FMUL.FTZ R66, R126, R124.reuse ;  /* 0x0000007c7e427220 */ /* 0x080fe20000410000 */
[----:B------:R-:W-:Y:S01]  /*4400*/  FFMA.FTZ R60, R123, R124, -R60 ;  /* 0x0000007c7b3c7223 */ /* 0x000fe2000001083c */
[-C--:B------:R-:W-:Y:S01]  /*4410*/  FMUL.FTZ R124, R127, R181.reuse ;  /* 0x000000b57f7c7220 */ /* 0x080fe20000410000 */
[----:B------:R-:W-:Y:S01]  /*4420*/  FFMA.FTZ R186, R128, R181, R67 ;  /* 0x000000b580ba7223 */ /* 0x000fe20000010043 */
[C---:B------:R-:W-:Y:S01]  /*4430*/  FMUL.FTZ R181, R106.reuse, R63 ;  /* 0x0000003f6ab57220 */ /* 0x040fe20000410000 */
[----:B------:R-:W-:Y:S01]  /*4440*/  FFMA.FTZ R66, R123, R65, R66 ;  /* 0x000000417b427223 */ /* 0x000fe20000010042 */
[----:B-1----:R-:W-:Y:S01]  /*4450*/  FMUL.FTZ R182, R106, R62 ;  /* 0x0000003e6ab67220 */ /* 0x002fe20000410000 */
[----:B------:R-:W-:Y:S01]  /*4460*/  FFMA.FTZ R63, R128, R61, -R124 ;  /* 0x0000003d803f7223 */ /* 0x000fe2000001087c */
[----:B------:R-:W-:Y:S01]  /*4470*/  FADD.FTZ R67, R181, R186 ;  /* 0x000000bab5437221 */ /* 0x000fe20000010000 */
[----:B------:R-:W-:-:S02]  /*4480*/  FMUL.FTZ R61, R129, R66 ;  /* 0x00000042813d7220 */ /* 0x000fc40000410000 */
[----:B------:R-:W-:Y:S01]  /*4490*/  FADD.FTZ R65, R182, R63 ;  /* 0x0000003fb6417221 */ /* 0x000fe20000010000 */
[C---:B0-----:R-:W-:Y:S01]  /*44a0*/  FMUL.FTZ R183, R125.reuse, R64 ;  /* 0x000000407db77220 */ /* 0x041fe20000410000 */
[----:B------:R-:W-:Y:S01]  /*44b0*/  FMUL.FTZ R184, R125, R184 ;  /* 0x000000b87db87220 */ /* 0x000fe20000410000 */
[----:B------:R-:W-:Y:S01]  /*44c0*/  FMUL.FTZ R125, R170, R67 ;  /* 0x00000043aa7d7220 */ /* 0x000fe20000410000 */
[-C--:B------:R-:W-:Y:S01]  /*44d0*/  FFMA.FTZ R61, R130, R60.reuse, -R61 ;  /* 0x0000003c823d7223 */ /* 0x080fe2000001083d */
[----:B------:R-:W-:Y:S01]  /*44e0*/  FMUL.FTZ R63, R129, R60 ;  /* 0x0000003c813f7220 */ /* 0x000fe20000410000 */
[-C--:B------:R-:W-:Y:S01]  /*44f0*/  FMUL.FTZ R62, R170, R65.reuse ;  /* 0x00000041aa3e7220 */ /* 0x080fe20000410000 */
[C---:B------:R-:W-:Y:S01]  /*4500*/  FFMA.FTZ R60, R168.reuse, R65, -R125 ;  /* 0x00000041a83c7223 */ /* 0x040fe2000001087d */
[C---:B------:R-:W-:Y:S01]  /*4510*/  FMUL.FTZ R185, R105.reuse, R56 ;  /* 0x0000003869b97220 */ /* 0x040fe20000410000 */
[----:B------:R-:W-:Y:S01]  /*4520*/  FMUL.FTZ R186, R105, R57 ;  /* 0x0000003969ba7220 */ /* 0x000fe20000410000 */
[----:B------:R-:W-:-:S02]  /*4530*/  FFMA.FTZ R67, R168, R67, R62 ;  /* 0x00000043a8437223 */ /* 0x000fc4000001003e */
[----:B------:R-:W-:Y:S01]  /*4540*/  FADD.FTZ R60, R185, R60 ;  /* 0x0000003cb93c7221 */ /* 0x000fe20000010000 */
[----:B------:R-:W-:Y:S01]  /*4550*/  FFMA.FTZ R63, R130, R66, R63 ;  /* 0x00000042823f7223 */ /* 0x000fe2000001003f */
[C---:B------:R-:W-:Y:S01]  /*4560*/  FMUL.FTZ R56, R127.reuse, R61 ;  /* 0x0000003d7f387220 */ /* 0x040fe20000410000 */
[----:B------:R-:W-:Y:S01]  /*4570*/  FADD.FTZ R67, R186, R67 ;  /* 0x00000043ba437221 */ /* 0x000fe20000010000 */
[----:B------:R-:W-:Y:S01]  /*4580*/  FMUL.FTZ R62, R184, R60 ;  /* 0x0000003cb83e7220 */ /* 0x000fe20000410000 */
[-C--:B------:R-:W-:Y:S01]  /*4590*/  FMUL.FTZ R57, R127, R63.reuse ;  /* 0x0000003f7f397220 */ /* 0x080fe20000410000 */
[----:B------:R-:W-:Y:S01]  /*45a0*/  FFMA.FTZ R63, R128, R63, R56 ;  /* 0x0000003f803f7223 */ /* 0x000fe20000010038 */
[-C--:B------:R-:W-:Y:S01]  /*45b0*/  FMUL.FTZ R56, R184, R67.reuse ;  /* 0x00000043b8387220 */ /* 0x080fe20000410000 */
[----:B------:R-:W-:Y:S01]  /*45c0*/  FFMA.FTZ R62, R183, R67, R62 ;  /* 0x00000043b73e7223 */ /* 0x000fe2000001003e */
[C---:B------:R-:W-:Y:S01]  /*45d0*/  FMUL.FTZ R187, R103.reuse, R59 ;  /* 0x0000003b67bb7220 */ /* 0x040fe20000410000 */
[----:B------:R-:W-:Y:S01]  /*45e0*/  FMUL.FTZ R188, R103, R58 ;  /* 0x0000003a67bc7220 */ /* 0x000fe20000410000 */
[----:B------:R-:W-:-:S02]  /*45f0*/  FFMA.FTZ R189, R183, R60, -R56 ;  /* 0x0000003cb7bd7223 */ /* 0x000fc40000010838 */
[----:B------:R-:W-:Y:S01]  /*4600*/  FADD.FTZ R190, R187, R62 ;  /* 0x0000003ebbbe7221 */ /* 0x000fe20000010000 */
[----:B------:R-:W-:Y:S01]  /*4610*/  FFMA.FTZ R57, R128, R61, -R57 ;  /* 0x0000003d80397223 */ /* 0x000fe20000010839 */
[----:B------:R-:W-:Y:S01]  /*4620*/  FMUL.FTZ R59, R170, R63 ;  /* 0x0000003faa3b7220 */ /* 0x000fe20000410000 */
[----:B------:R-:W-:Y:S02]  /*4630*/  FADD.FTZ R189, R188, R189 ;  /* 0x000000bdbcbd7221 */ /* 0x000fe40000010000 */
        /* <DEDUP_REMOVED lines=8> */
[----:B------:R-:W-:Y:S01]  /*46c0*/  FFMA.FTZ R191, R183, R59, -R56 ;  /* 0x0000003bb7bf7223 */ /* 0x000fe20000010838 */
[----:B------:R-:W1:Y:S01]  /*46d0*/  SHFL.UP PT, R57, R192, 0x1, RZ ;  /* 0x04200000c0397989 */ /* 0x000e6200000e00ff */
[----:B------:R-:W-:-:S03]  /*46e0*/  ISETP.GE.AND P1, PT, R85, 0x1, PT ;  /* 0x000000015500780c */ /* 0x000fc60003f26270 */
[----:B------:R-:W1:Y:S01]  /*46f0*/  SHFL.UP PT, R56, R191, 0x1, RZ ;  /* 0x04200000bf387989 */ /* 0x000e6200000e00ff */
[-C--:B0-----:R-:W-:Y:S01]  /*4700*/  FMUL.FTZ R59, R191, R60.reuse ;  /* 0x0000003cbf3b7220 */ /* 0x081fe20000410000 */
[----:B------:R-:W-:-:S03]  /*4710*/  FMUL.FTZ R60, R192, R60 ;  /* 0x0000003cc03c7220 */ /* 0x000fc60000410000 */
[-C--:B-1----:R-:W-:Y:S01]  /*4720*/  FFMA.FTZ R59, R192, R58.reuse, R59 ;  /* 0x0000003ac03b7223 */ /* 0x082fe2000001003b */
[----:B------:R-:W-:-:S04]  /*4730*/  FFMA.FTZ R60, R191, R58, -R60 ;  /* 0x0000003abf3c7223 */ /* 0x000fc8000001083c */
[----:B------:R-:W-:Y:S01]  /*4740*/  @P1 FADD.FTZ R190, R190, R59 ;  /* 0x0000003bbebe1221 */ /* 0x000fe20000010000 */
[----:B------:R-:W-:-:S04]  /*4750*/  @P1 FADD.FTZ R189, R189, R60 ;  /* 0x0000003cbdbd1221 */ /* 0x000fc80000010000 */
[----:B------:R-:W0:Y:S01]  /*4760*/  SHFL.UP PT, R61, R190, 0x2, RZ ;  /* 0x04400000be3d7989 */ /* 0x000e2200000e00ff */
[----:B------:R-:W-:-:S03]  /*4770*/  FMUL.FTZ R59, R191, R57 ;  /* 0x00000039bf3b7220 */ /* 0x000fc60000410000 */
[----:B------:R-:W1:Y:S01]  /*4780*/  SHFL.UP PT, R60, R189, 0x2, RZ ;  /* 0x04400000bd3c7989 */ /* 0x000e6200000e00ff */
[C---:B------:R-:W-:Y:S01]  /*4790*/  FMUL.FTZ R58, R192.reuse, R57 ;  /* 0x00000039c03a7220 */ /* 0x040fe20000410000 */
[----:B------:R-:W-:-:S03]  /*47a0*/  @P1 FFMA.FTZ R192, R192, R56, R59 ;  /* 0x00000038c0c01223 */ /* 0x000fc6000001003b */
[----:B------:R-:W-:Y:S02]  /*47b0*/  @P1 FFMA.FTZ R191, R191, R56, -R58 ;  /* 0x00000038bfbf1223 */ /* 0x000fe4000001083a */
        /* <DEDUP_REMOVED lines=8> */
[----:B------:R-:W-:Y:S01]  /*4840*/  @P1 FADD.FTZ R189, R189, R58 ;  /* 0x0000003abdbd1221 */ /* 0x000fe20000010000 */
[----:B------:R-:W-:-:S03]  /*4850*/  FMUL.FTZ R59, R191, R57 ;  /* 0x00000039bf3b7220 */ /* 0x000fc60000410000 */
[----:B------:R-:W0:Y:S01]  /*4860*/  SHFL.UP PT, R60, R190, 0x4, RZ ;  /* 0x04800000be3c7989 */ /* 0x000e2200000e00ff */
[C---:B------:R-:W-:Y:S01]  /*4870*/  FMUL.FTZ R58, R192.reuse, R57 ;  /* 0x00000039c03a7220 */ /* 0x040fe20000410000 */
[-C--:B------:R-:W-:Y:S02]  /*4880*/  @P1 FFMA.FTZ R192, R192, R56.reuse, R59 ;  /* 0x00000038c0c01223 */ /* 0x080fe4000001003b */
[----:B------:R-:W1:Y:S01]  /*4890*/  SHFL.UP PT, R59, R189, 0x4, RZ ;  /* 0x04800000bd3b7989 */ /* 0x000e6200000e00ff */
[----:B------:R-:W-:-:S03]  /*48a0*/  @P1 FFMA.FTZ R191, R191, R56, -R58 ;  /* 0x00000038bfbf1223 */ /* 0x000fc6000001083a */
        /* <DEDUP_REMOVED lines=20> */
[CC--:B-1----:R-:W-:Y:S01]  /*49f0*/  FFMA.FTZ R61, R192.reuse, R58.reuse, R61 ;  /* 0x0000003ac03d7223 */ /* 0x0c2fe2000001003d */
[C---:B------:R-:W-:Y:S01]  /*4a00*/  FFMA.FTZ R60, R191.reuse, R58, -R60 ;  /* 0x0000003abf3c7223 */ /* 0x040fe2000001083c */
[-C--:B---3--:R-:W-:Y:S01]  /*4a10*/  FMUL.FTZ R59, R192, R57.reuse ;  /* 0x00000039c03b7220 */ /* 0x088fe20000410000 */
[----:B------:R-:W-:-:S05]  /*4a20*/  FMUL.FTZ R57, R191, R57 ;  /* 0x00000039bf397220 */ /* 0x000fca0000410000 */
[----:B------:R-:W-:Y:S01]  /*4a30*/  @P1 FADD.FTZ R190, R190, R61 ;  /* 0x0000003dbebe1221 */ /* 0x000fe20000010000 */
[----:B------:R-:W-:Y:S01]  /*4a40*/  @P1 FADD.FTZ R189, R189, R60 ;  /* 0x0000003cbdbd1221 */ /* 0x000fe20000010000 */
[----:B------:R-:W-:Y:S01]  /*4a50*/  STS.128 [R86+0x1080], R24 ;  /* 0x0010801856007388 */ /* 0x000fe20000000c00 */
[-C--:B----4-:R-:W-:Y:S01]  /*4a60*/  @P1 FFMA.FTZ R192, R192, R56.reuse, R57 ;  /* 0x00000038c0c01223 */ /* 0x090fe20000010039 */
[----:B------:R-:W-:Y:S01]  /*4a70*/  @P1 FFMA.FTZ R191, R191, R56, -R59 ;  /* 0x00000038bfbf1223 */ /* 0x000fe2000001083b */
[----:B------:R-:W0:Y:S01]  /*4a80*/  S2R R57, SR_CgaCtaId ;  /* 0x0000000000397919 */ /* 0x000e220000008800 */
[----:B------:R-:W1:Y:S04]  /*4a90*/  SHFL.UP PT, R26, R190, 0x10, RZ ;  /* 0x06000000be1a7989 */ /* 0x000e6800000e00ff */
[----:B------:R-:W3:Y:S04]  /*4aa0*/  SHFL.UP PT, R24, R192, 0x10, RZ ;  /* 0x06000000c0187989 */ /* 0x000ee800000e00ff */
[----:B------:R-:W4:Y:S04]  /*4ab0*/  SHFL.UP PT, R25, R189, 0x10, RZ ;  /* 0x06000000bd197989 */ /* 0x000f2800000e00ff */
[----:B------:R-:W0:Y:S01]  /*4ac0*/  SHFL.UP PT, R65, R191, 0x10, RZ ;  /* 0x06000000bf417989 */ /* 0x000e2200000e00ff */
[----:B------:R-:W-:-:S02]  /*4ad0*/  MOV R60, 0x3f800000 ;  /* 0x3f800000003c7802 */ /* 0x000fc40000000f00 */
[----:B------:R-:W-:Y:S02]  /*4ae0*/  CS2R R62, SRZ ;  /* 0x00000000003e7805 */ /* 0x000fe4000001ff00 */
[----:B------:R-:W-:Y:S02]  /*4af0*/  MOV R61, RZ ;  /* 0x000000ff003d7202 */ /* 0x000fe40000000f00 */
[----:B------:R-:W-:Y:S01]  /*4b00*/  LEA R193, R121, R0, 0x4 ;  /* 0x0000000079c17211 */ /* 0x000fe200078e20ff */
[----:B------:R1:W-:Y:S04]  /*4b10*/  STS.128 [R86+0x1290], R28 ;  /* 0x0012901c56007388 */ /* 0x0003e80000000c00 */
[----:B-----5:R-:W-:Y:S04]  /*4b20*/  STS.128 [R86+0x14a0], R32 ;  /* 0x0014a02056007388 */ /* 0x020fe80000000c00 */
[----:B--2---:R-:W-:Y:S04]  /*4b30*/  STS.128 [R86+0x16b0], R36 ;  /* 0x0016b02456007388 */ /* 0x004fe80000000c00 */
[----:B------:R-:W-:Y:S04]  /*4b40*/  STS.128 [R86+0x18c0], R40 ;  /* 0x0018c02856007388 */ /* 0x000fe80000000c00 */
[----:B------:R-:W-:Y:S04]  /*4b50*/  STS.128 [R86+0x1ad0], R44 ;  /* 0x001ad02c56007388 */ /* 0x000fe80000000c00 */
[----:B------:R-:W-:Y:S04]  /*4b60*/  STS.128 [R86+0x1ce0], R48 ;  /* 0x001ce03056007388 */ /* 0x000fe80000000c00 */
[----:B------:R-:W-:Y:S01]  /*4b70*/  STS.128 [R86+0x1ef0], R52 ;  /* 0x001ef03456007388 */ /* 0x000fe20000000c00 */
[----:B------:R-:W-:-:S03]  /*4b80*/  NOP ;  /* 0x0000000000007918 */ /* 0x000fc60000000000 */
[----:B------:R-:W2:Y:S01]  /*4b90*/  @P0 LDS.128 R60, [R193+0x2140] ;  /* 0x00214000c13c0984 */ /* 0x000ea20000000c00 */
[CC--:B-1----:R-:W-:Y:S01]  /*4ba0*/  FMUL.FTZ R28, R192.reuse, R26.reuse ;  /* 0x0000001ac01c7220 */ /* 0x0c2fe20000410000 */
[----:B------:R-:W-:Y:S01]  /*4bb0*/  FMUL.FTZ R27, R191, R26 ;  /* 0x0000001abf1b7220 */ /* 0x000fe20000410000 */
[----:B------:R-:W-:Y:S01]  /*4bc0*/  ISETP.NE.AND P1, PT, R85, 0x1f, PT ;  /* 0x0000001f5500780c */ /* 0x000fe20003f25270 */
[CC--:B---3--:R-:W-:Y:S01]  /*4bd0*/  FMUL.FTZ R64, R192.reuse, R24.reuse ;  /* 0x00000018c0407220 */ /* 0x0c8fe20000410000 */
[----:B------:R-:W-:Y:S01]  /*4be0*/  MOV R0, 0x400 ;  /* 0x0000040000007802 */ /* 0x000fe20000000f00 */
[C---:B------:R-:W-:Y:S01]  /*4bf0*/  FMUL.FTZ R24, R191.reuse, R24 ;  /* 0x00000018bf187220 */ /* 0x040fe20000410000 */
[CC--:B----4-:R-:W-:Y:S01]  /*4c00*/  FFMA.FTZ R66, R191.reuse, R25.reuse, -R28 ;  /* 0x00000019bf427223 */ /* 0x0d0fe2000001081c */
[C---:B------:R-:W-:Y:S01]  /*4c10*/  FFMA.FTZ R67, R192.reuse, R25, R27 ;  /* 0x00000019c0437223 */ /* 0x040fe2000001001b */
[-C--:B0-----:R-:W-:Y:S01]  /*4c20*/  FFMA.FTZ R64, R191, R65.reuse, -R64 ;  /* 0x00000041bf407223 */ /* 0x081fe20000010840 */
[----:B------:R-:W-:Y:S01]  /*4c30*/  LEA R0, R57, R0, 0x18 ;  /* 0x0000000039007211 */ /* 0x000fe200078ec0ff */
[----:B------:R-:W-:Y:S01]  /*4c40*/  FFMA.FTZ R65, R192, R65, R24 ;  /* 0x00000041c0417223 */ /* 0x000fe20000010018 */
[----:B------:R-:W-:Y:S01]  /*4c50*/  FADD.FTZ R66, R189, R66 ;  /* 0x00000042bd427221 */ /* 0x000fe20000010000 */
[----:B------:R-:W-:Y:S01]  /*4c60*/  FADD.FTZ R67, R190, R67 ;  /* 0x00000043be437221 */ /* 0x000fe20000010000 */
[----:B------:R-:W-:Y:S04]  /*4c70*/  LDS.128 R24, [R122+0x1080] ;  /* 0x001080007a187984 */ /* 0x000fe80000000c00 */
[----:B------:R-:W-:Y:S04]  /*4c80*/  LDS.128 R28, [R122+0x1090] ;  /* 0x001090007a1c7984 */ /* 0x000fe80000000c00 */
[----:B------:R-:W-:Y:S04]  /*4c90*/  LDS.128 R32, [R122+0x10a0] ;  /* 0x0010a0007a207984 */ /* 0x000fe80000000c00 */
[----:B------:R-:W-:Y:S04]  /*4ca0*/  LDS.128 R36, [R122+0x10b0] ;  /* 0x0010b0007a247984 */ /* 0x000fe80000000c00 */
[----:B------:R-:W-:Y:S04]  /*4cb0*/  LDS.128 R40, [R122+0x10c0] ;  /* 0x0010c0007a287984 */ /* 0x000fe80000000c00 */
[----:B------:R-:W-:Y:S04]  /*4cc0*/  LDS.128 R44, [R122+0x10d0] ;  /* 0x0010d0007a2c7984 */ /* 0x000fe80000000c00 */
[----:B------:R-:W-:Y:S04]  /*4cd0*/  LDS.128 R48, [R122+0x10e0] ;  /* 0x0010e0007a307984 */ /* 0x000fe80000000c00 */
[----:B------:R-:W-:Y:S04]  /*4ce0*/  LDS.128 R52, [R122+0x10f0] ;  /* 0x0010f0007a347984 */ /* 0x000fe80000000c00 */
        /* <DEDUP_REMOVED lines=12> */
[----:B------:R-:W-:-:S03]  /*4db0*/  FSEL R190, R190, R67, !P1 ;  /* 0x00000043bebe7208 */ /* 0x000fc60004800000 */
[----:B------:R-:W2:Y:S01]  /*4dc0*/  SHFL.UP PT, R67, R191, 0x1, RZ ;  /* 0x04200000bf437989 */ /* 0x000ea200000e00ff */
[----:B0-----:R-:W-:-:S03]  /*4dd0*/  FSEL R66, R189, R66, !P1 ;  /* 0x00000042bd427208 */ /* 0x001fc60004800000 */
[----:B------:R-:W0:Y:S04]  /*4de0*/  SHFL.UP PT, R64, R190, 0x1, RZ ;  /* 0x04200000be407989 */ /* 0x000e2800000e00ff */
[----:B------:R-:W3:Y:S01]  /*4df0*/  SHFL.UP PT, R65, R66, 0x1, RZ ;  /* 0x0420000042417989 */ /* 0x000ee200000e00ff */
[----:B-1----:R-:W-:Y:S02]  /*4e00*/  @!P2 MOV R194, R61 ;  /* 0x0000003d00c2a202 */ /* 0x002fe40000000f00 */
[----:B--2---:R-:W-:Y:S02]  /*4e10*/  @!P2 MOV R67, R60 ;  /* 0x0000003c0043a202 */ /* 0x004fe40000000f00 */
[----:B0-----:R-:W-:Y:S01]  /*4e20*/  @!P2 MOV R64, R63 ;  /* 0x0000003f0040a202 */ /* 0x001fe20000000f00 */
        /* <DEDUP_REMOVED lines=65> */
[----:B------:R-:W-:Y:S01]  /*5240*/  FADD.FTZ R137, R174, R65 ;  /* 0x00000041ae897221 */ /* 0x000fe20000010000 */
[----:B------:R-:W-:Y:S01]  /*5250*/  ISETP.NE.AND P1, PT, R71, RZ, PT ;  /* 0x000000ff4700720c */ /* 0x000fe20003f25270 */
[----:B------:R-:W-:Y:S02]  /*5260*/  FADD.FTZ R173, R173, R150 ;  /* 0x00000096adad7221 */ /* 0x000fe40000010000 */
[C---:B------:R-:W-:Y:S02]  /*5270*/  FMUL.FTZ R64, R152.reuse, R137 ;  /* 0x0000008998407220 */ /* 0x040fe40000410000 */
[----:B------:R-:W-:-:S02]  /*5280*/  FMUL.FTZ R152, R152, R173 ;  /* 0x000000ad98987220 */ /* 0x000fc40000410000 */
[----:B------:R-:W-:Y:S01]  /*5290*/  FFMA.FTZ R125, R151, R173, -R64 ;  /* 0x000000ad977d7223 */ /* 0x000fe20000010840 */
[----:B------:R-:W-:Y:S01]  /*52a0*/  FMUL.FTZ R65, R57, R63 ;  /* 0x0000003f39417220 */ /* 0x000fe20000410000 */
[----:B------:R-:W-:Y:S01]  /*52b0*/  FFMA.FTZ R152, R151, R137, R152 ;  /* 0x0000008997987223 */ /* 0x000fe20000010098 */
[CC--:B------:R-:W-:Y:S01]  /*52c0*/  FMUL.FTZ R64, R57.reuse, R62.reuse ;  /* 0x0000003e39407220 */ /* 0x0c0fe20000410000 */
[----:B------:R-:W-:Y:S01]  /*52d0*/  FADD.FTZ R125, R178, R125 ;  /* 0x0000007db27d7221 */ /* 0x000fe20000010000 */
[----:B------:R-:W-:Y:S01]  /*52e0*/  FFMA.FTZ R67, R56, R62, -R65 ;  /* 0x0000003e38437223 */ /* 0x000fe20000010841 */
[CC--:B------:R-:W-:Y:S01]  /*52f0*/  FMUL.FTZ R62, R57.reuse, R60.reuse ;  /* 0x0000003c393e7220 */ /* 0x0c0fe20000410000 */
[----:B------:R-:W-:Y:S01]  /*5300*/  FMUL.FTZ R65, R57, R61 ;  /* 0x0000003d39417220 */ /* 0x000fe20000410000 */
[----:B------:R-:W-:Y:S01]  /*5310*/  FADD.FTZ R152, R175, R152 ;  /* 0x00000098af987221 */ /* 0x000fe20000010000 */
[----:B------:R-:W-:Y:S01]  /*5320*/  FMUL.FTZ R66, R126, R125 ;  /* 0x0000007d7e427220 */ /* 0x000fe20000410000 */
[C---:B------:R-:W-:Y:S01]  /*5330*/  FFMA.FTZ R64, R56.reuse, R63, R64 ;  /* 0x0000003f38407223 */ /* 0x040fe20000010040 */
[----:B------:R-:W-:Y:S01]  /*5340*/  BSSY.RECONVERGENT B0, `(.L_x_1877) ;  /* 0x0000010000007945 */ /* 0x000fe20003800200 */
[C---:B------:R-:W-:Y:S01]  /*5350*/  FFMA.FTZ R61, R56.reuse, R61, R62 ;  /* 0x0000003d383d7223 */ /* 0x040fe2000001003e */
[----:B------:R-:W-:Y:S01]  /*5360*/  FFMA.FTZ R60, R56, R60, -R65 ;  /* 0x0000003c383c7223 */ /* 0x000fe20000010841 */
[----:B------:R-:W-:Y:S01]  /*5370*/  FADD.FTZ R62, R58, R67 ;  /* 0x000000433a3e7221 */ /* 0x000fe20000010000 */
[-C--:B------:R-:W-:Y:S01]  /*5380*/  FMUL.FTZ R126, R126, R152.reuse ;  /* 0x000000987e7e7220 */ /* 0x080fe20000410000 */
[----:B------:R-:W-:Y:S01]  /*5390*/  FFMA.FTZ R66, R123, R152, R66 ;  /* 0x000000987b427223 */ /* 0x000fe20000010042 */
        /* <DEDUP_REMOVED lines=10> */
.L_x_1878:
[----:B------:R-:W-:Y:S05]  /*5440*/  BSYNC.RECONVERGENT B0 ;  /* 0x0000000000007941 */ /* 0x000fea0003800200 */
.L_x_1877:
[----:B------:R-:W-:Y:S01]  /*5450*/  FMUL.FTZ R25, R25, R154 ;  /* 0x0000009a19197220 */ /* 0x000fe20000410000 */
[----:B------:R-:W-:Y:S01]  /*5460*/  FFMA.FTZ R123, R123, R125, -R126 ;  /* 0x0000007d7b7b7223 */ /* 0x000fe2000001087e */
[----:B------:R-:W-:Y:S01]  /*5470*/  FADD.FTZ R66, R177, R66 ;  /* 0x00000042b1427221 */ /* 0x000fe20000010000 */
[----:B------:R-:W-:Y:S01]  /*5480*/  FMUL.FTZ R29, R29, R158 ;  /* 0x0000009e1d1d7220 */ /* 0x000fe20000410000 */
[----:B------:R-:W-:Y:S01]  /*5490*/  FFMA.FTZ R153, R24, R153, -R25 ;  /* 0x0000009918997223 */ /* 0x000fe20000010819 */
        /* <DEDUP_REMOVED lines=10> */
[----:B------:R-:W-:Y:S01]  /*5540*/  FFMA.FTZ R26, R26, R155, -R27 ;  /* 0x0000009b1a1a7223 */ /* 0x000fe2000001081b */
[----:B------:R-:W-:Y:S01]  /*5550*/  IADD3 R121, PT, PT, R121, 0x1, RZ ;  /* 0x0000000179797810 */ /* 0x000fe20007ffe0ff */
[----:B------:R-:W-:Y:S01]  /*5560*/  FADD.FTZ R180, R180, R129 ;  /* 0x00000081b4b47221 */ /* 0x000fe20000010000 */
[----:B------:R-:W-:Y:S01]  /*5570*/  FMUL.FTZ R25, R127, R28 ;  /* 0x0000001c7f197220 */ /* 0x000fe20000410000 */
[----:B------:R-:W-:Y:S01]  /*5580*/  FMUL.FTZ R31, R31, R131 ;  /* 0x000000831f1f7220 */ /* 0x000fe20000410000 */
[----:B------:R-:W-:Y:S01]  /*5590*/  ISETP.GE.AND P1, PT, R121, UR5, PT ;  /* 0x0000000579007c0c */ /* 0x000fe2000bf26270 */
[-C--:B------:R-:W-:Y:S01]  /*55a0*/  FMUL.FTZ R127, R127, R180.reuse ;  /* 0x000000b47f7f7220 */ /* 0x080fe20000410000 */
[C---:B------:R-:W-:Y:S01]  /*55b0*/  FFMA.FTZ R24, R128.reuse, R180, R25 ;  /* 0x000000b480187223 */ /* 0x040fe20000010019 */
[----:B------:R-:W-:Y:S01]  /*55c0*/  FMUL.FTZ R35, R35, R133 ;  /* 0x0000008523237220 */ /* 0x000fe20000410000 */
[----:B------:R-:W-:Y:S01]  /*55d0*/  FMUL.FTZ R37, R37, R143 ;  /* 0x0000008f25257220 */ /* 0x000fe20000410000 */
[----:B------:R-:W-:Y:S01]  /*55e0*/  FFMA.FTZ R127, R128, R28, -R127 ;  /* 0x0000001c807f7223 */ /* 0x000fe2000001087f */
[----:B------:R-:W-:Y:S01]  /*55f0*/  FADD.FTZ R32, R181, R24 ;  /* 0x00000018b5207221 */ /* 0x000fe20000010000 */
[----:B------:R-:W-:Y:S01]  /*5600*/  FMUL.FTZ R39, R39, R169 ;  /* 0x000000a927277220 */ /* 0x000fe20000410000 */
[----:B------:R-:W-:Y:S01]  /*5610*/  FMUL.FTZ R41, R41, R148 ;  /* 0x0000009429297220 */ /* 0x000fe20000410000 */
[----:B------:R-:W-:Y:S01]  /*5620*/  FADD.FTZ R127, R182, R127 ;  /* 0x0000007fb67f7221 */ /* 0x000fe20000010000 */
[C---:B------:R-:W-:Y:S01]  /*5630*/  FMUL.FTZ R25, R170.reuse, R32 ;  /* 0x00000020aa197220 */ /* 0x040fe20000410000 */
[----:B------:R-:W-:Y:S01]  /*5640*/  FMUL.FTZ R43, R43, R137 ;  /* 0x000000892b2b7220 */ /* 0x000fe20000410000 */
[----:B------:R-:W-:Y:S01]  /*5650*/  FMUL.FTZ R45, R45, R152 ;  /* 0x000000982d2d7220 */ /* 0x000fe20000410000 */
[-C--:B------:R-:W-:Y:S01]  /*5660*/  FMUL.FTZ R27, R170, R127.reuse ;  /* 0x0000007faa1b7220 */ /* 0x080fe20000410000 */
[C---:B------:R-:W-:Y:S01]  /*5670*/  FFMA.FTZ R24, R168.reuse, R127, -R25 ;  /* 0x0000007fa8187223 */ /* 0x040fe20000010819 */
[----:B------:R-:W-:Y:S01]  /*5680*/  FMUL.FTZ R47, R47, R66 ;  /* 0x000000422f2f7220 */ /* 0x000fe20000410000 */
[----:B------:R-:W-:Y:S01]  /*5690*/  FMUL.FTZ R49, R49, R180 ;  /* 0x000000b431317220 */ /* 0x000fe20000410000 */
[-C--:B------:R-:W-:Y:S01]  /*56a0*/  FFMA.FTZ R27, R168, R32.reuse, R27 ;  /* 0x00000020a81b7223 */ /* 0x080fe2000001001b */
[----:B------:R-:W-:Y:S01]  /*56b0*/  FADD.FTZ R185, R185, R24 ;  /* 0x00000018b9b97221 */ /* 0x000fe20000010000 */
[----:B------:R-:W-:Y:S01]  /*56c0*/  FMUL.FTZ R51, R51, R32 ;  /* 0x0000002033337220 */ /* 0x000fe20000410000 */
        /* <DEDUP_REMOVED lines=9> */
[----:B------:R-:W-:Y:S01]  /*5760*/  FFMA.FTZ R183, R183, R185, -R184 ;  /* 0x000000b9b7b77223 */ /* 0x000fe200000108b8 */
[----:B------:R-:W-:Y:S01]  /*5770*/  FADD.FTZ R24, R187, R24 ;  /* 0x00000018bb187221 */ /* 0x000fe20000010000 */
        /* <DEDUP_REMOVED lines=27> */
.L_x_1876:
[----:B------:R-:W-:Y:S01]  /*5930*/  BAR.SYNC.DEFER_BLOCKING 0x0 ;  /* 0x0000000000007b1d */ /* 0x000fe20000010000 */
[----:B------:R-:W-:Y:S02]  /*5940*/  IADD3 R81, P1, PT, R81, 0x1000, RZ ;  /* 0x0000100051517810 */ /* 0x000fe40007f3e0ff */
[----:B------:R-:W-:Y:S02]  /*5950*/  IADD3 R82, P2, PT, R82, 0x1000, RZ ;  /* 0x0000100052527810 */ /* 0x000fe40007f5e0ff */
[----:B------:R-:W-:-:S03]  /*5960*/  IADD3 R78, P3, PT, R78, 0x800, RZ ;  /* 0x000008004e4e7810 */ /* 0x000fc60007f7e0ff */
[----:B------:R-:W1:Y:S01]  /*5970*/  LDC.64 R36, c[0x0][0x420] ;  /* 0x00010800ff247b82 */ /* 0x000e620000000a00 */
[----:B------:R-:W2:Y:S01]  /*5980*/  LDCU UR5, c[0x0][0x394] ;  /* 0x00007280ff0577ac */ /* 0x000ea20008000800 */
[----:B------:R-:W-:Y:S02]  /*5990*/  IADD3 R76, P4, PT, R76, 0x800, RZ ;  /* 0x000008004c4c7810 */ /* 0x000fe40007f9e0ff */
[----:B------:R-:W-:Y:S02]  /*59a0*/  IADD3.X R83, PT, PT, RZ, R83, RZ, P1, !PT ;  /* 0x00000053ff537210 */ /* 0x000fe40000ffe4ff */
[----:B------:R-:W-:Y:S02]  /*59b0*/  IADD3.X R84, PT, PT, RZ, R84, RZ, P2, !PT ;  /* 0x00000054ff547210 */ /* 0x000fe400017fe4ff */
[----:B------:R-:W3:Y:S01]  /*59c0*/  LDC.64 R38, c[0x0][0x428] ;  /* 0x00010a00ff267b82 */ /* 0x000ee20000000a00 */
[----:B------:R-:W-:Y:S02]  /*59d0*/  IADD3.X R79, PT, PT, RZ, R79, RZ, P3, !PT ;  /* 0x0000004fff4f7210 */ /* 0x000fe40001ffe4ff */
[----:B------:R-:W-:-:S05]  /*59e0*/  IADD3.X R77, PT, PT, RZ, R77, RZ, P4, !PT ;  /* 0x0000004dff4d7210 */ /* 0x000fca00027fe4ff */
[----:B------:R-:W4:Y:S01]  /*59f0*/  LDC.64 R40, c[0x0][0x478] ;  /* 0x00011e00ff287b82 */ /* 0x000f220000000a00 */
[----:B------:R5:W-:Y:S04]  /*5a00*/  STS.128 [R87], R4 ;  /* 0x0000000457007388 */ /* 0x000be80000000c00 */
[----:B------:R-:W-:Y:S04]  /*5a10*/  STS.128 [R87+0x10], R8 ;  /* 0x0000100857007388 */ /* 0x000fe80000000c00 */
[----:B------:R-:W-:Y:S04]  /*5a20*/  STS.128 [R87+0x20], R12 ;  /* 0x0000200c57007388 */ /* 0x000fe80000000c00 */
[----:B------:R-:W-:Y:S01]  /*5a30*/  STS.128 [R87+0x30], R16 ;  /* 0x0000301057007388 */ /* 0x000fe20000000c00 */
[----:B------:R-:W-:-:S03]  /*5a40*/  NOP ;  /* 0x0000000000007918 */ /* 0x000fc60000000000 */
[----:B------:R-:W0:Y:S01]  /*5a50*/  LDS.128 R20, [R86] ;  /* 0x0000000056147984 */ /* 0x000e220000000c00 */
[C---:B-----5:R-:W-:Y:S02]  /*5a60*/  SHF.L.U32 R4, R74.reuse, 0x9, RZ ;  /* 0x000000094a047819 */ /* 0x060fe400000006ff */
[----:B------:R-:W-:Y:S01]  /*5a70*/  MOV R5, RZ ;  /* 0x000000ff00057202 */ /* 0x000fe20000000f00 */
[----:B------:R-:W5:Y:S01]  /*5a80*/  LDS.128 R24, [R86+0x200] ;  /* 0x0002000056187984 */ /* 0x000f620000000c00 */
[----:B------:R-:W-:-:S03]  /*5a90*/  IADD3 R74, PT, PT, R74, 0x1, RZ ;  /* 0x000000014a4a7810 */ /* 0x000fc60007ffe0ff */
[----:B------:R-:W5:Y:S01]  /*5aa0*/  LDS.128 R28, [R86+0x400] ;  /* 0x00040000561c7984 */ /* 0x000f620000000c00 */
[----:B-1----:R-:W-:-:S03]  /*5ab0*/  IMAD.WIDE.U32 R4, R36, UR20, R4 ;  /* 0x0000001424047c25 */ /* 0x002fc6000f8e0004 */
[----:B------:R-:W1:Y:S01]  /*5ac0*/  LDS.128 R32, [R86+0x600] ;  /* 0x0006000056207984 */ /* 0x000e620000000c00 */
[----:B------:R-:W-:Y:S02]  /*5ad0*/  IMAD R5, R37, UR20, R5 ;  /* 0x0000001425057c24 */ /* 0x000fe4000f8e0205 */
[----:B---3--:R-:W-:-:S04]  /*5ae0*/  IMAD.WIDE.U32 R4, R69, R38, R4 ;  /* 0x0000002645047225 */ /* 0x008fc800078e0004 */
[----:B------:R-:W-:Y:S01]  /*5af0*/  IMAD R5, R69, R39, R5 ;  /* 0x0000002745057224 */ /* 0x000fe200078e0205 */
[----:B----4-:R-:W-:-:S04]  /*5b00*/  LEA R6, P0, R4, R40, 0x2 ;  /* 0x0000002804067211 */ /* 0x010fc800078010ff */
[----:B------:R-:W-:Y:S02]  /*5b10*/  LEA.HI.X R7, R4, R41, R5, 0x2, P0 ;  /* 0x0000002904077211 */ /* 0x000fe400000f1405 */
[----:B--2---:R-:W-:Y:S01]  /*5b20*/  ISETP.GE.AND P0, PT, R74, UR5, PT ;  /* 0x000000054a007c0c */ /* 0x004fe2000bf06270 */
[----:B------:R-:W-:-:S05]  /*5b30*/  IMAD.WIDE.U32 R4, R75, 0x10, R6 ;  /* 0x000000104b047825 */ /* 0x000fca00078e0006 */
[----:B0-----:R2:W-:Y:S04]  /*5b40*/  STG.E.128 desc[UR18][R4.64], R20 ;  /* 0x0000001404007986 */ /* 0x0015e8000c101d12 */
[----:B-----5:R2:W-:Y:S04]  /*5b50*/  STG.E.128 desc[UR18][R4.64+0x200], R24 ;  /* 0x0002001804007986 */ /* 0x0205e8000c101d12 */
[----:B------:R2:W-:Y:S04]  /*5b60*/  STG.E.128 desc[UR18][R4.64+0x400], R28 ;  /* 0x0004001c04007986 */ /* 0x0005e8000c101d12 */
[----:B-1----:R2:W-:Y:S01]  /*5b70*/  STG.E.128 desc[UR18][R4.64+0x600], R32 ;  /* 0x0006002004007986 */ /* 0x0025e2000c101d12 */
[----:B------:R-:W-:Y:S05]  /*5b80*/  @!P0 BRA `(.L_x_1880) ;  /* 0xffffffa800dc8947 */ /* 0x000fea000383ffff */
[----:B------:R-:W-:Y:S05]  /*5b90*/  EXIT ;  /* 0x000000000000794d */ /* 0x000fea0003800000 */
.L_x_1881:
        /* <DEDUP_REMOVED lines=14> */
.L_x_4990:


//--------------------- .text._Z25selective_scan_fwd_kernelI32Selective_Scan_fwd_kernel_traitsILi32ELi16ELi1ELb1ELb1ELb1ELb1EfN3c107complexIfEEEEv13SSMParamsBase --------------------------
	.section	.text._Z25selective_scan_fwd_kernelI32Selective_Scan_fwd_kernel_traitsILi32ELi16ELi1ELb1ELb1ELb1ELb1EfN3c107complexIfEEEEv13SSMParamsBase,"ax",@progbits
	.align	128
        .global         _Z25selective_scan_fwd_kernelI32Selective_Scan_fwd_kernel_traitsILi32ELi16ELi1ELb1ELb1ELb1ELb1EfN3c107complexIfEEEEv13SSMParamsBase
        .type           _Z25selective_scan_fwd_kernelI32Selective_Scan_fwd_kernel_traitsILi32ELi16ELi1ELb1ELb1ELb1ELb1EfN3c107complexIfEEEEv13SSMParamsBase,@function
        .size           _Z25selective_scan_fwd_kernelI32Selective_Scan_fwd_kernel_traitsILi32ELi16ELi1ELb1ELb1ELb1ELb1EfN3c107complexIfEEEEv13SSMParamsBase,(.L_x_4991 - _Z25selective_scan_fwd_kernelI32Selective_Scan_fwd_kernel_traitsILi32ELi16ELi1ELb1ELb1ELb1ELb1EfN3c107complexIfEEEEv13SSMParamsBase)
        .other          _Z25selective_scan_fwd_kernelI32Selective_Scan_fwd_kernel_traitsILi32ELi16ELi1ELb1ELb1ELb1ELb1EfN3c107complexIfEEEEv13SSMParamsBase,@"STO_CUDA_ENTRY STV_DEFAULT"
_Z25selective_scan_fwd_kernelI32Selective_Scan_fwd_kernel_traitsILi32ELi16ELi1ELb1ELb1ELb1ELb1EfN3c107complexIfEEEEv13SSMParamsBase:
.text._Z25selective_scan_fwd_kernelI32Selective_Scan_fwd_kernel_traitsILi32ELi16ELi1ELb1ELb1ELb1ELb1EfN3c107complexIfEEEEv13SSMParamsBase:
        /* <DEDUP_REMOVED lines=112> */
.L_x_1918:
        /* <DEDUP_REMOVED lines=80> */
.L_x_1883:
[----:B------:R-:W-:Y:S05]  /*0c00*/  BSYNC.RECONVERGENT B0 ;  /* 0x0000000000007941 */ /* 0x000fea0003800200 */
.L_x_1882:
        /* <DEDUP_REMOVED lines=34> */
.L_x_1885:
[----:B------:R-:W-:Y:S05]  /*0e30*/  BSYNC.RECONVERGENT B0 ;  /* 0x0000000000007941 */ /* 0x000fea0003800200 */
.L_x_1884:
        /* <DEDUP_REMOVED lines=36> */
.L_x_1887:
[----:B------:R-:W-:Y:S05]  /*1080*/  BSYNC.RECONVERGENT B0 ;  /* 0x0000000000007941 */ /* 0x000fea0003800200 */
.L_x_1886:
        /* <DEDUP_REMOVED lines=34> */
.L_x_1889:
[----:B------:R-:W-:Y:S05]  /*12b0*/  BSYNC.RECONVERGENT B0 ;  /* 0x0000000000007941 */ /* 0x000fea0003800200 */
.L_x_1888:
        /* <DEDUP_REMOVED lines=36> */
.L_x_1891:
[----:B------:R-:W-:Y:S05]  /*1500*/  BSYNC.RECONVERGENT B0 ;  /* 0x0000000000007941 */ /* 0x000fea0003800200 */
.L_x_1890:
        /* <DEDUP_REMOVED lines=34> */
.L_x_1893:
[----:B------:R-:W-:Y:S05]  /*1730*/  BSYNC.RECONVERGENT B0 ;  /* 0x0000000000007941 */ /* 0x000fea0003800200 */
.L_x_1892:
        /* <DEDUP_REMOVED lines=36> */
.L_x_1895:
[----:B------:R-:W-:Y:S05]  /*1980*/  BSYNC.RECONVERGENT B0 ;  /* 0x0000000000007941 */ /* 0x000fea0003800200 */
.L_x_1894:
        /* <DEDUP_REMOVED lines=34> */
.L_x_1897:
[----:B------:R-:W-:Y:S05]  /*1bb0*/  BSYNC.RECONVERGENT B0 ;  /* 0x0000000000007941 */ /* 0x000fea0003800200 */
.L_x_1896:
        /* <DEDUP_REMOVED lines=36> */
.L_x_1899:
[----:B------:R-:W-:Y:S05]  /*1e00*/  BSYNC.RECONVERGENT B0 ;  /* 0x0000000000007941 */ /* 0x000fea0003800200 */
.L_x_1898:
        /* <DEDUP_REMOVED lines=34> */
.L_x_1901:
[----:B------:R-:W-:Y:S05]  /*2030*/  BSYNC.RECONVERGENT B0 ;  /* 0x0000000000007941 */ /* 0x000fea0003800200 */
.L_x_1900:
        /* <DEDUP_REMOVED lines=39> */
.L_x_1903:
[----:B------:R-:W-:Y:S05]  /*22b0*/  BSYNC.RECONVERGENT B0 ;  /* 0x0000000000007941 */ /* 0x000fea0003800200 */
.L_x_1902:
        /* <DEDUP_REMOVED lines=32> */
.L_x_1905:
[----:B------:R-:W-:Y:S05]  /*24c0*/  BSYNC.RECONVERGENT B0 ;  /* 0x0000000000007941 */ /* 0x000fea0003800200 */
.L_x_1904:
        /* <DEDUP_REMOVED lines=32> */
.L_x_1907:
[----:B------:R-:W-:Y:S05]  /*26d0*/  BSYNC.RECONVERGENT B0 ;  /* 0x0000000000007941 */ /* 0x000fea0003800200 */
.L_x_1906:
        /* <DEDUP_REMOVED lines=32> */
.L_x_1909:
[----:B------:R-:W-:Y:S05]  /*28e0*/  BSYNC.RECONVERGENT B0 ;  /* 0x0000000000007941 */ /* 0x000fea0003800200 */
.L_x_1908:
        /* <DEDUP_REMOVED lines=32> */
.L_x_1911:
[----:B------:R-:W-:Y:S05]  /*2af0*/  BSYNC.RECONVERGENT B0 ;  /* 0x0000000000007941 */ /* 0x000fea0003800200 */
.L_x_1910:
        /* <DEDUP_REMOVED lines=32> */
.L_x_1913:
[----:B------:R-:W-:Y:S05]  /*2d00*/  BSYNC.RECONVERGENT B0 ;  /* 0x0000000000007941 */ /* 0x000fea0003800200 */
.L_x_1912:
        /* <DEDUP_REMOVED lines=49> */
.L_x_1917:
        /* <DEDUP_REMOVED lines=578> */
.L_x_1916:
[----:B------:R-:W-:Y:S05]  /*5440*/  BSYNC.RECONVERGENT B0 ;  /* 0x0000000000007941 */ /* 0x000fea0003800200 */
.L_x_1915:
        /* <DEDUP_REMOVED lines=78> */
.L_x_1914:
[----:B------:R-:W-:Y:S01]  /*5930*/  BAR.SYNC.DEFER_BLOCKING 0x0 ;  /* 0x0000000000007b1d */ /* 0x000fe20000010000 */
[----:B------:R-:W-:Y:S02]  /*5940*/  SHF.L.U32 R36, R74, 0x9, RZ ;  /* 0x000000094a247819 */ /* 0x000fe400000006ff */
[----:B------:R-:W-:-:S05]  /*5950*/  MOV R37, RZ ;  /* 0x000000ff00257202 */ /* 0x000fca0000000f00 */
[----:B------:R-:W1:Y:S01]  /*5960*/  LDC.64 R22, c[0x0][0x420] ;  /* 0x00010800ff167b82 */ /* 0x000e620000000a00 */
[----:B------:R-:W2:Y:S07]  /*5970*/  LDCU UR5, c[0x0][0x394] ;  /* 0x00007280ff0577ac */ /* 0x000eae0008000800 */
[----:B------:R-:W3:Y:S08]  /*5980*/  LDC.64 R26, c[0x0][0x428] ;  /* 0x00010a00ff1a7b82 */ /* 0x000ef00000000a00 */
[----:B------:R-:W4:Y:S01]  /*5990*/  LDC.64 R38, c[0x0][0x478] ;  /* 0x00011e00ff267b82 */ /* 0x000f220000000a00 */
[----:B------:R-:W-:Y:S04]  /*59a0*/  STS.128 [R87], R4 ;  /* 0x0000000457007388 */ /* 0x000fe80000000c00 */
[----:B------:R-:W-:Y:S01]  /*59b0*/  STS.128 [R87+0x10], R8 ;  /* 0x0000100857007388 */ /* 0x000fe20000000c00 */
[----:B-1----:R-:W-:-:S02]  /*59c0*/  IMAD.WIDE.U32 R20, R22, UR20, R36 ;  /* 0x0000001416147c25 */ /* 0x002fc4000f8e0024 */
[----:B------:R-:W1:Y:S01]  /*59d0*/  LDC.64 R48, c[0x0][0x410] ;  /* 0x00010400ff307b82 */ /* 0x000e620000000a00 */
[----:B------:R-:W-:Y:S01]  /*59e0*/  STS.128 [R87+0x20], R12 ;  /* 0x0000200c57007388 */ /* 0x000fe20000000c00 */
[----:B------:R-:W-:-:S03]  /*59f0*/  IMAD R21, R23, UR20, R21 ;  /* 0x0000001417157c24 */ /* 0x000fc6000f8e0215 */
[----:B------:R-:W-:Y:S01]  /*5a00*/  STS.128 [R87+0x30], R16 ;  /* 0x0000301057007388 */ /* 0x000fe20000000c00 */
[----:B------:R-:W-:-:S03]  /*5a10*/  NOP ;  /* 0x0000000000007918 */ /* 0x000fc60000000000 */
[----:B------:R-:W5:Y:S01]  /*5a20*/  LDS.128 R28, [R86] ;  /* 0x00000000561c7984 */ /* 0x000f620000000c00 */
[C---:B---3--:R-:W-:Y:S01]  /*5a30*/  IMAD.WIDE.U32 R20, R69.reuse, R26, R20 ;  /* 0x0000001a45147225 */ /* 0x048fe200078e0014 */
[----:B------:R-:W3:Y:S02]  /*5a40*/  LDC.64 R50, c[0x0][0x418] ;  /* 0x00010600ff327b82 */ /* 0x000ee40000000a00 */
[----:B------:R-:W0:Y:S01]  /*5a50*/  LDS.128 R32, [R86+0x200] ;  /* 0x0002000056207984 */ /* 0x000e220000000c00 */
[----:B------:R-:W-:Y:S01]  /*5a60*/  IMAD R21, R69, R27, R21 ;  /* 0x0000001b45157224 */ /* 0x000fe200078e0215 */
[C---:B----4-:R-:W-:Y:S02]  /*5a70*/  LEA R22, P0, R20.reuse, R38, 0x2 ;  /* 0x0000002614167211 */ /* 0x050fe400078010ff */
[----:B------:R-:W4:Y:S02]  /*5a80*/  LDS.128 R40, [R86+0x400] ;  /* 0x0004000056287984 */ /* 0x000f240000000c00 */
[----:B------:R-:W2:Y:S01]  /*5a90*/  LDC.64 R52, c[0x0][0x488] ;  /* 0x00012200ff347b82 */ /* 0x000ea20000000a00 */
[----:B------:R-:W-:Y:S01]  /*5aa0*/  LEA.HI.X R23, R20, R39, R21, 0x2, P0 ;  /* 0x0000002714177211 */ /* 0x000fe200000f1415 */
[----:B------:R-:W4:Y:S01]  /*5ab0*/  LDS.128 R44, [R86+0x600] ;  /* 0x00060000562c7984 */ /* 0x000f220000000c00 */
[----:B-1----:R-:W-:-:S04]  /*5ac0*/  IMAD.WIDE.U32 R24, R48, UR20, R36 ;  /* 0x0000001430187c25 */ /* 0x002fc8000f8e0024 */
[----:B------:R-:W-:-:S04]  /*5ad0*/  IMAD.WIDE.U32 R20, R75, 0x10, R22 ;  /* 0x000000104b147825 */ /* 0x000fc800078e0016 */
[----:B------:R-:W-:Y:S02]  /*5ae0*/  IMAD R25, R49, UR20, R25 ;  /* 0x0000001431197c24 */ /* 0x000fe4000f8e0219 */
[----:B---3--:R-:W-:-:S04]  /*5af0*/  IMAD.WIDE.U32 R24, R69, R50, R24 ;  /* 0x0000003245187225 */ /* 0x008fc800078e0018 */
[----:B------:R-:W-:Y:S01]  /*5b00*/  IMAD R25, R69, R51, R25 ;  /* 0x0000003345197224 */ /* 0x000fe200078e0219 */
[----:B--2---:R-:W-:-:S04]  /*5b10*/  LEA R38, P0, R24, R52, 0x2 ;  /* 0x0000003418267211 */ /* 0x004fc800078010ff */
[----:B------:R-:W-:Y:S01]  /*5b20*/  LEA.HI.X R39, R24, R53, R25, 0x2, P0 ;  /* 0x0000003518277211 */ /* 0x000fe200000f1419 */
[----:B-----5:R-:W-:Y:S02]  /*5b30*/  STG.E.128 desc[UR18][R20.64], R28 ;  /* 0x0000001c14007986 */ /* 0x020fe4000c101d12 */
[----:B------:R-:W-:Y:S02]  /*5b40*/  IMAD.WIDE.U32 R38, R75, 0x10, R38 ;  /* 0x000000104b267825 */ /* 0x000fe400078e0026 */
[----:B0-----:R-:W-:Y:S04]  /*5b50*/  STG.E.128 desc[UR18][R20.64+0x200], R32 ;  /* 0x0002002014007986 */ /* 0x001fe8000c101d12 */
[----:B----4-:R-:W-:Y:S04]  /*5b60*/  STG.E.128 desc[UR18][R20.64+0x400], R40 ;  /* 0x0004002814007986 */ /* 0x010fe8000c101d12 */
        /* <DEDUP_REMOVED lines=10> */
[----:B------:R-:W-:Y:S02]  /*5c10*/  IADD3 R76, P4, PT, R76, 0x800, RZ ;  /* 0x000008004c4c7810 */ /* 0x000fe40007f9e0ff */
[----:B------:R-:W-:Y:S02]  /*5c20*/  IADD3.X R83, PT, PT, RZ, R83, RZ, P1, !PT ;  /* 0x00000053ff537210 */ /* 0x000fe40000ffe4ff */
[----:B------:R-:W-:-:S02]  /*5c30*/  IADD3.X R84, PT, PT, RZ, R84, RZ, P2, !PT ;  /* 0x00000054ff547210 */ /* 0x000fc400017fe4ff */
        /* <DEDUP_REMOVED lines=63> */
[----:B------:R-:W0:Y:S04]  /*6030*/  MUFU.EX2 R45, R45 ;  /* 0x0000002d002d7308 */ /* 0x000e280000000800 */
[----:B------:R-:W3:Y:S01]  /*6040*/  MUFU.EX2 R49, R49 ;  /* 0x0000003100317308 */ /* 0x000ee20000000800 */
[----:B----4-:R-:W-:-:S03]  /*6050*/  FMUL.FTZ R34, R35, R54 ;  /* 0x0000003623227220 */ /* 0x010fc60000410000 */
[----:B------:R-:W4:Y:S01]  /*6060*/  MUFU.EX2 R53, R53 ;  /* 0x0000003500357308 */ /* 0x000f220000000800 */
[----:B-1----:R-:W-:Y:S01]  /*6070*/  FADD.FTZ R52, R52, 1 ;  /* 0x3f80000034347421 */ /* 0x002fe20000010000 */
[----:B------:R-:W-:Y:S02]  /*6080*/  FMUL.FTZ R7, R34, R7 ;  /* 0x0000000722077220 */ /* 0x000fe40000410000 */
[----:B------:R-:W1:Y:S01]  /*6090*/  MUFU.RCP R59, R42 ;  /* 0x0000002a003b7308 */ /* 0x000e620000001000 */
[----:B------:R-:W-:Y:S01]  /*60a0*/  BAR.SYNC.DEFER_BLOCKING 0x0 ;  /* 0x0000000000007b1d */ /* 0x000fe20000010000 */
[----:B0-----:R-:W-:Y:S01]  /*60b0*/  FADD.FTZ R45, R45, 1 ;  /* 0x3f8000002d2d7421 */ /* 0x001fe20000010000 */
[----:B--2---:R-:W-:-:S04]  /*60c0*/  IMAD.WIDE.U32 R36, R38, UR20, R36 ;  /* 0x0000001426247c25 */ /* 0x004fc8000f8e0024 */
[----:B---3--:R-:W-:Y:S01]  /*60d0*/  FADD.FTZ R49, R49, 1 ;  /* 0x3f80000031317421 */ /* 0x008fe20000010000 */
[----:B------:R-:W-:Y:S01]  /*60e0*/  IMAD R37, R39, UR20, R37 ;  /* 0x0000001427257c24 */ /* 0x000fe2000f8e0225 */
[----:B------:R-:W0:Y:S01]  /*60f0*/  MUFU.RCP R56, R43 ;  /* 0x0000002b00387308 */ /* 0x000e220000001000 */
[----:B----4-:R-:W-:-:S07]  /*6100*/  FADD.FTZ R53, R53, 1 ;  /* 0x3f80000035357421 */ /* 0x010fce0000010000 */
[----:B------:R-:W2:Y:S01]  /*6110*/  MUFU.RCP R61, R44 ;  /* 0x0000002c003d7308 */ /* 0x000ea20000001000 */
[----:B-1----:R-:W-:-:S04]  /*6120*/  FMUL.FTZ R33, R28, R59 ;  /* 0x0000003b1c217220 */ /* 0x002fc80000410000 */
[----:B------:R-:W-:-:S03]  /*6130*/  FMUL.FTZ R8, R33, R8 ;  /* 0x0000000821087220 */ /* 0x000fc60000410000 */
[----:B------:R-:W1:Y:S01]  /*6140*/  MUFU.RCP R63, R46 ;  /* 0x0000002e003f7308 */ /* 0x000e620000001000 */
[----:B------:R3:W-:Y:S01]  /*6150*/  STS.128 [R87], R4 ;  /* 0x0000000457007388 */ /* 0x0007e20000000c00 */
[----:B0-----:R-:W-:-:S04]  /*6160*/  FMUL.FTZ R28, R29, R56 ;  /* 0x000000381d1c7220 */ /* 0x001fc80000410000 */
[----:B------:R-:W-:Y:S02]  /*6170*/  FMUL.FTZ R9, R28, R9 ;  /* 0x000000091c097220 */ /* 0x000fe40000410000 */
[----:B------:R-:W0:Y:S01]  /*6180*/  MUFU.RCP R58, R47 ;  /* 0x0000002f003a7308 */ /* 0x000e220000001000 */
[----:B--2---:R-:W-:-:S04]  /*6190*/  FMUL.FTZ R29, R30, R61 ;  /* 0x0000003d1e1d7220 */ /* 0x004fc80000410000 */
[----:B------:R-:W-:-:S03]  /*61a0*/  FMUL.FTZ R10, R29, R10 ;  /* 0x0000000a1d0a7220 */ /* 0x000fc60000410000 */
[----:B------:R-:W2:Y:S01]  /*61b0*/  MUFU.RCP R41, R48 ;  /* 0x0000003000297308 */ /* 0x000ea20000001000 */
[----:B-1----:R-:W-:-:S04]  /*61c0*/  FMUL.FTZ R29, R24, R63 ;  /* 0x0000003f181d7220 */ /* 0x002fc80000410000 */
[----:B------:R-:W-:-:S03]  /*61d0*/  FMUL.FTZ R12, R29, R12 ;  /* 0x0000000c1d0c7220 */ /* 0x000fc60000410000 */
[----:B------:R-:W1:Y:S01]  /*61e0*/  MUFU.RCP R43, R50 ;  /* 0x00000032002b7308 */ /* 0x000e620000001000 */
[----:B0-----:R-:W-:-:S04]  /*61f0*/  FMUL.FTZ R24, R25, R58 ;  /* 0x0000003a19187220 */ /* 0x001fc80000410000 */
[----:B------:R-:W-:-:S03]  /*6200*/  FMUL.FTZ R13, R24, R13 ;  /* 0x0000000d180d7220 */ /* 0x000fc60000410000 */
        /* <DEDUP_REMOVED lines=13> */
[----:B-1----:R-:W-:Y:S02]  /*62e0*/  FMUL.FTZ R30, R31, R40 ;  /* 0x000000281f1e7220 */ /* 0x002fe40000410000 */
[----:B------:R-:W3:Y:S02]  /*62f0*/  LDC.64 R40, c[0x0][0x438] ;  /* 0x00010e00ff287b82 */ /* 0x000ee40000000a00 */
[----:B------:R-:W-:Y:S01]  /*6300*/  FMUL.FTZ R11, R30, R11 ;  /* 0x0000000b1e0b7220 */ /* 0x000fe20000410000 */
[----:B0-----:R-:W-:-:S04]  /*6310*/  FMUL.FTZ R26, R27, R42 ;  /* 0x0000002a1b1a7220 */ /* 0x001fc80000410000 */
[----:B------:R-:W-:Y:S01]  /*6320*/  STS.128 [R87+0x10], R8 ;  /* 0x0000100857007388 */ /* 0x000fe20000000c00 */
[----:B------:R-:W0:Y:S01]  /*6330*/  LDC.64 R42, c[0x0][0x490] ;  /* 0x00012400ff2a7b82 */ /* 0x000e220000000a00 */
[----:B------:R-:W-:Y:S01]  /*6340*/  FMUL.FTZ R15, R26, R15 ;  /* 0x0000000f1a0f7220 */ /* 0x000fe20000410000 */
[----:B--2---:R-:W-:-:S04]  /*6350*/  FMUL.FTZ R22, R23, R32 ;  /* 0x0000002017167220 */ /* 0x004fc80000410000 */
        /* <DEDUP_REMOVED lines=20> */
.L_x_1919:
        /* <DEDUP_REMOVED lines=14> */
.L_x_4991:


//--------------------- .text._Z25selective_scan_fwd_kernelI32Selective_Scan_fwd_kernel_traitsILi32ELi8ELi1ELb0ELb0ELb0ELb0EfN3c107complexIfEEEEv13SSMParamsBase --------------------------
	.section	.text._Z25selective_scan_fwd_kernelI32Selective_Scan_fwd_kernel_traitsILi32ELi8ELi1ELb0ELb0ELb0ELb0EfN3c107complexIfEEEEv13SSMParamsBase,"ax",@progbits
	.align	128
        .global         _Z25selective_scan_fwd_kernelI32Selective_Scan_fwd_kernel_traitsILi32ELi8ELi1ELb0ELb0ELb0ELb0EfN3c107complexIfEEEEv13SSMParamsBase
        .type           _Z25selective_scan_fwd_kernelI32Selective_Scan_fwd_kernel_traitsILi32ELi8ELi1ELb0ELb0ELb0ELb0EfN3c107complexIfEEEEv13SSMParamsBase,@function
        .size           _Z25selective_scan_fwd_kernelI32Selective_Scan_fwd_kernel_traitsILi32ELi8ELi1ELb0ELb0ELb0ELb0EfN3c107complexIfEEEEv13SSMParamsBase,(.L_x_4992 - _Z25selective_scan_fwd_kernelI32Selective_Scan_fwd_kernel_traitsILi32ELi8ELi1ELb0ELb0ELb0ELb0EfN3c107complexIfEEEEv13SSMParamsBase)
        .other          _Z25selective_scan_fwd_kernelI32Selective_Scan_fwd_kernel_traitsILi32ELi8ELi1ELb0ELb0ELb0ELb0EfN3c107complexIfEEEEv13SSMParamsBase,@"STO_CUDA_ENTRY STV_DEFAULT"
_Z25selective_scan_fwd_kernelI32Selective_Scan_fwd_kernel_traitsILi32ELi8ELi1ELb0ELb0ELb0ELb0EfN3c107complexIfEEEEv13SSMParamsBase:
.text._Z25selective_scan_fwd_kernelI32Selective_Scan_fwd_kernel_traitsILi32ELi8ELi1ELb0ELb0ELb0ELb0EfN3c107complexIfEEEEv13SSMParamsBase:
        /* <DEDUP_REMOVED lines=31> */
[----:B------:R-:W3:Y:S01]  /*01f0*/  LDCU.64 UR12, c[0x0][0x3d8] ;  /* 0x00007b00ff0c77ac */ /* 0x000ee20008000a00 */
[----:B------:R-:W-:Y:S02]  /*0200*/  MOV R3, UR5 ;  /* 0x0000000500037c02 */ /* 0x000fe40008000f00 */
[----:B------:R-:W-:Y:S02]  /*0210*/  MOV R4, UR6 ;  /* 0x0000000600047c02 */ /* 0x000fe40008000f00 */
[----:B------:R-:W-:Y:S01]  /*0220*/  MOV R5, UR7 ;  /* 0x0000000700057c02 */ /* 0x000fe20008000f00 */
[----:B------:R-:W0:Y:S01]  /*0230*/  LDCU.64 UR6, c[0x0][0x3b8] ;  /* 0x00007700ff0677ac */ /* 0x000e220008000a00 */
[----:B------:R-:W-:Y:S01]  /*0240*/  MOV R2, UR4 ;  /* 0x0000000400027c02 */ /* 0x000fe20008000f00 */
[----:B------:R-:W0:Y:S01]  /*0250*/  LDC.64 R14, c[0x0][0x450] ;  /* 0x00011400ff0e7b82 */ /* 0x000e220000000a00 */
[----:B------:R-:W-:Y:S01]  /*0260*/  MOV R3, UR9 ;  /* 0x0000000900037c02 */ /* 0x000fe20008000f00 */
[----:B------:R-:W0:Y:S01]  /*0270*/  LDCU UR4, c[0x0][0x38c] ;  /* 0x00007180ff0477ac */ /* 0x000e220008000800 */
[----:B------:R-:W-:-:S02]  /*0280*/  MOV R5, UR8 ;  /* 0x0000000800057c02 */ /* 0x000fc40008000f00 */
[----:B------:R-:W-:Y:S01]  /*0290*/  MOV R59, RZ ;  /* 0x000000ff003b7202 */ /* 0x000fe20000000f00 */
[----:B------:R-:W0:Y:S01]  /*02a0*/  LDCU.64 UR8, c[0x0][0x3a0] ;  /* 0x00007400ff0877ac */ /* 0x000e220008000a00 */
[C---:B------:R-:W-:Y:S01]  /*02b0*/  IMAD.WIDE.U32 R2, R28.reuse, UR10, R2 ;  /* 0x0000000a1c027c25 */ /* 0x040fe2000f8e0002 */
[----:B------:R-:W0:Y:S03]  /*02c0*/  LDC.64 R16, c[0x0][0x448] ;  /* 0x00011200ff107b82 */ /* 0x000e260000000a00 */
[----:B------:R-:W-:Y:S01]  /*02d0*/  IMAD R52, R28, UR11, R3 ;  /* 0x0000000b1c347c24 */ /* 0x000fe2000f8e0203 */
[----:B----4-:R-:W-:Y:S01]  /*02e0*/  LEA R42, P0, R2, R42, 0x2 ;  /* 0x0000002a022a7211 */ /* 0x010fe200078010ff */
[----:B------:R-:W-:-:S03]  /*02f0*/  IMAD.WIDE.U32 R4, R28, UR14, R4 ;  /* 0x0000000e1c047c25 */ /* 0x000fc6000f8e0004 */
[----:B------:R-:W4:Y:S01]  /*0300*/  LDC.64 R18, c[0x0][0x440] ;  /* 0x00011000ff127b82 */ /* 0x000f220000000a00 */
[----:B--2---:R-:W-:Y:S01]  /*0310*/  IMAD R0, R11, UR18, R28 ;  /* 0x000000120b007c24 */ /* 0x004fe2000f8e021c */
[----:B------:R-:W-:Y:S01]  /*0320*/  LEA.HI.X R52, R2, R43, R52, 0x2, P0 ;  /* 0x0000002b02347211 */ /* 0x000fe200000f1434 */
[----:B---3--:R-:W-:Y:S01]  /*0330*/  IMAD.WIDE.U32 R2, R28, UR12, RZ ;  /* 0x0000000c1c027c25 */ /* 0x008fe2000f8e00ff */
[----:B-1----:R-:W-:Y:S02]  /*0340*/  LEA R40, P0, R4, R8, 0x2 ;  /* 0x0000000804287211 */ /* 0x002fe400078010ff */
[----:B0-----:R-:W-:Y:S01]  /*0350*/  SHF.L.U32 R39, R31, 0x3, RZ ;  /* 0x000000031f277819 */ /* 0x001fe200000006ff */
[----:B------:R-:W-:Y:S02]  /*0360*/  IMAD R0, R0, R13, RZ ;  /* 0x0000000d00007224 */ /* 0x000fe400078e02ff */
[C---:B------:R-:W-:Y:S01]  /*0370*/  IMAD R41, R28.reuse, UR15, R5 ;  /* 0x0000000f1c297c24 */ /* 0x040fe2000f8e0205 */
[C---:B------:R-:W-:Y:S01]  /*0380*/  IADD3 R43, PT, PT, R39.reuse, 0x1, RZ ;  /* 0x00000001272b7810 */ /* 0x040fe20007ffe0ff */
[----:B------:R-:W-:Y:S01]  /*0390*/  IMAD.WIDE.U32 R36, R28, UR6, RZ ;  /* 0x000000061c247c25 */ /* 0x000fe2000f8e00ff */
[----:B------:R-:W-:-:S02]  /*03a0*/  IADD3 R44, PT, PT, R39, 0x2, RZ ;  /* 0x00000002272c7810 */ /* 0x000fc40007ffe0ff */
[----:B------:R-:W-:Y:S01]  /*03b0*/  LEA.HI.X R41, R4, R9, R41, 0x2, P0 ;  /* 0x0000000904297211 */ /* 0x000fe200000f1429 */
[----:B------:R-:W-:Y:S01]  /*03c0*/  IMAD.WIDE.U32 R6, R28, UR8, RZ ;  /* 0x000000081c067c25 */ /* 0x000fe2000f8e00ff */
[----:B------:R-:W-:Y:S02]  /*03d0*/  LEA R34, P0, R2, R14, 0x3 ;  /* 0x0000000e02227211 */ /* 0x000fe400078018ff */
[----:B------:R-:W-:Y:S01]  /*03e0*/  LEA R33, P1, R36, R16, 0x3 ;  /* 0x0000001024217211 */ /* 0x000fe200078218ff */
[----:B------:R-:W-:Y:S01]  /*03f0*/  IMAD R38, R0, UR4, RZ ;  /* 0x0000000400267c24 */ /* 0x000fe2000f8e02ff */
[C---:B------:R-:W-:Y:S01]  /*0400*/  LOP3.LUT R0, R39.reuse, 0x1f00, RZ, 0xc0, !PT ;  /* 0x00001f0027007812 */ /* 0x040fe200078ec0ff */
[C---:B------:R-:W-:Y:S01]  /*0410*/  IMAD R35, R28.reuse, UR13, R3 ;  /* 0x0000000d1c237c24 */ /* 0x040fe2000f8e0203 */
[----:B------:R-:W-:Y:S01]  /*0420*/  IADD3 R45, PT, PT, R39, 0x3, RZ ;  /* 0x00000003272d7810 */ /* 0x000fe20007ffe0ff */
[----:B------:R-:W-:Y:S01]  /*0430*/  IMAD R3, R28, UR7, R37 ;  /* 0x000000071c037c24 */ /* 0x000fe2000f8e0225 */
[----:B----4-:R-:W-:Y:S01]  /*0440*/  LEA R32, P2, R6, R18, 0x3 ;  /* 0x0000001206207211 */ /* 0x010fe200078418ff */
[----:B------:R-:W-:Y:S01]  /*0450*/  IMAD R37, R28, UR9, R7 ;  /* 0x000000091c257c24 */ /* 0x000fe2000f8e0207 */
[----:B------:R-:W-:Y:S01]  /*0460*/  LOP3.LUT R49, R0, 0x1f, R31, 0xf8, !PT ;  /* 0x0000001f00317812 */ /* 0x000fe200078ef81f */
[----:B------:R-:W0:Y:S01]  /*0470*/  LDCU.U8 UR7, c[0x0][0x39e] ;  /* 0x000073c0ff0777ac */ /* 0x000e220008000000 */
[----:B------:R-:W-:-:S02]  /*0480*/  LEA.HI.X R35, R2, R15, R35, 0x3, P0 ;  /* 0x0000000f02237211 */ /* 0x000fc400000f1c23 */
[----:B------:R-:W-:Y:S02]  /*0490*/  LEA.HI.X R36, R36, R17, R3, 0x3, P1 ;  /* 0x0000001124247211 */ /* 0x000fe400008f1c03 */
[----:B------:R-:W-:Y:S02]  /*04a0*/  LEA.HI.X R37, R6, R19, R37, 0x3, P2 ;  /* 0x0000001306257211 */ /* 0x000fe400010f1c25 */
[C---:B------:R-:W-:Y:S02]  /*04b0*/  IADD3 R46, PT, PT, R39.reuse, 0x4, RZ ;  /* 0x00000004272e7810 */ /* 0x040fe40007ffe0ff */
[C---:B------:R-:W-:Y:S02]  /*04c0*/  IADD3 R47, PT, PT, R39.reuse, 0x5, RZ ;  /* 0x00000005272f7810 */ /* 0x040fe40007ffe0ff */
[C---:B------:R-:W-:Y:S02]  /*04d0*/  IADD3 R48, PT, PT, R39.reuse, 0x6, RZ ;  /* 0x0000000627307810 */ /* 0x040fe40007ffe0ff */
[----:B------:R-:W-:-:S02]  /*04e0*/  IADD3 R50, PT, PT, R39, 0x7, RZ ;  /* 0x0000000727327810 */ /* 0x000fc40007ffe0ff */
[C---:B------:R-:W-:Y:S02]  /*04f0*/  LOP3.LUT R53, R49.reuse, 0x20, RZ, 0xfc, !PT ;  /* 0x0000002031357812 */ /* 0x040fe400078efcff */
[C---:B------:R-:W-:Y:S02]  /*0500*/  LOP3.LUT R54, R49.reuse, 0x40, RZ, 0xfc, !PT ;  /* 0x0000004031367812 */ /* 0x040fe400078efcff */
[C---:B------:R-:W-:Y:S02]  /*0510*/  LOP3.LUT R55, R49.reuse, 0x60, RZ, 0xfc, !PT ;  /* 0x0000006031377812 */ /* 0x040fe400078efcff */
[C---:B------:R-:W-:Y:S02]  /*0520*/  LOP3.LUT R56, R49.reuse, 0x80, RZ, 0xfc, !PT ;  /* 0x0000008031387812 */ /* 0x040fe400078efcff */
[C---:B------:R-:W-:Y:S02]  /*0530*/  LOP3.LUT R57, R49.reuse, 0xa0, RZ, 0xfc, !PT ;  /* 0x000000a031397812 */ /* 0x040fe400078efcff */
[----:B------:R-:W-:-:S02]  /*0540*/  LOP3.LUT R58, R49, 0xc0, RZ, 0xfc, !PT ;  /* 0x000000c0313a7812 */ /* 0x000fc400078efcff */
[----:B0-----:R-:W-:-:S07]  /*0550*/  LOP3.LUT R51, R49, 0xe0, RZ, 0xfc, !PT ;  /* 0x000000e031337812 */ /* 0x001fce00078efcff */
.L_x_1940:
[----:B0-----:R-:W0:Y:S01]  /*0560*/  LDCU UR4, c[0x0][0x388] ;  /* 0x00007100ff0477ac */ /* 0x001e220008000800 */
[----:B------:R-:W-:Y:S01]  /*0570*/  SHF.L.U32 R60, R59, 0x8, RZ ;  /* 0x000000083b3c7819 */ /* 0x000fe200000006ff */
[----:B------:R-:W-:Y:S01]  /*0580*/  HFMA2 R0, -RZ, RZ, 0, 0 ;  /* 0x00000000ff007431 */ /* 0x000fe200000001ff */
[----:B------:R-:W-:Y:S02]  /*0590*/  SHF.L.U32 R3, R49, 0x2, RZ ;  /* 0x0000000231037819 */ /* 0x000fe400000006ff */
[----:B------:R-:W-:Y:S02]  /*05a0*/  CS2R R6, SRZ ;  /* 0x0000000000067805 */ /* 0x000fe4000001ff00 */
[----:B------:R-:W-:Y:S01]  /*05b0*/  MOV R8, RZ ;  /* 0x000000ff00087202 */ /* 0x000fe20000000f00 */
[----:B------:R-:W-:Y:S01]  /*05c0*/  HFMA2 R10, -RZ, RZ, 0, 0 ;  /* 0x00000000ff0a7431 */ /* 0x000fe200000001ff */
[----:B------:R-:W-:Y:S02]  /*05d0*/  IADD3 R4, P4, PT, R3, R42, RZ ;  /* 0x0000002a03047210 */ /* 0x000fe40007f9e0ff */
[----:B------:R-:W-:-:S02]  /*05e0*/  CS2R R12, SRZ ;  /* 0x00000000000c7805 */ /* 0x000fc4000001ff00 */
[----:B------:R-:W-:Y:S02]  /*05f0*/  IADD3 R2, P5, PT, R3, R40, RZ ;  /* 0x0000002803027210 */ /* 0x000fe40007fbe0ff */
[----:B------:R-:W-:Y:S02]  /*0600*/  IADD3.X R5, PT, PT, RZ, R52, RZ, P4, !PT ;  /* 0x00000034ff057210 */ /* 0x000fe400027fe4ff */
[----:B------:R-:W-:Y:S02]  /*0610*/  IADD3.X R3, PT, PT, RZ, R41, RZ, P5, !PT ;  /* 0x00000029ff037210 */ /* 0x000fe40002ffe4ff */
[----:B0-----:R-:W-:-:S04]  /*0620*/  IADD3 R62, PT, PT, -R60, UR4, RZ ;  /* 0x000000043c3e7c10 */ /* 0x001fc8000fffe1ff */
[-C--:B------:R-:W-:Y:S01]  /*0630*/  ISETP.GE.AND P6, PT, R49, R62.reuse, PT ;  /* 0x0000003e3100720c */ /* 0x080fe20003fc6270 */
[----:B------:R-:W-:Y:S01]  /*0640*/  BAR.SYNC.DEFER_BLOCKING 0x0 ;  /* 0x0000000000007b1d */ /* 0x000fe20000010000 */
[-C--:B------:R-:W-:Y:S02]  /*0650*/  ISETP.GE.AND P0, PT, R53, R62.reuse, PT ;  /* 0x0000003e3500720c */ /* 0x080fe40003f06270 */
[-C--:B------:R-:W-:Y:S02]  /*0660*/  ISETP.GE.AND P1, PT, R54, R62.reuse, PT ;  /* 0x0000003e3600720c */ /* 0x080fe40003f26270 */
[-C--:B------:R-:W-:Y:S02]  /*0670*/  ISETP.GE.AND P2, PT, R55, R62.reuse, PT ;  /* 0x0000003e3700720c */ /* 0x080fe40003f46270 */
[-C--:B------:R-:W-:Y:S02]  /*0680*/  ISETP.GE.AND P3, PT, R56, R62.reuse, PT ;  /* 0x0000003e3800720c */ /* 0x080fe40003f66270 */
[----:B------:R-:W-:-:S02]  /*0690*/  ISETP.GE.AND P4, PT, R57, R62, PT ;  /* 0x0000003e3900720c */ /* 0x000fc40003f86270 */
[-C--:B------:R-:W-:Y:S02]  /*06a0*/  ISETP.GE.AND P5, PT, R58, R62.reuse, PT ;  /* 0x0000003e3a00720c */ /* 0x080fe40003fa6270 */
[----:B------:R-:W-:Y:S01]  /*06b0*/  CS2R R14, SRZ ;  /* 0x00000000000e7805 */ /* 0x000fe2000001ff00 */
[----:B------:R-:W2:Y:S01]  /*06c0*/  @!P6 LDG.E R0, desc[UR16][R4.64] ;  /* 0x000000100400e981 */ /* 0x000ea2000c1e1900 */
[----:B------:R-:W-:-:S03]  /*06d0*/  ISETP.GE.AND P6, PT, R51, R62, PT ;  /* 0x0000003e3300720c */ /* 0x000fc60003fc6270 */
[----:B------:R-:W3:Y:S01]  /*06e0*/  @!P0 LDG.E R7, desc[UR16][R4.64+0x80] ;  /* 0x0000801004078981 */ /* 0x000ee2000c1e1900 */
[----:B------:R-:W0:Y:S01]  /*06f0*/  S2R R66, SR_LANEID ;  /* 0x0000000000427919 */ /* 0x000e220000000000 */
[----:B------:R-:W1:Y:S01]  /*0700*/  S2UR UR5, SR_CgaCtaId ;  /* 0x00000000000579c3 */ /* 0x000e620000008800 */
[----:B------:R-:W-:Y:S01]  /*0710*/  UMOV UR4, 0x400 ;  /* 0x0000040000047882 */ /* 0x000fe20000000000 */
[----:B------:R-:W-:Y:S01]  /*0720*/  P2R R16, PR, RZ, 0x1 ;  /* 0x00000001ff107803 */ /* 0x000fe20000000000 */
[----:B------:R-:W4:Y:S04]  /*0730*/  @!P1 LDG.E R6, desc[UR16][R4.64+0x100] ;  /* 0x0001001004069981 */ /* 0x000f28000c1e1900 */
[----:B------:R-:W4:Y:S04]  /*0740*/  @!P2 LDG.E R8, desc[UR16][R4.64+0x180] ;  /* 0x000180100408a981 */ /* 0x000f28000c1e1900 */
[----:B------:R-:W4:Y:S04]  /*0750*/  @!P3 LDG.E R10, desc[UR16][R4.64+0x200] ;  /* 0x00020010040ab981 */ /* 0x000f28000c1e1900 */
[----:B------:R-:W4:Y:S04]  /*0760*/  @!P4 LDG.E R13, desc[UR16][R4.64+0x280] ;  /* 0x00028010040dc981 */ /* 0x000f28000c1e1900 */
[----:B------:R-:W4:Y:S04]  /*0770*/  @!P5 LDG.E R12, desc[UR16][R4.64+0x300] ;  /* 0x00030010040cd981 */ /* 0x000f28000c1e1900 */
[----:B------:R0:W4:Y:S01]  /*0780*/  @!P6 LDG.E R15, desc[UR16][R4.64+0x380] ;  /* 0x00038010040fe981 */ /* 0x000122000c1e1900 */
[----:B-1----:R-:W-:Y:S01]  /*0790*/  ULEA UR4, UR5, UR4, 0x18 ;  /* 0x0000000405047291 */ /* 0x002fe2000f8ec0ff */
[----:B------:R-:W-:-:S02]  /*07a0*/  ISETP.GE.AND P0, PT, R49, R62, PT ;  /* 0x0000003e3100720c */ /* 0x000fc40003f06270 */
[C---:B0-----:R-:W-:Y:S02]  /*07b0*/  IADD3 R9, PT, PT, R66.reuse, 0x20, RZ ;  /* 0x0000002042097810 */ /* 0x041fe40007ffe0ff */
        /* <DEDUP_REMOVED lines=8> */
[C---:B------:R-:W-:Y:S02]  /*0840*/  IADD3 R5, PT, PT, R66.reuse, 0x80, RZ ;  /* 0x0000008042057810 */ /* 0x040fe40007ffe0ff */
[----:B------:R-:W-:Y:S02]  /*0850*/  LEA R63, R11, UR4, 0x2 ;  /* 0x000000040b3f7c11 */ /* 0x000fe4000f8e10ff */
[----:B------:R-:W-:-:S02]  /*0860*/  IADD3 R9, PT, PT, R66, 0xa0, RZ ;  /* 0x000000a042097810 */ /* 0x000fc40007ffe0ff */
[----:B------:R-:W-:Y:S02]  /*0870*/  LEA R61, R17, UR4, 0x2 ;  /* 0x00000004113d7c11 */ /* 0x000fe4000f8e10ff */
[C---:B------:R-:W-:Y:S02]  /*0880*/  IADD3 R11, PT, PT, R66.reuse, 0xc0, RZ ;  /* 0x000000c0420b7810 */ /* 0x040fe40007ffe0ff */
[----:B------:R-:W-:Y:S02]  /*0890*/  IADD3 R17, PT, PT, R66, 0xe0, RZ ;  /* 0x000000e042117810 */ /* 0x000fe40007ffe0ff */
        /* <DEDUP_REMOVED lines=8> */
[----:B------:R-:W-:Y:S01]  /*0920*/  MOV R18, RZ ;  /* 0x000000ff00127202 */ /* 0x000fe20000000f00 */
[----:B--2---:R0:W-:Y:S04]  /*0930*/  STS [R65], R0 ;  /* 0x0000000041007388 */ /* 0x0041e80000000800 */
[----:B---3--:R-:W-:Y:S01]  /*0940*/  STS [R64+0x80], R7 ;  /* 0x0000800740007388 */ /* 0x008fe20000000800 */
[----:B0-----:R-:W-:-:S03]  /*0950*/  SHF.L.U32 R0, R66, 0x3, RZ ;  /* 0x0000000342007819 */ /* 0x001fc600000006ff */
[----:B----4-:R-:W-:Y:S01]  /*0960*/  STS [R63+0x100], R6 ;  /* 0x000100063f007388 */ /* 0x010fe20000000800 */
[----:B------:R-:W-:-:S03]  /*0970*/  LEA.HI.SX32 R71, R0, R0, 0x1b ;  /* 0x0000000000477211 */ /* 0x000fc600078fdaff */
[----:B------:R-:W-:Y:S01]  /*0980*/  STS [R61+0x180], R8 ;  /* 0x000180083d007388 */ /* 0x000fe20000000800 */
[----:B------:R-:W-:-:S03]  /*0990*/  LEA R71, R71, UR4, 0x2 ;  /* 0x0000000447477c11 */ /* 0x000fc6000f8e10ff */
[----:B------:R-:W-:Y:S04]  /*09a0*/  STS [R67+0x200], R10 ;  /* 0x0002000a43007388 */ /* 0x000fe80000000800 */
[----:B------:R-:W-:Y:S04]  /*09b0*/  STS [R68+0x280], R13 ;  /* 0x0002800d44007388 */ /* 0x000fe80000000800 */
        /* <DEDUP_REMOVED lines=12> */
[----:B0-----:R-:W-:-:S02]  /*0a80*/  CS2R R12, SRZ ;  /* 0x00000000000c7805 */ /* 0x001fc4000001ff00 */
[----:B------:R-:W-:Y:S01]  /*0a90*/  MOV R10, RZ ;  /* 0x000000ff000a7202 */ /* 0x000fe20000000f00 */
[----:B-1----:R-:W-:Y:S02]  /*0aa0*/  HFMA2 R15, -RZ, RZ, 0, 0 ;  /* 0x00000000ff0f7431 */ /* 0x002fe400000001ff */
[----:B------:R-:W2:Y:S01]  /*0ab0*/  @!P0 LDG.E R14, desc[UR16][R2.64] ;  /* 0x00000010020e8981 */ /* 0x000ea2000c1e1900 */
[----:B------:R-:W-:Y:S02]  /*0ac0*/  ISETP.NE.AND P0, PT, R16, RZ, PT ;  /* 0x000000ff1000720c */ /* 0x000fe40003f05270 */
[----:B------:R-:W-:Y:S01]  /*0ad0*/  CS2R R16, SRZ ;  /* 0x0000000000107805 */ /* 0x000fe2000001ff00 */
[----:B------:R-:W3:Y:S04]  /*0ae0*/  @!P1 LDG.E R10, desc[UR16][R2.64+0x100] ;  /* 0x00010010020a9981 */ /* 0x000ee8000c1e1900 */
[----:B------:R-:W4:Y:S04]  /*0af0*/  @!P2 LDG.E R12, desc[UR16][R2.64+0x180] ;  /* 0x00018010020ca981 */ /* 0x000f28000c1e1900 */
[----:B------:R-:W4:Y:S04]  /*0b00*/  @!P3 LDG.E R16, desc[UR16][R2.64+0x200] ;  /* 0x000200100210b981 */ /* 0x000f28000c1e1900 */
[----:B------:R-:W3:Y:S04]  /*0b10*/  @!P0 LDG.E R13, desc[UR16][R2.64+0x80] ;  /* 0x00008010020d8981 */ /* 0x000ee8000c1e1900 */
[----:B------:R-:W4:Y:S04]  /*0b20*/  @!P4 LDG.E R15, desc[UR16][R2.64+0x280] ;  /* 0x00028010020fc981 */ /* 0x000f28000c1e1900 */
[----:B------:R-:W4:Y:S04]  /*0b30*/  @!P5 LDG.E R18, desc[UR16][R2.64+0x300] ;  /* 0x000300100212d981 */ /* 0x000f28000c1e1900 */
[----:B------:R-:W4:Y:S01]  /*0b40*/  @!P6 LDG.E R17, desc[UR16][R2.64+0x380] ;  /* 0x000380100211e981 */ /* 0x000f22000c1e1900 */
[----:B------:R-:W-:Y:S03]  /*0b50*/  BSSY.RECONVERGENT B0, `(.L_x_1920) ;  /* 0x0000041000007945 */ /* 0x000fe60003800200 */
[----:B--2---:R-:W-:Y:S04]  /*0b60*/  STS [R65], R14 ;  /* 0x0000000e41007388 */ /* 0x004fe80000000800 */
[----:B---3--:R-:W-:Y:S04]  /*0b70*/  STS [R64+0x80], R13 ;  /* 0x0000800d40007388 */ /* 0x008fe80000000800 */
[----:B------:R0:W-:Y:S04]  /*0b80*/  STS [R63+0x100], R10 ;  /* 0x0001000a3f007388 */ /* 0x0001e80000000800 */
[----:B----4-:R-:W-:Y:S04]  /*0b90*/  STS [R61+0x180], R12 ;  /* 0x0001800c3d007388 */ /* 0x010fe80000000800 */
[----:B------:R-:W-:Y:S01]  /*0ba0*/  STS [R67+0x200], R16 ;  /* 0x0002001043007388 */ /* 0x000fe20000000800 */
[----:B0-----:R-:W0:Y:S03]  /*0bb0*/  LDC R10, c[0x0][0x38c] ;  /* 0x0000e300ff0a7b82 */ /* 0x001e260000000800 */
        /* <DEDUP_REMOVED lines=8> */
[----:B------:R-:W0:Y:S04]  /*0c40*/  LDS R23, [R71+0x10] ;  /* 0x0000100047177984 */ /* 0x000e280000000800 */
[----:B------:R-:W0:Y:S04]  /*0c50*/  LDS R25, [R71+0x14] ;  /* 0x0000140047197984 */ /* 0x000e280000000800 */
[----:B------:R-:W0:Y:S04]  /*0c60*/  LDS R27, [R71+0x18] ;  /* 0x00001800471b7984 */ /* 0x000e280000000800 */
[----:B------:R0:W0:Y:S01]  /*0c70*/  LDS R15, [R71+0x1c] ;  /* 0x00001c00470f7984 */ /* 0x0000220000000800 */
[----:B-1---5:R-:W-:-:S05]  /*0c80*/  FADD.FTZ R72, R19, R30 ;  /* 0x0000001e13487221 */ /* 0x022fca0000010000 */
[----:B------:R-:W-:-:S04]  /*0c90*/  FSETP.GTU.FTZ.AND P0, PT, R72, 20, PT ;  /* 0x41a000004800780b */ /* 0x000fc80003f1c000 */
[----:B------:R-:W-:Y:S01]  /*0ca0*/  ISETP.EQ.OR P0, PT, RZ, UR7, P0 ;  /* 0x00000007ff007c0c */ /* 0x000fe20008702670 */
[--C-:B--2---:R-:W-:Y:S01]  /*0cb0*/  FADD.FTZ R74, R3, R30.reuse ;  /* 0x0000001e034a7221 */ /* 0x104fe20000010000 */
[--C-:B---3--:R-:W-:Y:S01]  /*0cc0*/  FADD.FTZ R76, R21, R30.reuse ;  /* 0x0000001e154c7221 */ /* 0x108fe20000010000 */
[----:B----4-:R-:W-:-:S03]  /*0cd0*/  FADD.FTZ R78, R13, R30 ;  /* 0x0000001e0d4e7221 */ /* 0x010fc60000010000 */
[----:B------:R-:W-:Y:S01]  /*0ce0*/  FSETP.GTU.FTZ.AND P2, PT, R74, 20, PT ;  /* 0x41a000004a00780b */ /* 0x000fe20003f5c000 */
[--C-:B0-----:R-:W-:Y:S01]  /*0cf0*/  FADD.FTZ R80, R23, R30.reuse ;  /* 0x0000001e17507221 */ /* 0x101fe20000010000 */
[--C-:B------:R-:W-:Y:S01]  /*0d00*/  FADD.FTZ R82, R25, R30.reuse ;  /* 0x0000001e19527221 */ /* 0x100fe20000010000 */
[----:B------:R-:W-:Y:S02]  /*0d10*/  FSETP.GTU.FTZ.AND P3, PT, R76, 20, PT ;  /* 0x41a000004c00780b */ /* 0x000fe40003f7c000 */
[----:B------:R-:W-:Y:S01]  /*0d20*/  FSETP.GTU.FTZ.AND P4, PT, R78, 20, PT ;  /* 0x41a000004e00780b */ /* 0x000fe20003f9c000 */
[----:B------:R-:W-:Y:S01]  /*0d30*/  FADD.FTZ R84, R27, R30 ;  /* 0x0000001e1b547221 */ /* 0x000fe20000010000 */
        /* <DEDUP_REMOVED lines=34> */
.L_x_1921:
[----:B------:R-:W-:Y:S05]  /*0f60*/  BSYNC.RECONVERGENT B0 ;  /* 0x0000000000007941 */ /* 0x000fea0003800200 */
.L_x_1920:
        /* <DEDUP_REMOVED lines=34> */
.L_x_1923:
[----:B------:R-:W-:Y:S05]  /*1190*/  BSYNC.RECONVERGENT B0 ;  /* 0x0000000000007941 */ /* 0x000fea0003800200 */
.L_x_1922:
        /* <DEDUP_REMOVED lines=39> */
.L_x_1925:
[----:B------:R-:W-:Y:S05]  /*1410*/  BSYNC.RECONVERGENT B0 ;  /* 0x0000000000007941 */ /* 0x000fea0003800200 */
.L_x_1924:
        /* <DEDUP_REMOVED lines=32> */
.L_x_1927:
[----:B------:R-:W-:Y:S05]  /*1620*/  BSYNC.RECONVERGENT B0 ;  /* 0x0000000000007941 */ /* 0x000fea0003800200 */
.L_x_1926:
        /* <DEDUP_REMOVED lines=32> */
.L_x_1929:
[----:B------:R-:W-:Y:S05]  /*1830*/  BSYNC.RECONVERGENT B0 ;  /* 0x0000000000007941 */ /* 0x000fea0003800200 */
.L_x_1928:
        /* <DEDUP_REMOVED lines=32> */
.L_x_1931:
[----:B------:R-:W-:Y:S05]  /*1a40*/  BSYNC.RECONVERGENT B0 ;  /* 0x0000000000007941 */ /* 0x000fea0003800200 */
.L_x_1930:
        /* <DEDUP_REMOVED lines=32> */
.L_x_1933:
[----:B------:R-:W-:Y:S05]  /*1c50*/  BSYNC.RECONVERGENT B0 ;  /* 0x0000000000007941 */ /* 0x000fea0003800200 */
.L_x_1932:
        /* <DEDUP_REMOVED lines=32> */
.L_x_1935:
[----:B------:R-:W-:Y:S05]  /*1e60*/  BSYNC.RECONVERGENT B0 ;  /* 0x0000000000007941 */ /* 0x000fea0003800200 */
.L_x_1934:
        /* <DEDUP_REMOVED lines=9> */
[----:B------:R-:W-:-:S04]  /*1f00*/  FMUL.FTZ R102, R0, R29 ;  /* 0x0000001d00667220 */ /* 0x000fc80000410000 */
[----:B------:R-:W-:Y:S05]  /*1f10*/  @!P0 BRA `(.L_x_1936) ;  /* 0x0000001800908947 */ /* 0x000fea0003800000 */
[----:B------:R-:W0:Y:S01]  /*1f20*/  LDC.64 R2, c[0x0][0x3e0] ;  /* 0x0000f800ff027b82 */ /* 0x000e220000000a00 */
[----:B------:R-:W-:Y:S01]  /*1f30*/  IMAD R89, R59, R10, RZ ;  /* 0x0000000a3b597224 */ /* 0x000fe200078e02ff */
[----:B------:R-:W-:Y:S01]  /*1f40*/  VIMNMX R10, PT, PT, R10, 0x1, !PT ;  /* 0x000000010a0a7848 */ /* 0x000fe20007fe0100 */
[----:B------:R-:W-:Y:S01]  /*1f50*/  FMUL.FTZ R73, R11, R72 ;  /* 0x000000480b497220 */ /* 0x000fe20000410000 */
[----:B------:R-:W-:Y:S01]  /*1f60*/  FMUL.FTZ R75, R9, R74 ;  /* 0x0000004a094b7220 */ /* 0x000fe20000410000 */
[----:B------:R-:W-:Y:S01]  /*1f70*/  FMUL.FTZ R77, R8, R76 ;  /* 0x0000004c084d7220 */ /* 0x000fe20000410000 */
[----:B------:R-:W-:Y:S01]  /*1f80*/  FMUL.FTZ R79, R7, R78 ;  /* 0x0000004e074f7220 */ /* 0x000fe20000410000 */
[----:B------:R-:W-:Y:S01]  /*1f90*/  FMUL.FTZ R81, R6, R80 ;  /* 0x0000005006517220 */ /* 0x000fe20000410000 */
[----:B------:R-:W1:Y:S01]  /*1fa0*/  LDC.64 R16, c[0x0][0x3c0] ;  /* 0x0000f000ff107b82 */ /* 0x000e620000000a00 */
[----:B------:R-:W-:Y:S01]  /*1fb0*/  FMUL.FTZ R83, R5, R82 ;  /* 0x0000005205537220 */ /* 0x000fe20000410000 */
[----:B------:R-:W-:Y:S01]  /*1fc0*/  FMUL.FTZ R85, R4, R84 ;  /* 0x0000005404557220 */ /* 0x000fe20000410000 */
[----:B------:R-:W-:Y:S01]  /*1fd0*/  FMUL.FTZ R87, R0, R86 ;  /* 0x0000005600577220 */ /* 0x000fe20000410000 */
[----:B------:R-:W-:Y:S01]  /*1fe0*/  MOV R91, R32 ;  /* 0x00000020005b7202 */ /* 0x000fe20000000f00 */
[----:B------:R-:W-:Y:S01]  /*1ff0*/  UIADD3 UR5, UPT, UPT, UR4, 0x470, URZ ;  /* 0x0000047004057890 */ /* 0x000fe2000fffe0ff */
[----:B------:R-:W-:-:S02]  /*2000*/  MOV R104, R37 ;  /* 0x0000002500687202 */ /* 0x000fc40000000f00 */
[----:B------:R-:W2:Y:S01]  /*2010*/  LDC.64 R18, c[0x0][0x3a8] ;  /* 0x0000ea00ff127b82 */ /* 0x000ea20000000a00 */
[----:B------:R-:W-:Y:S02]  /*2020*/  MOV R93, R33 ;  /* 0x00000021005d7202 */ /* 0x000fe40000000f00 */
[----:B------:R-:W-:Y:S02]  /*2030*/  MOV R106, R36 ;  /* 0x00000024006a7202 */ /* 0x000fe40000000f00 */
[----:B------:R-:W-:Y:S02]  /*2040*/  MOV R95, R34 ;  /* 0x00000022005f7202 */ /* 0x000fe40000000f00 */
[----:B------:R-:W-:Y:S01]  /*2050*/  MOV R108, R35 ;  /* 0x00000023006c7202 */ /* 0x000fe20000000f00 */
[----:B------:R-:W3:Y:S01]  /*2060*/  LDC.64 R20, c[0x0][0x480] ;  /* 0x00012000ff147b82 */ /* 0x000ee20000000a00 */
[----:B------:R-:W-:Y:S02]  /*2070*/  IADD3 R97, PT, PT, -R10, RZ, RZ ;  /* 0x000000ff0a617210 */ /* 0x000fe40007ffe1ff */
[----:B0-----:R-:W-:-:S02]  /*2080*/  SHF.L.U64.HI R3, R2, 0x3, R3 ;  /* 0x0000000302037819 */ /* 0x001fc40000010203 */
[----:B-1----:R-:W-:Y:S02]  /*2090*/  SHF.L.U64.HI R17, R16, 0x3, R17 ;  /* 0x0000000310117819 */ /* 0x002fe40000010211 */
[----:B--2---:R-:W-:-:S07]  /*20a0*/  SHF.L.U64.HI R19, R18, 0x3, R19 ;  /* 0x0000000312137819 */ /* 0x004fce0000010213 */
.L_x_1939:
[----:B------:R-:W-:Y:S02]  /*20b0*/  MOV R4, R91 ;  /* 0x0000005b00047202 */ /* 0x000fe40000000f00 */
[----:B------:R-:W-:-:S06]  /*20c0*/  MOV R5, R104 ;  /* 0x0000006800057202 */ /* 0x000fcc0000000f00 */
[----:B------:R-:W2:Y:S01]  /*20d0*/  LDG.E.64 R4, desc[UR16][R4.64] ;  /* 0x0000001004047981 */ /* 0x000ea2000c1e1b00 */
[-C--:B------:R-:W-:Y:S02]  /*20e0*/  ISETP.GE.U32.AND P1, PT, R43, R62.reuse, PT ;  /* 0x0000003e2b00720c */ /* 0x080fe40003f26070 */
[-C--:B------:R-:W-:Y:S02]  /*20f0*/  ISETP.GE.U32.AND P3, PT, R39, R62.reuse, PT ;  /* 0x0000003e2700720c */ /* 0x080fe40003f66070 */
[-C--:B------:R-:W-:Y:S02]  /*2100*/  ISETP.GE.U32.AND P0, PT, R44, R62.reuse, PT ;  /* 0x0000003e2c00720c */ /* 0x080fe40003f06070 */
[----:B------:R-:W-:Y:S01]  /*2110*/  ISETP.GE.U32.AND P2, PT, R45, R62, PT ;  /* 0x0000003e2d00720c */ /* 0x000fe20003f46070 */
[----:B------:R-:W0:Y:S01]  /*2120*/  S2UR UR6, SR_CgaCtaId ;  /* 0x00000000000679c3 */ /* 0x000e220000008800 */
[C---:B--2---:R-:W-:Y:S01]  /*2130*/  FMUL.FTZ R0, R5.reuse, R72 ;  /* 0x0000004805007220 */ /* 0x044fe20000410000 */
[C---:B------:R-:W-:Y:S01]  /*2140*/  FMUL.FTZ R6, R5.reuse, R74 ;  /* 0x0000004a05067220 */ /* 0x040fe20000410000 */
[----:B------:R-:W-:Y:S01]  /*2150*/  FMUL.FTZ R7, R4, 1.4426950216293334961 ;  /* 0x3fb8aa3b04077820 */ /* 0x000fe20000410000 */
[----:B------:R-:W-:Y:S01]  /*2160*/  FMUL.FTZ R22, R5, R84 ;  /* 0x0000005405167220 */ /* 0x000fe20000410000 */
[----:B------:R-:W-:Y:S01]  /*2170*/  FMUL.RZ R8, R0, 0.15915493667125701904 ;  /* 0x3e22f98300087820 */ /* 0x000fe2000040c000 */
[----:B------:R-:W-:Y:S01]  /*2180*/  FMUL.RZ R10, R6, 0.15915493667125701904 ;  /* 0x3e22f983060a7820 */ /* 0x000fe2000040c000 */
[C---:B------:R-:W-:Y:S01]  /*2190*/  FMUL.FTZ R4, R7.reuse, R74 ;  /* 0x0000004a07047220 */ /* 0x040fe20000410000 */
[----:B------:R-:W-:Y:S01]  /*21a0*/  FMUL.FTZ R0, R7, R72 ;  /* 0x0000004807007220 */ /* 0x000fe20000410000 */
[----:B------:R-:W-:Y:S01]  /*21b0*/  MUFU.SIN R9, R8 ;  /* 0x0000000800097308 */ /* 0x000fe20000000400 */
[----:B------:R-:W-:Y:S01]  /*21c0*/  FMUL.FTZ R6, R5, R76 ;  /* 0x0000004c05067220 */ /* 0x000fe20000410000 */
[----:B------:R-:W-:-:S03]  /*21d0*/  FMUL.RZ R22, R22, 0.15915493667125701904 ;  /* 0x3e22f98316167820 */ /* 0x000fc6000040c000 */
[----:B------:R-:W-:Y:S01]  /*21e0*/  FMUL.RZ R12, R6, 0.15915493667125701904 ;  /* 0x3e22f983060c7820 */ /* 0x000fe2000040c000 */
[----:B------:R-:W-:Y:S02]  /*21f0*/  FMUL.FTZ R6, R7, R76 ;  /* 0x0000004c07067220 */ /* 0x000fe40000410000 */
[----:B------:R1:W-:Y:S08]  /*2200*/  MUFU.COS R11, R8 ;  /* 0x00000008000b7308 */ /* 0x0003f00000000000 */
[----:B------:R-:W2:Y:S01]  /*2210*/  MUFU.SIN R13, R10 ;  /* 0x0000000a000d7308 */ /* 0x000ea20000000400 */
[----:B-1----:R-:W-:-:S04]  /*2220*/  FMUL.FTZ R8, R5, R78 ;  /* 0x0000004e05087220 */ /* 0x002fc80000410000 */
[----:B------:R-:W-:Y:S01]  /*2230*/  FMUL.RZ R14, R8, 0.15915493667125701904 ;  /* 0x3e22f983080e7820 */ /* 0x000fe2000040c000 */
[----:B------:R-:W-:Y:S02]  /*2240*/  FMUL.FTZ R8, R7, R78 ;  /* 0x0000004e07087220 */ /* 0x000fe40000410000 */
[----:B------:R1:W4:Y:S08]  /*2250*/  MUFU.COS R15, R10 ;  /* 0x0000000a000f7308 */ /* 0x0003300000000000 */
[----:B------:R-:W2:Y:S01]  /*2260*/  MUFU.EX2 R4, R4 ;  /* 0x0000000400047308 */ /* 0x000ea20000000800 */
[----:B-1----:R-:W-:-:S03]  /*2270*/  FMUL.FTZ R10, R5, R80 ;  /* 0x00000050050a7220 */ /* 0x002fc60000410000 */
[----:B------:R-:W1:Y:S01]  /*2280*/  MUFU.COS R99, R14 ;  /* 0x0000000e00637308 */ /* 0x000e620000000000 */
[----:B------:R-:W-:Y:S01]  /*2290*/  FMUL.RZ R24, R10, 0.15915493667125701904 ;  /* 0x3e22f9830a187820 */ /* 0x000fe2000040c000 */
[----:B------:R-:W-:-:S06]  /*22a0*/  FMUL.FTZ R10, R7, R80 ;  /* 0x00000050070a7220 */ /* 0x000fcc0000410000 */
[----:B------:R-:W5:Y:S01]  /*22b0*/  MUFU.EX2 R0, R0 ;  /* 0x0000000000007308 */ /* 0x000f620000000800 */
[C---:B--2---:R-:W-:Y:S01]  /*22c0*/  FMUL.FTZ R13, R4.reuse, R13 ;  /* 0x0000000d040d7220 */ /* 0x044fe20000410000 */
[----:B----4-:R-:W-:Y:S02]  /*22d0*/  FMUL.FTZ R15, R4, R15 ;  /* 0x0000000f040f7220 */ /* 0x010fe40000410000 */
[----:B------:R-:W1:Y:S02]  /*22e0*/  MUFU.EX2 R8, R8 ;  /* 0x0000000800087308 */ /* 0x000e640000000800 */
[----:B------:R-:W-:Y:S02]  /*22f0*/  FSEL R110, R13, RZ, !P1 ;  /* 0x000000ff0d6e7208 */ /* 0x000fe40004800000 */
[----:B------:R-:W2:Y:S01]  /*2300*/  MUFU.SIN R101, R24 ;  /* 0x0000001800657308 */ /* 0x000ea20000000400 */
[C---:B-----5:R-:W-:Y:S01]  /*2310*/  FMUL.FTZ R11, R0.reuse, R11 ;  /* 0x0000000b000b7220 */ /* 0x060fe20000410000 */
[----:B------:R-:W-:-:S06]  /*2320*/  FMUL.FTZ R9, R0, R9 ;  /* 0x0000000900097220 */ /* 0x000fcc0000410000 */
[----:B------:R-:W-:Y:S01]  /*2330*/  MUFU.SIN R23, R12 ;  /* 0x0000000c00177308 */ /* 0x000fe20000000400 */
[----:B------:R-:W-:Y:S01]  /*2340*/  FMUL.FTZ R0, R5, R86 ;  /* 0x0000005605007220 */ /* 0x000fe20000410000 */
[----:B-1----:R-:W-:Y:S01]  /*2350*/  FMUL.FTZ R111, R8, R99 ;  /* 0x00000063086f7220 */ /* 0x002fe20000410000 */
[----:B------:R-:W-:Y:S02]  /*2360*/  FSEL R99, R73, RZ, !P3 ;  /* 0x000000ff49637208 */ /* 0x000fe40005800000 */
[----:B------:R-:W-:Y:S02]  /*2370*/  FSEL R116, R11, 1, !P3 ;  /* 0x3f8000000b747808 */ /* 0x000fe40005800000 */
[----:B------:R-:W-:Y:S01]  /*2380*/  FSEL R111, R111, 1, !P2 ;  /* 0x3f8000006f6f7808 */ /* 0x000fe20005000000 */
[----:B------:R1:W-:Y:S01]  /*2390*/  MUFU.COS R25, R12 ;  /* 0x0000000c00197308 */ /* 0x0003e20000000000 */
[----:B------:R-:W-:-:S07]  /*23a0*/  FSEL R117, R9, RZ, !P3 ;  /* 0x000000ff09757208 */ /* 0x000fce0005800000 */
[----:B------:R-:W2:Y:S01]  /*23b0*/  MUFU.EX2 R10, R10 ;  /* 0x0000000a000a7308 */ /* 0x000ea20000000800 */
[----:B-1----:R-:W-:-:S03]  /*23c0*/  FMUL.FTZ R12, R5, R82 ;  /* 0x00000052050c7220 */ /* 0x002fc60000410000 */
[----:B------:R1:W4:Y:S01]  /*23d0*/  MUFU.COS R103, R24 ;  /* 0x0000001800677308 */ /* 0x0003220000000000 */
[----:B------:R-:W-:Y:S01]  /*23e0*/  FMUL.RZ R26, R12, 0.15915493667125701904 ;  /* 0x3e22f9830c1a7820 */ /* 0x000fe2000040c000 */
[----:B------:R-:W-:-:S06]  /*23f0*/  FMUL.FTZ R12, R7, R82 ;  /* 0x00000052070c7220 */ /* 0x000fcc0000410000 */
[----:B------:R-:W5:Y:S01]  /*2400*/  MUFU.EX2 R6, R6 ;  /* 0x0000000600067308 */ /* 0x000f620000000800 */
[----:B-1----:R-:W-:Y:S01]  /*2410*/  FMUL.RZ R24, R0, 0.15915493667125701904 ;  /* 0x3e22f98300187820 */ /* 0x002fe2000040c000 */
[C---:B--2---:R-:W-:Y:S01]  /*2420*/  FMUL.FTZ R114, R10.reuse, R101 ;  /* 0x000000650a727220 */ /* 0x044fe20000410000 */
[----:B------:R-:W-:Y:S01]  /*2430*/  FSEL R101, R15, 1, !P1 ;  /* 0x3f8000000f657808 */ /* 0x000fe20004800000 */
[----:B------:R1:W2:Y:S01]  /*2440*/  MUFU.SIN R27, R14 ;  /* 0x0000000e001b7308 */ /* 0x0002a20000000400 */
[----:B------:R-:W-:Y:S01]  /*2450*/  FMUL.FTZ R0, R99, R110 ;  /* 0x0000006e63007220 */ /* 0x000fe20000410000 */
[----:B----4-:R-:W-:-:S03]  /*2460*/  FMUL.FTZ R115, R10, R103 ;  /* 0x000000670a737220 */ /* 0x010fc60000410000 */
[----:B------:R-:W-:-:S03]  /*2470*/  FFMA.FTZ R10, RZ, R101, R0 ;  /* 0x00000065ff0a7223 */ /* 0x000fc60000010000 */
[----:B------:R-:W4:Y:S01]  /*2480*/  MUFU.SIN R107, R26 ;  /* 0x0000001a006b7308 */ /* 0x000f220000000400 */
[----:B------:R-:W-:Y:S01]  /*2490*/  FSEL R103, R75, RZ, !P1 ;  /* 0x000000ff4b677208 */ /* 0x000fe20004800000 */
[C---:B-----5:R-:W-:Y:S01]  /*24a0*/  FMUL.FTZ R25, R6.reuse, R25 ;  /* 0x0000001906197220 */ /* 0x060fe20000410000 */
[----:B------:R-:W-:Y:S01]  /*24b0*/  FMUL.FTZ R23, R6, R23 ;  /* 0x0000001706177220 */ /* 0x000fe20000410000 */
[----:B------:R-:W-:Y:S01]  /*24c0*/  FMUL.FTZ R6, RZ, R110 ;  /* 0x0000006eff067220 */ /* 0x000fe20000410000 */
[----:B------:R-:W-:Y:S01]  /*24d0*/  FADD.FTZ R10, RZ, R10 ;  /* 0x0000000aff0a7221 */ /* 0x000fe20000010000 */
[----:B-1----:R-:W-:Y:S01]  /*24e0*/  FMUL.FTZ R14, R7, R84 ;  /* 0x00000054070e7220 */ /* 0x002fe20000410000 */
[----:B------:R-:W-:Y:S01]  /*24f0*/  FSEL R0, R25, 1, !P0 ;  /* 0x3f80000019007808 */ /* 0x000fe20004000000 */
[----:B------:R-:W1:Y:S01]  /*2500*/  MUFU.COS R109, R26 ;  /* 0x0000001a006d7308 */ /* 0x000e620000000000 */
[----:B------:R-:W-:Y:S01]  /*2510*/  FSEL R105, R23, RZ, !P0 ;  /* 0x000000ff17697208 */ /* 0x000fe20004000000 */
[----:B--2---:R-:W-:Y:S01]  /*2520*/  FMUL.FTZ R27, R8, R27 ;  /* 0x0000001b081b7220 */ /* 0x004fe20000410000 */
[----:B------:R-:W-:Y:S01]  /*2530*/  FFMA.FTZ R8, R99, R101, -R6 ;  /* 0x0000006563087223 */ /* 0x000fe20000010806 */
[----:B------:R-:W-:Y:S01]  /*2540*/  FMUL.FTZ R7, R7, R86 ;  /* 0x0000005607077220 */ /* 0x000fe20000410000 */
[----:B------:R-:W-:Y:S01]  /*2550*/  ISETP.GE.U32.AND P1, PT, R46, R62, PT ;  /* 0x0000003e2e00720c */ /* 0x000fe20003f26070 */
[----:B------:R-:W-:Y:S01]  /*2560*/  FMUL.FTZ R13, R105, R10 ;  /* 0x0000000a690d7220 */ /* 0x000fe20000410000 */
[----:B------:R-:W-:Y:S01]  /*2570*/  FADD.FTZ R8, R103, R8 ;  /* 0x0000000867087221 */ /* 0x000fe20000010000 */
[----:B------:R-:W4:Y:S01]  /*2580*/  MUFU.EX2 R12, R12 ;  /* 0x0000000c000c7308 */ /* 0x000f220000000800 */
[----:B------:R-:W-:-:S02]  /*2590*/  FSEL R114, R114, RZ, !P1 ;  /* 0x000000ff72727208 */ /* 0x000fc40004800000 */
[-C--:B------:R-:W-:Y:S01]  /*25a0*/  FMUL.FTZ R15, R105, R8.reuse ;  /* 0x00000008690f7220 */ /* 0x080fe20000410000 */
[----:B------:R-:W2:Y:S01]  /*25b0*/  MUFU.SIN R113, R22 ;  /* 0x0000001600717308 */ /* 0x000ea20000000400 */
[C---:B------:R-:W-:Y:S01]  /*25c0*/  FFMA.FTZ R8, R0.reuse, R8, -R13 ;  /* 0x0000000800087223 */ /* 0x040fe2000001080d */
[----:B------:R-:W-:Y:S01]  /*25d0*/  FSEL R115, R115, 1, !P1 ;  /* 0x3f80000073737808 */ /* 0x000fe20004800000 */
[----:B------:R-:W-:Y:S01]  /*25e0*/  FFMA.FTZ R15, R0, R10, R15 ;  /* 0x0000000a000f7223 */ /* 0x000fe2000001000f */
[----:B------:R-:W-:Y:S02]  /*25f0*/  FSEL R112, R81, RZ, !P1 ;  /* 0x000000ff51707208 */ /* 0x000fe40004800000 */
[----:B------:R-:W-:Y:S01]  /*2600*/  ISETP.GE.U32.AND P1, PT, R48, R62, PT ;  /* 0x0000003e3000720c */ /* 0x000fe20003f26070 */
[----:B------:R-:W-:Y:S01]  /*2610*/  FADD.FTZ R10, RZ, R15 ;  /* 0x0000000fff0a7221 */ /* 0x000fe20000010000 */
[----:B------:R-:W2:Y:S01]  /*2620*/  MUFU.EX2 R14, R14 ;  /* 0x0000000e000e7308 */ /* 0x000ea20000000800 */
[----:B----4-:R-:W-:Y:S01]  /*2630*/  FMUL.FTZ R118, R12, R107 ;  /* 0x0000006b0c767220 */ /* 0x010fe20000410000 */
[----:B------:R-:W-:-:S02]  /*2640*/  FSEL R107, R77, RZ, !P0 ;  /* 0x000000ff4d6b7208 */ /* 0x000fc40004000000 */
[----:B------:R-:W4:Y:S01]  /*2650*/  MUFU.COS R6, R24 ;  /* 0x0000001800067308 */ /* 0x000f220000000000 */
[----:B-1----:R-:W-:Y:S01]  /*2660*/  FMUL.FTZ R119, R12, R109 ;  /* 0x0000006d0c777220 */ /* 0x002fe20000410000 */
[----:B------:R-:W-:Y:S01]  /*2670*/  FSEL R109, R27, RZ, !P2 ;  /* 0x000000ff1b6d7208 */ /* 0x000fe20005000000 */
[----:B------:R-:W-:Y:S01]  /*2680*/  FADD.FTZ R8, R107, R8 ;  /* 0x000000086b087221 */ /* 0x000fe20000010000 */
[----:B------:R-:W-:-:S03]  /*2690*/  ISETP.GE.U32.AND P0, PT, R47, R62, PT ;  /* 0x0000003e2f00720c */ /* 0x000fc60003f06070 */
[C---:B------:R-:W-:Y:S01]  /*26a0*/  FMUL.FTZ R12, R109.reuse, R10 ;  /* 0x0000000a6d0c7220 */ /* 0x040fe20000410000 */
[----:B------:R-:W4:Y:S01]  /*26b0*/  MUFU.EX2 R7, R7 ;  /* 0x0000000700077308 */ /* 0x000f220000000800 */
[----:B------:R-:W-:Y:S01]  /*26c0*/  FMUL.FTZ R13, R109, R8 ;  /* 0x000000086d0d7220 */ /* 0x000fe20000410000 */
[----:B--2---:R-:W-:Y:S01]  /*26d0*/  FMUL.FTZ R121, R14, R113 ;  /* 0x000000710e797220 */ /* 0x004fe20000410000 */
[----:B------:R-:W-:Y:S01]  /*26e0*/  FSEL R113, R79, RZ, !P2 ;  /* 0x000000ff4f717208 */ /* 0x000fe20005000000 */
[----:B------:R-:W1:Y:S01]  /*26f0*/  MUFU.SIN R4, R24 ;  /* 0x0000001800047308 */ /* 0x000e620000000400 */
[C---:B------:R-:W-:Y:S01]  /*2700*/  FFMA.FTZ R13, R111.reuse, R10, R13 ;  /* 0x0000000a6f0d7223 */ /* 0x040fe2000001000d */
[----:B------:R-:W-:Y:S01]  /*2710*/  FFMA.FTZ R12, R111, R8, -R12 ;  /* 0x000000086f0c7223 */ /* 0x000fe2000001080c */
[----:B------:R-:W-:Y:S02]  /*2720*/  FSEL R118, R118, RZ, !P0 ;  /* 0x000000ff76767208 */ /* 0x000fe40004000000 */
[----:B------:R-:W-:Y:S01]  /*2730*/  FADD.FTZ R13, RZ, R13 ;  /* 0x0000000dff0d7221 */ /* 0x000fe20000010000 */
[----:B------:R-:W-:Y:S01]  /*2740*/  FADD.FTZ R12, R113, R12 ;  /* 0x0000000c710c7221 */ /* 0x000fe20000010000 */
[----:B------:R-:W-:Y:S01]  /*2750*/  FSEL R119, R119, 1, !P0 ;  /* 0x3f80000077777808 */ /* 0x000fe20004000000 */
[----:B------:R-:W2:Y:S01]  /*2760*/  MUFU.COS R5, R22 ;  /* 0x0000001600057308 */ /* 0x000ea20000000000 */
[----:B------:R-:W-:Y:S01]  /*2770*/  FSEL R120, R83, RZ, !P0 ;  /* 0x000000ff53787208 */ /* 0x000fe20004000000 */
[----:B----4-:R-:W-:Y:S01]  /*2780*/  FMUL.FTZ R125, R7, R6 ;  /* 0x00000006077d7220 */ /* 0x010fe20000410000 */
[C---:B------:R-:W-:Y:S01]  /*2790*/  FMUL.FTZ R6, R114.reuse, R13 ;  /* 0x0000000d72067220 */ /* 0x040fe20000410000 */
[----:B------:R-:W-:Y:S01]  /*27a0*/  FMUL.FTZ R8, R114, R12 ;  /* 0x0000000c72087220 */ /* 0x000fe20000410000 */
[----:B------:R-:W-:-:S02]  /*27b0*/  FSEL R121, R121, RZ, !P1 ;  /* 0x000000ff79797208 */ /* 0x000fc40004800000 */
[C---:B------:R-:W-:Y:S01]  /*27c0*/  FFMA.FTZ R11, R115.reuse, R12, -R6 ;  /* 0x0000000c730b7223 */ /* 0x040fe20000010806 */
[----:B------:R-:W-:Y:S01]  /*27d0*/  FFMA.FTZ R8, R115, R13, R8 ;  /* 0x0000000d73087223 */ /* 0x000fe20000010008 */
[----:B------:R-:W-:Y:S01]  /*27e0*/  ISETP.GE.U32.AND P0, PT, R50, R62, PT ;  /* 0x0000003e3200720c */ /* 0x000fe20003f06070 */
[----:B-1----:R-:W-:Y:S01]  /*27f0*/  FMUL.FTZ R124, R7, R4 ;  /* 0x00000004077c7220 */ /* 0x002fe20000410000 */
[-C--:B------:R-:W-:Y:S01]  /*2800*/  FMUL.FTZ R4, R116, R110.reuse ;  /* 0x0000006e74047220 */ /* 0x080fe20000410000 */
[----:B------:R-:W-:Y:S01]  /*2810*/  FADD.FTZ R11, R112, R11 ;  /* 0x0000000b700b7221 */ /* 0x000fe20000010000 */
[C---:B------:R-:W-:Y:S01]  /*2820*/  FMUL.FTZ R7, R117.reuse, R110 ;  /* 0x0000006e75077220 */ /* 0x040fe20000410000 */
[----:B------:R-:W-:Y:S01]  /*2830*/  FADD.FTZ R8, RZ, R8 ;  /* 0x00000008ff087221 */ /* 0x000fe20000010000 */
[----:B------:R-:W-:Y:S01]  /*2840*/  FFMA.FTZ R4, R117, R101, R4 ;  /* 0x0000006575047223 */ /* 0x000fe20000010004 */
[----:B------:R-:W-:Y:S01]  /*2850*/  FMUL.FTZ R12, R118, R11 ;  /* 0x0000000b760c7220 */ /* 0x000fe20000410000 */
[----:B------:R-:W-:Y:S01]  /*2860*/  FFMA.FTZ R7, R116, R101, -R7 ;  /* 0x0000006574077223 */ /* 0x000fe20000010807 */
[----:B------:R-:W-:Y:S01]  /*2870*/  FMUL.FTZ R10, R118, R8 ;  /* 0x00000008760a7220 */ /* 0x000fe20000410000 */
[----:B------:R-:W-:Y:S01]  /*2880*/  FMUL.FTZ R9, R105, R4 ;  /* 0x0000000469097220 */ /* 0x000fe20000410000 */
[C---:B------:R-:W-:Y:S01]  /*2890*/  FFMA.FTZ R12, R119.reuse, R8, R12 ;  /* 0x00000008770c7223 */ /* 0x040fe2000001000c */
[----:B--2---:R-:W-:Y:S01]  /*28a0*/  FMUL.FTZ R5, R14, R5 ;  /* 0x000000050e057220 */ /* 0x004fe20000410000 */
[----:B------:R-:W-:Y:S01]  /*28b0*/  FFMA.FTZ R11, R119, R11, -R10 ;  /* 0x0000000b770b7223 */ /* 0x000fe2000001080a */
[-C--:B------:R-:W-:Y:S01]  /*28c0*/  FFMA.FTZ R6, R0, R7.reuse, -R9 ;  /* 0x0000000700067223 */ /* 0x080fe20000010809 */
[----:B------:R-:W-:Y:S01]  /*28d0*/  FMUL.FTZ R7, R105, R7 ;  /* 0x0000000769077220 */ /* 0x000fe20000410000 */
[----:B------:R-:W-:Y:S01]  /*28e0*/  FADD.FTZ R12, RZ, R12 ;  /* 0x0000000cff0c7221 */ /* 0x000fe20000010000 */
[----:B------:R-:W-:Y:S01]  /*28f0*/  FSEL R122, R5, 1, !P1 ;  /* 0x3f800000057a7808 */ /* 0x000fe20004800000 */
[----:B------:R-:W-:Y:S01]  /*2900*/  FADD.FTZ R11, R120, R11 ;  /* 0x0000000b780b7221 */ /* 0x000fe20000010000 */
[----:B------:R-:W-:Y:S01]  /*2910*/  FFMA.FTZ R4, R0, R4, R7 ;  /* 0x0000000400047223 */ /* 0x000fe20000010007 */
[----:B------:R-:W-:Y:S01]  /*2920*/  FMUL.FTZ R7, R121, R12 ;  /* 0x0000000c79077220 */ /* 0x000fe20000410000 */
[----:B------:R-:W-:Y:S01]  /*2930*/  FSEL R123, R85, RZ, !P1 ;  /* 0x000000ff557b7208 */ /* 0x000fe20004800000 */
[-C--:B------:R-:W-:Y:S01]  /*2940*/  FMUL.FTZ R13, R121, R11.reuse ;  /* 0x0000000b790d7220 */ /* 0x080fe20000410000 */
[C---:B------:R-:W-:Y:S01]  /*2950*/  FMUL.FTZ R8, R109.reuse, R4 ;  /* 0x000000046d087220 */ /* 0x040fe20000410000 */
[C---:B------:R-:W-:Y:S01]  /*2960*/  FFMA.FTZ R10, R122.reuse, R11, -R7 ;  /* 0x0000000b7a0a7223 */ /* 0x040fe20000010807 */
[----:B------:R-:W-:Y:S01]  /*2970*/  FMUL.FTZ R5, R109, R6 ;  /* 0x000000066d057220 */ /* 0x000fe20000410000 */
[----:B------:R-:W-:Y:S01]  /*2980*/  MOV R7, R106 ;  /* 0x0000006a00077202 */ /* 0x000fe20000000f00 */
[----:B------:R-:W-:Y:S01]  /*2990*/  FFMA.FTZ R8, R111, R6, -R8 ;  /* 0x000000066f087223 */ /* 0x000fe20000010808 */
[----:B------:R-:W-:Y:S01]  /*29a0*/  MOV R6, R93 ;  /* 0x0000005d00067202 */ /* 0x000fe20000000f00 */
[----:B------:R-:W-:Y:S01]  /*29b0*/  FFMA.FTZ R13, R122, R12, R13 ;  /* 0x0000000c7a0d7223 */ /* 0x000fe2000001000d */
[----:B------:R-:W-:Y:S01]  /*29c0*/  FSEL R124, R124, RZ, !P0 ;  /* 0x000000ff7c7c7208 */ /* 0x000fe20004000000 */
[----:B------:R-:W-:Y:S01]  /*29d0*/  FADD.FTZ R11, R123, R10 ;  /* 0x0000000a7b0b7221 */ /* 0x000fe20000010000 */
[----:B------:R-:W-:Y:S01]  /*29e0*/  FFMA.FTZ R9, R111, R4, R5 ;  /* 0x000000046f097223 */ /* 0x000fe20000010005 */
[----:B------:R-:W-:Y:S01]  /*29f0*/  FSEL R125, R125, 1, !P0 ;  /* 0x3f8000007d7d7808 */ /* 0x000fe20004000000 */
[----:B------:R1:W2:Y:S01]  /*2a00*/  LDG.E.64 R22, desc[UR16][R6.64] ;  /* 0x0000001006167981 */ /* 0x0002a2000c1e1b00 */
[----:B------:R-:W-:Y:S01]  /*2a10*/  FADD.FTZ R13, RZ, R13 ;  /* 0x0000000dff0d7221 */ /* 0x000fe20000010000 */
[----:B------:R-:W-:Y:S01]  /*2a20*/  FMUL.FTZ R14, R124, R11 ;  /* 0x0000000b7c0e7220 */ /* 0x000fe20000410000 */
[----:B------:R-:W-:Y:S01]  /*2a30*/  MOV R4, R95 ;  /* 0x0000005f00047202 */ /* 0x000fe20000000f00 */
[----:B------:R-:W-:Y:S01]  /*2a40*/  FMUL.FTZ R10, R114, R8 ;  /* 0x00000008720a7220 */ /* 0x000fe20000410000 */
[----:B------:R-:W-:Y:S01]  /*2a50*/  MOV R5, R108 ;  /* 0x0000006c00057202 */ /* 0x000fe20000000f00 */
[-C--:B------:R-:W-:Y:S01]  /*2a60*/  FMUL.FTZ R12, R124, R13.reuse ;  /* 0x0000000d7c0c7220 */ /* 0x080fe20000410000 */
[----:B------:R-:W-:Y:S01]  /*2a70*/  FFMA.FTZ R14, R125, R13, R14 ;  /* 0x0000000d7d0e7223 */ /* 0x000fe2000001000e */
[----:B-1----:R-:W-:Y:S01]  /*2a80*/  FMUL.FTZ R6, R114, R9 ;  /* 0x0000000972067220 */ /* 0x002fe20000410000 */
[----:B------:R-:W-:Y:S01]  /*2a90*/  FSEL R126, R87, RZ, !P0 ;  /* 0x000000ff577e7208 */ /* 0x000fe20004000000 */
[----:B------:R1:W2:Y:S02]  /*2aa0*/  LDG.E.64 R24, desc[UR16][R4.64] ;  /* 0x0000001004187981 */ /* 0x0002a4000c1e1b00 */
[----:B------:R-:W-:Y:S01]  /*2ab0*/  FFMA.FTZ R6, R115, R8, -R6 ;  /* 0x0000000873067223 */ /* 0x000fe20000010806 */
[----:B------:R-:W-:Y:S01]  /*2ac0*/  FFMA.FTZ R11, R125, R11, -R12 ;  /* 0x0000000b7d0b7223 */ /* 0x000fe2000001080c */
[----:B------:R-:W-:Y:S01]  /*2ad0*/  FFMA.FTZ R10, R115, R9, R10 ;  /* 0x00000009730a7223 */ /* 0x000fe2000001000a */
[----:B------:R-:W-:-:S02]  /*2ae0*/  FADD.FTZ R128, RZ, R14 ;  /* 0x0000000eff807221 */ /* 0x000fc40000010000 */
[----:B------:R-:W-:Y:S01]  /*2af0*/  FADD.FTZ R127, R126, R11 ;  /* 0x0000000b7e7f7221 */ /* 0x000fe20000010000 */
[C---:B-1----:R-:W-:Y:S01]  /*2b00*/  FMUL.FTZ R5, R118.reuse, R6 ;  /* 0x0000000676057220 */ /* 0x042fe20000410000 */
[-C--:B------:R-:W-:Y:S01]  /*2b10*/  FMUL.FTZ R4, R118, R10.reuse ;  /* 0x0000000a76047220 */ /* 0x080fe20000410000 */
[----:B------:R-:W1:Y:S02]  /*2b20*/  SHFL.UP PT, R8, R128, 0x1, RZ ;  /* 0x0420000080087989 */ /* 0x000e6400000e00ff */
[C---:B------:R-:W-:Y:S01]  /*2b30*/  FFMA.FTZ R5, R119.reuse, R10, R5 ;  /* 0x0000000a77057223 */ /* 0x040fe20000010005 */
[----:B------:R-:W-:Y:S02]  /*2b40*/  FFMA.FTZ R4, R119, R6, -R4 ;  /* 0x0000000677047223 */ /* 0x000fe40000010804 */
[----:B------:R-:W4:Y:S01]  /*2b50*/  SHFL.UP PT, R6, R127, 0x1, RZ ;  /* 0x042000007f067989 */ /* 0x000f2200000e00ff */
[C---:B------:R-:W-:Y:S01]  /*2b60*/  FMUL.FTZ R7, R121.reuse, R5 ;  /* 0x0000000579077220 */ /* 0x040fe20000410000 */
[----:B------:R-:W-:-:S03]  /*2b70*/  FMUL.FTZ R9, R121, R4 ;  /* 0x0000000479097220 */ /* 0x000fc60000410000 */
[C---:B------:R-:W-:Y:S01]  /*2b80*/  FFMA.FTZ R7, R122.reuse, R4, -R7 ;  /* 0x000000047a077223 */ /* 0x040fe20000010807 */
[----:B------:R-:W-:-:S03]  /*2b90*/  FFMA.FTZ R9, R122, R5, R9 ;  /* 0x000000057a097223 */ /* 0x000fc60000010009 */
[C---:B------:R-:W-:Y:S01]  /*2ba0*/  FMUL.FTZ R130, R124.reuse, R7 ;  /* 0x000000077c827220 */ /* 0x040fe20000410000 */
[----:B------:R-:W-:-:S03]  /*2bb0*/  FMUL.FTZ R4, R124, R9 ;  /* 0x000000097c047220 */ /* 0x000fc60000410000 */
[C---:B------:R-:W-:Y:S01]  /*2bc0*/  FFMA.FTZ R130, R125.reuse, R9, R130 ;  /* 0x000000097d827223 */ /* 0x040fe20000010082 */
[----:B------:R-:W-:Y:S01]  /*2bd0*/  ISETP.GE.AND P1, PT, R66, 0x1, PT ;  /* 0x000000014200780c */ /* 0x000fe20003f26270 */
[----:B------:R-:W-:-:S03]  /*2be0*/  FFMA.FTZ R129, R125, R7, -R4 ;  /* 0x000000077d817223 */ /* 0x000fc60000010804 */
[----:B------:R-:W5:Y:S01]  /*2bf0*/  SHFL.UP PT, R5, R130, 0x1, RZ ;  /* 0x0420000082057989 */ /* 0x000f6200000e00ff */
[----:B-1----:R-:W-:-:S03]  /*2c00*/  FMUL.FTZ R7, R129, R8 ;  /* 0x0000000881077220 */ /* 0x002fc60000410000 */
[----:B------:R-:W1:Y:S01]  /*2c10*/  SHFL.UP PT, R4, R129, 0x1, RZ ;  /* 0x0420000081047989 */ /* 0x000e6200000e00ff */
[C---:B------:R-:W-:Y:S01]  /*2c20*/  FMUL.FTZ R8, R130.reuse, R8 ;  /* 0x0000000882087220 */ /* 0x040fe20000410000 */
[----:B----4-:R-:W-:-:S03]  /*2c30*/  FFMA.FTZ R7, R130, R6, R7 ;  /* 0x0000000682077223 */ /* 0x010fc60000010007 */
[----:B------:R-:W-:Y:S01]  /*2c40*/  FFMA.FTZ R8, R129, R6, -R8 ;  /* 0x0000000681087223 */ /* 0x000fe20000010808 */
[----:B------:R-:W-:-:S03]  /*2c50*/  @P1 FADD.FTZ R128, R128, R7 ;  /* 0x0000000780801221 */ /* 0x000fc60000010000 */
[----:B------:R-:W-:Y:S02]  /*2c60*/  @P1 FADD.FTZ R127, R127, R8 ;  /* 0x000000087f7f1221 */ /* 0x000fe40000010000 */
[----:B------:R-:W4:Y:S04]  /*2c70*/  SHFL.UP PT, R9, R128, 0x2, RZ ;  /* 0x0440000080097989 */ /* 0x000f2800000e00ff */
[----:B------:R-:W3:Y:S01]  /*2c80*/  SHFL.UP PT, R8, R127, 0x2, RZ ;  /* 0x044000007f087989 */ /* 0x000ee200000e00ff */
[-C--:B-----5:R-:W-:Y:S01]  /*2c90*/  FMUL.FTZ R7, R129, R5.reuse ;  /* 0x0000000581077220 */ /* 0x0a0fe20000410000 */
[----:B------:R-:W-:-:S03]  /*2ca0*/  FMUL.FTZ R6, R130, R5 ;  /* 0x0000000582067220 */ /* 0x000fc60000410000 */
[-C--:B-1----:R-:W-:Y:S01]  /*2cb0*/  @P1 FFMA.FTZ R130, R130, R4.reuse, R7 ;  /* 0x0000000482821223 */ /* 0x082fe20000010007 */
[----:B------:R-:W-:Y:S01]  /*2cc0*/  @P1 FFMA.FTZ R129, R129, R4, -R6 ;  /* 0x0000000481811223 */ /* 0x000fe20000010806 */
[----:B------:R-:W-:-:S03]  /*2cd0*/  ISETP.GE.AND P0, PT, R66, 0x2, PT ;  /* 0x000000024200780c */ /* 0x000fc60003f06270 */
[----:B------:R-:W1:Y:S04]  /*2ce0*/  SHFL.UP PT, R5, R130, 0x2, RZ ;  /* 0x0440000082057989 */ /* 0x000e6800000e00ff */
[----:B------:R-:W5:Y:S01]  /*2cf0*/  SHFL.UP PT, R4, R129, 0x2, RZ ;  /* 0x0440000081047989 */ /* 0x000f6200000e00ff */
[-C--:B----4-:R-:W-:Y:S01]  /*2d00*/  FMUL.FTZ R7, R129, R9.reuse ;  /* 0x0000000981077220 */ /* 0x090fe20000410000 */
[----:B------:R-:W-:-:S03]  /*2d10*/  FMUL.FTZ R6, R130, R9 ;  /* 0x0000000982067220 */ /* 0x000fc60000410000 */
[-C--:B---3--:R-:W-:Y:S01]  /*2d20*/  FFMA.FTZ R7, R130, R8.reuse, R7 ;  /* 0x0000000882077223 */ /* 0x088fe20000010007 */
[----:B------:R-:W-:-:S03]  /*2d30*/  FFMA.FTZ R6, R129, R8, -R6 ;  /* 0x0000000881067223 */ /* 0x000fc60000010806 */
[----:B------:R-:W-:Y:S01]  /*2d40*/  @P0 FADD.FTZ R128, R128, R7 ;  /* 0x0000000780800221 */ /* 0x000fe20000010000 */
[----:B------:R-:W-:-:S04]  /*2d50*/  @P0 FADD.FTZ R127, R127, R6 ;  /* 0x000000067f7f0221 */ /* 0x000fc80000010000 */
[----:B------:R-:W3:Y:S04]  /*2d60*/  SHFL.UP PT, R9, R128, 0x4, RZ ;  /* 0x0480000080097989 */ /* 0x000ee800000e00ff */
[----:B------:R-:W4:Y:S01]  /*2d70*/  SHFL.UP PT, R8, R127, 0x4, RZ ;  /* 0x048000007f087989 */ /* 0x000f2200000e00ff */
[-C--:B-1----:R-:W-:Y:S01]  /*2d80*/  FMUL.FTZ R7, R129, R5.reuse ;  /* 0x0000000581077220 */ /* 0x082fe20000410000 */
[----:B------:R-:W-:-:S03]  /*2d90*/  FMUL.FTZ R6, R130, R5 ;  /* 0x0000000582067220 */ /* 0x000fc60000410000 */
[-C--:B-----5:R-:W-:Y:S01]  /*2da0*/  @P0 FFMA.FTZ R130, R130, R4.reuse, R7 ;  /* 0x0000000482820223 */ /* 0x0a0fe20000010007 */
[----:B------:R-:W-:-:S04]  /*2db0*/  @P0 FFMA.FTZ R129, R129, R4, -R6 ;  /* 0x0000000481810223 */ /* 0x000fc80000010806 */
[----:B------:R-:W1:Y:S01]  /*2dc0*/  SHFL.UP PT, R5, R130, 0x4, RZ ;  /* 0x0480000082057989 */ /* 0x000e6200000e00ff */
[----:B------:R-:W-:-:S03]  /*2dd0*/  ISETP.GE.AND P0, PT, R66, 0x4, PT ;  /* 0x000000044200780c */ /* 0x000fc60003f06270 */
[----:B------:R-:W5:Y:S01]  /*2de0*/  SHFL.UP PT, R4, R129, 0x4, RZ ;  /* 0x0480000081047989 */ /* 0x000f6200000e00ff */
[-C--:B---3--:R-:W-:Y:S01]  /*2df0*/  FMUL.FTZ R7, R129, R9.reuse ;  /* 0x0000000981077220 */ /* 0x088fe20000410000 */
[----:B------:R-:W-:-:S03]  /*2e00*/  FMUL.FTZ R6, R130, R9 ;  /* 0x0000000982067220 */ /* 0x000fc60000410000 */
[-C--:B----4-:R-:W-:Y:S01]  /*2e10*/  FFMA.FTZ R7, R130, R8.reuse, R7 ;  /* 0x0000000882077223 */ /* 0x090fe20000010007 */
[----:B------:R-:W-:-:S04]  /*2e20*/  FFMA.FTZ R6, R129, R8, -R6 ;  /* 0x0000000881067223 */ /* 0x000fc80000010806 */
[----:B------:R-:W-:Y:S01]  /*2e30*/  @P0 FADD.FTZ R128, R128, R7 ;  /* 0x0000000780800221 */ /* 0x000fe20000010000 */
[----:B------:R-:W-:-:S04]  /*2e40*/  @P0 FADD.FTZ R127, R127, R6 ;  /* 0x000000067f7f0221 */ /* 0x000fc80000010000 */
[----:B------:R-:W3:Y:S01]  /*2e50*/  SHFL.UP PT, R9, R128, 0x8, RZ ;  /* 0x0500000080097989 */ /* 0x000ee200000e00ff */
[CC--:B-1----:R-:W-:Y:S01]  /*2e60*/  FMUL.FTZ R7, R129.reuse, R5.reuse ;  /* 0x0000000581077220 */ /* 0x0c2fe20000410000 */
[C---:B------:R-:W-:Y:S02]  /*2e70*/  FMUL.FTZ R6, R130.reuse, R5 ;  /* 0x0000000582067220 */ /* 0x040fe40000410000 */
[----:B------:R-:W1:Y:S01]  /*2e80*/  SHFL.UP PT, R8, R127, 0x8, RZ ;  /* 0x050000007f087989 */ /* 0x000e6200000e00ff */
[-C--:B-----5:R-:W-:Y:S01]  /*2e90*/  @P0 FFMA.FTZ R130, R130, R4.reuse, R7 ;  /* 0x0000000482820223 */ /* 0x0a0fe20000010007 */
[----:B------:R-:W-:-:S04]  /*2ea0*/  @P0 FFMA.FTZ R129, R129, R4, -R6 ;  /* 0x0000000481810223 */ /* 0x000fc80000010806 */
[----:B------:R-:W4:Y:S04]  /*2eb0*/  SHFL.UP PT, R5, R130, 0x8, RZ ;  /* 0x0500000082057989 */ /* 0x000f2800000e00ff */
[----:B------:R-:W5:Y:S01]  /*2ec0*/  SHFL.UP PT, R4, R129, 0x8, RZ ;  /* 0x0500000081047989 */ /* 0x000f6200000e00ff */
[----:B------:R-:W-:Y:S01]  /*2ed0*/  ISETP.GE.AND P1, PT, R66, 0x8, PT ;  /* 0x000000084200780c */ /* 0x000fe20003f26270 */
[-C--:B---3--:R-:W-:Y:S01]  /*2ee0*/  FMUL.FTZ R6, R130, R9.reuse ;  /* 0x0000000982067220 */ /* 0x088fe20000410000 */
[----:B------:R-:W-:-:S04]  /*2ef0*/  FMUL.FTZ R9, R129, R9 ;  /* 0x0000000981097220 */ /* 0x000fc80000410000 */
[-C--:B-1----:R-:W-:Y:S01]  /*2f00*/  FFMA.FTZ R9, R130, R8.reuse, R9 ;  /* 0x0000000882097223 */ /* 0x082fe20000010009 */
[----:B------:R-:W-:-:S06]  /*2f10*/  FFMA.FTZ R6, R129, R8, -R6 ;  /* 0x0000000881067223 */ /* 0x000fcc0000010806 */
[----:B------:R-:W-:Y:S01]  /*2f20*/  @P1 FADD.FTZ R128, R128, R9 ;  /* 0x0000000980801221 */ /* 0x000fe20000010000 */
[-C--:B----4-:R-:W-:Y:S01]  /*2f30*/  FMUL.FTZ R7, R129, R5.reuse ;  /* 0x0000000581077220 */ /* 0x090fe20000410000 */
[----:B------:R-:W-:Y:S01]  /*2f40*/  @P1 FADD.FTZ R127, R127, R6 ;  /* 0x000000067f7f1221 */ /* 0x000fe20000010000 */
[C---:B------:R-:W-:Y:S02]  /*2f50*/  FMUL.FTZ R6, R130.reuse, R5 ;  /* 0x0000000582067220 */ /* 0x040fe40000410000 */
[-C--:B-----5:R-:W-:Y:S01]  /*2f60*/  @P1 FFMA.FTZ R130, R130, R4.reuse, R7 ;  /* 0x0000000482821223 */ /* 0x0a0fe20000010007 */
[----:B------:R-:W1:Y:S01]  /*2f70*/  SHFL.UP PT, R12, R128, 0x10, RZ ;  /* 0x06000000800c7989 */ /* 0x000e6200000e00ff */
[----:B------:R-:W-:Y:S01]  /*2f80*/  @P1 FFMA.FTZ R129, R129, R4, -R6 ;  /* 0x0000000481811223 */ /* 0x000fe20000010806 */
[----:B------:R-:W-:Y:S02]  /*2f90*/  ISETP.NE.AND P0, PT, R59, RZ, PT ;  /* 0x000000ff3b00720c */ /* 0x000fe40003f05270 */
[----:B------:R-:W3:Y:S04]  /*2fa0*/  SHFL.UP PT, R5, R127, 0x10, RZ ;  /* 0x060000007f057989 */ /* 0x000ee800000e00ff */
[----:B------:R-:W4:Y:S01]  /*2fb0*/  SHFL.UP PT, R4, R130, 0x10, RZ ;  /* 0x0600000082047989 */ /* 0x000f2200000e00ff */
[----:B------:R-:W-:-:S03]  /*2fc0*/  ISETP.NE.OR P0, PT, R31, RZ, !P0 ;  /* 0x000000ff1f00720c */ /* 0x000fc60004705670 */
[----:B------:R-:W5:Y:S01]  /*2fd0*/  SHFL.UP PT, R13, R129, 0x10, RZ ;  /* 0x06000000810d7989 */ /* 0x000f6200000e00ff */
[----:B------:R-:W-:Y:S01]  /*2fe0*/  HFMA2 R8, -RZ, RZ, 1.875, 0 ;  /* 0x3f800000ff087431 */ /* 0x000fe200000001ff */
[----:B------:R-:W-:Y:S02]  /*2ff0*/  CS2R R10, SRZ ;  /* 0x00000000000a7805 */ /* 0x000fe4000001ff00 */
[----:B------:R-:W-:Y:S01]  /*3000*/  MOV R9, RZ ;  /* 0x000000ff00097202 */ /* 0x000fe20000000f00 */
[----:B------:R-:W-:-:S05]  /*3010*/  UMOV UR4, 0x400 ;  /* 0x0000040000047882 */ /* 0x000fca0000000000 */
[----:B------:R-:W5:Y:S01]  /*3020*/  @!P0 LDS.128 R8, [UR5] ;  /* 0x00000005ff088984 */ /* 0x000f620008000c00 */
[----:B------:R-:W-:Y:S01]  /*3030*/  ISETP.NE.AND P0, PT, R66, 0x1f, PT ;  /* 0x0000001f4200780c */ /* 0x000fe20003f05270 */
[CC--:B-1----:R-:W-:Y:S01]  /*3040*/  FMUL.FTZ R6, R130.reuse, R12.reuse ;  /* 0x0000000c82067220 */ /* 0x0c2fe20000410000 */
[C---:B------:R-:W-:Y:S01]  /*3050*/  FMUL.FTZ R7, R129.reuse, R12 ;  /* 0x0000000c81077220 */ /* 0x040fe20000410000 */
[----:B0-----:R-:W-:Y:S02]  /*3060*/  ULEA UR4, UR6, UR4, 0x18 ;  /* 0x0000000406047291 */ /* 0x001fe4000f8ec0ff */
[CC--:B---3--:R-:W-:Y:S01]  /*3070*/  FFMA.FTZ R6, R129.reuse, R5.reuse, -R6 ;  /* 0x0000000581067223 */ /* 0x0c8fe20000010806 */
[C---:B------:R-:W-:Y:S01]  /*3080*/  FFMA.FTZ R7, R130.reuse, R5, R7 ;  /* 0x0000000582077223 */ /* 0x040fe20000010007 */
        /* <DEDUP_REMOVED lines=48> */
[----:B------:R-:W-:-:S04]  /*3390*/  FFMA.FTZ R0, R0, R26, -R105 ;  /* 0x0000001a00007223 */ /* 0x000fc80000010869 */
[----:B------:R-:W-:Y:S01]  /*33a0*/  FADD.FTZ R116, R107, R0 ;  /* 0x000000006b747221 */ /* 0x000fe20000010000 */
[----:B------:R-:W-:Y:S01]  /*33b0*/  FADD.FTZ R101, RZ, R12 ;  /* 0x0000000cff657221 */ /* 0x000fe20000010000 */
[----:B--2---:R-:W-:Y:S02]  /*33c0*/  FMUL.FTZ R13, R23, R25 ;  /* 0x00000019170d7220 */ /* 0x004fe40000410000 */
[C---:B------:R-:W-:Y:S01]  /*33d0*/  FMUL.FTZ R14, R109.reuse, R116 ;  /* 0x000000746d0e7220 */ /* 0x040fe20000410000 */
[----:B------:R-:W-:Y:S01]  /*33e0*/  FMUL.FTZ R12, R109, R101 ;  /* 0x000000656d0c7220 */ /* 0x000fe20000410000 */
[C---:B------:R-:W-:Y:S02]  /*33f0*/  FMUL.FTZ R0, R22.reuse, R25 ;  /* 0x0000001916007220 */ /* 0x040fe40000410000 */
[----:B------:R-:W-:Y:S01]  /*3400*/  FFMA.FTZ R14, R111, R101, R14 ;  /* 0x000000656f0e7223 */ /* 0x000fe2000001000e */
[----:B------:R-:W-:Y:S01]  /*3410*/  FFMA.FTZ R22, R22, R24, -R13 ;  /* 0x0000001816167223 */ /* 0x000fe2000001080d */
[----:B------:R-:W-:Y:S01]  /*3420*/  FMUL.FTZ R13, R5, R11 ;  /* 0x0000000b050d7220 */ /* 0x000fe20000410000 */
[----:B------:R-:W-:Y:S01]  /*3430*/  FFMA.FTZ R12, R111, R116, -R12 ;  /* 0x000000746f0c7223 */ /* 0x000fe2000001080c */
[----:B------:R-:W-:Y:S01]  /*3440*/  FADD.FTZ R103, RZ, R14 ;  /* 0x0000000eff677221 */ /* 0x000fe20000010000 */
[----:B------:R-:W-:Y:S01]  /*3450*/  ISETP.NE.AND P0, PT, R31, RZ, PT ;  /* 0x000000ff1f00720c */ /* 0x000fe20003f05270 */
[-C--:B------:R-:W-:Y:S01]  /*3460*/  FFMA.FTZ R15, R4, R10.reuse, -R13 ;  /* 0x0000000a040f7223 */ /* 0x080fe2000001080d */
[----:B------:R-:W-:Y:S01]  /*3470*/  FMUL.FTZ R25, R5, R10 ;  /* 0x0000000a05197220 */ /* 0x000fe20000410000 */
[----:B------:R-:W-:Y:S01]  /*3480*/  FADD.FTZ R113, R113, R12 ;  /* 0x0000000c71717221 */ /* 0x000fe20000010000 */
[C---:B------:R-:W-:Y:S01]  /*3490*/  FMUL.FTZ R10, R114.reuse, R103 ;  /* 0x00000067720a7220 */ /* 0x040fe20000410000 */
[----:B------:R-:W-:Y:S01]  /*34a0*/  FFMA.FTZ R23, R23, R24, R0 ;  /* 0x0000001817177223 */ /* 0x000fe20000010000 */
[C---:B------:R-:W-:Y:S01]  /*34b0*/  FMUL.FTZ R13, R5.reuse, R9 ;  /* 0x00000009050d7220 */ /* 0x040fe20000410000 */
[-C--:B------:R-:W-:Y:S01]  /*34c0*/  FMUL.FTZ R0, R5, R8.reuse ;  /* 0x0000000805007220 */ /* 0x080fe20000410000 */
[-C--:B------:R-:W-:Y:S01]  /*34d0*/  FMUL.FTZ R114, R114, R113.reuse ;  /* 0x0000007172727220 */ /* 0x080fe20000410000 */
[----:B------:R-:W-:Y:S01]  /*34e0*/  FFMA.FTZ R5, R115, R113, -R10 ;  /* 0x0000007173057223 */ /* 0x000fe2000001080a */
[C---:B------:R-:W-:Y:S01]  /*34f0*/  FFMA.FTZ R8, R4.reuse, R8, -R13 ;  /* 0x0000000804087223 */ /* 0x040fe2000001080d */
[C---:B------:R-:W-:Y:S01]  /*3500*/  FFMA.FTZ R9, R4.reuse, R9, R0 ;  /* 0x0000000904097223 */ /* 0x040fe20000010000 */
[----:B------:R-:W-:Y:S01]  /*3510*/  FFMA.FTZ R4, R4, R11, R25 ;  /* 0x0000000b04047223 */ /* 0x000fe20000010019 */
[----:B------:R-:W-:Y:S01]  /*3520*/  FMUL.FTZ R13, R23, R27 ;  /* 0x0000001b170d7220 */ /* 0x000fe20000410000 */
[----:B------:R-:W-:Y:S01]  /*3530*/  FFMA.FTZ R114, R115, R103, R114 ;  /* 0x0000006773727223 */ /* 0x000fe20000010072 */
[----:B------:R-:W-:Y:S01]  /*3540*/  FADD.FTZ R25, R112, R5 ;  /* 0x0000000570197221 */ /* 0x000fe20000010000 */
[----:B------:R-:W-:Y:S01]  /*3550*/  BSSY.RECONVERGENT B0, `(.L_x_1937) ;  /* 0x000000e000007945 */ /* 0x000fe20003800200 */
[----:B------:R-:W-:Y:S01]  /*3560*/  FFMA.FTZ R13, R22, R99, -R13 ;  /* 0x00000063160d7223 */ /* 0x000fe2000001080d */
[----:B------:R-:W-:Y:S01]  /*3570*/  FADD.FTZ R10, R6, R15 ;  /* 0x0000000f060a7221 */ /* 0x000fe20000010000 */
[----:B------:R-:W-:Y:S01]  /*3580*/  FADD.FTZ R114, RZ, R114 ;  /* 0x00000072ff727221 */ /* 0x000fe20000010000 */
[----:B------:R-:W-:Y:S01]  /*3590*/  FMUL.FTZ R0, R118, R25 ;  /* 0x0000001976007220 */ /* 0x000fe20000410000 */
        /* <DEDUP_REMOVED lines=9> */
.L_x_1938:
[----:B------:R-:W-:Y:S05]  /*3630*/  BSYNC.RECONVERGENT B0 ;  /* 0x0000000000007941 */ /* 0x000fea0003800200 */
.L_x_1937:
[-C--:B------:R-:W-:Y:S01]  /*3640*/  FMUL.FTZ R118, R118, R114.reuse ;  /* 0x0000007276767220 */ /* 0x080fe20000410000 */
[----:B------:R-:W-:Y:S01]  /*3650*/  FFMA.FTZ R0, R119, R114, R0 ;  /* 0x0000007277007223 */ /* 0x000fe20000010000 */
[----:B0-----:R-:W-:Y:S01]  /*3660*/  FMUL.FTZ R5, R23, R110 ;  /* 0x0000006e17057220 */ /* 0x001fe20000410000 */
[----:B------:R-:W-:Y:S01]  /*3670*/  IADD3 R97, PT, PT, R97, 0x1, RZ ;  /* 0x0000000161617810 */ /* 0x000fe20007ffe0ff */
[----:B------:R-:W-:Y:S01]  /*3680*/  FFMA.FTZ R119, R119, R25, -R118 ;  /* 0x0000001977777223 */ /* 0x000fe20000010876 */
[----:B------:R-:W-:Y:S01]  /*3690*/  FADD.FTZ R4, RZ, R0 ;  /* 0x00000000ff047221 */ /* 0x000fe20000010000 */
[----:B------:R-:W-:Y:S01]  /*36a0*/  FFMA.FTZ R7, R22, R26, -R5 ;  /* 0x0000001a16077223 */ /* 0x000fe20000010805 */
[----:B------:R-:W-:Y:S01]  /*36b0*/  ISETP.NE.AND P0, PT, R97, RZ, PT ;  /* 0x000000ff6100720c */ /* 0x000fe20003f05270 */
[----:B------:R-:W-:Y:S01]  /*36c0*/  FADD.FTZ R120, R120, R119 ;  /* 0x0000007778787221 */ /* 0x000fe20000010000 */
[----:B------:R-:W-:Y:S01]  /*36d0*/  FMUL.FTZ R5, R121, R4 ;  /* 0x0000000479057220 */ /* 0x000fe20000410000 */
[----:B------:R-:W-:Y:S01]  /*36e0*/  FFMA.FTZ R90, R7, 2, R90 ;  /* 0x40000000075a7823 */ /* 0x000fe2000001005a */
[----:B------:R-:W-:Y:S01]  /*36f0*/  FMUL.FTZ R7, R23, R114 ;  /* 0x0000007217077220 */ /* 0x000fe20000410000 */
[-C--:B------:R-:W-:Y:S01]  /*3700*/  FMUL.FTZ R121, R121, R120.reuse ;  /* 0x0000007879797220 */ /* 0x080fe20000410000 */
[----:B------:R-:W-:Y:S01]  /*3710*/  FFMA.FTZ R0, R122, R120, -R5 ;  /* 0x000000787a007223 */ /* 0x000fe20000010805 */
[----:B------:R-:W-:Y:S01]  /*3720*/  FMUL.FTZ R5, R23, R103 ;  /* 0x0000006717057220 */ /* 0x000fe20000410000 */
[----:B------:R-:W-:Y:S01]  /*3730*/  FFMA.FTZ R7, R22, R25, -R7 ;  /* 0x0000001916077223 */ /* 0x000fe20000010807 */
[-C--:B------:R-:W-:Y:S01]  /*3740*/  FFMA.FTZ R121, R122, R4.reuse, R121 ;  /* 0x000000047a797223 */ /* 0x080fe20000010079 */
[----:B------:R-:W-:Y:S01]  /*3750*/  FADD.FTZ R123, R123, R0 ;  /* 0x000000007b7b7221 */ /* 0x000fe20000010000 */
[----:B------:R-:W-:Y:S01]  /*3760*/  FFMA.FTZ R5, R22, R113, -R5 ;  /* 0x0000007116057223 */ /* 0x000fe20000010805 */
[----:B------:R-:W-:Y:S01]  /*3770*/  FFMA.FTZ R96, R7, 2, R96 ;  /* 0x4000000007607823 */ /* 0x000fe20000010060 */
[----:B------:R-:W-:Y:S01]  /*3780*/  FADD.FTZ R121, RZ, R121 ;  /* 0x00000079ff797221 */ /* 0x000fe20000010000 */
[C---:B------:R-:W-:Y:S01]  /*3790*/  FMUL.FTZ R0, R124.reuse, R123 ;  /* 0x0000007b7c007220 */ /* 0x040fe20000410000 */
[----:B------:R-:W-:Y:S01]  /*37a0*/  FFMA.FTZ R94, R5, 2, R94 ;  /* 0x40000000055e7823 */ /* 0x000fe2000001005e */
[----:B------:R-:W-:Y:S01]  /*37b0*/  FMUL.FTZ R9, R23, R101 ;  /* 0x0000006517097220 */ /* 0x000fe20000410000 */
[-C--:B------:R-:W-:Y:S01]  /*37c0*/  FMUL.FTZ R124, R124, R121.reuse ;  /* 0x000000797c7c7220 */ /* 0x080fe20000410000 */
[-C--:B------:R-:W-:Y:S01]  /*37d0*/  FFMA.FTZ R0, R125, R121.reuse, R0 ;  /* 0x000000797d007223 */ /* 0x080fe20000010000 */
[C---:B------:R-:W-:Y:S01]  /*37e0*/  FMUL.FTZ R5, R23.reuse, R4 ;  /* 0x0000000417057220 */ /* 0x040fe20000410000 */
[----:B------:R-:W-:Y:S01]  /*37f0*/  FMUL.FTZ R7, R23, R121 ;  /* 0x0000007917077220 */ /* 0x000fe20000410000 */
[-C--:B------:R-:W-:Y:S01]  /*3800*/  FFMA.FTZ R125, R125, R123.reuse, -R124 ;  /* 0x0000007b7d7d7223 */ /* 0x080fe2000001087c */
[----:B------:R-:W-:Y:S01]  /*3810*/  FADD.FTZ R0, RZ, R0 ;  /* 0x00000000ff007221 */ /* 0x000fe20000010000 */
[C---:B------:R-:W-:Y:S01]  /*3820*/  FFMA.FTZ R9, R22.reuse, R116, -R9 ;  /* 0x0000007416097223 */ /* 0x040fe20000010809 */
[----:B------:R-:W-:Y:S01]  /*3830*/  FFMA.FTZ R5, R22, R120, -R5 ;  /* 0x0000007816057223 */ /* 0x000fe20000010805 */
[----:B------:R-:W-:Y:S01]  /*3840*/  FADD.FTZ R125, R126, R125 ;  /* 0x0000007d7e7d7221 */ /* 0x000fe20000010000 */
[----:B------:R-:W-:Y:S01]  /*3850*/  FMUL.FTZ R23, R23, R0 ;  /* 0x0000000017177220 */ /* 0x000fe20000410000 */
[----:B------:R-:W-:Y:S01]  /*3860*/  FFMA.FTZ R7, R22, R123, -R7 ;  /* 0x0000007b16077223 */ /* 0x000fe20000010807 */
[----:B------:R-:W-:Y:S01]  /*3870*/  LEA R95, P1, R2, R95, 0x3 ;  /* 0x0000005f025f7211 */ /* 0x000fe200078218ff */
[----:B------:R-:W-:Y:S01]  /*3880*/  UIADD3 UR5, UPT, UPT, UR5, 0x10, URZ ;  /* 0x0000001005057890 */ /* 0x000fe2000fffe0ff */
[----:B------:R-:W-:Y:S01]  /*3890*/  FFMA.FTZ R23, R22, R125, -R23 ;  /* 0x0000007d16177223 */ /* 0x000fe20000010817 */
[----:B------:R-:W-:Y:S01]  /*38a0*/  LEA R93, P2, R16, R93, 0x3 ;  /* 0x0000005d105d7211 */ /* 0x000fe200078418ff */
[----:B------:R-:W-:Y:S01]  /*38b0*/  FFMA.FTZ R88, R13, 2, R88 ;  /* 0x400000000d587823 */ /* 0x000fe20000010058 */
        /* <DEDUP_REMOVED lines=10> */
.L_x_1936:
[----:B------:R-:W-:Y:S01]  /*3960*/  BAR.SYNC.DEFER_BLOCKING 0x0 ;  /* 0x0000000000007b1d */ /* 0x000fe20000010000 */
[----:B------:R-:W-:Y:S02]  /*3970*/  ISETP.NE.AND P0, PT, R31, RZ, PT ;  /* 0x000000ff1f00720c */ /* 0x000fe40003f05270 */
[----:B------:R-:W-:-:S05]  /*3980*/  IADD3 R59, PT, PT, R59, 0x1, RZ ;  /* 0x000000013b3b7810 */ /* 0x000fca0007ffe0ff */
[----:B------:R-:W0:Y:S08]  /*3990*/  LDC.64 R12, c[0x0][0x420] ;  /* 0x00010800ff0c7b82 */ /* 0x000e300000000a00 */
[----:B------:R-:W1:Y:S01]  /*39a0*/  LDC.64 R14, c[0x0][0x428] ;  /* 0x00010a00ff0e7b82 */ /* 0x000e620000000a00 */
[----:B------:R-:W-:Y:S04]  /*39b0*/  STS [R71], R88 ;  /* 0x0000005847007388 */ /* 0x000fe80000000800 */
        /* <DEDUP_REMOVED lines=11> */
[----:B------:R2:W-:Y:S04]  /*3a70*/  LDS R7, [R61+0x180] ;  /* 0x000180003d077984 */ /* 0x0005e80000000800 */
[----:B------:R-:W-:Y:S04]  /*3a80*/  LDS R67, [R67+0x200] ;  /* 0x0002000043437984 */ /* 0x000fe80000000800 */
[----:B------:R-:W-:Y:S01]  /*3a90*/  LDS R9, [R68+0x280] ;  /* 0x0002800044097984 */ /* 0x000fe20000000800 */
[----:B--2---:R-:W-:-:S03]  /*3aa0*/  HFMA2 R61, -RZ, RZ, 0, 0 ;  /* 0x00000000ff3d7431 */ /* 0x004fc600000001ff */
[----:B------:R-:W-:Y:S01]  /*3ab0*/  LDS R69, [R69+0x300] ;  /* 0x0003000045457984 */ /* 0x000fe20000000800 */
[----:B0-----:R-:W-:-:S03]  /*3ac0*/  IMAD.WIDE.U32 R2, R12, UR18, R60 ;  /* 0x000000120c027c25 */ /* 0x001fc6000f8e003c */
[----:B------:R-:W-:Y:S01]  /*3ad0*/  LDS R11, [R70+0x380] ;  /* 0x00038000460b7984 */ /* 0x000fe20000000800 */
[----:B------:R-:W-:-:S03]  /*3ae0*/  IMAD R3, R13, UR18, R3 ;  /* 0x000000120d037c24 */ /* 0x000fc6000f8e0203 */
[----:B------:R-:W-:Y:S01]  /*3af0*/  @!P0 STS [UR4+0x420], R62 ;  /* 0x0004203eff008988 */ /* 0x000fe20008000804 */
[C---:B-1----:R-:W-:Y:S01]  /*3b00*/  IMAD.WIDE.U32 R2, R28.reuse, R14, R2 ;  /* 0x0000000e1c027225 */ /* 0x042fe200078e0002 */
[----:B------:R-:W-:Y:S03]  /*3b10*/  BAR.SYNC.DEFER_BLOCKING 0x0 ;  /* 0x0000000000007b1d */ /* 0x000fe60000010000 */
[----:B------:R-:W-:Y:S01]  /*3b20*/  IMAD R4, R28, R15, R3 ;  /* 0x0000000f1c047224 */ /* 0x000fe200078e0203 */
        /* <DEDUP_REMOVED lines=14> */
[----:B------:R0:W-:Y:S04]  /*3c10*/  @!P3 STG.E desc[UR16][R2.64+0x200], R67 ;  /* 0x000200430200b986 */ /* 0x0001e8000c101910 */
[----:B------:R0:W-:Y:S04]  /*3c20*/  @!P4 STG.E desc[UR16][R2.64+0x280], R9 ;  /* 0x000280090200c986 */ /* 0x0001e8000c101910 */
[----:B------:R0:W-:Y:S04]  /*3c30*/  @!P5 STG.E desc[UR16][R2.64+0x300], R69 ;  /* 0x000300450200d986 */ /* 0x0001e8000c101910 */
[----:B------:R0:W-:Y:S04]  /*3c40*/  @!P6 STG.E desc[UR16][R2.64+0x380], R11 ;  /* 0x0003800b0200e986 */ /* 0x0001e8000c101910 */
[----:B------:R0:W-:Y:S01]  /*3c50*/  @!P2 STG.E desc[UR16][R2.64], R65 ;  /* 0x000000410200a986 */ /* 0x0001e2000c101910 */
[----:B------:R-:W-:-:S03]  /*3c60*/  ISETP.GE.AND P2, PT, R55, R0, PT ;  /* 0x000000003700720c */ /* 0x000fc60003f46270 */
[----:B------:R0:W-:Y:S01]  /*3c70*/  @!P0 STG.E desc[UR16][R2.64+0x100], R63 ;  /* 0x0001003f02008986 */ /* 0x0001e2000c101910 */
[----:B-1----:R-:W-:-:S03]  /*3c80*/  ISETP.GE.AND P0, PT, R59, UR4, PT ;  /* 0x000000043b007c0c */ /* 0x002fc6000bf06270 */
[----:B------:R0:W-:Y:S01]  /*3c90*/  @!P1 STG.E desc[UR16][R2.64+0x80], R5 ;  /* 0x0000800502009986 */ /* 0x0001e2000c101910 */
[----:B------:R-:W-:-:S04]  /*3ca0*/  IADD3 R40, P1, PT, R40, 0x400, RZ ;  /* 0x0000040028287810 */ /* 0x000fc80007f3e0ff */
[----:B------:R-:W-:Y:S01]  /*3cb0*/  IADD3.X R41, PT, PT, RZ, R41, RZ, P1, !PT ;  /* 0x00000029ff297210 */ /* 0x000fe20000ffe4ff */
[----:B------:R0:W-:Y:S01]  /*3cc0*/  @!P2 STG.E desc[UR16][R2.64+0x180], R7 ;  /* 0x000180070200a986 */ /* 0x0001e2000c101910 */
[----:B------:R-:W-:-:S04]  /*3cd0*/  IADD3 R42, P2, PT, R42, 0x400, RZ ;  /* 0x000004002a2a7810 */ /* 0x000fc80007f5e0ff */
[----:B------:R-:W-:Y:S01]  /*3ce0*/  IADD3.X R52, PT, PT, RZ, R52, RZ, P2, !PT ;  /* 0x00000034ff347210 */ /* 0x000fe200017fe4ff */
[----:B------:R-:W-:Y:S08]  /*3cf0*/  @!P0 BRA `(.L_x_1940) ;  /* 0xffffffc800188947 */ /* 0x000ff0000383ffff */
[----:B------:R-:W-:Y:S05]  /*3d00*/  EXIT ;  /* 0x000000000000794d */ /* 0x000fea0003800000 */
.L_x_1941:
        /* <DEDUP_REMOVED lines=15> */
.L_x_4992:


//--------------------- .text._Z25selective_scan_fwd_kernelI32Selective_Scan_fwd_kernel_traitsILi32ELi8ELi1ELb0ELb0ELb0ELb1EfN3c107complexIfEEEEv13SSMParamsBase --------------------------
	.section	.text._Z25selective_scan_fwd_kernelI32Selective_Scan_fwd_kernel_traitsILi32ELi8ELi1ELb0ELb0ELb0ELb1EfN3c107complexIfEEEEv13SSMParamsBase,"ax",@progbits
	.align	128
        .global         _Z25selective_scan_fwd_kernelI32Selective_Scan_fwd_kernel_traitsILi32ELi8ELi1ELb0ELb0ELb0ELb1EfN3c107complexIfEEEEv13SSMParamsBase
        .type           _Z25selective_scan_fwd_kernelI32Selective_Scan_fwd_kernel_traitsILi32ELi8ELi1ELb0ELb0ELb0ELb1EfN3c107complexIfEEEEv13SSMParamsBase,@function
        .size           _Z25selective_scan_fwd_kernelI32Selective_Scan_fwd_kernel_traitsILi32ELi8ELi1ELb0ELb0ELb0ELb1EfN3c107complexIfEEEEv13SSMParamsBase,(.L_x_4993 - _Z25selective_scan_fwd_kernelI32Selective_Scan_fwd_kernel_traitsILi32ELi8ELi1ELb0ELb0ELb0ELb1EfN3c107complexIfEEEEv13SSMParamsBase)
        .other          _Z25selective_scan_fwd_kernelI32Selective_Scan_fwd_kernel_traitsILi32ELi8ELi1ELb0ELb0ELb0ELb1EfN3c107complexIfEEEEv13SSMParamsBase,@"STO_CUDA_ENTRY STV_DEFAULT"
_Z25selective_scan_fwd_kernelI32Selective_Scan_fwd_kernel_traitsILi32ELi8ELi1ELb0ELb0ELb0ELb1EfN3c107complexIfEEEEv13SSMParamsBase:
.text._Z25selective_scan_fwd_kernelI32Selective_Scan_fwd_kernel_traitsILi32ELi8ELi1ELb0ELb0ELb0ELb1EfN3c107complexIfEEEEv13SSMParamsBase:
        /* <DEDUP_REMOVED lines=86> */
.L_x_1962:
        /* <DEDUP_REMOVED lines=21> */
[----:B------:R-:W-:Y:S01]  /*06b0*/  MOV R15, RZ ;  /* 0x000000ff000f7202 */ /* 0x000fe20000000f00 */
        /* <DEDUP_REMOVED lines=36> */
[----:B------:R-:W-:Y:S01]  /*0900*/  LEA R63, R14, UR4, 0x2 ;  /* 0x000000040e3f7c11 */ /* 0x000fe2000f8e10ff */
[----:B------:R-:W-:Y:S01]  /*0910*/  HFMA2 R14, -RZ, RZ, 0, 0 ;  /* 0x00000000ff0e7431 */ /* 0x000fe200000001ff */
        /* <DEDUP_REMOVED lines=101> */
.L_x_1943:
[----:B------:R-:W-:Y:S05]  /*0f70*/  BSYNC.RECONVERGENT B0 ;  /* 0x0000000000007941 */ /* 0x000fea0003800200 */
.L_x_1942:
        /* <DEDUP_REMOVED lines=34> */
.L_x_1945:
[----:B------:R-:W-:Y:S05]  /*11a0*/  BSYNC.RECONVERGENT B0 ;  /* 0x0000000000007941 */ /* 0x000fea0003800200 */
.L_x_1944:
        /* <DEDUP_REMOVED lines=39> */
.L_x_1947:
[----:B------:R-:W-:Y:S05]  /*1420*/  BSYNC.RECONVERGENT B0 ;  /* 0x0000000000007941 */ /* 0x000fea0003800200 */
.L_x_1946:
        /* <DEDUP_REMOVED lines=32> */
.L_x_1949:
[----:B------:R-:W-:Y:S05]  /*1630*/  BSYNC.RECONVERGENT B0 ;  /* 0x0000000000007941 */ /* 0x000fea0003800200 */
.L_x_1948:
        /* <DEDUP_REMOVED lines=32> */
.L_x_1951:
[----:B------:R-:W-:Y:S05]  /*1840*/  BSYNC.RECONVERGENT B0 ;  /* 0x0000000000007941 */ /* 0x000fea0003800200 */
.L_x_1950:
        /* <DEDUP_REMOVED lines=32> */
.L_x_1953:
[----:B------:R-:W-:Y:S05]  /*1a50*/  BSYNC.RECONVERGENT B0 ;  /* 0x0000000000007941 */ /* 0x000fea0003800200 */
.L_x_1952:
        /* <DEDUP_REMOVED lines=32> */
.L_x_1955:
[----:B------:R-:W-:Y:S05]  /*1c60*/  BSYNC.RECONVERGENT B0 ;  /* 0x0000000000007941 */ /* 0x000fea0003800200 */
.L_x_1954:
        /* <DEDUP_REMOVED lines=32> */
.L_x_1957:
[----:B------:R-:W-:Y:S05]  /*1e70*/  BSYNC.RECONVERGENT B0 ;  /* 0x0000000000007941 */ /* 0x000fea0003800200 */
.L_x_1956:
        /* <DEDUP_REMOVED lines=36> */
.L_x_1961:
        /* <DEDUP_REMOVED lines=177> */
[----:B------:R-:W-:Y:S01]  /*2bd0*/  FFMA.FTZ R130, R125, R9, R130 ;  /* 0x000000097d827223 */ /* 0x000fe20000010082 */
        /* <DEDUP_REMOVED lines=166> */
.L_x_1960:
[----:B------:R-:W-:Y:S05]  /*3640*/  BSYNC.RECONVERGENT B0 ;  /* 0x0000000000007941 */ /* 0x000fea0003800200 */
.L_x_1959:
        /* <DEDUP_REMOVED lines=50> */
.L_x_1958:
[----:B------:R-:W-:Y:S01]  /*3970*/  BAR.SYNC.DEFER_BLOCKING 0x0 ;  /* 0x0000000000007b1d */ /* 0x000fe20000010000 */
[----:B------:R-:W-:Y:S01]  /*3980*/  ISETP.NE.AND P0, PT, R31, RZ, PT ;  /* 0x000000ff1f00720c */ /* 0x000fe20003f05270 */
[----:B------:R-:W-:-:S06]  /*3990*/  HFMA2 R87, -RZ, RZ, 0, 0 ;  /* 0x00000000ff577431 */ /* 0x000fcc00000001ff */
        /* <DEDUP_REMOVED lines=16> */
[----:B---3--:R-:W-:Y:S01]  /*3aa0*/  IMAD.WIDE.U32 R2, R24, UR18, R86 ;  /* 0x0000001218027c25 */ /* 0x008fe2000f8e0056 */
[----:B------:R-:W-:Y:S01]  /*3ab0*/  IADD3.X R6, PT, PT, RZ, R6, RZ, P1, !PT ;  /* 0x00000006ff067210 */ /* 0x000fe20000ffe4ff */
[----:B------:R-:W-:Y:S01]  /*3ac0*/  STS [R69+0x18], R74 ;  /* 0x0000184a45007388 */ /* 0x000fe20000000800 */
[----:B-1----:R-:W-:Y:S01]  /*3ad0*/  LEA R4, P3, R5, UR8, 0x2 ;  /* 0x0000000805047c11 */ /* 0x002fe2000f8610ff */
[----:B------:R-:W-:-:S02]  /*3ae0*/  IMAD R3, R25, UR18, R3 ;  /* 0x0000001219037c24 */ /* 0x000fc4000f8e0203 */
[----:B------:R-:W-:Y:S01]  /*3af0*/  STS [R69+0x1c], R72 ;  /* 0x00001c4845007388 */ /* 0x000fe20000000800 */
[----:B------:R-:W-:-:S03]  /*3b00*/  NOP ;  /* 0x0000000000007918 */ /* 0x000fc60000000000 */
[----:B------:R-:W-:Y:S01]  /*3b10*/  LDS R7, [R61] ;  /* 0x000000003d077984 */ /* 0x000fe20000000800 */
[----:B------:R-:W-:Y:S01]  /*3b20*/  LEA.HI.X R5, R5, UR9, R6, 0x2, P3 ;  /* 0x0000000905057c11 */ /* 0x000fe200098f1406 */
[----:B------:R-:W1:Y:S02]  /*3b30*/  LDCU.64 UR8, c[0x0][0x488] ;  /* 0x00009100ff0877ac */ /* 0x000e640008000a00 */
[----:B------:R-:W-:Y:S04]  /*3b40*/  LDS R9, [R68+0x80] ;  /* 0x0000800044097984 */ /* 0x000fe80000000800 */
[----:B------:R-:W-:Y:S01]  /*3b50*/  LDS R11, [R67+0x100] ;  /* 0x00010000430b7984 */ /* 0x000fe20000000800 */
[----:B0-----:R-:W-:-:S03]  /*3b60*/  IMAD.WIDE.U32 R2, R28, R22, R2 ;  /* 0x000000161c027225 */ /* 0x001fc600078e0002 */
        /* <DEDUP_REMOVED lines=17> */
[----:B------:R-:W-:Y:S01]  /*3c80*/  ISETP.GE.AND P2, PT, R58, R0, PT ;  /* 0x000000003a00720c */ /* 0x000fe20003f46270 */
[----:B------:R-:W-:Y:S02]  /*3c90*/  IMAD R0, R28, R23, R3 ;  /* 0x000000171c007224 */ /* 0x000fe400078e0203 */
[----:B------:R-:W-:Y:S01]  /*3ca0*/  @!P3 STG.E desc[UR16][R4.64+0x100], R11 ;  /* 0x0001000b0400b986 */ /* 0x000fe2000c101910 */
[----:B------:R-:W-:-:S03]  /*3cb0*/  ISETP.GE.AND P3, PT, R49, R60, PT ;  /* 0x0000003c3100720c */ /* 0x000fc60003f66270 */
[----:B------:R-:W-:Y:S01]  /*3cc0*/  @!P4 STG.E desc[UR16][R4.64+0x180], R13 ;  /* 0x0001800d0400c986 */ /* 0x000fe2000c101910 */
[----:B------:R-:W-:Y:S02]  /*3cd0*/  IADD3 R3, P4, PT, R49, R2, RZ ;  /* 0x0000000231037210 */ /* 0x000fe40007f9e0ff */
[----:B0-----:R-:W-:Y:S01]  /*3ce0*/  CS2R R6, SRZ ;  /* 0x0000000000067805 */ /* 0x001fe2000001ff00 */
[----:B------:R-:W-:Y:S01]  /*3cf0*/  @!P5 STG.E desc[UR16][R4.64+0x200], R15 ;  /* 0x0002000f0400d986 */ /* 0x000fe2000c101910 */
[----:B------:R-:W-:Y:S02]  /*3d00*/  IADD3.X R0, PT, PT, RZ, R0, RZ, P4, !PT ;  /* 0x00000000ff007210 */ /* 0x000fe400027fe4ff */
[----:B-1----:R-:W-:Y:S01]  /*3d10*/  LEA R2, P4, R3, UR8, 0x2 ;  /* 0x0000000803027c11 */ /* 0x002fe2000f8810ff */
[----:B------:R-:W-:Y:S01]  /*3d20*/  @!P6 STG.E desc[UR16][R4.64+0x280], R17 ;  /* 0x000280110400e986 */ /* 0x000fe2000c101910 */
[-C--:B------:R-:W-:Y:S02]  /*3d30*/  ISETP.GE.AND P6, PT, R55, R60.reuse, PT ;  /* 0x0000003c3700720c */ /* 0x080fe40003fc6270 */
[----:B------:R-:W-:Y:S01]  /*3d40*/  LEA.HI.X R3, R3, UR9, R0, 0x2, P4 ;  /* 0x0000000903037c11 */ /* 0x000fe2000a0f1400 */
[----:B------:R-:W-:Y:S01]  /*3d50*/  @!P2 STG.E desc[UR16][R4.64+0x300], R19 ;  /* 0x000300130400a986 */ /* 0x000fe2000c101910 */
[----:B------:R-:W-:-:S02]  /*3d60*/  ISETP.GE.AND P2, PT, R53, R60, PT ;  /* 0x0000003c3500720c */ /* 0x000fc40003f46270 */
[----:B------:R-:W-:Y:S01]  /*3d70*/  MOV R0, RZ ;  /* 0x000000ff00007202 */ /* 0x000fe20000000f00 */
[----:B------:R0:W-:Y:S01]  /*3d80*/  @!P1 STG.E desc[UR16][R4.64+0x380], R21 ;  /* 0x0003801504009986 */ /* 0x0001e2000c101910 */
[----:B------:R-:W-:Y:S01]  /*3d90*/  BAR.SYNC.DEFER_BLOCKING 0x0 ;  /* 0x0000000000007b1d */ /* 0x000fe20000010000 */
[-C--:B------:R-:W-:Y:S02]  /*3da0*/  ISETP.GE.AND P1, PT, R54, R60.reuse, PT ;  /* 0x0000003c3600720c */ /* 0x080fe40003f26270 */
[-C--:B------:R-:W-:Y:S02]  /*3db0*/  ISETP.GE.AND P5, PT, R56, R60.reuse, PT ;  /* 0x0000003c3800720c */ /* 0x080fe40003fa6270 */
[-C--:B------:R-:W-:Y:S02]  /*3dc0*/  ISETP.GE.AND P4, PT, R57, R60.reuse, PT ;  /* 0x0000003c3900720c */ /* 0x080fe40003f86270 */
[----:B0-----:R-:W-:Y:S02]  /*3dd0*/  CS2R R4, SRZ ;  /* 0x0000000000047805 */ /* 0x001fe4000001ff00 */
[----:B------:R-:W-:Y:S01]  /*3de0*/  CS2R R8, SRZ ;  /* 0x0000000000087805 */ /* 0x000fe2000001ff00 */
[----:B------:R-:W-:Y:S01]  /*3df0*/  HFMA2 R11, -RZ, RZ, 0, 0 ;  /* 0x00000000ff0b7431 */ /* 0x000fe200000001ff */
[----:B------:R-:W2:Y:S01]  /*3e00*/  @!P3 LDG.E R0, desc[UR16][R2.64] ;  /* 0x000000100200b981 */ /* 0x000ea2000c1e1900 */
[----:B------:R-:W-:-:S03]  /*3e10*/  ISETP.GE.AND P3, PT, R58, R60, PT ;  /* 0x0000003c3a00720c */ /* 0x000fc60003f66270 */
[----:B------:R-:W3:Y:S01]  /*3e20*/  @!P2 LDG.E R7, desc[UR16][R2.64+0x80] ;  /* 0x000080100207a981 */ /* 0x000ee2000c1e1900 */
[----:B------:R-:W-:-:S03]  /*3e30*/  ISETP.GE.AND P2, PT, R51, R60, PT ;  /* 0x0000003c3300720c */ /* 0x000fc60003f46270 */
[----:B------:R-:W4:Y:S04]  /*3e40*/  @!P1 LDG.E R4, desc[UR16][R2.64+0x100] ;  /* 0x0001001002049981 */ /* 0x000f28000c1e1900 */
        /* <DEDUP_REMOVED lines=28> */
[----:B---3--:R-:W-:-:S03]  /*4010*/  FMUL.FTZ R11, R0, -1.4426950216293334961 ;  /* 0xbfb8aa3b000b7820 */ /* 0x008fc60000410000 */
[----:B------:R-:W2:Y:S01]  /*4020*/  MUFU.EX2 R9, R9 ;  /* 0x0000000900097308 */ /* 0x000ea20000000800 */
[----:B----4-:R-:W-:-:S03]  /*4030*/  FMUL.FTZ R13, R4, -1.4426950216293334961 ;  /* 0xbfb8aa3b040d7820 */ /* 0x010fc60000410000 */
[----:B------:R-:W3:Y:S01]  /*4040*/  MUFU.EX2 R11, R11 ;  /* 0x0000000b000b7308 */ /* 0x000ee20000000800 */
[----:B-----5:R-:W-:Y:S01]  /*4050*/  FMUL.FTZ R16, R6, -1.4426950216293334961 ;  /* 0xbfb8aa3b06107820 */ /* 0x020fe20000410000 */
[----:B0-----:R-:W-:Y:S02]  /*4060*/  FADD.FTZ R12, R12, 1 ;  /* 0x3f8000000c0c7421 */ /* 0x001fe40000010000 */
[----:B------:R-:W-:Y:S01]  /*4070*/  MUFU.EX2 R13, R13 ;  /* 0x0000000d000d7308 */ /* 0x000fe20000000800 */
[----:B------:R-:W-:Y:S01]  /*4080*/  FMUL.FTZ R17, R7, -1.4426950216293334961 ;  /* 0xbfb8aa3b07117820 */ /* 0x000fe20000410000 */
[----:B-1----:R-:W-:Y:S02]  /*4090*/  FADD.FTZ R8, R8, 1 ;  /* 0x3f80000008087421 */ /* 0x002fe40000010000 */
[----:B------:R-:W0:Y:S01]  /*40a0*/  MUFU.EX2 R16, R16 ;  /* 0x0000001000107308 */ /* 0x000e220000000800 */
[----:B------:R-:W-:Y:S01]  /*40b0*/  FMUL.FTZ R14, R5, -1.4426950216293334961 ;  /* 0xbfb8aa3b050e7820 */ /* 0x000fe20000410000 */
[----:B--2---:R-:W-:-:S02]  /*40c0*/  FADD.FTZ R9, R9, 1 ;  /* 0x3f80000009097421 */ /* 0x004fc40000010000 */
[----:B------:R-:W1:Y:S01]  /*40d0*/  MUFU.EX2 R17, R17 ;  /* 0x0000001100117308 */ /* 0x000e620000000800 */
[----:B---3--:R-:W-:-:S03]  /*40e0*/  FADD.FTZ R11, R11, 1 ;  /* 0x3f8000000b0b7421 */ /* 0x008fc60000010000 */
[----:B------:R2:W3:Y:S04]  /*40f0*/  MUFU.EX2 R15, R14 ;  /* 0x0000000e000f7308 */ /* 0x0004e80000000800 */
[----:B------:R-:W4:Y:S01]  /*4100*/  MUFU.RCP R19, R8 ;  /* 0x0000000800137308 */ /* 0x000f220000001000 */
[----:B0-----:R-:W-:Y:S01]  /*4110*/  FADD.FTZ R16, R16, 1 ;  /* 0x3f80000010107421 */ /* 0x001fe20000010000 */
[----:B--2---:R-:W-:Y:S01]  /*4120*/  FADD.FTZ R14, R13, 1 ;  /* 0x3f8000000d0e7421 */ /* 0x004fe20000010000 */
[----:B-1----:R-:W-:-:S05]  /*4130*/  FADD.FTZ R17, R17, 1 ;  /* 0x3f80000011117421 */ /* 0x002fca0000010000 */
[----:B------:R-:W0:Y:S01]  /*4140*/  MUFU.RCP R12, R12 ;  /* 0x0000000c000c7308 */ /* 0x000e220000001000 */
[----:B---3--:R-:W-:-:S07]  /*4150*/  FADD.FTZ R15, R15, 1 ;  /* 0x3f8000000f0f7421 */ /* 0x008fce0000010000 */
[----:B------:R4:W1:Y:S08]  /*4160*/  MUFU.RCP R21, R9 ;  /* 0x0000000900157308 */ /* 0x0008700000001000 */
[----:B------:R1:W2:Y:S01]  /*4170*/  MUFU.RCP R23, R11 ;  /* 0x0000000b00177308 */ /* 0x0002a20000001000 */
[----:B----4-:R-:W-:Y:S01]  /*4180*/  FMUL.FTZ R9, R10, R19 ;  /* 0x000000130a097220 */ /* 0x010fe20000410000 */
[----:B0-----:R-:W-:-:S03]  /*4190*/  FMUL.FTZ R3, R3, R12 ;  /* 0x0000000c03037220 */ /* 0x001fc60000410000 */
[----:B------:R-:W-:Y:S01]  /*41a0*/  FMUL.FTZ R78, R9, R78 ;  /* 0x0000004e094e7220 */ /* 0x000fe20000410000 */
[----:B------:R-:W-:Y:S01]  /*41b0*/  BAR.SYNC.DEFER_BLOCKING 0x0 ;  /* 0x0000000000007b1d */ /* 0x000fe20000010000 */
[----:B------:R-:W-:Y:S01]  /*41c0*/  FMUL.FTZ R80, R3, R80 ;  /* 0x0000005003507220 */ /* 0x000fe20000410000 */
[----:B-1----:R-:W-:-:S04]  /*41d0*/  FMUL.FTZ R11, R2, R21 ;  /* 0x00000015020b7220 */ /* 0x002fc80000410000 */
[----:B------:R-:W0:Y:S01]  /*41e0*/  MUFU.RCP R25, R14 ;  /* 0x0000000e00197308 */ /* 0x000e220000001000 */
[----:B------:R-:W-:Y:S01]  /*41f0*/  FMUL.FTZ R70, R11, R70 ;  /* 0x000000460b467220 */ /* 0x000fe20000410000 */
[----:B--2---:R-:W-:-:S06]  /*4200*/  FMUL.FTZ R13, R0, R23 ;  /* 0x00000017000d7220 */ /* 0x004fcc0000410000 */
[----:B------:R-:W1:Y:S01]  /*4210*/  MUFU.RCP R18, R15 ;  /* 0x0000000f00127308 */ /* 0x000e620000001000 */
[----:B------:R-:W-:Y:S02]  /*4220*/  FMUL.FTZ R82, R13, R82 ;  /* 0x000000520d527220 */ /* 0x000fe40000410000 */
[----:B------:R-:W2:Y:S05]  /*4230*/  LDC.64 R12, c[0x0][0x438] ;  /* 0x00010e00ff0c7b82 */ /* 0x000eaa0000000a00 */
[----:B------:R-:W3:Y:S01]  /*4240*/  MUFU.RCP R27, R16 ;  /* 0x00000010001b7308 */ /* 0x000ee20000001000 */
[----:B0-----:R-:W-:Y:S01]  /*4250*/  FMUL.FTZ R3, R4, R25 ;  /* 0x0000001904037220 */ /* 0x001fe20000410000 */
[----:B------:R-:W-:Y:S03]  /*4260*/  STS [R69], R78 ;  /* 0x0000004e45007388 */ /* 0x000fe60000000800 */
[----:B------:R-:W-:Y:S01]  /*4270*/  FMUL.FTZ R84, R3, R84 ;  /* 0x0000005403547220 */ /* 0x000fe20000410000 */
[----:B------:R-:W-:Y:S02]  /*4280*/  STS [R69+0x4], R70 ;  /* 0x0000044645007388 */ /* 0x000fe40000000800 */
[----:B------:R-:W0:Y:S01]  /*4290*/  MUFU.RCP R8, R17 ;  /* 0x0000001100087308 */ /* 0x000e220000001000 */
[----:B------:R-:W4:Y:S01]  /*42a0*/  LDC.64 R2, c[0x0][0x430] ;  /* 0x00010c00ff027b82 */ /* 0x000f220000000a00 */
[----:B-1----:R-:W-:Y:S01]  /*42b0*/  FMUL.FTZ R5, R5, R18 ;  /* 0x0000001205057220 */ /* 0x002fe20000410000 */
[----:B------:R-:W-:Y:S03]  /*42c0*/  STS [R69+0x8], R82 ;  /* 0x0000085245007388 */ /* 0x000fe60000000800 */
[----:B------:R-:W-:Y:S01]  /*42d0*/  FMUL.FTZ R76, R5, R76 ;  /* 0x0000004c054c7220 */ /* 0x000fe20000410000 */
[----:B------:R-:W-:Y:S01]  /*42e0*/  STS [R69+0xc], R80 ;  /* 0x00000c5045007388 */ /* 0x000fe20000000800 */
[----:B---3--:R-:W-:-:S03]  /*42f0*/  FMUL.FTZ R9, R6, R27 ;  /* 0x0000001b06097220 */ /* 0x008fc60000410000 */
[----:B------:R-:W-:Y:S01]  /*4300*/  STS [R69+0x10], R84 ;  /* 0x0000105445007388 */ /* 0x000fe20000000800 */
[----:B------:R-:W-:-:S03]  /*4310*/  FMUL.FTZ R74, R9, R74 ;  /* 0x0000004a094a7220 */ /* 0x000fc60000410000 */
[----:B------:R-:W-:Y:S01]  /*4320*/  STS [R69+0x14], R76 ;  /* 0x0000144c45007388 */ /* 0x000fe20000000800 */
[----:B0-----:R-:W-:-:S03]  /*4330*/  FMUL.FTZ R7, R7, R8 ;  /* 0x0000000807077220 */ /* 0x001fc60000410000 */
[----:B------:R-:W-:Y:S01]  /*4340*/  STS [R69+0x18], R74 ;  /* 0x0000184a45007388 */ /* 0x000fe20000000800 */
[----:B------:R-:W-:Y:S01]  /*4350*/  FMUL.FTZ R72, R7, R72 ;  /* 0x0000004807487220 */ /* 0x000fe20000410000 */
[----:B----4-:R-:W-:-:S04]  /*4360*/  IMAD.WIDE.U32 R86, R2, UR18, R86 ;  /* 0x0000001202567c25 */ /* 0x010fc8000f8e0056 */
[----:B------:R-:W-:Y:S01]  /*4370*/  STS [R69+0x1c], R72 ;  /* 0x00001c4845007388 */ /* 0x000fe20000000800 */
[----:B------:R-:W-:-:S03]  /*4380*/  NOP ;  /* 0x0000000000007918 */ /* 0x000fc60000000000 */
[----:B------:R-:W-:Y:S01]  /*4390*/  LDS R61, [R61] ;  /* 0x000000003d3d7984 */ /* 0x000fe20000000800 */
[----:B------:R-:W-:-:S03]  /*43a0*/  IMAD R87, R3, UR18, R87 ;  /* 0x0000001203577c24 */ /* 0x000fc6000f8e0257 */
[----:B------:R-:W-:Y:S01]  /*43b0*/  LDS R5, [R68+0x80] ;  /* 0x0000800044057984 */ /* 0x000fe20000000800 */
[----:B--2---:R-:W-:-:S03]  /*43c0*/  IMAD.WIDE.U32 R2, R28, R12, R86 ;  /* 0x0000000c1c027225 */ /* 0x004fc600078e0056 */
[----:B------:R-:W-:Y:S01]  /*43d0*/  LDS R67, [R67+0x100] ;  /* 0x0001000043437984 */ /* 0x000fe20000000800 */
[----:B------:R-:W-:-:S03]  /*43e0*/  IMAD R4, R28, R13, R3 ;  /* 0x0000000d1c047224 */ /* 0x000fc600078e0203 */
        /* <DEDUP_REMOVED lines=37> */
.L_x_1963:
        /* <DEDUP_REMOVED lines=12> */
.L_x_4993:


//--------------------- .text._Z25selective_scan_fwd_kernelI32Selective_Scan_fwd_kernel_traitsILi32ELi8ELi1ELb0ELb0ELb1ELb0EfN3c107complexIfEEEEv13SSMParamsBase --------------------------
	.section	.text._Z25selective_scan_fwd_kernelI32Selective_Scan_fwd_kernel_traitsILi32ELi8ELi1ELb0ELb0ELb1ELb0EfN3c107complexIfEEEEv13SSMParamsBase,"ax",@progbits
	.align	128
        .global         _Z25selective_scan_fwd_kernelI32Selective_Scan_fwd_kernel_traitsILi32ELi8ELi1ELb0ELb0ELb1ELb0EfN3c107complexIfEEEEv13SSMParamsBase
        .type           _Z25selective_scan_fwd_kernelI32Selective_Scan_fwd_kernel_traitsILi32ELi8ELi1ELb0ELb0ELb1ELb0EfN3c107complexIfEEEEv13SSMParamsBase,@function
        .size           _Z25selective_scan_fwd_kernelI32Selective_Scan_fwd_kernel_traitsILi32ELi8ELi1ELb0ELb0ELb1ELb0EfN3c107complexIfEEEEv13SSMParamsBase,(.L_x_4994 - _Z25selective_scan_fwd_kernelI32Selective_Scan_fwd_kernel_traitsILi32ELi8ELi1ELb0ELb0ELb1ELb0EfN3c107complexIfEEEEv13SSMParamsBase)
        .other          _Z25selective_scan_fwd_kernelI32Selective_Scan_fwd_kernel_traitsILi32ELi8ELi1ELb0ELb0ELb1ELb0EfN3c107complexIfEEEEv13SSMParamsBase,@"STO_CUDA_ENTRY STV_DEFAULT"
_Z25selective_scan_fwd_kernelI32Selective_Scan_fwd_kernel_traitsILi32ELi8ELi1ELb0ELb0ELb1ELb0EfN3c107complexIfEEEEv13SSMParamsBase:
.text._Z25selective_scan_fwd_kernelI32Selective_Scan_fwd_kernel_traitsILi32ELi8ELi1ELb0ELb0ELb1ELb0EfN3c107complexIfEEEEv13SSMParamsBase:
        /* <DEDUP_REMOVED lines=32> */
[----:B0-----:R-:W-:Y:S01]  /*0200*/  HFMA2 R6, -RZ, RZ, 0, 0 ;  /* 0x00000000ff067431 */ /* 0x001fe200000001ff */
[----:B---3--:R-:W-:-:S05]  /*0210*/  IADD3 R10, PT, PT, RZ, -R7, RZ ;  /* 0x80000007ff0a7210 */ /* 0x008fca0007ffe0ff */
[----:B------:R-:W-:Y:S01]  /*0220*/  IMAD R3, R10, R9, RZ ;  /* 0x000000090a037224 */ /* 0x000fe200078e02ff */
[----:B----4-:R-:W-:Y:S01]  /*0230*/  IABS R4, R25 ;  /* 0x0000001900047213 */ /* 0x010fe20000000000 */
[----:B------:R-:W-:Y:S01]  /*0240*/  UIMAD.WIDE.U32 UR4, UR18, UR8, URZ ;  /* 0x00000008120472a5 */ /* 0x000fe2000f8e00ff */
[----:B------:R-:W0:Y:S01]  /*0250*/  LDC.64 R10, c[0x0][0x460] ;  /* 0x00011800ff0a7b82 */ /* 0x000e220000000a00 */
[----:B------:R-:W-:-:S06]  /*0260*/  IMAD.HI.U32 R7, R7, R3, R6 ;  /* 0x0000000307077227 */ /* 0x000fcc00078e0006 */
[----:B------:R-:W-:-:S05]  /*0270*/  IMAD.HI.U32 R0, R7, R4, RZ ;  /* 0x0000000407007227 */ /* 0x000fca00078e00ff */
[----:B------:R-:W-:-:S05]  /*0280*/  IADD3 R2, PT, PT, -R0, RZ, RZ ;  /* 0x000000ff00027210 */ /* 0x000fca0007ffe1ff */
[----:B------:R-:W-:-:S05]  /*0290*/  IMAD R4, R9, R2, R4 ;  /* 0x0000000209047224 */ /* 0x000fca00078e0204 */
[----:B------:R-:W-:Y:S01]  /*02a0*/  ISETP.GT.U32.AND P1, PT, R9, R4, PT ;  /* 0x000000040900720c */ /* 0x000fe20003f24070 */
[----:B------:R-:W-:Y:S01]  /*02b0*/  UIMAD UR6, UR18, UR9, UR5 ;  /* 0x00000009120672a4 */ /* 0x000fe2000f8e0205 */
[----:B------:R-:W-:Y:S02]  /*02c0*/  ISETP.GE.AND P3, PT, R17, 0x1, PT ;  /* 0x000000011100780c */ /* 0x000fe40003f66270 */
[----:B------:R-:W-:Y:S02]  /*02d0*/  MOV R2, UR4 ;  /* 0x0000000400027c02 */ /* 0x000fe40008000f00 */
[----:B------:R-:W-:Y:S01]  /*02e0*/  MOV R3, UR5 ;  /* 0x0000000500037c02 */ /* 0x000fe20008000f00 */
[----:B------:R-:W-:-:S06]  /*02f0*/  UIMAD.WIDE.U32 UR4, UR18, UR12, URZ ;  /* 0x0000000c120472a5 */ /* 0x000fcc000f8e00ff */
[----:B------:R-:W-:-:S04]  /*0300*/  @!P1 IADD3 R4, PT, PT, R4, -R9, RZ ;  /* 0x8000000904049210 */ /* 0x000fc80007ffe0ff */
[----:B------:R-:W-:Y:S01]  /*0310*/  ISETP.GE.U32.AND P0, PT, R4, R9, PT ;  /* 0x000000090400720c */ /* 0x000fe20003f06070 */
[----:B------:R-:W-:Y:S01]  /*0320*/  UIMAD UR9, UR18, UR13, UR5 ;  /* 0x0000000d120972a4 */ /* 0x000fe2000f8e0205 */
[----:B------:R-:W-:Y:S01]  /*0330*/  MOV R3, UR6 ;  /* 0x0000000600037c02 */ /* 0x000fe20008000f00 */
[----:B------:R-:W-:Y:S01]  /*0340*/  UIMAD.WIDE.U32 UR6, UR18, UR16, URZ ;  /* 0x00000010120672a5 */ /* 0x000fe2000f8e00ff */
[----:B------:R-:W-:Y:S02]  /*0350*/  LOP3.LUT R5, R25, R8, RZ, 0x3c, !PT ;  /* 0x0000000819057212 */ /* 0x000fe400078e3cff */
[----:B------:R-:W-:Y:S01]  /*0360*/  @!P1 IADD3 R0, PT, PT, R0, 0x1, RZ ;  /* 0x0000000100009810 */ /* 0x000fe20007ffe0ff */
[----:B------:R-:W-:Y:S01]  /*0370*/  UIMAD UR8, UR18, UR17, UR7 ;  /* 0x00000011120872a4 */ /* 0x000fe2000f8e0207 */
[----:B------:R-:W-:Y:S02]  /*0380*/  ISETP.GE.AND P2, PT, R5, RZ, PT ;  /* 0x000000ff0500720c */ /* 0x000fe40003f46270 */
[----:B------:R-:W-:-:S02]  /*0390*/  MOV R6, UR4 ;  /* 0x0000000400067c02 */ /* 0x000fc40008000f00 */
[----:B------:R-:W-:Y:S02]  /*03a0*/  MOV R7, UR5 ;  /* 0x0000000500077c02 */ /* 0x000fe40008000f00 */
[----:B------:R-:W-:Y:S02]  /*03b0*/  MOV R5, UR9 ;  /* 0x0000000900057c02 */ /* 0x000fe40008000f00 */
[----:B------:R-:W-:Y:S02]  /*03c0*/  @P0 IADD3 R0, PT, PT, R0, 0x1, RZ ;  /* 0x0000000100000810 */ /* 0x000fe40007ffe0ff */
[----:B------:R-:W-:Y:S01]  /*03d0*/  ISETP.NE.AND P0, PT, R8, RZ, PT ;  /* 0x000000ff0800720c */ /* 0x000fe20003f05270 */
[----:B012---:R-:W-:-:S12]  /*03e0*/  @!P3 EXIT ;  /* 0x000000000000b94d */ /* 0x007fd80003800000 */
[----:B------:R-:W0:Y:S01]  /*03f0*/  S2R R27, SR_TID.X ;  /* 0x00000000001b7919 */ /* 0x000e220000002100 */
[----:B------:R-:W-:Y:S01]  /*0400*/  @!P2 IADD3 R0, PT, PT, -R0, RZ, RZ ;  /* 0x000000ff0000a210 */ /* 0x000fe20007ffe1ff */
[C---:B------:R-:W-:Y:S01]  /*0410*/  IMAD.WIDE.U32 R2, R25.reuse, UR10, R2 ;  /* 0x0000000a19027c25 */ /* 0x040fe2000f8e0002 */
[----:B------:R-:W-:Y:S01]  /*0420*/  @!P0 LOP3.LUT R0, RZ, R8, RZ, 0x33, !PT ;  /* 0x00000008ff008212 */ /* 0x000fe200078e33ff */
[----:B------:R-:W1:Y:S01]  /*0430*/  LDCU UR9, c[0x0][0x38c] ;  /* 0x00007180ff0977ac */ /* 0x000e620008000800 */
[----:B------:R-:W-:Y:S01]  /*0440*/  MOV R4, R6 ;  /* 0x0000000600047202 */ /* 0x000fe20000000f00 */
[C---:B------:R-:W-:Y:S01]  /*0450*/  IMAD R43, R25.reuse, UR11, R3 ;  /* 0x0000000b192b7c24 */ /* 0x040fe2000f8e0203 */
[----:B------:R-:W-:Y:S01]  /*0460*/  SHF.R.S32.HI R7, RZ, 0x1f, R0 ;  /* 0x0000001fff077819 */ /* 0x000fe20000011400 */
[----:B------:R-:W-:Y:S01]  /*0470*/  UMOV UR7, UR8 ;  /* 0x0000000800077c82 */ /* 0x000fe20008000000 */
[----:B------:R-:W2:Y:S01]  /*0480*/  LDCU.64 UR4, c[0x0][0x3a0] ;  /* 0x00007400ff0477ac */ /* 0x000ea20008000a00 */
[----:B------:R-:W-:Y:S01]  /*0490*/  IMAD.WIDE.U32 R4, R25, UR14, R4 ;  /* 0x0000000e19047c25 */ /* 0x000fe2000f8e0004 */
[----:B------:R-:W-:Y:S01]  /*04a0*/  LEA R33, P0, R2, R10, 0x2 ;  /* 0x0000000a02217211 */ /* 0x000fe200078010ff */
[----:B------:R-:W3:Y:S02]  /*04b0*/  LDCU.64 UR12, c[0x0][0x3b8] ;  /* 0x00007700ff0c77ac */ /* 0x000ee40008000a00 */
[----:B------:R-:W-:Y:S01]  /*04c0*/  IMAD R3, R7, R12, RZ ;  /* 0x0000000c07037224 */ /* 0x000fe200078e02ff */
[----:B------:R-:W-:Y:S01]  /*04d0*/  LEA R34, P1, R4, R34, 0x2 ;  /* 0x0000002204227211 */ /* 0x000fe200078210ff */
[----:B------:R-:W-:Y:S01]  /*04e0*/  IMAD.WIDE.U32 R6, R0, R12, UR6 ;  /* 0x0000000600067e25 */ /* 0x000fe2000f8e000c */
[----:B------:R-:W-:-:S02]  /*04f0*/  LEA.HI.X R43, R2, R11, R43, 0x2, P0 ;  /* 0x0000000b022b7211 */ /* 0x000fc400000f142b */
[----:B------:R-:W-:Y:S01]  /*0500*/  MOV R30, RZ ;  /* 0x000000ff001e7202 */ /* 0x000fe20000000f00 */
[----:B------:R-:W-:Y:S01]  /*0510*/  IMAD R3, R0, R13, R3 ;  /* 0x0000000d00037224 */ /* 0x000fe200078e0203 */
[----:B------:R-:W-:Y:S01]  /*0520*/  LEA R69, P0, R6, R14, 0x2 ;  /* 0x0000000e06457211 */ /* 0x000fe200078010ff */
[----:B------:R-:W-:Y:S02]  /*0530*/  IMAD R0, R16, UR18, R25 ;  /* 0x0000001210007c24 */ /* 0x000fe4000f8e0219 */
[----:B------:R-:W-:Y:S01]  /*0540*/  IMAD R44, R25, UR15, R5 ;  /* 0x0000000f192c7c24 */ /* 0x000fe2000f8e0205 */
[----:B------:R-:W-:Y:S01]  /*0550*/  IADD3 R70, PT, PT, R7, R3, RZ ;  /* 0x0000000307467210 */ /* 0x000fe20007ffe0ff */
[----:B------:R-:W-:Y:S02]  /*0560*/  IMAD R0, R0, R17, RZ ;  /* 0x0000001100007224 */ /* 0x000fe400078e02ff */
[----:B--2---:R-:W-:Y:S01]  /*0570*/  IMAD.WIDE.U32 R12, R25, UR4, RZ ;  /* 0x00000004190c7c25 */ /* 0x004fe2000f8e00ff */
[----:B------:R-:W-:Y:S01]  /*0580*/  LEA.HI.X R44, R4, R35, R44, 0x2, P1 ;  /* 0x00000023042c7211 */ /* 0x000fe200008f142c */
[----:B------:R-:W2:Y:S01]  /*0590*/  LDCU.U8 UR4, c[0x0][0x39e] ;  /* 0x000073c0ff0477ac */ /* 0x000ea20008000000 */
[----:B------:R-:W-:Y:S01]  /*05a0*/  LEA.HI.X R70, R6, R15, R70, 0x2, P0 ;  /* 0x0000000f06467211 */ /* 0x000fe200000f1446 */
[----:B-1----:R-:W-:Y:S01]  /*05b0*/  IMAD R28, R0, UR9, RZ ;  /* 0x00000009001c7c24 */ /* 0x002fe2000f8e02ff */
[----:B0-----:R-:W-:Y:S01]  /*05c0*/  SHF.L.U32 R0, R27, 0x4, RZ ;  /* 0x000000041b007819 */ /* 0x001fe200000006ff */
[----:B---3--:R-:W-:Y:S01]  /*05d0*/  IMAD.WIDE.U32 R2, R25, UR12, RZ ;  /* 0x0000000c19027c25 */ /* 0x008fe2000f8e00ff */
[----:B------:R-:W-:-:S02]  /*05e0*/  SHF.L.U32 R32, R27, 0x3, RZ ;  /* 0x000000031b207819 */ /* 0x000fc400000006ff */
[----:B------:R-:W-:Y:S01]  /*05f0*/  LOP3.LUT R46, R0, 0x3e00, RZ, 0xc0, !PT ;  /* 0x00003e00002e7812 */ /* 0x000fe200078ec0ff */
[C---:B------:R-:W-:Y:S01]  /*0600*/  IMAD R29, R25.reuse, UR5, R13 ;  /* 0x00000005191d7c24 */ /* 0x040fe2000f8e020d */
[C---:B------:R-:W-:Y:S01]  /*0610*/  LOP3.LUT R0, R32.reuse, 0x1f00, RZ, 0xc0, !PT ;  /* 0x00001f0020007812 */ /* 0x040fe200078ec0ff */
[----:B------:R-:W-:Y:S01]  /*0620*/  IMAD R31, R25, UR13, R3 ;  /* 0x0000000d191f7c24 */ /* 0x000fe2000f8e0203 */
[C---:B------:R-:W-:Y:S01]  /*0630*/  IADD3 R35, PT, PT, R32.reuse, 0x1, RZ ;  /* 0x0000000120237810 */ /* 0x040fe20007ffe0ff */
[----:B------:R-:W-:Y:S01]  /*0640*/  VIADD R39, R32, 0x5 ;  /* 0x0000000520277836 */ /* 0x000fe20000000000 */
[----:B------:R-:W-:Y:S02]  /*0650*/  LOP3.LUT R42, R0, 0x1f, R27, 0xf8, !PT ;  /* 0x0000001f002a7812 */ /* 0x000fe400078ef81b */
[----:B------:R-:W-:Y:S02]  /*0660*/  IADD3 R36, PT, PT, R32, 0x2, RZ ;  /* 0x0000000220247810 */ /* 0x000fe40007ffe0ff */
[----:B------:R-:W-:-:S02]  /*0670*/  LOP3.LUT R45, R42, 0x20, RZ, 0xfc, !PT ;  /* 0x000000202a2d7812 */ /* 0x000fc400078efcff */
[----:B------:R-:W-:Y:S02]  /*0680*/  IADD3 R37, PT, PT, R32, 0x3, RZ ;  /* 0x0000000320257810 */ /* 0x000fe40007ffe0ff */
[----:B------:R-:W-:Y:S02]  /*0690*/  IADD3 R51, PT, PT, R0, R45, RZ ;  /* 0x0000002d00337210 */ /* 0x000fe40007ffe0ff */
[C---:B------:R-:W-:Y:S02]  /*06a0*/  IADD3 R38, PT, PT, R32.reuse, 0x4, RZ ;  /* 0x0000000420267810 */ /* 0x040fe40007ffe0ff */
[C---:B------:R-:W-:Y:S02]  /*06b0*/  IADD3 R40, PT, PT, R32.reuse, 0x6, RZ ;  /* 0x0000000620287810 */ /* 0x040fe40007ffe0ff */
[----:B------:R-:W-:Y:S02]  /*06c0*/  IADD3 R41, PT, PT, R32, 0x7, RZ ;  /* 0x0000000720297810 */ /* 0x000fe40007ffe0ff */
[----:B------:R-:W-:-:S02]  /*06d0*/  LOP3.LUT R46, R46, 0x1f, R27, 0xf8, !PT ;  /* 0x0000001f2e2e7812 */ /* 0x000fc400078ef81b */
[C---:B------:R-:W-:Y:S02]  /*06e0*/  LOP3.LUT R47, R42.reuse, 0x40, RZ, 0xfc, !PT ;  /* 0x000000402a2f7812 */ /* 0x040fe400078efcff */
[C---:B------:R-:W-:Y:S02]  /*06f0*/  LOP3.LUT R48, R42.reuse, 0x60, RZ, 0xfc, !PT ;  /* 0x000000602a307812 */ /* 0x040fe400078efcff */
[C---:B------:R-:W-:Y:S02]  /*0700*/  LOP3.LUT R49, R42.reuse, 0x80, RZ, 0xfc, !PT ;  /* 0x000000802a317812 */ /* 0x040fe400078efcff */
[C---:B------:R-:W-:Y:S02]  /*0710*/  LOP3.LUT R50, R42.reuse, 0xa0, RZ, 0xfc, !PT ;  /* 0x000000a02a327812 */ /* 0x040fe400078efcff */
[C---:B------:R-:W-:Y:S02]  /*0720*/  LOP3.LUT R52, R42.reuse, 0xc0, RZ, 0xfc, !PT ;  /* 0x000000c02a347812 */ /* 0x040fe400078efcff */
[----:B------:R-:W-:-:S02]  /*0730*/  LOP3.LUT R53, R42, 0xe0, RZ, 0xfc, !PT ;  /* 0x000000e02a357812 */ /* 0x000fc400078efcff */
[----:B------:R-:W-:Y:S02]  /*0740*/  SHF.L.U32 R54, R42, 0x2, RZ ;  /* 0x000000022a367819 */ /* 0x000fe400000006ff */
        /* <DEDUP_REMOVED lines=13> */
[----:B--2---:R-:W-:-:S07]  /*0820*/  IADD3 R68, PT, PT, R51, 0x1c0, RZ ;  /* 0x000001c033447810 */ /* 0x004fce0007ffe0ff */
.L_x_1984:
[----:B0-----:R-:W0:Y:S01]  /*0830*/  LDC R5, c[0x0][0x388] ;  /* 0x0000e200ff057b82 */ /* 0x001e220000000800 */
[----:B------:R-:W-:Y:S02]  /*0840*/  SHF.L.U32 R72, R30, 0x8, RZ ;  /* 0x000000081e487819 */ /* 0x000fe400000006ff */
[----:B------:R-:W-:Y:S02]  /*0850*/  CS2R R8, SRZ ;  /* 0x0000000000087805 */ /* 0x000fe4000001ff00 */
[C---:B------:R-:W-:Y:S01]  /*0860*/  IADD3 R6, P0, PT, R54.reuse, R33, RZ ;  /* 0x0000002136067210 */ /* 0x040fe20007f1e0ff */
[----:B------:R-:W-:Y:S01]  /*0870*/  IMAD.MOV.U32 R4, RZ, RZ, RZ ;  /* 0x000000ffff047224 */ /* 0x000fe200078e00ff */
[----:B------:R-:W-:Y:S02]  /*0880*/  IADD3 R84, P3, PT, R54, R34, RZ ;  /* 0x0000002236547210 */ /* 0x000fe40007f7e0ff */
[----:B------:R-:W-:Y:S02]  /*0890*/  CS2R R10, SRZ ;  /* 0x00000000000a7805 */ /* 0x000fe4000001ff00 */
[----:B------:R-:W-:Y:S01]  /*08a0*/  MOV R0, RZ ;  /* 0x000000ff00007202 */ /* 0x000fe20000000f00 */
[----:B------:R-:W-:Y:S01]  /*08b0*/  HFMA2 R15, -RZ, RZ, 0, 0 ;  /* 0x00000000ff0f7431 */ /* 0x000fe200000001ff */
[----:B------:R-:W-:-:S02]  /*08c0*/  IADD3.X R7, PT, PT, RZ, R43, RZ, P0, !PT ;  /* 0x0000002bff077210 */ /* 0x000fc400007fe4ff */
[----:B------:R-:W-:Y:S02]  /*08d0*/  IADD3.X R85, PT, PT, RZ, R44, RZ, P3, !PT ;  /* 0x0000002cff557210 */ /* 0x000fe40001ffe4ff */
[----:B0-----:R-:W-:-:S04]  /*08e0*/  IADD3 R71, PT, PT, -R72, R5, RZ ;  /* 0x0000000548477210 */ /* 0x001fc80007ffe1ff */
        /* <DEDUP_REMOVED lines=12> */
[----:B------:R-:W0:Y:S01]  /*09b0*/  S2R R17, SR_CgaCtaId ;  /* 0x0000000000117919 */ /* 0x000e220000008800 */
[----:B------:R-:W1:Y:S01]  /*09c0*/  S2R R73, SR_LANEID ;  /* 0x0000000000497919 */ /* 0x000e620000000000 */
[----:B------:R-:W-:Y:S02]  /*09d0*/  MOV R74, 0x400 ;  /* 0x00000400004a7802 */ /* 0x000fe40000000f00 */
[----:B------:R-:W-:Y:S01]  /*09e0*/  P2R R20, PR, RZ, 0x1 ;  /* 0x00000001ff147803 */ /* 0x000fe20000000000 */
[----:B------:R-:W4:Y:S04]  /*09f0*/  @!P1 LDG.E R4, desc[UR20][R6.64+0x100] ;  /* 0x0001001406049981 */ /* 0x000f28000c1e1900 */
[----:B------:R-:W4:Y:S04]  /*0a00*/  @!P2 LDG.E R11, desc[UR20][R6.64+0x180] ;  /* 0x00018014060ba981 */ /* 0x000f28000c1e1900 */
[----:B------:R-:W4:Y:S04]  /*0a10*/  @!P3 LDG.E R8, desc[UR20][R6.64+0x200] ;  /* 0x000200140608b981 */ /* 0x000f28000c1e1900 */
[----:B------:R-:W4:Y:S04]  /*0a20*/  @!P4 LDG.E R15, desc[UR20][R6.64+0x280] ;  /* 0x00028014060fc981 */ /* 0x000f28000c1e1900 */
[----:B------:R-:W4:Y:S04]  /*0a30*/  @!P5 LDG.E R10, desc[UR20][R6.64+0x300] ;  /* 0x00030014060ad981 */ /* 0x000f28000c1e1900 */
[----:B------:R1:W4:Y:S01]  /*0a40*/  @!P6 LDG.E R87, desc[UR20][R6.64+0x380] ;  /* 0x000380140657e981 */ /* 0x000322000c1e1900 */
[----:B------:R-:W-:-:S02]  /*0a50*/  ISETP.GE.AND P0, PT, R42, R71, PT ;  /* 0x000000472a00720c */ /* 0x000fc40003f06270 */
[----:B0-----:R-:W-:Y:S02]  /*0a60*/  LEA R74, R17, R74, 0x18 ;  /* 0x0000004a114a7211 */ /* 0x001fe400078ec0ff */
[C---:B-1----:R-:W-:Y:S02]  /*0a70*/  LEA.HI.SX32 R75, R73.reuse, R73, 0x1b ;  /* 0x00000049494b7211 */ /* 0x042fe400078fdaff */
[C---:B------:R-:W-:Y:S02]  /*0a80*/  IADD3 R14, PT, PT, R73.reuse, 0x20, RZ ;  /* 0x00000020490e7810 */ /* 0x040fe40007ffe0ff */
[C---:B------:R-:W-:Y:S02]  /*0a90*/  IADD3 R18, PT, PT, R73.reuse, 0x60, RZ ;  /* 0x0000006049127810 */ /* 0x040fe40007ffe0ff */
[----:B------:R-:W-:Y:S02]  /*0aa0*/  IADD3 R16, PT, PT, R73, 0x40, RZ ;  /* 0x0000004049107810 */ /* 0x000fe40007ffe0ff */
[----:B------:R-:W-:-:S02]  /*0ab0*/  LEA R75, R75, R74, 0x2 ;  /* 0x0000004a4b4b7211 */ /* 0x000fc400078e10ff */
[-C--:B------:R-:W-:Y:S02]  /*0ac0*/  LEA.HI.SX32 R17, R14, R73.reuse, 0x1b ;  /* 0x000000490e117211 */ /* 0x080fe400078fdaff */
[-C--:B------:R-:W-:Y:S02]  /*0ad0*/  LEA.HI.SX32 R7, R18, R73.reuse, 0x1b ;  /* 0x0000004912077211 */ /* 0x080fe400078fdaff */
[C---:B------:R-:W-:Y:S02]  /*0ae0*/  IADD3 R6, PT, PT, R73.reuse, 0x80, RZ ;  /* 0x0000008049067810 */ /* 0x040fe40007ffe0ff */
[----:B------:R-:W-:Y:S02]  /*0af0*/  LEA.HI.SX32 R77, R16, R73, 0x1b ;  /* 0x00000049104d7211 */ /* 0x000fe400078fdaff */
[C---:B------:R-:W-:Y:S02]  /*0b00*/  IADD3 R14, PT, PT, R73.reuse, 0xa0, RZ ;  /* 0x000000a0490e7810 */ /* 0x040fe40007ffe0ff */
[----:B------:R-:W-:-:S02]  /*0b10*/  IADD3 R16, PT, PT, R73, 0xc0, RZ ;  /* 0x000000c049107810 */ /* 0x000fc40007ffe0ff */
[----:B------:R-:W-:Y:S02]  /*0b20*/  IADD3 R18, PT, PT, R73, 0xe0, RZ ;  /* 0x000000e049127810 */ /* 0x000fe40007ffe0ff */
[-C--:B------:R-:W-:Y:S02]  /*0b30*/  LEA R78, R7, R74.reuse, 0x2 ;  /* 0x0000004a074e7211 */ /* 0x080fe400078e10ff */
[-C--:B------:R-:W-:Y:S02]  /*0b40*/  LEA.HI.SX32 R79, R6, R73.reuse, 0x1b ;  /* 0x00000049064f7211 */ /* 0x080fe400078fdaff */
[-C--:B------:R-:W-:Y:S02]  /*0b50*/  LEA R76, R17, R74.reuse, 0x2 ;  /* 0x0000004a114c7211 */ /* 0x080fe400078e10ff */
[----:B------:R-:W-:Y:S02]  /*0b60*/  LEA.HI.SX32 R7, R14, R73, 0x1b ;  /* 0x000000490e077211 */ /* 0x000fe400078fdaff */
[----:B------:R-:W-:-:S02]  /*0b70*/  LEA R77, R77, R74, 0x2 ;  /* 0x0000004a4d4d7211 */ /* 0x000fc400078e10ff */
[-C--:B------:R-:W-:Y:S02]  /*0b80*/  LEA.HI.SX32 R81, R16, R73.reuse, 0x1b ;  /* 0x0000004910517211 */ /* 0x080fe400078fdaff */
[----:B------:R-:W-:Y:S02]  /*0b90*/  LEA.HI.SX32 R17, R18, R73, 0x1b ;  /* 0x0000004912117211 */ /* 0x000fe400078fdaff */
[-C--:B------:R-:W-:Y:S02]  /*0ba0*/  LEA R79, R79, R74.reuse, 0x2 ;  /* 0x0000004a4f4f7211 */ /* 0x080fe400078e10ff */
[-C--:B------:R-:W-:Y:S02]  /*0bb0*/  LEA R80, R7, R74.reuse, 0x2 ;  /* 0x0000004a07507211 */ /* 0x080fe400078e10ff */
[-C--:B------:R-:W-:Y:S02]  /*0bc0*/  LEA R81, R81, R74.reuse, 0x2 ;  /* 0x0000004a51517211 */ /* 0x080fe400078e10ff */
[----:B------:R-:W-:Y:S01]  /*0bd0*/  LEA R82, R17, R74, 0x2 ;  /* 0x0000004a11527211 */ /* 0x000fe200078e10ff */
[----:B------:R-:W-:Y:S01]  /*0be0*/  HFMA2 R89, -RZ, RZ, 0, 0 ;  /* 0x00000000ff597431 */ /* 0x000fe200000001ff */
[----:B------:R-:W-:Y:S01]  /*0bf0*/  MOV R6, RZ ;  /* 0x000000ff00067202 */ /* 0x000fe20000000f00 */
[----:B------:R-:W-:-:S02]  /*0c00*/  HFMA2 R91, -RZ, RZ, 0, 0 ;  /* 0x00000000ff5b7431 */ /* 0x000fc400000001ff */
[----:B------:R-:W-:Y:S01]  /*0c10*/  HFMA2 R93, -RZ, RZ, 0, 0 ;  /* 0x00000000ff5d7431 */ /* 0x000fe200000001ff */
[----:B--2---:R0:W-:Y:S04]  /*0c20*/  STS [R75], R0 ;  /* 0x000000004b007388 */ /* 0x0041e80000000800 */
[----:B---3--:R-:W-:Y:S01]  /*0c30*/  STS [R76+0x80], R9 ;  /* 0x000080094c007388 */ /* 0x008fe20000000800 */
[----:B0-----:R-:W-:-:S04]  /*0c40*/  SHF.L.U32 R0, R73, 0x3, RZ ;  /* 0x0000000349007819 */ /* 0x001fc800000006ff */
[----:B------:R-:W-:Y:S01]  /*0c50*/  LEA.HI.SX32 R83, R0, R0, 0x1b ;  /* 0x0000000000537211 */ /* 0x000fe200078fdaff */
[----:B----4-:R0:W-:Y:S03]  /*0c60*/  STS [R77+0x100], R4 ;  /* 0x000100044d007388 */ /* 0x0101e60000000800 */
[----:B------:R-:W-:Y:S01]  /*0c70*/  LEA R83, R83, R74, 0x2 ;  /* 0x0000004a53537211 */ /* 0x000fe200078e10ff */
[----:B------:R-:W-:Y:S04]  /*0c80*/  STS [R78+0x180], R11 ;  /* 0x0001800b4e007388 */ /* 0x000fe80000000800 */
[----:B------:R-:W-:Y:S01]  /*0c90*/  STS [R79+0x200], R8 ;  /* 0x000200084f007388 */ /* 0x000fe20000000800 */
[----:B0-----:R-:W-:-:S03]  /*0ca0*/  HFMA2 R4, -RZ, RZ, 0, 0 ;  /* 0x00000000ff047431 */ /* 0x001fc600000001ff */
        /* <DEDUP_REMOVED lines=13> */
[----:B0-----:R-:W-:Y:S01]  /*0d80*/  IMAD.MOV.U32 R87, RZ, RZ, RZ ;  /* 0x000000ffff577224 */ /* 0x001fe200078e00ff */
[----:B------:R-:W-:-:S02]  /*0d90*/  MOV R8, RZ ;  /* 0x000000ff00087202 */ /* 0x000fc40000000f00 */
[----:B------:R-:W-:Y:S02]  /*0da0*/  MOV R10, RZ ;  /* 0x000000ff000a7202 */ /* 0x000fe40000000f00 */
[----:B------:R-:W2:Y:S01]  /*0db0*/  @!P0 LDG.E R4, desc[UR20][R84.64] ;  /* 0x0000001454048981 */ /* 0x000ea2000c1e1900 */
[----:B------:R-:W-:-:S03]  /*0dc0*/  ISETP.NE.AND P0, PT, R20, RZ, PT ;  /* 0x000000ff1400720c */ /* 0x000fc60003f05270 */
        /* <DEDUP_REMOVED lines=24> */
[----:B------:R0:W4:Y:S02]  /*0f50*/  LDS R91, [R83+0x1c] ;  /* 0x00001c00535b7984 */ /* 0x0001240000000800 */
[----:B0----5:R-:W-:-:S05]  /*0f60*/  FADD.FTZ R94, R95, R26 ;  /* 0x0000001a5f5e7221 */ /* 0x021fca0000010000 */
[----:B------:R-:W-:-:S04]  /*0f70*/  FSETP.GTU.FTZ.AND P0, PT, R94, 20, PT ;  /* 0x41a000005e00780b */ /* 0x000fc80003f1c000 */
[----:B------:R-:W-:Y:S01]  /*0f80*/  ISETP.EQ.OR P0, PT, RZ, UR4, P0 ;  /* 0x00000004ff007c0c */ /* 0x000fe20008702670 */
[--C-:B-1----:R-:W-:Y:S01]  /*0f90*/  FADD.FTZ R96, R85, R26.reuse ;  /* 0x0000001a55607221 */ /* 0x102fe20000010000 */
[--C-:B--2---:R-:W-:Y:S01]  /*0fa0*/  FADD.FTZ R84, R97, R26.reuse ;  /* 0x0000001a61547221 */ /* 0x104fe20000010000 */
[----:B---3--:R-:W-:-:S03]  /*0fb0*/  FADD.FTZ R86, R87, R26 ;  /* 0x0000001a57567221 */ /* 0x008fc60000010000 */
[----:B------:R-:W-:Y:S01]  /*0fc0*/  FSETP.GTU.FTZ.AND P2, PT, R96, 20, PT ;  /* 0x41a000006000780b */ /* 0x000fe20003f5c000 */
[--C-:B----4-:R-:W-:Y:S01]  /*0fd0*/  FADD.FTZ R88, R99, R26.reuse ;  /* 0x0000001a63587221 */ /* 0x110fe20000010000 */
        /* <DEDUP_REMOVED lines=38> */
.L_x_1965:
[----:B------:R-:W-:Y:S05]  /*1240*/  BSYNC.RECONVERGENT B0 ;  /* 0x0000000000007941 */ /* 0x000fea0003800200 */
.L_x_1964:
        /* <DEDUP_REMOVED lines=34> */
.L_x_1967:
[----:B------:R-:W-:Y:S05]  /*1470*/  BSYNC.RECONVERGENT B0 ;  /* 0x0000000000007941 */ /* 0x000fea0003800200 */
.L_x_1966:
        /* <DEDUP_REMOVED lines=39> */
.L_x_1969:
[----:B------:R-:W-:Y:S05]  /*16f0*/  BSYNC.RECONVERGENT B0 ;  /* 0x0000000000007941 */ /* 0x000fea0003800200 */
.L_x_1968:
        /* <DEDUP_REMOVED lines=32> */
.L_x_1971:
[----:B------:R-:W-:Y:S05]  /*1900*/  BSYNC.RECONVERGENT B0 ;  /* 0x0000000000007941 */ /* 0x000fea0003800200 */
.L_x_1970:
        /* <DEDUP_REMOVED lines=32> */
.L_x_1973:
[----:B------:R-:W-:Y:S05]  /*1b10*/  BSYNC.RECONVERGENT B0 ;  /* 0x0000000000007941 */ /* 0x000fea0003800200 */
.L_x_1972:
        /* <DEDUP_REMOVED lines=32> */
.L_x_1975:
[----:B------:R-:W-:Y:S05]  /*1d20*/  BSYNC.RECONVERGENT B0 ;  /* 0x0000000000007941 */ /* 0x000fea0003800200 */
.L_x_1974:
        /* <DEDUP_REMOVED lines=32> */
.L_x_1977:
[----:B------:R-:W-:Y:S05]  /*1f30*/  BSYNC.RECONVERGENT B0 ;  /* 0x0000000000007941 */ /* 0x000fea0003800200 */
.L_x_1976:
        /* <DEDUP_REMOVED lines=32> */
.L_x_1979:
[----:B------:R-:W-:Y:S05]  /*2140*/  BSYNC.RECONVERGENT B0 ;  /* 0x0000000000007941 */ /* 0x000fea0003800200 */
.L_x_1978:
        /* <DEDUP_REMOVED lines=12> */
[C---:B------:R-:W-:Y:S01]  /*2210*/  ISETP.NE.AND P0, PT, R30.reuse, RZ, PT ;  /* 0x000000ff1e00720c */ /* 0x040fe20003f05270 */
[----:B------:R-:W-:Y:S01]  /*2220*/  FMUL.FTZ R91, R19, R84 ;  /* 0x00000054135b7220 */ /* 0x000fe20000410000 */
[----:B------:R-:W-:Y:S01]  /*2230*/  SHF.L.U32 R4, R30, 0x9, RZ ;  /* 0x000000091e047819 */ /* 0x000fe200000006ff */
[----:B------:R-:W-:Y:S01]  /*2240*/  FMUL.FTZ R93, R17, R86 ;  /* 0x00000056115d7220 */ /* 0x000fe20000410000 */
[----:B------:R-:W-:Y:S01]  /*2250*/  FMUL.FTZ R95, R15, R88 ;  /* 0x000000580f5f7220 */ /* 0x000fe20000410000 */
[----:B------:R-:W0:Y:S01]  /*2260*/  LDC R105, c[0x0][0x38c] ;  /* 0x0000e300ff697b82 */ /* 0x000e220000000800 */
[----:B------:R-:W-:Y:S01]  /*2270*/  ISETP.EQ.AND P0, PT, R27, RZ, P0 ;  /* 0x000000ff1b00720c */ /* 0x000fe20000702270 */
[----:B------:R-:W-:Y:S01]  /*2280*/  FMUL.FTZ R85, R23, R94 ;  /* 0x0000005e17557220 */ /* 0x000fe20000410000 */
[----:B------:R-:W-:Y:S01]  /*2290*/  LEA R89, R5, -R4, 0x1 ;  /* 0x8000000405597211 */ /* 0x000fe200078e08ff */
[----:B------:R-:W-:Y:S01]  /*22a0*/  FMUL.FTZ R87, R21, R96 ;  /* 0x0000006015577220 */ /* 0x000fe20000410000 */
[----:B------:R-:W-:Y:S01]  /*22b0*/  FMUL.FTZ R97, R11, R90 ;  /* 0x0000005a0b617220 */ /* 0x000fe20000410000 */
[----:B------:R-:W-:Y:S01]  /*22c0*/  FMUL.FTZ R99, R9, R92 ;  /* 0x0000005c09637220 */ /* 0x000fe20000410000 */
[----:B------:R-:W-:Y:S01]  /*22d0*/  FMUL.FTZ R101, R7, R98 ;  /* 0x0000006207657220 */ /* 0x000fe20000410000 */
[----:B------:R-:W1:Y:S01]  /*22e0*/  LDC.64 R18, c[0x0][0x440] ;  /* 0x00011000ff127b82 */ /* 0x000e620000000a00 */
[C-C-:B------:R-:W-:Y:S01]  /*22f0*/  IADD3 R5, PT, PT, R0.reuse, 0x1, R0.reuse ;  /* 0x0000000100057810 */ /* 0x140fe20007ffe000 */
[----:B------:R-:W-:Y:S01]  /*2300*/  HFMA2 R103, -RZ, RZ, 0, 0 ;  /* 0x00000000ff677431 */ /* 0x000fe200000001ff */
[C-C-:B------:R-:W-:Y:S01]  /*2310*/  IADD3 R7, PT, PT, R0.reuse, 0x2, R0.reuse ;  /* 0x0000000200077810 */ /* 0x140fe20007ffe000 */
[----:B------:R-:W2:Y:S01]  /*2320*/  LDCU UR5, c[0x0][0x38c] ;  /* 0x00007180ff0577ac */ /* 0x000ea20008000800 */
[----:B------:R-:W-:-:S02]  /*2330*/  IADD3 R9, PT, PT, R0, 0x3, R0 ;  /* 0x0000000300097810 */ /* 0x000fc40007ffe000 */
[C-C-:B------:R-:W-:Y:S01]  /*2340*/  IADD3 R11, PT, PT, R0.reuse, 0x4, R0.reuse ;  /* 0x00000004000b7810 */ /* 0x140fe20007ffe000 */
[----:B------:R-:W3:Y:S01]  /*2350*/  LDC.64 R16, c[0x0][0x448] ;  /* 0x00011200ff107b82 */ /* 0x000ee20000000a00 */
[C-C-:B------:R-:W-:Y:S01]  /*2360*/  IADD3 R21, PT, PT, R0.reuse, 0x5, R0.reuse ;  /* 0x0000000500157810 */ /* 0x140fe20007ffe000 */
[----:B------:R-:W4:Y:S01]  /*2370*/  LDCU.64 UR6, c[0x0][0x3a8] ;  /* 0x00007500ff0677ac */ /* 0x000f220008000a00 */
[C-C-:B------:R-:W-:Y:S02]  /*2380*/  IADD3 R23, PT, PT, R0.reuse, 0x6, R0.reuse ;  /* 0x0000000600177810 */ /* 0x140fe40007ffe000 */
[----:B------:R-:W-:Y:S01]  /*2390*/  IADD3 R117, PT, PT, R0, 0x7, R0 ;  /* 0x0000000700757810 */ /* 0x000fe20007ffe000 */
[----:B------:R-:W0:Y:S01]  /*23a0*/  LDCU.64 UR8, c[0x0][0x3e0] ;  /* 0x00007c00ff0877ac */ /* 0x000e220008000a00 */
[----:B------:R-:W-:Y:S01]  /*23b0*/  P2R R171, PR, RZ, 0x1 ;  /* 0x00000001ffab7803 */ /* 0x000fe20000000000 */
[----:B------:R-:W0:Y:S01]  /*23c0*/  LDC.64 R14, c[0x0][0x480] ;  /* 0x00012000ff0e7b82 */ /* 0x000e220000000a00 */
[----:B------:R-:W-:Y:S01]  /*23d0*/  SHF.L.U32 R0, R73, 0x4, RZ ;  /* 0x0000000449007819 */ /* 0x000fe200000006ff */
[----:B------:R-:W0:Y:S01]  /*23e0*/  LDCU.64 UR10, c[0x0][0x3c0] ;  /* 0x00007800ff0a77ac */ /* 0x000e220008000a00 */
[----:B------:R-:W-:-:S02]  /*23f0*/  ISETP.GE.AND P2, PT, R46, R89, PT ;  /* 0x000000592e00720c */ /* 0x000fc40003f46270 */
[-C--:B------:R-:W-:Y:S02]  /*2400*/  ISETP.GE.AND P1, PT, R55, R89.reuse, PT ;  /* 0x000000593700720c */ /* 0x080fe40003f26270 */
[----:B------:R-:W-:Y:S02]  /*2410*/  ISETP.GE.AND P0, PT, R56, R89, PT ;  /* 0x000000593800720c */ /* 0x000fe40003f06270 */
[----:B------:R-:W-:Y:S02]  /*2420*/  LEA.HI.SX32 R109, R7, R0, 0x1b ;  /* 0x00000000076d7211 */ /* 0x000fe400078fdaff */
[----:B------:R-:W-:Y:S02]  /*2430*/  P2R R179, PR, RZ, 0x4 ;  /* 0x00000004ffb37803 */ /* 0x000fe40000000000 */
[----:B------:R-:W-:Y:S02]  /*2440*/  P2R R178, PR, RZ, 0x2 ;  /* 0x00000002ffb27803 */ /* 0x000fe40000000000 */
[----:B------:R-:W-:-:S02]  /*2450*/  P2R R177, PR, RZ, 0x1 ;  /* 0x00000001ffb17803 */ /* 0x000fc40000000000 */
[-C--:B------:R-:W-:Y:S02]  /*2460*/  LEA.HI.SX32 R107, R5, R0.reuse, 0x1b ;  /* 0x00000000056b7211 */ /* 0x080fe400078fdaff */
[-C--:B------:R-:W-:Y:S02]  /*2470*/  LEA.HI.SX32 R111, R9, R0.reuse, 0x1b ;  /* 0x00000000096f7211 */ /* 0x080fe400078fdaff */
[-C--:B------:R-:W-:Y:S02]  /*2480*/  LEA.HI.SX32 R113, R11, R0.reuse, 0x1b ;  /* 0x000000000b717211 */ /* 0x080fe400078fdaff */
[----:B------:R-:W-:Y:S01]  /*2490*/  LEA.HI.SX32 R115, R21, R0, 0x1b ;  /* 0x0000000015737211 */ /* 0x000fe200078fdaff */
[----:B------:R-:W-:Y:S01]  /*24a0*/  IMAD R111, R111, 0x4, R74 ;  /* 0x000000046f6f7824 */ /* 0x000fe200078e024a */
[----:B------:R-:W-:Y:S02]  /*24b0*/  IADD3 R7, PT, PT, R0, 0x9, RZ ;  /* 0x0000000900077810 */ /* 0x000fe40007ffe0ff */
[----:B------:R-:W-:-:S02]  /*24c0*/  ISETP.GE.AND P2, PT, R57, R89, PT ;  /* 0x000000593900720c */ /* 0x000fc40003f46270 */
[-C--:B------:R-:W-:Y:S02]  /*24d0*/  ISETP.GE.AND P1, PT, R58, R89.reuse, PT ;  /* 0x000000593a00720c */ /* 0x080fe40003f26270 */
[----:B------:R-:W-:Y:S02]  /*24e0*/  ISETP.GE.AND P0, PT, R59, R89, PT ;  /* 0x000000593b00720c */ /* 0x000fe40003f06270 */
[C---:B------:R-:W-:Y:S02]  /*24f0*/  IADD3 R5, PT, PT, R0.reuse, 0x8, RZ ;  /* 0x0000000800057810 */ /* 0x040fe40007ffe0ff */
[C---:B------:R-:W-:Y:S02]  /*2500*/  IADD3 R9, PT, PT, R0.reuse, 0xa, RZ ;  /* 0x0000000a00097810 */ /* 0x040fe40007ffe0ff */
[C---:B------:R-:W-:Y:S02]  /*2510*/  IADD3 R11, PT, PT, R0.reuse, 0xb, RZ ;  /* 0x0000000b000b7810 */ /* 0x040fe40007ffe0ff */
[----:B------:R-:W-:-:S02]  /*2520*/  IADD3 R21, PT, PT, R0, 0xc, RZ ;  /* 0x0000000c00157810 */ /* 0x000fc40007ffe0ff */
[C---:B------:R-:W-:Y:S02]  /*2530*/  IADD3 R119, PT, PT, R0.reuse, 0xd, RZ ;  /* 0x0000000d00777810 */ /* 0x040fe40007ffe0ff */
[C---:B------:R-:W-:Y:S02]  /*2540*/  IADD3 R121, PT, PT, R0.reuse, 0xe, RZ ;  /* 0x0000000e00797810 */ /* 0x040fe40007ffe0ff */
[----:B------:R-:W-:Y:S02]  /*2550*/  IADD3 R123, PT, PT, R0, 0xf, RZ ;  /* 0x0000000f007b7810 */ /* 0x000fe40007ffe0ff */
[C---:B------:R-:W-:Y:S02]  /*2560*/  IADD3 R4, PT, PT, R73.reuse, 0x100, RZ ;  /* 0x0000010049047810 */ /* 0x040fe40007ffe0ff */
[C---:B------:R-:W-:Y:S02]  /*2570*/  IADD3 R6, PT, PT, R73.reuse, 0x120, RZ ;  /* 0x0000012049067810 */ /* 0x040fe40007ffe0ff */
[----:B------:R-:W-:-:S02]  /*2580*/  IADD3 R8, PT, PT, R73, 0x140, RZ ;  /* 0x0000014049087810 */ /* 0x000fc40007ffe0ff */
[C---:B------:R-:W-:Y:S02]  /*2590*/  IADD3 R10, PT, PT, R73.reuse, 0x160, RZ ;  /* 0x00000160490a7810 */ /* 0x040fe40007ffe0ff */
[C---:B------:R-:W-:Y:S02]  /*25a0*/  IADD3 R20, PT, PT, R73.reuse, 0x180, RZ ;  /* 0x0000018049147810 */ /* 0x040fe40007ffe0ff */
[C---:B------:R-:W-:Y:S02]  /*25b0*/  IADD3 R22, PT, PT, R73.reuse, 0x1a0, RZ ;  /* 0x000001a049167810 */ /* 0x040fe40007ffe0ff */
[C---:B------:R-:W-:Y:S02]  /*25c0*/  IADD3 R116, PT, PT, R73.reuse, 0x1c0, RZ ;  /* 0x000001c049747810 */ /* 0x040fe40007ffe0ff */
[----:B------:R-:W-:Y:S02]  /*25d0*/  IADD3 R118, PT, PT, R73, 0x1e0, RZ ;  /* 0x000001e049767810 */ /* 0x000fe40007ffe0ff */
[----:B------:R-:W-:-:S02]  /*25e0*/  LEA.HI.SX32 R129, R7, R0, 0x1b ;  /* 0x0000000007817211 */ /* 0x000fc400078fdaff */
[----:B------:R-:W-:Y:S02]  /*25f0*/  P2R R176, PR, RZ, 0x4 ;  /* 0x00000004ffb07803 */ /* 0x000fe40000000000 */
[----:B------:R-:W-:Y:S02]  /*2600*/  P2R R180, PR, RZ, 0x2 ;  /* 0x00000002ffb47803 */ /* 0x000fe40000000000 */
[----:B------:R-:W-:Y:S02]  /*2610*/  P2R R181, PR, RZ, 0x1 ;  /* 0x00000001ffb57803 */ /* 0x000fe40000000000 */
[-C--:B------:R-:W-:Y:S02]  /*2620*/  LEA.HI.SX32 R127, R5, R0.reuse, 0x1b ;  /* 0x00000000057f7211 */ /* 0x080fe400078fdaff */
[-C--:B------:R-:W-:Y:S02]  /*2630*/  LEA.HI.SX32 R131, R9, R0.reuse, 0x1b ;  /* 0x0000000009837211 */ /* 0x080fe400078fdaff */
[----:B------:R-:W-:-:S02]  /*2640*/  LEA.HI.SX32 R133, R11, R0, 0x1b ;  /* 0x000000000b857211 */ /* 0x000fc400078fdaff */
[-C--:B------:R-:W-:Y:S02]  /*2650*/  LEA.HI.SX32 R135, R21, R0.reuse, 0x1b ;  /* 0x0000000015877211 */ /* 0x080fe400078fdaff */
[-C--:B------:R-:W-:Y:S02]  /*2660*/  LEA.HI.SX32 R137, R119, R0.reuse, 0x1b ;  /* 0x0000000077897211 */ /* 0x080fe400078fdaff */
[-C--:B------:R-:W-:Y:S02]  /*2670*/  LEA.HI.SX32 R139, R121, R0.reuse, 0x1b ;  /* 0x00000000798b7211 */ /* 0x080fe400078fdaff */
[----:B------:R-:W-:Y:S02]  /*2680*/  LEA.HI.SX32 R141, R123, R0, 0x1b ;  /* 0x000000007b8d7211 */ /* 0x000fe400078fdaff */
[-C--:B------:R-:W-:Y:S02]  /*2690*/  ISETP.GE.AND P0, PT, R60, R89.reuse, PT ;  /* 0x000000593c00720c */ /* 0x080fe40003f06270 */
[----:B------:R-:W-:-:S02]  /*26a0*/  ISETP.GE.AND P1, PT, R61, R89, PT ;  /* 0x000000593d00720c */ /* 0x000fc40003f26270 */
[----:B------:R-:W-:Y:S02]  /*26b0*/  ISETP.GE.AND P2, PT, R62, R89, PT ;  /* 0x000000593e00720c */ /* 0x000fe40003f46270 */
[-C--:B------:R-:W-:Y:S02]  /*26c0*/  LEA.HI.SX32 R23, R23, R0.reuse, 0x1b ;  /* 0x0000000017177211 */ /* 0x080fe400078fdaff */
[-C--:B------:R-:W-:Y:S02]  /*26d0*/  LEA.HI.SX32 R117, R117, R0.reuse, 0x1b ;  /* 0x0000000075757211 */ /* 0x080fe400078fdaff */
[----:B------:R-:W-:Y:S02]  /*26e0*/  LEA.HI.SX32 R21, R0, R0, 0x1b ;  /* 0x0000000000157211 */ /* 0x000fe400078fdaff */
        /* <DEDUP_REMOVED lines=8> */
[-C--:B------:R-:W-:Y:S02]  /*2770*/  LEA R128, R129, R74.reuse, 0x2 ;  /* 0x0000004a81807211 */ /* 0x080fe400078e10ff */
[-C--:B------:R-:W-:Y:S02]  /*2780*/  LEA R129, R131, R74.reuse, 0x2 ;  /* 0x0000004a83817211 */ /* 0x080fe400078e10ff */
[----:B------:R-:W-:Y:S02]  /*2790*/  LEA R130, R133, R74, 0x2 ;  /* 0x0000004a85827211 */ /* 0x000fe400078e10ff */
[----:B------:R-:W-:Y:S02]  /*27a0*/  P2R R182, PR, RZ, 0x1 ;  /* 0x00000001ffb67803 */ /* 0x000fe40000000000 */
[----:B------:R-:W-:Y:S02]  /*27b0*/  P2R R183, PR, RZ, 0x2 ;  /* 0x00000002ffb77803 */ /* 0x000fe40000000000 */
[----:B------:R-:W-:-:S02]  /*27c0*/  P2R R184, PR, RZ, 0x4 ;  /* 0x00000004ffb87803 */ /* 0x000fc40000000000 */
[-C--:B------:R-:W-:Y:S02]  /*27d0*/  LEA R107, R107, R74.reuse, 0x2 ;  /* 0x0000004a6b6b7211 */ /* 0x080fe400078e10ff */
[-C--:B------:R-:W-:Y:S02]  /*27e0*/  LEA R109, R109, R74.reuse, 0x2 ;  /* 0x0000004a6d6d7211 */ /* 0x080fe400078e10ff */
[-C--:B------:R-:W-:Y:S02]  /*27f0*/  LEA R113, R113, R74.reuse, 0x2 ;  /* 0x0000004a71717211 */ /* 0x080fe400078e10ff */
[-C--:B------:R-:W-:Y:S02]  /*2800*/  LEA R115, R115, R74.reuse, 0x2 ;  /* 0x0000004a73737211 */ /* 0x080fe400078e10ff */
[-C--:B------:R-:W-:Y:S02]  /*2810*/  LEA R116, R23, R74.reuse, 0x2 ;  /* 0x0000004a17747211 */ /* 0x080fe400078e10ff */
[----:B------:R-:W-:-:S02]  /*2820*/  LEA R117, R117, R74, 0x2 ;  /* 0x0000004a75757211 */ /* 0x000fc400078e10ff */
        /* <DEDUP_REMOVED lines=13> */
[----:B------:R-:W-:Y:S02]  /*2900*/  LEA R134, R141, R74, 0x2 ;  /* 0x0000004a8d867211 */ /* 0x000fe400078e10ff */
[-C--:B------:R-:W-:Y:S02]  /*2910*/  ISETP.GE.AND P0, PT, R63, R89.reuse, PT ;  /* 0x000000593f00720c */ /* 0x080fe40003f06270 */
[-C--:B------:R-:W-:Y:S02]  /*2920*/  ISETP.GE.AND P1, PT, R64, R89.reuse, PT ;  /* 0x000000594000720c */ /* 0x080fe40003f26270 */
[-C--:B------:R-:W-:Y:S02]  /*2930*/  ISETP.GE.AND P2, PT, R65, R89.reuse, PT ;  /* 0x000000594100720c */ /* 0x080fe40003f46270 */
[----:B------:R-:W-:-:S02]  /*2940*/  ISETP.GE.AND P3, PT, R66, R89, PT ;  /* 0x000000594200720c */ /* 0x000fc40003f66270 */
[-C--:B------:R-:W-:Y:S02]  /*2950*/  ISETP.GE.AND P4, PT, R67, R89.reuse, PT ;  /* 0x000000594300720c */ /* 0x080fe40003f86270 */
[----:B01234-:R-:W-:-:S13]  /*2960*/  ISETP.GE.AND P5, PT, R68, R89, PT ;  /* 0x000000594400720c */ /* 0x01ffda0003fa6270 */
.L_x_1983:
[----:B------:R-:W-:Y:S01]  /*2970*/  MOV R4, R46 ;  /* 0x0000002e00047202 */ /* 0x000fe20000000f00 */
[----:B------:R-:W-:Y:S01]  /*2980*/  IMAD.MOV.U32 R5, RZ, RZ, RZ ;  /* 0x000000ffff057224 */ /* 0x000fe200078e00ff */
[----:B------:R-:W-:Y:S02]  /*2990*/  P2R R172, PR, RZ, 0x1 ;  /* 0x00000001ffac7803 */ /* 0x000fe40000000000 */
[----:B------:R-:W-:Y:S01]  /*29a0*/  ISETP.NE.AND P0, PT, R177, RZ, PT ;  /* 0x000000ffb100720c */ /* 0x000fe20003f05270 */
[C---:B------:R-:W-:Y:S01]  /*29b0*/  IMAD.WIDE.U32 R6, R103.reuse, UR8, R4 ;  /* 0x0000000867067c25 */ /* 0x040fe2000f8e0004 */
[----:B------:R-:W-:Y:S02]  /*29c0*/  P2R R174, PR, RZ, 0x2 ;  /* 0x00000002ffae7803 */ /* 0x000fe40000000000 */
[----:B------:R-:W-:Y:S01]  /*29d0*/  P2R R173, PR, RZ, 0x1 ;  /* 0x00000001ffad7803 */ /* 0x000fe20000000000 */
[----:B------:R-:W-:Y:S01]  /*29e0*/  IMAD R5, R103, UR9, R7 ;  /* 0x0000000967057c24 */ /* 0x000fe2000f8e0207 */
[----:B------:R-:W-:-:S02]  /*29f0*/  LEA R4, P6, R6, R69, 0x2 ;  /* 0x0000004506047211 */ /* 0x000fc400078c10ff */
[----:B------:R-:W-:Y:S02]  /*2a00*/  MOV R7, R29 ;  /* 0x0000001d00077202 */ /* 0x000fe40000000f00 */
[----:B------:R-:W-:Y:S02]  /*2a10*/  LEA.HI.X R5, R6, R70, R5, 0x2, P6 ;  /* 0x0000004606057211 */ /* 0x000fe400030f1405 */
[----:B------:R-:W-:Y:S02]  /*2a20*/  MOV R6, R12 ;  /* 0x0000000c00067202 */ /* 0x000fe40000000f00 */
[----:B------:R-:W-:Y:S02]  /*2a30*/  ISETP.NE.AND P0, PT, R178, RZ, PT ;  /* 0x000000ffb200720c */ /* 0x000fe40003f05270 */
[----:B------:R-:W-:Y:S01]  /*2a40*/  ISETP.NE.AND P1, PT, R176, RZ, PT ;  /* 0x000000ffb000720c */ /* 0x000fe20003f25270 */
[----:B------:R-:W-:Y:S01]  /*2a50*/  IMAD.WIDE.U32 R8, R103, UR6, R6 ;  /* 0x0000000667087c25 */ /* 0x000fe2000f8e0006 */
[----:B------:R-:W-:-:S02]  /*2a60*/  P2R R169, PR, RZ, 0x1 ;  /* 0x00000001ffa97803 */ /* 0x000fc40000000000 */
[----:B------:R-:W-:Y:S01]  /*2a70*/  ISETP.NE.AND P0, PT, R179, RZ, PT ;  /* 0x000000ffb300720c */ /* 0x000fe20003f05270 */
[----:B------:R-:W-:Y:S01]  /*2a80*/  IMAD R0, R103, UR7, R9 ;  /* 0x0000000767007c24 */ /* 0x000fe2000f8e0209 */
[C---:B------:R-:W-:Y:S02]  /*2a90*/  LEA R6, P6, R8.reuse, R18, 0x3 ;  /* 0x0000001208067211 */ /* 0x040fe400078c18ff */
[----:B------:R-:W-:Y:S02]  /*2aa0*/  MOV R9, R31 ;  /* 0x0000001f00097202 */ /* 0x000fe40000000f00 */
[----:B------:R-:W-:Y:S02]  /*2ab0*/  LEA.HI.X R7, R8, R19, R0, 0x3, P6 ;  /* 0x0000001308077211 */ /* 0x000fe400030f1c00 */
[----:B------:R-:W-:Y:S02]  /*2ac0*/  MOV R8, R2 ;  /* 0x0000000200087202 */ /* 0x000fe40000000f00 */
[----:B------:R-:W-:-:S02]  /*2ad0*/  P2R R175, PR, RZ, 0x4 ;  /* 0x00000004ffaf7803 */ /* 0x000fc40000000000 */
[----:B------:R-:W2:Y:S01]  /*2ae0*/  LDG.E.64 R6, desc[UR20][R6.64] ;  /* 0x0000001406067981 */ /* 0x000ea2000c1e1b00 */
[C---:B------:R-:W-:Y:S01]  /*2af0*/  IMAD.WIDE.U32 R8, R103.reuse, UR10, R8 ;  /* 0x0000000a67087c25 */ /* 0x040fe2000f8e0008 */
[----:B------:R-:W-:Y:S02]  /*2b00*/  ISETP.NE.AND P2, PT, R180, RZ, PT ;  /* 0x000000ffb400720c */ /* 0x000fe40003f45270 */
[----:B------:R-:W-:Y:S01]  /*2b10*/  P2R R185, PR, RZ, 0x8 ;  /* 0x00000008ffb97803 */ /* 0x000fe20000000000 */
[----:B------:R-:W-:Y:S01]  /*2b20*/  IMAD R0, R103, UR11, R9 ;  /* 0x0000000b67007c24 */ /* 0x000fe2000f8e0209 */
[C---:B------:R-:W-:Y:S02]  /*2b30*/  LEA R20, P6, R8.reuse, R16, 0x3 ;  /* 0x0000001008147211 */ /* 0x040fe400078c18ff */
[----:B------:R-:W-:Y:S02]  /*2b40*/  ISETP.NE.AND P3, PT, R181, RZ, PT ;  /* 0x000000ffb500720c */ /* 0x000fe40003f65270 */
[----:B------:R-:W-:-:S02]  /*2b50*/  LEA.HI.X R21, R8, R17, R0, 0x3, P6 ;  /* 0x0000001108157211 */ /* 0x000fc400030f1c00 */
[----:B------:R-:W-:Y:S02]  /*2b60*/  ISETP.GE.U32.AND P6, PT, R32, R71, PT ;  /* 0x000000472000720c */ /* 0x000fe40003fc6070 */
[----:B------:R-:W-:Y:S02]  /*2b70*/  P2R R186, PR, RZ, 0x10 ;  /* 0x00000010ffba7803 */ /* 0x000fe40000000000 */
[----:B------:R-:W-:Y:S02]  /*2b80*/  FSEL R135, R85, RZ, !P6 ;  /* 0x000000ff55877208 */ /* 0x000fe40007000000 */
[----:B------:R-:W-:Y:S02]  /*2b90*/  ISETP.NE.AND P4, PT, R182, RZ, PT ;  /* 0x000000ffb600720c */ /* 0x000fe40003f85270 */
[----:B------:R-:W-:Y:S02]  /*2ba0*/  P2R R187, PR, RZ, 0x20 ;  /* 0x00000020ffbb7803 */ /* 0x000fe40000000000 */
[----:B------:R-:W-:Y:S01]  /*2bb0*/  ISETP.NE.AND P5, PT, R183, RZ, PT ;  /* 0x000000ffb700720c */ /* 0x000fe20003fa5270 */
[----:B--2---:R-:W-:Y:S01]  /*2bc0*/  FMUL.FTZ R0, R7, R94 ;  /* 0x0000005e07007220 */ /* 0x004fe20000410000 */
[----:B------:R-:W-:-:S03]  /*2bd0*/  FMUL.FTZ R9, R6, 1.4426950216293334961 ;  /* 0x3fb8aa3b06097820 */ /* 0x000fc60000410000 */
[----:B------:R-:W-:Y:S01]  /*2be0*/  FMUL.RZ R8, R0, 0.15915493667125701904 ;  /* 0x3e22f98300087820 */ /* 0x000fe2000040c000 */
[----:B------:R-:W-:-:S03]  /*2bf0*/  FMUL.FTZ R0, R9, R94 ;  /* 0x0000005e09007220 */ /* 0x000fc60000410000 */
[----:B------:R-:W-:Y:S08]  /*2c00*/  MUFU.SIN R11, R8 ;  /* 0x00000008000b7308 */ /* 0x000ff00000000400 */
[----:B------:R-:W0:Y:S08]  /*2c10*/  MUFU.COS R23, R8 ;  /* 0x0000000800177308 */ /* 0x000e300000000000 */
[----:B------:R-:W0:Y:S01]  /*2c20*/  MUFU.EX2 R0, R0 ;  /* 0x0000000000007308 */ /* 0x000e220000000800 */
[----:B------:R-:W-:-:S04]  /*2c30*/  FMUL.FTZ R6, R7, R96 ;  /* 0x0000006007067220 */ /* 0x000fc80000410000 */
[----:B------:R-:W-:Y:S01]  /*2c40*/  FMUL.RZ R10, R6, 0.15915493667125701904 ;  /* 0x3e22f983060a7820 */ /* 0x000fe2000040c000 */
[----:B------:R-:W-:Y:S01]  /*2c50*/  FMUL.FTZ R6, R9, R96 ;  /* 0x0000006009067220 */ /* 0x000fe20000410000 */
[C---:B0-----:R-:W-:Y:S01]  /*2c60*/  FMUL.FTZ R23, R0.reuse, R23 ;  /* 0x0000001700177220 */ /* 0x041fe20000410000 */
[----:B------:R-:W-:-:S04]  /*2c70*/  FMUL.FTZ R11, R0, R11 ;  /* 0x0000000b000b7220 */ /* 0x000fc80000410000 */
[----:B------:R-:W-:Y:S02]  /*2c80*/  FSEL R136, R23, 1, !P6 ;  /* 0x3f80000017887808 */ /* 0x000fe40007000000 */
[----:B------:R-:W-:Y:S01]  /*2c90*/  FSEL R137, R11, RZ, !P6 ;  /* 0x000000ff0b897208 */ /* 0x000fe20007000000 */
[----:B------:R-:W0:Y:S08]  /*2ca0*/  MUFU.COS R23, R10 ;  /* 0x0000000a00177308 */ /* 0x000e300000000000 */
[----:B------:R-:W1:Y:S08]  /*2cb0*/  MUFU.SIN R11, R10 ;  /* 0x0000000a000b7308 */ /* 0x000e700000000400 */
[----:B------:R-:W0:Y:S01]  /*2cc0*/  MUFU.EX2 R6, R6 ;  /* 0x0000000600067308 */ /* 0x000e220000000800 */
[----:B------:R-:W-:Y:S01]  /*2cd0*/  FMUL.FTZ R0, R7, R84 ;  /* 0x0000005407007220 */ /* 0x000fe20000410000 */
[----:B------:R-:W-:-:S03]  /*2ce0*/  ISETP.GE.U32.AND P6, PT, R35, R71, PT ;  /* 0x000000472300720c */ /* 0x000fc60003fc6070 */
[----:B------:R-:W-:Y:S01]  /*2cf0*/  FMUL.RZ R8, R0, 0.15915493667125701904 ;  /* 0x3e22f98300087820 */ /* 0x000fe2000040c000 */
[----:B------:R-:W-:Y:S01]  /*2d00*/  FMUL.FTZ R0, R9, R84 ;  /* 0x0000005409007220 */ /* 0x000fe20000410000 */
[C---:B0-----:R-:W-:Y:S01]  /*2d10*/  FMUL.FTZ R23, R6.reuse, R23 ;  /* 0x0000001706177220 */ /* 0x041fe20000410000 */
[----:B-1----:R-:W-:-:S04]  /*2d20*/  FMUL.FTZ R11, R6, R11 ;  /* 0x0000000b060b7220 */ /* 0x002fc80000410000 */
[----:B------:R-:W-:Y:S02]  /*2d30*/  FSEL R139, R23, 1, !P6 ;  /* 0x3f800000178b7808 */ /* 0x000fe40007000000 */
[----:B------:R-:W-:Y:S01]  /*2d40*/  FSEL R140, R11, RZ, !P6 ;  /* 0x000000ff0b8c7208 */ /* 0x000fe20007000000 */
[----:B------:R-:W0:Y:S08]  /*2d50*/  MUFU.COS R23, R8 ;  /* 0x0000000800177308 */ /* 0x000e300000000000 */
[----:B------:R-:W1:Y:S08]  /*2d60*/  MUFU.SIN R11, R8 ;  /* 0x00000008000b7308 */ /* 0x000e700000000400 */
[----:B------:R-:W0:Y:S01]  /*2d70*/  MUFU.EX2 R0, R0 ;  /* 0x0000000000007308 */ /* 0x000e220000000800 */
[----:B------:R-:W-:Y:S01]  /*2d80*/  FMUL.FTZ R6, R7, R86 ;  /* 0x0000005607067220 */ /* 0x000fe20000410000 */
[----:B------:R-:W-:-:S02]  /*2d90*/  FSEL R138, R87, RZ, !P6 ;  /* 0x000000ff578a7208 */ /* 0x000fc40007000000 */
[----:B------:R-:W-:Y:S01]  /*2da0*/  ISETP.GE.U32.AND P6, PT, R36, R71, PT ;  /* 0x000000472400720c */ /* 0x000fe20003fc6070 */
        /* <DEDUP_REMOVED lines=43> */
[----:B------:R-:W1:Y:S01]  /*3060*/  MUFU.SIN R11, R8 ;  /* 0x00000008000b7308 */ /* 0x000e620000000400 */
[----:B------:R-:W-:-:S07]  /*3070*/  FMUL.FTZ R7, R7, R98 ;  /* 0x0000006207077220 */ /* 0x000fce0000410000 */
[----:B------:R-:W0:Y:S01]  /*3080*/  MUFU.EX2 R0, R0 ;  /* 0x0000000000007308 */ /* 0x000e220000000800 */
[----:B------:R-:W-:Y:S01]  /*3090*/  FMUL.RZ R7, R7, 0.15915493667125701904 ;  /* 0x3e22f98307077820 */ /* 0x000fe2000040c000 */
[----:B------:R-:W-:-:S03]  /*30a0*/  FMUL.FTZ R9, R9, R98 ;  /* 0x0000006209097220 */ /* 0x000fc60000410000 */
[----:B------:R-:W-:Y:S01]  /*30b0*/  MUFU.SIN R6, R7 ;  /* 0x0000000700067308 */ /* 0x000fe20000000400 */
[C---:B0-----:R-:W-:Y:S01]  /*30c0*/  FMUL.FTZ R23, R0.reuse, R23 ;  /* 0x0000001700177220 */ /* 0x041fe20000410000 */
[----:B-1----:R-:W-:-:S06]  /*30d0*/  FMUL.FTZ R11, R0, R11 ;  /* 0x0000000b000b7220 */ /* 0x002fcc0000410000 */
[----:B------:R-:W0:Y:S08]  /*30e0*/  MUFU.COS R0, R7 ;  /* 0x0000000700007308 */ /* 0x000e300000000000 */
[----:B------:R-:W0:Y:S01]  /*30f0*/  MUFU.EX2 R9, R9 ;  /* 0x0000000900097308 */ /* 0x000e220000000800 */
[----:B------:R-:W-:Y:S02]  /*3100*/  FSEL R148, R97, RZ, !P6 ;  /* 0x000000ff61947208 */ /* 0x000fe40007000000 */
[----:B------:R-:W-:-:S04]  /*3110*/  ISETP.GE.U32.AND P6, PT, R40, R71, PT ;  /* 0x000000472800720c */ /* 0x000fc80003fc6070 */
[----:B------:R-:W-:Y:S02]  /*3120*/  FSEL R153, R99, RZ, !P6 ;  /* 0x000000ff63997208 */ /* 0x000fe40007000000 */
[----:B------:R-:W-:Y:S02]  /*3130*/  FSEL R154, R11, RZ, !P6 ;  /* 0x000000ff0b9a7208 */ /* 0x000fe40007000000 */
[----:B------:R-:W-:Y:S02]  /*3140*/  FSEL R155, R23, 1, !P6 ;  /* 0x3f800000179b7808 */ /* 0x000fe40007000000 */
[----:B------:R-:W-:Y:S01]  /*3150*/  ISETP.GE.U32.AND P6, PT, R41, R71, PT ;  /* 0x000000472900720c */ /* 0x000fe20003fc6070 */
[C---:B0-----:R-:W-:Y:S01]  /*3160*/  FMUL.FTZ R0, R9.reuse, R0 ;  /* 0x0000000009007220 */ /* 0x041fe20000410000 */
[----:B------:R-:W-:-:S04]  /*3170*/  FMUL.FTZ R6, R9, R6 ;  /* 0x0000000609067220 */ /* 0x000fc80000410000 */
[----:B------:R-:W-:Y:S01]  /*3180*/  FSEL R158, R0, 1, !P6 ;  /* 0x3f800000009e7808 */ /* 0x000fe20007000000 */
[CC--:B------:R-:W-:Y:S01]  /*3190*/  FMUL.FTZ R0, R135.reuse, R140.reuse ;  /* 0x0000008c87007220 */ /* 0x0c0fe20000410000 */
[----:B------:R-:W-:Y:S01]  /*31a0*/  FSEL R157, R6, RZ, !P6 ;  /* 0x000000ff069d7208 */ /* 0x000fe20007000000 */
[----:B------:R-:W-:Y:S02]  /*31b0*/  FMUL.FTZ R6, RZ, R140 ;  /* 0x0000008cff067220 */ /* 0x000fe40000410000 */
[-C--:B------:R-:W-:Y:S02]  /*31c0*/  FFMA.FTZ R0, RZ, R139.reuse, R0 ;  /* 0x0000008bff007223 */ /* 0x080fe40000010000 */
[----:B------:R-:W-:Y:S02]  /*31d0*/  FFMA.FTZ R7, R135, R139, -R6 ;  /* 0x0000008b87077223 */ /* 0x000fe40000010806 */
[----:B------:R-:W-:Y:S02]  /*31e0*/  FADD.FTZ R0, RZ, R0 ;  /* 0x00000000ff007221 */ /* 0x000fe40000010000 */
[----:B------:R-:W-:-:S02]  /*31f0*/  FADD.FTZ R7, R138, R7 ;  /* 0x000000078a077221 */ /* 0x000fc40000010000 */
[CC--:B------:R-:W-:Y:S02]  /*3200*/  FMUL.FTZ R6, R142.reuse, R0.reuse ;  /* 0x000000008e067220 */ /* 0x0c0fe40000410000 */
[-C--:B------:R-:W-:Y:S02]  /*3210*/  FMUL.FTZ R9, R142, R7.reuse ;  /* 0x000000078e097220 */ /* 0x080fe40000410000 */
[C---:B------:R-:W-:Y:S02]  /*3220*/  FFMA.FTZ R6, R143.reuse, R7, -R6 ;  /* 0x000000078f067223 */ /* 0x040fe40000010806 */
[----:B------:R-:W-:Y:S02]  /*3230*/  FFMA.FTZ R9, R143, R0, R9 ;  /* 0x000000008f097223 */ /* 0x000fe40000010009 */
[----:B------:R-:W-:Y:S02]  /*3240*/  FADD.FTZ R6, R141, R6 ;  /* 0x000000068d067221 */ /* 0x000fe40000010000 */
[----:B------:R-:W-:-:S02]  /*3250*/  FADD.FTZ R9, RZ, R9 ;  /* 0x00000009ff097221 */ /* 0x000fc40000010000 */
[CC--:B------:R-:W-:Y:S02]  /*3260*/  FMUL.FTZ R11, R145.reuse, R6.reuse ;  /* 0x00000006910b7220 */ /* 0x0c0fe40000410000 */
[-C--:B------:R-:W-:Y:S02]  /*3270*/  FMUL.FTZ R7, R145, R9.reuse ;  /* 0x0000000991077220 */ /* 0x080fe40000410000 */
[C---:B------:R-:W-:Y:S02]  /*3280*/  FFMA.FTZ R11, R146.reuse, R9, R11 ;  /* 0x00000009920b7223 */ /* 0x040fe4000001000b */
[----:B------:R-:W-:Y:S02]  /*3290*/  FFMA.FTZ R7, R146, R6, -R7 ;  /* 0x0000000692077223 */ /* 0x000fe40000010807 */
[----:B------:R-:W-:Y:S01]  /*32a0*/  FADD.FTZ R11, RZ, R11 ;  /* 0x0000000bff0b7221 */ /* 0x000fe20000010000 */
[----:B------:R-:W-:Y:S01]  /*32b0*/  FMUL.FTZ R0, R136, R140 ;  /* 0x0000008c88007220 */ /* 0x000fe20000410000 */
[----:B------:R-:W-:-:S02]  /*32c0*/  FADD.FTZ R6, R144, R7 ;  /* 0x0000000790067221 */ /* 0x000fc40000010000 */
[----:B------:R-:W-:Y:S01]  /*32d0*/  FMUL.FTZ R9, R149, R11 ;  /* 0x0000000b95097220 */ /* 0x000fe20000410000 */
[C---:B------:R-:W-:Y:S01]  /*32e0*/  FMUL.FTZ R7, R137.reuse, R140 ;  /* 0x0000008c89077220 */ /* 0x040fe20000410000 */
[-C--:B------:R-:W-:Y:S01]  /*32f0*/  FFMA.FTZ R0, R137, R139.reuse, R0 ;  /* 0x0000008b89007223 */ /* 0x080fe20000010000 */
        /* <DEDUP_REMOVED lines=9> */
[C---:B------:R-:W-:Y:S01]  /*3390*/  FMUL.FTZ R22, R152.reuse, R8 ;  /* 0x0000000898167220 */ /* 0x040fe20000410000 */
[----:B------:R-:W-:Y:S01]  /*33a0*/  FFMA.FTZ R9, R143, R0, R9 ;  /* 0x000000008f097223 */ /* 0x000fe20000010009 */
[----:B------:R-:W-:Y:S01]  /*33b0*/  FMUL.FTZ R11, R145, R6 ;  /* 0x00000006910b7220 */ /* 0x000fe20000410000 */
        /* <DEDUP_REMOVED lines=9> */
[-C--:B------:R-:W-:Y:S01]  /*3450*/  FMUL.FTZ R6, R154, R22.reuse ;  /* 0x000000169a067220 */ /* 0x080fe20000410000 */
[-C--:B------:R-:W-:Y:S01]  /*3460*/  FMUL.FTZ R0, R149, R7.reuse ;  /* 0x0000000795007220 */ /* 0x080fe20000410000 */
[----:B------:R-:W-:Y:S01]  /*3470*/  FFMA.FTZ R9, R150, R7, -R9 ;  /* 0x0000000796097223 */ /* 0x000fe20000010809 */
[-C--:B------:R-:W-:Y:S01]  /*3480*/  FMUL.FTZ R7, R154, R23.reuse ;  /* 0x000000179a077220 */ /* 0x080fe20000410000 */
[C---:B------:R-:W-:Y:S01]  /*3490*/  FFMA.FTZ R6, R155.reuse, R23, -R6 ;  /* 0x000000179b067223 */ /* 0x040fe20000010806 */
[----:B------:R-:W-:Y:S01]  /*34a0*/  FFMA.FTZ R0, R150, R11, R0 ;  /* 0x0000000b96007223 */ /* 0x000fe20000010000 */
[CC--:B------:R-:W-:Y:S01]  /*34b0*/  FMUL.FTZ R8, R152.reuse, R9.reuse ;  /* 0x0000000998087220 */ /* 0x0c0fe20000410000 */
        /* <DEDUP_REMOVED lines=10> */
[----:B------:R-:W-:Y:S01]  /*3560*/  FSEL R156, R101, RZ, !P6 ;  /* 0x000000ff659c7208 */ /* 0x000fe20007000000 */
[-C--:B------:R-:W-:Y:S01]  /*3570*/  FFMA.FTZ R0, R155, R6.reuse, -R0 ;  /* 0x000000069b007223 */ /* 0x080fe20000010800 */
[----:B------:R-:W-:Y:S01]  /*3580*/  FMUL.FTZ R7, R154, R6 ;  /* 0x000000069a077220 */ /* 0x000fe20000410000 */
[----:B------:R-:W-:Y:S01]  /*3590*/  FFMA.FTZ R11, R158, R10, -R9 ;  /* 0x0000000a9e0b7223 */ /* 0x000fe20000010809 */
[----:B------:R-:W-:Y:S01]  /*35a0*/  FADD.FTZ R22, RZ, R22 ;  /* 0x00000016ff167221 */ /* 0x000fe20000010000 */
[----:B------:R-:W-:Y:S01]  /*35b0*/  FMUL.FTZ R9, R157, R0 ;  /* 0x000000009d097220 */ /* 0x000fe20000410000 */
[----:B------:R-:W-:Y:S01]  /*35c0*/  FFMA.FTZ R7, R155, R8, R7 ;  /* 0x000000089b077223 */ /* 0x000fe20000010007 */
[----:B------:R-:W-:-:S02]  /*35d0*/  FADD.FTZ R159, R156, R11 ;  /* 0x0000000b9c9f7221 */ /* 0x000fc40000010000 */
[----:B------:R-:W0:Y:S01]  /*35e0*/  SHFL.UP PT, R10, R22, 0x1, RZ ;  /* 0x04200000160a7989 */ /* 0x000e2200000e00ff */
[----:B------:R-:W-:-:S03]  /*35f0*/  FFMA.FTZ R6, R158, R7, R9 ;  /* 0x000000079e067223 */ /* 0x000fc60000010009 */
[----:B------:R-:W1:Y:S01]  /*3600*/  SHFL.UP PT, R9, R159, 0x1, RZ ;  /* 0x042000009f097989 */ /* 0x000e6200000e00ff */
[----:B------:R-:W-:Y:S01]  /*3610*/  FMUL.FTZ R7, R157, R7 ;  /* 0x000000079d077220 */ /* 0x000fe20000410000 */
[----:B------:R-:W-:Y:S02]  /*3620*/  ISETP.GE.AND P6, PT, R73, 0x1, PT ;  /* 0x000000014900780c */ /* 0x000fe40003fc6270 */
[----:B------:R-:W2:Y:S01]  /*3630*/  SHFL.UP PT, R8, R6, 0x1, RZ ;  /* 0x0420000006087989 */ /* 0x000ea200000e00ff */
[----:B------:R-:W-:-:S05]  /*3640*/  FFMA.FTZ R23, R158, R0, -R7 ;  /* 0x000000009e177223 */ /* 0x000fca0000010807 */
[----:B------:R-:W3:Y:S01]  /*3650*/  SHFL.UP PT, R0, R23, 0x1, RZ ;  /* 0x0420000017007989 */ /* 0x000ee200000e00ff */
[-C--:B0-----:R-:W-:Y:S01]  /*3660*/  FMUL.FTZ R160, R6, R10.reuse ;  /* 0x0000000a06a07220 */ /* 0x081fe20000410000 */
[----:B------:R-:W-:-:S03]  /*3670*/  FMUL.FTZ R7, R23, R10 ;  /* 0x0000000a17077220 */ /* 0x000fc60000410000 */
[-C--:B-1----:R-:W-:Y:S01]  /*3680*/  FFMA.FTZ R160, R23, R9.reuse, -R160 ;  /* 0x0000000917a07223 */ /* 0x082fe200000108a0 */
[----:B------:R-:W-:-:S04]  /*3690*/  FFMA.FTZ R9, R6, R9, R7 ;  /* 0x0000000906097223 */ /* 0x000fc80000010007 */
[----:B------:R-:W-:Y:S01]  /*36a0*/  @P6 FADD.FTZ R22, R22, R9 ;  /* 0x0000000916166221 */ /* 0x000fe20000010000 */
[----:B------:R-:W-:-:S04]  /*36b0*/  @P6 FADD.FTZ R159, R159, R160 ;  /* 0x000000a09f9f6221 */ /* 0x000fc80000010000 */
[----:B------:R-:W0:Y:S01]  /*36c0*/  SHFL.UP PT, R9, R22, 0x2, RZ ;  /* 0x0440000016097989 */ /* 0x000e2200000e00ff */
[CC--:B--2---:R-:W-:Y:S01]  /*36d0*/  FMUL.FTZ R10, R6.reuse, R8.reuse ;  /* 0x00000008060a7220 */ /* 0x0c4fe20000410000 */
[C---:B------:R-:W-:Y:S02]  /*36e0*/  FMUL.FTZ R7, R23.reuse, R8 ;  /* 0x0000000817077220 */ /* 0x040fe40000410000 */
[----:B------:R-:W1:Y:S02]  /*36f0*/  SHFL.UP PT, R8, R159, 0x2, RZ ;  /* 0x044000009f087989 */ /* 0x000e6400000e00ff */
[-C--:B---3--:R-:W-:Y:S01]  /*3700*/  @P6 FFMA.FTZ R6, R6, R0.reuse, R7 ;  /* 0x0000000006066223 */ /* 0x088fe20000010007 */
[----:B------:R-:W-:-:S04]  /*3710*/  @P6 FFMA.FTZ R23, R23, R0, -R10 ;  /* 0x0000000017176223 */ /* 0x000fc8000001080a */
        /* <DEDUP_REMOVED lines=19> */
[----:B------:R-:W-:-:S04]  /*3850*/  FMUL.FTZ R9, R23, R9 ;  /* 0x0000000917097220 */ /* 0x000fc80000410000 */
[CC--:B-1----:R-:W-:Y:S01]  /*3860*/  FFMA.FTZ R9, R6.reuse, R8.reuse, R9 ;  /* 0x0000000806097223 */ /* 0x0c2fe20000010009 */
[----:B------:R-:W-:Y:S01]  /*3870*/  FFMA.FTZ R10, R23, R8, -R10 ;  /* 0x00000008170a7223 */ /* 0x000fe2000001080a */
[----:B--2---:R-:W-:-:S05]  /*3880*/  FMUL.FTZ R8, R6, R7 ;  /* 0x0000000706087220 */ /* 0x004fca0000410000 */
[----:B------:R-:W-:Y:S01]  /*3890*/  @P6 FADD.FTZ R22, R22, R9 ;  /* 0x0000000916166221 */ /* 0x000fe20000010000 */
[----:B------:R-:W-:Y:S01]  /*38a0*/  FMUL.FTZ R7, R23, R7 ;  /* 0x0000000717077220 */ /* 0x000fe20000410000 */
[----:B------:R-:W-:-:S03]  /*38b0*/  @P6 FADD.FTZ R159, R159, R10 ;  /* 0x0000000a9f9f6221 */ /* 0x000fc60000010000 */
        /* <DEDUP_REMOVED lines=9> */
[CC--:B-1----:R-:W-:Y:S01]  /*3950*/  FFMA.FTZ R10, R23.reuse, R8.reuse, -R10 ;  /* 0x00000008170a7223 */ /* 0x0c2fe2000001080a */
[C---:B------:R-:W-:Y:S01]  /*3960*/  FFMA.FTZ R9, R6.reuse, R8, R9 ;  /* 0x0000000806097223 */ /* 0x040fe20000010009 */
        /* <DEDUP_REMOVED lines=10> */
[----:B------:R-:W-:-:S02]  /*3a10*/  ISETP.GE.AND P6, PT, R51, R89, PT ;  /* 0x000000593300720c */ /* 0x000fc40003fc6270 */
[----:B------:R-:W-:Y:S01]  /*3a20*/  MOV R7, RZ ;  /* 0x000000ff00077202 */ /* 0x000fe20000000f00 */
[-C--:B0-----:R-:W-:Y:S01]  /*3a30*/  FMUL.FTZ R160, R6, R10.reuse ;  /* 0x0000000a06a07220 */ /* 0x081fe20000410000 */
[----:B------:R-:W-:-:S09]  /*3a40*/  FMUL.FTZ R11, R23, R10 ;  /* 0x0000000a170b7220 */ /* 0x000fd20000410000 */
[----:B------:R-:W4:Y:S01]  /*3a50*/  @!P6 LDG.E R7, desc[UR20][R4.64+0x80] ;  /* 0x000080140407e981 */ /* 0x000f22000c1e1900 */
[CC--:B-1----:R-:W-:Y:S01]  /*3a60*/  FMUL.FTZ R10, R6.reuse, R0.reuse ;  /* 0x00000000060a7220 */ /* 0x0c2fe20000410000 */
[C---:B------:R-:W-:Y:S01]  /*3a70*/  FMUL.FTZ R0, R23.reuse, R0 ;  /* 0x0000000017007220 */ /* 0x040fe20000410000 */
[-C--:B--2---:R-:W-:Y:S01]  /*3a80*/  FFMA.FTZ R160, R23, R8.reuse, -R160 ;  /* 0x0000000817a07223 */ /* 0x084fe200000108a0 */
[C---:B------:R-:W-:Y:S01]  /*3a90*/  FFMA.FTZ R11, R6.reuse, R8, R11 ;  /* 0x00000008060b7223 */ /* 0x040fe2000001000b */
[----:B------:R-:W-:Y:S01]  /*3aa0*/  ISETP.GE.AND P6, PT, R73, 0x10, PT ;  /* 0x000000104900780c */ /* 0x000fe20003fc6270 */
[-C--:B---3--:R-:W-:Y:S01]  /*3ab0*/  FFMA.FTZ R8, R23, R9.reuse, -R10 ;  /* 0x0000000917087223 */ /* 0x088fe2000001080a */
[----:B------:R-:W-:-:S05]  /*3ac0*/  FFMA.FTZ R9, R6, R9, R0 ;  /* 0x0000000906097223 */ /* 0x000fca0000010000 */
[----:B------:R-:W-:Y:S02]  /*3ad0*/  FSEL R189, R6, R9, !P6 ;  /* 0x0000000906bd7208 */ /* 0x000fe40007000000 */
[----:B------:R-:W-:Y:S01]  /*3ae0*/  MOV R6, RZ ;  /* 0x000000ff00067202 */ /* 0x000fe20000000f00 */
[----:B------:R-:W-:-:S05]  /*3af0*/  FADD.FTZ R11, R22, R11 ;  /* 0x0000000b160b7221 */ /* 0x000fca0000010000 */
[----:B------:R-:W2:Y:S01]  /*3b00*/  @!P0 LDG.E R6, desc[UR20][R4.64] ;  /* 0x0000001404068981 */ /* 0x000ea2000c1e1900 */
[----:B------:R-:W-:Y:S02]  /*3b10*/  ISETP.NE.AND P0, PT, R169, RZ, PT ;  /* 0x000000ffa900720c */ /* 0x000fe40003f05270 */
[----:B------:R-:W-:Y:S02]  /*3b20*/  FSEL R188, R23, R8, !P6 ;  /* 0x0000000817bc7208 */ /* 0x000fe40007000000 */
[----:B------:R-:W-:Y:S02]  /*3b30*/  FSEL R191, R22, R11, !P6 ;  /* 0x0000000b16bf7208 */ /* 0x000fe40007000000 */
[----:B------:R-:W-:Y:S01]  /*3b40*/  CS2R R22, SRZ ;  /* 0x0000000000167805 */ /* 0x000fe2000001ff00 */
[----:B------:R-:W-:-:S06]  /*3b50*/  FADD.FTZ R10, R159, R160 ;  /* 0x000000a09f0a7221 */ /* 0x000fcc0000010000 */
[----:B------:R-:W3:Y:S01]  /*3b60*/  @!P0 LDG.E R22, desc[UR20][R4.64+0x100] ;  /* 0x0001001404168981 */ /* 0x000ee2000c1e1900 */
[----:B------:R-:W-:Y:S02]  /*3b70*/  ISETP.NE.AND P0, PT, R173, RZ, PT ;  /* 0x000000ffad00720c */ /* 0x000fe40003f05270 */
[----:B------:R-:W-:Y:S02]  /*3b80*/  CS2R R160, SRZ ;  /* 0x0000000000a07805 */ /* 0x000fe4000001ff00 */
[----:B------:R-:W-:Y:S02]  /*3b90*/  FSEL R190, R159, R10, !P6 ;  /* 0x0000000a9fbe7208 */ /* 0x000fe40007000000 */
[----:B------:R-:W-:Y:S02]  /*3ba0*/  CS2R R162, SRZ ;  /* 0x0000000000a27805 */ /* 0x000fe4000001ff00 */
[----:B------:R-:W-:Y:S02]  /*3bb0*/  MOV R159, RZ ;  /* 0x000000ff009f7202 */ /* 0x000fe40000000f00 */
[----:B------:R-:W-:-:S02]  /*3bc0*/  CS2R R164, SRZ ;  /* 0x0000000000a47805 */ /* 0x000fc4000001ff00 */
[----:B------:R-:W-:Y:S01]  /*3bd0*/  ISETP.NE.AND P6, PT, R184, RZ, PT ;  /* 0x000000ffb800720c */ /* 0x000fe20003fc5270 */
[----:B------:R-:W5:Y:S01]  /*3be0*/  @!P1 LDG.E R160, desc[UR20][R4.64+0x200] ;  /* 0x0002001404a09981 */ /* 0x000f62000c1e1900 */
[----:B------:R-:W-:-:S03]  /*3bf0*/  ISETP.NE.AND P1, PT, R174, RZ, PT ;  /* 0x000000ffae00720c */ /* 0x000fc60003f25270 */
        /* <DEDUP_REMOVED lines=9> */
[----:B------:R-:W-:Y:S02]  /*3c90*/  ISETP.NE.AND P5, PT, R187, RZ, PT ;  /* 0x000000ffbb00720c */ /* 0x000fe40003fa5270 */
[----:B------:R-:W-:Y:S02]  /*3ca0*/  CS2R R166, SRZ ;  /* 0x0000000000a67805 */ /* 0x000fe4000001ff00 */
[----:B------:R-:W-:Y:S02]  /*3cb0*/  CS2R R168, SRZ ;  /* 0x0000000000a87805 */ /* 0x000fe4000001ff00 */
[----:B------:R-:W-:Y:S01]  /*3cc0*/  MOV R170, RZ ;  /* 0x000000ff00aa7202 */ /* 0x000fe20000000f00 */
[----:B------:R-:W5:Y:S04]  /*3cd0*/  @!P6 LDG.E R163, desc[UR20][R4.64+0x480] ;  /* 0x0004801404a3e981 */ /* 0x000f68000c1e1900 */
[----:B------:R-:W5:Y:S04]  /*3ce0*/  @!P0 LDG.E R166, desc[UR20][R4.64+0x500] ;  /* 0x0005001404a68981 */ /* 0x000f68000c1e1900 */
[----:B------:R-:W5:Y:S04]  /*3cf0*/  @!P1 LDG.E R165, desc[UR20][R4.64+0x580] ;  /* 0x0005801404a59981 */ /* 0x000f68000c1e1900 */
[----:B------:R-:W5:Y:S04]  /*3d00*/  @!P2 LDG.E R168, desc[UR20][R4.64+0x600] ;  /* 0x0006001404a8a981 */ /* 0x000f68000c1e1900 */
[----:B------:R-:W5:Y:S04]  /*3d10*/  @!P3 LDG.E R167, desc[UR20][R4.64+0x680] ;  /* 0x0006801404a7b981 */ /* 0x000f68000c1e1900 */
[----:B------:R-:W5:Y:S04]  /*3d20*/  @!P4 LDG.E R170, desc[UR20][R4.64+0x700] ;  /* 0x0007001404aac981 */ /* 0x000f68000c1e1900 */
[----:B------:R0:W5:Y:S01]  /*3d30*/  @!P5 LDG.E R169, desc[UR20][R4.64+0x780] ;  /* 0x0007801404a9d981 */ /* 0x000162000c1e1900 */
[----:B------:R-:W1:Y:S01]  /*3d40*/  S2R R173, SR_CgaCtaId ;  /* 0x0000000000ad7919 */ /* 0x000e620000008800 */
[----:B------:R-:W-:-:S02]  /*3d50*/  ISETP.NE.AND P6, PT, R171, RZ, PT ;  /* 0x000000ffab00720c */ /* 0x000fc40003fc5270 */
[----:B------:R-:W-:Y:S02]  /*3d60*/  LEA R0, R103, R74, 0x4 ;  /* 0x0000004a67007211 */ /* 0x000fe400078e20ff */
[----:B0-----:R-:W-:Y:S02]  /*3d70*/  MOV R4, 0x3f800000 ;  /* 0x3f80000000047802 */ /* 0x001fe40000000f00 */
[----:B------:R-:W-:Y:S02]  /*3d80*/  MOV R5, RZ ;  /* 0x000000ff00057202 */ /* 0x000fe40000000f00 */
[----:B------:R-:W-:Y:S01]  /*3d90*/  MOV R172, 0x400 ;  /* 0x0000040000ac7802 */ /* 0x000fe20000000f00 */
[----:B--2---:R-:W-:Y:S04]  /*3da0*/  STS [R75], R6 ;  /* 0x000000064b007388 */ /* 0x004fe80000000800 */
[----:B----4-:R0:W-:Y:S04]  /*3db0*/  STS [R76+0x80], R7 ;  /* 0x000080074c007388 */ /* 0x0101e80000000800 */
        /* <DEDUP_REMOVED lines=15> */
[----:B------:R-:W2:Y:S01]  /*3eb0*/  LDG.E.64 R20, desc[UR20][R20.64] ;  /* 0x0000001414147981 */ /* 0x000ea2000c1e1b00 */
[----:B0-----:R-:W-:Y:S02]  /*3ec0*/  CS2R R6, SRZ ;  /* 0x0000000000067805 */ /* 0x001fe4000001ff00 */
[----:B-1----:R-:W-:Y:S01]  /*3ed0*/  LEA R74, R173, R172, 0x18 ;  /* 0x000000acad4a7211 */ /* 0x002fe200078ec0ff */
[----:B------:R-:W-:Y:S04]  /*3ee0*/  LDS R159, [R118] ;  /* 0x00000000769f7984 */ /* 0x000fe80000000800 */
[----:B------:R-:W0:Y:S01]  /*3ef0*/  @P6 LDS.128 R4, [R0+0x880] ;  /* 0x0008800000046984 */ /* 0x000e220000000c00 */
[----:B------:R-:W-:-:S03]  /*3f00*/  ISETP.NE.AND P6, PT, R73, 0x1f, PT ;  /* 0x0000001f4900780c */ /* 0x000fc60003fc5270 */
        /* <DEDUP_REMOVED lines=15> */
[----:B------:R-:W-:Y:S01]  /*4000*/  @!P6 STS.128 [R74+0x840], R8 ;  /* 0x000840084a00e388 */ /* 0x000fe20000000c00 */
[----:B------:R-:W-:Y:S01]  /*4010*/  BAR.SYNC.DEFER_BLOCKING 0x0 ;  /* 0x0000000000007b1d */ /* 0x000fe20000010000 */
[----:B------:R-:W-:-:S05]  /*4020*/  ISETP.NE.AND P6, PT, R73, RZ, PT ;  /* 0x000000ff4900720c */ /* 0x000fca0003fc5270 */
[----:B------:R-:W1:Y:S04]  /*4030*/  SHFL.UP PT, R192, R188, 0x1, RZ ;  /* 0x04200000bcc07989 */ /* 0x000e6800000e00ff */
[----:B------:R-:W3:Y:S04]  /*4040*/  SHFL.UP PT, R187, R189, 0x1, RZ ;  /* 0x04200000bdbb7989 */ /* 0x000ee800000e00ff */
[----:B------:R-:W4:Y:S04]  /*4050*/  SHFL.UP PT, R186, R190, 0x1, RZ ;  /* 0x04200000beba7989 */ /* 0x000f2800000e00ff */
[----:B------:R-:W5:Y:S04]  /*4060*/  SHFL.UP PT, R185, R191, 0x1, RZ ;  /* 0x04200000bfb97989 */ /* 0x000f6800000e00ff */
[----:B0-----:R-:W-:Y:S04]  /*4070*/  @!P6 STS.128 [R74+0x860], R4 ;  /* 0x000860044a00e388 */ /* 0x001fe80000000c00 */
[----:B------:R-:W-:Y:S01]  /*4080*/  LDS.128 R8, [R74+0x840] ;  /* 0x000840004a087984 */ /* 0x000fe20000000c00 */
[----:B-1----:R-:W-:-:S02]  /*4090*/  @!P6 MOV R192, R4 ;  /* 0x0000000400c0e202 */ /* 0x002fc40000000f00 */
[----:B---3--:R-:W-:Y:S02]  /*40a0*/  @!P6 MOV R187, R5 ;  /* 0x0000000500bbe202 */ /* 0x008fe40000000f00 */
[----:B----4-:R-:W-:Y:S02]  /*40b0*/  @!P6 MOV R186, R6 ;  /* 0x0000000600bae202 */ /* 0x010fe40000000f00 */
[----:B-----5:R-:W-:Y:S01]  /*40c0*/  @!P6 MOV R185, R7 ;  /* 0x0000000700b9e202 */ /* 0x020fe20000000f00 */
[----:B------:R-:W-:Y:S01]  /*40d0*/  BAR.SYNC.DEFER_BLOCKING 0x0 ;  /* 0x0000000000007b1d */ /* 0x000fe20000010000 */
[----:B------:R-:W-:-:S13]  /*40e0*/  ISETP.NE.AND P6, PT, R27, RZ, PT ;  /* 0x000000ff1b00720c */ /* 0x000fda0003fc5270 */
[----:B------:R-:W0:Y:S02]  /*40f0*/  @P6 LDS.64 R22, [R74+0x868] ;  /* 0x000868004a166984 */ /* 0x000e240000000a00 */
[-C--:B0-----:R-:W-:Y:S01]  /*4100*/  @P6 FMUL.FTZ R188, R22, R187.reuse ;  /* 0x000000bb16bc6220 */ /* 0x081fe20000410000 */
[----:B------:R-:W-:-:S03]  /*4110*/  @P6 FMUL.FTZ R189, R23, R187 ;  /* 0x000000bb17bd6220 */ /* 0x000fc60000410000 */
[-C--:B------:R-:W-:Y:S01]  /*4120*/  @P6 FFMA.FTZ R188, R23, R192.reuse, R188 ;  /* 0x000000c017bc6223 */ /* 0x080fe200000100bc */
[----:B------:R-:W-:-:S03]  /*4130*/  @P6 FFMA.FTZ R189, R22, R192, -R189 ;  /* 0x000000c016bd6223 */ /* 0x000fc600000108bd */
[----:B------:R-:W-:Y:S01]  /*4140*/  @P6 FADD.FTZ R185, R185, R188 ;  /* 0x000000bcb9b96221 */ /* 0x000fe20000010000 */
[----:B------:R-:W-:Y:S01]  /*4150*/  @P6 FADD.FTZ R186, R186, R189 ;  /* 0x000000bdbaba6221 */ /* 0x000fe20000010000 */
[----:B------:R-:W-:Y:S01]  /*4160*/  ISETP.NE.AND P6, PT, R27, RZ, PT ;  /* 0x000000ff1b00720c */ /* 0x000fe20003fc5270 */
[----:B------:R-:W-:Y:S01]  /*4170*/  BSSY.RECONVERGENT B0, `(.L_x_1981) ;  /* 0x0000056000007945 */ /* 0x000fe20003800200 */
[CC--:B--2---:R-:W-:Y:S01]  /*4180*/  FMUL.FTZ R22, R161.reuse, R21.reuse ;  /* 0x00000015a1167220 */ /* 0x0c4fe20000410000 */
[-C--:B------:R-:W-:Y:S01]  /*4190*/  FMUL.FTZ R188, R161, R20.reuse ;  /* 0x00000014a1bc7220 */ /* 0x080fe20000410000 */
[C---:B------:R-:W-:Y:S01]  /*41a0*/  FMUL.FTZ R161, R163.reuse, R21 ;  /* 0x00000015a3a17220 */ /* 0x040fe20000410000 */
[-C--:B------:R-:W-:Y:S01]  /*41b0*/  FMUL.FTZ R163, R163, R20.reuse ;  /* 0x00000014a3a37220 */ /* 0x080fe20000410000 */
[-C--:B------:R-:W-:Y:S02]  /*41c0*/  FFMA.FTZ R23, R159, R20.reuse, -R22 ;  /* 0x000000149f177223 */ /* 0x080fe40000010816 */
[C---:B------:R-:W-:Y:S01]  /*41d0*/  FFMA.FTZ R22, R162.reuse, R20, -R161 ;  /* 0x00000014a2167223 */ /* 0x040fe200000108a1 */
[----:B------:R-:W-:Y:S01]  /*41e0*/  FMUL.FTZ R161, R137, R185 ;  /* 0x000000b989a17220 */ /* 0x000fe20000410000 */
[-C--:B------:R-:W-:Y:S01]  /*41f0*/  FFMA.FTZ R188, R159, R21.reuse, R188 ;  /* 0x000000159fbc7223 */ /* 0x080fe200000100bc */
[-C--:B------:R-:W-:Y:S01]  /*4200*/  FFMA.FTZ R159, R162, R21.reuse, R163 ;  /* 0x00000015a29f7223 */ /* 0x080fe200000100a3 */
[-C--:B------:R-:W-:Y:S01]  /*4210*/  FMUL.FTZ R162, R137, R186.reuse ;  /* 0x000000ba89a27220 */ /* 0x080fe20000410000 */
[----:B------:R-:W-:Y:S01]  /*4220*/  FFMA.FTZ R186, R136, R186, -R161 ;  /* 0x000000ba88ba7223 */ /* 0x000fe200000108a1 */
[----:B------:R-:W-:-:S02]  /*4230*/  FMUL.FTZ R163, R165, R21 ;  /* 0x00000015a5a37220 */ /* 0x000fc40000410000 */
[----:B------:R-:W-:Y:S01]  /*4240*/  FFMA.FTZ R162, R136, R185, R162 ;  /* 0x000000b988a27223 */ /* 0x000fe200000100a2 */
[----:B------:R-:W-:Y:S01]  /*4250*/  FADD.FTZ R185, R135, R186 ;  /* 0x000000ba87b97221 */ /* 0x000fe20000010000 */
[-C--:B------:R-:W-:Y:S01]  /*4260*/  FFMA.FTZ R137, R164, R20.reuse, -R163 ;  /* 0x00000014a4897223 */ /* 0x080fe200000108a3 */
[C---:B------:R-:W-:Y:S01]  /*4270*/  FMUL.FTZ R163, R167.reuse, R21 ;  /* 0x00000015a7a37220 */ /* 0x040fe20000410000 */
[-C--:B------:R-:W-:Y:S01]  /*4280*/  FMUL.FTZ R136, R167, R20.reuse ;  /* 0x00000014a7887220 */ /* 0x080fe20000410000 */
[----:B------:R-:W-:Y:S01]  /*4290*/  FADD.FTZ R167, RZ, R162 ;  /* 0x000000a2ffa77221 */ /* 0x000fe20000010000 */
[C---:B------:R-:W-:Y:S01]  /*42a0*/  FMUL.FTZ R162, R140.reuse, R185 ;  /* 0x000000b98ca27220 */ /* 0x040fe20000410000 */
[-C--:B------:R-:W-:Y:S02]  /*42b0*/  FMUL.FTZ R190, R165, R20.reuse ;  /* 0x00000014a5be7220 */ /* 0x080fe40000410000 */
[-C--:B------:R-:W-:Y:S01]  /*42c0*/  FMUL.FTZ R140, R140, R167.reuse ;  /* 0x000000a78c8c7220 */ /* 0x080fe20000410000 */
[----:B------:R-:W-:Y:S01]  /*42d0*/  FFMA.FTZ R162, R139, R167, R162 ;  /* 0x000000a78ba27223 */ /* 0x000fe200000100a2 */
[-C--:B------:R-:W-:Y:S01]  /*42e0*/  FFMA.FTZ R161, R164, R21.reuse, R190 ;  /* 0x00000015a4a17223 */ /* 0x080fe200000100be */
[CC--:B------:R-:W-:Y:S01]  /*42f0*/  FFMA.FTZ R135, R166.reuse, R20.reuse, -R163 ;  /* 0x00000014a6877223 */ /* 0x0c0fe200000108a3 */
[C---:B------:R-:W-:Y:S01]  /*4300*/  FMUL.FTZ R165, R169.reuse, R21 ;  /* 0x00000015a9a57220 */ /* 0x040fe20000410000 */
[----:B------:R-:W-:Y:S01]  /*4310*/  FMUL.FTZ R164, R169, R20 ;  /* 0x00000014a9a47220 */ /* 0x000fe20000410000 */
[----:B------:R-:W-:Y:S01]  /*4320*/  FFMA.FTZ R163, R139, R185, -R140 ;  /* 0x000000b98ba37223 */ /* 0x000fe2000001088c */
[----:B------:R-:W-:Y:S01]  /*4330*/  FADD.FTZ R169, RZ, R162 ;  /* 0x000000a2ffa97221 */ /* 0x000fe20000010000 */
[----:B------:R-:W-:-:S02]  /*4340*/  FFMA.FTZ R136, R166, R21, R136 ;  /* 0x00000015a6887223 */ /* 0x000fc40000010088 */
[----:B------:R-:W-:Y:S01]  /*4350*/  FADD.FTZ R166, R138, R163 ;  /* 0x000000a38aa67221 */ /* 0x000fe20000010000 */
[----:B------:R-:W-:-:S03]  /*4360*/  FMUL.FTZ R140, R142, R169 ;  /* 0x000000a98e8c7220 */ /* 0x000fc60000410000 */
[-C--:B------:R-:W-:Y:S01]  /*4370*/  FMUL.FTZ R142, R142, R166.reuse ;  /* 0x000000a68e8e7220 */ /* 0x080fe20000410000 */
[C---:B------:R-:W-:Y:S01]  /*4380*/  FFMA.FTZ R140, R143.reuse, R166, -R140 ;  /* 0x000000a68f8c7223 */ /* 0x040fe2000001088c */
[C---:B------:R-:W-:Y:S01]  /*4390*/  FFMA.FTZ R139, R168.reuse, R20, -R165 ;  /* 0x00000014a88b7223 */ /* 0x040fe200000108a5 */
[----:B------:R-:W-:Y:S01]  /*43a0*/  FFMA.FTZ R164, R168, R21, R164 ;  /* 0x00000015a8a47223 */ /* 0x000fe200000100a4 */
[----:B------:R-:W-:Y:S01]  /*43b0*/  FFMA.FTZ R142, R143, R169, R142 ;  /* 0x000000a98f8e7223 */ /* 0x000fe2000001008e */
[----:B------:R-:W-:-:S03]  /*43c0*/  FADD.FTZ R168, R141, R140 ;  /* 0x0000008c8da87221 */ /* 0x000fc60000010000 */
[----:B------:R-:W-:Y:S01]  /*43d0*/  FADD.FTZ R142, RZ, R142 ;  /* 0x0000008eff8e7221 */ /* 0x000fe20000010000 */
[----:B------:R-:W-:-:S03]  /*43e0*/  FMUL.FTZ R141, R145, R168 ;  /* 0x000000a8918d7220 */ /* 0x000fc60000410000 */
[-C--:B------:R-:W-:Y:S01]  /*43f0*/  FMUL.FTZ R145, R145, R142.reuse ;  /* 0x0000008e91917220 */ /* 0x080fe20000410000 */
[----:B------:R-:W-:Y:S01]  /*4400*/  FFMA.FTZ R141, R146, R142, R141 ;  /* 0x0000008e928d7223 */ /* 0x000fe2000001008d */
[-C--:B------:R-:W-:Y:S01]  /*4410*/  FMUL.FTZ R165, R172, R21.reuse ;  /* 0x00000015aca57220 */ /* 0x080fe20000410000 */
[-C--:B------:R-:W-:Y:S01]  /*4420*/  FMUL.FTZ R162, R174, R21.reuse ;  /* 0x00000015aea27220 */ /* 0x080fe20000410000 */
[CC--:B------:R-:W-:Y:S01]  /*4430*/  FMUL.FTZ R143, R175.reuse, R21.reuse ;  /* 0x00000015af8f7220 */ /* 0x0c0fe20000410000 */
[-C--:B------:R-:W-:Y:S01]  /*4440*/  FMUL.FTZ R172, R172, R20.reuse ;  /* 0x00000014acac7220 */ /* 0x080fe20000410000 */
[-C--:B------:R-:W-:Y:S01]  /*4450*/  FMUL.FTZ R174, R174, R20.reuse ;  /* 0x00000014aeae7220 */ /* 0x080fe20000410000 */
[----:B------:R-:W-:Y:S01]  /*4460*/  FMUL.FTZ R175, R175, R20 ;  /* 0x00000014afaf7220 */ /* 0x000fe20000410000 */
[----:B------:R-:W-:Y:S01]  /*4470*/  FFMA.FTZ R145, R146, R168, -R145 ;  /* 0x000000a892917223 */ /* 0x000fe20000010891 */
[----:B------:R-:W-:Y:S01]  /*4480*/  FADD.FTZ R146, RZ, R141 ;  /* 0x0000008dff927221 */ /* 0x000fe20000010000 */
[-C--:B------:R-:W-:Y:S01]  /*4490*/  FFMA.FTZ R172, R170, R21.reuse, R172 ;  /* 0x00000015aaac7223 */ /* 0x080fe200000100ac */
[-C--:B------:R-:W-:Y:S01]  /*44a0*/  FFMA.FTZ R174, R173, R21.reuse, R174 ;  /* 0x00000015adae7223 */ /* 0x080fe200000100ae */
[----:B------:R-:W-:Y:S01]  /*44b0*/  FFMA.FTZ R175, R160, R21, R175 ;  /* 0x00000015a0af7223 */ /* 0x000fe200000100af */
[----:B------:R-:W-:Y:S01]  /*44c0*/  FADD.FTZ R145, R144, R145 ;  /* 0x0000009190917221 */ /* 0x000fe20000010000 */
[----:B------:R-:W-:Y:S01]  /*44d0*/  FMUL.FTZ R21, R149, R146 ;  /* 0x0000009295157220 */ /* 0x000fe20000410000 */
[----:B------:R-:W-:Y:S01]  /*44e0*/  FMUL.FTZ R141, R9, R7 ;  /* 0x00000007098d7220 */ /* 0x000fe20000410000 */
[-C--:B------:R-:W-:Y:S01]  /*44f0*/  FFMA.FTZ R138, R170, R20.reuse, -R165 ;  /* 0x00000014aa8a7223 */ /* 0x080fe200000108a5 */
[-C--:B------:R-:W-:Y:S01]  /*4500*/  FMUL.FTZ R149, R149, R145.reuse ;  /* 0x0000009195957220 */ /* 0x080fe20000410000 */
[----:B------:R-:W-:Y:S01]  /*4510*/  FFMA.FTZ R140, R150, R145, -R21 ;  /* 0x00000091968c7223 */ /* 0x000fe20000010815 */
[-C--:B------:R-:W-:Y:S01]  /*4520*/  FFMA.FTZ R162, R173, R20.reuse, -R162 ;  /* 0x00000014ada27223 */ /* 0x080fe200000108a2 */
[----:B------:R-:W-:Y:S01]  /*4530*/  FFMA.FTZ R143, R160, R20, -R143 ;  /* 0x00000014a08f7223 */ /* 0x000fe2000001088f */
[-C--:B------:R-:W-:Y:S01]  /*4540*/  FFMA.FTZ R141, R8, R6.reuse, -R141 ;  /* 0x00000006088d7223 */ /* 0x080fe2000001088d */
[C---:B------:R-:W-:Y:S01]  /*4550*/  FMUL.FTZ R20, R9.reuse, R6 ;  /* 0x0000000609147220 */ /* 0x040fe20000410000 */
[CC--:B------:R-:W-:Y:S01]  /*4560*/  FMUL.FTZ R21, R9.reuse, R5.reuse ;  /* 0x0000000509157220 */ /* 0x0c0fe20000410000 */
[----:B------:R-:W-:Y:S01]  /*4570*/  FMUL.FTZ R6, R9, R4 ;  /* 0x0000000409067220 */ /* 0x000fe20000410000 */
[----:B------:R-:W-:Y:S01]  /*4580*/  FFMA.FTZ R149, R150, R146, R149 ;  /* 0x0000009296957223 */ /* 0x000fe20000010095 */
[----:B------:R-:W-:Y:S01]  /*4590*/  FADD.FTZ R147, R147, R140 ;  /* 0x0000008c93937221 */ /* 0x000fe20000010000 */
[C---:B------:R-:W-:Y:S01]  /*45a0*/  FFMA.FTZ R4, R8.reuse, R4, -R21 ;  /* 0x0000000408047223 */ /* 0x040fe20000010815 */
[C---:B------:R-:W-:Y:S01]  /*45b0*/  FFMA.FTZ R5, R8.reuse, R5, R6 ;  /* 0x0000000508057223 */ /* 0x040fe20000010006 */
[----:B------:R-:W-:Y:S01]  /*45c0*/  FFMA.FTZ R20, R8, R7, R20 ;  /* 0x0000000708147223 */ /* 0x000fe20000010014 */
[----:B------:R-:W-:Y:S01]  /*45d0*/  FADD.FTZ R149, RZ, R149 ;  /* 0x00000095ff957221 */ /* 0x000fe20000010000 */
[----:B------:R-:W-:Y:S01]  /*45e0*/  FMUL.FTZ R8, R152, R147 ;  /* 0x0000009398087220 */ /* 0x000fe20000410000 */
[----:B------:R-:W-:Y:S01]  /*45f0*/  FADD.FTZ R6, R10, R141 ;  /* 0x0000008d0a067221 */ /* 0x000fe20000010000 */
[----:B------:R-:W-:Y:S01]  /*4600*/  FADD.FTZ R7, R11, R20 ;  /* 0x000000140b077221 */ /* 0x000fe20000010000 */
[----:B------:R-:W-:Y:S01]  /*4610*/  FMUL.FTZ R188, R167, R188 ;  /* 0x000000bca7bc7220 */ /* 0x000fe20000410000 */
[-C--:B------:R-:W-:Y:S01]  /*4620*/  FMUL.FTZ R152, R152, R149.reuse ;  /* 0x0000009598987220 */ /* 0x080fe20000410000 */
        /* <DEDUP_REMOVED lines=10> */
.L_x_1982:
[----:B------:R-:W-:Y:S05]  /*46d0*/  BSYNC.RECONVERGENT B0 ;  /* 0x0000000000007941 */ /* 0x000fea0003800200 */
.L_x_1981:
[----:B------:R-:W-:Y:S01]  /*46e0*/  FFMA.FTZ R151, R151, R147, -R152 ;  /* 0x0000009397977223 */ /* 0x000fe20000010898 */
[----:B0-----:R-:W-:Y:S01]  /*46f0*/  FADD.FTZ R7, RZ, R10 ;  /* 0x0000000aff077221 */ /* 0x001fe20000010000 */
[----:B------:R-:W-:Y:S01]  /*4700*/  FMUL.FTZ R4, R142, R161 ;  /* 0x000000a18e047220 */ /* 0x000fe20000410000 */
[----:B------:R-:W-:Y:S01]  /*4710*/  IADD3 R103, PT, PT, R103, 0x1, RZ ;  /* 0x0000000167677810 */ /* 0x000fe20007ffe0ff */
[----:B------:R-:W-:Y:S01]  /*4720*/  FADD.FTZ R148, R148, R151 ;  /* 0x0000009794947221 */ /* 0x000fe20000010000 */
[----:B------:R-:W-:Y:S01]  /*4730*/  FMUL.FTZ R0, R154, R7 ;  /* 0x000000079a007220 */ /* 0x000fe20000410000 */
[----:B------:R-:W-:Y:S01]  /*4740*/  FFMA.FTZ R137, R168, R137, -R4 ;  /* 0x00000089a8897223 */ /* 0x000fe20000010804 */
[----:B------:R-:W-:Y:S01]  /*4750*/  ISETP.GE.AND P6, PT, R103, UR5, PT ;  /* 0x0000000567007c0c */ /* 0x000fe2000bfc6270 */
[-C--:B------:R-:W-:Y:S01]  /*4760*/  FMUL.FTZ R154, R154, R148.reuse ;  /* 0x000000949a9a7220 */ /* 0x080fe20000410000 */
[----:B------:R-:W-:Y:S01]  /*4770*/  FFMA.FTZ R0, R155, R148, -R0 ;  /* 0x000000949b007223 */ /* 0x000fe20000010800 */
[----:B------:R-:W-:Y:S01]  /*4780*/  FMUL.FTZ R159, R169, R159 ;  /* 0x0000009fa99f7220 */ /* 0x000fe20000410000 */
[----:B------:R-:W-:Y:S01]  /*4790*/  FMUL.FTZ R136, R146, R136 ;  /* 0x0000008892887220 */ /* 0x000fe20000410000 */
[----:B------:R-:W-:Y:S01]  /*47a0*/  FFMA.FTZ R154, R155, R7, R154 ;  /* 0x000000079b9a7223 */ /* 0x000fe2000001009a */
[----:B------:R-:W-:Y:S01]  /*47b0*/  FADD.FTZ R4, R153, R0 ;  /* 0x0000000099047221 */ /* 0x000fe20000010000 */
[----:B------:R-:W-:Y:S01]  /*47c0*/  FMUL.FTZ R164, R149, R164 ;  /* 0x000000a495a47220 */ /* 0x000fe20000410000 */
[----:B------:R-:W-:Y:S01]  /*47d0*/  FFMA.FTZ R23, R185, R23, -R188 ;  /* 0x00000017b9177223 */ /* 0x000fe200000108bc */
[----:B------:R-:W-:Y:S01]  /*47e0*/  FADD.FTZ R154, RZ, R154 ;  /* 0x0000009aff9a7221 */ /* 0x000fe20000010000 */
[----:B------:R-:W-:Y:S01]  /*47f0*/  FMUL.FTZ R5, R157, R4 ;  /* 0x000000049d057220 */ /* 0x000fe20000410000 */
[----:B------:R-:W-:Y:S01]  /*4800*/  FFMA.FTZ R159, R166, R22, -R159 ;  /* 0x00000016a69f7223 */ /* 0x000fe2000001089f */
[----:B------:R-:W-:Y:S01]  /*4810*/  FFMA.FTZ R135, R145, R135, -R136 ;  /* 0x0000008791877223 */ /* 0x000fe20000010888 */
[-C--:B------:R-:W-:Y:S01]  /*4820*/  FMUL.FTZ R157, R157, R154.reuse ;  /* 0x0000009a9d9d7220 */ /* 0x080fe20000410000 */
[----:B------:R-:W-:Y:S01]  /*4830*/  FFMA.FTZ R0, R158, R154, R5 ;  /* 0x0000009a9e007223 */ /* 0x000fe20000010005 */
[----:B------:R-:W-:Y:S01]  /*4840*/  FMUL.FTZ R5, R7, R172 ;  /* 0x000000ac07057220 */ /* 0x000fe20000410000 */
[----:B------:R-:W-:Y:S01]  /*4850*/  FMUL.FTZ R7, R154, R174 ;  /* 0x000000ae9a077220 */ /* 0x000fe20000410000 */
[----:B------:R-:W-:Y:S01]  /*4860*/  FFMA.FTZ R157, R158, R4, -R157 ;  /* 0x000000049e9d7223 */ /* 0x000fe2000001089d */
[----:B------:R-:W-:Y:S01]  /*4870*/  FADD.FTZ R0, RZ, R0 ;  /* 0x00000000ff007221 */ /* 0x000fe20000010000 */
[----:B------:R-:W-:Y:S01]  /*4880*/  FFMA.FTZ R139, R147, R139, -R164 ;  /* 0x0000008b938b7223 */ /* 0x000fe200000108a4 */
[----:B------:R-:W-:Y:S01]  /*4890*/  FFMA.FTZ R5, R148, R138, -R5 ;  /* 0x0000008a94057223 */ /* 0x000fe20000010805 */
        /* <DEDUP_REMOVED lines=10> */
[----:B------:R-:W-:Y:S01]  /*4940*/  FFMA.FTZ R112, R7, 2, R112 ;  /* 0x4000000007707823 */ /* 0x000fe20000010070 */
[----:B------:R-:W-:Y:S01]  /*4950*/  FFMA.FTZ R114, R143, 2, R114 ;  /* 0x400000008f727823 */ /* 0x000fe20000010072 */
[----:B------:R-:W-:Y:S06]  /*4960*/  @!P6 BRA `(.L_x_1983) ;  /* 0xffffffe00000e947 */ /* 0x000fec000383ffff */
.L_x_1980:
[----:B------:R-:W-:Y:S01]  /*4970*/  BAR.SYNC.DEFER_BLOCKING 0x0 ;  /* 0x0000000000007b1d */ /* 0x000fe20000010000 */
[----:B------:R-:W-:Y:S02]  /*4980*/  ISETP.NE.AND P0, PT, R27, RZ, PT ;  /* 0x000000ff1b00720c */ /* 0x000fe40003f05270 */
[----:B------:R-:W-:Y:S02]  /*4990*/  MOV R73, RZ ;  /* 0x000000ff00497202 */ /* 0x000fe40000000f00 */
[----:B------:R-:W-:-:S03]  /*49a0*/  IADD3 R30, PT, PT, R30, 0x1, RZ ;  /* 0x000000011e1e7810 */ /* 0x000fc60007ffe0ff */
[----:B------:R-:W0:Y:S01]  /*49b0*/  LDC.64 R16, c[0x0][0x420] ;  /* 0x00010800ff107b82 */ /* 0x000e220000000a00 */
[----:B------:R-:W1:Y:S01]  /*49c0*/  LDCU.64 UR6, c[0x0][0x478] ;  /* 0x00008f00ff0677ac */ /* 0x000e620008000a00 */
[----:B------:R-:W2:Y:S06]  /*49d0*/  LDCU UR5, c[0x0][0x394] ;  /* 0x00007280ff0577ac */ /* 0x000eac0008000800 */
[----:B------:R-:W3:Y:S01]  /*49e0*/  LDC.64 R18, c[0x0][0x428] ;  /* 0x00010a00ff127b82 */ /* 0x000ee20000000a00 */
[----:B------:R-:W-:Y:S04]  /*49f0*/  STS [R83], R100 ;  /* 0x0000006453007388 */ /* 0x000fe80000000800 */
[----:B------:R-:W-:Y:S01]  /*4a00*/  STS [R83+0x4], R102 ;  /* 0x0000046653007388 */ /* 0x000fe20000000800 */
[----:B0-----:R-:W-:-:S03]  /*4a10*/  IMAD.WIDE.U32 R4, R16, UR18, R72 ;  /* 0x0000001210047c25 */ /* 0x001fc6000f8e0048 */
[----:B------:R-:W-:Y:S01]  /*4a20*/  STS [R83+0x8], R104 ;  /* 0x0000086853007388 */ /* 0x000fe20000000800 */
[----:B------:R-:W-:-:S03]  /*4a30*/  IMAD R5, R17, UR18, R5 ;  /* 0x0000001211057c24 */ /* 0x000fc6000f8e0205 */
[----:B------:R-:W-:Y:S01]  /*4a40*/  STS [R83+0xc], R106 ;  /* 0x00000c6a53007388 */ /* 0x000fe20000000800 */
[----:B---3--:R-:W-:-:S03]  /*4a50*/  IMAD.WIDE.U32 R4, R25, R18, R4 ;  /* 0x0000001219047225 */ /* 0x008fc600078e0004 */
[----:B------:R-:W-:Y:S01]  /*4a60*/  STS [R83+0x10], R108 ;  /* 0x0000106c53007388 */ /* 0x000fe20000000800 */
[----:B------:R-:W-:-:S03]  /*4a70*/  IMAD R6, R25, R19, R5 ;  /* 0x0000001319067224 */ /* 0x000fc600078e0205 */
        /* <DEDUP_REMOVED lines=15> */
[----:B------:R-:W-:Y:S02]  /*4b70*/  IADD3.X R6, PT, PT, RZ, R6, RZ, P0, !PT ;  /* 0x00000006ff067210 */ /* 0x000fe400007fe4ff */
[----:B-1----:R-:W-:-:S04]  /*4b80*/  LEA R4, P0, R5, UR6, 0x2 ;  /* 0x0000000605047c11 */ /* 0x002fc8000f8010ff */
[----:B------:R-:W-:Y:S01]  /*4b90*/  LEA.HI.X R5, R5, UR7, R6, 0x2, P0 ;  /* 0x0000000705057c11 */ /* 0x000fe200080f1406 */
[----:B------:R-:W0:Y:S02]  /*4ba0*/  LDS R0, [R74+0x420] ;  /* 0x000420004a007984 */ /* 0x000e240000000800 */
[-C--:B0-----:R-:W-:Y:S02]  /*4bb0*/  ISETP.GE.AND P4, PT, R50, R0.reuse, PT ;  /* 0x000000003200720c */ /* 0x081fe40003f86270 */
[-C--:B------:R-:W-:Y:S02]  /*4bc0*/  ISETP.GE.AND P5, PT, R52, R0.reuse, PT ;  /* 0x000000003400720c */ /* 0x080fe40003fa6270 */
[-C--:B------:R-:W-:Y:S02]  /*4bd0*/  ISETP.GE.AND P6, PT, R53, R0.reuse, PT ;  /* 0x000000003500720c */ /* 0x080fe40003fc6270 */
[-C--:B------:R-:W-:Y:S02]  /*4be0*/  ISETP.GE.AND P2, PT, R42, R0.reuse, PT ;  /* 0x000000002a00720c */ /* 0x080fe40003f46270 */
[----:B------:R-:W-:-:S02]  /*4bf0*/  ISETP.GE.AND P0, PT, R47, R0, PT ;  /* 0x000000002f00720c */ /* 0x000fc40003f06270 */
[-C--:B------:R-:W-:Y:S02]  /*4c00*/  ISETP.GE.AND P1, PT, R45, R0.reuse, PT ;  /* 0x000000002d00720c */ /* 0x080fe40003f26270 */
[-C--:B------:R-:W-:Y:S01]  /*4c10*/  ISETP.GE.AND P3, PT, R49, R0.reuse, PT ;  /* 0x000000003100720c */ /* 0x080fe20003f66270 */
[----:B------:R0:W-:Y:S04]  /*4c20*/  @!P4 STG.E desc[UR20][R4.64+0x280], R11 ;  /* 0x0002800b0400c986 */ /* 0x0001e8000c101914 */
[----:B------:R0:W-:Y:S04]  /*4c30*/  @!P5 STG.E desc[UR20][R4.64+0x300], R81 ;  /* 0x000300510400d986 */ /* 0x0001e8000c101914 */
[----:B------:R0:W-:Y:S04]  /*4c40*/  @!P6 STG.E desc[UR20][R4.64+0x380], R15 ;  /* 0x0003800f0400e986 */ /* 0x0001e8000c101914 */
[----:B------:R0:W-:Y:S01]  /*4c50*/  @!P2 STG.E desc[UR20][R4.64], R75 ;  /* 0x0000004b0400a986 */ /* 0x0001e2000c101914 */
[----:B------:R-:W-:-:S03]  /*4c60*/  ISETP.GE.AND P2, PT, R48, R0, PT ;  /* 0x000000003000720c */ /* 0x000fc60003f46270 */
[----:B------:R0:W-:Y:S01]  /*4c70*/  @!P0 STG.E desc[UR20][R4.64+0x100], R77 ;  /* 0x0001004d04008986 */ /* 0x0001e2000c101914 */
[----:B--2---:R-:W-:-:S03]  /*4c80*/  ISETP.GE.AND P0, PT, R30, UR5, PT ;  /* 0x000000051e007c0c */ /* 0x004fc6000bf06270 */
        /* <DEDUP_REMOVED lines=11> */
.L_x_1985:
        /* <DEDUP_REMOVED lines=12> */
.L_x_4994:


//--------------------- .text._Z25selective_scan_fwd_kernelI32Selective_Scan_fwd_kernel_traitsILi32ELi8ELi1ELb0ELb0ELb1ELb1EfN3c107complexIfEEEEv13SSMParamsBase --------------------------
	.section	.text._Z25selective_scan_fwd_kernelI32Selective_Scan_fwd_kernel_traitsILi32ELi8ELi1ELb0ELb0ELb1ELb1EfN3c107complexIfEEEEv13SSMParamsBase,"ax",@progbits
	.align	128
        .global         _Z25selective_scan_fwd_kernelI32Selective_Scan_fwd_kernel_traitsILi32ELi8ELi1ELb0ELb0ELb1ELb1EfN3c107complexIfEEEEv13SSMParamsBase
        .type           _Z25selective_scan_fwd_kernelI32Selective_Scan_fwd_kernel_traitsILi32ELi8ELi1ELb0ELb0ELb1ELb1EfN3c107complexIfEEEEv13SSMParamsBase,@function
        .size           _Z25selective_scan_fwd_kernelI32Selective_Scan_fwd_kernel_traitsILi32ELi8ELi1ELb0ELb0ELb1ELb1EfN3c107complexIfEEEEv13SSMParamsBase,(.L_x_4995 - _Z25selective_scan_fwd_kernelI32Selective_Scan_fwd_kernel_traitsILi32ELi8ELi1ELb0ELb0ELb1ELb1EfN3c107complexIfEEEEv13SSMParamsBase)
        .other          _Z25selective_scan_fwd_kernelI32Selective_Scan_fwd_kernel_traitsILi32ELi8ELi1ELb0ELb0ELb1ELb1EfN3c107complexIfEEEEv13SSMParamsBase,@"STO_CUDA_ENTRY STV_DEFAULT"
_Z25selective_scan_fwd_kernelI32Selective_Scan_fwd_kernel_traitsILi32ELi8ELi1ELb0ELb0ELb1ELb1EfN3c107complexIfEEEEv13SSMParamsBase:
.text._Z25selective_scan_fwd_kernelI32Selective_Scan_fwd_kernel_traitsILi32ELi8ELi1ELb0ELb0ELb1ELb1EfN3c107complexIfEEEEv13SSMParamsBase:
        /* <DEDUP_REMOVED lines=99> */
[----:B------:R-:W-:Y:S02]  /*0630*/  IADD3 R35, PT, PT, R32, 0x1, RZ ;  /* 0x0000000120237810 */ /* 0x000fe40007ffe0ff */
[----:B------:R-:W-:Y:S02]  /*0640*/  LOP3.LUT R42, R0, 0x1f, R27, 0xf8, !PT ;  /* 0x0000001f002a7812 */ /* 0x000fe400078ef81b */
[----:B------:R-:W-:Y:S02]  /*0650*/  IADD3 R36, PT, PT, R32, 0x2, RZ ;  /* 0x0000000220247810 */ /* 0x000fe40007ffe0ff */
[----:B------:R-:W-:-:S02]  /*0660*/  LOP3.LUT R45, R42, 0x20, RZ, 0xfc, !PT ;  /* 0x000000202a2d7812 */ /* 0x000fc400078efcff */
[----:B------:R-:W-:Y:S02]  /*0670*/  IADD3 R37, PT, PT, R32, 0x3, RZ ;  /* 0x0000000320257810 */ /* 0x000fe40007ffe0ff */
[----:B------:R-:W-:Y:S02]  /*0680*/  IADD3 R51, PT, PT, R0, R45, RZ ;  /* 0x0000002d00337210 */ /* 0x000fe40007ffe0ff */
[C---:B------:R-:W-:Y:S02]  /*0690*/  IADD3 R38, PT, PT, R32.reuse, 0x4, RZ ;  /* 0x0000000420267810 */ /* 0x040fe40007ffe0ff */
[C---:B------:R-:W-:Y:S02]  /*06a0*/  IADD3 R39, PT, PT, R32.reuse, 0x5, RZ ;  /* 0x0000000520277810 */ /* 0x040fe40007ffe0ff */
[C---:B------:R-:W-:Y:S02]  /*06b0*/  IADD3 R40, PT, PT, R32.reuse, 0x6, RZ ;  /* 0x0000000620287810 */ /* 0x040fe40007ffe0ff */
[----:B------:R-:W-:-:S02]  /*06c0*/  IADD3 R41, PT, PT, R32, 0x7, RZ ;  /* 0x0000000720297810 */ /* 0x000fc40007ffe0ff */
[----:B------:R-:W-:Y:S02]  /*06d0*/  LOP3.LUT R46, R46, 0x1f, R27, 0xf8, !PT ;  /* 0x0000001f2e2e7812 */ /* 0x000fe400078ef81b */
[C---:B------:R-:W-:Y:S02]  /*06e0*/  LOP3.LUT R47, R42.reuse, 0x40, RZ, 0xfc, !PT ;  /* 0x000000402a2f7812 */ /* 0x040fe400078efcff */
[C---:B------:R-:W-:Y:S02]  /*06f0*/  LOP3.LUT R48, R42.reuse, 0x60, RZ, 0xfc, !PT ;  /* 0x000000602a307812 */ /* 0x040fe400078efcff */
[C---:B------:R-:W-:Y:S02]  /*0700*/  LOP3.LUT R49, R42.reuse, 0x80, RZ, 0xfc, !PT ;  /* 0x000000802a317812 */ /* 0x040fe400078efcff */
[C---:B------:R-:W-:Y:S02]  /*0710*/  LOP3.LUT R50, R42.reuse, 0xa0, RZ, 0xfc, !PT ;  /* 0x000000a02a327812 */ /* 0x040fe400078efcff */
[----:B------:R-:W-:-:S02]  /*0720*/  LOP3.LUT R52, R42, 0xc0, RZ, 0xfc, !PT ;  /* 0x000000c02a347812 */ /* 0x000fc400078efcff */
[C---:B------:R-:W-:Y:S02]  /*0730*/  LOP3.LUT R53, R42.reuse, 0xe0, RZ, 0xfc, !PT ;  /* 0x000000e02a357812 */ /* 0x040fe400078efcff */
[----:B------:R-:W-:Y:S02]  /*0740*/  SHF.L.U32 R54, R42, 0x2, RZ ;  /* 0x000000022a367819 */ /* 0x000fe400000006ff */
        /* <DEDUP_REMOVED lines=13> */
[----:B--2---:R-:W-:-:S07]  /*0820*/  IADD3 R68, PT, PT, R51, 0x1c0, RZ ;  /* 0x000001c033447810 */ /* 0x004fce0007ffe0ff */
.L_x_2006:
[----:B0-----:R-:W0:Y:S01]  /*0830*/  LDC R5, c[0x0][0x388] ;  /* 0x0000e200ff057b82 */ /* 0x001e220000000800 */
[----:B------:R-:W-:Y:S02]  /*0840*/  SHF.L.U32 R78, R30, 0x8, RZ ;  /* 0x000000081e4e7819 */ /* 0x000fe400000006ff */
[----:B------:R-:W-:Y:S02]  /*0850*/  CS2R R8, SRZ ;  /* 0x0000000000087805 */ /* 0x000fe4000001ff00 */
[C---:B------:R-:W-:Y:S01]  /*0860*/  IADD3 R6, P0, PT, R54.reuse, R33, RZ ;  /* 0x0000002136067210 */ /* 0x040fe20007f1e0ff */
[----:B------:R-:W-:Y:S01]  /*0870*/  HFMA2 R4, -RZ, RZ, 0, 0 ;  /* 0x00000000ff047431 */ /* 0x000fe200000001ff */
[----:B------:R-:W-:Y:S02]  /*0880*/  IADD3 R84, P3, PT, R54, R34, RZ ;  /* 0x0000002236547210 */ /* 0x000fe40007f7e0ff */
[----:B------:R-:W-:Y:S02]  /*0890*/  CS2R R10, SRZ ;  /* 0x00000000000a7805 */ /* 0x000fe4000001ff00 */
[----:B------:R-:W-:-:S02]  /*08a0*/  MOV R0, RZ ;  /* 0x000000ff00007202 */ /* 0x000fc40000000f00 */
[----:B------:R-:W-:Y:S02]  /*08b0*/  IADD3.X R7, PT, PT, RZ, R43, RZ, P0, !PT ;  /* 0x0000002bff077210 */ /* 0x000fe400007fe4ff */
[----:B------:R-:W-:Y:S02]  /*08c0*/  IADD3.X R85, PT, PT, RZ, R44, RZ, P3, !PT ;  /* 0x0000002cff557210 */ /* 0x000fe40001ffe4ff */
[----:B------:R-:W-:Y:S02]  /*08d0*/  MOV R15, RZ ;  /* 0x000000ff000f7202 */ /* 0x000fe40000000f00 */
        /* <DEDUP_REMOVED lines=8> */
[-C--:B------:R-:W-:Y:S01]  /*0960*/  ISETP.GE.AND P5, PT, R52, R71.reuse, PT ;  /* 0x000000473400720c */ /* 0x080fe20003fa6270 */
[----:B------:R-:W-:Y:S01]  /*0970*/  HFMA2 R87, -RZ, RZ, 0, 0 ;  /* 0x00000000ff577431 */ /* 0x000fe200000001ff */
        /* <DEDUP_REMOVED lines=50> */
[----:B0-----:R-:W-:-:S03]  /*0ca0*/  MOV R4, RZ ;  /* 0x000000ff00047202 */ /* 0x001fc60000000f00 */
        /* <DEDUP_REMOVED lines=13> */
[----:B0-----:R-:W-:Y:S01]  /*0d80*/  HFMA2 R87, -RZ, RZ, 0, 0 ;  /* 0x00000000ff577431 */ /* 0x001fe200000001ff */
        /* <DEDUP_REMOVED lines=75> */
.L_x_1987:
[----:B------:R-:W-:Y:S05]  /*1240*/  BSYNC.RECONVERGENT B0 ;  /* 0x0000000000007941 */ /* 0x000fea0003800200 */
.L_x_1986:
        /* <DEDUP_REMOVED lines=34> */
.L_x_1989:
[----:B------:R-:W-:Y:S05]  /*1470*/  BSYNC.RECONVERGENT B0 ;  /* 0x0000000000007941 */ /* 0x000fea0003800200 */
.L_x_1988:
        /* <DEDUP_REMOVED lines=39> */
.L_x_1991:
[----:B------:R-:W-:Y:S05]  /*16f0*/  BSYNC.RECONVERGENT B0 ;  /* 0x0000000000007941 */ /* 0x000fea0003800200 */
.L_x_1990:
        /* <DEDUP_REMOVED lines=32> */
.L_x_1993:
[----:B------:R-:W-:Y:S05]  /*1900*/  BSYNC.RECONVERGENT B0 ;  /* 0x0000000000007941 */ /* 0x000fea0003800200 */
.L_x_1992:
        /* <DEDUP_REMOVED lines=32> */
.L_x_1995:
[----:B------:R-:W-:Y:S05]  /*1b10*/  BSYNC.RECONVERGENT B0 ;  /* 0x0000000000007941 */ /* 0x000fea0003800200 */
.L_x_1994:
        /* <DEDUP_REMOVED lines=32> */
.L_x_1997:
[----:B------:R-:W-:Y:S05]  /*1d20*/  BSYNC.RECONVERGENT B0 ;  /* 0x0000000000007941 */ /* 0x000fea0003800200 */
.L_x_1996:
        /* <DEDUP_REMOVED lines=32> */
.L_x_1999:
[----:B------:R-:W-:Y:S05]  /*1f30*/  BSYNC.RECONVERGENT B0 ;  /* 0x0000000000007941 */ /* 0x000fea0003800200 */
.L_x_1998:
        /* <DEDUP_REMOVED lines=32> */
.L_x_2001:
[----:B------:R-:W-:Y:S05]  /*2140*/  BSYNC.RECONVERGENT B0 ;  /* 0x0000000000007941 */ /* 0x000fea0003800200 */
.L_x_2000:
        /* <DEDUP_REMOVED lines=52> */
[----:B------:R-:W-:Y:S02]  /*2490*/  LEA.HI.SX32 R115, R21, R0, 0x1b ;  /* 0x0000000015737211 */ /* 0x000fe400078fdaff */
[----:B------:R-:W-:Y:S02]  /*24a0*/  IADD3 R7, PT, PT, R0, 0x9, RZ ;  /* 0x0000000900077810 */ /* 0x000fe40007ffe0ff */
[-C--:B------:R-:W-:Y:S01]  /*24b0*/  ISETP.GE.AND P2, PT, R57, R89.reuse, PT ;  /* 0x000000593900720c */ /* 0x080fe20003f46270 */
[----:B------:R-:W-:Y:S01]  /*24c0*/  IMAD R115, R115, 0x4, R72 ;  /* 0x0000000473737824 */ /* 0x000fe200078e0248 */
[----:B------:R-:W-:-:S02]  /*24d0*/  ISETP.GE.AND P1, PT, R58, R89, PT ;  /* 0x000000593a00720c */ /* 0x000fc40003f26270 */
[----:B------:R-:W-:Y:S02]  /*24e0*/  ISETP.GE.AND P0, PT, R59, R89, PT ;  /* 0x000000593b00720c */ /* 0x000fe40003f06270 */
[C---:B------:R-:W-:Y:S02]  /*24f0*/  IADD3 R5, PT, PT, R0.reuse, 0x8, RZ ;  /* 0x0000000800057810 */ /* 0x040fe40007ffe0ff */
[C---:B------:R-:W-:Y:S02]  /*2500*/  IADD3 R9, PT, PT, R0.reuse, 0xa, RZ ;  /* 0x0000000a00097810 */ /* 0x040fe40007ffe0ff */
[C---:B------:R-:W-:Y:S02]  /*2510*/  IADD3 R11, PT, PT, R0.reuse, 0xb, RZ ;  /* 0x0000000b000b7810 */ /* 0x040fe40007ffe0ff */
[C---:B------:R-:W-:Y:S02]  /*2520*/  IADD3 R21, PT, PT, R0.reuse, 0xc, RZ ;  /* 0x0000000c00157810 */ /* 0x040fe40007ffe0ff */
[----:B------:R-:W-:-:S02]  /*2530*/  IADD3 R119, PT, PT, R0, 0xd, RZ ;  /* 0x0000000d00777810 */ /* 0x000fc40007ffe0ff */
[C---:B------:R-:W-:Y:S02]  /*2540*/  IADD3 R121, PT, PT, R0.reuse, 0xe, RZ ;  /* 0x0000000e00797810 */ /* 0x040fe40007ffe0ff */
[----:B------:R-:W-:Y:S02]  /*2550*/  IADD3 R123, PT, PT, R0, 0xf, RZ ;  /* 0x0000000f007b7810 */ /* 0x000fe40007ffe0ff */
[C---:B------:R-:W-:Y:S02]  /*2560*/  IADD3 R4, PT, PT, R79.reuse, 0x100, RZ ;  /* 0x000001004f047810 */ /* 0x040fe40007ffe0ff */
[C---:B------:R-:W-:Y:S02]  /*2570*/  IADD3 R6, PT, PT, R79.reuse, 0x120, RZ ;  /* 0x000001204f067810 */ /* 0x040fe40007ffe0ff */
[C---:B------:R-:W-:Y:S02]  /*2580*/  IADD3 R8, PT, PT, R79.reuse, 0x140, RZ ;  /* 0x000001404f087810 */ /* 0x040fe40007ffe0ff */
[----:B------:R-:W-:-:S02]  /*2590*/  IADD3 R10, PT, PT, R79, 0x160, RZ ;  /* 0x000001604f0a7810 */ /* 0x000fc40007ffe0ff */
[C---:B------:R-:W-:Y:S02]  /*25a0*/  IADD3 R20, PT, PT, R79.reuse, 0x180, RZ ;  /* 0x000001804f147810 */ /* 0x040fe40007ffe0ff */
[C---:B------:R-:W-:Y:S02]  /*25b0*/  IADD3 R22, PT, PT, R79.reuse, 0x1a0, RZ ;  /* 0x000001a04f167810 */ /* 0x040fe40007ffe0ff */
[C---:B------:R-:W-:Y:S02]  /*25c0*/  IADD3 R116, PT, PT, R79.reuse, 0x1c0, RZ ;  /* 0x000001c04f747810 */ /* 0x040fe40007ffe0ff */
[----:B------:R-:W-:Y:S02]  /*25d0*/  IADD3 R118, PT, PT, R79, 0x1e0, RZ ;  /* 0x000001e04f767810 */ /* 0x000fe40007ffe0ff */
[----:B------:R-:W-:Y:S02]  /*25e0*/  LEA.HI.SX32 R129, R7, R0, 0x1b ;  /* 0x0000000007817211 */ /* 0x000fe400078fdaff */
[----:B------:R-:W-:-:S02]  /*25f0*/  P2R R176, PR, RZ, 0x4 ;  /* 0x00000004ffb07803 */ /* 0x000fc40000000000 */
[----:B------:R-:W-:Y:S02]  /*2600*/  P2R R180, PR, RZ, 0x2 ;  /* 0x00000002ffb47803 */ /* 0x000fe40000000000 */
[----:B------:R-:W-:Y:S02]  /*2610*/  P2R R181, PR, RZ, 0x1 ;  /* 0x00000001ffb57803 */ /* 0x000fe40000000000 */
[-C--:B------:R-:W-:Y:S02]  /*2620*/  LEA.HI.SX32 R127, R5, R0.reuse, 0x1b ;  /* 0x00000000057f7211 */ /* 0x080fe400078fdaff */
[-C--:B------:R-:W-:Y:S02]  /*2630*/  LEA.HI.SX32 R131, R9, R0.reuse, 0x1b ;  /* 0x0000000009837211 */ /* 0x080fe400078fdaff */
[-C--:B------:R-:W-:Y:S02]  /*2640*/  LEA.HI.SX32 R133, R11, R0.reuse, 0x1b ;  /* 0x000000000b857211 */ /* 0x080fe400078fdaff */
[----:B------:R-:W-:-:S02]  /*2650*/  LEA.HI.SX32 R135, R21, R0, 0x1b ;  /* 0x0000000015877211 */ /* 0x000fc400078fdaff */
[-C--:B------:R-:W-:Y:S02]  /*2660*/  LEA.HI.SX32 R137, R119, R0.reuse, 0x1b ;  /* 0x0000000077897211 */ /* 0x080fe400078fdaff */
[-C--:B------:R-:W-:Y:S02]  /*2670*/  LEA.HI.SX32 R139, R121, R0.reuse, 0x1b ;  /* 0x00000000798b7211 */ /* 0x080fe400078fdaff */
[----:B------:R-:W-:Y:S02]  /*2680*/  LEA.HI.SX32 R141, R123, R0, 0x1b ;  /* 0x000000007b8d7211 */ /* 0x000fe400078fdaff */
[-C--:B------:R-:W-:Y:S02]  /*2690*/  ISETP.GE.AND P0, PT, R60, R89.reuse, PT ;  /* 0x000000593c00720c */ /* 0x080fe40003f06270 */
[-C--:B------:R-:W-:Y:S02]  /*26a0*/  ISETP.GE.AND P1, PT, R61, R89.reuse, PT ;  /* 0x000000593d00720c */ /* 0x080fe40003f26270 */
[----:B------:R-:W-:-:S02]  /*26b0*/  ISETP.GE.AND P2, PT, R62, R89, PT ;  /* 0x000000593e00720c */ /* 0x000fc40003f46270 */
[-C--:B------:R-:W-:Y:S02]  /*26c0*/  LEA.HI.SX32 R23, R23, R0.reuse, 0x1b ;  /* 0x0000000017177211 */ /* 0x080fe400078fdaff */
[-C--:B------:R-:W-:Y:S02]  /*26d0*/  LEA.HI.SX32 R117, R117, R0.reuse, 0x1b ;  /* 0x0000000075757211 */ /* 0x080fe400078fdaff */
        /* <DEDUP_REMOVED lines=9> */
[----:B------:R-:W-:-:S02]  /*2770*/  LEA R128, R129, R72, 0x2 ;  /* 0x0000004881807211 */ /* 0x000fc400078e10ff */
[-C--:B------:R-:W-:Y:S02]  /*2780*/  LEA R129, R131, R72.reuse, 0x2 ;  /* 0x0000004883817211 */ /* 0x080fe400078e10ff */
[-C--:B------:R-:W-:Y:S02]  /*2790*/  LEA R130, R133, R72.reuse, 0x2 ;  /* 0x0000004885827211 */ /* 0x080fe400078e10ff */
[----:B------:R-:W-:Y:S02]  /*27a0*/  P2R R182, PR, RZ, 0x1 ;  /* 0x00000001ffb67803 */ /* 0x000fe40000000000 */
[----:B------:R-:W-:Y:S02]  /*27b0*/  P2R R183, PR, RZ, 0x2 ;  /* 0x00000002ffb77803 */ /* 0x000fe40000000000 */
[----:B------:R-:W-:Y:S02]  /*27c0*/  P2R R184, PR, RZ, 0x4 ;  /* 0x00000004ffb87803 */ /* 0x000fe40000000000 */
        /* <DEDUP_REMOVED lines=19> */
[----:B------:R-:W-:Y:S02]  /*2900*/  LEA R134, R141, R72, 0x2 ;  /* 0x000000488d867211 */ /* 0x000fe400078e10ff */
[-C--:B------:R-:W-:Y:S02]  /*2910*/  ISETP.GE.AND P0, PT, R63, R89.reuse, PT ;  /* 0x000000593f00720c */ /* 0x080fe40003f06270 */
[-C--:B------:R-:W-:Y:S02]  /*2920*/  ISETP.GE.AND P1, PT, R64, R89.reuse, PT ;  /* 0x000000594000720c */ /* 0x080fe40003f26270 */
[-C--:B------:R-:W-:Y:S02]  /*2930*/  ISETP.GE.AND P2, PT, R65, R89.reuse, PT ;  /* 0x000000594100720c */ /* 0x080fe40003f46270 */
[-C--:B------:R-:W-:Y:S02]  /*2940*/  ISETP.GE.AND P3, PT, R66, R89.reuse, PT ;  /* 0x000000594200720c */ /* 0x080fe40003f66270 */
[----:B------:R-:W-:-:S02]  /*2950*/  ISETP.GE.AND P4, PT, R67, R89, PT ;  /* 0x000000594300720c */ /* 0x000fc40003f86270 */
[----:B01234-:R-:W-:-:S13]  /*2960*/  ISETP.GE.AND P5, PT, R68, R89, PT ;  /* 0x000000594400720c */ /* 0x01ffda0003fa6270 */
.L_x_2005:
[----:B------:R-:W-:Y:S02]  /*2970*/  MOV R4, R46 ;  /* 0x0000002e00047202 */ /* 0x000fe40000000f00 */
[----:B------:R-:W-:Y:S02]  /*2980*/  MOV R5, RZ ;  /* 0x000000ff00057202 */ /* 0x000fe40000000f00 */
        /* <DEDUP_REMOVED lines=468> */
.L_x_2004:
[----:B------:R-:W-:Y:S05]  /*46d0*/  BSYNC.RECONVERGENT B0 ;  /* 0x0000000000007941 */ /* 0x000fea0003800200 */
.L_x_2003:
        /* <DEDUP_REMOVED lines=41> */
.L_x_2002:
[----:B------:R-:W-:Y:S01]  /*4970*/  BAR.SYNC.DEFER_BLOCKING 0x0 ;  /* 0x0000000000007b1d */ /* 0x000fe20000010000 */
[----:B------:R-:W-:Y:S02]  /*4980*/  ISETP.NE.AND P0, PT, R27, RZ, PT ;  /* 0x000000ff1b00720c */ /* 0x000fe40003f05270 */
[----:B------:R-:W-:-:S05]  /*4990*/  MOV R79, RZ ;  /* 0x000000ff004f7202 */ /* 0x000fca0000000f00 */
[----:B------:R-:W0:Y:S01]  /*49a0*/  LDC.64 R6, c[0x0][0x420] ;  /* 0x00010800ff067b82 */ /* 0x000e220000000a00 */
[----:B------:R-:W1:Y:S01]  /*49b0*/  LDCU.64 UR6, c[0x0][0x478] ;  /* 0x00008f00ff0677ac */ /* 0x000e620008000a00 */
[----:B------:R-:W2:Y:S06]  /*49c0*/  LDCU UR5, c[0x0][0x394] ;  /* 0x00007280ff0577ac */ /* 0x000eac0008000800 */
[----:B------:R-:W3:Y:S08]  /*49d0*/  LDC.64 R86, c[0x0][0x428] ;  /* 0x00010a00ff567b82 */ /* 0x000ef00000000a00 */
[----:B------:R-:W4:Y:S01]  /*49e0*/  LDC.64 R88, c[0x0][0x410] ;  /* 0x00010400ff587b82 */ /* 0x000f220000000a00 */
        /* <DEDUP_REMOVED lines=8> */
[----:B------:R-:W-:Y:S01]  /*4a70*/  IMAD R8, R25, R87, R5 ;  /* 0x0000005719087224 */ /* 0x000fe200078e0205 */
[----:B------:R-:W-:Y:S02]  /*4a80*/  IADD3 R7, P1, PT, R42, R4, RZ ;  /* 0x000000042a077210 */ /* 0x000fe40007f3e0ff */
[----:B------:R-:W-:Y:S01]  /*4a90*/  STS [R83+0x14], R110 ;  /* 0x0000146e53007388 */ /* 0x000fe20000000800 */
[----:B------:R-:W0:Y:S01]  /*4aa0*/  LDC.64 R86, c[0x0][0x418] ;  /* 0x00010600ff567b82 */ /* 0x000e220000000a00 */
[----:B----4-:R-:W-:Y:S01]  /*4ab0*/  IMAD.WIDE.U32 R4, R88, UR18, R78 ;  /* 0x0000001258047c25 */ /* 0x010fe2000f8e004e */
        /* <DEDUP_REMOVED lines=29> */
[----:B------:R-:W-:Y:S01]  /*4c90*/  ISETP.GE.AND P2, PT, R52, R0, PT ;  /* 0x000000003400720c */ /* 0x000fe20003f46270 */
[----:B------:R-:W-:Y:S02]  /*4ca0*/  IMAD R0, R25, R87, R5 ;  /* 0x0000005719007224 */ /* 0x000fe400078e0205 */
[----:B------:R4:W-:Y:S01]  /*4cb0*/  @!P3 STG.E desc[UR20][R6.64+0x100], R15 ;  /* 0x0001000f0600b986 */ /* 0x0009e2000c101914 */
[----:B------:R-:W-:-:S03]  /*4cc0*/  ISETP.GE.AND P3, PT, R42, R71, PT ;  /* 0x000000472a00720c */ /* 0x000fc60003f66270 */
[----:B------:R-:W-:Y:S01]  /*4cd0*/  @!P4 STG.E desc[UR20][R6.64+0x180], R17 ;  /* 0x000180110600c986 */ /* 0x000fe2000c101914 */
[----:B------:R-:W-:Y:S02]  /*4ce0*/  IADD3 R5, P4, PT, R42, R4, RZ ;  /* 0x000000042a057210 */ /* 0x000fe40007f9e0ff */
[----:B0-----:R-:W-:Y:S01]  /*4cf0*/  CS2R R8, SRZ ;  /* 0x0000000000087805 */ /* 0x001fe2000001ff00 */
[----:B------:R-:W-:Y:S01]  /*4d00*/  @!P5 STG.E desc[UR20][R6.64+0x200], R19 ;  /* 0x000200130600d986 */ /* 0x000fe2000c101914 */
[----:B------:R-:W-:Y:S02]  /*4d10*/  IADD3.X R0, PT, PT, RZ, R0, RZ, P4, !PT ;  /* 0x00000000ff007210 */ /* 0x000fe400027fe4ff */
[C---:B-1----:R-:W-:Y:S01]  /*4d20*/  LEA R4, P4, R5.reuse, UR6, 0x2 ;  /* 0x0000000605047c11 */ /* 0x042fe2000f8810ff */
[----:B------:R-:W-:Y:S01]  /*4d30*/  @!P6 STG.E desc[UR20][R6.64+0x280], R21 ;  /* 0x000280150600e986 */ /* 0x000fe2000c101914 */
[-C--:B------:R-:W-:Y:S02]  /*4d40*/  ISETP.GE.AND P6, PT, R48, R71.reuse, PT ;  /* 0x000000473000720c */ /* 0x080fe40003fc6270 */
[----:B------:R-:W-:Y:S01]  /*4d50*/  LEA.HI.X R5, R5, UR7, R0, 0x2, P4 ;  /* 0x0000000705057c11 */ /* 0x000fe2000a0f1400 */
[----:B------:R-:W-:Y:S01]  /*4d60*/  @!P2 STG.E desc[UR20][R6.64+0x300], R23 ;  /* 0x000300170600a986 */ /* 0x000fe2000c101914 */
[-C--:B------:R-:W-:Y:S01]  /*4d70*/  ISETP.GE.AND P2, PT, R45, R71.reuse, PT ;  /* 0x000000472d00720c */ /* 0x080fe20003f46270 */
[----:B------:R-:W-:Y:S01]  /*4d80*/  HFMA2 R0, -RZ, RZ, 0, 0 ;  /* 0x00000000ff007431 */ /* 0x000fe200000001ff */
[-C--:B------:R-:W-:Y:S01]  /*4d90*/  ISETP.GE.AND P5, PT, R49, R71.reuse, PT ;  /* 0x000000473100720c */ /* 0x080fe20003fa6270 */
[----:B------:R0:W-:Y:S01]  /*4da0*/  @!P1 STG.E desc[UR20][R6.64+0x380], R85 ;  /* 0x0003805506009986 */ /* 0x0001e2000c101914 */
[----:B------:R-:W-:Y:S01]  /*4db0*/  BAR.SYNC.DEFER_BLOCKING 0x0 ;  /* 0x0000000000007b1d */ /* 0x000fe20000010000 */
[----:B------:R-:W-:-:S02]  /*4dc0*/  ISETP.GE.AND P1, PT, R47, R71, PT ;  /* 0x000000472f00720c */ /* 0x000fc40003f26270 */
[-C--:B------:R-:W-:Y:S02]  /*4dd0*/  ISETP.GE.AND P4, PT, R50, R71.reuse, PT ;  /* 0x000000473200720c */ /* 0x080fe40003f86270 */
[----:B---3--:R-:W-:Y:S02]  /*4de0*/  CS2R R10, SRZ ;  /* 0x00000000000a7805 */ /* 0x008fe4000001ff00 */
[----:B----4-:R-:W-:Y:S01]  /*4df0*/  MOV R15, RZ ;  /* 0x000000ff000f7202 */ /* 0x010fe20000000f00 */
[----:B------:R-:W1:Y:S01]  /*4e00*/  LDCU.64 UR6, c[0x0][0x490] ;  /* 0x00009200ff0677ac */ /* 0x000e620008000a00 */
[----:B0-----:R-:W-:Y:S01]  /*4e10*/  CS2R R6, SRZ ;  /* 0x0000000000067805 */ /* 0x001fe2000001ff00 */
[----:B------:R-:W3:Y:S01]  /*4e20*/  @!P3 LDG.E R0, desc[UR20][R4.64] ;  /* 0x000000140400b981 */ /* 0x000ee2000c1e1900 */
[----:B------:R-:W-:-:S03]  /*4e30*/  ISETP.GE.AND P3, PT, R52, R71, PT ;  /* 0x000000473400720c */ /* 0x000fc60003f66270 */
[----:B------:R-:W4:Y:S01]  /*4e40*/  @!P2 LDG.E R9, desc[UR20][R4.64+0x80] ;  /* 0x000080140409a981 */ /* 0x000f22000c1e1900 */
[----:B------:R-:W-:-:S03]  /*4e50*/  ISETP.GE.AND P2, PT, R53, R71, PT ;  /* 0x000000473500720c */ /* 0x000fc60003f46270 */
[----:B------:R-:W5:Y:S04]  /*4e60*/  @!P1 LDG.E R6, desc[UR20][R4.64+0x100] ;  /* 0x0001001404069981 */ /* 0x000f68000c1e1900 */
        /* <DEDUP_REMOVED lines=22> */
[----:B------:R-:W1:Y:S01]  /*4fd0*/  LDS R7, [R83+0x14] ;  /* 0x0000140053077984 */ /* 0x000e620000000800 */
[----:B0-----:R-:W-:Y:S01]  /*4fe0*/  FMUL.FTZ R16, R5, -1.4426950216293334961 ;  /* 0xbfb8aa3b05107820 */ /* 0x001fe20000410000 */
[----:B--2---:R-:W-:-:S05]  /*4ff0*/  FMUL.FTZ R10, R14, -1.4426950216293334961 ;  /* 0xbfb8aa3b0e0a7820 */ /* 0x004fca0000410000 */
[----:B------:R-:W0:Y:S01]  /*5000*/  MUFU.EX2 R16, R16 ;  /* 0x0000001000107308 */ /* 0x000e220000000800 */
[----:B---3--:R-:W-:-:S03]  /*5010*/  FMUL.FTZ R11, R4, -1.4426950216293334961 ;  /* 0xbfb8aa3b040b7820 */ /* 0x008fc60000410000 */
[----:B------:R-:W2:Y:S01]  /*5020*/  MUFU.EX2 R10, R10 ;  /* 0x0000000a000a7308 */ /* 0x000ea20000000800 */
[----:B----4-:R-:W-:-:S03]  /*5030*/  FMUL.FTZ R15, R0, -1.4426950216293334961 ;  /* 0xbfb8aa3b000f7820 */ /* 0x010fc60000410000 */
[----:B------:R-:W3:Y:S01]  /*5040*/  MUFU.EX2 R11, R11 ;  /* 0x0000000b000b7308 */ /* 0x000ee20000000800 */
[----:B-----5:R-:W-:-:S03]  /*5050*/  FMUL.FTZ R17, R6, -1.4426950216293334961 ;  /* 0xbfb8aa3b06117820 */ /* 0x020fc60000410000 */
[----:B------:R-:W4:Y:S01]  /*5060*/  MUFU.EX2 R15, R15 ;  /* 0x0000000f000f7308 */ /* 0x000f220000000800 */
[----:B-1----:R-:W-:Y:S01]  /*5070*/  FMUL.FTZ R20, R8, -1.4426950216293334961 ;  /* 0xbfb8aa3b08147820 */ /* 0x002fe20000410000 */
[----:B0-----:R-:W-:Y:S02]  /*5080*/  FADD.FTZ R16, R16, 1 ;  /* 0x3f80000010107421 */ /* 0x001fe40000010000 */
[----:B------:R-:W-:Y:S01]  /*5090*/  MUFU.EX2 R17, R17 ;  /* 0x0000001100117308 */ /* 0x000fe20000000800 */
[----:B------:R-:W-:Y:S01]  /*50a0*/  FMUL.FTZ R21, R9, -1.4426950216293334961 ;  /* 0xbfb8aa3b09157820 */ /* 0x000fe20000410000 */
[----:B--2---:R-:W-:Y:S02]  /*50b0*/  FADD.FTZ R10, R10, 1 ;  /* 0x3f8000000a0a7421 */ /* 0x004fe40000010000 */
[----:B------:R-:W0:Y:S01]  /*50c0*/  MUFU.EX2 R20, R20 ;  /* 0x0000001400147308 */ /* 0x000e220000000800 */
[----:B------:R-:W-:Y:S01]  /*50d0*/  FMUL.FTZ R18, R7, -1.4426950216293334961 ;  /* 0xbfb8aa3b07127820 */ /* 0x000fe20000410000 */
[----:B---3--:R-:W-:-:S02]  /*50e0*/  FADD.FTZ R11, R11, 1 ;  /* 0x3f8000000b0b7421 */ /* 0x008fc40000010000 */
[----:B------:R-:W1:Y:S01]  /*50f0*/  MUFU.EX2 R21, R21 ;  /* 0x0000001500157308 */ /* 0x000e620000000800 */
[----:B----4-:R-:W-:-:S03]  /*5100*/  FADD.FTZ R15, R15, 1 ;  /* 0x3f8000000f0f7421 */ /* 0x010fc60000010000 */
        /* <DEDUP_REMOVED lines=57> */
[----:B------:R-:W-:-:S04]  /*54a0*/  LEA R4, P0, R5, UR6, 0x2 ;  /* 0x0000000605047c11 */ /* 0x000fc8000f8010ff */
        /* <DEDUP_REMOVED lines=27> */
.L_x_2007:
        /* <DEDUP_REMOVED lines=10> */
.L_x_4995:


//--------------------- .text._Z25selective_scan_fwd_kernelI32Selective_Scan_fwd_kernel_traitsILi32ELi8ELi1ELb0ELb1ELb0ELb0EfN3c107complexIfEEEEv13SSMParamsBase --------------------------
	.section	.text._Z25selective_scan_fwd_kernelI32Selective_Scan_fwd_kernel_traitsILi32ELi8ELi1ELb0ELb1ELb0ELb0EfN3c107complexIfEEEEv13SSMParamsBase,"ax",@progbits
	.align	128
        .global         _Z25selective_scan_fwd_kernelI32Selective_Scan_fwd_kernel_traitsILi32ELi8ELi1ELb0ELb1ELb0ELb0EfN3c107complexIfEEEEv13SSMParamsBase
        .type           _Z25selective_scan_fwd_kernelI32Selective_Scan_fwd_kernel_traitsILi32ELi8ELi1ELb0ELb1ELb0ELb0EfN3c107complexIfEEEEv13SSMParamsBase,@function
        .size           _Z25selective_scan_fwd_kernelI32Selective_Scan_fwd_kernel_traitsILi32ELi8ELi1ELb0ELb1ELb0ELb0EfN3c107complexIfEEEEv13SSMParamsBase,(.L_x_4996 - _Z25selective_scan_fwd_kernelI32Selective_Scan_fwd_kernel_traitsILi32ELi8ELi1ELb0ELb1ELb0ELb0EfN3c107complexIfEEEEv13SSMParamsBase)
        .other          _Z25selective_scan_fwd_kernelI32Selective_Scan_fwd_kernel_traitsILi32ELi8ELi1ELb0ELb1ELb0ELb0EfN3c107complexIfEEEEv13SSMParamsBase,@"STO_CUDA_ENTRY STV_DEFAULT"
_Z25selective_scan_fwd_kernelI32Selective_Scan_fwd_kernel_traitsILi32ELi8ELi1ELb0ELb1ELb0ELb0EfN3c107complexIfEEEEv13SSMParamsBase:
.text._Z25selective_scan_fwd_kernelI32Selective_Scan_fwd_kernel_traitsILi32ELi8ELi1ELb0ELb1ELb0ELb0EfN3c107complexIfEEEEv13SSMParamsBase:
        /* <DEDUP_REMOVED lines=30> */
[----:B------:R4:W5:Y:S01]  /*01e0*/  @P1 LDG.E R24, desc[UR20][R4.64] ;  /* 0x0000001404181981 */ /* 0x000962000c1e1900 */
[----:B0-----:R-:W-:Y:S01]  /*01f0*/  HFMA2 R6, -RZ, RZ, 0, 0 ;  /* 0x00000000ff067431 */ /* 0x001fe200000001ff */
[----:B---3--:R-:W-:-:S05]  /*0200*/  IADD3 R9, PT, PT, RZ, -R7, RZ ;  /* 0x80000007ff097210 */ /* 0x008fca0007ffe0ff */
[----:B------:R-:W-:Y:S01]  /*0210*/  IMAD R3, R9, R10, RZ ;  /* 0x0000000a09037224 */ /* 0x000fe200078e02ff */
[----:B----4-:R-:W-:Y:S01]  /*0220*/  IABS R5, R25 ;  /* 0x0000001900057213 */ /* 0x010fe20000000000 */
[----:B------:R-:W0:Y:S02]  /*0230*/  LDC R9, c[0x0][0x394] ;  /* 0x0000e500ff097b82 */ /* 0x000e240000000800 */
[----:B------:R-:W-:-:S06]  /*0240*/  IMAD.HI.U32 R7, R7, R3, R6 ;  /* 0x0000000307077227 */ /* 0x000fcc00078e0006 */
[----:B------:R-:W-:-:S05]  /*0250*/  IMAD.HI.U32 R4, R7, R5, RZ ;  /* 0x0000000507047227 */ /* 0x000fca00078e00ff */
[----:B------:R-:W-:-:S05]  /*0260*/  IADD3 R2, PT, PT, -R4, RZ, RZ ;  /* 0x000000ff04027210 */ /* 0x000fca0007ffe1ff */
[----:B------:R-:W-:-:S05]  /*0270*/  IMAD R5, R10, R2, R5 ;  /* 0x000000020a057224 */ /* 0x000fca00078e0205 */
[----:B------:R-:W-:Y:S01]  /*0280*/  ISETP.GT.U32.AND P1, PT, R10, R5, PT ;  /* 0x000000050a00720c */ /* 0x000fe20003f24070 */
[----:B------:R-:W-:Y:S01]  /*0290*/  UIMAD.WIDE.U32 UR4, UR18, UR8, URZ ;  /* 0x00000008120472a5 */ /* 0x000fe2000f8e00ff */
[----:B0-----:R-:W-:-:S11]  /*02a0*/  ISETP.GE.AND P3, PT, R9, 0x1, PT ;  /* 0x000000010900780c */ /* 0x001fd60003f66270 */
[----:B------:R-:W-:-:S05]  /*02b0*/  @!P1 IMAD.IADD R5, R5, 0x1, -R10 ;  /* 0x0000000105059824 */ /* 0x000fca00078e0a0a */
[----:B------:R-:W-:Y:S02]  /*02c0*/  ISETP.GE.U32.AND P0, PT, R5, R10, PT ;  /* 0x0000000a0500720c */ /* 0x000fe40003f06070 */
[----:B------:R-:W0:Y:S01]  /*02d0*/  LDC.64 R10, c[0x0][0x460] ;  /* 0x00011800ff0a7b82 */ /* 0x000e220000000a00 */
[----:B------:R-:W-:Y:S01]  /*02e0*/  UIMAD UR6, UR18, UR9, UR5 ;  /* 0x00000009120672a4 */ /* 0x000fe2000f8e0205 */
[----:B------:R-:W-:Y:S02]  /*02f0*/  MOV R2, UR4 ;  /* 0x0000000400027c02 */ /* 0x000fe40008000f00 */
[----:B------:R-:W-:Y:S01]  /*0300*/  MOV R3, UR5 ;  /* 0x0000000500037c02 */ /* 0x000fe20008000f00 */
[----:B------:R-:W-:Y:S01]  /*0310*/  UIMAD.WIDE.U32 UR4, UR18, UR12, URZ ;  /* 0x0000000c120472a5 */ /* 0x000fe2000f8e00ff */
[----:B------:R-:W-:Y:S02]  /*0320*/  LOP3.LUT R6, R25, R12, RZ, 0x3c, !PT ;  /* 0x0000000c19067212 */ /* 0x000fe400078e3cff */
[----:B------:R-:W-:Y:S01]  /*0330*/  MOV R3, UR6 ;  /* 0x0000000600037c02 */ /* 0x000fe20008000f00 */
[----:B------:R-:W-:Y:S01]  /*0340*/  UIMAD UR9, UR18, UR13, UR5 ;  /* 0x0000000d120972a4 */ /* 0x000fe2000f8e0205 */
[----:B------:R-:W-:Y:S01]  /*0350*/  @!P1 IADD3 R4, PT, PT, R4, 0x1, RZ ;  /* 0x0000000104049810 */ /* 0x000fe20007ffe0ff */
[----:B------:R-:W-:Y:S01]  /*0360*/  UIMAD.WIDE.U32 UR6, UR18, UR16, URZ ;  /* 0x00000010120672a5 */ /* 0x000fe2000f8e00ff */
[----:B------:R-:W-:-:S02]  /*0370*/  ISETP.GE.AND P2, PT, R6, RZ, PT ;  /* 0x000000ff0600720c */ /* 0x000fc40003f46270 */
[----:B------:R-:W-:Y:S01]  /*0380*/  @P0 IADD3 R4, PT, PT, R4, 0x1, RZ ;  /* 0x0000000104040810 */ /* 0x000fe20007ffe0ff */
[----:B------:R-:W-:Y:S01]  /*0390*/  UIMAD UR8, UR18, UR17, UR7 ;  /* 0x00000011120872a4 */ /* 0x000fe2000f8e0207 */
[----:B------:R-:W-:Y:S02]  /*03a0*/  MOV R6, UR4 ;  /* 0x0000000400067c02 */ /* 0x000fe40008000f00 */
[----:B------:R-:W-:Y:S02]  /*03b0*/  MOV R7, UR5 ;  /* 0x0000000500077c02 */ /* 0x000fe40008000f00 */
[----:B------:R-:W-:Y:S02]  /*03c0*/  MOV R5, UR9 ;  /* 0x0000000900057c02 */ /* 0x000fe40008000f00 */
[----:B------:R-:W-:Y:S02]  /*03d0*/  ISETP.NE.AND P0, PT, R12, RZ, PT ;  /* 0x000000ff0c00720c */ /* 0x000fe40003f05270 */
[----:B------:R-:W-:Y:S01]  /*03e0*/  MOV R8, R4 ;  /* 0x0000000400087202 */ /* 0x000fe20000000f00 */
[----:B-12---:R-:W-:Y:S10]  /*03f0*/  @!P3 EXIT ;  /* 0x000000000000b94d */ /* 0x006ff40003800000 */
[----:B------:R-:W1:Y:S01]  /*0400*/  S2R R26, SR_TID.X ;  /* 0x00000000001a7919 */ /* 0x000e620000002100 */
[----:B------:R-:W-:Y:S01]  /*0410*/  MOV R4, R6 ;  /* 0x0000000600047202 */ /* 0x000fe20000000f00 */
[----:B------:R-:W2:Y:S01]  /*0420*/  LDCU UR9, c[0x0][0x38c] ;  /* 0x00007180ff0977ac */ /* 0x000ea20008000800 */
[----:B------:R-:W-:Y:S01]  /*0430*/  @!P2 IADD3 R8, PT, PT, -R8, RZ, RZ ;  /* 0x000000ff0808a210 */ /* 0x000fe20007ffe1ff */
[C---:B------:R-:W-:Y:S01]  /*0440*/  IMAD.WIDE.U32 R2, R25.reuse, UR10, R2 ;  /* 0x0000000a19027c25 */ /* 0x040fe2000f8e0002 */
[----:B------:R-:W-:Y:S01]  /*0450*/  @!P0 LOP3.LUT R8, RZ, R12, RZ, 0x33, !PT ;  /* 0x0000000cff088212 */ /* 0x000fe200078e33ff */
[----:B------:R-:W3:Y:S01]  /*0460*/  LDCU.64 UR4, c[0x0][0x3a0] ;  /* 0x00007400ff0477ac */ /* 0x000ee20008000a00 */
[----:B------:R-:W-:Y:S01]  /*0470*/  MOV R30, RZ ;  /* 0x000000ff001e7202 */ /* 0x000fe20000000f00 */
[C---:B------:R-:W-:Y:S01]  /*0480*/  IMAD.WIDE.U32 R4, R25.reuse, UR14, R4 ;  /* 0x0000000e19047c25 */ /* 0x040fe2000f8e0004 */
[----:B------:R-:W-:Y:S01]  /*0490*/  SHF.R.S32.HI R7, RZ, 0x1f, R8 ;  /* 0x0000001fff077819 */ /* 0x000fe20000011408 */
[----:B------:R-:W4:Y:S01]  /*04a0*/  LDCU.64 UR12, c[0x0][0x3d8] ;  /* 0x00007b00ff0c77ac */ /* 0x000f220008000a00 */
[----:B0-----:R-:W-:Y:S01]  /*04b0*/  LEA R32, P0, R2, R10, 0x2 ;  /* 0x0000000a02207211 */ /* 0x001fe200078010ff */
[C---:B------:R-:W-:Y:S01]  /*04c0*/  IMAD R43, R25.reuse, UR15, R5 ;  /* 0x0000000f192b7c24 */ /* 0x040fe2000f8e0205 */
[C---:B------:R-:W-:Y:S01]  /*04d0*/  LEA R33, P1, R4.reuse, R14, 0x2 ;  /* 0x0000000e04217211 */ /* 0x040fe200078210ff */
[----:B------:R-:W-:Y:S01]  /*04e0*/  IMAD R42, R25, UR11, R3 ;  /* 0x0000000b192a7c24 */ /* 0x000fe2000f8e0203 */
[----:B------:R-:W-:Y:S01]  /*04f0*/  UMOV UR7, UR8 ;  /* 0x0000000800077c82 */ /* 0x000fe20008000000 */
[-C--:B------:R-:W-:Y:S01]  /*0500*/  IMAD R3, R7, R16.reuse, RZ ;  /* 0x0000001007037224 */ /* 0x080fe200078e02ff */
[----:B------:R-:W-:Y:S01]  /*0510*/  LEA.HI.X R43, R4, R15, R43, 0x2, P1 ;  /* 0x0000000f042b7211 */ /* 0x000fe200008f142b */
[----:B------:R-:W-:Y:S01]  /*0520*/  IMAD R4, R20, UR18, R25 ;  /* 0x0000001214047c24 */ /* 0x000fe2000f8e0219 */
[----:B------:R-:W-:Y:S01]  /*0530*/  LEA.HI.X R42, R2, R11, R42, 0x2, P0 ;  /* 0x0000000b022a7211 */ /* 0x000fe200000f142a */
[----:B------:R-:W-:-:S04]  /*0540*/  IMAD.WIDE.U32 R6, R8, R16, UR6 ;  /* 0x0000000608067e25 */ /* 0x000fc8000f8e0010 */
[----:B------:R-:W-:Y:S01]  /*0550*/  IMAD R4, R4, R9, RZ ;  /* 0x0000000904047224 */ /* 0x000fe200078e02ff */
[----:B------:R-:W-:Y:S01]  /*0560*/  LEA R68, P0, R6, R18, 0x2 ;  /* 0x0000001206447211 */ /* 0x000fe200078010ff */
[----:B------:R-:W-:Y:S02]  /*0570*/  IMAD R3, R8, R17, R3 ;  /* 0x0000001108037224 */ /* 0x000fe400078e0203 */
[----:B--2---:R-:W-:Y:S02]  /*0580*/  IMAD R28, R4, UR9, RZ ;  /* 0x00000009041c7c24 */ /* 0x004fe4000f8e02ff */
[----:B------:R-:W-:Y:S01]  /*0590*/  IMAD.IADD R69, R7, 0x1, R3 ;  /* 0x0000000107457824 */ /* 0x000fe200078e0203 */
[C---:B-1----:R-:W-:Y:S01]  /*05a0*/  SHF.L.U32 R31, R26.reuse, 0x3, RZ ;  /* 0x000000031a1f7819 */ /* 0x042fe200000006ff */
[----:B---3--:R-:W-:Y:S01]  /*05b0*/  IMAD.WIDE.U32 R12, R25, UR4, RZ ;  /* 0x00000004190c7c25 */ /* 0x008fe2000f8e00ff */
[----:B------:R-:W-:Y:S01]  /*05c0*/  SHF.L.U32 R4, R26, 0x4, RZ ;  /* 0x000000041a047819 */ /* 0x000fe200000006ff */
[----:B------:R-:W0:Y:S01]  /*05d0*/  LDCU.U8 UR4, c[0x0][0x39e] ;  /* 0x000073c0ff0477ac */ /* 0x000e220008000000 */
[----:B------:R-:W-:Y:S01]  /*05e0*/  LOP3.LUT R50, R31, 0x1f00, RZ, 0xc0, !PT ;  /* 0x00001f001f327812 */ /* 0x000fe200078ec0ff */
[----:B----4-:R-:W-:Y:S01]  /*05f0*/  IMAD.WIDE.U32 R2, R25, UR12, RZ ;  /* 0x0000000c19027c25 */ /* 0x010fe2000f8e00ff */
[----:B------:R-:W-:-:S02]  /*0600*/  LOP3.LUT R5, R4, 0x3e00, RZ, 0xc0, !PT ;  /* 0x00003e0004057812 */ /* 0x000fc400078ec0ff */
[----:B------:R-:W-:Y:S01]  /*0610*/  LOP3.LUT R41, R50, 0x1f, R26, 0xf8, !PT ;  /* 0x0000001f32297812 */ /* 0x000fe200078ef81a */
[C---:B------:R-:W-:Y:S01]  /*0620*/  IMAD R27, R25.reuse, UR5, R13 ;  /* 0x00000005191b7c24 */ /* 0x040fe2000f8e020d */
[----:B------:R-:W-:Y:S01]  /*0630*/  LEA.HI.X R69, R6, R19, R69, 0x2, P0 ;  /* 0x0000001306457211 */ /* 0x000fe200000f1445 */
[----:B------:R-:W-:Y:S01]  /*0640*/  IMAD R29, R25, UR13, R3 ;  /* 0x0000000d191d7c24 */ /* 0x000fe2000f8e0203 */
[----:B------:R-:W-:Y:S01]  /*0650*/  LOP3.LUT R45, R41, 0x20, RZ, 0xfc, !PT ;  /* 0x00000020292d7812 */ /* 0x000fe200078efcff */
[C---:B------:R-:W-:Y:S01]  /*0660*/  VIADD R39, R31.reuse, 0x6 ;  /* 0x000000061f277836 */ /* 0x040fe20000000000 */
[C---:B------:R-:W-:Y:S02]  /*0670*/  IADD3 R34, PT, PT, R31.reuse, 0x1, RZ ;  /* 0x000000011f227810 */ /* 0x040fe40007ffe0ff */
[----:B------:R-:W-:Y:S02]  /*0680*/  IADD3 R50, PT, PT, R50, R45, RZ ;  /* 0x0000002d32327210 */ /* 0x000fe40007ffe0ff */
[----:B------:R-:W-:-:S02]  /*0690*/  IADD3 R35, PT, PT, R31, 0x2, RZ ;  /* 0x000000021f237810 */ /* 0x000fc40007ffe0ff */
[C---:B------:R-:W-:Y:S01]  /*06a0*/  IADD3 R36, PT, PT, R31.reuse, 0x3, RZ ;  /* 0x000000031f247810 */ /* 0x040fe20007ffe0ff */
[----:B------:R-:W-:Y:S01]  /*06b0*/  VIADD R59, R50, 0xc0 ;  /* 0x000000c0323b7836 */ /* 0x000fe20000000000 */
[C---:B------:R-:W-:Y:S02]  /*06c0*/  IADD3 R37, PT, PT, R31.reuse, 0x4, RZ ;  /* 0x000000041f257810 */ /* 0x040fe40007ffe0ff */
[C---:B------:R-:W-:Y:S02]  /*06d0*/  IADD3 R38, PT, PT, R31.reuse, 0x5, RZ ;  /* 0x000000051f267810 */ /* 0x040fe40007ffe0ff */
[----:B------:R-:W-:Y:S02]  /*06e0*/  IADD3 R40, PT, PT, R31, 0x7, RZ ;  /* 0x000000071f287810 */ /* 0x000fe40007ffe0ff */
[----:B------:R-:W-:Y:S02]  /*06f0*/  LOP3.LUT R44, R5, 0x1f, R26, 0xf8, !PT ;  /* 0x0000001f052c7812 */ /* 0x000fe400078ef81a */
[----:B------:R-:W-:-:S02]  /*0700*/  LOP3.LUT R46, R41, 0x40, RZ, 0xfc, !PT ;  /* 0x00000040292e7812 */ /* 0x000fc400078efcff */
[C---:B------:R-:W-:Y:S02]  /*0710*/  LOP3.LUT R47, R41.reuse, 0x60, RZ, 0xfc, !PT ;  /* 0x00000060292f7812 */ /* 0x040fe400078efcff */
[C---:B------:R-:W-:Y:S02]  /*0720*/  LOP3.LUT R48, R41.reuse, 0x80, RZ, 0xfc, !PT ;  /* 0x0000008029307812 */ /* 0x040fe400078efcff */
[C---:B------:R-:W-:Y:S02]  /*0730*/  LOP3.LUT R49, R41.reuse, 0xa0, RZ, 0xfc, !PT ;  /* 0x000000a029317812 */ /* 0x040fe400078efcff */
[C---:B------:R-:W-:Y:S02]  /*0740*/  LOP3.LUT R51, R41.reuse, 0xc0, RZ, 0xfc, !PT ;  /* 0x000000c029337812 */ /* 0x040fe400078efcff */
[C---:B------:R-:W-:Y:S02]  /*0750*/  LOP3.LUT R52, R41.reuse, 0xe0, RZ, 0xfc, !PT ;  /* 0x000000e029347812 */ /* 0x040fe400078efcff */
[----:B------:R-:W-:-:S02]  /*0760*/  SHF.L.U32 R53, R41, 0x2, RZ ;  /* 0x0000000229357819 */ /* 0x000fc400000006ff */
        /* <DEDUP_REMOVED lines=12> */
[----:B0-----:R-:W-:-:S07]  /*0830*/  IADD3 R67, PT, PT, R50, 0x1c0, RZ ;  /* 0x000001c032437810 */ /* 0x001fce0007ffe0ff */
.L_x_2028:
[----:B0-----:R-:W0:Y:S01]  /*0840*/  LDC R5, c[0x0][0x388] ;  /* 0x0000e200ff057b82 */ /* 0x001e220000000800 */
[----:B------:R-:W-:Y:S01]  /*0850*/  IMAD.SHL.U32 R70, R30, 0x100, RZ ;  /* 0x000001001e467824 */ /* 0x000fe200078e00ff */
[C---:B------:R-:W-:Y:S02]  /*0860*/  IADD3 R6, P0, PT, R53.reuse, R32, RZ ;  /* 0x0000002035067210 */ /* 0x040fe40007f1e0ff */
[----:B------:R-:W-:Y:S02]  /*0870*/  CS2R R8, SRZ ;  /* 0x0000000000087805 */ /* 0x000fe4000001ff00 */
[----:B------:R-:W-:Y:S01]  /*0880*/  IADD3 R84, P3, PT, R53, R33, RZ ;  /* 0x0000002135547210 */ /* 0x000fe20007f7e0ff */
[----:B------:R-:W-:Y:S01]  /*0890*/  HFMA2 R4, -RZ, RZ, 0, 0 ;  /* 0x00000000ff047431 */ /* 0x000fe200000001ff */
[----:B------:R-:W-:Y:S02]  /*08a0*/  IADD3.X R7, PT, PT, RZ, R42, RZ, P0, !PT ;  /* 0x0000002aff077210 */ /* 0x000fe400007fe4ff */
[----:B------:R-:W-:-:S02]  /*08b0*/  CS2R R10, SRZ ;  /* 0x00000000000a7805 */ /* 0x000fc4000001ff00 */
[----:B------:R-:W-:Y:S02]  /*08c0*/  IADD3.X R85, PT, PT, RZ, R43, RZ, P3, !PT ;  /* 0x0000002bff557210 */ /* 0x000fe40001ffe4ff */
[----:B------:R-:W-:Y:S02]  /*08d0*/  CS2R R14, SRZ ;  /* 0x00000000000e7805 */ /* 0x000fe4000001ff00 */
        /* <DEDUP_REMOVED lines=23> */
[----:B------:R-:W-:Y:S01]  /*0a50*/  ISETP.GE.AND P0, PT, R41, R72, PT ;  /* 0x000000482900720c */ /* 0x000fe20003f06270 */
[----:B------:R-:W-:Y:S01]  /*0a60*/  HFMA2 R83, -RZ, RZ, 0, 0 ;  /* 0x00000000ff537431 */ /* 0x000fe200000001ff */
[----:B0-----:R-:W-:-:S02]  /*0a70*/  LEA R73, R16, R73, 0x18 ;  /* 0x0000004910497211 */ /* 0x001fc400078ec0ff */
[C---:B-1----:R-:W-:Y:S02]  /*0a80*/  IADD3 R16, PT, PT, R71.reuse, 0x20, RZ ;  /* 0x0000002047107810 */ /* 0x042fe40007ffe0ff */
[C---:B------:R-:W-:Y:S02]  /*0a90*/  IADD3 R18, PT, PT, R71.reuse, 0x40, RZ ;  /* 0x0000004047127810 */ /* 0x040fe40007ffe0ff */
[CC--:B------:R-:W-:Y:S02]  /*0aa0*/  LEA.HI.SX32 R74, R71.reuse, R71.reuse, 0x1b ;  /* 0x00000047474a7211 */ /* 0x0c0fe400078fdaff */
[----:B------:R-:W-:Y:S02]  /*0ab0*/  IADD3 R20, PT, PT, R71, 0x60, RZ ;  /* 0x0000006047147810 */ /* 0x000fe40007ffe0ff */
[-C--:B------:R-:W-:Y:S01]  /*0ac0*/  LEA.HI.SX32 R16, R16, R71.reuse, 0x1b ;  /* 0x0000004710107211 */ /* 0x080fe200078fdaff */
[----:B------:R-:W-:Y:S01]  /*0ad0*/  IMAD R74, R74, 0x4, R73 ;  /* 0x000000044a4a7824 */ /* 0x000fe200078e0249 */
[----:B------:R-:W-:-:S02]  /*0ae0*/  LEA.HI.SX32 R18, R18, R71, 0x1b ;  /* 0x0000004712127211 */ /* 0x000fc400078fdaff */
[----:B------:R-:W-:Y:S02]  /*0af0*/  LEA.HI.SX32 R20, R20, R71, 0x1b ;  /* 0x0000004714147211 */ /* 0x000fe400078fdaff */
[-C--:B------:R-:W-:Y:S02]  /*0b00*/  LEA R75, R16, R73.reuse, 0x2 ;  /* 0x00000049104b7211 */ /* 0x080fe400078e10ff */
[C---:B------:R-:W-:Y:S02]  /*0b10*/  IADD3 R6, PT, PT, R71.reuse, 0x80, RZ ;  /* 0x0000008047067810 */ /* 0x040fe40007ffe0ff */
[----:B------:R-:W-:Y:S02]  /*0b20*/  IADD3 R16, PT, PT, R71, 0xa0, RZ ;  /* 0x000000a047107810 */ /* 0x000fe40007ffe0ff */
[-C--:B------:R-:W-:Y:S02]  /*0b30*/  LEA R76, R18, R73.reuse, 0x2 ;  /* 0x00000049124c7211 */ /* 0x080fe400078e10ff */
[----:B------:R-:W-:-:S02]  /*0b40*/  LEA R77, R20, R73, 0x2 ;  /* 0x00000049144d7211 */ /* 0x000fc400078e10ff */
[C---:B------:R-:W-:Y:S02]  /*0b50*/  IADD3 R18, PT, PT, R71.reuse, 0xc0, RZ ;  /* 0x000000c047127810 */ /* 0x040fe40007ffe0ff */
[----:B------:R-:W-:Y:S02]  /*0b60*/  IADD3 R20, PT, PT, R71, 0xe0, RZ ;  /* 0x000000e047147810 */ /* 0x000fe40007ffe0ff */
[-C--:B------:R-:W-:Y:S02]  /*0b70*/  LEA.HI.SX32 R6, R6, R71.reuse, 0x1b ;  /* 0x0000004706067211 */ /* 0x080fe400078fdaff */
[-C--:B------:R-:W-:Y:S02]  /*0b80*/  LEA.HI.SX32 R16, R16, R71.reuse, 0x1b ;  /* 0x0000004710107211 */ /* 0x080fe400078fdaff */
[-C--:B------:R-:W-:Y:S02]  /*0b90*/  LEA.HI.SX32 R18, R18, R71.reuse, 0x1b ;  /* 0x0000004712127211 */ /* 0x080fe400078fdaff */
[----:B------:R-:W-:Y:S01]  /*0ba0*/  LEA.HI.SX32 R20, R20, R71, 0x1b ;  /* 0x0000004714147211 */ /* 0x000fe200078fdaff */
[----:B------:R-:W-:Y:S01]  /*0bb0*/  IMAD R79, R16, 0x4, R73 ;  /* 0x00000004104f7824 */ /* 0x000fe200078e0249 */
[----:B------:R-:W-:-:S02]  /*0bc0*/  LEA R78, R6, R73, 0x2 ;  /* 0x00000049064e7211 */ /* 0x000fc400078e10ff */
[-C--:B------:R-:W-:Y:S02]  /*0bd0*/  LEA R80, R18, R73.reuse, 0x2 ;  /* 0x0000004912507211 */ /* 0x080fe400078e10ff */
[----:B------:R-:W-:Y:S01]  /*0be0*/  LEA R81, R20, R73, 0x2 ;  /* 0x0000004914517211 */ /* 0x000fe200078e10ff */
[----:B------:R-:W-:Y:S01]  /*0bf0*/  HFMA2 R87, -RZ, RZ, 0, 0 ;  /* 0x00000000ff577431 */ /* 0x000fe200000001ff */
[----:B------:R-:W-:Y:S01]  /*0c00*/  MOV R6, RZ ;  /* 0x000000ff00067202 */ /* 0x000fe20000000f00 */
[----:B------:R-:W-:Y:S01]  /*0c10*/  IMAD.MOV.U32 R89, RZ, RZ, RZ ;  /* 0x000000ffff597224 */ /* 0x000fe200078e00ff */
[----:B------:R-:W-:Y:S01]  /*0c20*/  MOV R91, RZ ;  /* 0x000000ff005b7202 */ /* 0x000fe20000000f00 */
[----:B--2---:R-:W-:Y:S04]  /*0c30*/  STS [R74], R9 ;  /* 0x000000094a007388 */ /* 0x004fe80000000800 */
[----:B---3--:R0:W-:Y:S02]  /*0c40*/  STS [R75+0x80], R4 ;  /* 0x000080044b007388 */ /* 0x0081e40000000800 */
[----:B0-----:R-:W-:-:S02]  /*0c50*/  SHF.L.U32 R4, R71, 0x3, RZ ;  /* 0x0000000347047819 */ /* 0x001fc400000006ff */
[----:B----4-:R-:W-:Y:S02]  /*0c60*/  STS [R76+0x100], R11 ;  /* 0x0001000b4c007388 */ /* 0x010fe40000000800 */
[----:B------:R-:W-:Y:S02]  /*0c70*/  LEA.HI.SX32 R82, R4, R4, 0x1b ;  /* 0x0000000404527211 */ /* 0x000fe400078fdaff */
[----:B------:R0:W-:Y:S02]  /*0c80*/  STS [R77+0x180], R8 ;  /* 0x000180084d007388 */ /* 0x0001e40000000800 */
[----:B------:R-:W-:Y:S02]  /*0c90*/  LEA R82, R82, R73, 0x2 ;  /* 0x0000004952527211 */ /* 0x000fe400078e10ff */
[----:B------:R-:W-:Y:S04]  /*0ca0*/  STS [R78+0x200], R15 ;  /* 0x0002000f4e007388 */ /* 0x000fe80000000800 */
[----:B------:R1:W-:Y:S04]  /*0cb0*/  STS [R79+0x280], R10 ;  /* 0x0002800a4f007388 */ /* 0x0003e80000000800 */
        /* <DEDUP_REMOVED lines=12> */
[----:B0-----:R-:W-:Y:S01]  /*0d80*/  MOV R8, RZ ;  /* 0x000000ff00087202 */ /* 0x001fe20000000f00 */
[----:B-1----:R-:W-:-:S02]  /*0d90*/  HFMA2 R10, -RZ, RZ, 0, 0 ;  /* 0x00000000ff0a7431 */ /* 0x002fc400000001ff */
[----:B--2---:R-:W-:Y:S02]  /*0da0*/  HFMA2 R14, -RZ, RZ, 0, 0 ;  /* 0x00000000ff0e7431 */ /* 0x004fe400000001ff */
        /* <DEDUP_REMOVED lines=73> */
.L_x_2009:
[----:B------:R-:W-:Y:S05]  /*1240*/  BSYNC.RECONVERGENT B0 ;  /* 0x0000000000007941 */ /* 0x000fea0003800200 */
.L_x_2008:
        /* <DEDUP_REMOVED lines=34> */
.L_x_2011:
[----:B------:R-:W-:Y:S05]  /*1470*/  BSYNC.RECONVERGENT B0 ;  /* 0x0000000000007941 */ /* 0x000fea0003800200 */
.L_x_2010:
        /* <DEDUP_REMOVED lines=39> */
.L_x_2013:
[----:B------:R-:W-:Y:S05]  /*16f0*/  BSYNC.RECONVERGENT B0 ;  /* 0x0000000000007941 */ /* 0x000fea0003800200 */
.L_x_2012:
        /* <DEDUP_REMOVED lines=32> */
.L_x_2015:
[----:B------:R-:W-:Y:S05]  /*1900*/  BSYNC.RECONVERGENT B0 ;  /* 0x0000000000007941 */ /* 0x000fea0003800200 */
.L_x_2014:
        /* <DEDUP_REMOVED lines=32> */
.L_x_2017:
[----:B------:R-:W-:Y:S05]  /*1b10*/  BSYNC.RECONVERGENT B0 ;  /* 0x0000000000007941 */ /* 0x000fea0003800200 */
.L_x_2016:
        /* <DEDUP_REMOVED lines=32> */
.L_x_2019:
[----:B------:R-:W-:Y:S05]  /*1d20*/  BSYNC.RECONVERGENT B0 ;  /* 0x0000000000007941 */ /* 0x000fea0003800200 */
.L_x_2018:
        /* <DEDUP_REMOVED lines=32> */
.L_x_2021:
[----:B------:R-:W-:Y:S05]  /*1f30*/  BSYNC.RECONVERGENT B0 ;  /* 0x0000000000007941 */ /* 0x000fea0003800200 */
.L_x_2020:
        /* <DEDUP_REMOVED lines=32> */
.L_x_2023:
[----:B------:R-:W-:Y:S05]  /*2140*/  BSYNC.RECONVERGENT B0 ;  /* 0x0000000000007941 */ /* 0x000fea0003800200 */
.L_x_2022:
        /* <DEDUP_REMOVED lines=27> */
[----:B------:R-:W-:Y:S01]  /*2300*/  VIADD R8, R71, 0x120 ;  /* 0x0000012047087836 */ /* 0x000fe20000000000 */
[C-C-:B------:R-:W-:Y:S01]  /*2310*/  IADD3 R7, PT, PT, R4.reuse, 0x2, R4.reuse ;  /* 0x0000000204077810 */ /* 0x140fe20007ffe004 */
[----:B------:R-:W-:Y:S01]  /*2320*/  HFMA2 R108, -RZ, RZ, 0, 0 ;  /* 0x00000000ff6c7431 */ /* 0x000fe200000001ff */
[C-C-:B------:R-:W-:Y:S01]  /*2330*/  IADD3 R9, PT, PT, R4.reuse, 0x3, R4.reuse ;  /* 0x0000000304097810 */ /* 0x140fe20007ffe004 */
[----:B------:R-:W2:Y:S01]  /*2340*/  LDCU UR5, c[0x0][0x38c] ;  /* 0x00007180ff0577ac */ /* 0x000ea20008000800 */
[C-C-:B------:R-:W-:Y:S01]  /*2350*/  IADD3 R11, PT, PT, R4.reuse, 0x4, R4.reuse ;  /* 0x00000004040b7810 */ /* 0x140fe20007ffe004 */
[----:B------:R-:W3:Y:S01]  /*2360*/  LDC.64 R16, c[0x0][0x450] ;  /* 0x00011400ff107b82 */ /* 0x000ee20000000a00 */
[C-C-:B------:R-:W-:Y:S01]  /*2370*/  IADD3 R21, PT, PT, R4.reuse, 0x5, R4.reuse ;  /* 0x0000000504157810 */ /* 0x140fe20007ffe004 */
[----:B------:R-:W4:Y:S01]  /*2380*/  LDCU.64 UR6, c[0x0][0x3a8] ;  /* 0x00007500ff0677ac */ /* 0x000f220008000a00 */
[----:B------:R-:W-:-:S02]  /*2390*/  IADD3 R23, PT, PT, R4, 0x6, R4 ;  /* 0x0000000604177810 */ /* 0x000fc40007ffe004 */
[----:B------:R-:W-:Y:S01]  /*23a0*/  IADD3 R111, PT, PT, R4, 0x7, R4 ;  /* 0x00000007046f7810 */ /* 0x000fe20007ffe004 */
[----:B------:R-:W0:Y:S01]  /*23b0*/  LDCU.64 UR8, c[0x0][0x3c0] ;  /* 0x00007800ff0877ac */ /* 0x000e220008000a00 */
[----:B------:R-:W-:Y:S01]  /*23c0*/  P2R R166, PR, RZ, 0x1 ;  /* 0x00000001ffa67803 */ /* 0x000fe20000000000 */
[----:B------:R-:W0:Y:S01]  /*23d0*/  LDC.64 R18, c[0x0][0x480] ;  /* 0x00012000ff127b82 */ /* 0x000e220000000a00 */
[----:B------:R-:W-:Y:S01]  /*23e0*/  SHF.L.U32 R4, R71, 0x4, RZ ;  /* 0x0000000447047819 */ /* 0x000fe200000006ff */
[----:B------:R-:W0:Y:S01]  /*23f0*/  LDCU.64 UR10, c[0x0][0x3e0] ;  /* 0x00007c00ff0a77ac */ /* 0x000e220008000a00 */
[-C--:B------:R-:W-:Y:S02]  /*2400*/  ISETP.GE.AND P2, PT, R44, R101.reuse, PT ;  /* 0x000000652c00720c */ /* 0x080fe40003f46270 */
[-C--:B------:R-:W-:Y:S02]  /*2410*/  ISETP.GE.AND P1, PT, R54, R101.reuse, PT ;  /* 0x000000653600720c */ /* 0x080fe40003f26270 */
[----:B------:R-:W-:-:S02]  /*2420*/  ISETP.GE.AND P0, PT, R55, R101, PT ;  /* 0x000000653700720c */ /* 0x000fc40003f06270 */
[-C--:B------:R-:W-:Y:S01]  /*2430*/  LEA.HI.SX32 R122, R9, R4.reuse, 0x1b ;  /* 0x00000004097a7211 */ /* 0x080fe200078fdaff */
[----:B------:R-:W-:Y:S01]  /*2440*/  VIADD R9, R4, 0xa ;  /* 0x0000000a04097836 */ /* 0x000fe20000000000 */
[----:B------:R-:W-:Y:S02]  /*2450*/  P2R R170, PR, RZ, 0x4 ;  /* 0x00000004ffaa7803 */ /* 0x000fe40000000000 */
[----:B------:R-:W-:Y:S02]  /*2460*/  P2R R169, PR, RZ, 0x2 ;  /* 0x00000002ffa97803 */ /* 0x000fe40000000000 */
[----:B------:R-:W-:Y:S02]  /*2470*/  P2R R168, PR, RZ, 0x1 ;  /* 0x00000001ffa87803 */ /* 0x000fe40000000000 */
        /* <DEDUP_REMOVED lines=17> */
[----:B------:R-:W-:Y:S02]  /*2590*/  IADD3 R113, PT, PT, R4, 0xf, RZ ;  /* 0x0000000f04717810 */ /* 0x000fe40007ffe0ff */
[C---:B------:R-:W-:Y:S02]  /*25a0*/  IADD3 R6, PT, PT, R71.reuse, 0x100, RZ ;  /* 0x0000010047067810 */ /* 0x040fe40007ffe0ff */
[----:B------:R-:W-:-:S02]  /*25b0*/  IADD3 R10, PT, PT, R71, 0x140, RZ ;  /* 0x00000140470a7810 */ /* 0x000fc40007ffe0ff */
[C---:B------:R-:W-:Y:S02]  /*25c0*/  IADD3 R20, PT, PT, R71.reuse, 0x160, RZ ;  /* 0x0000016047147810 */ /* 0x040fe40007ffe0ff */
[C---:B------:R-:W-:Y:S02]  /*25d0*/  IADD3 R22, PT, PT, R71.reuse, 0x180, RZ ;  /* 0x0000018047167810 */ /* 0x040fe40007ffe0ff */
[----:B------:R-:W-:Y:S02]  /*25e0*/  IADD3 R110, PT, PT, R71, 0x1a0, RZ ;  /* 0x000001a0476e7810 */ /* 0x000fe40007ffe0ff */
[----:B------:R-:W-:Y:S02]  /*25f0*/  P2R R167, PR, RZ, 0x4 ;  /* 0x00000004ffa77803 */ /* 0x000fe40000000000 */
[----:B------:R-:W-:Y:S02]  /*2600*/  P2R R171, PR, RZ, 0x2 ;  /* 0x00000002ffab7803 */ /* 0x000fe40000000000 */
[----:B------:R-:W-:-:S02]  /*2610*/  P2R R172, PR, RZ, 0x1 ;  /* 0x00000001ffac7803 */ /* 0x000fc40000000000 */
        /* <DEDUP_REMOVED lines=9> */
[-C--:B------:R-:W-:Y:S02]  /*26b0*/  LEA.HI.SX32 R124, R112, R71.reuse, 0x1b ;  /* 0x00000047707c7211 */ /* 0x080fe400078fdaff */
[----:B------:R-:W-:Y:S01]  /*26c0*/  LEA.HI.SX32 R126, R114, R71, 0x1b ;  /* 0x00000047727e7211 */ /* 0x000fe200078fdaff */
[--C-:B------:R-:W-:Y:S01]  /*26d0*/  IMAD R114, R130, 0x4, R73.reuse ;  /* 0x0000000482727824 */ /* 0x100fe200078e0249 */
[-C--:B------:R-:W-:Y:S01]  /*26e0*/  ISETP.GE.AND P0, PT, R59, R101.reuse, PT ;  /* 0x000000653b00720c */ /* 0x080fe20003f06270 */
[----:B------:R-:W-:Y:S01]  /*26f0*/  IMAD R124, R124, 0x4, R73 ;  /* 0x000000047c7c7824 */ /* 0x000fe200078e0249 */
[----:B------:R-:W-:-:S02]  /*2700*/  ISETP.GE.AND P1, PT, R60, R101, PT ;  /* 0x000000653c00720c */ /* 0x000fc40003f26270 */
[----:B------:R-:W-:Y:S02]  /*2710*/  ISETP.GE.AND P2, PT, R61, R101, PT ;  /* 0x000000653d00720c */ /* 0x000fe40003f46270 */
[-C--:B------:R-:W-:Y:S02]  /*2720*/  LEA.HI.SX32 R6, R6, R71.reuse, 0x1b ;  /* 0x0000004706067211 */ /* 0x080fe400078fdaff */
[-C--:B------:R-:W-:Y:S02]  /*2730*/  LEA.HI.SX32 R8, R8, R71.reuse, 0x1b ;  /* 0x0000004708087211 */ /* 0x080fe400078fdaff */
[-C--:B------:R-:W-:Y:S02]  /*2740*/  LEA.HI.SX32 R10, R10, R71.reuse, 0x1b ;  /* 0x000000470a0a7211 */ /* 0x080fe400078fdaff */
[-C--:B------:R-:W-:Y:S02]  /*2750*/  LEA.HI.SX32 R20, R20, R71.reuse, 0x1b ;  /* 0x0000004714147211 */ /* 0x080fe400078fdaff */
[----:B------:R-:W-:-:S02]  /*2760*/  LEA.HI.SX32 R22, R22, R71, 0x1b ;  /* 0x0000004716167211 */ /* 0x000fc400078fdaff */
[----:B------:R-:W-:Y:S02]  /*2770*/  LEA.HI.SX32 R4, R110, R71, 0x1b ;  /* 0x000000476e047211 */ /* 0x000fe400078fdaff */
[-C--:B------:R-:W-:Y:S02]  /*2780*/  LEA R110, R116, R73.reuse, 0x2 ;  /* 0x00000049746e7211 */ /* 0x080fe400078e10ff */
[-C--:B------:R-:W-:Y:S02]  /*2790*/  LEA R111, R120, R73.reuse, 0x2 ;  /* 0x00000049786f7211 */ /* 0x080fe400078e10ff */
[-C--:B------:R-:W-:Y:S02]  /*27a0*/  LEA R112, R122, R73.reuse, 0x2 ;  /* 0x000000497a707211 */ /* 0x080fe400078e10ff */
[-C--:B------:R-:W-:Y:S02]  /*27b0*/  LEA R113, R128, R73.reuse, 0x2 ;  /* 0x0000004980717211 */ /* 0x080fe400078e10ff */
        /* <DEDUP_REMOVED lines=27> */
.L_x_2027:
[----:B------:R-:W-:Y:S01]  /*2970*/  MOV R5, RZ ;  /* 0x000000ff00057202 */ /* 0x000fe20000000f00 */
[----:B------:R-:W-:Y:S01]  /*2980*/  IMAD.MOV.U32 R4, RZ, RZ, R44 ;  /* 0x000000ffff047224 */ /* 0x000fe200078e002c */
[----:B------:R-:W-:Y:S02]  /*2990*/  P2R R145, PR, RZ, 0x1 ;  /* 0x00000001ff917803 */ /* 0x000fe40000000000 */
[----:B------:R-:W-:Y:S01]  /*29a0*/  ISETP.NE.AND P0, PT, R168, RZ, PT ;  /* 0x000000ffa800720c */ /* 0x000fe20003f05270 */
[C---:B------:R-:W-:Y:S01]  /*29b0*/  IMAD.WIDE.U32 R4, R108.reuse, UR8, R4 ;  /* 0x000000086c047c25 */ /* 0x040fe2000f8e0004 */
[----:B------:R-:W-:Y:S02]  /*29c0*/  P2R R146, PR, RZ, 0x2 ;  /* 0x00000002ff927803 */ /* 0x000fe40000000000 */
[----:B------:R-:W-:Y:S01]  /*29d0*/  P2R R144, PR, RZ, 0x1 ;  /* 0x00000001ff907803 */ /* 0x000fe20000000000 */
[----:B------:R-:W-:Y:S01]  /*29e0*/  IMAD R5, R108, UR9, R5 ;  /* 0x000000096c057c24 */ /* 0x000fe2000f8e0205 */
[----:B------:R-:W-:-:S02]  /*29f0*/  LEA R6, P6, R4, R68, 0x2 ;  /* 0x0000004404067211 */ /* 0x000fc400078c10ff */
[----:B------:R-:W-:Y:S02]  /*2a00*/  ISETP.NE.AND P0, PT, R169, RZ, PT ;  /* 0x000000ffa900720c */ /* 0x000fe40003f05270 */
[----:B------:R-:W-:Y:S02]  /*2a10*/  LEA.HI.X R7, R4, R69, R5, 0x2, P6 ;  /* 0x0000004504077211 */ /* 0x000fe400030f1405 */
[----:B------:R-:W-:Y:S02]  /*2a20*/  MOV R4, R12 ;  /* 0x0000000c00047202 */ /* 0x000fe40000000f00 */
[----:B------:R-:W-:Y:S02]  /*2a30*/  MOV R5, R27 ;  /* 0x0000001b00057202 */ /* 0x000fe40000000f00 */
[----:B------:R-:W-:Y:S02]  /*2a40*/  P2R R142, PR, RZ, 0x1 ;  /* 0x00000001ff8e7803 */ /* 0x000fe40000000000 */
[----:B------:R-:W-:Y:S01]  /*2a50*/  ISETP.NE.AND P0, PT, R170, RZ, PT ;  /* 0x000000ffaa00720c */ /* 0x000fe20003f05270 */
[----:B------:R-:W-:Y:S01]  /*2a60*/  IMAD.WIDE.U32 R8, R108, UR6, R4 ;  /* 0x000000066c087c25 */ /* 0x000fe2000f8e0004 */
[----:B------:R-:W-:-:S02]  /*2a70*/  CS2R R10, SRZ ;  /* 0x00000000000a7805 */ /* 0x000fc4000001ff00 */
[----:B------:R-:W-:Y:S01]  /*2a80*/  ISETP.NE.AND P1, PT, R167, RZ, PT ;  /* 0x000000ffa700720c */ /* 0x000fe20003f25270 */
[----:B------:R-:W-:Y:S01]  /*2a90*/  IMAD R5, R108, UR7, R9 ;  /* 0x000000076c057c24 */ /* 0x000fe2000f8e0209 */
[C---:B------:R-:W-:Y:S02]  /*2aa0*/  LEA R4, P6, R8.reuse, R14, 0x3 ;  /* 0x0000000e08047211 */ /* 0x040fe400078c18ff */
[----:B------:R-:W-:Y:S02]  /*2ab0*/  MOV R9, R29 ;  /* 0x0000001d00097202 */ /* 0x000fe40000000f00 */
[----:B------:R-:W-:Y:S02]  /*2ac0*/  LEA.HI.X R5, R8, R15, R5, 0x3, P6 ;  /* 0x0000000f08057211 */ /* 0x000fe400030f1c05 */
[----:B------:R-:W-:Y:S02]  /*2ad0*/  MOV R8, R2 ;  /* 0x0000000200087202 */ /* 0x000fe40000000f00 */
[----:B------:R-:W-:-:S02]  /*2ae0*/  P2R R147, PR, RZ, 0x4 ;  /* 0x00000004ff937803 */ /* 0x000fc40000000000 */
[----:B------:R-:W-:Y:S01]  /*2af0*/  ISETP.NE.AND P2, PT, R171, RZ, PT ;  /* 0x000000ffab00720c */ /* 0x000fe20003f45270 */
[C---:B------:R-:W-:Y:S01]  /*2b00*/  IMAD.WIDE.U32 R8, R108.reuse, UR10, R8 ;  /* 0x0000000a6c087c25 */ /* 0x040fe2000f8e0008 */
[----:B------:R-:W-:Y:S02]  /*2b10*/  P2R R148, PR, RZ, 0x8 ;  /* 0x00000008ff947803 */ /* 0x000fe40000000000 */
[----:B------:R-:W-:Y:S01]  /*2b20*/  P2R R149, PR, RZ, 0x10 ;  /* 0x00000010ff957803 */ /* 0x000fe20000000000 */
[----:B------:R-:W-:Y:S01]  /*2b30*/  IMAD R9, R108, UR11, R9 ;  /* 0x0000000b6c097c24 */ /* 0x000fe2000f8e0209 */
[----:B------:R-:W-:Y:S02]  /*2b40*/  LEA R20, P6, R8, R16, 0x3 ;  /* 0x0000001008147211 */ /* 0x000fe400078c18ff */
[----:B------:R-:W-:Y:S02]  /*2b50*/  P2R R150, PR, RZ, 0x20 ;  /* 0x00000020ff967803 */ /* 0x000fe40000000000 */
[----:B------:R-:W-:-:S02]  /*2b60*/  CS2R R22, SRZ ;  /* 0x0000000000167805 */ /* 0x000fc4000001ff00 */
[----:B------:R-:W-:Y:S02]  /*2b70*/  LEA.HI.X R21, R8, R17, R9, 0x3, P6 ;  /* 0x0000001108157211 */ /* 0x000fe400030f1c09 */
[----:B------:R-:W-:Y:S02]  /*2b80*/  CS2R R8, SRZ ;  /* 0x0000000000087805 */ /* 0x000fe4000001ff00 */
[----:B------:R-:W-:Y:S02]  /*2b90*/  ISETP.GE.AND P6, PT, R50, R101, PT ;  /* 0x000000653200720c */ /* 0x000fe40003fc6270 */
[----:B------:R-:W-:Y:S02]  /*2ba0*/  CS2R R134, SRZ ;  /* 0x0000000000867805 */ /* 0x000fe4000001ff00 */
[----:B------:R-:W-:Y:S02]  /*2bb0*/  ISETP.NE.AND P3, PT, R172, RZ, PT ;  /* 0x000000ffac00720c */ /* 0x000fe40003f65270 */
[----:B------:R-:W-:-:S02]  /*2bc0*/  CS2R R136, SRZ ;  /* 0x0000000000887805 */ /* 0x000fc4000001ff00 */
[----:B------:R-:W-:Y:S01]  /*2bd0*/  ISETP.NE.AND P4, PT, R173, RZ, PT ;  /* 0x000000ffad00720c */ /* 0x000fe20003f85270 */
[----:B------:R-:W2:Y:S01]  /*2be0*/  @!P0 LDG.E R9, desc[UR20][R6.64] ;  /* 0x0000001406098981 */ /* 0x000ea2000c1e1900 */
[----:B------:R-:W-:Y:S02]  /*2bf0*/  ISETP.NE.AND P0, PT, R142, RZ, PT ;  /* 0x000000ff8e00720c */ /* 0x000fe40003f05270 */
[----:B------:R-:W-:Y:S01]  /*2c00*/  ISETP.NE.AND P5, PT, R174, RZ, PT ;  /* 0x000000ffae00720c */ /* 0x000fe20003fa5270 */
[----:B------:R-:W3:Y:S04]  /*2c10*/  @!P1 LDG.E R23, desc[UR20][R6.64+0x200] ;  /* 0x0002001406179981 */ /* 0x000ee8000c1e1900 */
[----:B------:R-:W4:Y:S01]  /*2c20*/  @!P6 LDG.E R8, desc[UR20][R6.64+0x80] ;  /* 0x000080140608e981 */ /* 0x000f22000c1e1900 */
[----:B------:R-:W-:-:S02]  /*2c30*/  ISETP.NE.AND P6, PT, R175, RZ, PT ;  /* 0x000000ffaf00720c */ /* 0x000fc40003fc5270 */
[----:B------:R-:W-:Y:S02]  /*2c40*/  CS2R R138, SRZ ;  /* 0x00000000008a7805 */ /* 0x000fe4000001ff00 */
[----:B------:R-:W-:Y:S01]  /*2c50*/  CS2R R140, SRZ ;  /* 0x00000000008c7805 */ /* 0x000fe2000001ff00 */
[----:B------:R-:W5:Y:S04]  /*2c60*/  @!P2 LDG.E R22, desc[UR20][R6.64+0x280] ;  /* 0x000280140616a981 */ /* 0x000f68000c1e1900 */
[----:B------:R-:W3:Y:S01]  /*2c70*/  @!P0 LDG.E R11, desc[UR20][R6.64+0x100] ;  /* 0x00010014060b8981 */ /* 0x000ee2000c1e1900 */
[----:B------:R-:W-:Y:S02]  /*2c80*/  ISETP.NE.AND P0, PT, R144, RZ, PT ;  /* 0x000000ff9000720c */ /* 0x000fe40003f05270 */
[----:B------:R-:W-:Y:S01]  /*2c90*/  ISETP.NE.AND P1, PT, R146, RZ, PT ;  /* 0x000000ff9200720c */ /* 0x000fe20003f25270 */
[----:B------:R-:W5:Y:S01]  /*2ca0*/  @!P3 LDG.E R135, desc[UR20][R6.64+0x300] ;  /* 0x000300140687b981 */ /* 0x000f62000c1e1900 */
[----:B------:R-:W-:-:S02]  /*2cb0*/  ISETP.NE.AND P2, PT, R147, RZ, PT ;  /* 0x000000ff9300720c */ /* 0x000fc40003f45270 */
[----:B------:R-:W-:Y:S01]  /*2cc0*/  ISETP.NE.AND P3, PT, R148, RZ, PT ;  /* 0x000000ff9400720c */ /* 0x000fe20003f65270 */
[----:B------:R-:W5:Y:S01]  /*2cd0*/  @!P4 LDG.E R134, desc[UR20][R6.64+0x380] ;  /* 0x000380140686c981 */ /* 0x000f62000c1e1900 */
[----:B------:R-:W-:-:S03]  /*2ce0*/  ISETP.NE.AND P4, PT, R149, RZ, PT ;  /* 0x000000ff9500720c */ /* 0x000fc60003f85270 */
[----:B------:R-:W5:Y:S04]  /*2cf0*/  @!P5 LDG.E R137, desc[UR20][R6.64+0x400] ;  /* 0x000400140689d981 */ /* 0x000f68000c1e1900 */
[----:B------:R-:W5:Y:S01]  /*2d00*/  @!P0 LDG.E R10, desc[UR20][R6.64+0x180] ;  /* 0x00018014060a8981 */ /* 0x000f62000c1e1900 */
[----:B------:R-:W-:Y:S02]  /*2d10*/  ISETP.NE.AND P0, PT, R145, RZ, PT ;  /* 0x000000ff9100720c */ /* 0x000fe40003f05270 */
[----:B------:R-:W-:Y:S02]  /*2d20*/  ISETP.NE.AND P5, PT, R150, RZ, PT ;  /* 0x000000ff9600720c */ /* 0x000fe40003fa5270 */
[----:B------:R-:W-:Y:S01]  /*2d30*/  CS2R R142, SRZ ;  /* 0x00000000008e7805 */ /* 0x000fe2000001ff00 */
[----:B------:R-:W5:Y:S04]  /*2d40*/  @!P6 LDG.E R136, desc[UR20][R6.64+0x480] ;  /* 0x000480140688e981 */ /* 0x000f68000c1e1900 */
[----:B------:R-:W5:Y:S04]  /*2d50*/  @!P1 LDG.E R138, desc[UR20][R6.64+0x580] ;  /* 0x00058014068a9981 */ /* 0x000f68000c1e1900 */
[----:B------:R-:W5:Y:S04]  /*2d60*/  @!P2 LDG.E R141, desc[UR20][R6.64+0x600] ;  /* 0x00060014068da981 */ /* 0x000f68000c1e1900 */
[----:B------:R-:W5:Y:S04]  /*2d70*/  @!P0 LDG.E R139, desc[UR20][R6.64+0x500] ;  /* 0x00050014068b8981 */ /* 0x000f68000c1e1900 */
[----:B------:R-:W5:Y:S04]  /*2d80*/  @!P3 LDG.E R140, desc[UR20][R6.64+0x680] ;  /* 0x00068014068cb981 */ /* 0x000f68000c1e1900 */
[----:B------:R-:W5:Y:S04]  /*2d90*/  @!P4 LDG.E R143, desc[UR20][R6.64+0x700] ;  /* 0x00070014068fc981 */ /* 0x000f68000c1e1900 */
[----:B------:R-:W5:Y:S04]  /*2da0*/  @!P5 LDG.E R142, desc[UR20][R6.64+0x780] ;  /* 0x00078014068ed981 */ /* 0x000f68000c1e1900 */
[----:B------:R-:W5:Y:S01]  /*2db0*/  LDG.E.64 R4, desc[UR20][R4.64] ;  /* 0x0000001404047981 */ /* 0x000f62000c1e1b00 */
[----:B------:R-:W-:-:S03]  /*2dc0*/  ISETP.GE.U32.AND P6, PT, R31, R72, PT ;  /* 0x000000481f00720c */ /* 0x000fc60003fc6070 */
[----:B--2---:R-:W-:Y:S04]  /*2dd0*/  STS [R74], R9 ;  /* 0x000000094a007388 */ /* 0x004fe80000000800 */
[----:B----4-:R-:W-:Y:S04]  /*2de0*/  STS [R75+0x80], R8 ;  /* 0x000080084b007388 */ /* 0x010fe80000000800 */
[----:B---3--:R-:W-:Y:S04]  /*2df0*/  STS [R76+0x100], R11 ;  /* 0x0001000b4c007388 */ /* 0x008fe80000000800 */
[----:B-----5:R0:W-:Y:S04]  /*2e00*/  STS [R77+0x180], R10 ;  /* 0x0001800a4d007388 */ /* 0x0201e80000000800 */
        /* <DEDUP_REMOVED lines=13> */
[----:B------:R-:W1:Y:S01]  /*2ee0*/  LDS R6, [R117] ;  /* 0x0000000075067984 */ /* 0x000e620000000800 */
[----:B------:R-:W-:-:S03]  /*2ef0*/  FMUL.FTZ R7, R5, R92 ;  /* 0x0000005c05077220 */ /* 0x000fc60000410000 */
[----:B------:R-:W2:Y:S01]  /*2f00*/  LDS R8, [R110+0x4] ;  /* 0x000004006e087984 */ /* 0x000ea20000000800 */
[----:B0-----:R-:W-:Y:S01]  /*2f10*/  FMUL.RZ R10, R7, 0.15915493667125701904 ;  /* 0x3e22f983070a7820 */ /* 0x001fe2000040c000 */
[----:B------:R-:W-:Y:S02]  /*2f20*/  FMUL.FTZ R7, R4, 1.4426950216293334961 ;  /* 0x3fb8aa3b04077820 */ /* 0x000fe40000410000 */
[----:B------:R-:W3:Y:S02]  /*2f30*/  LDG.E.64 R20, desc[UR20][R20.64] ;  /* 0x0000001414147981 */ /* 0x000ee4000c1e1b00 */
[----:B------:R-:W-:Y:S01]  /*2f40*/  FMUL.FTZ R4, R7, R92 ;  /* 0x0000005c07047220 */ /* 0x000fe20000410000 */
[----:B------:R-:W-:Y:S08]  /*2f50*/  MUFU.SIN R9, R10 ;  /* 0x0000000a00097308 */ /* 0x000ff00000000400 */
[----:B------:R-:W0:Y:S08]  /*2f60*/  MUFU.COS R11, R10 ;  /* 0x0000000a000b7308 */ /* 0x000e300000000000 */
[----:B------:R-:W0:Y:S01]  /*2f70*/  MUFU.EX2 R4, R4 ;  /* 0x0000000400047308 */ /* 0x000e220000000800 */
[----:B-1----:R-:W-:Y:S01]  /*2f80*/  FMUL.FTZ R6, R107, R6 ;  /* 0x000000066b067220 */ /* 0x002fe20000410000 */
[C---:B0-----:R-:W-:Y:S01]  /*2f90*/  FMUL.FTZ R11, R4.reuse, R11 ;  /* 0x0000000b040b7220 */ /* 0x041fe20000410000 */
[----:B------:R-:W-:Y:S01]  /*2fa0*/  FMUL.FTZ R9, R4, R9 ;  /* 0x0000000904097220 */ /* 0x000fe20000410000 */
[----:B------:R-:W-:-:S02]  /*2fb0*/  FMUL.FTZ R4, R5, R94 ;  /* 0x0000005e05047220 */ /* 0x000fc40000410000 */
[----:B------:R-:W-:Y:S02]  /*2fc0*/  FSEL R137, R6, RZ, !P6 ;  /* 0x000000ff06897208 */ /* 0x000fe40007000000 */
[----:B------:R-:W-:Y:S01]  /*2fd0*/  FMUL.RZ R6, R4, 0.15915493667125701904 ;  /* 0x3e22f98304067820 */ /* 0x000fe2000040c000 */
[----:B------:R-:W-:Y:S01]  /*2fe0*/  FMUL.FTZ R4, R7, R94 ;  /* 0x0000005e07047220 */ /* 0x000fe20000410000 */
[----:B------:R-:W-:Y:S02]  /*2ff0*/  FSEL R134, R9, RZ, !P6 ;  /* 0x000000ff09867208 */ /* 0x000fe40007000000 */
[----:B------:R-:W-:Y:S01]  /*3000*/  FSEL R135, R11, 1, !P6 ;  /* 0x3f8000000b877808 */ /* 0x000fe20007000000 */
[----:B------:R-:W-:Y:S01]  /*3010*/  MUFU.SIN R23, R6 ;  /* 0x0000000600177308 */ /* 0x000fe20000000400 */
[----:B------:R-:W0:Y:S04]  /*3020*/  LDS R11, [R112+0xc] ;  /* 0x00000c00700b7984 */ /* 0x000e280000000800 */
[----:B------:R-:W1:Y:S03]  /*3030*/  LDS R9, [R111+0x8] ;  /* 0x000008006f097984 */ /* 0x000e660000000800 */
[----:B------:R4:W5:Y:S08]  /*3040*/  MUFU.COS R139, R6 ;  /* 0x00000006008b7308 */ /* 0x0009700000000000 */
[----:B------:R-:W5:Y:S01]  /*3050*/  MUFU.EX2 R4, R4 ;  /* 0x0000000400047308 */ /* 0x000f620000000800 */
[----:B----4-:R-:W-:Y:S01]  /*3060*/  LDS R6, [R114+0x14] ;  /* 0x0000140072067984 */ /* 0x010fe20000000800 */
[C---:B-----5:R-:W-:Y:S01]  /*3070*/  FMUL.FTZ R139, R4.reuse, R139 ;  /* 0x0000008b048b7220 */ /* 0x060fe20000410000 */
[----:B------:R-:W-:-:S02]  /*3080*/  FMUL.FTZ R23, R4, R23 ;  /* 0x0000001704177220 */ /* 0x000fc40000410000 */
[----:B------:R-:W4:Y:S01]  /*3090*/  LDS R4, [R113+0x10] ;  /* 0x0000100071047984 */ /* 0x000f220000000800 */
[----:B--2---:R-:W-:-:S05]  /*30a0*/  FMUL.FTZ R8, R107, R8 ;  /* 0x000000086b087220 */ /* 0x004fca0000410000 */
[----:B------:R-:W-:Y:S01]  /*30b0*/  FSEL R136, R8, RZ, !P6 ;  /* 0x000000ff08887208 */ /* 0x000fe20007000000 */
[----:B------:R-:W-:Y:S01]  /*30c0*/  FMUL.FTZ R8, R5, R96 ;  /* 0x0000006005087220 */ /* 0x000fe20000410000 */
[----:B0-----:R-:W-:Y:S01]  /*30d0*/  FMUL.FTZ R11, R106, R11 ;  /* 0x0000000b6a0b7220 */ /* 0x001fe20000410000 */
[----:B------:R-:W-:Y:S01]  /*30e0*/  ISETP.GE.U32.AND P6, PT, R34, R72, PT ;  /* 0x000000482200720c */ /* 0x000fe20003fc6070 */
[----:B-1----:R-:W-:Y:S01]  /*30f0*/  FMUL.FTZ R9, R106, R9 ;  /* 0x000000096a097220 */ /* 0x002fe20000410000 */
[----:B------:R-:W-:Y:S01]  /*3100*/  FMUL.RZ R10, R8, 0.15915493667125701904 ;  /* 0x3e22f983080a7820 */ /* 0x000fe2000040c000 */
[----:B------:R-:W-:Y:S01]  /*3110*/  FMUL.FTZ R8, R7, R96 ;  /* 0x0000006007087220 */ /* 0x000fe20000410000 */
[----:B------:R-:W-:Y:S02]  /*3120*/  FSEL R140, R11, RZ, !P6 ;  /* 0x000000ff0b8c7208 */ /* 0x000fe40007000000 */
[----:B------:R-:W-:Y:S01]  /*3130*/  FSEL R141, R9, RZ, !P6 ;  /* 0x000000ff098d7208 */ /* 0x000fe20007000000 */
[----:B------:R-:W0:Y:S08]  /*3140*/  MUFU.COS R11, R10 ;  /* 0x0000000a000b7308 */ /* 0x000e300000000000 */
[----:B------:R-:W1:Y:S08]  /*3150*/  MUFU.SIN R9, R10 ;  /* 0x0000000a00097308 */ /* 0x000e700000000400 */
[----:B------:R-:W0:Y:S01]  /*3160*/  MUFU.EX2 R8, R8 ;  /* 0x0000000800087308 */ /* 0x000e220000000800 */
[----:B------:R-:W-:-:S02]  /*3170*/  FSEL R138, R23, RZ, !P6 ;  /* 0x000000ff178a7208 */ /* 0x000fc40007000000 */
[----:B------:R-:W-:Y:S02]  /*3180*/  FSEL R139, R139, 1, !P6 ;  /* 0x3f8000008b8b7808 */ /* 0x000fe40007000000 */
[----:B------:R-:W-:Y:S01]  /*3190*/  ISETP.GE.U32.AND P6, PT, R35, R72, PT ;  /* 0x000000482300720c */ /* 0x000fe20003fc6070 */
[C---:B----4-:R-:W-:Y:S01]  /*31a0*/  FMUL.FTZ R4, R105.reuse, R4 ;  /* 0x0000000469047220 */ /* 0x050fe20000410000 */
[----:B------:R-:W-:-:S04]  /*31b0*/  FMUL.FTZ R6, R105, R6 ;  /* 0x0000000669067220 */ /* 0x000fc80000410000 */
[----:B------:R-:W-:Y:S01]  /*31c0*/  FSEL R145, R4, RZ, !P6 ;  /* 0x000000ff04917208 */ /* 0x000fe20007000000 */
[-C--:B------:R-:W-:Y:S01]  /*31d0*/  FMUL.FTZ R4, R5, R84.reuse ;  /* 0x0000005405047220 */ /* 0x080fe20000410000 */
[C---:B0-----:R-:W-:Y:S01]  /*31e0*/  FMUL.FTZ R11, R8.reuse, R11 ;  /* 0x0000000b080b7220 */ /* 0x041fe20000410000 */
[----:B-1----:R-:W-:Y:S01]  /*31f0*/  FMUL.FTZ R9, R8, R9 ;  /* 0x0000000908097220 */ /* 0x002fe20000410000 */
[----:B------:R-:W-:Y:S01]  /*3200*/  FSEL R144, R6, RZ, !P6 ;  /* 0x000000ff06907208 */ /* 0x000fe20007000000 */
[----:B------:R-:W-:Y:S01]  /*3210*/  FMUL.RZ R6, R4, 0.15915493667125701904 ;  /* 0x3e22f98304067820 */ /* 0x000fe2000040c000 */
[----:B------:R-:W-:Y:S01]  /*3220*/  FMUL.FTZ R4, R7, R84 ;  /* 0x0000005407047220 */ /* 0x000fe20000410000 */
[----:B------:R-:W-:Y:S02]  /*3230*/  FSEL R143, R11, 1, !P6 ;  /* 0x3f8000000b8f7808 */ /* 0x000fe40007000000 */
[----:B------:R-:W-:Y:S01]  /*3240*/  FSEL R142, R9, RZ, !P6 ;  /* 0x000000ff098e7208 */ /* 0x000fe20007000000 */
[----:B------:R-:W0:Y:S01]  /*3250*/  LDS R11, [R116+0x1c] ;  /* 0x00001c00740b7984 */ /* 0x000e220000000800 */
[----:B------:R-:W-:Y:S03]  /*3260*/  MUFU.SIN R23, R6 ;  /* 0x0000000600177308 */ /* 0x000fe60000000400 */
[----:B------:R-:W1:Y:S05]  /*3270*/  LDS R9, [R115+0x18] ;  /* 0x0000180073097984 */ /* 0x000e6a0000000800 */
[----:B------:R2:W4:Y:S08]  /*3280*/  MUFU.COS R147, R6 ;  /* 0x0000000600937308 */ /* 0x0005300000000000 */
[----:B------:R-:W4:Y:S01]  /*3290*/  MUFU.EX2 R4, R4 ;  /* 0x0000000400047308 */ /* 0x000f220000000800 */
[----:B--2---:R-:W2:Y:S01]  /*32a0*/  LDS R6, [R127+0x24] ;  /* 0x000024007f067984 */ /* 0x004ea20000000800 */
[C---:B----4-:R-:W-:Y:S01]  /*32b0*/  FMUL.FTZ R147, R4.reuse, R147 ;  /* 0x0000009304937220 */ /* 0x050fe20000410000 */
[----:B------:R-:W-:-:S02]  /*32c0*/  FMUL.FTZ R23, R4, R23 ;  /* 0x0000001704177220 */ /* 0x000fc40000410000 */
[----:B------:R-:W4:Y:S01]  /*32d0*/  LDS R4, [R126+0x20] ;  /* 0x000020007e047984 */ /* 0x000f220000000800 */
[----:B------:R-:W-:Y:S01]  /*32e0*/  FMUL.FTZ R8, R5, R86 ;  /* 0x0000005605087220 */ /* 0x000fe20000410000 */
[----:B------:R-:W-:Y:S01]  /*32f0*/  ISETP.GE.U32.AND P6, PT, R36, R72, PT ;  /* 0x000000482400720c */ /* 0x000fe20003fc6070 */
[----:B0-----:R-:W-:Y:S02]  /*3300*/  FMUL.FTZ R11, R104, R11 ;  /* 0x0000000b680b7220 */ /* 0x001fe40000410000 */
[----:B------:R-:W-:Y:S01]  /*3310*/  FMUL.RZ R10, R8, 0.15915493667125701904 ;  /* 0x3e22f983080a7820 */ /* 0x000fe2000040c000 */
[----:B-1----:R-:W-:Y:S01]  /*3320*/  FMUL.FTZ R9, R104, R9 ;  /* 0x0000000968097220 */ /* 0x002fe20000410000 */
[----:B------:R-:W-:Y:S01]  /*3330*/  FMUL.FTZ R8, R7, R86 ;  /* 0x0000005607087220 */ /* 0x000fe20000410000 */
[----:B------:R-:W-:Y:S02]  /*3340*/  FSEL R148, R11, RZ, !P6 ;  /* 0x000000ff0b947208 */ /* 0x000fe40007000000 */
[----:B------:R-:W0:Y:S01]  /*3350*/  MUFU.COS R11, R10 ;  /* 0x0000000a000b7308 */ /* 0x000e220000000000 */
[----:B------:R-:W-:-:S07]  /*3360*/  FSEL R149, R9, RZ, !P6 ;  /* 0x000000ff09957208 */ /* 0x000fce0007000000 */
[----:B------:R-:W1:Y:S08]  /*3370*/  MUFU.SIN R9, R10 ;  /* 0x0000000a00097308 */ /* 0x000e700000000400 */
[----:B------:R-:W0:Y:S01]  /*3380*/  MUFU.EX2 R8, R8 ;  /* 0x0000000800087308 */ /* 0x000e220000000800 */
[----:B------:R-:W-:Y:S02]  /*3390*/  FSEL R146, R23, RZ, !P6 ;  /* 0x000000ff17927208 */ /* 0x000fe40007000000 */
[----:B------:R-:W-:-:S02]  /*33a0*/  FSEL R147, R147, 1, !P6 ;  /* 0x3f80000093937808 */ /* 0x000fc40007000000 */
[----:B------:R-:W-:Y:S01]  /*33b0*/  ISETP.GE.U32.AND P6, PT, R37, R72, PT ;  /* 0x000000482500720c */ /* 0x000fe20003fc6070 */
[C---:B--2---:R-:W-:Y:S01]  /*33c0*/  FMUL.FTZ R6, R103.reuse, R6 ;  /* 0x0000000667067220 */ /* 0x044fe20000410000 */
[----:B----4-:R-:W-:Y:S01]  /*33d0*/  FMUL.FTZ R4, R103, R4 ;  /* 0x0000000467047220 */ /* 0x010fe20000410000 */
[C---:B0-----:R-:W-:Y:S01]  /*33e0*/  FMUL.FTZ R11, R8.reuse, R11 ;  /* 0x0000000b080b7220 */ /* 0x041fe20000410000 */
[----:B-1----:R-:W-:-:S03]  /*33f0*/  FMUL.FTZ R9, R8, R9 ;  /* 0x0000000908097220 */ /* 0x002fc60000410000 */
[----:B------:R-:W-:Y:S01]  /*3400*/  FSEL R153, R4, RZ, !P6 ;  /* 0x000000ff04997208 */ /* 0x000fe20007000000 */
[----:B------:R-:W-:Y:S01]  /*3410*/  FMUL.FTZ R4, R5, R88 ;  /* 0x0000005805047220 */ /* 0x000fe20000410000 */
[----:B------:R-:W-:Y:S02]  /*3420*/  FSEL R152, R6, RZ, !P6 ;  /* 0x000000ff06987208 */ /* 0x000fe40007000000 */
[----:B------:R-:W-:Y:S02]  /*3430*/  FSEL R150, R9, RZ, !P6 ;  /* 0x000000ff09967208 */ /* 0x000fe40007000000 */
[----:B------:R-:W-:Y:S01]  /*3440*/  FSEL R151, R11, 1, !P6 ;  /* 0x3f8000000b977808 */ /* 0x000fe20007000000 */
[----:B------:R-:W-:Y:S01]  /*3450*/  LDS R9, [R128+0x28] ;  /* 0x0000280080097984 */ /* 0x000fe20000000800 */
[----:B------:R-:W-:-:S03]  /*3460*/  FMUL.RZ R6, R4, 0.15915493667125701904 ;  /* 0x3e22f98304067820 */ /* 0x000fc6000040c000 */
[----:B------:R-:W0:Y:S01]  /*3470*/  LDS R11, [R129+0x2c] ;  /* 0x00002c00810b7984 */ /* 0x000e220000000800 */
[----:B------:R-:W-:Y:S01]  /*3480*/  FMUL.FTZ R4, R7, R88 ;  /* 0x0000005807047220 */ /* 0x000fe20000410000 */
[----:B------:R-:W-:Y:S08]  /*3490*/  MUFU.SIN R23, R6 ;  /* 0x0000000600177308 */ /* 0x000ff00000000400 */
[----:B------:R-:W1:Y:S08]  /*34a0*/  MUFU.COS R155, R6 ;  /* 0x00000006009b7308 */ /* 0x000e700000000000 */
[----:B------:R-:W1:Y:S01]  /*34b0*/  MUFU.EX2 R4, R4 ;  /* 0x0000000400047308 */ /* 0x000e620000000800 */
[----:B------:R-:W-:Y:S01]  /*34c0*/  ISETP.GE.U32.AND P6, PT, R38, R72, PT ;  /* 0x000000482600720c */ /* 0x000fe20003fc6070 */
[C---:B-1----:R-:W-:Y:S01]  /*34d0*/  FMUL.FTZ R155, R4.reuse, R155 ;  /* 0x0000009b049b7220 */ /* 0x042fe20000410000 */
[----:B------:R-:W-:Y:S01]  /*34e0*/  FMUL.FTZ R23, R4, R23 ;  /* 0x0000001704177220 */ /* 0x000fe20000410000 */
[----:B------:R-:W-:-:S04]  /*34f0*/  FMUL.FTZ R4, R5, R90 ;  /* 0x0000005a05047220 */ /* 0x000fc80000410000 */
[----:B------:R-:W-:Y:S01]  /*3500*/  FMUL.RZ R6, R4, 0.15915493667125701904 ;  /* 0x3e22f98304067820 */ /* 0x000fe2000040c000 */
[----:B------:R-:W-:Y:S01]  /*3510*/  FMUL.FTZ R4, R7, R90 ;  /* 0x0000005a07047220 */ /* 0x000fe20000410000 */
[----:B------:R-:W-:Y:S02]  /*3520*/  FSEL R157, R23, RZ, !P6 ;  /* 0x000000ff179d7208 */ /* 0x000fe40007000000 */
[----:B------:R-:W-:Y:S08]  /*3530*/  MUFU.SIN R23, R6 ;  /* 0x0000000600177308 */ /* 0x000ff00000000400 */
[----:B------:R1:W2:Y:S01]  /*3540*/  MUFU.COS R159, R6 ;  /* 0x00000006009f7308 */ /* 0x0002a20000000000 */
[C---:B0-----:R-:W-:Y:S01]  /*3550*/  FMUL.FTZ R11, R102.reuse, R11 ;  /* 0x0000000b660b7220 */ /* 0x041fe20000410000 */
[----:B------:R-:W-:-:S06]  /*3560*/  FMUL.FTZ R9, R102, R9 ;  /* 0x0000000966097220 */ /* 0x000fcc0000410000 */
[----:B------:R-:W2:Y:S01]  /*3570*/  MUFU.EX2 R4, R4 ;  /* 0x0000000400047308 */ /* 0x000ea20000000800 */
[----:B------:R-:W-:Y:S01]  /*3580*/  FSEL R156, R155, 1, !P6 ;  /* 0x3f8000009b9c7808 */ /* 0x000fe20007000000 */
[----:B-1----:R-:W-:Y:S01]  /*3590*/  LDS R6, [R133+0x3c] ;  /* 0x00003c0085067984 */ /* 0x002fe20000000800 */
[----:B------:R-:W-:Y:S02]  /*35a0*/  FSEL R154, R11, RZ, !P6 ;  /* 0x000000ff0b9a7208 */ /* 0x000fe40007000000 */
[----:B------:R-:W-:Y:S01]  /*35b0*/  FSEL R155, R9, RZ, !P6 ;  /* 0x000000ff099b7208 */ /* 0x000fe20007000000 */
[----:B------:R-:W0:Y:S04]  /*35c0*/  LDS R11, [R131+0x34] ;  /* 0x00003400830b7984 */ /* 0x000e280000000800 */
[----:B------:R-:W1:Y:S01]  /*35d0*/  LDS R9, [R130+0x30] ;  /* 0x0000300082097984 */ /* 0x000e620000000800 */
[C---:B--2---:R-:W-:Y:S01]  /*35e0*/  FMUL.FTZ R159, R4.reuse, R159 ;  /* 0x0000009f049f7220 */ /* 0x044fe20000410000 */
[----:B------:R-:W-:-:S02]  /*35f0*/  FMUL.FTZ R23, R4, R23 ;  /* 0x0000001704177220 */ /* 0x000fc40000410000 */
[----:B------:R-:W2:Y:S01]  /*3600*/  LDS R4, [R132+0x38] ;  /* 0x0000380084047984 */ /* 0x000ea20000000800 */
[-C--:B------:R-:W-:Y:S01]  /*3610*/  FMUL.FTZ R5, R5, R98.reuse ;  /* 0x0000006205057220 */ /* 0x080fe20000410000 */
[----:B------:R-:W-:-:S03]  /*3620*/  FMUL.FTZ R7, R7, R98 ;  /* 0x0000006207077220 */ /* 0x000fc60000410000 */
[----:B------:R-:W-:Y:S01]  /*3630*/  FMUL.RZ R5, R5, 0.15915493667125701904 ;  /* 0x3e22f98305057820 */ /* 0x000fe2000040c000 */
[----:B------:R-:W-:-:S03]  /*3640*/  ISETP.GE.U32.AND P6, PT, R39, R72, PT ;  /* 0x000000482700720c */ /* 0x000fc60003fc6070 */
[----:B------:R-:W4:Y:S01]  /*3650*/  MUFU.SIN R8, R5 ;  /* 0x0000000500087308 */ /* 0x000f220000000400 */
[----:B------:R-:W-:Y:S02]  /*3660*/  FSEL R158, R23, RZ, !P6 ;  /* 0x000000ff179e7208 */ /* 0x000fe40007000000 */
[----:B------:R-:W-:-:S05]  /*3670*/  FSEL R159, R159, 1, !P6 ;  /* 0x3f8000009f9f7808 */ /* 0x000fca0007000000 */
[----:B------:R-:W4:Y:S04]  /*3680*/  MUFU.EX2 R7, R7 ;  /* 0x0000000700077308 */ /* 0x000f280000000800 */
[----:B------:R5:W3:Y:S01]  /*3690*/  MUFU.COS R10, R5 ;  /* 0x00000005000a7308 */ /* 0x000ae20000000000 */
[C---:B0-----:R-:W-:Y:S01]  /*36a0*/  FMUL.FTZ R11, R100.reuse, R11 ;  /* 0x0000000b640b7220 */ /* 0x041fe20000410000 */
[----:B-1----:R-:W-:-:S04]  /*36b0*/  FMUL.FTZ R9, R100, R9 ;  /* 0x0000000964097220 */ /* 0x002fc80000410000 */
[----:B------:R-:W-:Y:S01]  /*36c0*/  FSEL R160, R11, RZ, !P6 ;  /* 0x000000ff0ba07208 */ /* 0x000fe20007000000 */
[----:B-----5:R-:W-:Y:S01]  /*36d0*/  FMUL.FTZ R5, R137, R138 ;  /* 0x0000008a89057220 */ /* 0x020fe20000410000 */
[----:B------:R-:W-:Y:S01]  /*36e0*/  FSEL R161, R9, RZ, !P6 ;  /* 0x000000ff09a17208 */ /* 0x000fe20007000000 */
[----:B--2---:R-:W-:Y:S01]  /*36f0*/  FMUL.FTZ R4, R99, R4 ;  /* 0x0000000463047220 */ /* 0x004fe20000410000 */
[----:B------:R-:W-:Y:S01]  /*3700*/  ISETP.GE.U32.AND P6, PT, R40, R72, PT ;  /* 0x000000482800720c */ /* 0x000fe20003fc6070 */
[----:B------:R-:W-:-:S03]  /*3710*/  FFMA.FTZ R5, R136, R139, R5 ;  /* 0x0000008b88057223 */ /* 0x000fc60000010005 */
[----:B------:R-:W-:Y:S01]  /*3720*/  FSEL R165, R4, RZ, !P6 ;  /* 0x000000ff04a57208 */ /* 0x000fe20007000000 */
[----:B------:R-:W-:Y:S01]  /*3730*/  FMUL.FTZ R4, R136, R138 ;  /* 0x0000008a88047220 */ /* 0x000fe20000410000 */
[----:B------:R-:W-:Y:S01]  /*3740*/  FMUL.FTZ R6, R99, R6 ;  /* 0x0000000663067220 */ /* 0x000fe20000410000 */
[----:B------:R-:W-:Y:S02]  /*3750*/  FADD.FTZ R5, R140, R5 ;  /* 0x000000058c057221 */ /* 0x000fe40000010000 */
[----:B------:R-:W-:Y:S01]  /*3760*/  FFMA.FTZ R4, R137, R139, -R4 ;  /* 0x0000008b89047223 */ /* 0x000fe20000010804 */
[----:B----4-:R-:W-:Y:S01]  /*3770*/  FMUL.FTZ R8, R7, R8 ;  /* 0x0000000807087220 */ /* 0x010fe20000410000 */
[----:B------:R-:W-:Y:S01]  /*3780*/  FSEL R164, R6, RZ, !P6 ;  /* 0x000000ff06a47208 */ /* 0x000fe20007000000 */
[----:B------:R-:W-:Y:S01]  /*3790*/  FMUL.FTZ R6, R142, R5 ;  /* 0x000000058e067220 */ /* 0x000fe20000410000 */
[----:B------:R-:W-:Y:S02]  /*37a0*/  FADD.FTZ R4, R141, R4 ;  /* 0x000000048d047221 */ /* 0x000fe40000010000 */
[----:B------:R-:W-:-:S02]  /*37b0*/  FSEL R162, R8, RZ, !P6 ;  /* 0x000000ff08a27208 */ /* 0x000fc40007000000 */
[-C--:B------:R-:W-:Y:S01]  /*37c0*/  FMUL.FTZ R8, R142, R4.reuse ;  /* 0x000000048e087220 */ /* 0x080fe20000410000 */
[----:B------:R-:W-:-:S03]  /*37d0*/  FFMA.FTZ R6, R143, R4, -R6 ;  /* 0x000000048f067223 */ /* 0x000fc60000010806 */
[----:B------:R-:W-:Y:S01]  /*37e0*/  FFMA.FTZ R5, R143, R5, R8 ;  /* 0x000000058f057223 */ /* 0x000fe20000010008 */
[----:B------:R-:W-:-:S03]  /*37f0*/  FADD.FTZ R6, R145, R6 ;  /* 0x0000000691067221 */ /* 0x000fc60000010000 */
[----:B------:R-:W-:Y:S01]  /*3800*/  FADD.FTZ R5, R144, R5 ;  /* 0x0000000590057221 */ /* 0x000fe20000010000 */
[C---:B------:R-:W-:Y:S01]  /*3810*/  FMUL.FTZ R4, R146.reuse, R6 ;  /* 0x0000000692047220 */ /* 0x040fe20000410000 */
[----:B---3--:R-:W-:Y:S02]  /*3820*/  FMUL.FTZ R10, R7, R10 ;  /* 0x0000000a070a7220 */ /* 0x008fe40000410000 */
[-C--:B------:R-:W-:Y:S01]  /*3830*/  FMUL.FTZ R7, R146, R5.reuse ;  /* 0x0000000592077220 */ /* 0x080fe20000410000 */
[----:B------:R-:W-:-:S03]  /*3840*/  FFMA.FTZ R5, R147, R5, R4 ;  /* 0x0000000593057223 */ /* 0x000fc60000010004 */
[----:B------:R-:W-:Y:S01]  /*3850*/  FFMA.FTZ R6, R147, R6, -R7 ;  /* 0x0000000693067223 */ /* 0x000fe20000010807 */
[----:B------:R-:W-:Y:S01]  /*3860*/  FADD.FTZ R7, R148, R5 ;  /* 0x0000000594077221 */ /* 0x000fe20000010000 */
[-C--:B------:R-:W-:Y:S02]  /*3870*/  FMUL.FTZ R5, R135, R138.reuse ;  /* 0x0000008a87057220 */ /* 0x080fe40000410000 */
[----:B------:R-:W-:Y:S01]  /*3880*/  FADD.FTZ R6, R149, R6 ;  /* 0x0000000695067221 */ /* 0x000fe20000010000 */
[----:B------:R-:W-:Y:S01]  /*3890*/  FMUL.FTZ R8, R150, R7 ;  /* 0x0000000796087220 */ /* 0x000fe20000410000 */
[----:B------:R-:W-:Y:S01]  /*38a0*/  FSEL R163, R10, 1, !P6 ;  /* 0x3f8000000aa37808 */ /* 0x000fe20007000000 */
[C---:B------:R-:W-:Y:S01]  /*38b0*/  FMUL.FTZ R4, R134.reuse, R138 ;  /* 0x0000008a86047220 */ /* 0x040fe20000410000 */
[-C--:B------:R-:W-:Y:S01]  /*38c0*/  FFMA.FTZ R5, R134, R139.reuse, R5 ;  /* 0x0000008b86057223 */ /* 0x080fe20000010005 */
[-C--:B------:R-:W-:Y:S01]  /*38d0*/  FMUL.FTZ R10, R150, R6.reuse ;  /* 0x00000006960a7220 */ /* 0x080fe20000410000 */
[----:B------:R-:W-:Y:S01]  /*38e0*/  FFMA.FTZ R8, R151, R6, -R8 ;  /* 0x0000000697087223 */ /* 0x000fe20000010808 */
[----:B------:R-:W-:Y:S01]  /*38f0*/  FFMA.FTZ R4, R135, R139, -R4 ;  /* 0x0000008b87047223 */ /* 0x000fe20000010804 */
[C---:B------:R-:W-:Y:S01]  /*3900*/  FMUL.FTZ R6, R142.reuse, R5 ;  /* 0x000000058e067220 */ /* 0x040fe20000410000 */
[----:B------:R-:W-:Y:S01]  /*3910*/  FFMA.FTZ R7, R151, R7, R10 ;  /* 0x0000000797077223 */ /* 0x000fe2000001000a */
[----:B------:R-:W-:Y:S01]  /*3920*/  FADD.FTZ R9, R153, R8 ;  /* 0x0000000899097221 */ /* 0x000fe20000010000 */
[-C--:B------:R-:W-:Y:S01]  /*3930*/  FMUL.FTZ R8, R142, R4.reuse ;  /* 0x000000048e087220 */ /* 0x080fe20000410000 */
[----:B------:R-:W-:Y:S01]  /*3940*/  FFMA.FTZ R6, R143, R4, -R6 ;  /* 0x000000048f067223 */ /* 0x000fe20000010806 */
[----:B------:R-:W-:Y:S01]  /*3950*/  FADD.FTZ R7, R152, R7 ;  /* 0x0000000798077221 */ /* 0x000fe20000010000 */
[----:B------:R-:W-:Y:S01]  /*3960*/  FMUL.FTZ R11, R157, R9 ;  /* 0x000000099d0b7220 */ /* 0x000fe20000410000 */
[----:B------:R-:W-:Y:S01]  /*3970*/  FFMA.FTZ R8, R143, R5, R8 ;  /* 0x000000058f087223 */ /* 0x000fe20000010008 */
[----:B------:R-:W-:Y:S01]  /*3980*/  FMUL.FTZ R4, R146, R6 ;  /* 0x0000000692047220 */ /* 0x000fe20000410000 */
[-C--:B------:R-:W-:Y:S01]  /*3990*/  FMUL.FTZ R10, R157, R7.reuse ;  /* 0x000000079d0a7220 */ /* 0x080fe20000410000 */
[----:B------:R-:W-:Y:S01]  /*39a0*/  FFMA.FTZ R11, R156, R7, R11 ;  /* 0x000000079c0b7223 */ /* 0x000fe2000001000b */
[-C--:B------:R-:W-:Y:S01]  /*39b0*/  FMUL.FTZ R5, R146, R8.reuse ;  /* 0x0000000892057220 */ /* 0x080fe20000410000 */
[C---:B------:R-:W-:Y:S01]  /*39c0*/  FFMA.FTZ R4, R147.reuse, R8, R4 ;  /* 0x0000000893047223 */ /* 0x040fe20000010004 */
[----:B------:R-:W-:Y:S01]  /*39d0*/  FFMA.FTZ R10, R156, R9, -R10 ;  /* 0x000000099c0a7223 */ /* 0x000fe2000001080a */
[----:B------:R-:W-:Y:S01]  /*39e0*/  FADD.FTZ R11, R154, R11 ;  /* 0x0000000b9a0b7221 */ /* 0x000fe20000010000 */
[----:B------:R-:W-:Y:S01]  /*39f0*/  FFMA.FTZ R5, R147, R6, -R5 ;  /* 0x0000000693057223 */ /* 0x000fe20000010805 */
[----:B------:R-:W-:Y:S01]  /*3a00*/  FMUL.FTZ R6, R150, R4 ;  /* 0x0000000496067220 */ /* 0x000fe20000410000 */
        /* <DEDUP_REMOVED lines=21> */
[----:B------:R-:W-:Y:S01]  /*3b60*/  FADD.FTZ R176, R164, R11 ;  /* 0x0000000ba4b07221 */ /* 0x000fe20000010000 */
[----:B------:R-:W-:Y:S01]  /*3b70*/  FFMA.FTZ R6, R159, R9, R6 ;  /* 0x000000099f067223 */ /* 0x000fe20000010006 */
[----:B------:R-:W-:Y:S01]  /*3b80*/  FMUL.FTZ R8, R162, R4 ;  /* 0x00000004a2087220 */ /* 0x000fe20000410000 */
[----:B------:R-:W-:-:S02]  /*3b90*/  FADD.FTZ R7, R165, R10 ;  /* 0x0000000aa5077221 */ /* 0x000fc40000010000 */
[----:B------:R-:W0:Y:S01]  /*3ba0*/  SHFL.UP PT, R10, R176, 0x1, RZ ;  /* 0x04200000b00a7989 */ /* 0x000e2200000e00ff */
[CC--:B------:R-:W-:Y:S01]  /*3bb0*/  FFMA.FTZ R22, R163.reuse, R6.reuse, R8 ;  /* 0x00000006a3167223 */ /* 0x0c0fe20000010008 */
[----:B------:R-:W-:Y:S02]  /*3bc0*/  FMUL.FTZ R6, R162, R6 ;  /* 0x00000006a2067220 */ /* 0x000fe40000410000 */
[----:B------:R-:W1:Y:S02]  /*3bd0*/  SHFL.UP PT, R9, R7, 0x1, RZ ;  /* 0x0420000007097989 */ /* 0x000e6400000e00ff */
[----:B------:R-:W-:Y:S02]  /*3be0*/  FFMA.FTZ R5, R163, R4, -R6 ;  /* 0x00000004a3057223 */ /* 0x000fe40000010806 */
        /* <DEDUP_REMOVED lines=17> */
[----:B------:R-:W-:Y:S01]  /*3d00*/  ISETP.GE.AND P6, PT, R71, 0x2, PT ;  /* 0x000000024700780c */ /* 0x000fe20003fc6270 */
[-C--:B0-----:R-:W-:Y:S01]  /*3d10*/  FMUL.FTZ R10, R22, R9.reuse ;  /* 0x00000009160a7220 */ /* 0x081fe20000410000 */
[----:B------:R-:W-:-:S04]  /*3d20*/  FMUL.FTZ R9, R5, R9 ;  /* 0x0000000905097220 */ /* 0x000fc80000410000 */
[-C--:B-1----:R-:W-:Y:S01]  /*3d30*/  FFMA.FTZ R11, R22, R8.reuse, R9 ;  /* 0x00000008160b7223 */ /* 0x082fe20000010009 */
[C---:B------:R-:W-:Y:S01]  /*3d40*/  FFMA.FTZ R10, R5.reuse, R8, -R10 ;  /* 0x00000008050a7223 */ /* 0x040fe2000001080a */
[----:B--2---:R-:W-:-:S05]  /*3d50*/  FMUL.FTZ R9, R5, R6 ;  /* 0x0000000605097220 */ /* 0x004fca0000410000 */
        /* <DEDUP_REMOVED lines=27> */
[CC--:B-1----:R-:W-:Y:S01]  /*3f10*/  FFMA.FTZ R11, R22.reuse, R8.reuse, R9 ;  /* 0x00000008160b7223 */ /* 0x0c2fe20000010009 */
[C---:B------:R-:W-:Y:S01]  /*3f20*/  FFMA.FTZ R10, R5.reuse, R8, -R10 ;  /* 0x00000008050a7223 */ /* 0x040fe2000001080a */
[-C--:B--2---:R-:W-:Y:S01]  /*3f30*/  FMUL.FTZ R8, R22, R6.reuse ;  /* 0x0000000616087220 */ /* 0x084fe20000410000 */
[----:B------:R-:W-:-:S04]  /*3f40*/  FMUL.FTZ R9, R5, R6 ;  /* 0x0000000605097220 */ /* 0x000fc80000410000 */
[----:B------:R-:W-:Y:S01]  /*3f50*/  @P6 FADD.FTZ R176, R176, R11 ;  /* 0x0000000bb0b06221 */ /* 0x000fe20000010000 */
[----:B------:R-:W-:Y:S01]  /*3f60*/  @P6 FADD.FTZ R7, R7, R10 ;  /* 0x0000000a07076221 */ /* 0x000fe20000010000 */
[-C--:B---3--:R-:W-:Y:S01]  /*3f70*/  @P6 FFMA.FTZ R5, R5, R4.reuse, -R8 ;  /* 0x0000000405056223 */ /* 0x088fe20000010808 */
[----:B------:R-:W-:Y:S02]  /*3f80*/  @P6 FFMA.FTZ R22, R22, R4, R9 ;  /* 0x0000000416166223 */ /* 0x000fe40000010009 */
[----:B------:R-:W0:Y:S04]  /*3f90*/  SHFL.UP PT, R8, R176, 0x10, RZ ;  /* 0x06000000b0087989 */ /* 0x000e2800000e00ff */
[----:B------:R-:W1:Y:S04]  /*3fa0*/  SHFL.UP PT, R4, R22, 0x10, RZ ;  /* 0x0600000016047989 */ /* 0x000e6800000e00ff */
[----:B------:R-:W2:Y:S04]  /*3fb0*/  SHFL.UP PT, R6, R7, 0x10, RZ ;  /* 0x0600000007067989 */ /* 0x000ea800000e00ff */
[----:B------:R-:W3:Y:S01]  /*3fc0*/  SHFL.UP PT, R9, R5, 0x10, RZ ;  /* 0x0600000005097989 */ /* 0x000ee200000e00ff */
[----:B------:R-:W4:Y:S01]  /*3fd0*/  S2R R178, SR_CgaCtaId ;  /* 0x0000000000b27919 */ /* 0x000f220000008800 */
[CC--:B0-----:R-:W-:Y:S01]  /*3fe0*/  FMUL.FTZ R10, R22.reuse, R8.reuse ;  /* 0x00000008160a7220 */ /* 0x0c1fe20000410000 */
[C---:B------:R-:W-:Y:S01]  /*3ff0*/  FMUL.FTZ R11, R5.reuse, R8 ;  /* 0x00000008050b7220 */ /* 0x040fe20000410000 */
[CC--:B-1----:R-:W-:Y:S01]  /*4000*/  FMUL.FTZ R8, R22.reuse, R4.reuse ;  /* 0x0000000416087220 */ /* 0x0c2fe20000410000 */
[C---:B------:R-:W-:Y:S01]  /*4010*/  FMUL.FTZ R4, R5.reuse, R4 ;  /* 0x0000000405047220 */ /* 0x040fe20000410000 */
[-C--:B--2---:R-:W-:Y:S01]  /*4020*/  FFMA.FTZ R10, R5, R6.reuse, -R10 ;  /* 0x00000006050a7223 */ /* 0x084fe2000001080a */
[C---:B------:R-:W-:Y:S01]  /*4030*/  FFMA.FTZ R11, R22.reuse, R6, R11 ;  /* 0x00000006160b7223 */ /* 0x040fe2000001000b */
[----:B------:R-:W-:Y:S01]  /*4040*/  ISETP.GE.AND P6, PT, R71, 0x10, PT ;  /* 0x000000104700780c */ /* 0x000fe20003fc6270 */
[-C--:B---3--:R-:W-:Y:S01]  /*4050*/  FFMA.FTZ R8, R5, R9.reuse, -R8 ;  /* 0x0000000905087223 */ /* 0x088fe20000010808 */
[----:B------:R-:W-:Y:S01]  /*4060*/  FFMA.FTZ R9, R22, R9, R4 ;  /* 0x0000000916097223 */ /* 0x000fe20000010004 */
[----:B------:R-:W-:Y:S01]  /*4070*/  FADD.FTZ R10, R7, R10 ;  /* 0x0000000a070a7221 */ /* 0x000fe20000010000 */
[----:B------:R-:W-:-:S02]  /*4080*/  FADD.FTZ R11, R176, R11 ;  /* 0x0000000bb00b7221 */ /* 0x000fc40000010000 */
[----:B------:R-:W-:Y:S02]  /*4090*/  FSEL R23, R5, R8, !P6 ;  /* 0x0000000805177208 */ /* 0x000fe40007000000 */
[----:B------:R-:W-:Y:S02]  /*40a0*/  FSEL R22, R22, R9, !P6 ;  /* 0x0000000916167208 */ /* 0x000fe40007000000 */
[----:B------:R-:W-:Y:S02]  /*40b0*/  FSEL R177, R7, R10, !P6 ;  /* 0x0000000a07b17208 */ /* 0x000fe40007000000 */
[----:B------:R-:W-:Y:S02]  /*40c0*/  FSEL R176, R176, R11, !P6 ;  /* 0x0000000bb0b07208 */ /* 0x000fe40007000000 */
[----:B------:R-:W-:Y:S02]  /*40d0*/  ISETP.NE.AND P6, PT, R166, RZ, PT ;  /* 0x000000ffa600720c */ /* 0x000fe40003fc5270 */
[----:B------:R-:W-:-:S02]  /*40e0*/  CS2R R6, SRZ ;  /* 0x0000000000067805 */ /* 0x000fc4000001ff00 */
[----:B------:R-:W-:Y:S02]  /*40f0*/  MOV R4, 0x3f800000 ;  /* 0x3f80000000047802 */ /* 0x000fe40000000f00 */
[----:B------:R-:W-:Y:S02]  /*4100*/  MOV R5, RZ ;  /* 0x000000ff00057202 */ /* 0x000fe40000000f00 */
[----:B------:R-:W-:-:S05]  /*4110*/  LEA R182, R108, R73, 0x4 ;  /* 0x000000496cb67211 */ /* 0x000fca00078e20ff */
[----:B------:R-:W0:Y:S01]  /*4120*/  @P6 LDS.128 R4, [R182+0x880] ;  /* 0x00088000b6046984 */ /* 0x000e220000000c00 */
[----:B------:R-:W-:Y:S02]  /*4130*/  ISETP.NE.AND P6, PT, R71, 0x1f, PT ;  /* 0x0000001f4700780c */ /* 0x000fe40003fc5270 */
[----:B------:R-:W-:-:S04]  /*4140*/  MOV R73, 0x400 ;  /* 0x0000040000497802 */ /* 0x000fc80000000f00 */
[----:B----4-:R-:W-:-:S07]  /*4150*/  LEA R73, R178, R73, 0x18 ;  /* 0x00000049b2497211 */ /* 0x010fce00078ec0ff */
[----:B------:R-:W-:Y:S01]  /*4160*/  @!P6 STS.128 [R73+0x840], R8 ;  /* 0x000840084900e388 */ /* 0x000fe20000000c00 */
[----:B------:R-:W-:Y:S01]  /*4170*/  BAR.SYNC.DEFER_BLOCKING 0x0 ;  /* 0x0000000000007b1d */ /* 0x000fe20000010000 */
[----:B------:R-:W-:-:S05]  /*4180*/  ISETP.NE.AND P6, PT, R71, RZ, PT ;  /* 0x000000ff4700720c */ /* 0x000fca0003fc5270 */
[----:B------:R-:W1:Y:S04]  /*4190*/  SHFL.UP PT, R181, R23, 0x1, RZ ;  /* 0x0420000017b57989 */ /* 0x000e6800000e00ff */
[----:B------:R-:W2:Y:S04]  /*41a0*/  SHFL.UP PT, R180, R22, 0x1, RZ ;  /* 0x0420000016b47989 */ /* 0x000ea800000e00ff */
[----:B------:R-:W3:Y:S04]  /*41b0*/  SHFL.UP PT, R179, R177, 0x1, RZ ;  /* 0x04200000b1b37989 */ /* 0x000ee800000e00ff */
[----:B------:R-:W4:Y:S04]  /*41c0*/  SHFL.UP PT, R178, R176, 0x1, RZ ;  /* 0x04200000b0b27989 */ /* 0x000f2800000e00ff */
[----:B0-----:R-:W-:Y:S04]  /*41d0*/  @!P6 STS.128 [R73+0x860], R4 ;  /* 0x000860044900e388 */ /* 0x001fe80000000c00 */
[----:B------:R-:W-:Y:S01]  /*41e0*/  LDS.128 R8, [R73+0x840] ;  /* 0x0008400049087984 */ /* 0x000fe20000000c00 */
[----:B-1----:R-:W-:Y:S01]  /*41f0*/  @!P6 MOV R181, R4 ;  /* 0x0000000400b5e202 */ /* 0x002fe20000000f00 */
[----:B--2---:R-:W-:Y:S01]  /*4200*/  @!P6 IMAD.MOV.U32 R180, RZ, RZ, R5 ;  /* 0x000000ffffb4e224 */ /* 0x004fe200078e0005 */
[----:B---3--:R-:W-:-:S02]  /*4210*/  @!P6 MOV R179, R6 ;  /* 0x0000000600b3e202 */ /* 0x008fc40000000f00 */
[----:B----4-:R-:W-:Y:S01]  /*4220*/  @!P6 MOV R178, R7 ;  /* 0x0000000700b2e202 */ /* 0x010fe20000000f00 */
        /* <DEDUP_REMOVED lines=35> */
[----:B------:R-:W-:Y:S02]  /*4460*/  ISETP.NE.AND P6, PT, R26, RZ, PT ;  /* 0x000000ff1a00720c */ /* 0x000fe40003fc5270 */
[C---:B------:R-:W-:Y:S01]  /*4470*/  FFMA.FTZ R134, R151.reuse, R149, -R22 ;  /* 0x0000009597867223 */ /* 0x040fe20000010816 */
[----:B------:R-:W-:Y:S01]  /*4480*/  FFMA.FTZ R151, R151, R147, R150 ;  /* 0x0000009397977223 */ /* 0x000fe20000010096 */
[C---:B------:R-:W-:Y:S01]  /*4490*/  FMUL.FTZ R23, R9.reuse, R7 ;  /* 0x0000000709177220 */ /* 0x040fe20000410000 */
[-C--:B------:R-:W-:Y:S01]  /*44a0*/  FMUL.FTZ R22, R9, R6.reuse ;  /* 0x0000000609167220 */ /* 0x080fe20000410000 */
[----:B------:R-:W-:Y:S01]  /*44b0*/  FADD.FTZ R134, R153, R134 ;  /* 0x0000008699867221 */ /* 0x000fe20000010000 */
[----:B------:R-:W-:Y:S01]  /*44c0*/  FADD.FTZ R152, R152, R151 ;  /* 0x0000009798987221 */ /* 0x000fe20000010000 */
[C---:B------:R-:W-:Y:S01]  /*44d0*/  FFMA.FTZ R135, R8.reuse, R6, -R23 ;  /* 0x0000000608877223 */ /* 0x040fe20000010817 */
[C---:B------:R-:W-:Y:S01]  /*44e0*/  FMUL.FTZ R23, R9.reuse, R5 ;  /* 0x0000000509177220 */ /* 0x040fe20000410000 */
[----:B------:R-:W-:Y:S01]  /*44f0*/  FMUL.FTZ R6, R9, R4 ;  /* 0x0000000409067220 */ /* 0x000fe20000410000 */
[C---:B------:R-:W-:Y:S01]  /*4500*/  FFMA.FTZ R22, R8.reuse, R7, R22 ;  /* 0x0000000708167223 */ /* 0x040fe20000010016 */
[C---:B------:R-:W-:Y:S01]  /*4510*/  FMUL.FTZ R9, R157.reuse, R152 ;  /* 0x000000989d097220 */ /* 0x040fe20000410000 */
[----:B------:R-:W-:Y:S01]  /*4520*/  FMUL.FTZ R157, R157, R134 ;  /* 0x000000869d9d7220 */ /* 0x000fe20000410000 */
[----:B------:R-:W-:Y:S01]  /*4530*/  BSSY.RECONVERGENT B0, `(.L_x_2025) ;  /* 0x0000011000007945 */ /* 0x000fe20003800200 */
[----:B------:R-:W-:Y:S01]  /*4540*/  FFMA.FTZ R5, R8, R5, R6 ;  /* 0x0000000508057223 */ /* 0x000fe20000010006 */
[----:B------:R-:W-:Y:S01]  /*4550*/  FADD.FTZ R6, R10, R135 ;  /* 0x000000870a067221 */ /* 0x000fe20000010000 */
[----:B------:R-:W-:Y:S01]  /*4560*/  FADD.FTZ R7, R11, R22 ;  /* 0x000000160b077221 */ /* 0x000fe20000010000 */
[----:B------:R-:W-:Y:S01]  /*4570*/  FFMA.FTZ R4, R8, R4, -R23 ;  /* 0x0000000408047223 */ /* 0x000fe20000010817 */
[C---:B------:R-:W-:Y:S01]  /*4580*/  FFMA.FTZ R10, R156.reuse, R134, -R9 ;  /* 0x000000869c0a7223 */ /* 0x040fe20000010809 */
[----:B------:R-:W-:Y:S01]  /*4590*/  FFMA.FTZ R157, R156, R152, R157 ;  /* 0x000000989c9d7223 */ /* 0x000fe2000001009d */
[----:B------:R-:W-:Y:S01]  /*45a0*/  FMUL.FTZ R11, R21, R136 ;  /* 0x00000088150b7220 */ /* 0x000fe20000410000 */
        /* <DEDUP_REMOVED lines=9> */
.L_x_2026:
[----:B------:R-:W-:Y:S05]  /*4640*/  BSYNC.RECONVERGENT B0 ;  /* 0x0000000000007941 */ /* 0x000fea0003800200 */
.L_x_2025:
[----:B0-----:R-:W-:Y:S01]  /*4650*/  FFMA.FTZ R4, R20, R137, -R11 ;  /* 0x0000008914047223 */ /* 0x001fe2000001080b */
[----:B------:R-:W-:Y:S01]  /*4660*/  FADD.FTZ R157, R154, R157 ;  /* 0x0000009d9a9d7221 */ /* 0x000fe20000010000 */
[----:B------:R-:W-:Y:S01]  /*4670*/  FADD.FTZ R155, R155, R10 ;  /* 0x0000000a9b9b7221 */ /* 0x000fe20000010000 */
[C---:B------:R-:W-:Y:S01]  /*4680*/  FMUL.FTZ R5, R21.reuse, R139 ;  /* 0x0000008b15057220 */ /* 0x040fe20000410000 */
[----:B------:R-:W-:Y:S01]  /*4690*/  FFMA.FTZ R83, R4, 2, R83 ;  /* 0x4000000004537823 */ /* 0x000fe20000010053 */
[C---:B------:R-:W-:Y:S01]  /*46a0*/  FMUL.FTZ R4, R158.reuse, R157 ;  /* 0x0000009d9e047220 */ /* 0x040fe20000410000 */
[----:B------:R-:W-:Y:S01]  /*46b0*/  FMUL.FTZ R158, R158, R155 ;  /* 0x0000009b9e9e7220 */ /* 0x000fe20000410000 */
[----:B------:R-:W-:Y:S01]  /*46c0*/  FFMA.FTZ R6, R20, R141, -R5 ;  /* 0x0000008d14067223 */ /* 0x000fe20000010805 */
[----:B------:R-:W-:Y:S01]  /*46d0*/  FMUL.FTZ R5, R21, R143 ;  /* 0x0000008f15057220 */ /* 0x000fe20000410000 */
[C---:B------:R-:W-:Y:S01]  /*46e0*/  FFMA.FTZ R4, R159.reuse, R155, -R4 ;  /* 0x0000009b9f047223 */ /* 0x040fe20000010804 */
[----:B------:R-:W-:Y:S01]  /*46f0*/  FFMA.FTZ R159, R159, R157, R158 ;  /* 0x0000009d9f9f7223 */ /* 0x000fe2000001009e */
[----:B------:R-:W-:Y:S01]  /*4700*/  FFMA.FTZ R85, R6, 2, R85 ;  /* 0x4000000006557823 */ /* 0x000fe20000010055 */
[----:B------:R-:W-:Y:S01]  /*4710*/  FFMA.FTZ R6, R20, R145, -R5 ;  /* 0x0000009114067223 */ /* 0x000fe20000010805 */
[----:B------:R-:W-:Y:S01]  /*4720*/  FADD.FTZ R161, R161, R4 ;  /* 0x00000004a1a17221 */ /* 0x000fe20000010000 */
[----:B------:R-:W-:Y:S01]  /*4730*/  FMUL.FTZ R5, R21, R147 ;  /* 0x0000009315057220 */ /* 0x000fe20000410000 */
[----:B------:R-:W-:Y:S01]  /*4740*/  FADD.FTZ R159, R160, R159 ;  /* 0x0000009fa09f7221 */ /* 0x000fe20000010000 */
[----:B------:R-:W-:Y:S01]  /*4750*/  IADD3 R108, PT, PT, R108, 0x1, RZ ;  /* 0x000000016c6c7810 */ /* 0x000fe20007ffe0ff */
[----:B------:R-:W-:Y:S01]  /*4760*/  FMUL.FTZ R4, R162, R161 ;  /* 0x000000a1a2047220 */ /* 0x000fe20000410000 */
[----:B------:R-:W-:Y:S01]  /*4770*/  FFMA.FTZ R87, R6, 2, R87 ;  /* 0x4000000006577823 */ /* 0x000fe20000010057 */
[----:B------:R-:W-:Y:S01]  /*4780*/  FFMA.FTZ R6, R20, R149, -R5 ;  /* 0x0000009514067223 */ /* 0x000fe20000010805 */
[-C--:B------:R-:W-:Y:S01]  /*4790*/  FMUL.FTZ R162, R162, R159.reuse ;  /* 0x0000009fa2a27220 */ /* 0x080fe20000410000 */
[----:B------:R-:W-:Y:S01]  /*47a0*/  FFMA.FTZ R5, R163, R159, R4 ;  /* 0x0000009fa3057223 */ /* 0x000fe20000010004 */
[----:B------:R-:W-:Y:S01]  /*47b0*/  ISETP.GE.AND P6, PT, R108, UR5, PT ;  /* 0x000000056c007c0c */ /* 0x000fe2000bfc6270 */
[----:B------:R-:W-:Y:S01]  /*47c0*/  FMUL.FTZ R7, R21, R152 ;  /* 0x0000009815077220 */ /* 0x000fe20000410000 */
[----:B------:R-:W-:Y:S01]  /*47d0*/  FFMA.FTZ R162, R163, R161, -R162 ;  /* 0x000000a1a3a27223 */ /* 0x000fe200000108a2 */
[----:B------:R-:W-:Y:S01]  /*47e0*/  FADD.FTZ R164, R164, R5 ;  /* 0x00000005a4a47221 */ /* 0x000fe20000010000 */
[C---:B------:R-:W-:Y:S01]  /*47f0*/  FMUL.FTZ R5, R21.reuse, R157 ;  /* 0x0000009d15057220 */ /* 0x040fe20000410000 */
[----:B------:R-:W-:Y:S01]  /*4800*/  FFMA.FTZ R4, R20, R134, -R7 ;  /* 0x0000008614047223 */ /* 0x000fe20000010807 */
[----:B------:R-:W-:Y:S01]  /*4810*/  FMUL.FTZ R7, R21, R159 ;  /* 0x0000009f15077220 */ /* 0x000fe20000410000 */
[----:B------:R-:W-:Y:S01]  /*4820*/  FADD.FTZ R162, R165, R162 ;  /* 0x000000a2a5a27221 */ /* 0x000fe20000010000 */
[----:B------:R-:W-:Y:S01]  /*4830*/  FMUL.FTZ R21, R21, R164 ;  /* 0x000000a415157220 */ /* 0x000fe20000410000 */
[----:B------:R-:W-:Y:S01]  /*4840*/  FFMA.FTZ R89, R6, 2, R89 ;  /* 0x4000000006597823 */ /* 0x000fe20000010059 */
[----:B------:R-:W-:Y:S01]  /*4850*/  FFMA.FTZ R91, R4, 2, R91 ;  /* 0x40000000045b7823 */ /* 0x000fe2000001005b */
[C---:B------:R-:W-:Y:S01]  /*4860*/  FFMA.FTZ R4, R20.reuse, R155, -R5 ;  /* 0x0000009b14047223 */ /* 0x040fe20000010805 */
[C---:B------:R-:W-:Y:S01]  /*4870*/  FFMA.FTZ R6, R20.reuse, R161, -R7 ;  /* 0x000000a114067223 */ /* 0x040fe20000010807 */
[----:B------:R-:W-:-:S02]  /*4880*/  FFMA.FTZ R20, R20, R162, -R21 ;  /* 0x000000a214147223 */ /* 0x000fc40000010815 */
[----:B------:R-:W-:Y:S01]  /*4890*/  FFMA.FTZ R93, R4, 2, R93 ;  /* 0x40000000045d7823 */ /* 0x000fe2000001005d */
[----:B------:R-:W-:Y:S01]  /*48a0*/  FFMA.FTZ R95, R6, 2, R95 ;  /* 0x40000000065f7823 */ /* 0x000fe2000001005f */
[----:B------:R-:W-:Y:S01]  /*48b0*/  FFMA.FTZ R97, R20, 2, R97 ;  /* 0x4000000014617823 */ /* 0x000fe20000010061 */
[----:B------:R-:W-:Y:S06]  /*48c0*/  @!P6 BRA `(.L_x_2027) ;  /* 0xffffffe00028e947 */ /* 0x000fec000383ffff */
.L_x_2024:
        /* <DEDUP_REMOVED lines=61> */
.L_x_2029:
        /* <DEDUP_REMOVED lines=14> */
.L_x_4996:


//--------------------- .text._Z25selective_scan_fwd_kernelI32Selective_Scan_fwd_kernel_traitsILi32ELi8ELi1ELb0ELb1ELb0ELb1EfN3c107complexIfEEEEv13SSMParamsBase --------------------------
	.section	.text._Z25selective_scan_fwd_kernelI32Selective_Scan_fwd_kernel_traitsILi32ELi8ELi1ELb0ELb1ELb0ELb1EfN3c107complexIfEEEEv13SSMParamsBase,"ax",@progbits
	.align	128
        .global         _Z25selective_scan_fwd_kernelI32Selective_Scan_fwd_kernel_traitsILi32ELi8ELi1ELb0ELb1ELb0ELb1EfN3c107complexIfEEEEv13SSMParamsBase
        .type           _Z25selective_scan_fwd_kernelI32Selective_Scan_fwd_kernel_traitsILi32ELi8ELi1ELb0ELb1ELb0ELb1EfN3c107complexIfEEEEv13SSMParamsBase,@function
        .size           _Z25selective_scan_fwd_kernelI32Selective_Scan_fwd_kernel_traitsILi32ELi8ELi1ELb0ELb1ELb0ELb1EfN3c107complexIfEEEEv13SSMParamsBase,(.L_x_4997 - _Z25selective_scan_fwd_kernelI32Selective_Scan_fwd_kernel_traitsILi32ELi8ELi1ELb0ELb1ELb0ELb1EfN3c107complexIfEEEEv13SSMParamsBase)
        .other          _Z25selective_scan_fwd_kernelI32Selective_Scan_fwd_kernel_traitsILi32ELi8ELi1ELb0ELb1ELb0ELb1EfN3c107complexIfEEEEv13SSMParamsBase,@"STO_CUDA_ENTRY STV_DEFAULT"
_Z25selective_scan_fwd_kernelI32Selective_Scan_fwd_kernel_traitsILi32ELi8ELi1ELb0ELb1ELb0ELb1EfN3c107complexIfEEEEv13SSMParamsBase:
.text._Z25selective_scan_fwd_kernelI32Selective_Scan_fwd_kernel_traitsILi32ELi8ELi1ELb0ELb1ELb0ELb1EfN3c107complexIfEEEEv13SSMParamsBase:
        /* <DEDUP_REMOVED lines=43> */
[----:B------:R-:W-:-:S04]  /*02b0*/  @!P1 IADD3 R5, PT, PT, R5, -R10, RZ ;  /* 0x8000000a05059210 */ /* 0x000fc80007ffe0ff */
        /* <DEDUP_REMOVED lines=11> */
[----:B------:R-:W-:Y:S01]  /*0370*/  ISETP.GE.AND P2, PT, R6, RZ, PT ;  /* 0x000000ff0600720c */ /* 0x000fe20003f46270 */
[----:B------:R-:W-:Y:S01]  /*0380*/  IMAD.U32 R6, RZ, RZ, UR4 ;  /* 0x00000004ff067e24 */ /* 0x000fe2000f8e00ff */
[----:B------:R-:W-:Y:S01]  /*0390*/  @P0 IADD3 R4, PT, PT, R4, 0x1, RZ ;  /* 0x0000000104040810 */ /* 0x000fe20007ffe0ff */
[----:B------:R-:W-:Y:S01]  /*03a0*/  UIMAD UR8, UR18, UR17, UR7 ;  /* 0x00000011120872a4 */ /* 0x000fe2000f8e0207 */
[----:B------:R-:W-:-:S02]  /*03b0*/  MOV R7, UR5 ;  /* 0x0000000500077c02 */ /* 0x000fc40008000f00 */
        /* <DEDUP_REMOVED lines=29> */
[----:B---3--:R-:W-:Y:S01]  /*0590*/  IMAD.WIDE.U32 R12, R25, UR4, RZ ;  /* 0x00000004190c7c25 */ /* 0x008fe2000f8e00ff */
[----:B------:R-:W-:Y:S01]  /*05a0*/  IADD3 R69, PT, PT, R7, R3, RZ ;  /* 0x0000000307457210 */ /* 0x000fe20007ffe0ff */
[----:B------:R-:W0:Y:S01]  /*05b0*/  LDCU.U8 UR4, c[0x0][0x39e] ;  /* 0x000073c0ff0477ac */ /* 0x000e220008000000 */
[C---:B-1----:R-:W-:Y:S01]  /*05c0*/  SHF.L.U32 R31, R26.reuse, 0x3, RZ ;  /* 0x000000031a1f7819 */ /* 0x042fe200000006ff */
[----:B----4-:R-:W-:Y:S01]  /*05d0*/  IMAD.WIDE.U32 R2, R25, UR12, RZ ;  /* 0x0000000c19027c25 */ /* 0x010fe2000f8e00ff */
[----:B------:R-:W-:-:S02]  /*05e0*/  SHF.L.U32 R4, R26, 0x4, RZ ;  /* 0x000000041a047819 */ /* 0x000fc400000006ff */
[----:B------:R-:W-:Y:S01]  /*05f0*/  LOP3.LUT R50, R31, 0x1f00, RZ, 0xc0, !PT ;  /* 0x00001f001f327812 */ /* 0x000fe200078ec0ff */
[C---:B------:R-:W-:Y:S01]  /*0600*/  IMAD R27, R25.reuse, UR5, R13 ;  /* 0x00000005191b7c24 */ /* 0x040fe2000f8e020d */
[----:B------:R-:W-:Y:S01]  /*0610*/  LOP3.LUT R5, R4, 0x3e00, RZ, 0xc0, !PT ;  /* 0x00003e0004057812 */ /* 0x000fe200078ec0ff */
[----:B------:R-:W-:Y:S01]  /*0620*/  IMAD R29, R25, UR13, R3 ;  /* 0x0000000d191d7c24 */ /* 0x000fe2000f8e0203 */
[----:B------:R-:W-:Y:S01]  /*0630*/  LOP3.LUT R41, R50, 0x1f, R26, 0xf8, !PT ;  /* 0x0000001f32297812 */ /* 0x000fe200078ef81a */
[----:B------:R-:W-:Y:S01]  /*0640*/  VIADD R36, R31, 0x3 ;  /* 0x000000031f247836 */ /* 0x000fe20000000000 */
[----:B------:R-:W-:Y:S02]  /*0650*/  LEA.HI.X R69, R6, R19, R69, 0x2, P0 ;  /* 0x0000001306457211 */ /* 0x000fe400000f1445 */
[----:B------:R-:W-:Y:S02]  /*0660*/  LOP3.LUT R45, R41, 0x20, RZ, 0xfc, !PT ;  /* 0x00000020292d7812 */ /* 0x000fe400078efcff */
[----:B------:R-:W-:-:S02]  /*0670*/  IADD3 R34, PT, PT, R31, 0x1, RZ ;  /* 0x000000011f227810 */ /* 0x000fc40007ffe0ff */
[----:B------:R-:W-:Y:S02]  /*0680*/  IADD3 R50, PT, PT, R50, R45, RZ ;  /* 0x0000002d32327210 */ /* 0x000fe40007ffe0ff */
[C---:B------:R-:W-:Y:S02]  /*0690*/  IADD3 R35, PT, PT, R31.reuse, 0x2, RZ ;  /* 0x000000021f237810 */ /* 0x040fe40007ffe0ff */
[C---:B------:R-:W-:Y:S01]  /*06a0*/  IADD3 R37, PT, PT, R31.reuse, 0x4, RZ ;  /* 0x000000041f257810 */ /* 0x040fe20007ffe0ff */
[----:B------:R-:W-:Y:S01]  /*06b0*/  VIADD R59, R50, 0xc0 ;  /* 0x000000c0323b7836 */ /* 0x000fe20000000000 */
        /* <DEDUP_REMOVED lines=23> */
[----:B0-----:R-:W-:-:S07]  /*0830*/  IADD3 R67, PT, PT, R50, 0x1c0, RZ ;  /* 0x000001c032437810 */ /* 0x001fce0007ffe0ff */
.L_x_2050:
[----:B0-----:R-:W0:Y:S01]  /*0840*/  LDC R5, c[0x0][0x388] ;  /* 0x0000e200ff057b82 */ /* 0x001e220000000800 */
[----:B------:R-:W-:Y:S02]  /*0850*/  SHF.L.U32 R76, R30, 0x8, RZ ;  /* 0x000000081e4c7819 */ /* 0x000fe400000006ff */
[----:B------:R-:W-:Y:S02]  /*0860*/  CS2R R8, SRZ ;  /* 0x0000000000087805 */ /* 0x000fe4000001ff00 */
[C---:B------:R-:W-:Y:S01]  /*0870*/  IADD3 R6, P0, PT, R53.reuse, R32, RZ ;  /* 0x0000002035067210 */ /* 0x040fe20007f1e0ff */
[----:B------:R-:W-:Y:S01]  /*0880*/  HFMA2 R4, -RZ, RZ, 0, 0 ;  /* 0x00000000ff047431 */ /* 0x000fe200000001ff */
[----:B------:R-:W-:Y:S02]  /*0890*/  IADD3 R84, P3, PT, R53, R33, RZ ;  /* 0x0000002135547210 */ /* 0x000fe40007f7e0ff */
[----:B------:R-:W-:Y:S02]  /*08a0*/  CS2R R10, SRZ ;  /* 0x00000000000a7805 */ /* 0x000fe4000001ff00 */
[----:B------:R-:W-:Y:S01]  /*08b0*/  MOV R14, RZ ;  /* 0x000000ff000e7202 */ /* 0x000fe20000000f00 */
[----:B------:R-:W-:Y:S01]  /*08c0*/  IMAD.X R7, RZ, RZ, R42, P0 ;  /* 0x000000ffff077224 */ /* 0x000fe200000e062a */
[----:B------:R-:W-:Y:S01]  /*08d0*/  IADD3.X R85, PT, PT, RZ, R43, RZ, P3, !PT ;  /* 0x0000002bff557210 */ /* 0x000fe20001ffe4ff */
[----:B------:R-:W-:Y:S01]  /*08e0*/  HFMA2 R19, -RZ, RZ, 0, 0 ;  /* 0x00000000ff137431 */ /* 0x000fe200000001ff */
        /* <DEDUP_REMOVED lines=14> */
[----:B------:R-:W1:Y:S01]  /*09d0*/  S2R R18, SR_CgaCtaId ;  /* 0x0000000000127919 */ /* 0x000e620000008800 */
        /* <DEDUP_REMOVED lines=10> */
[----:B0-----:R-:W-:-:S02]  /*0a80*/  IADD3 R15, PT, PT, R78, 0x20, RZ ;  /* 0x000000204e0f7810 */ /* 0x001fc40007ffe0ff */
[-C--:B------:R-:W-:Y:S02]  /*0a90*/  LEA.HI.SX32 R72, R78, R78.reuse, 0x1b ;  /* 0x0000004e4e487211 */ /* 0x080fe400078fdaff */
[----:B-1----:R-:W-:Y:S02]  /*0aa0*/  LEA R71, R18, R71, 0x18 ;  /* 0x0000004712477211 */ /* 0x002fe400078ec0ff */
[C---:B------:R-:W-:Y:S01]  /*0ab0*/  IADD3 R21, PT, PT, R78.reuse, 0x60, RZ ;  /* 0x000000604e157810 */ /* 0x040fe20007ffe0ff */
[C---:B------:R-:W-:Y:S01]  /*0ac0*/  VIADD R7, R78.reuse, 0x80 ;  /* 0x000000804e077836 */ /* 0x040fe20000000000 */
[----:B------:R-:W-:Y:S02]  /*0ad0*/  LEA.HI.SX32 R18, R15, R78, 0x1b ;  /* 0x0000004e0f127211 */ /* 0x000fe400078fdaff */
[----:B------:R-:W-:Y:S02]  /*0ae0*/  IADD3 R17, PT, PT, R78, 0x40, RZ ;  /* 0x000000404e117810 */ /* 0x000fe40007ffe0ff */
[----:B------:R-:W-:-:S02]  /*0af0*/  LEA R72, R72, R71, 0x2 ;  /* 0x0000004748487211 */ /* 0x000fc400078e10ff */
[-C--:B------:R-:W-:Y:S02]  /*0b00*/  LEA.HI.SX32 R6, R21, R78.reuse, 0x1b ;  /* 0x0000004e15067211 */ /* 0x080fe400078fdaff */
[-C--:B------:R-:W-:Y:S02]  /*0b10*/  LEA R73, R18, R71.reuse, 0x2 ;  /* 0x0000004712497211 */ /* 0x080fe400078e10ff */
[----:B------:R-:W-:Y:S02]  /*0b20*/  LEA.HI.SX32 R74, R17, R78, 0x1b ;  /* 0x0000004e114a7211 */ /* 0x000fe400078fdaff */
[C---:B------:R-:W-:Y:S02]  /*0b30*/  IADD3 R15, PT, PT, R78.reuse, 0xa0, RZ ;  /* 0x000000a04e0f7810 */ /* 0x040fe40007ffe0ff */
[----:B------:R-:W-:Y:S02]  /*0b40*/  IADD3 R17, PT, PT, R78, 0xc0, RZ ;  /* 0x000000c04e117810 */ /* 0x000fe40007ffe0ff */
[----:B------:R-:W-:-:S02]  /*0b50*/  LEA R75, R6, R71, 0x2 ;  /* 0x00000047064b7211 */ /* 0x000fc400078e10ff */
[----:B------:R-:W-:Y:S02]  /*0b60*/  IADD3 R21, PT, PT, R78, 0xe0, RZ ;  /* 0x000000e04e157810 */ /* 0x000fe40007ffe0ff */
[-C--:B------:R-:W-:Y:S02]  /*0b70*/  LEA.HI.SX32 R6, R7, R78.reuse, 0x1b ;  /* 0x0000004e07067211 */ /* 0x080fe400078fdaff */
[-C--:B------:R-:W-:Y:S02]  /*0b80*/  LEA.HI.SX32 R18, R15, R78.reuse, 0x1b ;  /* 0x0000004e0f127211 */ /* 0x080fe400078fdaff */
[----:B------:R-:W-:Y:S02]  /*0b90*/  LEA R74, R74, R71, 0x2 ;  /* 0x000000474a4a7211 */ /* 0x000fe400078e10ff */
[-C--:B------:R-:W-:Y:S02]  /*0ba0*/  LEA.HI.SX32 R80, R17, R78.reuse, 0x1b ;  /* 0x0000004e11507211 */ /* 0x080fe400078fdaff */
[----:B------:R-:W-:-:S02]  /*0bb0*/  LEA.HI.SX32 R20, R21, R78, 0x1b ;  /* 0x0000004e15147211 */ /* 0x000fc400078fdaff */
[-C--:B------:R-:W-:Y:S02]  /*0bc0*/  LEA R77, R6, R71.reuse, 0x2 ;  /* 0x00000047064d7211 */ /* 0x080fe400078e10ff */
[-C--:B------:R-:W-:Y:S02]  /*0bd0*/  LEA R79, R18, R71.reuse, 0x2 ;  /* 0x00000047124f7211 */ /* 0x080fe400078e10ff */
[-C--:B------:R-:W-:Y:S02]  /*0be0*/  LEA R80, R80, R71.reuse, 0x2 ;  /* 0x0000004750507211 */ /* 0x080fe400078e10ff */
[----:B------:R-:W-:Y:S01]  /*0bf0*/  LEA R81, R20, R71, 0x2 ;  /* 0x0000004714517211 */ /* 0x000fe200078e10ff */
[----:B------:R-:W-:Y:S01]  /*0c00*/  IMAD.MOV.U32 R87, RZ, RZ, RZ ;  /* 0x000000ffff577224 */ /* 0x000fe200078e00ff */
[----:B------:R-:W-:Y:S02]  /*0c10*/  MOV R6, RZ ;  /* 0x000000ff00067202 */ /* 0x000fe40000000f00 */
        /* <DEDUP_REMOVED lines=8> */
[----:B------:R1:W-:Y:S04]  /*0ca0*/  STS [R77+0x200], R10 ;  /* 0x0002000a4d007388 */ /* 0x0003e80000000800 */
        /* <DEDUP_REMOVED lines=14> */
[----:B-1----:R-:W-:Y:S01]  /*0d90*/  MOV R10, RZ ;  /* 0x000000ff000a7202 */ /* 0x002fe20000000f00 */
[----:B--2---:R-:W-:-:S02]  /*0da0*/  HFMA2 R14, -RZ, RZ, 0, 0 ;  /* 0x00000000ff0e7431 */ /* 0x004fc400000001ff */
[----:B---3--:R-:W-:Y:S01]  /*0db0*/  HFMA2 R16, -RZ, RZ, 0, 0 ;  /* 0x00000000ff107431 */ /* 0x008fe200000001ff */
        /* <DEDUP_REMOVED lines=73> */
.L_x_2031:
[----:B------:R-:W-:Y:S05]  /*1250*/  BSYNC.RECONVERGENT B0 ;  /* 0x0000000000007941 */ /* 0x000fea0003800200 */
.L_x_2030:
        /* <DEDUP_REMOVED lines=34> */
.L_x_2033:
[----:B------:R-:W-:Y:S05]  /*1480*/  BSYNC.RECONVERGENT B0 ;  /* 0x0000000000007941 */ /* 0x000fea0003800200 */
.L_x_2032:
        /* <DEDUP_REMOVED lines=39> */
.L_x_2035:
[----:B------:R-:W-:Y:S05]  /*1700*/  BSYNC.RECONVERGENT B0 ;  /* 0x0000000000007941 */ /* 0x000fea0003800200 */
.L_x_2034:
        /* <DEDUP_REMOVED lines=32> */
.L_x_2037:
[----:B------:R-:W-:Y:S05]  /*1910*/  BSYNC.RECONVERGENT B0 ;  /* 0x0000000000007941 */ /* 0x000fea0003800200 */
.L_x_2036:
        /* <DEDUP_REMOVED lines=32> */
.L_x_2039:
[----:B------:R-:W-:Y:S05]  /*1b20*/  BSYNC.RECONVERGENT B0 ;  /* 0x0000000000007941 */ /* 0x000fea0003800200 */
.L_x_2038:
        /* <DEDUP_REMOVED lines=32> */
.L_x_2041:
[----:B------:R-:W-:Y:S05]  /*1d30*/  BSYNC.RECONVERGENT B0 ;  /* 0x0000000000007941 */ /* 0x000fea0003800200 */
.L_x_2040:
        /* <DEDUP_REMOVED lines=32> */
.L_x_2043:
[----:B------:R-:W-:Y:S05]  /*1f40*/  BSYNC.RECONVERGENT B0 ;  /* 0x0000000000007941 */ /* 0x000fea0003800200 */
.L_x_2042:
        /* <DEDUP_REMOVED lines=32> */
.L_x_2045:
[----:B------:R-:W-:Y:S05]  /*2150*/  BSYNC.RECONVERGENT B0 ;  /* 0x0000000000007941 */ /* 0x000fea0003800200 */
.L_x_2044:
        /* <DEDUP_REMOVED lines=22> */
[C-C-:B------:R-:W-:Y:S01]  /*22c0*/  IADD3 R115, PT, PT, R4.reuse, 0x1, R4.reuse ;  /* 0x0000000104737810 */ /* 0x140fe20007ffe004 */
[----:B------:R-:W-:Y:S01]  /*22d0*/  FMUL.FTZ R99, R23, R98 ;  /* 0x0000006217637220 */ /* 0x000fe20000410000 */
[C-C-:B------:R-:W-:Y:S01]  /*22e0*/  IADD3 R117, PT, PT, R4.reuse, 0x2, R4.reuse ;  /* 0x0000000204757810 */ /* 0x140fe20007ffe004 */
[----:B------:R-:W1:Y:S01]  /*22f0*/  LDC.64 R14, c[0x0][0x440] ;  /* 0x00011000ff0e7b82 */ /* 0x000e620000000a00 */
[C-C-:B------:R-:W-:Y:S01]  /*2300*/  IADD3 R119, PT, PT, R4.reuse, 0x3, R4.reuse ;  /* 0x0000000304777810 */ /* 0x140fe20007ffe004 */
[----:B------:R-:W-:Y:S01]  /*2310*/  FMUL.FTZ R106, R9, R94 ;  /* 0x0000005e096a7220 */ /* 0x000fe20000410000 */
[C-C-:B------:R-:W-:Y:S01]  /*2320*/  IADD3 R121, PT, PT, R4.reuse, 0x4, R4.reuse ;  /* 0x0000000404797810 */ /* 0x140fe20007ffe004 */
[----:B------:R-:W-:Y:S01]  /*2330*/  FMUL.FTZ R107, R7, R92 ;  /* 0x0000005c076b7220 */ /* 0x000fe20000410000 */
[--C-:B------:R-:W-:Y:S01]  /*2340*/  IADD3 R123, PT, PT, R4, 0x5, R4.reuse ;  /* 0x00000005047b7810 */ /* 0x100fe20007ffe004 */
[----:B------:R-:W-:Y:S01]  /*2350*/  VIADD R11, R78, 0x160 ;  /* 0x000001604e0b7836 */ /* 0x000fe20000000000 */
[C-C-:B------:R-:W-:Y:S01]  /*2360*/  IADD3 R125, PT, PT, R4.reuse, 0x6, R4.reuse ;  /* 0x00000006047d7810 */ /* 0x140fe20007ffe004 */
[----:B------:R-:W2:Y:S01]  /*2370*/  LDC.64 R16, c[0x0][0x450] ;  /* 0x00011400ff107b82 */ /* 0x000ea20000000a00 */
[----:B------:R-:W-:Y:S01]  /*2380*/  IADD3 R127, PT, PT, R4, 0x7, R4 ;  /* 0x00000007047f7810 */ /* 0x000fe20007ffe004 */
[----:B------:R-:W-:Y:S01]  /*2390*/  HFMA2 R108, -RZ, RZ, 0, 0 ;  /* 0x00000000ff6c7431 */ /* 0x000fe200000001ff */
[----:B------:R-:W-:Y:S01]  /*23a0*/  P2R R166, PR, RZ, 0x1 ;  /* 0x00000001ffa67803 */ /* 0x000fe20000000000 */
[----:B------:R-:W3:Y:S01]  /*23b0*/  LDCU UR5, c[0x0][0x38c] ;  /* 0x00007180ff0577ac */ /* 0x000ee20008000800 */
[----:B------:R-:W-:-:S02]  /*23c0*/  SHF.L.U32 R4, R78, 0x4, RZ ;  /* 0x000000044e047819 */ /* 0x000fc400000006ff */
[-C--:B------:R-:W-:Y:S01]  /*23d0*/  ISETP.GE.AND P2, PT, R44, R101.reuse, PT ;  /* 0x000000652c00720c */ /* 0x080fe20003f46270 */
[----:B------:R-:W4:Y:S01]  /*23e0*/  LDC.64 R18, c[0x0][0x480] ;  /* 0x00012000ff127b82 */ /* 0x000f220000000a00 */
[-C--:B------:R-:W-:Y:S01]  /*23f0*/  ISETP.GE.AND P1, PT, R54, R101.reuse, PT ;  /* 0x000000653600720c */ /* 0x080fe20003f26270 */
[----:B------:R-:W-:Y:S01]  /*2400*/  VIADD R129, R4, 0xf ;  /* 0x0000000f04817836 */ /* 0x000fe20000000000 */
[----:B------:R-:W-:Y:S01]  /*2410*/  ISETP.GE.AND P0, PT, R55, R101, PT ;  /* 0x000000653700720c */ /* 0x000fe20003f06270 */
[----:B------:R-:W0:Y:S01]  /*2420*/  LDCU.64 UR6, c[0x0][0x3a8] ;  /* 0x00007500ff0677ac */ /* 0x000e220008000a00 */
[----:B------:R-:W-:Y:S02]  /*2430*/  P2R R170, PR, RZ, 0x4 ;  /* 0x00000004ffaa7803 */ /* 0x000fe40000000000 */
[----:B------:R-:W-:Y:S01]  /*2440*/  P2R R169, PR, RZ, 0x2 ;  /* 0x00000002ffa97803 */ /* 0x000fe20000000000 */
[----:B------:R-:W0:Y:S01]  /*2450*/  LDCU.64 UR8, c[0x0][0x3c0] ;  /* 0x00007800ff0877ac */ /* 0x000e220008000a00 */
[----:B------:R-:W-:-:S02]  /*2460*/  P2R R168, PR, RZ, 0x1 ;  /* 0x00000001ffa87803 */ /* 0x000fc40000000000 */
        /* <DEDUP_REMOVED lines=8> */
[-C--:B------:R-:W-:Y:S02]  /*24f0*/  ISETP.GE.AND P2, PT, R56, R101.reuse, PT ;  /* 0x000000653800720c */ /* 0x080fe40003f46270 */
[-C--:B------:R-:W-:Y:S02]  /*2500*/  ISETP.GE.AND P1, PT, R57, R101.reuse, PT ;  /* 0x000000653900720c */ /* 0x080fe40003f26270 */
[----:B------:R-:W-:Y:S02]  /*2510*/  ISETP.GE.AND P0, PT, R58, R101, PT ;  /* 0x000000653a00720c */ /* 0x000fe40003f06270 */
[----:B------:R-:W-:Y:S02]  /*2520*/  IADD3 R21, PT, PT, R78, 0x180, RZ ;  /* 0x000001804e157810 */ /* 0x000fe40007ffe0ff */
        /* <DEDUP_REMOVED lines=26> */
[-C--:B------:R-:W-:Y:S02]  /*26d0*/  ISETP.GE.AND P0, PT, R59, R101.reuse, PT ;  /* 0x000000653b00720c */ /* 0x080fe40003f06270 */
[-C--:B------:R-:W-:Y:S01]  /*26e0*/  ISETP.GE.AND P1, PT, R60, R101.reuse, PT ;  /* 0x000000653c00720c */ /* 0x080fe20003f26270 */
[----:B------:R-:W-:Y:S01]  /*26f0*/  IMAD R122, R122, 0x4, R71 ;  /* 0x000000047a7a7824 */ /* 0x000fe200078e0247 */
[----:B------:R-:W-:Y:S02]  /*2700*/  ISETP.GE.AND P2, PT, R61, R101, PT ;  /* 0x000000653d00720c */ /* 0x000fe40003f46270 */
        /* <DEDUP_REMOVED lines=10> */
[-C--:B------:R-:W-:Y:S02]  /*27b0*/  LEA R116, R128, R71.reuse, 0x2 ;  /* 0x0000004780747211 */ /* 0x080fe400078e10ff */
[-C--:B------:R-:W-:Y:S02]  /*27c0*/  LEA R126, R130, R71.reuse, 0x2 ;  /* 0x00000047827e7211 */ /* 0x080fe400078e10ff */
[----:B------:R-:W-:Y:S02]  /*27d0*/  LEA R127, R132, R71, 0x2 ;  /* 0x00000047847f7211 */ /* 0x000fe400078e10ff */
[----:B------:R-:W-:-:S02]  /*27e0*/  P2R R173, PR, RZ, 0x1 ;  /* 0x00000001ffad7803 */ /* 0x000fc40000000000 */
[----:B------:R-:W-:Y:S02]  /*27f0*/  P2R R174, PR, RZ, 0x2 ;  /* 0x00000002ffae7803 */ /* 0x000fe40000000000 */
[----:B------:R-:W-:Y:S02]  /*2800*/  P2R R175, PR, RZ, 0x4 ;  /* 0x00000004ffaf7803 */ /* 0x000fe40000000000 */
        /* <DEDUP_REMOVED lines=23> */
.L_x_2049:
        /* <DEDUP_REMOVED lines=47> */
[----:B------:R-:W5:Y:S01]  /*2c70*/  @!P2 LDG.E R134, desc[UR20][R6.64+0x280] ;  /* 0x000280140686a981 */ /* 0x000f62000c1e1900 */
[----:B------:R-:W-:-:S03]  /*2c80*/  MOV R142, RZ ;  /* 0x000000ff008e7202 */ /* 0x000fc60000000f00 */
[----:B------:R-:W3:Y:S01]  /*2c90*/  @!P0 LDG.E R11, desc[UR20][R6.64+0x100] ;  /* 0x00010014060b8981 */ /* 0x000ee2000c1e1900 */
[----:B------:R-:W-:Y:S02]  /*2ca0*/  ISETP.NE.AND P0, PT, R145, RZ, PT ;  /* 0x000000ff9100720c */ /* 0x000fe40003f05270 */
[----:B------:R-:W-:Y:S01]  /*2cb0*/  ISETP.NE.AND P1, PT, R147, RZ, PT ;  /* 0x000000ff9300720c */ /* 0x000fe20003f25270 */
[----:B------:R-:W5:Y:S01]  /*2cc0*/  @!P3 LDG.E R23, desc[UR20][R6.64+0x300] ;  /* 0x000300140617b981 */ /* 0x000f62000c1e1900 */
[----:B------:R-:W-:Y:S02]  /*2cd0*/  ISETP.NE.AND P2, PT, R148, RZ, PT ;  /* 0x000000ff9400720c */ /* 0x000fe40003f45270 */
[----:B------:R-:W-:Y:S01]  /*2ce0*/  ISETP.NE.AND P3, PT, R149, RZ, PT ;  /* 0x000000ff9500720c */ /* 0x000fe20003f65270 */
[----:B------:R-:W5:Y:S01]  /*2cf0*/  @!P4 LDG.E R136, desc[UR20][R6.64+0x380] ;  /* 0x000380140688c981 */ /* 0x000f62000c1e1900 */
[----:B------:R-:W-:-:S03]  /*2d00*/  ISETP.NE.AND P4, PT, R150, RZ, PT ;  /* 0x000000ff9600720c */ /* 0x000fc60003f85270 */
[----:B------:R-:W5:Y:S04]  /*2d10*/  @!P5 LDG.E R135, desc[UR20][R6.64+0x400] ;  /* 0x000400140687d981 */ /* 0x000f68000c1e1900 */
[----:B------:R-:W5:Y:S01]  /*2d20*/  @!P0 LDG.E R10, desc[UR20][R6.64+0x180] ;  /* 0x00018014060a8981 */ /* 0x000f62000c1e1900 */
[----:B------:R-:W-:Y:S02]  /*2d30*/  ISETP.NE.AND P0, PT, R146, RZ, PT ;  /* 0x000000ff9200720c */ /* 0x000fe40003f05270 */
[----:B------:R-:W-:Y:S01]  /*2d40*/  ISETP.NE.AND P5, PT, R151, RZ, PT ;  /* 0x000000ff9700720c */ /* 0x000fe20003fa5270 */
[----:B------:R-:W5:Y:S01]  /*2d50*/  @!P6 LDG.E R138, desc[UR20][R6.64+0x480] ;  /* 0x00048014068ae981 */ /* 0x000f62000c1e1900 */
[----:B------:R-:W-:-:S03]  /*2d60*/  MOV R144, RZ ;  /* 0x000000ff00907202 */ /* 0x000fc60000000f00 */
        /* <DEDUP_REMOVED lines=301> */
[CC--:B--2---:R-:W-:Y:S01]  /*4040*/  FFMA.FTZ R10, R5.reuse, R6.reuse, -R10 ;  /* 0x00000006050a7223 */ /* 0x0c4fe2000001080a */
[----:B------:R-:W-:Y:S01]  /*4050*/  FFMA.FTZ R11, R22, R6, R11 ;  /* 0x00000006160b7223 */ /* 0x000fe2000001000b */
        /* <DEDUP_REMOVED lines=27> */
[----:B-1----:R-:W-:-:S02]  /*4210*/  @!P6 MOV R181, R4 ;  /* 0x0000000400b5e202 */ /* 0x002fc40000000f00 */
[----:B--2---:R-:W-:Y:S02]  /*4220*/  @!P6 MOV R180, R5 ;  /* 0x0000000500b4e202 */ /* 0x004fe40000000f00 */
[----:B---3--:R-:W-:Y:S01]  /*4230*/  @!P6 MOV R179, R6 ;  /* 0x0000000600b3e202 */ /* 0x008fe20000000f00 */
[----:B----4-:R-:W-:Y:S01]  /*4240*/  @!P6 IMAD.MOV.U32 R178, RZ, RZ, R7 ;  /* 0x000000ffffb2e224 */ /* 0x010fe200078e0007 */
        /* <DEDUP_REMOVED lines=65> */
.L_x_2048:
[----:B------:R-:W-:Y:S05]  /*4660*/  BSYNC.RECONVERGENT B0 ;  /* 0x0000000000007941 */ /* 0x000fea0003800200 */
.L_x_2047:
        /* <DEDUP_REMOVED lines=40> */
.L_x_2046:
        /* <DEDUP_REMOVED lines=8> */
[----:B------:R-:W-:Y:S01]  /*4970*/  MOV R16, RZ ;  /* 0x000000ff00107202 */ /* 0x000fe20000000f00 */
[----:B------:R-:W-:Y:S01]  /*4980*/  STS [R82], R83 ;  /* 0x0000005352007388 */ /* 0x000fe20000000800 */
[----:B------:R-:W-:Y:S01]  /*4990*/  HFMA2 R18, -RZ, RZ, 0, 0 ;  /* 0x00000000ff127431 */ /* 0x000fe200000001ff */
[----:B------:R-:W4:Y:S02]  /*49a0*/  LDCU UR5, c[0x0][0x394] ;  /* 0x00007280ff0577ac */ /* 0x000f240008000800 */
        /* <DEDUP_REMOVED lines=43> */
[----:B------:R-:W-:Y:S01]  /*4c60*/  @!P3 STG.E desc[UR20][R8.64+0x100], R17 ;  /* 0x000100110800b986 */ /* 0x000fe2000c101914 */
[----:B------:R-:W-:-:S03]  /*4c70*/  ISETP.GE.AND P3, PT, R41, R70, PT ;  /* 0x000000462900720c */ /* 0x000fc60003f66270 */
        /* <DEDUP_REMOVED lines=9> */
[----:B------:R-:W-:Y:S02]  /*4d10*/  ISETP.GE.AND P2, PT, R45, R70, PT ;  /* 0x000000462d00720c */ /* 0x000fe40003f46270 */
[----:B0-----:R-:W-:-:S02]  /*4d20*/  CS2R R10, SRZ ;  /* 0x00000000000a7805 */ /* 0x001fc4000001ff00 */
[-C--:B------:R-:W-:Y:S01]  /*4d30*/  ISETP.GE.AND P5, PT, R48, R70.reuse, PT ;  /* 0x000000463000720c */ /* 0x080fe20003fa6270 */
[----:B------:R0:W-:Y:S01]  /*4d40*/  @!P1 STG.E desc[UR20][R8.64+0x380], R101 ;  /* 0x0003806508009986 */ /* 0x0001e2000c101914 */
[----:B------:R-:W-:Y:S01]  /*4d50*/  BAR.SYNC.DEFER_BLOCKING 0x0 ;  /* 0x0000000000007b1d */ /* 0x000fe20000010000 */
[-C--:B------:R-:W-:Y:S02]  /*4d60*/  ISETP.GE.AND P1, PT, R46, R70.reuse, PT ;  /* 0x000000462e00720c */ /* 0x080fe40003f26270 */
[-C--:B------:R-:W-:Y:S02]  /*4d70*/  ISETP.GE.AND P4, PT, R49, R70.reuse, PT ;  /* 0x000000463100720c */ /* 0x080fe40003f86270 */
[----:B--2---:R-:W-:Y:S01]  /*4d80*/  CS2R R14, SRZ ;  /* 0x00000000000e7805 */ /* 0x004fe2000001ff00 */
[----:B------:R-:W1:Y:S01]  /*4d90*/  LDCU.64 UR6, c[0x0][0x490] ;  /* 0x00009200ff0677ac */ /* 0x000e620008000a00 */
[----:B0-----:R-:W-:Y:S01]  /*4da0*/  CS2R R8, SRZ ;  /* 0x0000000000087805 */ /* 0x001fe2000001ff00 */
[----:B------:R-:W2:Y:S01]  /*4db0*/  @!P3 LDG.E R11, desc[UR20][R6.64] ;  /* 0x00000014060bb981 */ /* 0x000ea2000c1e1900 */
[----:B------:R-:W-:-:S03]  /*4dc0*/  ISETP.GE.AND P3, PT, R51, R70, PT ;  /* 0x000000463300720c */ /* 0x000fc60003f66270 */
[----:B------:R-:W3:Y:S01]  /*4dd0*/  @!P2 LDG.E R10, desc[UR20][R6.64+0x80] ;  /* 0x00008014060aa981 */ /* 0x000ee2000c1e1900 */
[----:B------:R-:W-:-:S03]  /*4de0*/  ISETP.GE.AND P2, PT, R52, R70, PT ;  /* 0x000000463400720c */ /* 0x000fc60003f46270 */
[----:B------:R-:W5:Y:S04]  /*4df0*/  @!P1 LDG.E R9, desc[UR20][R6.64+0x100] ;  /* 0x0001001406099981 */ /* 0x000f68000c1e1900 */
[----:B------:R-:W4:Y:S04]  /*4e00*/  @!P6 LDG.E R8, desc[UR20][R6.64+0x180] ;  /* 0x000180140608e981 */ /* 0x000f28000c1e1900 */
[----:B------:R-:W4:Y:S04]  /*4e10*/  @!P5 LDG.E R14, desc[UR20][R6.64+0x200] ;  /* 0x00020014060ed981 */ /* 0x000f28000c1e1900 */
[----:B------:R-:W4:Y:S04]  /*4e20*/  @!P4 LDG.E R16, desc[UR20][R6.64+0x280] ;  /* 0x000280140610c981 */ /* 0x000f28000c1e1900 */
[----:B------:R-:W4:Y:S04]  /*4e30*/  @!P3 LDG.E R15, desc[UR20][R6.64+0x300] ;  /* 0x00030014060fb981 */ /* 0x000f28000c1e1900 */
[----:B------:R-:W4:Y:S01]  /*4e40*/  @!P2 LDG.E R18, desc[UR20][R6.64+0x380] ;  /* 0x000380140612a981 */ /* 0x000f22000c1e1900 */
[----:B------:R-:W-:-:S03]  /*4e50*/  IADD3 R30, PT, PT, R30, 0x1, RZ ;  /* 0x000000011e1e7810 */ /* 0x000fc60007ffe0ff */
[----:B--2---:R-:W-:Y:S04]  /*4e60*/  STS [R72], R11 ;  /* 0x0000000b48007388 */ /* 0x004fe80000000800 */
[----:B---3--:R-:W-:Y:S04]  /*4e70*/  STS [R73+0x80], R10 ;  /* 0x0000800a49007388 */ /* 0x008fe80000000800 */
[----:B-----5:R-:W-:Y:S04]  /*4e80*/  STS [R74+0x100], R9 ;  /* 0x000100094a007388 */ /* 0x020fe80000000800 */
[----:B----4-:R-:W-:Y:S04]  /*4e90*/  STS [R75+0x180], R8 ;  /* 0x000180084b007388 */ /* 0x010fe80000000800 */
[----:B------:R-:W-:Y:S04]  /*4ea0*/  STS [R77+0x200], R14 ;  /* 0x0002000e4d007388 */ /* 0x000fe80000000800 */
[----:B------:R-:W-:Y:S04]  /*4eb0*/  STS [R79+0x280], R16 ;  /* 0x000280104f007388 */ /* 0x000fe80000000800 */
[----:B------:R-:W-:Y:S04]  /*4ec0*/  STS [R80+0x300], R15 ;  /* 0x0003000f50007388 */ /* 0x000fe80000000800 */
[----:B------:R-:W-:Y:S01]  /*4ed0*/  STS [R81+0x380], R18 ;  /* 0x0003801251007388 */ /* 0x000fe20000000800 */
[----:B------:R-:W-:-:S03]  /*4ee0*/  NOP ;  /* 0x0000000000007918 */ /* 0x000fc60000000000 */
[----:B------:R-:W0:Y:S04]  /*4ef0*/  LDS R10, [R82+0xc] ;  /* 0x00000c00520a7984 */ /* 0x000e280000000800 */
[----:B------:R-:W2:Y:S04]  /*4f00*/  LDS R6, [R82+0x4] ;  /* 0x0000040052067984 */ /* 0x000ea80000000800 */
[----:B------:R-:W3:Y:S04]  /*4f10*/  LDS R7, [R82+0x8] ;  /* 0x0000080052077984 */ /* 0x000ee80000000800 */
[----:B------:R-:W4:Y:S04]  /*4f20*/  LDS R9, [R82+0x10] ;  /* 0x0000100052097984 */ /* 0x000f280000000800 */
[----:B------:R-:W5:Y:S04]  /*4f30*/  LDS R8, [R82+0x14] ;  /* 0x0000140052087984 */ /* 0x000f680000000800 */
[----:B------:R-:W1:Y:S04]  /*4f40*/  LDS R11, [R82+0x18] ;  /* 0x00001800520b7984 */ /* 0x000e680000000800 */
[----:B------:R-:W1:Y:S04]  /*4f50*/  LDS R14, [R82+0x1c] ;  /* 0x00001c00520e7984 */ /* 0x000e680000000800 */
[----:B------:R-:W1:Y:S01]  /*4f60*/  LDS R17, [R82] ;  /* 0x0000000052117984 */ /* 0x000e620000000800 */
        /* <DEDUP_REMOVED lines=11> */
[----:B------:R-:W0:Y:S01]  /*5020*/  MUFU.EX2 R21, R21 ;  /* 0x0000001500157308 */ /* 0x000e220000000800 */
[----:B------:R-:W-:Y:S01]  /*5030*/  FMUL.FTZ R23, R14, -1.4426950216293334961 ;  /* 0xbfb8aa3b0e177820 */ /* 0x000fe20000410000 */
[----:B--2---:R-:W-:Y:S02]  /*5040*/  FADD.FTZ R16, R16, 1 ;  /* 0x3f80000010107421 */ /* 0x004fe40000010000 */
[----:B------:R-:W1:Y:S01]  /*5050*/  MUFU.EX2 R22, R22 ;  /* 0x0000001600167308 */ /* 0x000e620000000800 */
[----:B------:R-:W-:Y:S01]  /*5060*/  FMUL.FTZ R15, R17, -1.4426950216293334961 ;  /* 0xbfb8aa3b110f7820 */ /* 0x000fe20000410000 */
[----:B---3--:R-:W-:-:S02]  /*5070*/  FADD.FTZ R18, R18, 1 ;  /* 0x3f80000012127421 */ /* 0x008fc40000010000 */
[----:B------:R-:W2:Y:S01]  /*5080*/  MUFU.EX2 R23, R23 ;  /* 0x0000001700177308 */ /* 0x000ea20000000800 */
[----:B----4-:R-:W-:-:S03]  /*5090*/  FADD.FTZ R20, R20, 1 ;  /* 0x3f80000014147421 */ /* 0x010fc60000010000 */
[----:B------:R-:W3:Y:S01]  /*50a0*/  MUFU.EX2 R15, R15 ;  /* 0x0000000f000f7308 */ /* 0x000ee20000000800 */
[----:B0-----:R-:W-:-:S03]  /*50b0*/  FADD.FTZ R21, R21, 1 ;  /* 0x3f80000015157421 */ /* 0x001fc60000010000 */
[----:B------:R-:W0:Y:S01]  /*50c0*/  MUFU.RCP R99, R16 ;  /* 0x0000001000637308 */ /* 0x000e220000001000 */
[----:B-1----:R-:W-:Y:S01]  /*50d0*/  FADD.FTZ R22, R22, 1 ;  /* 0x3f80000016167421 */ /* 0x002fe20000010000 */
[----:B--2---:R-:W-:-:S06]  /*50e0*/  FADD.FTZ R23, R23, 1 ;  /* 0x3f80000017177421 */ /* 0x004fcc0000010000 */
        /* <DEDUP_REMOVED lines=24> */
[----:B---3--:R-:W-:Y:S01]  /*5270*/  FMUL.FTZ R8, R8, R21 ;  /* 0x0000001508087220 */ /* 0x008fe20000410000 */
[----:B------:R-:W-:Y:S03]  /*5280*/  STS [R82+0x10], R91 ;  /* 0x0000105b52007388 */ /* 0x000fe60000000800 */
[----:B------:R-:W-:Y:S01]  /*5290*/  FMUL.FTZ R93, R8, R93 ;  /* 0x0000005d085d7220 */ /* 0x000fe20000410000 */
[----:B0-----:R-:W-:-:S04]  /*52a0*/  FMUL.FTZ R10, R11, R22 ;  /* 0x000000160b0a7220 */ /* 0x001fc80000410000 */
[----:B------:R-:W-:Y:S01]  /*52b0*/  STS [R82+0x14], R93 ;  /* 0x0000145d52007388 */ /* 0x000fe20000000800 */
[----:B------:R-:W-:Y:S01]  /*52c0*/  FMUL.FTZ R95, R10, R95 ;  /* 0x0000005f0a5f7220 */ /* 0x000fe20000410000 */
[----:B-1----:R-:W-:-:S04]  /*52d0*/  FMUL.FTZ R14, R14, R23 ;  /* 0x000000170e0e7220 */ /* 0x002fc80000410000 */
[----:B------:R-:W-:Y:S01]  /*52e0*/  STS [R82+0x18], R95 ;  /* 0x0000185f52007388 */ /* 0x000fe20000000800 */
[----:B------:R-:W-:Y:S02]  /*52f0*/  FMUL.FTZ R97, R14, R97 ;  /* 0x000000610e617220 */ /* 0x000fe40000410000 */
[----:B------:R-:W0:Y:S03]  /*5300*/  LDC.64 R14, c[0x0][0x430] ;  /* 0x00010c00ff0e7b82 */ /* 0x000e260000000a00 */
[----:B------:R-:W-:Y:S01]  /*5310*/  STS [R82+0x1c], R97 ;  /* 0x00001c6152007388 */ /* 0x000fe20000000800 */
[----:B------:R-:W-:-:S03]  /*5320*/  NOP ;  /* 0x0000000000007918 */ /* 0x000fc60000000000 */
[----:B------:R-:W-:Y:S04]  /*5330*/  LDS R7, [R72] ;  /* 0x0000000048077984 */ /* 0x000fe80000000800 */
[----:B------:R-:W-:Y:S04]  /*5340*/  LDS R73, [R73+0x80] ;  /* 0x0000800049497984 */ /* 0x000fe80000000800 */
[----:B------:R-:W-:Y:S04]  /*5350*/  LDS R9, [R74+0x100] ;  /* 0x000100004a097984 */ /* 0x000fe80000000800 */
[----:B------:R-:W-:Y:S01]  /*5360*/  LDS R75, [R75+0x180] ;  /* 0x000180004b4b7984 */ /* 0x000fe20000000800 */
[----:B0-----:R-:W-:-:S03]  /*5370*/  IMAD.WIDE.U32 R4, R14, UR18, R4 ;  /* 0x000000120e047c25 */ /* 0x001fc6000f8e0004 */
[----:B------:R-:W-:Y:S01]  /*5380*/  LDS R77, [R77+0x200] ;  /* 0x000200004d4d7984 */ /* 0x000fe20000000800 */
[----:B------:R-:W-:-:S03]  /*5390*/  IMAD R5, R15, UR18, R5 ;  /* 0x000000120f057c24 */ /* 0x000fc6000f8e0205 */
[----:B------:R-:W-:Y:S01]  /*53a0*/  LDS R79, [R79+0x280] ;  /* 0x000280004f4f7984 */ /* 0x000fe20000000800 */
[----:B--2---:R-:W-:-:S03]  /*53b0*/  IMAD.WIDE.U32 R4, R25, R16, R4 ;  /* 0x0000001019047225 */ /* 0x004fc600078e0004 */
[----:B------:R-:W-:Y:S01]  /*53c0*/  LDS R11, [R80+0x300] ;  /* 0x00030000500b7984 */ /* 0x000fe20000000800 */
[----:B------:R-:W-:-:S03]  /*53d0*/  IMAD R8, R25, R17, R5 ;  /* 0x0000001119087224 */ /* 0x000fc600078e0205 */
        /* <DEDUP_REMOVED lines=33> */
.L_x_2051:
        /* <DEDUP_REMOVED lines=9> */
.L_x_4997:


//--------------------- .text._Z25selective_scan_fwd_kernelI32Selective_Scan_fwd_kernel_traitsILi32ELi8ELi1ELb0ELb1ELb1ELb0EfN3c107complexIfEEEEv13SSMParamsBase --------------------------
	.section	.text._Z25selective_scan_fwd_kernelI32Selective_Scan_fwd_kernel_traitsILi32ELi8ELi1ELb0ELb1ELb1ELb0EfN3c107complexIfEEEEv13SSMParamsBase,"ax",@progbits
	.align	128
        .global         _Z25selective_scan_fwd_kernelI32Selective_Scan_fwd_kernel_traitsILi32ELi8ELi1ELb0ELb1ELb1ELb0EfN3c107complexIfEEEEv13SSMParamsBase
        .type           _Z25selective_scan_fwd_kernelI32Selective_Scan_fwd_kernel_traitsILi32ELi8ELi1ELb0ELb1ELb1ELb0EfN3c107complexIfEEEEv13SSMParamsBase,@function
        .size           _Z25selective_scan_fwd_kernelI32Selective_Scan_fwd_kernel_traitsILi32ELi8ELi1ELb0ELb1ELb1ELb0EfN3c107complexIfEEEEv13SSMParamsBase,(.L_x_4998 - _Z25selective_scan_fwd_kernelI32Selective_Scan_fwd_kernel_traitsILi32ELi8ELi1ELb0ELb1ELb1ELb0EfN3c107complexIfEEEEv13SSMParamsBase)
        .other          _Z25selective_scan_fwd_kernelI32Selective_Scan_fwd_kernel_traitsILi32ELi8ELi1ELb0ELb1ELb1ELb0EfN3c107complexIfEEEEv13SSMParamsBase,@"STO_CUDA_ENTRY STV_DEFAULT"
_Z25selective_scan_fwd_kernelI32Selective_Scan_fwd_kernel_traitsILi32ELi8ELi1ELb0ELb1ELb1ELb0EfN3c107complexIfEEEEv13SSMParamsBase:
.text._Z25selective_scan_fwd_kernelI32Selective_Scan_fwd_kernel_traitsILi32ELi8ELi1ELb0ELb1ELb1ELb0EfN3c107complexIfEEEEv13SSMParamsBase:
        /* <DEDUP_REMOVED lines=22> */
[----:B------:R-:W1:Y:S02]  /*0160*/  LDC R20, c[0x0][0x384] ;  /* 0x0000e100ff147b82 */ /* 0x000e640000000800 */
        /* <DEDUP_REMOVED lines=14> */
[----:B------:R-:W-:-:S03]  /*0250*/  IABS R2, R23 ;  /* 0x0000001700027213 */ /* 0x000fc60000000000 */
[----:B------:R-:W-:-:S03]  /*0260*/  IMAD.HI.U32 R7, R7, R3, R6 ;  /* 0x0000000307077227 */ /* 0x000fc600078e0006 */
[----:B------:R-:W0:Y:S03]  /*0270*/  LDC.64 R18, c[0x0][0x450] ;  /* 0x00011400ff127b82 */ /* 0x000e260000000a00 */
[----:B------:R-:W-:-:S05]  /*0280*/  IMAD.HI.U32 R7, R7, R2, RZ ;  /* 0x0000000207077227 */ /* 0x000fca00078e00ff */
[----:B------:R-:W-:-:S05]  /*0290*/  IADD3 R6, PT, PT, -R7, RZ, RZ ;  /* 0x000000ff07067210 */ /* 0x000fca0007ffe1ff */
[----:B------:R-:W-:-:S05]  /*02a0*/  IMAD R6, R9, R6, R2 ;  /* 0x0000000609067224 */ /* 0x000fca00078e0202 */
[----:B------:R-:W-:Y:S01]  /*02b0*/  ISETP.GT.U32.AND P1, PT, R9, R6, PT ;  /* 0x000000060900720c */ /* 0x000fe20003f24070 */
[----:B------:R-:W-:Y:S02]  /*02c0*/  UIMAD.WIDE.U32 UR6, UR18, UR12, URZ ;  /* 0x0000000c120672a5 */ /* 0x000fe4000f8e00ff */
[----:B------:R-:W-:Y:S02]  /*02d0*/  UIMAD.WIDE.U32 UR4, UR18, UR8, URZ ;  /* 0x00000008120472a5 */ /* 0x000fe4000f8e00ff */
[----:B------:R-:W-:Y:S01]  /*02e0*/  UIMAD UR8, UR18, UR13, UR7 ;  /* 0x0000000d120872a4 */ /* 0x000fe2000f8e0207 */
[----:B------:R-:W2:Y:S07]  /*02f0*/  LDCU.64 UR12, c[0x0][0x3d0] ;  /* 0x00007a00ff0c77ac */ /* 0x000eae0008000a00 */
[----:B------:R-:W-:Y:S01]  /*0300*/  @!P1 IADD3 R6, PT, PT, R6, -R9, RZ ;  /* 0x8000000906069210 */ /* 0x000fe20007ffe0ff */
[----:B------:R-:W-:Y:S01]  /*0310*/  UIMAD UR9, UR18, UR9, UR5 ;  /* 0x00000009120972a4 */ /* 0x000fe2000f8e0205 */
[----:B----4-:R-:W-:-:S02]  /*0320*/  ISETP.GE.AND P3, PT, R11, 0x1, PT ;  /* 0x000000010b00780c */ /* 0x010fc40003f66270 */
[----:B------:R-:W-:Y:S02]  /*0330*/  ISETP.GE.U32.AND P0, PT, R6, R9, PT ;  /* 0x000000090600720c */ /* 0x000fe40003f06070 */
[----:B------:R-:W-:Y:S02]  /*0340*/  MOV R3, UR5 ;  /* 0x0000000500037c02 */ /* 0x000fe40008000f00 */
[----:B------:R-:W-:Y:S02]  /*0350*/  MOV R2, UR4 ;  /* 0x0000000400027c02 */ /* 0x000fe40008000f00 */
[----:B------:R-:W-:Y:S01]  /*0360*/  MOV R3, UR9 ;  /* 0x0000000900037c02 */ /* 0x000fe20008000f00 */
[----:B------:R-:W-:Y:S01]  /*0370*/  UIMAD.WIDE.U32 UR4, UR18, UR16, URZ ;  /* 0x00000010120472a5 */ /* 0x000fe2000f8e00ff */
[----:B------:R-:W-:Y:S02]  /*0380*/  MOV R4, UR6 ;  /* 0x0000000600047c02 */ /* 0x000fe40008000f00 */
[----:B------:R-:W-:Y:S01]  /*0390*/  MOV R5, UR7 ;  /* 0x0000000700057c02 */ /* 0x000fe20008000f00 */
[----:B------:R-:W-:Y:S01]  /*03a0*/  IMAD.U32 R5, RZ, RZ, UR8 ;  /* 0x00000008ff057e24 */ /* 0x000fe2000f8e00ff */
[----:B------:R-:W-:Y:S01]  /*03b0*/  @!P1 IADD3 R7, PT, PT, R7, 0x1, RZ ;  /* 0x0000000107079810 */ /* 0x000fe20007ffe0ff */
[C---:B------:R-:W-:Y:S01]  /*03c0*/  IMAD.WIDE.U32 R2, R23.reuse, UR10, R2 ;  /* 0x0000000a17027c25 */ /* 0x040fe2000f8e0002 */
[----:B------:R-:W-:Y:S01]  /*03d0*/  LOP3.LUT R8, R23, R10, RZ, 0x3c, !PT ;  /* 0x0000000a17087212 */ /* 0x000fe200078e3cff */
[----:B------:R-:W-:Y:S01]  /*03e0*/  UIMAD UR8, UR18, UR17, UR5 ;  /* 0x00000011120872a4 */ /* 0x000fe2000f8e0205 */
[----:B------:R-:W-:Y:S01]  /*03f0*/  @P0 IADD3 R7, PT, PT, R7, 0x1, RZ ;  /* 0x0000000107070810 */ /* 0x000fe20007ffe0ff */
[C---:B------:R-:W-:Y:S01]  /*0400*/  IMAD R39, R23.reuse, UR11, R3 ;  /* 0x0000000b17277c24 */ /* 0x040fe2000f8e0203 */
[----:B--2---:R-:W-:Y:S01]  /*0410*/  UIMAD.WIDE.U32 UR6, UR18, UR12, URZ ;  /* 0x0000000c120672a5 */ /* 0x004fe2000f8e00ff */
[----:B------:R-:W-:Y:S01]  /*0420*/  IMAD.WIDE.U32 R4, R23, UR14, R4 ;  /* 0x0000000e17047c25 */ /* 0x000fe2000f8e0004 */
[----:B------:R-:W-:-:S02]  /*0430*/  ISETP.GE.AND P2, PT, R8, RZ, PT ;  /* 0x000000ff0800720c */ /* 0x000fc40003f46270 */
[----:B------:R-:W-:Y:S02]  /*0440*/  ISETP.NE.AND P0, PT, R10, RZ, PT ;  /* 0x000000ff0a00720c */ /* 0x000fe40003f05270 */
[----:B------:R-:W-:Y:S01]  /*0450*/  MOV R8, R7 ;  /* 0x0000000700087202 */ /* 0x000fe20000000f00 */
[----:B01-3--:R-:W-:Y:S10]  /*0460*/  @!P3 EXIT ;  /* 0x000000000000b94d */ /* 0x00bff40003800000 */
[----:B------:R-:W0:Y:S01]  /*0470*/  S2R R24, SR_TID.X ;  /* 0x0000000000187919 */ /* 0x000e220000002100 */
[----:B------:R-:W-:Y:S01]  /*0480*/  @!P2 IADD3 R8, PT, PT, -R8, RZ, RZ ;  /* 0x000000ff0808a210 */ /* 0x000fe20007ffe1ff */
[----:B------:R-:W-:Y:S01]  /*0490*/  IMAD R40, R23, UR15, R5 ;  /* 0x0000000f17287c24 */ /* 0x000fe2000f8e0205 */
[----:B------:R-:W-:Y:S01]  /*04a0*/  @!P0 LOP3.LUT R8, RZ, R10, RZ, 0x33, !PT ;  /* 0x0000000aff088212 */ /* 0x000fe200078e33ff */
[----:B------:R-:W1:Y:S01]  /*04b0*/  LDCU.64 UR10, c[0x0][0x3a0] ;  /* 0x00007400ff0a77ac */ /* 0x000e620008000a00 */
[----:B------:R-:W-:Y:S02]  /*04c0*/  LEA R29, P1, R2, R12, 0x2 ;  /* 0x0000000c021d7211 */ /* 0x000fe400078210ff */
[----:B------:R-:W-:Y:S01]  /*04d0*/  SHF.R.S32.HI R3, RZ, 0x1f, R8 ;  /* 0x0000001fff037819 */ /* 0x000fe20000011408 */
[----:B------:R-:W-:Y:S01]  /*04e0*/  UMOV UR5, UR8 ;  /* 0x0000000800057c82 */ /* 0x000fe20008000000 */
[----:B------:R-:W-:Y:S01]  /*04f0*/  LEA R30, P0, R4, R30, 0x2 ;  /* 0x0000001e041e7211 */ /* 0x000fe200078010ff */
[----:B------:R-:W2:Y:S01]  /*0500*/  LDCU UR9, c[0x0][0x38c] ;  /* 0x00007180ff0977ac */ /* 0x000ea20008000800 */
[----:B------:R-:W-:Y:S01]  /*0510*/  LEA.HI.X R39, R2, R13, R39, 0x2, P1 ;  /* 0x0000000d02277211 */ /* 0x000fe200008f1427 */
[CC--:B------:R-:W-:Y:S01]  /*0520*/  IMAD R2, R3.reuse, R66.reuse, RZ ;  /* 0x0000004203027224 */ /* 0x0c0fe200078e02ff */
[----:B------:R-:W-:Y:S01]  /*0530*/  LEA.HI.X R40, R4, R31, R40, 0x2, P0 ;  /* 0x0000001f04287211 */ /* 0x000fe200000f1428 */
[C---:B------:R-:W-:Y:S01]  /*0540*/  IMAD.WIDE.U32 R4, R8.reuse, R66, UR4 ;  /* 0x0000000408047e25 */ /* 0x040fe2000f8e0042 */
[----:B------:R-:W-:Y:S01]  /*0550*/  UIMAD UR7, UR18, UR13, UR7 ;  /* 0x0000000d120772a4 */ /* 0x000fe2000f8e0207 */
[----:B------:R-:W-:Y:S01]  /*0560*/  MOV R27, RZ ;  /* 0x000000ff001b7202 */ /* 0x000fe20000000f00 */
[----:B------:R-:W3:Y:S01]  /*0570*/  LDCU.U8 UR4, c[0x0][0x39e] ;  /* 0x000073c0ff0477ac */ /* 0x000ee20008000000 */
[----:B------:R-:W-:Y:S01]  /*0580*/  IMAD R67, R8, R67, R2 ;  /* 0x0000004308437224 */ /* 0x000fe200078e0202 */
[----:B------:R-:W-:Y:S01]  /*0590*/  LEA R65, P0, R4, R14, 0x2 ;  /* 0x0000000e04417211 */ /* 0x000fe200078010ff */
[----:B------:R-:W-:-:S02]  /*05a0*/  IMAD R3, R3, R16, RZ ;  /* 0x0000001003037224 */ /* 0x000fc400078e02ff */
[----:B------:R-:W-:Y:S01]  /*05b0*/  IMAD.WIDE.U32 R6, R8, R16, UR6 ;  /* 0x0000000608067e25 */ /* 0x000fe2000f8e0010 */
[----:B------:R-:W-:-:S03]  /*05c0*/  IADD3 R67, PT, PT, R5, R67, RZ ;  /* 0x0000004305437210 */ /* 0x000fc60007ffe0ff */
[----:B------:R-:W-:Y:S01]  /*05d0*/  IMAD R3, R8, R17, R3 ;  /* 0x0000001108037224 */ /* 0x000fe200078e0203 */
[----:B------:R-:W-:Y:S01]  /*05e0*/  LEA.HI.X R67, R4, R15, R67, 0x2, P0 ;  /* 0x0000000f04437211 */ /* 0x000fe200000f1443 */
[----:B------:R-:W-:Y:S01]  /*05f0*/  IMAD R8, R20, UR18, R23 ;  /* 0x0000001214087c24 */ /* 0x000fe2000f8e0217 */
[----:B------:R-:W-:Y:S02]  /*0600*/  LEA R66, P1, R6, R18, 0x2 ;  /* 0x0000001206427211 */ /* 0x000fe400078210ff */
[----:B------:R-:W-:Y:S01]  /*0610*/  IADD3 R68, PT, PT, R7, R3, RZ ;  /* 0x0000000307447210 */ /* 0x000fe20007ffe0ff */
[C---:B-1----:R-:W-:Y:S01]  /*0620*/  IMAD.WIDE.U32 R2, R23.reuse, UR10, RZ ;  /* 0x0000000a17027c25 */ /* 0x042fe2000f8e00ff */
[C---:B0-----:R-:W-:Y:S02]  /*0630*/  SHF.L.U32 R28, R24.reuse, 0x3, RZ ;  /* 0x00000003181c7819 */ /* 0x041fe400000006ff */
[----:B------:R-:W-:Y:S01]  /*0640*/  SHF.L.U32 R4, R24, 0x4, RZ ;  /* 0x0000000418047819 */ /* 0x000fe200000006ff */
[----:B------:R-:W-:Y:S01]  /*0650*/  IMAD R8, R8, R11, RZ ;  /* 0x0000000b08087224 */ /* 0x000fe200078e02ff */
[----:B------:R-:W-:Y:S01]  /*0660*/  LOP3.LUT R47, R28, 0x1f00, RZ, 0xc0, !PT ;  /* 0x00001f001c2f7812 */ /* 0x000fe200078ec0ff */
[----:B------:R-:W-:Y:S01]  /*0670*/  IMAD R25, R23, UR11, R3 ;  /* 0x0000000b17197c24 */ /* 0x000fe2000f8e0203 */
[----:B------:R-:W-:Y:S01]  /*0680*/  LOP3.LUT R5, R4, 0x3e00, RZ, 0xc0, !PT ;  /* 0x00003e0004057812 */ /* 0x000fe200078ec0ff */
[----:B--2---:R-:W-:Y:S01]  /*0690*/  IMAD R26, R8, UR9, RZ ;  /* 0x00000009081a7c24 */ /* 0x004fe2000f8e02ff */
[----:B------:R-:W-:Y:S01]  /*06a0*/  LOP3.LUT R38, R47, 0x1f, R24, 0xf8, !PT ;  /* 0x0000001f2f267812 */ /* 0x000fe200078ef818 */
[----:B------:R-:W-:Y:S01]  /*06b0*/  VIADD R31, R28, 0x1 ;  /* 0x000000011c1f7836 */ /* 0x000fe20000000000 */
[----:B------:R-:W-:-:S02]  /*06c0*/  LEA.HI.X R68, R6, R19, R68, 0x2, P1 ;  /* 0x0000001306447211 */ /* 0x000fc400008f1444 */
[----:B------:R-:W-:Y:S02]  /*06d0*/  LOP3.LUT R41, R38, 0x20, RZ, 0xfc, !PT ;  /* 0x0000002026297812 */ /* 0x000fe400078efcff */
[C---:B------:R-:W-:Y:S02]  /*06e0*/  IADD3 R32, PT, PT, R28.reuse, 0x2, RZ ;  /* 0x000000021c207810 */ /* 0x040fe40007ffe0ff */
[----:B------:R-:W-:Y:S02]  /*06f0*/  IADD3 R47, PT, PT, R47, R41, RZ ;  /* 0x000000292f2f7210 */ /* 0x000fe40007ffe0ff */
[C---:B------:R-:W-:Y:S02]  /*0700*/  IADD3 R33, PT, PT, R28.reuse, 0x3, RZ ;  /* 0x000000031c217810 */ /* 0x040fe40007ffe0ff */
[C---:B------:R-:W-:Y:S01]  /*0710*/  IADD3 R34, PT, PT, R28.reuse, 0x4, RZ ;  /* 0x000000041c227810 */ /* 0x040fe20007ffe0ff */
[C---:B------:R-:W-:Y:S01]  /*0720*/  VIADD R53, R47.reuse, 0x60 ;  /* 0x000000602f357836 */ /* 0x040fe20000000000 */
[C---:B------:R-:W-:Y:S01]  /*0730*/  IADD3 R35, PT, PT, R28.reuse, 0x5, RZ ;  /* 0x000000051c237810 */ /* 0x040fe20007ffe0ff */
[----:B------:R-:W-:Y:S01]  /*0740*/  VIADD R64, R47, 0x1c0 ;  /* 0x000001c02f407836 */ /* 0x000fe20000000000 */
[----:B------:R-:W-:-:S02]  /*0750*/  IADD3 R36, PT, PT, R28, 0x6, RZ ;  /* 0x000000061c247810 */ /* 0x000fc40007ffe0ff */
[----:B------:R-:W-:Y:S02]  /*0760*/  IADD3 R37, PT, PT, R28, 0x7, RZ ;  /* 0x000000071c257810 */ /* 0x000fe40007ffe0ff */
[----:B------:R-:W-:Y:S02]  /*0770*/  LOP3.LUT R42, R5, 0x1f, R24, 0xf8, !PT ;  /* 0x0000001f052a7812 */ /* 0x000fe400078ef818 */
[C---:B------:R-:W-:Y:S02]  /*0780*/  LOP3.LUT R43, R38.reuse, 0x40, RZ, 0xfc, !PT ;  /* 0x00000040262b7812 */ /* 0x040fe400078efcff */
[C---:B------:R-:W-:Y:S02]  /*0790*/  LOP3.LUT R44, R38.reuse, 0x60, RZ, 0xfc, !PT ;  /* 0x00000060262c7812 */ /* 0x040fe400078efcff */
[C---:B------:R-:W-:Y:S02]  /*07a0*/  LOP3.LUT R45, R38.reuse, 0x80, RZ, 0xfc, !PT ;  /* 0x00000080262d7812 */ /* 0x040fe400078efcff */
[----:B------:R-:W-:-:S02]  /*07b0*/  LOP3.LUT R46, R38, 0xa0, RZ, 0xfc, !PT ;  /* 0x000000a0262e7812 */ /* 0x000fc400078efcff */
[C---:B------:R-:W-:Y:S02]  /*07c0*/  LOP3.LUT R48, R38.reuse, 0xc0, RZ, 0xfc, !PT ;  /* 0x000000c026307812 */ /* 0x040fe400078efcff */
[C---:B------:R-:W-:Y:S02]  /*07d0*/  LOP3.LUT R49, R38.reuse, 0xe0, RZ, 0xfc, !PT ;  /* 0x000000e026317812 */ /* 0x040fe400078efcff */
[----:B------:R-:W-:Y:S02]  /*07e0*/  SHF.L.U32 R50, R38, 0x2, RZ ;  /* 0x0000000226327819 */ /* 0x000fe400000006ff */
        /* <DEDUP_REMOVED lines=11> */
[----:B---3--:R-:W-:-:S07]  /*08a0*/  IADD3 R63, PT, PT, R47, 0x1a0, RZ ;  /* 0x000001a02f3f7810 */ /* 0x008fce0007ffe0ff */
.L_x_2072:
[----:B0-----:R-:W0:Y:S01]  /*08b0*/  LDC R5, c[0x0][0x388] ;  /* 0x0000e200ff057b82 */ /* 0x001e220000000800 */
[----:B------:R-:W-:Y:S01]  /*08c0*/  SHF.L.U32 R70, R27, 0x8, RZ ;  /* 0x000000081b467819 */ /* 0x000fe200000006ff */
[----:B------:R-:W-:Y:S01]  /*08d0*/  HFMA2 R4, -RZ, RZ, 0, 0 ;  /* 0x00000000ff047431 */ /* 0x000fe200000001ff */
[C---:B------:R-:W-:Y:S02]  /*08e0*/  IADD3 R6, P0, PT, R50.reuse, R29, RZ ;  /* 0x0000001d32067210 */ /* 0x040fe40007f1e0ff */
[----:B------:R-:W-:Y:S02]  /*08f0*/  CS2R R8, SRZ ;  /* 0x0000000000087805 */ /* 0x000fe4000001ff00 */
[----:B------:R-:W-:Y:S02]  /*0900*/  IADD3 R82, P3, PT, R50, R30, RZ ;  /* 0x0000001e32527210 */ /* 0x000fe40007f7e0ff */
[----:B------:R-:W-:Y:S02]  /*0910*/  CS2R R10, SRZ ;  /* 0x00000000000a7805 */ /* 0x000fe4000001ff00 */
[----:B------:R-:W-:Y:S01]  /*0920*/  IADD3.X R7, PT, PT, RZ, R39, RZ, P0, !PT ;  /* 0x00000027ff077210 */ /* 0x000fe200007fe4ff */
[----:B------:R-:W-:Y:S01]  /*0930*/  HFMA2 R12, -RZ, RZ, 0, 0 ;  /* 0x00000000ff0c7431 */ /* 0x000fe200000001ff */
[----:B------:R-:W-:-:S02]  /*0940*/  IADD3.X R83, PT, PT, RZ, R40, RZ, P3, !PT ;  /* 0x00000028ff537210 */ /* 0x000fc40001ffe4ff */
        /* <DEDUP_REMOVED lines=26> */
[CC--:B-1----:R-:W-:Y:S01]  /*0af0*/  LEA.HI.SX32 R73, R71.reuse, R71.reuse, 0x1b ;  /* 0x0000004747497211 */ /* 0x0c2fe200078fdaff */
[C---:B------:R-:W-:Y:S01]  /*0b00*/  VIADD R18, R71.reuse, 0x60 ;  /* 0x0000006047127836 */ /* 0x040fe20000000000 */
[C---:B------:R-:W-:Y:S02]  /*0b10*/  IADD3 R14, PT, PT, R71.reuse, 0x20, RZ ;  /* 0x00000020470e7810 */ /* 0x040fe40007ffe0ff */
[----:B------:R-:W-:Y:S02]  /*0b20*/  IADD3 R16, PT, PT, R71, 0x40, RZ ;  /* 0x0000004047107810 */ /* 0x000fe40007ffe0ff */
[----:B------:R-:W-:Y:S02]  /*0b30*/  LEA R73, R73, R72, 0x2 ;  /* 0x0000004849497211 */ /* 0x000fe400078e10ff */
[----:B------:R-:W-:-:S02]  /*0b40*/  LEA.HI.SX32 R13, R14, R71, 0x1b ;  /* 0x000000470e0d7211 */ /* 0x000fc400078fdaff */
[-C--:B------:R-:W-:Y:S02]  /*0b50*/  LEA.HI.SX32 R7, R18, R71.reuse, 0x1b ;  /* 0x0000004712077211 */ /* 0x080fe400078fdaff */
[C---:B------:R-:W-:Y:S02]  /*0b60*/  IADD3 R6, PT, PT, R71.reuse, 0x80, RZ ;  /* 0x0000008047067810 */ /* 0x040fe40007ffe0ff */
[----:B------:R-:W-:Y:S02]  /*0b70*/  LEA.HI.SX32 R75, R16, R71, 0x1b ;  /* 0x00000047104b7211 */ /* 0x000fe400078fdaff */
[C---:B------:R-:W-:Y:S02]  /*0b80*/  IADD3 R14, PT, PT, R71.reuse, 0xa0, RZ ;  /* 0x000000a0470e7810 */ /* 0x040fe40007ffe0ff */
[C---:B------:R-:W-:Y:S02]  /*0b90*/  IADD3 R16, PT, PT, R71.reuse, 0xc0, RZ ;  /* 0x000000c047107810 */ /* 0x040fe40007ffe0ff */
[----:B------:R-:W-:-:S02]  /*0ba0*/  IADD3 R18, PT, PT, R71, 0xe0, RZ ;  /* 0x000000e047127810 */ /* 0x000fc40007ffe0ff */
[-C--:B------:R-:W-:Y:S02]  /*0bb0*/  LEA R76, R7, R72.reuse, 0x2 ;  /* 0x00000048074c7211 */ /* 0x080fe400078e10ff */
[-C--:B------:R-:W-:Y:S01]  /*0bc0*/  LEA.HI.SX32 R77, R6, R71.reuse, 0x1b ;  /* 0x00000047064d7211 */ /* 0x080fe200078fdaff */
[----:B------:R-:W-:Y:S01]  /*0bd0*/  HFMA2 R6, -RZ, RZ, 0, 0 ;  /* 0x00000000ff067431 */ /* 0x000fe200000001ff */
[-C--:B------:R-:W-:Y:S02]  /*0be0*/  LEA R74, R13, R72.reuse, 0x2 ;  /* 0x000000480d4a7211 */ /* 0x080fe400078e10ff */
[-C--:B------:R-:W-:Y:S02]  /*0bf0*/  LEA.HI.SX32 R7, R14, R71.reuse, 0x1b ;  /* 0x000000470e077211 */ /* 0x080fe400078fdaff */
[----:B------:R-:W-:Y:S02]  /*0c00*/  LEA R75, R75, R72, 0x2 ;  /* 0x000000484b4b7211 */ /* 0x000fe400078e10ff */
[----:B------:R-:W-:-:S02]  /*0c10*/  LEA.HI.SX32 R79, R16, R71, 0x1b ;  /* 0x00000047104f7211 */ /* 0x000fc400078fdaff */
[----:B------:R-:W-:Y:S02]  /*0c20*/  LEA.HI.SX32 R13, R18, R71, 0x1b ;  /* 0x00000047120d7211 */ /* 0x000fe400078fdaff */
[-C--:B------:R-:W-:Y:S02]  /*0c30*/  LEA R77, R77, R72.reuse, 0x2 ;  /* 0x000000484d4d7211 */ /* 0x080fe400078e10ff */
[-C--:B------:R-:W-:Y:S02]  /*0c40*/  LEA R78, R7, R72.reuse, 0x2 ;  /* 0x00000048074e7211 */ /* 0x080fe400078e10ff */
[-C--:B------:R-:W-:Y:S02]  /*0c50*/  LEA R79, R79, R72.reuse, 0x2 ;  /* 0x000000484f4f7211 */ /* 0x080fe400078e10ff */
[----:B------:R-:W-:Y:S02]  /*0c60*/  LEA R80, R13, R72, 0x2 ;  /* 0x000000480d507211 */ /* 0x000fe400078e10ff */
[----:B------:R-:W-:-:S02]  /*0c70*/  MOV R85, RZ ;  /* 0x000000ff00557202 */ /* 0x000fc40000000f00 */
[----:B------:R-:W-:Y:S02]  /*0c80*/  MOV R87, RZ ;  /* 0x000000ff00577202 */ /* 0x000fe40000000f00 */
[----:B------:R-:W-:Y:S02]  /*0c90*/  MOV R89, RZ ;  /* 0x000000ff00597202 */ /* 0x000fe40000000f00 */
[----:B------:R-:W-:Y:S01]  /*0ca0*/  MOV R91, RZ ;  /* 0x000000ff005b7202 */ /* 0x000fe20000000f00 */
[----:B--2---:R0:W-:Y:S04]  /*0cb0*/  STS [R73], R4 ;  /* 0x0000000449007388 */ /* 0x0041e80000000800 */
[----:B---3--:R-:W-:Y:S01]  /*0cc0*/  STS [R74+0x80], R9 ;  /* 0x000080094a007388 */ /* 0x008fe20000000800 */
[----:B0-----:R-:W-:-:S05]  /*0cd0*/  IMAD.SHL.U32 R4, R71, 0x8, RZ ;  /* 0x0000000847047824 */ /* 0x001fca00078e00ff */
[----:B------:R-:W-:Y:S01]  /*0ce0*/  LEA.HI.SX32 R81, R4, R4, 0x1b ;  /* 0x0000000404517211 */ /* 0x000fe200078fdaff */
[----:B----4-:R0:W-:Y:S03]  /*0cf0*/  STS [R75+0x100], R8 ;  /* 0x000100084b007388 */ /* 0x0101e60000000800 */
[----:B------:R-:W-:Y:S01]  /*0d00*/  LEA R81, R81, R72, 0x2 ;  /* 0x0000004851517211 */ /* 0x000fe200078e10ff */
[----:B------:R-:W-:Y:S04]  /*0d10*/  STS [R76+0x180], R11 ;  /* 0x0001800b4c007388 */ /* 0x000fe80000000800 */
[----:B------:R1:W-:Y:S04]  /*0d20*/  STS [R77+0x200], R10 ;  /* 0x0002000a4d007388 */ /* 0x0003e80000000800 */
[----:B------:R-:W-:Y:S04]  /*0d30*/  STS [R78+0x280], R15 ;  /* 0x0002800f4e007388 */ /* 0x000fe80000000800 */
        /* <DEDUP_REMOVED lines=12> */
[----:B0-----:R-:W-:-:S02]  /*0e00*/  HFMA2 R8, -RZ, RZ, 0, 0 ;  /* 0x00000000ff087431 */ /* 0x001fc400000001ff */
[----:B-1----:R-:W-:Y:S02]  /*0e10*/  HFMA2 R10, -RZ, RZ, 0, 0 ;  /* 0x00000000ff0a7431 */ /* 0x002fe400000001ff */
[----:B--2---:R-:W-:Y:S01]  /*0e20*/  HFMA2 R12, -RZ, RZ, 0, 0 ;  /* 0x00000000ff0c7431 */ /* 0x004fe200000001ff */
        /* <DEDUP_REMOVED lines=44> */
[----:B------:R-:W-:Y:S01]  /*10f0*/  IMAD.MOV.U32 R83, RZ, RZ, 0x3e800000 ;  /* 0x3e800000ff537424 */ /* 0x000fe200078e00ff */
        /* <DEDUP_REMOVED lines=28> */
.L_x_2053:
[----:B------:R-:W-:Y:S05]  /*12c0*/  BSYNC.RECONVERGENT B0 ;  /* 0x0000000000007941 */ /* 0x000fea0003800200 */
.L_x_2052:
        /* <DEDUP_REMOVED lines=34> */
.L_x_2055:
[----:B------:R-:W-:Y:S05]  /*14f0*/  BSYNC.RECONVERGENT B0 ;  /* 0x0000000000007941 */ /* 0x000fea0003800200 */
.L_x_2054:
        /* <DEDUP_REMOVED lines=39> */
.L_x_2057:
[----:B------:R-:W-:Y:S05]  /*1770*/  BSYNC.RECONVERGENT B0 ;  /* 0x0000000000007941 */ /* 0x000fea0003800200 */
.L_x_2056:
        /* <DEDUP_REMOVED lines=32> */
.L_x_2059:
[----:B------:R-:W-:Y:S05]  /*1980*/  BSYNC.RECONVERGENT B0 ;  /* 0x0000000000007941 */ /* 0x000fea0003800200 */
.L_x_2058:
        /* <DEDUP_REMOVED lines=32> */
.L_x_2061:
[----:B------:R-:W-:Y:S05]  /*1b90*/  BSYNC.RECONVERGENT B0 ;  /* 0x0000000000007941 */ /* 0x000fea0003800200 */
.L_x_2060:
        /* <DEDUP_REMOVED lines=32> */
.L_x_2063:
[----:B------:R-:W-:Y:S05]  /*1da0*/  BSYNC.RECONVERGENT B0 ;  /* 0x0000000000007941 */ /* 0x000fea0003800200 */
.L_x_2062:
        /* <DEDUP_REMOVED lines=32> */
.L_x_2065:
[----:B------:R-:W-:Y:S05]  /*1fb0*/  BSYNC.RECONVERGENT B0 ;  /* 0x0000000000007941 */ /* 0x000fea0003800200 */
.L_x_2064:
        /* <DEDUP_REMOVED lines=32> */
.L_x_2067:
[----:B------:R-:W-:Y:S05]  /*21c0*/  BSYNC.RECONVERGENT B0 ;  /* 0x0000000000007941 */ /* 0x000fea0003800200 */
.L_x_2066:
        /* <DEDUP_REMOVED lines=12> */
[----:B------:R-:W-:Y:S01]  /*2290*/  SHF.L.U32 R6, R27, 0x9, RZ ;  /* 0x000000091b067819 */ /* 0x000fe200000006ff */
[----:B------:R-:W-:Y:S01]  /*22a0*/  FMUL.FTZ R85, R19, R92 ;  /* 0x0000005c13557220 */ /* 0x000fe20000410000 */
[----:B------:R-:W-:Y:S01]  /*22b0*/  FMUL.FTZ R89, R17, R90 ;  /* 0x0000005a11597220 */ /* 0x000fe20000410000 */
[----:B------:R-:W0:Y:S01]  /*22c0*/  LDC R114, c[0x0][0x38c] ;  /* 0x0000e300ff727b82 */ /* 0x000e220000000800 */
[----:B------:R-:W-:Y:S01]  /*22d0*/  FMUL.FTZ R83, R21, R96 ;  /* 0x0000006015537220 */ /* 0x000fe20000410000 */
[----:B------:R-:W-:Y:S01]  /*22e0*/  LEA R87, R5, -R6, 0x1 ;  /* 0x8000000605577211 */ /* 0x000fe200078e08ff */
[----:B------:R-:W-:Y:S01]  /*22f0*/  FMUL.FTZ R91, R15, R88 ;  /* 0x000000580f5b7220 */ /* 0x000fe20000410000 */
        /* <DEDUP_REMOVED lines=18> */
[----:B------:R-:W-:Y:S02]  /*2420*/  SHF.L.U32 R4, R71, 0x4, RZ ;  /* 0x0000000447047819 */ /* 0x000fe400000006ff */
[----:B------:R-:W-:Y:S01]  /*2430*/  ISETP.NE.AND P0, PT, R27, RZ, PT ;  /* 0x000000ff1b00720c */ /* 0x000fe20003f05270 */
[----:B------:R-:W0:Y:S01]  /*2440*/  LDCU.64 UR10, c[0x0][0x3e0] ;  /* 0x00007c00ff0a77ac */ /* 0x000e220008000a00 */
[-C--:B------:R-:W-:Y:S02]  /*2450*/  LEA.HI.SX32 R105, R7, R4.reuse, 0x1b ;  /* 0x0000000407697211 */ /* 0x080fe400078fdaff */
[-C--:B------:R-:W-:Y:S02]  /*2460*/  LEA.HI.SX32 R107, R9, R4.reuse, 0x1b ;  /* 0x00000004096b7211 */ /* 0x080fe400078fdaff */
[-C--:B------:R-:W-:Y:S01]  /*2470*/  LEA.HI.SX32 R103, R5, R4.reuse, 0x1b ;  /* 0x0000000405677211 */ /* 0x080fe200078fdaff */
[----:B------:R-:W-:Y:S01]  /*2480*/  IMAD R105, R105, 0x4, R72 ;  /* 0x0000000469697824 */ /* 0x000fe200078e0248 */
[----:B------:R-:W-:-:S02]  /*2490*/  LEA.HI.SX32 R109, R11, R4, 0x1b ;  /* 0x000000040b6d7211 */ /* 0x000fc400078fdaff */
[----:B------:R-:W-:Y:S02]  /*24a0*/  LEA.HI.SX32 R111, R13, R4, 0x1b ;  /* 0x000000040d6f7211 */ /* 0x000fe400078fdaff */
[C---:B------:R-:W-:Y:S02]  /*24b0*/  IADD3 R7, PT, PT, R4.reuse, 0x9, RZ ;  /* 0x0000000904077810 */ /* 0x040fe40007ffe0ff */
[----:B------:R-:W-:Y:S02]  /*24c0*/  IADD3 R9, PT, PT, R4, 0xa, RZ ;  /* 0x0000000a04097810 */ /* 0x000fe40007ffe0ff */
[----:B------:R-:W-:Y:S02]  /*24d0*/  IADD3 R20, PT, PT, R71, 0x1a0, RZ ;  /* 0x000001a047147810 */ /* 0x000fe40007ffe0ff */
[----:B------:R-:W-:Y:S02]  /*24e0*/  ISETP.EQ.AND P0, PT, R24, RZ, P0 ;  /* 0x000000ff1800720c */ /* 0x000fe40000702270 */
        /* <DEDUP_REMOVED lines=9> */
[----:B------:R-:W-:Y:S02]  /*2580*/  IADD3 R118, PT, PT, R71, 0x1e0, RZ ;  /* 0x000001e047767810 */ /* 0x000fe40007ffe0ff */
[C---:B------:R-:W-:Y:S02]  /*2590*/  IADD3 R113, PT, PT, R4.reuse, 0xd, RZ ;  /* 0x0000000d04717810 */ /* 0x040fe40007ffe0ff */
[----:B------:R-:W-:Y:S02]  /*25a0*/  IADD3 R115, PT, PT, R4, 0xe, RZ ;  /* 0x0000000e04737810 */ /* 0x000fe40007ffe0ff */
[----:B------:R-:W-:-:S02]  /*25b0*/  LEA.HI.SX32 R127, R7, R4, 0x1b ;  /* 0x00000004077f7211 */ /* 0x000fc400078fdaff */
[-C--:B------:R-:W-:Y:S02]  /*25c0*/  LEA.HI.SX32 R129, R9, R4.reuse, 0x1b ;  /* 0x0000000409817211 */ /* 0x080fe400078fdaff */
[----:B------:R-:W-:Y:S02]  /*25d0*/  P2R R183, PR, RZ, 0x1 ;  /* 0x00000001ffb77803 */ /* 0x000fe40000000000 */
[-C--:B------:R-:W-:Y:S02]  /*25e0*/  LEA.HI.SX32 R125, R5, R4.reuse, 0x1b ;  /* 0x00000004057d7211 */ /* 0x080fe400078fdaff */
[-C--:B------:R-:W-:Y:S02]  /*25f0*/  LEA.HI.SX32 R131, R11, R4.reuse, 0x1b ;  /* 0x000000040b837211 */ /* 0x080fe400078fdaff */
[-C--:B------:R-:W-:Y:S02]  /*2600*/  LEA.HI.SX32 R133, R13, R4.reuse, 0x1b ;  /* 0x000000040d857211 */ /* 0x080fe400078fdaff */
[----:B------:R-:W-:-:S02]  /*2610*/  LEA.HI.SX32 R139, R117, R4, 0x1b ;  /* 0x00000004758b7211 */ /* 0x000fc400078fdaff */
[----:B------:R-:W-:Y:S02]  /*2620*/  LEA.HI.SX32 R9, R20, R71, 0x1b ;  /* 0x0000004714097211 */ /* 0x000fe400078fdaff */
[-C--:B------:R-:W-:Y:S02]  /*2630*/  LEA.HI.SX32 R15, R15, R4.reuse, 0x1b ;  /* 0x000000040f0f7211 */ /* 0x080fe400078fdaff */
[-C--:B------:R-:W-:Y:S01]  /*2640*/  LEA.HI.SX32 R21, R21, R4.reuse, 0x1b ;  /* 0x0000000415157211 */ /* 0x080fe200078fdaff */
[----:B------:R-:W-:Y:S01]  /*2650*/  IMAD R122, R9, 0x4, R72 ;  /* 0x00000004097a7824 */ /* 0x000fe200078e0248 */
        /* <DEDUP_REMOVED lines=9> */
[----:B------:R-:W-:Y:S02]  /*26f0*/  LEA.HI.SX32 R11, R118, R71, 0x1b ;  /* 0x00000047760b7211 */ /* 0x000fe400078fdaff */
[----:B------:R-:W-:Y:S02]  /*2700*/  ISETP.GE.AND P0, PT, R42, R87, PT ;  /* 0x000000572a00720c */ /* 0x000fe40003f06270 */
[-C--:B------:R-:W-:Y:S02]  /*2710*/  LEA R126, R127, R72.reuse, 0x2 ;  /* 0x000000487f7e7211 */ /* 0x080fe400078e10ff */
[-C--:B------:R-:W-:Y:S02]  /*2720*/  LEA R127, R129, R72.reuse, 0x2 ;  /* 0x00000048817f7211 */ /* 0x080fe400078e10ff */
[-C--:B------:R-:W-:Y:S02]  /*2730*/  LEA R128, R131, R72.reuse, 0x2 ;  /* 0x0000004883807211 */ /* 0x080fe400078e10ff */
[----:B------:R-:W-:-:S02]  /*2740*/  LEA R103, R103, R72, 0x2 ;  /* 0x0000004867677211 */ /* 0x000fc400078e10ff */
[----:B------:R-:W-:Y:S02]  /*2750*/  P2R R184, PR, RZ, 0x1 ;  /* 0x00000001ffb87803 */ /* 0x000fe40000000000 */
        /* <DEDUP_REMOVED lines=17> */
[----:B01234-:R-:W-:-:S07]  /*2870*/  LEA R132, R139, R72, 0x2 ;  /* 0x000000488b847211 */ /* 0x01ffce00078e10ff */
.L_x_2071:
[----:B------:R-:W-:Y:S01]  /*2880*/  MOV R6, R42 ;  /* 0x0000002a00067202 */ /* 0x000fe20000000f00 */
[----:B------:R-:W-:Y:S01]  /*2890*/  IMAD.MOV.U32 R7, RZ, RZ, RZ ;  /* 0x000000ffff077224 */ /* 0x000fe200078e00ff */
[----:B------:R-:W-:Y:S02]  /*28a0*/  MOV R4, R2 ;  /* 0x0000000200047202 */ /* 0x000fe40000000f00 */
[----:B------:R-:W-:Y:S02]  /*28b0*/  CS2R R20, SRZ ;  /* 0x0000000000147805 */ /* 0x000fe4000001ff00 */
[----:B------:R-:W-:Y:S01]  /*28c0*/  MOV R5, R25 ;  /* 0x0000001900057202 */ /* 0x000fe20000000f00 */
[----:B------:R-:W-:Y:S01]  /*28d0*/  IMAD.WIDE.U32 R10, R101, UR8, R6 ;  /* 0x00000008650a7c25 */ /* 0x000fe2000f8e0006 */
[----:B------:R-:W-:Y:S02]  /*28e0*/  ISETP.GE.AND P3, PT, R54, R87, PT ;  /* 0x000000573600720c */ /* 0x000fe40003f66270 */
[----:B------:R-:W-:-:S02]  /*28f0*/  CS2R R136, SRZ ;  /* 0x0000000000887805 */ /* 0x000fc4000001ff00 */
[----:B------:R-:W-:Y:S01]  /*2900*/  ISETP.GE.AND P4, PT, R53, R87, PT ;  /* 0x000000573500720c */ /* 0x000fe20003f86270 */
[C---:B------:R-:W-:Y:S01]  /*2910*/  IMAD.WIDE.U32 R14, R101.reuse, UR6, R4 ;  /* 0x00000006650e7c25 */ /* 0x040fe2000f8e0004 */
[----:B------:R-:W-:Y:S02]  /*2920*/  LEA R8, P1, R10, R65, 0x2 ;  /* 0x000000410a087211 */ /* 0x000fe400078210ff */
[----:B------:R-:W-:Y:S02]  /*2930*/  CS2R R138, SRZ ;  /* 0x00000000008a7805 */ /* 0x000fe4000001ff00 */
[----:B------:R-:W-:Y:S01]  /*2940*/  ISETP.GE.AND P5, PT, R52, R87, PT ;  /* 0x000000573400720c */ /* 0x000fe20003fa6270 */
[----:B------:R-:W-:Y:S01]  /*2950*/  IMAD.WIDE.U32 R12, R101, UR10, R6 ;  /* 0x0000000a650c7c25 */ /* 0x000fe2000f8e0006 */
[----:B------:R-:W-:Y:S02]  /*2960*/  LEA R6, P0, R14, R18, 0x3 ;  /* 0x000000120e067211 */ /* 0x000fe400078018ff */
[----:B------:R-:W-:-:S02]  /*2970*/  CS2R R134, SRZ ;  /* 0x0000000000867805 */ /* 0x000fc4000001ff00 */
[----:B------:R-:W-:Y:S01]  /*2980*/  ISETP.GE.AND P6, PT, R51, R87, PT ;  /* 0x000000573300720c */ /* 0x000fe20003fc6270 */
[C---:B------:R-:W-:Y:S01]  /*2990*/  IMAD R7, R101.reuse, UR9, R11 ;  /* 0x0000000965077c24 */ /* 0x040fe2000f8e020b */
[----:B------:R-:W-:Y:S01]  /*29a0*/  LEA R4, P2, R12, R66, 0x2 ;  /* 0x000000420c047211 */ /* 0x000fe200078410ff */
[C---:B------:R-:W-:Y:S01]  /*29b0*/  IMAD R11, R101.reuse, UR7, R15 ;  /* 0x00000007650b7c24 */ /* 0x040fe2000f8e020f */
[----:B------:R-:W-:Y:S01]  /*29c0*/  MOV R133, RZ ;  /* 0x000000ff00857202 */ /* 0x000fe20000000f00 */
[----:B------:R-:W-:Y:S01]  /*29d0*/  IMAD R5, R101, UR11, R13 ;  /* 0x0000000b65057c24 */ /* 0x000fe2000f8e020d */
[----:B------:R-:W-:Y:S02]  /*29e0*/  LEA.HI.X R9, R10, R67, R7, 0x2, P1 ;  /* 0x000000430a097211 */ /* 0x000fe400008f1407 */
[----:B------:R-:W-:Y:S02]  /*29f0*/  LEA.HI.X R7, R14, R19, R11, 0x3, P0 ;  /* 0x000000130e077211 */ /* 0x000fe400000f1c0b */
[----:B------:R-:W-:-:S02]  /*2a00*/  CS2R R10, SRZ ;  /* 0x00000000000a7805 */ /* 0x000fc4000001ff00 */
[-C--:B------:R-:W-:Y:S02]  /*2a10*/  ISETP.GE.AND P0, PT, R55, R87.reuse, PT ;  /* 0x000000573700720c */ /* 0x080fe40003f06270 */
[----:B------:R-:W-:Y:S02]  /*2a20*/  CS2R R14, SRZ ;  /* 0x00000000000e7805 */ /* 0x000fe4000001ff00 */
[----:B------:R-:W-:Y:S02]  /*2a30*/  LEA.HI.X R5, R12, R68, R5, 0x2, P2 ;  /* 0x000000440c057211 */ /* 0x000fe400010f1405 */
[----:B------:R-:W-:Y:S02]  /*2a40*/  CS2R R12, SRZ ;  /* 0x00000000000c7805 */ /* 0x000fe4000001ff00 */
[----:B------:R-:W-:Y:S01]  /*2a50*/  ISETP.GE.AND P1, PT, R47, R87, PT ;  /* 0x000000572f00720c */ /* 0x000fe20003f26270 */
[----:B------:R-:W2:Y:S01]  /*2a60*/  LDG.E.64 R6, desc[UR20][R6.64] ;  /* 0x0000001406067981 */ /* 0x000ea2000c1e1b00 */
[----:B------:R-:W-:-:S02]  /*2a70*/  ISETP.NE.AND P2, PT, R184, RZ, PT ;  /* 0x000000ffb800720c */ /* 0x000fc40003f45270 */
[----:B------:R-:W-:Y:S01]  /*2a80*/  MOV R140, RZ ;  /* 0x000000ff008c7202 */ /* 0x000fe20000000f00 */
[----:B------:R-:W3:Y:S01]  /*2a90*/  @!P3 LDG.E R15, desc[UR20][R8.64+0x280] ;  /* 0x00028014080fb981 */ /* 0x000ee2000c1e1900 */
[----:B------:R-:W-:-:S03]  /*2aa0*/  MOV R142, RZ ;  /* 0x000000ff008e7202 */ /* 0x000fc60000000f00 */
[----:B------:R-:W4:Y:S01]  /*2ab0*/  @!P0 LDG.E R20, desc[UR20][R8.64+0x300] ;  /* 0x0003001408148981 */ /* 0x000f22000c1e1900 */
[----:B------:R-:W-:-:S03]  /*2ac0*/  ISETP.GE.AND P0, PT, R56, R87, PT ;  /* 0x000000573800720c */ /* 0x000fc60003f06270 */
[----:B------:R-:W5:Y:S04]  /*2ad0*/  @!P1 LDG.E R11, desc[UR20][R8.64+0x80] ;  /* 0x00008014080b9981 */ /* 0x000f68000c1e1900 */
[----:B------:R-:W2:Y:S04]  /*2ae0*/  @!P2 LDG.E R10, desc[UR20][R8.64] ;  /* 0x00000014080aa981 */ /* 0x000ea8000c1e1900 */
[----:B------:R-:W3:Y:S04]  /*2af0*/  @!P4 LDG.E R14, desc[UR20][R8.64+0x200] ;  /* 0x00020014080ec981 */ /* 0x000ee8000c1e1900 */
[----:B------:R-:W4:Y:S01]  /*2b00*/  @!P0 LDG.E R21, desc[UR20][R8.64+0x380] ;  /* 0x0003801408158981 */ /* 0x000f22000c1e1900 */
[----:B------:R-:W-:-:S02]  /*2b10*/  ISETP.GE.AND P0, PT, R57, R87, PT ;  /* 0x000000573900720c */ /* 0x000fc40003f06270 */
[-C--:B------:R-:W-:Y:S01]  /*2b20*/  ISETP.GE.AND P1, PT, R59, R87.reuse, PT ;  /* 0x000000573b00720c */ /* 0x080fe20003f26270 */
[----:B------:R-:W3:Y:S01]  /*2b30*/  @!P5 LDG.E R13, desc[UR20][R8.64+0x180] ;  /* 0x00018014080dd981 */ /* 0x000ee2000c1e1900 */
[-C--:B------:R-:W-:Y:S02]  /*2b40*/  ISETP.GE.AND P2, PT, R60, R87.reuse, PT ;  /* 0x000000573c00720c */ /* 0x080fe40003f46270 */
[-C--:B------:R-:W-:Y:S01]  /*2b50*/  ISETP.GE.AND P3, PT, R61, R87.reuse, PT ;  /* 0x000000573d00720c */ /* 0x080fe20003f66270 */
[----:B------:R-:W4:Y:S01]  /*2b60*/  @!P6 LDG.E R12, desc[UR20][R8.64+0x100] ;  /* 0x00010014080ce981 */ /* 0x000f22000c1e1900 */
[----:B------:R-:W-:-:S05]  /*2b70*/  ISETP.GE.AND P4, PT, R62, R87, PT ;  /* 0x000000573e00720c */ /* 0x000fca0003f86270 */
        /* <DEDUP_REMOVED lines=12> */
[-C--:B------:R-:W-:Y:S02]  /*2c40*/  ISETP.GE.AND P0, PT, R42, R87.reuse, PT ;  /* 0x000000572a00720c */ /* 0x080fe40003f06270 */
[----:B------:R-:W-:Y:S02]  /*2c50*/  P2R R141, PR, RZ, 0x2 ;  /* 0x00000002ff8d7803 */ /* 0x000fe40000000000 */
[----:B------:R-:W-:Y:S02]  /*2c60*/  ISETP.GE.AND P1, PT, R47, R87, PT ;  /* 0x000000572f00720c */ /* 0x000fe40003f26270 */
[----:B0-----:R-:W-:Y:S01]  /*2c70*/  CS2R R8, SRZ ;  /* 0x0000000000087805 */ /* 0x001fe2000001ff00 */
[----:B--2---:R-:W-:Y:S04]  /*2c80*/  STS [R73], R10 ;  /* 0x0000000a49007388 */ /* 0x004fe80000000800 */
[----:B-----5:R-:W-:Y:S04]  /*2c90*/  STS [R74+0x80], R11 ;  /* 0x0000800b4a007388 */ /* 0x020fe80000000800 */
[----:B----4-:R-:W-:Y:S04]  /*2ca0*/  STS [R75+0x100], R12 ;  /* 0x0001000c4b007388 */ /* 0x010fe80000000800 */
[----:B---3--:R-:W-:Y:S04]  /*2cb0*/  STS [R76+0x180], R13 ;  /* 0x0001800d4c007388 */ /* 0x008fe80000000800 */
[----:B------:R-:W-:Y:S04]  /*2cc0*/  STS [R77+0x200], R14 ;  /* 0x0002000e4d007388 */ /* 0x000fe80000000800 */
[----:B------:R-:W-:Y:S04]  /*2cd0*/  STS [R78+0x280], R15 ;  /* 0x0002800f4e007388 */ /* 0x000fe80000000800 */
[----:B------:R-:W-:Y:S04]  /*2ce0*/  STS [R79+0x300], R20 ;  /* 0x000300144f007388 */ /* 0x000fe80000000800 */
[----:B------:R0:W-:Y:S04]  /*2cf0*/  STS [R80+0x380], R21 ;  /* 0x0003801550007388 */ /* 0x0001e80000000800 */
[----:B------:R-:W-:Y:S04]  /*2d00*/  STS [R117+0x400], R136 ;  /* 0x0004008875007388 */ /* 0x000fe80000000800 */
[----:B------:R1:W-:Y:S04]  /*2d10*/  STS [R118+0x480], R133 ;  /* 0x0004808576007388 */ /* 0x0003e80000000800 */
[----:B------:R-:W-:Y:S04]  /*2d20*/  STS [R119+0x500], R138 ;  /* 0x0005008a77007388 */ /* 0x000fe80000000800 */
[----:B------:R-:W-:Y:S04]  /*2d30*/  STS [R120+0x580], R135 ;  /* 0x0005808778007388 */ /* 0x000fe80000000800 */
[----:B------:R-:W-:Y:S04]  /*2d40*/  STS [R121+0x600], R140 ;  /* 0x0006008c79007388 */ /* 0x000fe80000000800 */
[----:B------:R2:W-:Y:S04]  /*2d50*/  STS [R122+0x680], R137 ;  /* 0x000680897a007388 */ /* 0x0005e80000000800 */
[----:B------:R-:W-:Y:S04]  /*2d60*/  STS [R123+0x700], R142 ;  /* 0x0007008e7b007388 */ /* 0x000fe80000000800 */
[----:B------:R3:W-:Y:S01]  /*2d70*/  STS [R124+0x780], R139 ;  /* 0x0007808b7c007388 */ /* 0x0007e20000000800 */
[----:B------:R-:W-:-:S03]  /*2d80*/  NOP ;  /* 0x0000000000007918 */ /* 0x000fc60000000000 */
[----:B------:R-:W4:Y:S01]  /*2d90*/  @!P0 LDG.E R134, desc[UR20][R4.64] ;  /* 0x0000001404868981 */ /* 0x000f22000c1e1900 */
[-C--:B------:R-:W-:Y:S02]  /*2da0*/  ISETP.GE.AND P0, PT, R51, R87.reuse, PT ;  /* 0x000000573300720c */ /* 0x080fe40003f06270 */
[----:B0-----:R-:W-:Y:S02]  /*2db0*/  CS2R R20, SRZ ;  /* 0x0000000000147805 */ /* 0x001fe4000001ff00 */
[----:B------:R-:W-:Y:S02]  /*2dc0*/  CS2R R14, SRZ ;  /* 0x00000000000e7805 */ /* 0x000fe4000001ff00 */
[----:B------:R-:W-:Y:S02]  /*2dd0*/  CS2R R12, SRZ ;  /* 0x00000000000c7805 */ /* 0x000fe4000001ff00 */
[----:B------:R-:W-:Y:S01]  /*2de0*/  CS2R R10, SRZ ;  /* 0x00000000000a7805 */ /* 0x000fe2000001ff00 */
[C---:B-1----:R-:W-:Y:S01]  /*2df0*/  FMUL.FTZ R133, R7.reuse, R94 ;  /* 0x0000005e07857220 */ /* 0x042fe20000410000 */
[C---:B------:R-:W-:Y:S01]  /*2e00*/  FMUL.FTZ R136, R7.reuse, R82 ;  /* 0x0000005207887220 */ /* 0x040fe20000410000 */
[----:B--2---:R-:W-:Y:S01]  /*2e10*/  FMUL.FTZ R137, R7, R84 ;  /* 0x0000005407897220 */ /* 0x004fe20000410000 */
[----:B------:R-:W2:Y:S04]  /*2e20*/  @!P1 LDG.E R15, desc[UR20][R4.64+0x80] ;  /* 0x00008014040f9981 */ /* 0x000ea8000c1e1900 */
[----:B------:R-:W-:Y:S04]  /*2e30*/  LDS R144, [R107+0xc] ;  /* 0x00000c006b907984 */ /* 0x000fe80000000800 */
[----:B------:R-:W5:Y:S01]  /*2e40*/  @!P0 LDG.E R20, desc[UR20][R4.64+0x100] ;  /* 0x0001001404148981 */ /* 0x000f62000c1e1900 */
[----:B------:R-:W-:-:S02]  /*2e50*/  ISETP.GE.AND P0, PT, R53, R87, PT ;  /* 0x000000573500720c */ /* 0x000fc40003f06270 */
[----:B------:R-:W-:-:S11]  /*2e60*/  ISETP.GE.AND P1, PT, R52, R87, PT ;  /* 0x000000573400720c */ /* 0x000fd60003f26270 */
[----:B------:R-:W5:Y:S01]  /*2e70*/  @!P0 LDG.E R12, desc[UR20][R4.64+0x200] ;  /* 0x00020014040c8981 */ /* 0x000f62000c1e1900 */
[----:B------:R-:W-:-:S03]  /*2e80*/  ISETP.GE.AND P0, PT, R55, R87, PT ;  /* 0x000000573700720c */ /* 0x000fc60003f06270 */
[----:B------:R-:W5:Y:S01]  /*2e90*/  @!P1 LDG.E R9, desc[UR20][R4.64+0x180] ;  /* 0x0001801404099981 */ /* 0x000f62000c1e1900 */
[----:B------:R-:W-:Y:S01]  /*2ea0*/  ISETP.GE.AND P1, PT, R54, R87, PT ;  /* 0x000000573600720c */ /* 0x000fe20003f26270 */
[----:B------:R-:W-:-:S08]  /*2eb0*/  FMUL.RZ R138, R133, 0.15915493667125701904 ;  /* 0x3e22f983858a7820 */ /* 0x000fd0000040c000 */
[----:B------:R-:W5:Y:S01]  /*2ec0*/  @!P0 LDG.E R8, desc[UR20][R4.64+0x300] ;  /* 0x0003001404088981 */ /* 0x000f62000c1e1900 */
[----:B------:R-:W-:-:S03]  /*2ed0*/  ISETP.GE.AND P0, PT, R57, R87, PT ;  /* 0x000000573900720c */ /* 0x000fc60003f06270 */
[----:B------:R-:W5:Y:S01]  /*2ee0*/  @!P1 LDG.E R11, desc[UR20][R4.64+0x280] ;  /* 0x00028014040b9981 */ /* 0x000f62000c1e1900 */
[----:B------:R-:W-:Y:S01]  /*2ef0*/  ISETP.GE.AND P1, PT, R56, R87, PT ;  /* 0x000000573800720c */ /* 0x000fe20003f26270 */
[----:B------:R-:W-:Y:S01]  /*2f00*/  FMUL.FTZ R133, R6, 1.4426950216293334961 ;  /* 0x3fb8aa3b06857820 */ /* 0x000fe20000410000 */
[----:B---3--:R-:W-:-:S03]  /*2f10*/  FMUL.RZ R139, R136, 0.15915493667125701904 ;  /* 0x3e22f983888b7820 */ /* 0x008fc6000040c000 */
[C---:B------:R-:W-:Y:S01]  /*2f20*/  FMUL.FTZ R136, R133.reuse, R82 ;  /* 0x0000005285887220 */ /* 0x040fe20000410000 */
[----:B------:R-:W-:-:S03]  /*2f30*/  FMUL.FTZ R6, R133, R94 ;  /* 0x0000005e85067220 */ /* 0x000fc60000410000 */
[----:B------:R-:W3:Y:S01]  /*2f40*/  @!P0 LDG.E R10, desc[UR20][R4.64+0x400] ;  /* 0x00040014040a8981 */ /* 0x000ee2000c1e1900 */
[----:B------:R-:W-:Y:S02]  /*2f50*/  ISETP.NE.AND P0, PT, R143, RZ, PT ;  /* 0x000000ff8f00720c */ /* 0x000fe40003f05270 */
[----:B------:R0:W1:Y:S01]  /*2f60*/  MUFU.EX2 R143, R136 ;  /* 0x00000088008f7308 */ /* 0x0000620000000800 */
[----:B------:R-:W3:Y:S01]  /*2f70*/  @!P1 LDG.E R13, desc[UR20][R4.64+0x380] ;  /* 0x00038014040d9981 */ /* 0x000ee2000c1e1900 */
[----:B------:R-:W-:Y:S02]  /*2f80*/  ISETP.NE.AND P1, PT, R141, RZ, PT ;  /* 0x000000ff8d00720c */ /* 0x000fe40003f25270 */
[----:B------:R1:W-:Y:S01]  /*2f90*/  MUFU.EX2 R135, R6 ;  /* 0x0000000600877308 */ /* 0x0003e20000000800 */
[----:B0-----:R-:W-:-:S03]  /*2fa0*/  FMUL.FTZ R136, R7, R88 ;  /* 0x0000005807887220 */ /* 0x001fc60000410000 */
[----:B------:R-:W-:Y:S01]  /*2fb0*/  MUFU.SIN R146, R138 ;  /* 0x0000008a00927308 */ /* 0x000fe20000000400 */
[----:B------:R-:W-:Y:S02]  /*2fc0*/  FMUL.RZ R140, R137, 0.15915493667125701904 ;  /* 0x3e22f983898c7820 */ /* 0x000fe4000040c000 */
[----:B------:R-:W3:Y:S01]  /*2fd0*/  @!P0 LDG.E R21, desc[UR20][R4.64+0x480] ;  /* 0x0004801404158981 */ /* 0x000ee2000c1e1900 */
[C---:B-1----:R-:W-:Y:S01]  /*2fe0*/  FMUL.FTZ R6, R7.reuse, R86 ;  /* 0x0000005607067220 */ /* 0x042fe20000410000 */
[----:B------:R-:W-:Y:S01]  /*2ff0*/  FMUL.RZ R142, R136, 0.15915493667125701904 ;  /* 0x3e22f983888e7820 */ /* 0x000fe2000040c000 */
[----:B------:R-:W-:Y:S01]  /*3000*/  FMUL.FTZ R136, R7, R90 ;  /* 0x0000005a07887220 */ /* 0x000fe20000410000 */
[C---:B------:R-:W-:Y:S01]  /*3010*/  FMUL.FTZ R141, R133.reuse, R88 ;  /* 0x00000058858d7220 */ /* 0x040fe20000410000 */
[C---:B------:R-:W-:Y:S01]  /*3020*/  FMUL.FTZ R137, R133.reuse, R84 ;  /* 0x0000005485897220 */ /* 0x040fe20000410000 */
[----:B------:R0:W-:Y:S01]  /*3030*/  MUFU.COS R148, R138 ;  /* 0x0000008a00947308 */ /* 0x0001e20000000000 */
[----:B------:R-:W-:Y:S01]  /*3040*/  FMUL.RZ R161, R136, 0.15915493667125701904 ;  /* 0x3e22f98388a17820 */ /* 0x000fe2000040c000 */
[----:B------:R-:W3:Y:S04]  /*3050*/  @!P1 LDG.E R14, desc[UR20][R4.64+0x500] ;  /* 0x00050014040e9981 */ /* 0x000ee8000c1e1900 */
[----:B------:R-:W1:Y:S01]  /*3060*/  LDS R136, [R116] ;  /* 0x0000000074887984 */ /* 0x000e620000000800 */
[----:B0-----:R-:W-:Y:S01]  /*3070*/  FMUL.RZ R138, R6, 0.15915493667125701904 ;  /* 0x3e22f983068a7820 */ /* 0x001fe2000040c000 */
[----:B------:R-:W-:Y:S01]  /*3080*/  FMUL.FTZ R6, R133, R86 ;  /* 0x0000005685067220 */ /* 0x000fe20000410000 */
[----:B------:R-:W0:Y:S08]  /*3090*/  MUFU.SIN R150, R139 ;  /* 0x0000008b00967308 */ /* 0x000e300000000400 */
[----:B------:R0:W-:Y:S08]  /*30a0*/  MUFU.COS R152, R139 ;  /* 0x0000008b00987308 */ /* 0x0001f00000000000 */
[----:B------:R-:W1:Y:S01]  /*30b0*/  MUFU.SIN R154, R140 ;  /* 0x0000008c009a7308 */ /* 0x000e620000000400 */
[----:B0-----:R-:W-:-:S06]  /*30c0*/  MOV R139, RZ ;  /* 0x000000ff008b7202 */ /* 0x001fcc0000000f00 */
[----:B------:R-:W3:Y:S01]  /*30d0*/  @!P2 LDG.E R139, desc[UR20][R4.64+0x580] ;  /* 0x00058014048ba981 */ /* 0x000ee2000c1e1900 */
[----:B------:R0:W-:Y:S08]  /*30e0*/  MUFU.COS R156, R140 ;  /* 0x0000008c009c7308 */ /* 0x0001f00000000000 */
[----:B------:R0:W-:Y:S04]  /*30f0*/  MUFU.EX2 R151, R141 ;  /* 0x0000008d00977308 */ /* 0x0001e80000000800 */
[----:B------:R1:W1:Y:S04]  /*3100*/  MUFU.EX2 R145, R137 ;  /* 0x0000008900917308 */ /* 0x0002680000000800 */
[----:B------:R1:W1:Y:S01]  /*3110*/  MUFU.EX2 R147, R6 ;  /* 0x0000000600937308 */ /* 0x0002620000000800 */
[----:B0-----:R-:W-:-:S03]  /*3120*/  CS2R R140, SRZ ;  /* 0x00000000008c7805 */ /* 0x001fc6000001ff00 */
[----:B------:R-:W-:Y:S01]  /*3130*/  MUFU.SIN R162, R142 ;  /* 0x0000008e00a27308 */ /* 0x000fe20000000400 */
[----:B-1----:R-:W-:Y:S02]  /*3140*/  MOV R137, RZ ;  /* 0x000000ff00897202 */ /* 0x002fe40000000f00 */
[----:B------:R-:W3:Y:S01]  /*3150*/  @!P3 LDG.E R140, desc[UR20][R4.64+0x600] ;  /* 0x00060014048cb981 */ /* 0x000ee2000c1e1900 */
[----:B------:R-:W-:-:S03]  /*3160*/  MOV R6, RZ ;  /* 0x000000ff00067202 */ /* 0x000fc60000000f00 */
[----:B------:R-:W3:Y:S01]  /*3170*/  @!P4 LDG.E R137, desc[UR20][R4.64+0x680] ;  /* 0x000680140489c981 */ /* 0x000ee2000c1e1900 */
[----:B------:R0:W-:Y:S03]  /*3180*/  MUFU.COS R164, R142 ;  /* 0x0000008e00a47308 */ /* 0x0001e60000000000 */
[----:B------:R-:W3:Y:S01]  /*3190*/  @!P5 LDG.E R6, desc[UR20][R4.64+0x700] ;  /* 0x000700140406d981 */ /* 0x000ee2000c1e1900 */
[C---:B------:R-:W-:Y:S01]  /*31a0*/  FMUL.FTZ R149, R133.reuse, R90 ;  /* 0x0000005a85957220 */ /* 0x040fe20000410000 */
[C---:B------:R-:W-:Y:S01]  /*31b0*/  FMUL.FTZ R153, R133.reuse, R92 ;  /* 0x0000005c85997220 */ /* 0x040fe20000410000 */
[----:B------:R-:W-:Y:S01]  /*31c0*/  FMUL.FTZ R155, R133, R96 ;  /* 0x00000060859b7220 */ /* 0x000fe20000410000 */
[----:B------:R1:W3:Y:S01]  /*31d0*/  @!P6 LDG.E R141, desc[UR20][R4.64+0x780] ;  /* 0x00078014048de981 */ /* 0x0002e2000c1e1900 */
[----:B------:R-:W-:Y:S03]  /*31e0*/  MUFU.SIN R158, R138 ;  /* 0x0000008a009e7308 */ /* 0x000fe60000000400 */
[----:B0-----:R-:W0:Y:S05]  /*31f0*/  LDS R142, [R105+0x8] ;  /* 0x00000800698e7984 */ /* 0x001e2a0000000800 */
[----:B------:R1:W0:Y:S01]  /*3200*/  MUFU.COS R160, R138 ;  /* 0x0000008a00a07308 */ /* 0x0002220000000000 */
[----:B------:R-:W-:Y:S01]  /*3210*/  FMUL.FTZ R133, R7, R92 ;  /* 0x0000005c07857220 */ /* 0x000fe20000410000 */
[----:B-1----:R-:W-:Y:S04]  /*3220*/  LDS R4, [R109+0x10] ;  /* 0x000010006d047984 */ /* 0x002fe80000000800 */
[----:B------:R-:W1:Y:S01]  /*3230*/  LDS R138, [R103+0x4] ;  /* 0x00000400678a7984 */ /* 0x000e620000000800 */
[----:B------:R-:W-:Y:S01]  /*3240*/  FMUL.RZ R163, R133, 0.15915493667125701904 ;  /* 0x3e22f98385a37820 */ /* 0x000fe2000040c000 */
[----:B------:R-:W-:-:S02]  /*3250*/  FMUL.FTZ R133, R143, R150 ;  /* 0x000000968f857220 */ /* 0x000fc40000410000 */
[----:B------:R-:W1:Y:S01]  /*3260*/  LDS R150, [R111+0x14] ;  /* 0x000014006f967984 */ /* 0x000e620000000800 */
[----:B------:R-:W-:Y:S01]  /*3270*/  FMUL.FTZ R154, R145, R154 ;  /* 0x0000009a919a7220 */ /* 0x000fe20000410000 */
[-C--:B------:R-:W-:Y:S01]  /*3280*/  ISETP.GE.U32.AND P2, PT, R32, R69.reuse, PT ;  /* 0x000000452000720c */ /* 0x080fe20003f46070 */
[----:B------:R-:W-:Y:S01]  /*3290*/  FMUL.FTZ R136, R99, R136 ;  /* 0x0000008863887220 */ /* 0x000fe20000410000 */
[C---:B------:R-:W-:Y:S01]  /*32a0*/  FMUL.FTZ R148, R135.reuse, R148 ;  /* 0x0000009487947220 */ /* 0x040fe20000410000 */
[----:B------:R-:W-:Y:S01]  /*32b0*/  FMUL.FTZ R146, R135, R146 ;  /* 0x0000009287927220 */ /* 0x000fe20000410000 */
[-C--:B------:R-:W-:Y:S01]  /*32c0*/  ISETP.GE.U32.AND P0, PT, R28, R69.reuse, PT ;  /* 0x000000451c00720c */ /* 0x080fe20003f06070 */
[----:B------:R-:W-:Y:S01]  /*32d0*/  FMUL.FTZ R135, R143, R152 ;  /* 0x000000988f877220 */ /* 0x000fe20000410000 */
[----:B------:R-:W-:Y:S01]  /*32e0*/  ISETP.GE.U32.AND P1, PT, R31, R69, PT ;  /* 0x000000451f00720c */ /* 0x000fe20003f26070 */
[----:B------:R0:W-:Y:S01]  /*32f0*/  MUFU.EX2 R157, R149 ;  /* 0x00000095009d7308 */ /* 0x0001e20000000800 */
[----:B------:R-:W-:Y:S01]  /*3300*/  FSEL R136, R136, RZ, !P0 ;  /* 0x000000ff88887208 */ /* 0x000fe20004000000 */
[----:B------:R-:W-:Y:S01]  /*3310*/  LDS R152, [R113+0x18] ;  /* 0x0000180071987984 */ /* 0x000fe20000000800 */
[----:B------:R-:W-:Y:S01]  /*3320*/  FSEL R133, R133, RZ, !P1 ;  /* 0x000000ff85857208 */ /* 0x000fe20004800000 */
[----:B------:R-:W-:Y:S01]  /*3330*/  MUFU.COS R168, R161 ;  /* 0x000000a100a87308 */ /* 0x000fe20000000000 */
[----:B------:R-:W-:Y:S01]  /*3340*/  FMUL.FTZ R144, R97, R144 ;  /* 0x0000009061907220 */ /* 0x000fe20000410000 */
[C---:B0-----:R-:W-:Y:S01]  /*3350*/  FMUL.FTZ R149, R147.reuse, R160 ;  /* 0x000000a093957220 */ /* 0x041fe20000410000 */
[----:B------:R-:W-:Y:S01]  /*3360*/  FMUL.FTZ R147, R147, R158 ;  /* 0x0000009e93937220 */ /* 0x000fe20000410000 */
[----:B------:R-:W-:Y:S01]  /*3370*/  FMUL.FTZ R143, R97, R142 ;  /* 0x0000008e618f7220 */ /* 0x000fe20000410000 */
[----:B------:R-:W-:-:S03]  /*3380*/  FSEL R142, R154, RZ, !P2 ;  /* 0x000000ff9a8e7208 */ /* 0x000fc60005000000 */
[----:B------:R-:W0:Y:S01]  /*3390*/  MUFU.COS R158, R163 ;  /* 0x000000a3009e7308 */ /* 0x000e220000000000 */
[----:B------:R-:W0:Y:S01]  /*33a0*/  LDS R154, [R115+0x1c] ;  /* 0x00001c00739a7984 */ /* 0x000e220000000800 */
[----:B------:R-:W-:Y:S01]  /*33b0*/  FMUL.FTZ R156, R145, R156 ;  /* 0x0000009c919c7220 */ /* 0x000fe20000410000 */
[----:B------:R-:W-:Y:S01]  /*33c0*/  FSEL R135, R135, 1, !P1 ;  /* 0x3f80000087877808 */ /* 0x000fe20004800000 */
[----:B------:R-:W-:Y:S01]  /*33d0*/  FMUL.FTZ R145, R136, R133 ;  /* 0x0000008588917220 */ /* 0x000fe20000410000 */
[----:B-1----:R-:W-:-:S03]  /*33e0*/  FMUL.FTZ R138, R99, R138 ;  /* 0x0000008a638a7220 */ /* 0x002fc60000410000 */
[----:B------:R1:W0:Y:S02]  /*33f0*/  MUFU.EX2 R159, R153 ;  /* 0x00000099009f7308 */ /* 0x0002240000000800 */
[----:B------:R-:W-:Y:S01]  /*3400*/  FSEL R138, R138, RZ, !P0 ;  /* 0x000000ff8a8a7208 */ /* 0x000fe20004000000 */
[----:B------:R-:W-:Y:S01]  /*3410*/  FMUL.FTZ R7, R7, R96 ;  /* 0x0000006007077220 */ /* 0x000fe20000410000 */
[----:B------:R-:W-:Y:S01]  /*3420*/  FSEL R144, R144, RZ, !P1 ;  /* 0x000000ff90907208 */ /* 0x000fe20004800000 */
[----:B------:R1:W-:Y:S02]  /*3430*/  MUFU.SIN R166, R161 ;  /* 0x000000a100a67308 */ /* 0x0003e40000000400 */
[C---:B------:R-:W-:Y:S01]  /*3440*/  FMUL.FTZ R5, R138.reuse, R133 ;  /* 0x000000858a057220 */ /* 0x040fe20000410000 */
[----:B------:R-:W-:Y:S01]  /*3450*/  FFMA.FTZ R145, R138, R135, R145 ;  /* 0x000000878a917223 */ /* 0x000fe20000010091 */
[----:B-1----:R-:W-:Y:S01]  /*3460*/  FMUL.FTZ R153, R151, R162 ;  /* 0x000000a297997220 */ /* 0x002fe20000410000 */
[----:B------:R-:W-:Y:S01]  /*3470*/  FMUL.RZ R169, R7, 0.15915493667125701904 ;  /* 0x3e22f98307a97820 */ /* 0x000fe2000040c000 */
[----:B------:R-:W-:-:S02]  /*3480*/  FSEL R143, R143, RZ, !P1 ;  /* 0x000000ff8f8f7208 */ /* 0x000fc40004800000 */
[----:B------:R0:W1:Y:S01]  /*3490*/  MUFU.SIN R170, R163 ;  /* 0x000000a300aa7308 */ /* 0x0000620000000400 */
[----:B------:R-:W-:-:S07]  /*34a0*/  FFMA.FTZ R162, R136, R135, -R5 ;  /* 0x0000008788a27223 */ /* 0x000fce0000010805 */
[----:B------:R0:W1:Y:S01]  /*34b0*/  MUFU.EX2 R161, R155 ;  /* 0x0000009b00a17308 */ /* 0x0000620000000800 */
[----:B------:R-:W-:-:S03]  /*34c0*/  FADD.FTZ R5, R143, R162 ;  /* 0x000000a28f057221 */ /* 0x000fc60000010000 */
[----:B------:R-:W1:Y:S01]  /*34d0*/  MUFU.COS R160, R169 ;  /* 0x000000a900a07308 */ /* 0x000e620000000000 */
[----:B0-----:R-:W-:Y:S01]  /*34e0*/  FMUL.FTZ R155, R151, R164 ;  /* 0x000000a4979b7220 */ /* 0x001fe20000410000 */
[----:B------:R-:W-:Y:S01]  /*34f0*/  FADD.FTZ R151, R144, R145 ;  /* 0x0000009190977221 */ /* 0x000fe20000010000 */
[----:B------:R-:W-:Y:S01]  /*3500*/  FSEL R145, R156, 1, !P2 ;  /* 0x3f8000009c917808 */ /* 0x000fe20005000000 */
[----:B------:R-:W-:Y:S02]  /*3510*/  FMUL.FTZ R163, R159, R158 ;  /* 0x0000009e9fa37220 */ /* 0x000fe40000410000 */
[C---:B------:R-:W-:Y:S01]  /*3520*/  FMUL.FTZ R156, R142.reuse, R151 ;  /* 0x000000978e9c7220 */ /* 0x040fe20000410000 */
[----:B------:R-:W0:Y:S01]  /*3530*/  LDS R158, [R126+0x24] ;  /* 0x000024007e9e7984 */ /* 0x000e220000000800 */
[----:B------:R-:W-:Y:S01]  /*3540*/  FMUL.FTZ R7, R157, R168 ;  /* 0x000000a89d077220 */ /* 0x000fe20000410000 */
[-C--:B------:R-:W-:Y:S01]  /*3550*/  FMUL.FTZ R164, R142, R5.reuse ;  /* 0x000000058ea47220 */ /* 0x080fe20000410000 */
[----:B------:R-:W-:Y:S01]  /*3560*/  FSEL R148, R148, 1, !P0 ;  /* 0x3f80000094947808 */ /* 0x000fe20004000000 */
[----:B------:R-:W-:-:S02]  /*3570*/  FFMA.FTZ R168, R145, R5, -R156 ;  /* 0x0000000591a87223 */ /* 0x000fc4000001089c */
[----:B------:R-:W0:Y:S01]  /*3580*/  LDS R156, [R125+0x20] ;  /* 0x000020007d9c7984 */ /* 0x000e220000000800 */
[----:B------:R-:W-:Y:S01]  /*3590*/  FFMA.FTZ R165, R145, R151, R164 ;  /* 0x0000009791a57223 */ /* 0x000fe200000100a4 */
[----:B------:R-:W-:Y:S01]  /*35a0*/  FSEL R146, R146, RZ, !P0 ;  /* 0x000000ff92927208 */ /* 0x000fe20004000000 */
[----:B------:R-:W-:Y:S01]  /*35b0*/  FMUL.FTZ R151, R148, R133 ;  /* 0x0000008594977220 */ /* 0x000fe20000410000 */
[C---:B------:R-:W-:Y:S01]  /*35c0*/  FMUL.FTZ R4, R95.reuse, R4 ;  /* 0x000000045f047220 */ /* 0x040fe20000410000 */
[----:B------:R-:W-:Y:S01]  /*35d0*/  FMUL.FTZ R150, R95, R150 ;  /* 0x000000965f967220 */ /* 0x000fe20000410000 */
[----:B-1----:R-:W-:Y:S01]  /*35e0*/  FMUL.FTZ R162, R159, R170 ;  /* 0x000000aa9fa27220 */ /* 0x002fe20000410000 */
[----:B------:R-:W1:Y:S01]  /*35f0*/  MUFU.SIN R164, R169 ;  /* 0x000000a900a47308 */ /* 0x000e620000000400 */
[C---:B------:R-:W-:Y:S01]  /*3600*/  FFMA.FTZ R159, R146.reuse, R135, R151 ;  /* 0x00000087929f7223 */ /* 0x040fe20000010097 */
[----:B------:R-:W-:Y:S01]  /*3610*/  FMUL.FTZ R5, R146, R133 ;  /* 0x0000008592057220 */ /* 0x000fe20000410000 */
[----:B------:R-:W-:-:S02]  /*3620*/  FSEL R151, R4, RZ, !P2 ;  /* 0x000000ff04977208 */ /* 0x000fc40005000000 */
[----:B------:R-:W-:Y:S01]  /*3630*/  ISETP.GE.U32.AND P1, PT, R33, R69, PT ;  /* 0x000000452100720c */ /* 0x000fe20003f26070 */
[----:B------:R-:W4:Y:S01]  /*3640*/  LDS R4, [R127+0x28] ;  /* 0x000028007f047984 */ /* 0x000f220000000800 */
[----:B------:R-:W-:Y:S01]  /*3650*/  FSEL R150, R150, RZ, !P2 ;  /* 0x000000ff96967208 */ /* 0x000fe20005000000 */
[----:B------:R-:W-:Y:S01]  /*3660*/  FMUL.FTZ R157, R157, R166 ;  /* 0x000000a69d9d7220 */ /* 0x000fe20000410000 */
[----:B------:R-:W-:Y:S01]  /*3670*/  FMUL.FTZ R167, R161, R160 ;  /* 0x000000a0a1a77220 */ /* 0x000fe20000410000 */
[----:B------:R-:W-:Y:S01]  /*3680*/  FFMA.FTZ R5, R148, R135, -R5 ;  /* 0x0000008794057223 */ /* 0x000fe20000010805 */
[----:B------:R-:W-:Y:S01]  /*3690*/  FMUL.FTZ R166, R142, R159 ;  /* 0x0000009f8ea67220 */ /* 0x000fe20000410000 */
[----:B------:R-:W2:Y:S01]  /*36a0*/  LDS R160, [R128+0x2c] ;  /* 0x00002c0080a07984 */ /* 0x000ea20000000800 */
[----:B------:R-:W-:Y:S01]  /*36b0*/  FSEL R147, R147, RZ, !P1 ;  /* 0x000000ff93937208 */ /* 0x000fe20004800000 */
[----:B------:R-:W-:Y:S01]  /*36c0*/  FADD.FTZ R174, R150, R165 ;  /* 0x000000a596ae7221 */ /* 0x000fe20000010000 */
[----:B------:R-:W-:Y:S01]  /*36d0*/  FADD.FTZ R172, R151, R168 ;  /* 0x000000a897ac7221 */ /* 0x000fe20000010000 */
[-C--:B------:R-:W-:Y:S01]  /*36e0*/  FMUL.FTZ R170, R142, R5.reuse ;  /* 0x000000058eaa7220 */ /* 0x080fe20000410000 */
[----:B------:R-:W-:Y:S01]  /*36f0*/  FFMA.FTZ R168, R145, R5, -R166 ;  /* 0x0000000591a87223 */ /* 0x000fe200000108a6 */
[----:B------:R-:W-:Y:S01]  /*3700*/  FSEL R149, R149, 1, !P1 ;  /* 0x3f80000095957808 */ /* 0x000fe20004800000 */
[----:B------:R-:W-:Y:S01]  /*3710*/  FMUL.FTZ R5, R93, R154 ;  /* 0x0000009a5d057220 */ /* 0x000fe20000410000 */
[----:B------:R-:W-:Y:S01]  /*3720*/  FMUL.FTZ R176, R147, R174 ;  /* 0x000000ae93b07220 */ /* 0x000fe20000410000 */
[----:B------:R-:W-:Y:S01]  /*3730*/  FMUL.FTZ R154, R93, R152 ;  /* 0x000000985d9a7220 */ /* 0x000fe20000410000 */
[----:B------:R-:W-:Y:S01]  /*3740*/  FFMA.FTZ R170, R145, R159, R170 ;  /* 0x0000009f91aa7223 */ /* 0x000fe200000100aa */
[----:B------:R-:W2:Y:S01]  /*3750*/  LDS R166, [R130+0x34] ;  /* 0x0000340082a67984 */ /* 0x000ea20000000800 */
[-C--:B------:R-:W-:Y:S01]  /*3760*/  FFMA.FTZ R159, R149, R172.reuse, -R176 ;  /* 0x000000ac959f7223 */ /* 0x080fe200000108b0 */
[----:B------:R-:W-:Y:S01]  /*3770*/  FMUL.FTZ R172, R147, R172 ;  /* 0x000000ac93ac7220 */ /* 0x000fe20000410000 */
[----:B------:R-:W-:Y:S01]  /*3780*/  ISETP.GE.U32.AND P0, PT, R34, R69, PT ;  /* 0x000000452200720c */ /* 0x000fe20003f06070 */
[----:B-1----:R-:W-:Y:S01]  /*3790*/  FMUL.FTZ R165, R161, R164 ;  /* 0x000000a4a1a57220 */ /* 0x002fe20000410000 */
[----:B------:R-:W-:Y:S01]  /*37a0*/  FSEL R154, R154, RZ, !P1 ;  /* 0x000000ff9a9a7208 */ /* 0x000fe20004800000 */
[----:B------:R-:W1:Y:S01]  /*37b0*/  LDS R164, [R129+0x30] ;  /* 0x0000300081a47984 */ /* 0x000e620000000800 */
[----:B------:R-:W-:Y:S01]  /*37c0*/  FSEL R152, R5, RZ, !P1 ;  /* 0x000000ff05987208 */ /* 0x000fe20004800000 */
[----:B------:R-:W-:Y:S01]  /*37d0*/  FFMA.FTZ R161, R149, R174, R172 ;  /* 0x000000ae95a17223 */ /* 0x000fe200000100ac */
[----:B------:R-:W-:Y:S01]  /*37e0*/  FSEL R153, R153, RZ, !P0 ;  /* 0x000000ff99997208 */ /* 0x000fe20004000000 */
[----:B------:R-:W-:Y:S01]  /*37f0*/  FADD.FTZ R176, R154, R159 ;  /* 0x0000009f9ab07221 */ /* 0x000fe20000010000 */
[----:B------:R-:W-:Y:S01]  /*3800*/  FSEL R155, R155, 1, !P0 ;  /* 0x3f8000009b9b7808 */ /* 0x000fe20004000000 */
[----:B------:R-:W-:Y:S01]  /*3810*/  FADD.FTZ R178, R152, R161 ;  /* 0x000000a198b27221 */ /* 0x000fe20000010000 */
[----:B------:R-:W-:Y:S01]  /*3820*/  FMUL.FTZ R5, R147, R168 ;  /* 0x000000a893057220 */ /* 0x000fe20000410000 */
[----:B------:R-:W-:-:S02]  /*3830*/  FMUL.FTZ R159, R153, R176 ;  /* 0x000000b0999f7220 */ /* 0x000fc40000410000 */
[----:B------:R-:W-:Y:S01]  /*3840*/  FMUL.FTZ R180, R153, R178 ;  /* 0x000000b299b47220 */ /* 0x000fe20000410000 */
[----:B------:R-:W-:Y:S01]  /*3850*/  FMUL.FTZ R172, R147, R170 ;  /* 0x000000aa93ac7220 */ /* 0x000fe20000410000 */
[----:B------:R-:W-:Y:S01]  /*3860*/  FFMA.FTZ R178, R155, R178, R159 ;  /* 0x000000b29bb27223 */ /* 0x000fe2000001009f */
[----:B------:R-:W-:Y:S01]  /*3870*/  FFMA.FTZ R174, R149, R170, R5 ;  /* 0x000000aa95ae7223 */ /* 0x000fe20000010005 */
[C---:B0-----:R-:W-:Y:S01]  /*3880*/  FMUL.FTZ R159, R91.reuse, R158 ;  /* 0x0000009e5b9f7220 */ /* 0x041fe20000410000 */
[----:B------:R-:W0:Y:S01]  /*3890*/  LDS R170, [R132+0x3c] ;  /* 0x00003c0084aa7984 */ /* 0x000e220000000800 */
[----:B------:R-:W-:Y:S01]  /*38a0*/  FMUL.FTZ R156, R91, R156 ;  /* 0x0000009c5b9c7220 */ /* 0x000fe20000410000 */
[----:B------:R-:W-:Y:S01]  /*38b0*/  FFMA.FTZ R172, R149, R168, -R172 ;  /* 0x000000a895ac7223 */ /* 0x000fe200000108ac */
[----:B------:R-:W-:Y:S01]  /*38c0*/  ISETP.GE.U32.AND P1, PT, R35, R69, PT ;  /* 0x000000452300720c */ /* 0x000fe20003f26070 */
[----:B------:R-:W5:Y:S01]  /*38d0*/  LDS R168, [R131+0x38] ;  /* 0x0000380083a87984 */ /* 0x000f620000000800 */
[----:B------:R-:W-:Y:S01]  /*38e0*/  FSEL R159, R159, RZ, !P0 ;  /* 0x000000ff9f9f7208 */ /* 0x000fe20004000000 */
[----:B------:R-:W-:Y:S01]  /*38f0*/  FFMA.FTZ R5, R155, R176, -R180 ;  /* 0x000000b09b057223 */ /* 0x000fe200000108b4 */
[----:B------:R-:W-:-:S02]  /*3900*/  FSEL R158, R156, RZ, !P0 ;  /* 0x000000ff9c9e7208 */ /* 0x000fc40004000000 */
[----:B------:R-:W-:Y:S01]  /*3910*/  FSEL R156, R157, RZ, !P1 ;  /* 0x000000ff9d9c7208 */ /* 0x000fe20004800000 */
[----:B------:R-:W-:Y:S01]  /*3920*/  FADD.FTZ R178, R159, R178 ;  /* 0x000000b29fb27221 */ /* 0x000fe20000010000 */
[----:B----4-:R-:W-:Y:S01]  /*3930*/  FMUL.FTZ R4, R89, R4 ;  /* 0x0000000459047220 */ /* 0x010fe20000410000 */
[----:B------:R-:W-:Y:S01]  /*3940*/  FSEL R157, R7, 1, !P1 ;  /* 0x3f800000079d7808 */ /* 0x000fe20004800000 */
[----:B------:R-:W-:Y:S01]  /*3950*/  FADD.FTZ R5, R158, R5 ;  /* 0x000000059e057221 */ /* 0x000fe20000010000 */
[----:B------:R-:W-:Y:S01]  /*3960*/  FMUL.FTZ R176, R156, R178 ;  /* 0x000000b29cb07220 */ /* 0x000fe20000410000 */
[----:B--2---:R-:W-:Y:S01]  /*3970*/  FMUL.FTZ R160, R89, R160 ;  /* 0x000000a059a07220 */ /* 0x004fe20000410000 */
[----:B------:R-:W-:Y:S01]  /*3980*/  ISETP.GE.U32.AND P0, PT, R36, R69, PT ;  /* 0x000000452400720c */ /* 0x000fe20003f06070 */
[-C--:B------:R-:W-:Y:S01]  /*3990*/  FMUL.FTZ R180, R156, R5.reuse ;  /* 0x000000059cb47220 */ /* 0x080fe20000410000 */
[----:B------:R-:W-:Y:S01]  /*39a0*/  FSEL R161, R4, RZ, !P1 ;  /* 0x000000ff04a17208 */ /* 0x000fe20004800000 */
[C---:B------:R-:W-:Y:S01]  /*39b0*/  FFMA.FTZ R176, R157.reuse, R5, -R176 ;  /* 0x000000059db07223 */ /* 0x040fe200000108b0 */
[----:B------:R-:W-:Y:S01]  /*39c0*/  FSEL R160, R160, RZ, !P1 ;  /* 0x000000ffa0a07208 */ /* 0x000fe20004800000 */
[----:B------:R-:W-:Y:S01]  /*39d0*/  FFMA.FTZ R7, R157, R178, R180 ;  /* 0x000000b29d077223 */ /* 0x000fe200000100b4 */
[----:B------:R-:W-:Y:S01]  /*39e0*/  FSEL R162, R162, RZ, !P0 ;  /* 0x000000ffa2a27208 */ /* 0x000fe20004000000 */
[----:B------:R-:W-:Y:S01]  /*39f0*/  FADD.FTZ R176, R161, R176 ;  /* 0x000000b0a1b07221 */ /* 0x000fe20000010000 */
[----:B------:R-:W-:Y:S01]  /*3a00*/  FMUL.FTZ R4, R85, R166 ;  /* 0x000000a655047220 */ /* 0x000fe20000410000 */
[----:B------:R-:W-:Y:S01]  /*3a10*/  FADD.FTZ R7, R160, R7 ;  /* 0x00000007a0077221 */ /* 0x000fe20000010000 */
[----:B------:R-:W-:Y:S01]  /*3a20*/  FSEL R163, R163, 1, !P0 ;  /* 0x3f800000a3a37808 */ /* 0x000fe20004000000 */
[C---:B------:R-:W-:Y:S01]  /*3a30*/  FMUL.FTZ R180, R162.reuse, R176 ;  /* 0x000000b0a2b47220 */ /* 0x040fe20000410000 */
[----:B-1----:R-:W-:Y:S01]  /*3a40*/  FMUL.FTZ R166, R85, R164 ;  /* 0x000000a455a67220 */ /* 0x002fe20000410000 */
[----:B------:R-:W-:Y:S01]  /*3a50*/  FMUL.FTZ R178, R162, R7 ;  /* 0x00000007a2b27220 */ /* 0x000fe20000410000 */
[----:B------:R-:W-:Y:S01]  /*3a60*/  ISETP.GE.U32.AND P1, PT, R37, R69, PT ;  /* 0x000000452500720c */ /* 0x000fe20003f26070 */
[C---:B------:R-:W-:Y:S01]  /*3a70*/  FFMA.FTZ R7, R163.reuse, R7, R180 ;  /* 0x00000007a3077223 */ /* 0x040fe200000100b4 */
[----:B------:R-:W-:Y:S01]  /*3a80*/  FSEL R164, R4, RZ, !P0 ;  /* 0x000000ff04a47208 */ /* 0x000fe20004000000 */
[----:B------:R-:W-:Y:S01]  /*3a90*/  FFMA.FTZ R169, R163, R176, -R178 ;  /* 0x000000b0a3a97223 */ /* 0x000fe200000108b2 */
[----:B------:R-:W-:-:S02]  /*3aa0*/  FSEL R165, R165, RZ, !P1 ;  /* 0x000000ffa5a57208 */ /* 0x000fc40004800000 */
[----:B------:R-:W-:Y:S01]  /*3ab0*/  FSEL R166, R166, RZ, !P0 ;  /* 0x000000ffa6a67208 */ /* 0x000fe20004000000 */
[----:B------:R-:W-:Y:S01]  /*3ac0*/  FADD.FTZ R178, R164, R7 ;  /* 0x00000007a4b27221 */ /* 0x000fe20000010000 */
[----:B------:R-:W-:Y:S01]  /*3ad0*/  FSEL R167, R167, 1, !P1 ;  /* 0x3f800000a7a77808 */ /* 0x000fe20004800000 */
[----:B------:R-:W-:Y:S02]  /*3ae0*/  FMUL.FTZ R4, R153, R174 ;  /* 0x000000ae99047220 */ /* 0x000fe40000410000 */
[----:B------:R-:W-:Y:S01]  /*3af0*/  FADD.FTZ R176, R166, R169 ;  /* 0x000000a9a6b07221 */ /* 0x000fe20000010000 */
[----:B------:R-:W-:Y:S01]  /*3b00*/  FMUL.FTZ R180, R165, R178 ;  /* 0x000000b2a5b47220 */ /* 0x000fe20000410000 */
[----:B0-----:R-:W-:Y:S01]  /*3b10*/  FMUL.FTZ R170, R83, R170 ;  /* 0x000000aa53aa7220 */ /* 0x001fe20000410000 */
[-C--:B------:R-:W-:Y:S01]  /*3b20*/  FMUL.FTZ R5, R153, R172.reuse ;  /* 0x000000ac99057220 */ /* 0x080fe20000410000 */
[----:B------:R-:W-:Y:S01]  /*3b30*/  FFMA.FTZ R4, R155, R172, -R4 ;  /* 0x000000ac9b047223 */ /* 0x000fe20000010804 */
[-C--:B------:R-:W-:Y:S01]  /*3b40*/  FFMA.FTZ R180, R167, R176.reuse, -R180 ;  /* 0x000000b0a7b47223 */ /* 0x080fe200000108b4 */
[----:B------:R-:W-:Y:S01]  /*3b50*/  FMUL.FTZ R176, R165, R176 ;  /* 0x000000b0a5b07220 */ /* 0x000fe20000410000 */
[----:B-----5:R-:W-:Y:S01]  /*3b60*/  FMUL.FTZ R169, R83, R168 ;  /* 0x000000a853a97220 */ /* 0x020fe20000410000 */
[----:B------:R-:W-:Y:S01]  /*3b70*/  FFMA.FTZ R5, R155, R174, R5 ;  /* 0x000000ae9b057223 */ /* 0x000fe20000010005 */
[----:B------:R-:W-:Y:S01]  /*3b80*/  FMUL.FTZ R172, R156, R4 ;  /* 0x000000049cac7220 */ /* 0x000fe20000410000 */
[----:B------:R-:W-:Y:S01]  /*3b90*/  FSEL R168, R170, RZ, !P1 ;  /* 0x000000ffaaa87208 */ /* 0x000fe20004800000 */
[----:B------:R-:W-:Y:S01]  /*3ba0*/  FFMA.FTZ R171, R167, R178, R176 ;  /* 0x000000b2a7ab7223 */ /* 0x000fe200000100b0 */
[----:B------:R-:W-:Y:S01]  /*3bb0*/  FSEL R169, R169, RZ, !P1 ;  /* 0x000000ffa9a97208 */ /* 0x000fe20004800000 */
[-C--:B------:R-:W-:Y:S01]  /*3bc0*/  FFMA.FTZ R7, R157, R5.reuse, R172 ;  /* 0x000000059d077223 */ /* 0x080fe200000100ac */
[----:B------:R-:W-:Y:S01]  /*3bd0*/  FMUL.FTZ R172, R156, R5 ;  /* 0x000000059cac7220 */ /* 0x000fe20000410000 */
[----:B------:R-:W-:-:S02]  /*3be0*/  FADD.FTZ R170, R168, R171 ;  /* 0x000000aba8aa7221 */ /* 0x000fc40000010000 */
[----:B------:R-:W-:Y:S01]  /*3bf0*/  FADD.FTZ R171, R169, R180 ;  /* 0x000000b4a9ab7221 */ /* 0x000fe20000010000 */
[----:B------:R-:W-:Y:S01]  /*3c00*/  FFMA.FTZ R172, R157, R4, -R172 ;  /* 0x000000049dac7223 */ /* 0x000fe200000108ac */
[C---:B------:R-:W-:Y:S01]  /*3c10*/  FMUL.FTZ R4, R162.reuse, R7 ;  /* 0x00000007a2047220 */ /* 0x040fe20000410000 */
[----:B------:R-:W0:Y:S03]  /*3c20*/  SHFL.UP PT, R176, R170, 0x1, RZ ;  /* 0x04200000aab07989 */ /* 0x000e2600000e00ff */
[-C--:B------:R-:W-:Y:S01]  /*3c30*/  FFMA.FTZ R4, R163, R172.reuse, -R4 ;  /* 0x000000aca3047223 */ /* 0x080fe20000010804 */
[----:B------:R-:W1:Y:S01]  /*3c40*/  SHFL.UP PT, R175, R171, 0x1, RZ ;  /* 0x04200000abaf7989 */ /* 0x000e6200000e00ff */
[----:B------:R-:W-:-:S04]  /*3c50*/  FMUL.FTZ R172, R162, R172 ;  /* 0x000000aca2ac7220 */ /* 0x000fc80000410000 */
[----:B------:R-:W-:Y:S01]  /*3c60*/  FFMA.FTZ R174, R163, R7, R172 ;  /* 0x00000007a3ae7223 */ /* 0x000fe200000100ac */
[----:B------:R-:W-:-:S03]  /*3c70*/  FMUL.FTZ R172, R165, R4 ;  /* 0x00000004a5ac7220 */ /* 0x000fc60000410000 */
[-C--:B------:R-:W-:Y:S01]  /*3c80*/  FMUL.FTZ R173, R165, R174.reuse ;  /* 0x000000aea5ad7220 */ /* 0x080fe20000410000 */
[----:B------:R-:W-:Y:S01]  /*3c90*/  FFMA.FTZ R172, R167, R174, R172 ;  /* 0x000000aea7ac7223 */ /* 0x000fe200000100ac */
[----:B------:R-:W-:Y:S02]  /*3ca0*/  ISETP.GE.AND P0, PT, R71, 0x1, PT ;  /* 0x000000014700780c */ /* 0x000fe40003f06270 */
[----:B------:R-:W-:Y:S02]  /*3cb0*/  FFMA.FTZ R173, R167, R4, -R173 ;  /* 0x00000004a7ad7223 */ /* 0x000fe400000108ad */
[----:B------:R-:W2:Y:S04]  /*3cc0*/  SHFL.UP PT, R5, R172, 0x1, RZ ;  /* 0x04200000ac057989 */ /* 0x000ea800000e00ff */
        /* <DEDUP_REMOVED lines=11> */
[-C--:B----4-:R-:W-:Y:S01]  /*3d80*/  @P0 FFMA.FTZ R172, R172, R4.reuse, R7 ;  /* 0x00000004acac0223 */ /* 0x090fe20000010007 */
[----:B------:R-:W-:-:S04]  /*3d90*/  @P0 FFMA.FTZ R173, R173, R4, -R174 ;  /* 0x00000004adad0223 */ /* 0x000fc800000108ae */
[----:B------:R-:W2:Y:S01]  /*3da0*/  SHFL.UP PT, R5, R172, 0x2, RZ ;  /* 0x04400000ac057989 */ /* 0x000ea200000e00ff */
        /* <DEDUP_REMOVED lines=9> */
[CC--:B--2---:R-:W-:Y:S01]  /*3e40*/  FMUL.FTZ R7, R173.reuse, R5.reuse ;  /* 0x00000005ad077220 */ /* 0x0c4fe20000410000 */
[C---:B------:R-:W-:Y:S02]  /*3e50*/  FMUL.FTZ R174, R172.reuse, R5 ;  /* 0x00000005acae7220 */ /* 0x040fe40000410000 */
[----:B------:R-:W1:Y:S01]  /*3e60*/  SHFL.UP PT, R175, R171, 0x4, RZ ;  /* 0x04800000abaf7989 */ /* 0x000e6200000e00ff */
[-C--:B----4-:R-:W-:Y:S01]  /*3e70*/  @P0 FFMA.FTZ R172, R172, R4.reuse, R7 ;  /* 0x00000004acac0223 */ /* 0x090fe20000010007 */
[----:B------:R-:W-:-:S04]  /*3e80*/  @P0 FFMA.FTZ R173, R173, R4, -R174 ;  /* 0x00000004adad0223 */ /* 0x000fc800000108ae */
[----:B------:R-:W2:Y:S04]  /*3e90*/  SHFL.UP PT, R5, R172, 0x4, RZ ;  /* 0x04800000ac057989 */ /* 0x000ea800000e00ff */
[----:B------:R-:W4:Y:S01]  /*3ea0*/  SHFL.UP PT, R4, R173, 0x4, RZ ;  /* 0x04800000ad047989 */ /* 0x000f2200000e00ff */
        /* <DEDUP_REMOVED lines=10> */
[----:B----4-:R-:W-:-:S03]  /*3f50*/  @P0 FFMA.FTZ R172, R172, R4, R7 ;  /* 0x00000004acac0223 */ /* 0x010fc60000010007 */
[----:B------:R-:W1:Y:S01]  /*3f60*/  SHFL.UP PT, R7, R171, 0x8, RZ ;  /* 0x05000000ab077989 */ /* 0x000e6200000e00ff */
[----:B------:R-:W-:-:S03]  /*3f70*/  @P0 FFMA.FTZ R173, R173, R4, -R174 ;  /* 0x00000004adad0223 */ /* 0x000fc600000108ae */
[----:B------:R-:W2:Y:S04]  /*3f80*/  SHFL.UP PT, R5, R172, 0x8, RZ ;  /* 0x05000000ac057989 */ /* 0x000ea800000e00ff */
[----:B------:R-:W4:Y:S01]  /*3f90*/  SHFL.UP PT, R4, R173, 0x8, RZ ;  /* 0x05000000ad047989 */ /* 0x000f2200000e00ff */
[----:B------:R-:W-:-:S03]  /*3fa0*/  ISETP.GE.AND P0, PT, R71, 0x8, PT ;  /* 0x000000084700780c */ /* 0x000fc60003f06270 */
[----:B------:R-:W-:Y:S04]  /*3fb0*/  STS [R73+0x840], R134 ;  /* 0x0008408649007388 */ /* 0x000fe80000000800 */
[----:B------:R-:W-:Y:S04]  /*3fc0*/  STS [R74+0x8c0], R15 ;  /* 0x0008c00f4a007388 */ /* 0x000fe80000000800 */
[----:B------:R-:W-:Y:S04]  /*3fd0*/  STS [R75+0x940], R20 ;  /* 0x000940144b007388 */ /* 0x000fe80000000800 */
[----:B------:R0:W-:Y:S04]  /*3fe0*/  STS [R76+0x9c0], R9 ;  /* 0x0009c0094c007388 */ /* 0x0001e80000000800 */
[----:B------:R5:W-:Y:S01]  /*3ff0*/  STS [R77+0xa40], R12 ;  /* 0x000a400c4d007388 */ /* 0x000be20000000800 */
[----:B0-----:R-:W-:-:S03]  /*4000*/  FMUL.FTZ R9, R173, R175 ;  /* 0x000000afad097220 */ /* 0x001fc60000410000 */
[----:B------:R-:W-:Y:S01]  /*4010*/  STS [R78+0xac0], R11 ;  /* 0x000ac00b4e007388 */ /* 0x000fe20000000800 */
[----:B-----5:R-:W-:-:S03]  /*4020*/  FMUL.FTZ R12, R172, R175 ;  /* 0x000000afac0c7220 */ /* 0x020fc60000410000 */
[----:B------:R0:W-:Y:S01]  /*4030*/  STS [R79+0xb40], R8 ;  /* 0x000b40084f007388 */ /* 0x0001e20000000800 */
[-C--:B-1----:R-:W-:Y:S01]  /*4040*/  FFMA.FTZ R9, R172, R7.reuse, R9 ;  /* 0x00000007ac097223 */ /* 0x082fe20000010009 */
[C---:B------:R-:W-:Y:S02]  /*4050*/  FFMA.FTZ R12, R173.reuse, R7, -R12 ;  /* 0x00000007ad0c7223 */ /* 0x040fe4000001080c */
[----:B---3--:R-:W-:Y:S01]  /*4060*/  STS [R80+0xbc0], R13 ;  /* 0x000bc00d50007388 */ /* 0x008fe20000000800 */
[-C--:B--2---:R-:W-:Y:S01]  /*4070*/  FMUL.FTZ R7, R173, R5.reuse ;  /* 0x00000005ad077220 */ /* 0x084fe20000410000 */
[----:B------:R-:W-:Y:S02]  /*4080*/  @P0 FADD.FTZ R170, R170, R9 ;  /* 0x00000009aaaa0221 */ /* 0x000fe40000010000 */
[----:B------:R1:W-:Y:S04]  /*4090*/  STS [R117+0xc40], R10 ;  /* 0x000c400a75007388 */ /* 0x0003e80000000800 */
[----:B------:R-:W-:Y:S01]  /*40a0*/  STS [R118+0xcc0], R21 ;  /* 0x000cc01576007388 */ /* 0x000fe20000000800 */
[----:B0-----:R-:W-:-:S03]  /*40b0*/  FMUL.FTZ R8, R172, R5 ;  /* 0x00000005ac087220 */ /* 0x001fc60000410000 */
[----:B------:R-:W-:Y:S01]  /*40c0*/  STS [R119+0xd40], R14 ;  /* 0x000d400e77007388 */ /* 0x000fe20000000800 */
[----:B----4-:R-:W-:-:S03]  /*40d0*/  @P0 FFMA.FTZ R172, R172, R4, R7 ;  /* 0x00000004acac0223 */ /* 0x010fc60000010007 */
[----:B------:R-:W-:Y:S01]  /*40e0*/  STS [R120+0xdc0], R139 ;  /* 0x000dc08b78007388 */ /* 0x000fe20000000800 */
[----:B------:R-:W-:-:S03]  /*40f0*/  @P0 FADD.FTZ R171, R171, R12 ;  /* 0x0000000cabab0221 */ /* 0x000fc60000010000 */
[----:B------:R-:W-:Y:S04]  /*4100*/  STS [R121+0xe40], R140 ;  /* 0x000e408c79007388 */ /* 0x000fe80000000800 */
[----:B------:R-:W-:Y:S01]  /*4110*/  STS [R122+0xec0], R137 ;  /* 0x000ec0897a007388 */ /* 0x000fe20000000800 */
[----:B------:R-:W-:-:S03]  /*4120*/  @P0 FFMA.FTZ R173, R173, R4, -R8 ;  /* 0x00000004adad0223 */ /* 0x000fc60000010808 */
[----:B------:R-:W-:Y:S01]  /*4130*/  STS [R123+0xf40], R6 ;  /* 0x000f40067b007388 */ /* 0x000fe20000000800 */
[----:B------:R-:W0:Y:S03]  /*4140*/  S2R R15, SR_CgaCtaId ;  /* 0x00000000000f7919 */ /* 0x000e260000008800 */
[----:B------:R-:W2:Y:S04]  /*4150*/  SHFL.UP PT, R6, R170, 0x10, RZ ;  /* 0x06000000aa067989 */ /* 0x000ea800000e00ff */
[----:B------:R-:W3:Y:S04]  /*4160*/  SHFL.UP PT, R4, R172, 0x10, RZ ;  /* 0x06000000ac047989 */ /* 0x000ee800000e00ff */
[----:B------:R-:W4:Y:S01]  /*4170*/  SHFL.UP PT, R5, R171, 0x10, RZ ;  /* 0x06000000ab057989 */ /* 0x000f2200000e00ff */
[----:B------:R-:W-:-:S03]  /*4180*/  ISETP.NE.AND P3, PT, R183, RZ, PT ;  /* 0x000000ffb700720c */ /* 0x000fc60003f65270 */
[----:B------:R-:W5:Y:S01]  /*4190*/  SHFL.UP PT, R13, R173, 0x10, RZ ;  /* 0x06000000ad0d7989 */ /* 0x000f6200000e00ff */
[----:B------:R-:W-:Y:S02]  /*41a0*/  MOV R8, 0x3f800000 ;  /* 0x3f80000000087802 */ /* 0x000fe40000000f00 */
[----:B-1----:R-:W-:Y:S02]  /*41b0*/  CS2R R10, SRZ ;  /* 0x00000000000a7805 */ /* 0x002fe4000001ff00 */
[----:B------:R-:W-:Y:S02]  /*41c0*/  MOV R9, RZ ;  /* 0x000000ff00097202 */ /* 0x000fe40000000f00 */
[----:B------:R-:W-:Y:S01]  /*41d0*/  LEA R180, R101, R72, 0x4 ;  /* 0x0000004865b47211 */ /* 0x000fe200078e20ff */
[----:B------:R-:W-:Y:S01]  /*41e0*/  STS [R124+0xfc0], R141 ;  /* 0x000fc08d7c007388 */ /* 0x000fe20000000800 */
[----:B------:R-:W-:-:S03]  /*41f0*/  NOP ;  /* 0x0000000000007918 */ /* 0x000fc60000000000 */
[----:B------:R-:W1:Y:S01]  /*4200*/  @P3 LDS.128 R8, [R180+0x10c0] ;  /* 0x0010c000b4083984 */ /* 0x000e620000000c00 */
[CC--:B--2---:R-:W-:Y:S01]  /*4210*/  FMUL.FTZ R14, R172.reuse, R6.reuse ;  /* 0x00000006ac0e7220 */ /* 0x0c4fe20000410000 */
[----:B------:R-:W-:Y:S01]  /*4220*/  FMUL.FTZ R7, R173, R6 ;  /* 0x00000006ad077220 */ /* 0x000fe20000410000 */
[----:B------:R-:W-:Y:S01]  /*4230*/  ISETP.NE.AND P0, PT, R71, 0x1f, PT ;  /* 0x0000001f4700780c */ /* 0x000fe20003f05270 */
[CC--:B---3--:R-:W-:Y:S01]  /*4240*/  FMUL.FTZ R12, R172.reuse, R4.reuse ;  /* 0x00000004ac0c7220 */ /* 0x0c8fe20000410000 */
[----:B------:R-:W-:Y:S01]  /*4250*/  MOV R72, 0x400 ;  /* 0x0000040000487802 */ /* 0x000fe20000000f00 */
[C---:B------:R-:W-:Y:S01]  /*4260*/  FMUL.FTZ R4, R173.reuse, R4 ;  /* 0x00000004ad047220 */ /* 0x040fe20000410000 */
[-C--:B----4-:R-:W-:Y:S01]  /*4270*/  FFMA.FTZ R14, R173, R5.reuse, -R14 ;  /* 0x00000005ad0e7223 */ /* 0x090fe2000001080e */
[C---:B------:R-:W-:Y:S01]  /*4280*/  FFMA.FTZ R7, R172.reuse, R5, R7 ;  /* 0x00000005ac077223 */ /* 0x040fe20000010007 */
[----:B0-----:R-:W-:Y:S01]  /*4290*/  LEA R72, R15, R72, 0x18 ;  /* 0x000000480f487211 */ /* 0x001fe200078ec0ff */
[----:B------:R-:W-:Y:S01]  /*42a0*/  LDS R185, [R116+0x840] ;  /* 0x0008400074b97984 */ /* 0x000fe20000000800 */
[-C--:B-----5:R-:W-:Y:S01]  /*42b0*/  FFMA.FTZ R12, R173, R13.reuse, -R12 ;  /* 0x0000000dad0c7223 */ /* 0x0a0fe2000001080c */
[----:B------:R-:W-:Y:S01]  /*42c0*/  FFMA.FTZ R13, R172, R13, R4 ;  /* 0x0000000dac0d7223 */ /* 0x000fe20000010004 */
[----:B------:R-:W-:Y:S01]  /*42d0*/  FADD.FTZ R14, R171, R14 ;  /* 0x0000000eab0e7221 */ /* 0x000fe20000010000 */
        /* <DEDUP_REMOVED lines=33> */
[----:B-1----:R-:W-:Y:S01]  /*44f0*/  @!P1 IMAD.MOV.U32 R188, RZ, RZ, R9 ;  /* 0x000000ffffbc9224 */ /* 0x002fe200078e0009 */
[----:B0-----:R-:W-:Y:S02]  /*4500*/  @!P1 MOV R189, R8 ;  /* 0x0000000800bd9202 */ /* 0x001fe40000000f00 */
[----:B--2---:R-:W-:Y:S01]  /*4510*/  @!P1 MOV R13, R11 ;  /* 0x0000000b000d9202 */ /* 0x004fe20000000f00 */
[-C--:B------:R-:W-:Y:S01]  /*4520*/  @P2 FMUL.FTZ R12, R20, R188.reuse ;  /* 0x000000bc140c2220 */ /* 0x080fe20000410000 */
[----:B------:R-:W-:Y:S01]  /*4530*/  @P2 FMUL.FTZ R191, R21, R188 ;  /* 0x000000bc15bf2220 */ /* 0x000fe20000410000 */
[----:B---3--:R-:W-:-:S02]  /*4540*/  @!P1 MOV R171, R10 ;  /* 0x0000000a00ab9202 */ /* 0x008fc40000000f00 */
        /* <DEDUP_REMOVED lines=25> */
[----:B------:R-:W-:Y:S01]  /*46e0*/  FFMA.FTZ R149, R149, R151, -R12 ;  /* 0x0000009795957223 */ /* 0x000fe2000001080c */
[----:B------:R-:W-:Y:S02]  /*46f0*/  ISETP.NE.AND P0, PT, R24, RZ, PT ;  /* 0x000000ff1800720c */ /* 0x000fe40003f05270 */
[----:B------:R-:W-:Y:S01]  /*4700*/  FADD.FTZ R135, R152, R15 ;  /* 0x0000000f98877221 */ /* 0x000fe20000010000 */
[----:B------:R-:W-:Y:S01]  /*4710*/  FMUL.FTZ R13, R5, R11 ;  /* 0x0000000b050d7220 */ /* 0x000fe20000410000 */
[----:B------:R-:W-:Y:S02]  /*4720*/  FADD.FTZ R154, R154, R149 ;  /* 0x000000959a9a7221 */ /* 0x000fe40000010000 */
[----:B------:R-:W-:Y:S01]  /*4730*/  FMUL.FTZ R14, R153, R135 ;  /* 0x00000087990e7220 */ /* 0x000fe20000410000 */
[CC--:B------:R-:W-:Y:S01]  /*4740*/  FFMA.FTZ R15, R4.reuse, R10.reuse, -R13 ;  /* 0x0000000a040f7223 */ /* 0x0c0fe2000001080d */
[C---:B------:R-:W-:Y:S01]  /*4750*/  FMUL.FTZ R12, R5.reuse, R10 ;  /* 0x0000000a050c7220 */ /* 0x040fe20000410000 */
[C---:B------:R-:W-:Y:S01]  /*4760*/  FMUL.FTZ R13, R5.reuse, R9 ;  /* 0x00000009050d7220 */ /* 0x040fe20000410000 */
[----:B------:R-:W-:Y:S01]  /*4770*/  FMUL.FTZ R10, R5, R8 ;  /* 0x00000008050a7220 */ /* 0x000fe20000410000 */
[-C--:B------:R-:W-:Y:S01]  /*4780*/  FMUL.FTZ R20, R153, R154.reuse ;  /* 0x0000009a99147220 */ /* 0x080fe20000410000 */
[C---:B------:R-:W-:Y:S01]  /*4790*/  FFMA.FTZ R5, R155.reuse, R154, -R14 ;  /* 0x0000009a9b057223 */ /* 0x040fe2000001080e */
[C---:B------:R-:W-:Y:S01]  /*47a0*/  FFMA.FTZ R8, R4.reuse, R8, -R13 ;  /* 0x0000000804087223 */ /* 0x040fe2000001080d */
[----:B------:R-:W-:Y:S01]  /*47b0*/  FFMA.FTZ R12, R4, R11, R12 ;  /* 0x0000000b040c7223 */ /* 0x000fe2000001000c */
[----:B------:R-:W-:Y:S01]  /*47c0*/  FFMA.FTZ R20, R155, R135, R20 ;  /* 0x000000879b147223 */ /* 0x000fe20000010014 */
[----:B------:R-:W-:Y:S01]  /*47d0*/  FADD.FTZ R13, R158, R5 ;  /* 0x000000059e0d7221 */ /* 0x000fe20000010000 */
[----:B------:R-:W-:Y:S01]  /*47e0*/  BSSY.RECONVERGENT B0, `(.L_x_2069) ;  /* 0x0000010000007945 */ /* 0x000fe20003800200 */
[----:B------:R-:W-:Y:S01]  /*47f0*/  FFMA.FTZ R9, R4, R9, R10 ;  /* 0x0000000904097223 */ /* 0x000fe2000001000a */
[----:B------:R-:W-:Y:S01]  /*4800*/  FADD.FTZ R10, R6, R15 ;  /* 0x0000000f060a7221 */ /* 0x000fe20000010000 */
[----:B------:R-:W-:Y:S01]  /*4810*/  FMUL.FTZ R186, R186, R138 ;  /* 0x0000008ababa7220 */ /* 0x000fe20000410000 */
[----:B------:R-:W-:Y:S01]  /*4820*/  FADD.FTZ R159, R159, R20 ;  /* 0x000000149f9f7221 */ /* 0x000fe20000010000 */
[----:B------:R-:W-:Y:S01]  /*4830*/  FMUL.FTZ R6, R156, R13 ;  /* 0x0000000d9c067220 */ /* 0x000fe20000410000 */
        /* <DEDUP_REMOVED lines=10> */
.L_x_2070:
[----:B------:R-:W-:Y:S05]  /*48e0*/  BSYNC.RECONVERGENT B0 ;  /* 0x0000000000007941 */ /* 0x000fea0003800200 */
.L_x_2069:
[-C--:B------:R-:W-:Y:S01]  /*48f0*/  FMUL.FTZ R156, R156, R159.reuse ;  /* 0x0000009f9c9c7220 */ /* 0x080fe20000410000 */
[----:B0-----:R-:W-:Y:S01]  /*4900*/  FFMA.FTZ R5, R157, R159, R6 ;  /* 0x0000009f9d057223 */ /* 0x001fe20000010006 */
[----:B------:R-:W-:Y:S01]  /*4910*/  FMUL.FTZ R6, R181, R150 ;  /* 0x00000096b5067220 */ /* 0x000fe20000410000 */
[----:B------:R-:W-:Y:S01]  /*4920*/  IADD3 R101, PT, PT, R101, 0x1, RZ ;  /* 0x0000000165657810 */ /* 0x000fe20007ffe0ff */
[----:B------:R-:W-:Y:S01]  /*4930*/  FFMA.FTZ R156, R157, R13, -R156 ;  /* 0x0000000d9d9c7223 */ /* 0x000fe2000001089c */
[----:B------:R-:W-:Y:S01]  /*4940*/  FADD.FTZ R7, R160, R5 ;  /* 0x00000005a0077221 */ /* 0x000fe20000010000 */
[----:B------:R-:W-:Y:S01]  /*4950*/  FFMA.FTZ R179, R179, R151, -R6 ;  /* 0x00000097b3b37223 */ /* 0x000fe20000010806 */
[----:B------:R-:W-:Y:S01]  /*4960*/  ISETP.GE.AND P0, PT, R101, UR5, PT ;  /* 0x0000000565007c0c */ /* 0x000fe2000bf06270 */
[----:B------:R-:W-:Y:S01]  /*4970*/  FADD.FTZ R161, R161, R156 ;  /* 0x0000009ca1a17221 */ /* 0x000fe20000010000 */
[----:B------:R-:W-:Y:S01]  /*4980*/  FMUL.FTZ R4, R162, R7 ;  /* 0x00000007a2047220 */ /* 0x000fe20000410000 */
[----:B------:R-:W-:Y:S01]  /*4990*/  FMUL.FTZ R187, R187, R133 ;  /* 0x00000085bbbb7220 */ /* 0x000fe20000410000 */
[----:B------:R-:W-:Y:S01]  /*49a0*/  FMUL.FTZ R178, R178, R135 ;  /* 0x00000087b2b27220 */ /* 0x000fe20000410000 */
[-C--:B------:R-:W-:Y:S01]  /*49b0*/  FMUL.FTZ R162, R162, R161.reuse ;  /* 0x000000a1a2a27220 */ /* 0x080fe20000410000 */
[----:B------:R-:W-:Y:S01]  /*49c0*/  FFMA.FTZ R5, R163, R161, -R4 ;  /* 0x000000a1a3057223 */ /* 0x000fe20000010804 */
[----:B------:R-:W-:Y:S01]  /*49d0*/  FMUL.FTZ R176, R176, R159 ;  /* 0x0000009fb0b07220 */ /* 0x000fe20000410000 */
[-C--:B------:R-:W-:Y:S01]  /*49e0*/  FMUL.FTZ R137, R137, R7.reuse ;  /* 0x0000000789897220 */ /* 0x080fe20000410000 */
        /* <DEDUP_REMOVED lines=27> */
.L_x_2068:
        /* <DEDUP_REMOVED lines=63> */
.L_x_2073:
        /* <DEDUP_REMOVED lines=15> */
.L_x_4998:


//--------------------- .text._Z25selective_scan_fwd_kernelI32Selective_Scan_fwd_kernel_traitsILi32ELi8ELi1ELb0ELb1ELb1ELb1EfN3c107complexIfEEEEv13SSMParamsBase --------------------------
	.section	.text._Z25selective_scan_fwd_kernelI32Selective_Scan_fwd_kernel_traitsILi32ELi8ELi1ELb0ELb1ELb1ELb1EfN3c107complexIfEEEEv13SSMParamsBase,"ax",@progbits
	.align	128
        .global         _Z25selective_scan_fwd_kernelI32Selective_Scan_fwd_kernel_traitsILi32ELi8ELi1ELb0ELb1ELb1ELb1EfN3c107complexIfEEEEv13SSMParamsBase
        .type           _Z25selective_scan_fwd_kernelI32Selective_Scan_fwd_kernel_traitsILi32ELi8ELi1ELb0ELb1ELb1ELb1EfN3c107complexIfEEEEv13SSMParamsBase,@function
        .size           _Z25selective_scan_fwd_kernelI32Selective_Scan_fwd_kernel_traitsILi32ELi8ELi1ELb0ELb1ELb1ELb1EfN3c107complexIfEEEEv13SSMParamsBase,(.L_x_4999 - _Z25selective_scan_fwd_kernelI32Selective_Scan_fwd_kernel_traitsILi32ELi8ELi1ELb0ELb1ELb1ELb1EfN3c107complexIfEEEEv13SSMParamsBase)
        .other          _Z25selective_scan_fwd_kernelI32Selective_Scan_fwd_kernel_traitsILi32ELi8ELi1ELb0ELb1ELb1ELb1EfN3c107complexIfEEEEv13SSMParamsBase,@"STO_CUDA_ENTRY STV_DEFAULT"
_Z25selective_scan_fwd_kernelI32Selective_Scan_fwd_kernel_traitsILi32ELi8ELi1ELb0ELb1ELb1ELb1EfN3c107complexIfEEEEv13SSMParamsBase:
.text._Z25selective_scan_fwd_kernelI32Selective_Scan_fwd_kernel_traitsILi32ELi8ELi1ELb0ELb1ELb1ELb1EfN3c107complexIfEEEEv13SSMParamsBase:
        /* <DEDUP_REMOVED lines=54> */
[----:B------:R-:W-:Y:S02]  /*0360*/  MOV R3, UR9 ;  /* 0x0000000900037c02 */ /* 0x000fe40008000f00 */
[----:B------:R-:W-:Y:S01]  /*0370*/  MOV R5, UR7 ;  /* 0x0000000700057c02 */ /* 0x000fe20008000f00 */
[----:B------:R-:W-:Y:S01]  /*0380*/  UIMAD.WIDE.U32 UR4, UR18, UR16, URZ ;  /* 0x00000010120472a5 */ /* 0x000fe2000f8e00ff */
[----:B------:R-:W-:Y:S01]  /*0390*/  MOV R4, UR6 ;  /* 0x0000000600047c02 */ /* 0x000fe20008000f00 */
[----:B------:R-:W-:Y:S01]  /*03a0*/  IMAD.WIDE.U32 R2, R23, UR10, R2 ;  /* 0x0000000a17027c25 */ /* 0x000fe2000f8e0002 */
[----:B------:R-:W-:-:S02]  /*03b0*/  MOV R5, UR8 ;  /* 0x0000000800057c02 */ /* 0x000fc40008000f00 */
[----:B------:R-:W-:Y:S02]  /*03c0*/  @!P1 IADD3 R7, PT, PT, R7, 0x1, RZ ;  /* 0x0000000107079810 */ /* 0x000fe40007ffe0ff */
[C---:B------:R-:W-:Y:S01]  /*03d0*/  LOP3.LUT R8, R23.reuse, R10, RZ, 0x3c, !PT ;  /* 0x0000000a17087212 */ /* 0x040fe200078e3cff */
[----:B------:R-:W-:Y:S01]  /*03e0*/  IMAD R39, R23, UR11, R3 ;  /* 0x0000000b17277c24 */ /* 0x000fe2000f8e0203 */
[----:B------:R-:W-:Y:S01]  /*03f0*/  @P0 IADD3 R7, PT, PT, R7, 0x1, RZ ;  /* 0x0000000107070810 */ /* 0x000fe20007ffe0ff */
[----:B------:R-:W-:Y:S01]  /*0400*/  UIMAD UR8, UR18, UR17, UR5 ;  /* 0x00000011120872a4 */ /* 0x000fe2000f8e0205 */
[----:B------:R-:W-:Y:S01]  /*0410*/  IMAD.WIDE.U32 R4, R23, UR14, R4 ;  /* 0x0000000e17047c25 */ /* 0x000fe2000f8e0004 */
[----:B--2---:R-:W-:Y:S01]  /*0420*/  UIMAD.WIDE.U32 UR6, UR18, UR12, URZ ;  /* 0x0000000c120672a5 */ /* 0x004fe2000f8e00ff */
[----:B------:R-:W-:Y:S02]  /*0430*/  ISETP.GE.AND P2, PT, R8, RZ, PT ;  /* 0x000000ff0800720c */ /* 0x000fe40003f46270 */
[----:B------:R-:W-:-:S02]  /*0440*/  ISETP.NE.AND P0, PT, R10, RZ, PT ;  /* 0x000000ff0a00720c */ /* 0x000fc40003f05270 */
[----:B------:R-:W-:Y:S01]  /*0450*/  MOV R8, R7 ;  /* 0x0000000700087202 */ /* 0x000fe20000000f00 */
[----:B01-3--:R-:W-:Y:S10]  /*0460*/  @!P3 EXIT ;  /* 0x000000000000b94d */ /* 0x00bff40003800000 */
[----:B------:R-:W0:Y:S01]  /*0470*/  S2R R24, SR_TID.X ;  /* 0x0000000000187919 */ /* 0x000e220000002100 */
[----:B------:R-:W-:Y:S01]  /*0480*/  @!P2 IADD3 R8, PT, PT, -R8, RZ, RZ ;  /* 0x000000ff0808a210 */ /* 0x000fe20007ffe1ff */
[----:B------:R-:W-:Y:S01]  /*0490*/  IMAD R40, R23, UR15, R5 ;  /* 0x0000000f17287c24 */ /* 0x000fe2000f8e0205 */
[----:B------:R-:W-:Y:S01]  /*04a0*/  @!P0 LOP3.LUT R8, RZ, R10, RZ, 0x33, !PT ;  /* 0x0000000aff088212 */ /* 0x000fe200078e33ff */
[----:B------:R-:W1:Y:S01]  /*04b0*/  LDCU.64 UR10, c[0x0][0x3a0] ;  /* 0x00007400ff0a77ac */ /* 0x000e620008000a00 */
[----:B------:R-:W-:Y:S01]  /*04c0*/  LEA R29, P1, R2, R12, 0x2 ;  /* 0x0000000c021d7211 */ /* 0x000fe200078210ff */
[----:B------:R-:W-:Y:S01]  /*04d0*/  IMAD.MOV.U32 R27, RZ, RZ, RZ ;  /* 0x000000ffff1b7224 */ /* 0x000fe200078e00ff */
        /* <DEDUP_REMOVED lines=9> */
[----:B------:R-:W3:Y:S02]  /*0570*/  LDCU.U8 UR4, c[0x0][0x39e] ;  /* 0x000073c0ff0477ac */ /* 0x000ee40008000000 */
        /* <DEDUP_REMOVED lines=18> */
[----:B------:R-:W-:-:S02]  /*06a0*/  LOP3.LUT R38, R47, 0x1f, R24, 0xf8, !PT ;  /* 0x0000001f2f267812 */ /* 0x000fc400078ef818 */
[----:B------:R-:W-:Y:S02]  /*06b0*/  LEA.HI.X R68, R6, R19, R68, 0x2, P1 ;  /* 0x0000001306447211 */ /* 0x000fe400008f1444 */
[----:B------:R-:W-:Y:S02]  /*06c0*/  LOP3.LUT R41, R38, 0x20, RZ, 0xfc, !PT ;  /* 0x0000002026297812 */ /* 0x000fe400078efcff */
[C---:B------:R-:W-:Y:S02]  /*06d0*/  IADD3 R31, PT, PT, R28.reuse, 0x1, RZ ;  /* 0x000000011c1f7810 */ /* 0x040fe40007ffe0ff */
[----:B------:R-:W-:Y:S02]  /*06e0*/  IADD3 R47, PT, PT, R47, R41, RZ ;  /* 0x000000292f2f7210 */ /* 0x000fe40007ffe0ff */
[C---:B------:R-:W-:Y:S02]  /*06f0*/  IADD3 R32, PT, PT, R28.reuse, 0x2, RZ ;  /* 0x000000021c207810 */ /* 0x040fe40007ffe0ff */
[C---:B------:R-:W-:Y:S01]  /*0700*/  IADD3 R33, PT, PT, R28.reuse, 0x3, RZ ;  /* 0x000000031c217810 */ /* 0x040fe20007ffe0ff */
[----:B------:R-:W-:Y:S01]  /*0710*/  VIADD R57, R47, 0xe0 ;  /* 0x000000e02f397836 */ /* 0x000fe20000000000 */
[----:B------:R-:W-:-:S02]  /*0720*/  IADD3 R34, PT, PT, R28, 0x4, RZ ;  /* 0x000000041c227810 */ /* 0x000fc40007ffe0ff */
[C---:B------:R-:W-:Y:S02]  /*0730*/  IADD3 R35, PT, PT, R28.reuse, 0x5, RZ ;  /* 0x000000051c237810 */ /* 0x040fe40007ffe0ff */
[C---:B------:R-:W-:Y:S02]  /*0740*/  IADD3 R36, PT, PT, R28.reuse, 0x6, RZ ;  /* 0x000000061c247810 */ /* 0x040fe40007ffe0ff */
[----:B------:R-:W-:Y:S02]  /*0750*/  IADD3 R37, PT, PT, R28, 0x7, RZ ;  /* 0x000000071c257810 */ /* 0x000fe40007ffe0ff */
[----:B------:R-:W-:Y:S02]  /*0760*/  LOP3.LUT R42, R5, 0x1f, R24, 0xf8, !PT ;  /* 0x0000001f052a7812 */ /* 0x000fe400078ef818 */
[C---:B------:R-:W-:Y:S02]  /*0770*/  LOP3.LUT R43, R38.reuse, 0x40, RZ, 0xfc, !PT ;  /* 0x00000040262b7812 */ /* 0x040fe400078efcff */
[----:B------:R-:W-:-:S02]  /*0780*/  LOP3.LUT R44, R38, 0x60, RZ, 0xfc, !PT ;  /* 0x00000060262c7812 */ /* 0x000fc400078efcff */
[C---:B------:R-:W-:Y:S02]  /*0790*/  LOP3.LUT R45, R38.reuse, 0x80, RZ, 0xfc, !PT ;  /* 0x00000080262d7812 */ /* 0x040fe400078efcff */
[C---:B------:R-:W-:Y:S02]  /*07a0*/  LOP3.LUT R46, R38.reuse, 0xa0, RZ, 0xfc, !PT ;  /* 0x000000a0262e7812 */ /* 0x040fe400078efcff */
[C---:B------:R-:W-:Y:S02]  /*07b0*/  LOP3.LUT R48, R38.reuse, 0xc0, RZ, 0xfc, !PT ;  /* 0x000000c026307812 */ /* 0x040fe400078efcff */
[C---:B------:R-:W-:Y:S02]  /*07c0*/  LOP3.LUT R49, R38.reuse, 0xe0, RZ, 0xfc, !PT ;  /* 0x000000e026317812 */ /* 0x040fe400078efcff */
[----:B------:R-:W-:Y:S02]  /*07d0*/  SHF.L.U32 R50, R38, 0x2, RZ ;  /* 0x0000000226327819 */ /* 0x000fe400000006ff */
        /* <DEDUP_REMOVED lines=12> */
[----:B---3--:R-:W-:-:S07]  /*08a0*/  IADD3 R64, PT, PT, R47, 0x1c0, RZ ;  /* 0x000001c02f407810 */ /* 0x008fce0007ffe0ff */
.L_x_2094:
[----:B0-----:R-:W0:Y:S01]  /*08b0*/  LDC R5, c[0x0][0x388] ;  /* 0x0000e200ff057b82 */ /* 0x001e220000000800 */
[----:B------:R-:W-:Y:S01]  /*08c0*/  SHF.L.U32 R80, R27, 0x8, RZ ;  /* 0x000000081b507819 */ /* 0x000fe200000006ff */
[----:B------:R-:W-:Y:S01]  /*08d0*/  HFMA2 R4, -RZ, RZ, 0, 0 ;  /* 0x00000000ff047431 */ /* 0x000fe200000001ff */
[C---:B------:R-:W-:Y:S02]  /*08e0*/  IADD3 R6, P0, PT, R50.reuse, R29, RZ ;  /* 0x0000001d32067210 */ /* 0x040fe40007f1e0ff */
[----:B------:R-:W-:Y:S02]  /*08f0*/  CS2R R8, SRZ ;  /* 0x0000000000087805 */ /* 0x000fe4000001ff00 */
[----:B------:R-:W-:Y:S02]  /*0900*/  IADD3 R82, P3, PT, R50, R30, RZ ;  /* 0x0000001e32527210 */ /* 0x000fe40007f7e0ff */
[----:B------:R-:W-:Y:S02]  /*0910*/  CS2R R10, SRZ ;  /* 0x00000000000a7805 */ /* 0x000fe4000001ff00 */
[----:B------:R-:W-:-:S02]  /*0920*/  IADD3.X R7, PT, PT, RZ, R39, RZ, P0, !PT ;  /* 0x00000027ff077210 */ /* 0x000fc400007fe4ff */
[----:B------:R-:W-:Y:S02]  /*0930*/  CS2R R12, SRZ ;  /* 0x00000000000c7805 */ /* 0x000fe4000001ff00 */
        /* <DEDUP_REMOVED lines=26> */
[C---:B-1----:R-:W-:Y:S02]  /*0ae0*/  IADD3 R18, PT, PT, R79.reuse, 0x60, RZ ;  /* 0x000000604f127810 */ /* 0x042fe40007ffe0ff */
[CC--:B------:R-:W-:Y:S02]  /*0af0*/  LEA.HI.SX32 R73, R79.reuse, R79.reuse, 0x1b ;  /* 0x0000004f4f497211 */ /* 0x0c0fe400078fdaff */
[C---:B------:R-:W-:Y:S02]  /*0b00*/  IADD3 R14, PT, PT, R79.reuse, 0x20, RZ ;  /* 0x000000204f0e7810 */ /* 0x040fe40007ffe0ff */
[----:B------:R-:W-:Y:S02]  /*0b10*/  IADD3 R16, PT, PT, R79, 0x40, RZ ;  /* 0x000000404f107810 */ /* 0x000fe40007ffe0ff */
[----:B------:R-:W-:-:S02]  /*0b20*/  LEA.HI.SX32 R7, R18, R79, 0x1b ;  /* 0x0000004f12077211 */ /* 0x000fc400078fdaff */
[----:B------:R-:W-:Y:S02]  /*0b30*/  LEA R73, R73, R74, 0x2 ;  /* 0x0000004a49497211 */ /* 0x000fe400078e10ff */
[-C--:B------:R-:W-:Y:S02]  /*0b40*/  LEA.HI.SX32 R15, R14, R79.reuse, 0x1b ;  /* 0x0000004f0e0f7211 */ /* 0x080fe400078fdaff */
[----:B------:R-:W-:Y:S02]  /*0b50*/  IADD3 R6, PT, PT, R79, 0x80, RZ ;  /* 0x000000804f067810 */ /* 0x000fe40007ffe0ff */
[----:B------:R-:W-:Y:S01]  /*0b60*/  LEA.HI.SX32 R71, R16, R79, 0x1b ;  /* 0x0000004f10477211 */ /* 0x000fe200078fdaff */
[----:B------:R-:W-:Y:S01]  /*0b70*/  IMAD R72, R15, 0x4, R74 ;  /* 0x000000040f487824 */ /* 0x000fe200078e024a */
[C---:B------:R-:W-:Y:S02]  /*0b80*/  IADD3 R14, PT, PT, R79.reuse, 0xa0, RZ ;  /* 0x000000a04f0e7810 */ /* 0x040fe40007ffe0ff */
[----:B------:R-:W-:-:S02]  /*0b90*/  IADD3 R16, PT, PT, R79, 0xc0, RZ ;  /* 0x000000c04f107810 */ /* 0x000fc40007ffe0ff */
[-C--:B------:R-:W-:Y:S02]  /*0ba0*/  LEA R70, R7, R74.reuse, 0x2 ;  /* 0x0000004a07467211 */ /* 0x080fe400078e10ff */
[----:B------:R-:W-:Y:S02]  /*0bb0*/  IADD3 R18, PT, PT, R79, 0xe0, RZ ;  /* 0x000000e04f127810 */ /* 0x000fe40007ffe0ff */
[-C--:B------:R-:W-:Y:S01]  /*0bc0*/  LEA.HI.SX32 R7, R6, R79.reuse, 0x1b ;  /* 0x0000004f06077211 */ /* 0x080fe200078fdaff */
[----:B------:R-:W-:Y:S01]  /*0bd0*/  HFMA2 R6, -RZ, RZ, 0, 0 ;  /* 0x00000000ff067431 */ /* 0x000fe200000001ff */
        /* <DEDUP_REMOVED lines=8> */
[----:B------:R-:W-:Y:S01]  /*0c60*/  MOV R85, RZ ;  /* 0x000000ff00557202 */ /* 0x000fe20000000f00 */
[----:B------:R-:W-:Y:S01]  /*0c70*/  HFMA2 R89, -RZ, RZ, 0, 0 ;  /* 0x00000000ff597431 */ /* 0x000fe200000001ff */
[----:B------:R-:W-:Y:S01]  /*0c80*/  MOV R87, RZ ;  /* 0x000000ff00577202 */ /* 0x000fe20000000f00 */
[----:B------:R-:W-:Y:S01]  /*0c90*/  IMAD.MOV.U32 R91, RZ, RZ, RZ ;  /* 0x000000ffff5b7224 */ /* 0x000fe200078e00ff */
[----:B--2---:R0:W-:Y:S04]  /*0ca0*/  STS [R73], R4 ;  /* 0x0000000449007388 */ /* 0x0041e80000000800 */
[----:B---3--:R-:W-:Y:S01]  /*0cb0*/  STS [R72+0x80], R9 ;  /* 0x0000800948007388 */ /* 0x008fe20000000800 */
[----:B0-----:R-:W-:-:S04]  /*0cc0*/  SHF.L.U32 R4, R79, 0x3, RZ ;  /* 0x000000034f047819 */ /* 0x001fc800000006ff */
[----:B------:R-:W-:Y:S01]  /*0cd0*/  LEA.HI.SX32 R81, R4, R4, 0x1b ;  /* 0x0000000404517211 */ /* 0x000fe200078fdaff */
[----:B----4-:R0:W-:Y:S03]  /*0ce0*/  STS [R71+0x100], R8 ;  /* 0x0001000847007388 */ /* 0x0101e60000000800 */
[----:B------:R-:W-:Y:S01]  /*0cf0*/  LEA R81, R81, R74, 0x2 ;  /* 0x0000004a51517211 */ /* 0x000fe200078e10ff */
[----:B------:R-:W-:Y:S04]  /*0d00*/  STS [R70+0x180], R11 ;  /* 0x0001800b46007388 */ /* 0x000fe80000000800 */
        /* <DEDUP_REMOVED lines=16> */
[----:B--2---:R-:W-:-:S03]  /*0e10*/  HFMA2 R12, -RZ, RZ, 0, 0 ;  /* 0x00000000ff0c7431 */ /* 0x004fc600000001ff */
        /* <DEDUP_REMOVED lines=73> */
.L_x_2075:
[----:B------:R-:W-:Y:S05]  /*12b0*/  BSYNC.RECONVERGENT B0 ;  /* 0x0000000000007941 */ /* 0x000fea0003800200 */
.L_x_2074:
        /* <DEDUP_REMOVED lines=34> */
.L_x_2077:
[----:B------:R-:W-:Y:S05]  /*14e0*/  BSYNC.RECONVERGENT B0 ;  /* 0x0000000000007941 */ /* 0x000fea0003800200 */
.L_x_2076:
        /* <DEDUP_REMOVED lines=39> */
.L_x_2079:
[----:B------:R-:W-:Y:S05]  /*1760*/  BSYNC.RECONVERGENT B0 ;  /* 0x0000000000007941 */ /* 0x000fea0003800200 */
.L_x_2078:
        /* <DEDUP_REMOVED lines=32> */
.L_x_2081:
[----:B------:R-:W-:Y:S05]  /*1970*/  BSYNC.RECONVERGENT B0 ;  /* 0x0000000000007941 */ /* 0x000fea0003800200 */
.L_x_2080:
        /* <DEDUP_REMOVED lines=32> */
.L_x_2083:
[----:B------:R-:W-:Y:S05]  /*1b80*/  BSYNC.RECONVERGENT B0 ;  /* 0x0000000000007941 */ /* 0x000fea0003800200 */
.L_x_2082:
        /* <DEDUP_REMOVED lines=32> */
.L_x_2085:
[----:B------:R-:W-:Y:S05]  /*1d90*/  BSYNC.RECONVERGENT B0 ;  /* 0x0000000000007941 */ /* 0x000fea0003800200 */
.L_x_2084:
        /* <DEDUP_REMOVED lines=32> */
.L_x_2087:
[----:B------:R-:W-:Y:S05]  /*1fa0*/  BSYNC.RECONVERGENT B0 ;  /* 0x0000000000007941 */ /* 0x000fea0003800200 */
.L_x_2086:
        /* <DEDUP_REMOVED lines=32> */
.L_x_2089:
[----:B------:R-:W-:Y:S05]  /*21b0*/  BSYNC.RECONVERGENT B0 ;  /* 0x0000000000007941 */ /* 0x000fea0003800200 */
.L_x_2088:
        /* <DEDUP_REMOVED lines=36> */
[----:B------:R-:W-:Y:S02]  /*2400*/  SHF.L.U32 R4, R79, 0x4, RZ ;  /* 0x000000044f047819 */ /* 0x000fe400000006ff */
[----:B------:R-:W-:Y:S01]  /*2410*/  ISETP.NE.AND P0, PT, R27, RZ, PT ;  /* 0x000000ff1b00720c */ /* 0x000fe20003f05270 */
[----:B------:R-:W0:Y:S01]  /*2420*/  LDCU.64 UR10, c[0x0][0x3e0] ;  /* 0x00007c00ff0a77ac */ /* 0x000e220008000a00 */
[----:B------:R-:W-:-:S02]  /*2430*/  LEA.HI.SX32 R105, R7, R4, 0x1b ;  /* 0x0000000407697211 */ /* 0x000fc400078fdaff */
[-C--:B------:R-:W-:Y:S01]  /*2440*/  LEA.HI.SX32 R109, R11, R4.reuse, 0x1b ;  /* 0x000000040b6d7211 */ /* 0x080fe200078fdaff */
[C---:B------:R-:W-:Y:S01]  /*2450*/  VIADD R11, R4.reuse, 0xb ;  /* 0x0000000b040b7836 */ /* 0x040fe20000000000 */
[-C--:B------:R-:W-:Y:S02]  /*2460*/  LEA.HI.SX32 R103, R5, R4.reuse, 0x1b ;  /* 0x0000000405677211 */ /* 0x080fe400078fdaff */
[-C--:B------:R-:W-:Y:S02]  /*2470*/  LEA.HI.SX32 R107, R9, R4.reuse, 0x1b ;  /* 0x00000004096b7211 */ /* 0x080fe400078fdaff */
[----:B------:R-:W-:Y:S02]  /*2480*/  LEA.HI.SX32 R111, R13, R4, 0x1b ;  /* 0x000000040d6f7211 */ /* 0x000fe400078fdaff */
[----:B------:R-:W-:Y:S02]  /*2490*/  IADD3 R7, PT, PT, R4, 0x9, RZ ;  /* 0x0000000904077810 */ /* 0x000fe40007ffe0ff */
[----:B------:R-:W-:-:S02]  /*24a0*/  IADD3 R116, PT, PT, R79, 0x1c0, RZ ;  /* 0x000001c04f747810 */ /* 0x000fc40007ffe0ff */
[----:B------:R-:W-:Y:S02]  /*24b0*/  ISETP.EQ.AND P0, PT, R24, RZ, P0 ;  /* 0x000000ff1800720c */ /* 0x000fe40000702270 */
[C---:B------:R-:W-:Y:S02]  /*24c0*/  IADD3 R5, PT, PT, R4.reuse, 0x8, RZ ;  /* 0x0000000804057810 */ /* 0x040fe40007ffe0ff */
[C---:B------:R-:W-:Y:S02]  /*24d0*/  IADD3 R9, PT, PT, R4.reuse, 0xa, RZ ;  /* 0x0000000a04097810 */ /* 0x040fe40007ffe0ff */
[C---:B------:R-:W-:Y:S02]  /*24e0*/  IADD3 R13, PT, PT, R4.reuse, 0xc, RZ ;  /* 0x0000000c040d7810 */ /* 0x040fe40007ffe0ff */
        /* <DEDUP_REMOVED lines=10> */
[-C--:B------:R-:W-:Y:S02]  /*2590*/  LEA.HI.SX32 R127, R7, R4.reuse, 0x1b ;  /* 0x00000004077f7211 */ /* 0x080fe400078fdaff */
[----:B------:R-:W-:Y:S02]  /*25a0*/  P2R R183, PR, RZ, 0x1 ;  /* 0x00000001ffb77803 */ /* 0x000fe40000000000 */
[-C--:B------:R-:W-:Y:S02]  /*25b0*/  LEA.HI.SX32 R125, R5, R4.reuse, 0x1b ;  /* 0x00000004057d7211 */ /* 0x080fe400078fdaff */
[----:B------:R-:W-:-:S02]  /*25c0*/  LEA.HI.SX32 R129, R9, R4, 0x1b ;  /* 0x0000000409817211 */ /* 0x000fc400078fdaff */
[-C--:B------:R-:W-:Y:S02]  /*25d0*/  LEA.HI.SX32 R131, R11, R4.reuse, 0x1b ;  /* 0x000000040b837211 */ /* 0x080fe400078fdaff */
[-C--:B------:R-:W-:Y:S02]  /*25e0*/  LEA.HI.SX32 R133, R13, R4.reuse, 0x1b ;  /* 0x000000040d857211 */ /* 0x080fe400078fdaff */
[-C--:B------:R-:W-:Y:S02]  /*25f0*/  LEA.HI.SX32 R139, R117, R4.reuse, 0x1b ;  /* 0x00000004758b7211 */ /* 0x080fe400078fdaff */
[----:B------:R-:W-:Y:S02]  /*2600*/  LEA.HI.SX32 R123, R116, R79, 0x1b ;  /* 0x0000004f747b7211 */ /* 0x000fe400078fdaff */
[-C--:B------:R-:W-:Y:S02]  /*2610*/  LEA.HI.SX32 R15, R15, R4.reuse, 0x1b ;  /* 0x000000040f0f7211 */ /* 0x080fe400078fdaff */
[-C--:B------:R-:W-:Y:S01]  /*2620*/  LEA.HI.SX32 R21, R21, R4.reuse, 0x1b ;  /* 0x0000000415157211 */ /* 0x080fe200078fdaff */
[----:B------:R-:W-:Y:S01]  /*2630*/  IMAD R123, R123, 0x4, R74 ;  /* 0x000000047b7b7824 */ /* 0x000fe200078e024a */
[----:B------:R-:W-:-:S02]  /*2640*/  LEA.HI.SX32 R135, R113, R4, 0x1b ;  /* 0x0000000471877211 */ /* 0x000fc400078fdaff */
[-C--:B------:R-:W-:Y:S02]  /*2650*/  LEA.HI.SX32 R137, R115, R4.reuse, 0x1b ;  /* 0x0000000473897211 */ /* 0x080fe400078fdaff */
[----:B------:R-:W-:Y:S02]  /*2660*/  LEA.HI.SX32 R13, R4, R4, 0x1b ;  /* 0x00000004040d7211 */ /* 0x000fe400078fdaff */
[-C--:B------:R-:W-:Y:S02]  /*2670*/  LEA.HI.SX32 R117, R6, R79.reuse, 0x1b ;  /* 0x0000004f06757211 */ /* 0x080fe400078fdaff */
[-C--:B------:R-:W-:Y:S02]  /*2680*/  LEA.HI.SX32 R5, R8, R79.reuse, 0x1b ;  /* 0x0000004f08057211 */ /* 0x080fe400078fdaff */
[-C--:B------:R-:W-:Y:S02]  /*2690*/  LEA.HI.SX32 R119, R10, R79.reuse, 0x1b ;  /* 0x0000004f0a777211 */ /* 0x080fe400078fdaff */
[----:B------:R-:W-:-:S02]  /*26a0*/  LEA.HI.SX32 R7, R12, R79, 0x1b ;  /* 0x0000004f0c077211 */ /* 0x000fc400078fdaff */
[-C--:B------:R-:W-:Y:S02]  /*26b0*/  LEA.HI.SX32 R121, R14, R79.reuse, 0x1b ;  /* 0x0000004f0e797211 */ /* 0x080fe400078fdaff */
[-C--:B------:R-:W-:Y:S02]  /*26c0*/  LEA.HI.SX32 R9, R20, R79.reuse, 0x1b ;  /* 0x0000004f14097211 */ /* 0x080fe400078fdaff */
[----:B------:R-:W-:Y:S02]  /*26d0*/  LEA.HI.SX32 R11, R118, R79, 0x1b ;  /* 0x0000004f760b7211 */ /* 0x000fe400078fdaff */
[----:B------:R-:W-:Y:S02]  /*26e0*/  ISETP.GE.AND P0, PT, R42, R87, PT ;  /* 0x000000572a00720c */ /* 0x000fe40003f06270 */
[-C--:B------:R-:W-:Y:S02]  /*26f0*/  LEA R126, R127, R74.reuse, 0x2 ;  /* 0x0000004a7f7e7211 */ /* 0x080fe400078e10ff */
[----:B------:R-:W-:-:S02]  /*2700*/  LEA R127, R129, R74, 0x2 ;  /* 0x0000004a817f7211 */ /* 0x000fc400078e10ff */
[-C--:B------:R-:W-:Y:S02]  /*2710*/  LEA R128, R131, R74.reuse, 0x2 ;  /* 0x0000004a83807211 */ /* 0x080fe400078e10ff */
[-C--:B------:R-:W-:Y:S02]  /*2720*/  LEA R103, R103, R74.reuse, 0x2 ;  /* 0x0000004a67677211 */ /* 0x080fe400078e10ff */
[-C--:B------:R-:W-:Y:S02]  /*2730*/  LEA R105, R105, R74.reuse, 0x2 ;  /* 0x0000004a69697211 */ /* 0x080fe400078e10ff */
[----:B------:R-:W-:Y:S02]  /*2740*/  P2R R184, PR, RZ, 0x1 ;  /* 0x00000001ffb87803 */ /* 0x000fe40000000000 */
        /* <DEDUP_REMOVED lines=17> */
[----:B01234-:R-:W-:-:S07]  /*2860*/  LEA R132, R139, R74, 0x2 ;  /* 0x0000004a8b847211 */ /* 0x01ffce00078e10ff */
.L_x_2093:
[----:B------:R-:W-:Y:S02]  /*2870*/  MOV R6, R42 ;  /* 0x0000002a00067202 */ /* 0x000fe40000000f00 */
[----:B------:R-:W-:Y:S02]  /*2880*/  CS2R R20, SRZ ;  /* 0x0000000000147805 */ /* 0x000fe4000001ff00 */
[----:B------:R-:W-:Y:S02]  /*2890*/  MOV R7, RZ ;  /* 0x000000ff00077202 */ /* 0x000fe40000000f00 */
[----:B------:R-:W-:Y:S02]  /*28a0*/  CS2R R136, SRZ ;  /* 0x0000000000887805 */ /* 0x000fe4000001ff00 */
[----:B------:R-:W-:Y:S02]  /*28b0*/  MOV R4, R2 ;  /* 0x0000000200047202 */ /* 0x000fe40000000f00 */
[----:B------:R-:W-:-:S02]  /*28c0*/  CS2R R138, SRZ ;  /* 0x00000000008a7805 */ /* 0x000fc4000001ff00 */
[----:B------:R-:W-:Y:S01]  /*28d0*/  MOV R5, R25 ;  /* 0x0000001900057202 */ /* 0x000fe20000000f00 */
[----:B------:R-:W-:Y:S01]  /*28e0*/  IMAD.WIDE.U32 R10, R101, UR8, R6 ;  /* 0x00000008650a7c25 */ /* 0x000fe2000f8e0006 */
[-C--:B------:R-:W-:Y:S02]  /*28f0*/  ISETP.GE.AND P3, PT, R54, R87.reuse, PT ;  /* 0x000000573600720c */ /* 0x080fe40003f66270 */
[----:B------:R-:W-:Y:S02]  /*2900*/  CS2R R134, SRZ ;  /* 0x0000000000867805 */ /* 0x000fe4000001ff00 */
[----:B------:R-:W-:Y:S01]  /*2910*/  ISETP.GE.AND P4, PT, R53, R87, PT ;  /* 0x000000573500720c */ /* 0x000fe20003f86270 */
[C---:B------:R-:W-:Y:S01]  /*2920*/  IMAD.WIDE.U32 R14, R101.reuse, UR6, R4 ;  /* 0x00000006650e7c25 */ /* 0x040fe2000f8e0004 */
[----:B------:R-:W-:Y:S02]  /*2930*/  LEA R8, P1, R10, R65, 0x2 ;  /* 0x000000410a087211 */ /* 0x000fe400078210ff */
[----:B------:R-:W-:Y:S01]  /*2940*/  ISETP.GE.AND P5, PT, R52, R87, PT ;  /* 0x000000573400720c */ /* 0x000fe20003fa6270 */
[----:B------:R-:W-:Y:S01]  /*2950*/  IMAD.WIDE.U32 R12, R101, UR10, R6 ;  /* 0x0000000a650c7c25 */ /* 0x000fe2000f8e0006 */
[----:B------:R-:W-:-:S02]  /*2960*/  LEA R6, P0, R14, R18, 0x3 ;  /* 0x000000120e067211 */ /* 0x000fc400078018ff */
        /* <DEDUP_REMOVED lines=126> */
[----:B------:R-:W-:-:S03]  /*3150*/  IMAD.MOV.U32 R6, RZ, RZ, RZ ;  /* 0x000000ffff067224 */ /* 0x000fc600078e00ff */
        /* <DEDUP_REMOVED lines=232> */
[----:B------:R-:W-:Y:S04]  /*3fe0*/  STS [R78+0xa40], R13 ;  /* 0x000a400d4e007388 */ /* 0x000fe80000000800 */
[----:B------:R5:W-:Y:S01]  /*3ff0*/  STS [R77+0xac0], R8 ;  /* 0x000ac0084d007388 */ /* 0x000be20000000800 */
[----:B0-----:R-:W-:-:S03]  /*4000*/  FMUL.FTZ R9, R173, R175 ;  /* 0x000000afad097220 */ /* 0x001fc60000410000 */
[----:B------:R-:W-:Y:S01]  /*4010*/  STS [R76+0xb40], R11 ;  /* 0x000b400b4c007388 */ /* 0x000fe20000000800 */
[----:B-1----:R-:W-:-:S03]  /*4020*/  FFMA.FTZ R9, R172, R7, R9 ;  /* 0x00000007ac097223 */ /* 0x002fc60000010009 */
[----:B---3--:R-:W-:Y:S01]  /*4030*/  STS [R75+0xbc0], R12 ;  /* 0x000bc00c4b007388 */ /* 0x008fe20000000800 */
[----:B-----5:R-:W-:-:S03]  /*4040*/  FMUL.FTZ R8, R172, R175 ;  /* 0x000000afac087220 */ /* 0x020fc60000410000 */
[----:B------:R0:W-:Y:S01]  /*4050*/  STS [R117+0xc40], R10 ;  /* 0x000c400a75007388 */ /* 0x0001e20000000800 */
[----:B------:R-:W-:-:S03]  /*4060*/  @P0 FADD.FTZ R170, R170, R9 ;  /* 0x00000009aaaa0221 */ /* 0x000fc60000010000 */
[----:B------:R-:W-:Y:S04]  /*4070*/  STS [R118+0xcc0], R21 ;  /* 0x000cc01576007388 */ /* 0x000fe80000000800 */
[----:B------:R-:W-:Y:S01]  /*4080*/  STS [R119+0xd40], R14 ;  /* 0x000d400e77007388 */ /* 0x000fe20000000800 */
[C---:B0-----:R-:W-:Y:S01]  /*4090*/  FFMA.FTZ R10, R173.reuse, R7, -R8 ;  /* 0x00000007ad0a7223 */ /* 0x041fe20000010808 */
[-C--:B--2---:R-:W-:Y:S02]  /*40a0*/  FMUL.FTZ R7, R173, R5.reuse ;  /* 0x00000005ad077220 */ /* 0x084fe40000410000 */
[----:B------:R-:W-:Y:S01]  /*40b0*/  STS [R120+0xdc0], R139 ;  /* 0x000dc08b78007388 */ /* 0x000fe20000000800 */
[C---:B------:R-:W-:Y:S01]  /*40c0*/  FMUL.FTZ R8, R172.reuse, R5 ;  /* 0x00000005ac087220 */ /* 0x040fe20000410000 */
[----:B------:R-:W-:Y:S01]  /*40d0*/  @P0 FADD.FTZ R171, R171, R10 ;  /* 0x0000000aabab0221 */ /* 0x000fe20000010000 */
[-C--:B----4-:R-:W-:Y:S01]  /*40e0*/  @P0 FFMA.FTZ R172, R172, R4.reuse, R7 ;  /* 0x00000004acac0223 */ /* 0x090fe20000010007 */
[----:B------:R-:W-:Y:S04]  /*40f0*/  STS [R121+0xe40], R140 ;  /* 0x000e408c79007388 */ /* 0x000fe80000000800 */
[----:B------:R-:W-:Y:S01]  /*4100*/  STS [R122+0xec0], R137 ;  /* 0x000ec0897a007388 */ /* 0x000fe20000000800 */
[----:B------:R-:W-:-:S03]  /*4110*/  @P0 FFMA.FTZ R173, R173, R4, -R8 ;  /* 0x00000004adad0223 */ /* 0x000fc60000010808 */
[----:B------:R-:W-:Y:S01]  /*4120*/  STS [R123+0xf40], R6 ;  /* 0x000f40067b007388 */ /* 0x000fe20000000800 */
[----:B------:R-:W0:Y:S03]  /*4130*/  S2R R15, SR_CgaCtaId ;  /* 0x00000000000f7919 */ /* 0x000e260000008800 */
[----:B------:R-:W1:Y:S04]  /*4140*/  SHFL.UP PT, R6, R170, 0x10, RZ ;  /* 0x06000000aa067989 */ /* 0x000e6800000e00ff */
[----:B------:R-:W2:Y:S04]  /*4150*/  SHFL.UP PT, R4, R172, 0x10, RZ ;  /* 0x06000000ac047989 */ /* 0x000ea800000e00ff */
[----:B------:R-:W3:Y:S01]  /*4160*/  SHFL.UP PT, R5, R171, 0x10, RZ ;  /* 0x06000000ab057989 */ /* 0x000ee200000e00ff */
[----:B------:R-:W-:-:S03]  /*4170*/  ISETP.NE.AND P3, PT, R183, RZ, PT ;  /* 0x000000ffb700720c */ /* 0x000fc60003f65270 */
[----:B------:R-:W4:Y:S01]  /*4180*/  SHFL.UP PT, R13, R173, 0x10, RZ ;  /* 0x06000000ad0d7989 */ /* 0x000f2200000e00ff */
[----:B------:R-:W-:Y:S02]  /*4190*/  MOV R8, 0x3f800000 ;  /* 0x3f80000000087802 */ /* 0x000fe40000000f00 */
[----:B------:R-:W-:Y:S02]  /*41a0*/  CS2R R10, SRZ ;  /* 0x00000000000a7805 */ /* 0x000fe4000001ff00 */
[----:B------:R-:W-:Y:S02]  /*41b0*/  MOV R9, RZ ;  /* 0x000000ff00097202 */ /* 0x000fe40000000f00 */
[----:B------:R-:W-:Y:S01]  /*41c0*/  LEA R180, R101, R74, 0x4 ;  /* 0x0000004a65b47211 */ /* 0x000fe200078e20ff */
[----:B------:R-:W-:Y:S01]  /*41d0*/  STS [R124+0xfc0], R141 ;  /* 0x000fc08d7c007388 */ /* 0x000fe20000000800 */
[----:B------:R-:W-:-:S03]  /*41e0*/  NOP ;  /* 0x0000000000007918 */ /* 0x000fc60000000000 */
[----:B------:R-:W5:Y:S01]  /*41f0*/  @P3 LDS.128 R8, [R180+0x10c0] ;  /* 0x0010c000b4083984 */ /* 0x000f620000000c00 */
[CC--:B-1----:R-:W-:Y:S01]  /*4200*/  FMUL.FTZ R14, R172.reuse, R6.reuse ;  /* 0x00000006ac0e7220 */ /* 0x0c2fe20000410000 */
[----:B------:R-:W-:Y:S01]  /*4210*/  FMUL.FTZ R7, R173, R6 ;  /* 0x00000006ad077220 */ /* 0x000fe20000410000 */
[----:B------:R-:W-:Y:S01]  /*4220*/  ISETP.NE.AND P0, PT, R79, 0x1f, PT ;  /* 0x0000001f4f00780c */ /* 0x000fe20003f05270 */
[CC--:B--2---:R-:W-:Y:S01]  /*4230*/  FMUL.FTZ R12, R172.reuse, R4.reuse ;  /* 0x00000004ac0c7220 */ /* 0x0c4fe20000410000 */
[----:B------:R-:W-:Y:S01]  /*4240*/  MOV R74, 0x400 ;  /* 0x00000400004a7802 */ /* 0x000fe20000000f00 */
[C---:B------:R-:W-:Y:S01]  /*4250*/  FMUL.FTZ R4, R173.reuse, R4 ;  /* 0x00000004ad047220 */ /* 0x040fe20000410000 */
[-C--:B---3--:R-:W-:Y:S01]  /*4260*/  FFMA.FTZ R14, R173, R5.reuse, -R14 ;  /* 0x00000005ad0e7223 */ /* 0x088fe2000001080e */
[C---:B------:R-:W-:Y:S01]  /*4270*/  FFMA.FTZ R7, R172.reuse, R5, R7 ;  /* 0x00000005ac077223 */ /* 0x040fe20000010007 */
[----:B0-----:R-:W-:Y:S01]  /*4280*/  LEA R74, R15, R74, 0x18 ;  /* 0x0000004a0f4a7211 */ /* 0x001fe200078ec0ff */
[----:B------:R-:W-:Y:S01]  /*4290*/  LDS R185, [R116+0x840] ;  /* 0x0008400074b97984 */ /* 0x000fe20000000800 */
[-C--:B----4-:R-:W-:Y:S01]  /*42a0*/  FFMA.FTZ R12, R173, R13.reuse, -R12 ;  /* 0x0000000dad0c7223 */ /* 0x090fe2000001080c */
        /* <DEDUP_REMOVED lines=98> */
.L_x_2092:
[----:B------:R-:W-:Y:S05]  /*48d0*/  BSYNC.RECONVERGENT B0 ;  /* 0x0000000000007941 */ /* 0x000fea0003800200 */
.L_x_2091:
        /* <DEDUP_REMOVED lines=43> */
.L_x_2090:
[----:B------:R-:W-:Y:S01]  /*4b90*/  BAR.SYNC.DEFER_BLOCKING 0x0 ;  /* 0x0000000000007b1d */ /* 0x000fe20000010000 */
[----:B------:R-:W-:Y:S01]  /*4ba0*/  ISETP.NE.AND P0, PT, R24, RZ, PT ;  /* 0x000000ff1800720c */ /* 0x000fe20003f05270 */
[----:B------:R-:W-:Y:S01]  /*4bb0*/  HFMA2 R5, -RZ, RZ, 0, 0 ;  /* 0x00000000ff057431 */ /* 0x000fe200000001ff */
[----:B------:R-:W-:-:S05]  /*4bc0*/  MOV R4, R80 ;  /* 0x0000005000047202 */ /* 0x000fca0000000f00 */
        /* <DEDUP_REMOVED lines=52> */
[----:B------:R-:W-:-:S03]  /*4f10*/  IADD3 R7, P4, PT, R38, R6, RZ ;  /* 0x0000000626077210 */ /* 0x000fc60007f9e0ff */
[----:B------:R-:W-:Y:S01]  /*4f20*/  @!P5 STG.E desc[UR20][R8.64+0x200], R19 ;  /* 0x000200130800d986 */ /* 0x000fe2000c101914 */
[----:B------:R-:W-:Y:S02]  /*4f30*/  IADD3.X R10, PT, PT, RZ, R10, RZ, P4, !PT ;  /* 0x0000000aff0a7210 */ /* 0x000fe400027fe4ff */
[C---:B-1----:R-:W-:Y:S01]  /*4f40*/  LEA R6, P4, R7.reuse, UR6, 0x2 ;  /* 0x0000000607067c11 */ /* 0x042fe2000f8810ff */
        /* <DEDUP_REMOVED lines=11> */
[----:B---3--:R-:W-:Y:S02]  /*5000*/  CS2R R12, SRZ ;  /* 0x00000000000c7805 */ /* 0x008fe4000001ff00 */
[----:B----4-:R-:W-:Y:S01]  /*5010*/  CS2R R14, SRZ ;  /* 0x00000000000e7805 */ /* 0x010fe2000001ff00 */
        /* <DEDUP_REMOVED lines=22> */
[----:B------:R-:W0:Y:S04]  /*5180*/  LDS R16, [R81] ;  /* 0x0000000051107984 */ /* 0x000e280000000800 */
[----:B------:R-:W2:Y:S04]  /*5190*/  LDS R7, [R81+0x8] ;  /* 0x0000080051077984 */ /* 0x000ea80000000800 */
        /* <DEDUP_REMOVED lines=54> */
[----:B------:R-:W1:Y:S01]  /*5500*/  MUFU.RCP R21, R21 ;  /* 0x0000001500157308 */ /* 0x000e620000001000 */
[----:B---3--:R-:W-:-:S02]  /*5510*/  FMUL.FTZ R9, R9, R82 ;  /* 0x0000005209097220 */ /* 0x008fc40000410000 */
[----:B------:R-:W-:Y:S01]  /*5520*/  STS [R81+0x10], R106 ;  /* 0x0000106a51007388 */ /* 0x000fe20000000800 */
[----:B--2---:R-:W-:-:S04]  /*5530*/  IMAD.WIDE.U32 R4, R14, UR18, R4 ;  /* 0x000000120e047c25 */ /* 0x004fc8000f8e0004 */
[----:B------:R-:W-:Y:S01]  /*5540*/  FMUL.FTZ R108, R9, R108 ;  /* 0x0000006c096c7220 */ /* 0x000fe20000410000 */
[----:B------:R-:W-:Y:S02]  /*5550*/  IMAD R5, R15, UR18, R5 ;  /* 0x000000120f057c24 */ /* 0x000fe4000f8e0205 */
[----:B0-----:R-:W-:Y:S02]  /*5560*/  FMUL.FTZ R11, R11, R20 ;  /* 0x000000140b0b7220 */ /* 0x001fe40000410000 */
[----:B------:R-:W-:Y:S02]  /*5570*/  STS [R81+0x14], R108 ;  /* 0x0000146c51007388 */ /* 0x000fe40000000800 */
[----:B------:R-:W-:Y:S01]  /*5580*/  FMUL.FTZ R110, R11, R110 ;  /* 0x0000006e0b6e7220 */ /* 0x000fe20000410000 */
[----:B----4-:R-:W-:-:S04]  /*5590*/  IMAD.WIDE.U32 R4, R23, R16, R4 ;  /* 0x0000001017047225 */ /* 0x010fc800078e0004 */
[----:B-1----:R-:W-:Y:S01]  /*55a0*/  FMUL.FTZ R13, R12, R21 ;  /* 0x000000150c0d7220 */ /* 0x002fe20000410000 */
[----:B------:R-:W-:Y:S01]  /*55b0*/  STS [R81+0x18], R110 ;  /* 0x0000186e51007388 */ /* 0x000fe20000000800 */
[----:B------:R-:W-:Y:S02]  /*55c0*/  IMAD R8, R23, R17, R5 ;  /* 0x0000001117087224 */ /* 0x000fe400078e0205 */
        /* <DEDUP_REMOVED lines=45> */
.L_x_2095:
        /* <DEDUP_REMOVED lines=14> */
.L_x_4999:


//--------------------- .text._Z25selective_scan_fwd_kernelI32Selective_Scan_fwd_kernel_traitsILi32ELi8ELi1ELb1ELb0ELb0ELb0EfN3c107complexIfEEEEv13SSMParamsBase --------------------------
	.section	.text._Z25selective_scan_fwd_kernelI32Selective_Scan_fwd_kernel_traitsILi32ELi8ELi1ELb1ELb0ELb0ELb0EfN3c107complexIfEEEEv13SSMParamsBase,"ax",@progbits
	.align	128
        .global         _Z25selective_scan_fwd_kernelI32Selective_Scan_fwd_kernel_traitsILi32ELi8ELi1ELb1ELb0ELb0ELb0EfN3c107complexIfEEEEv13SSMParamsBase
        .type           _Z25selective_scan_fwd_kernelI32Selective_Scan_fwd_kernel_traitsILi32ELi8ELi1ELb1ELb0ELb0ELb0EfN3c107complexIfEEEEv13SSMParamsBase,@function
        .size           _Z25selective_scan_fwd_kernelI32Selective_Scan_fwd_kernel_traitsILi32ELi8ELi1ELb1ELb0ELb0ELb0EfN3c107complexIfEEEEv13SSMParamsBase,(.L_x_5000 - _Z25selective_scan_fwd_kernelI32Selective_Scan_fwd_kernel_traitsILi32ELi8ELi1ELb1ELb0ELb0ELb0EfN3c107complexIfEEEEv13SSMParamsBase)
        .other          _Z25selective_scan_fwd_kernelI32Selective_Scan_fwd_kernel_traitsILi32ELi8ELi1ELb1ELb0ELb0ELb0EfN3c107complexIfEEEEv13SSMParamsBase,@"STO_CUDA_ENTRY STV_DEFAULT"
_Z25selective_scan_fwd_kernelI32Selective_Scan_fwd_kernel_traitsILi32ELi8ELi1ELb1ELb0ELb0ELb0EfN3c107complexIfEEEEv13SSMParamsBase:
.text._Z25selective_scan_fwd_kernelI32Selective_Scan_fwd_kernel_traitsILi32ELi8ELi1ELb1ELb0ELb0ELb0EfN3c107complexIfEEEEv13SSMParamsBase:
        /* <DEDUP_REMOVED lines=75> */
.L_x_2116:
[----:B------:R-:W-:Y:S01]  /*04b0*/  BAR.SYNC.DEFER_BLOCKING 0x0 ;  /* 0x0000000000007b1d */ /* 0x000fe20000010000 */
[----:B--2---:R-:W-:-:S05]  /*04c0*/  IMAD.WIDE.U32 R2, R43, 0x10, R46 ;  /* 0x000000102b027825 */ /* 0x004fca00078e002e */
[----:B------:R-:W0:Y:S01]  /*04d0*/  S2R R42, SR_LANEID ;  /* 0x00000000002a7919 */ /* 0x000e220000000000 */
[----:B------:R-:W-:Y:S01]  /*04e0*/  IMAD.WIDE.U32 R16, R43, 0x10, R44 ;  /* 0x000000102b107825 */ /* 0x000fe200078e002c */
[----:B------:R-:W2:Y:S01]  /*04f0*/  LDC R79, c[0x0][0x38c] ;  /* 0x0000e300ff4f7b82 */ /* 0x000ea20000000800 */
[----:B------:R-:W3:Y:S04]  /*0500*/  LDG.E.128 R4, desc[UR16][R2.64] ;  /* 0x0000001002047981 */ /* 0x000ee8000c1e1d00 */
[----:B------:R-:W4:Y:S01]  /*0510*/  LDG.E.128 R20, desc[UR16][R2.64+0x200] ;  /* 0x0002001002147981 */ /* 0x000f22000c1e1d00 */
[----:B0-----:R-:W-:-:S04]  /*0520*/  LEA R41, R42, UR4, 0x4 ;  /* 0x000000042a297c11 */ /* 0x001fc8000f8e20ff */
[----:B------:R-:W-:Y:S01]  /*0530*/  LEA R40, R42, R41, 0x4 ;  /* 0x000000292a287211 */ /* 0x000fe200078e20ff */
[----:B---3--:R-:W-:Y:S04]  /*0540*/  STS.128 [R41], R4 ;  /* 0x0000000429007388 */ /* 0x008fe80000000c00 */
[----:B----4-:R-:W-:Y:S01]  /*0550*/  STS.128 [R41+0x200], R20 ;  /* 0x0002001429007388 */ /* 0x010fe20000000c00 */
[----:B------:R-:W-:-:S03]  /*0560*/  NOP ;  /* 0x0000000000007918 */ /* 0x000fc60000000000 */
[----:B------:R-:W-:Y:S04]  /*0570*/  LDS.128 R8, [R40] ;  /* 0x0000000028087984 */ /* 0x000fe80000000c00 */
[----:B------:R-:W-:Y:S01]  /*0580*/  LDS.128 R12, [R40+0x10] ;  /* 0x00001000280c7984 */ /* 0x000fe20000000c00 */
[----:B------:R-:W-:Y:S06]  /*0590*/  BAR.SYNC.DEFER_BLOCKING 0x0 ;  /* 0x0000000000007b1d */ /* 0x000fec0000010000 */
[----:B------:R-:W3:Y:S04]  /*05a0*/  LDG.E.128 R24, desc[UR16][R16.64] ;  /* 0x0000001010187981 */ /* 0x000ee8000c1e1d00 */
[----:B------:R-:W4:Y:S01]  /*05b0*/  LDG.E.128 R28, desc[UR16][R16.64+0x200] ;  /* 0x00020010101c7981 */ /* 0x000f22000c1e1d00 */
[----:B------:R-:W-:Y:S03]  /*05c0*/  BSSY.RECONVERGENT B0, `(.L_x_2096) ;  /* 0x0000034000007945 */ /* 0x000fe60003800200 */
[----:B---3--:R-:W-:Y:S04]  /*05d0*/  STS.128 [R41], R24 ;  /* 0x0000001829007388 */ /* 0x008fe80000000c00 */
[----:B----4-:R-:W-:Y:S01]  /*05e0*/  STS.128 [R41+0x200], R28 ;  /* 0x0002001c29007388 */ /* 0x010fe20000000c00 */
[----:B------:R-:W-:-:S03]  /*05f0*/  NOP ;  /* 0x0000000000007918 */ /* 0x000fc60000000000 */
[----:B------:R-:W0:Y:S04]  /*0600*/  LDS.128 R20, [R40] ;  /* 0x0000000028147984 */ /* 0x000e280000000c00 */
[----:B------:R-:W3:Y:S01]  /*0610*/  LDS.128 R4, [R40+0x10] ;  /* 0x0000100028047984 */ /* 0x000ee20000000c00 */
[--C-:B0----5:R-:W-:Y:S01]  /*0620*/  FADD.FTZ R39, R20, R57.reuse ;  /* 0x0000003914277221 */ /* 0x121fe20000010000 */
[--C-:B------:R-:W-:Y:S01]  /*0630*/  FADD.FTZ R38, R21, R57.reuse ;  /* 0x0000003915267221 */ /* 0x100fe20000010000 */
[--C-:B------:R-:W-:Y:S01]  /*0640*/  FADD.FTZ R37, R22, R57.reuse ;  /* 0x0000003916257221 */ /* 0x100fe20000010000 */
[--C-:B------:R-:W-:Y:S01]  /*0650*/  FADD.FTZ R36, R23, R57.reuse ;  /* 0x0000003917247221 */ /* 0x100fe20000010000 */
[--C-:B---3--:R-:W-:Y:S01]  /*0660*/  FADD.FTZ R60, R4, R57.reuse ;  /* 0x00000039043c7221 */ /* 0x108fe20000010000 */
[----:B------:R-:W-:Y:S01]  /*0670*/  FSETP.GTU.FTZ.AND P0, PT, R39, 20, PT ;  /* 0x41a000002700780b */ /* 0x000fe20003f1c000 */
[--C-:B------:R-:W-:Y:S01]  /*0680*/  FADD.FTZ R62, R5, R57.reuse ;  /* 0x00000039053e7221 */ /* 0x100fe20000010000 */
[----:B------:R-:W-:Y:S01]  /*0690*/  FSETP.GTU.FTZ.AND P2, PT, R38, 20, PT ;  /* 0x41a000002600780b */ /* 0x000fe20003f5c000 */
[----:B------:R-:W-:Y:S01]  /*06a0*/  FADD.FTZ R61, R6, R57 ;  /* 0x00000039063d7221 */ /* 0x000fe20000010000 */
[----:B-1----:R-:W-:-:S02]  /*06b0*/  ISETP.EQ.OR P0, PT, RZ, UR7, P0 ;  /* 0x00000007ff007c0c */ /* 0x002fc40008702670 */
[----:B------:R-:W-:Y:S02]  /*06c0*/  FSETP.GTU.FTZ.AND P3, PT, R37, 20, PT ;  /* 0x41a000002500780b */ /* 0x000fe40003f7c000 */
[----:B------:R-:W-:Y:S02]  /*06d0*/  FSETP.GTU.FTZ.AND P4, PT, R36, 20, PT ;  /* 0x41a000002400780b */ /* 0x000fe40003f9c000 */
[----:B------:R-:W-:Y:S02]  /*06e0*/  FSETP.GTU.FTZ.AND P5, PT, R60, 20, PT ;  /* 0x41a000003c00780b */ /* 0x000fe40003fbc000 */
[----:B------:R-:W-:Y:S02]  /*06f0*/  FSETP.GTU.FTZ.AND P1, PT, R62, 20, PT ;  /* 0x41a000003e00780b */ /* 0x000fe40003f3c000 */
[----:B------:R-:W-:-:S03]  /*0700*/  ISETP.EQ.OR P2, PT, RZ, UR7, P2 ;  /* 0x00000007ff007c0c */ /* 0x000fc60009742670 */
[----:B--2---:R-:W-:Y:S10]  /*0710*/  @P0 BRA `(.L_x_2097) ;  /* 0x0000000000780947 */ /* 0x004ff40003800000 */
        /* <DEDUP_REMOVED lines=30> */
.L_x_2097:
[----:B------:R-:W-:Y:S05]  /*0900*/  BSYNC.RECONVERGENT B0 ;  /* 0x0000000000007941 */ /* 0x000fea0003800200 */
.L_x_2096:
        /* <DEDUP_REMOVED lines=34> */
.L_x_2099:
[----:B------:R-:W-:Y:S05]  /*0b30*/  BSYNC.RECONVERGENT B0 ;  /* 0x0000000000007941 */ /* 0x000fea0003800200 */
.L_x_2098:
        /* <DEDUP_REMOVED lines=39> */
.L_x_2101:
[----:B------:R-:W-:Y:S05]  /*0db0*/  BSYNC.RECONVERGENT B0 ;  /* 0x0000000000007941 */ /* 0x000fea0003800200 */
.L_x_2100:
        /* <DEDUP_REMOVED lines=32> */
.L_x_2103:
[----:B------:R-:W-:Y:S05]  /*0fc0*/  BSYNC.RECONVERGENT B0 ;  /* 0x0000000000007941 */ /* 0x000fea0003800200 */
.L_x_2102:
        /* <DEDUP_REMOVED lines=32> */
.L_x_2105:
[----:B------:R-:W-:Y:S05]  /*11d0*/  BSYNC.RECONVERGENT B0 ;  /* 0x0000000000007941 */ /* 0x000fea0003800200 */
.L_x_2104:
        /* <DEDUP_REMOVED lines=32> */
.L_x_2107:
[----:B------:R-:W-:Y:S05]  /*13e0*/  BSYNC.RECONVERGENT B0 ;  /* 0x0000000000007941 */ /* 0x000fea0003800200 */
.L_x_2106:
        /* <DEDUP_REMOVED lines=32> */
.L_x_2109:
[----:B------:R-:W-:Y:S05]  /*15f0*/  BSYNC.RECONVERGENT B0 ;  /* 0x0000000000007941 */ /* 0x000fea0003800200 */
.L_x_2108:
        /* <DEDUP_REMOVED lines=32> */
.L_x_2111:
[----:B------:R-:W-:Y:S05]  /*1800*/  BSYNC.RECONVERGENT B0 ;  /* 0x0000000000007941 */ /* 0x000fea0003800200 */
.L_x_2110:
[----:B------:R-:W-:Y:S01]  /*1810*/  ISETP.GE.AND P0, PT, R79, 0x1, PT ;  /* 0x000000014f00780c */ /* 0x000fe20003f06270 */
[----:B------:R-:W-:Y:S01]  /*1820*/  BAR.SYNC.DEFER_BLOCKING 0x0 ;  /* 0x0000000000007b1d */ /* 0x000fe20000010000 */
        /* <DEDUP_REMOVED lines=35> */
.L_x_2115:
[----:B------:R-:W-:Y:S02]  /*1a60*/  MOV R16, R78 ;  /* 0x0000004e00107202 */ /* 0x000fe40000000f00 */
[----:B------:R-:W-:-:S05]  /*1a70*/  MOV R17, R77 ;  /* 0x0000004d00117202 */ /* 0x000fca0000000f00 */
[----:B------:R-:W2:Y:S01]  /*1a80*/  LDG.E.64 R12, desc[UR16][R16.64] ;  /* 0x00000010100c7981 */ /* 0x000ea2000c1e1b00 */
[----:B------:R-:W-:Y:S01]  /*1a90*/  ISETP.GE.AND P1, PT, R42, 0x1, PT ;  /* 0x000000012a00780c */ /* 0x000fe20003f26270 */
[----:B------:R-:W0:Y:S01]  /*1aa0*/  S2UR UR6, SR_CgaCtaId ;  /* 0x00000000000679c3 */ /* 0x000e220000008800 */
[----:B------:R-:W-:Y:S01]  /*1ab0*/  UMOV UR4, 0x400 ;  /* 0x0000040000047882 */ /* 0x000fe20000000000 */
[C---:B--2---:R-:W-:Y:S01]  /*1ac0*/  FMUL.FTZ R0, R13.reuse, R39 ;  /* 0x000000270d007220 */ /* 0x044fe20000410000 */
[----:B------:R-:W-:Y:S01]  /*1ad0*/  FMUL.FTZ R19, R12, 1.4426950216293334961 ;  /* 0x3fb8aa3b0c137820 */ /* 0x000fe20000410000 */
[CC--:B------:R-:W-:Y:S01]  /*1ae0*/  FMUL.FTZ R14, R13.reuse, R37.reuse ;  /* 0x000000250d0e7220 */ /* 0x0c0fe20000410000 */
[C---:B------:R-:W-:Y:S01]  /*1af0*/  FMUL.FTZ R16, R13.reuse, R36 ;  /* 0x000000240d107220 */ /* 0x040fe20000410000 */
[----:B------:R-:W-:Y:S01]  /*1b00*/  FMUL.RZ R18, R0, 0.15915493667125701904 ;  /* 0x3e22f98300127820 */ /* 0x000fe2000040c000 */
[-C--:B------:R-:W-:Y:S01]  /*1b10*/  FMUL.FTZ R0, R13, R38.reuse ;  /* 0x000000260d007220 */ /* 0x080fe20000410000 */
[----:B------:R-:W-:Y:S01]  /*1b20*/  FMUL.RZ R22, R14, 0.15915493667125701904 ;  /* 0x3e22f9830e167820 */ /* 0x000fe2000040c000 */
[C---:B------:R-:W-:Y:S01]  /*1b30*/  FMUL.FTZ R14, R19.reuse, R37 ;  /* 0x00000025130e7220 */ /* 0x040fe20000410000 */
[----:B------:R-:W-:Y:S01]  /*1b40*/  FMUL.RZ R30, R16, 0.15915493667125701904 ;  /* 0x3e22f983101e7820 */ /* 0x000fe2000040c000 */
[----:B------:R-:W-:Y:S01]  /*1b50*/  FMUL.RZ R20, R0, 0.15915493667125701904 ;  /* 0x3e22f98300147820 */ /* 0x000fe2000040c000 */
[C---:B------:R-:W-:Y:S01]  /*1b60*/  FMUL.FTZ R0, R19.reuse, R38 ;  /* 0x0000002613007220 */ /* 0x040fe20000410000 */
[----:B------:R-:W-:Y:S01]  /*1b70*/  MUFU.SIN R17, R22 ;  /* 0x0000001600117308 */ /* 0x000fe20000000400 */
[C---:B------:R-:W-:Y:S01]  /*1b80*/  FMUL.FTZ R16, R19.reuse, R36 ;  /* 0x0000002413107220 */ /* 0x040fe20000410000 */
[----:B------:R-:W-:-:S06]  /*1b90*/  FMUL.FTZ R15, R19, R39 ;  /* 0x00000027130f7220 */ /* 0x000fcc0000410000 */
[----:B------:R-:W1:Y:S08]  /*1ba0*/  MUFU.SIN R21, R20 ;  /* 0x0000001400157308 */ /* 0x000e700000000400 */
[----:B------:R2:W4:Y:S08]  /*1bb0*/  MUFU.COS R25, R20 ;  /* 0x0000001400197308 */ /* 0x0005300000000000 */
[----:B------:R-:W1:Y:S01]  /*1bc0*/  MUFU.EX2 R0, R0 ;  /* 0x0000000000007308 */ /* 0x000e620000000800 */
[----:B--2---:R-:W-:-:S03]  /*1bd0*/  FMUL.FTZ R20, R13, R62 ;  /* 0x0000003e0d147220 */ /* 0x004fc60000410000 */
[----:B------:R-:W-:Y:S01]  /*1be0*/  MUFU.SIN R94, R18 ;  /* 0x00000012005e7308 */ /* 0x000fe20000000400 */
[----:B------:R-:W-:Y:S01]  /*1bf0*/  FMUL.RZ R32, R20, 0.15915493667125701904 ;  /* 0x3e22f98314207820 */ /* 0x000fe2000040c000 */
[----:B------:R-:W-:-:S06]  /*1c00*/  FMUL.FTZ R20, R19, R62 ;  /* 0x0000003e13147220 */ /* 0x000fcc0000410000 */
[----:B------:R2:W-:Y:S01]  /*1c10*/  MUFU.COS R12, R18 ;  /* 0x00000012000c7308 */ /* 0x0005e20000000000 */
[C---:B-1----:R-:W-:Y:S01]  /*1c20*/  FMUL.FTZ R86, R0.reuse, R21 ;  /* 0x0000001500567220 */ /* 0x042fe20000410000 */
[----:B----4-:R-:W-:Y:S01]  /*1c30*/  FMUL.FTZ R25, R0, R25 ;  /* 0x0000001900197220 */ /* 0x010fe20000410000 */
[----:B------:R-:W-:Y:S02]  /*1c40*/  FMUL.FTZ R21, R13, R64 ;  /* 0x000000400d157220 */ /* 0x000fe40000410000 */
[----:B------:R-:W-:-:S03]  /*1c50*/  FMUL.FTZ R0, R63, R86 ;  /* 0x000000563f007220 */ /* 0x000fc60000410000 */
[----:B------:R1:W4:Y:S01]  /*1c60*/  MUFU.COS R29, R22 ;  /* 0x00000016001d7308 */ /* 0x0003220000000000 */
[----:B--2---:R-:W-:Y:S01]  /*1c70*/  FMUL.FTZ R18, R13, R60 ;  /* 0x0000003c0d127220 */ /* 0x004fe20000410000 */
[----:B------:R-:W-:-:S03]  /*1c80*/  FMUL.RZ R21, R21, 0.15915493667125701904 ;  /* 0x3e22f98315157820 */ /* 0x000fc6000040c000 */
[----:B------:R-:W-:Y:S01]  /*1c90*/  FMUL.RZ R31, R18, 0.15915493667125701904 ;  /* 0x3e22f983121f7820 */ /* 0x000fe2000040c000 */
[C---:B------:R-:W-:Y:S02]  /*1ca0*/  FMUL.FTZ R18, R19.reuse, R60 ;  /* 0x0000003c13127220 */ /* 0x040fe40000410000 */
[----:B------:R-:W4:Y:S01]  /*1cb0*/  MUFU.EX2 R14, R14 ;  /* 0x0000000e000e7308 */ /* 0x000f220000000800 */
[C---:B-1----:R-:W-:Y:S01]  /*1cc0*/  FMUL.FTZ R22, R19.reuse, R61 ;  /* 0x0000003d13167220 */ /* 0x042fe20000410000 */
[----:B------:R-:W-:Y:S02]  /*1cd0*/  FMUL.FTZ R19, R19, R64 ;  /* 0x0000004013137220 */ /* 0x000fe40000410000 */
[----:B------:R-:W1:Y:S08]  /*1ce0*/  MUFU.SIN R85, R30 ;  /* 0x0000001e00557308 */ /* 0x000e700000000400 */
[----:B------:R2:W5:Y:S01]  /*1cf0*/  MUFU.COS R81, R30 ;  /* 0x0000001e00517308 */ /* 0x0005620000000000 */
[----:B----4-:R-:W-:-:S07]  /*1d00*/  FMUL.FTZ R29, R14, R29 ;  /* 0x0000001d0e1d7220 */ /* 0x010fce0000410000 */
[----:B------:R-:W4:Y:S01]  /*1d10*/  MUFU.SIN R23, R31 ;  /* 0x0000001f00177308 */ /* 0x000f220000000400 */
[----:B--2---:R-:W-:-:S04]  /*1d20*/  FMUL.FTZ R30, R13, R61 ;  /* 0x0000003d0d1e7220 */ /* 0x004fc80000410000 */
[----:B------:R-:W-:Y:S01]  /*1d30*/  FMUL.RZ R33, R30, 0.15915493667125701904 ;  /* 0x3e22f9831e217820 */ /* 0x000fe2000040c000 */
[----:B------:R-:W-:Y:S02]  /*1d40*/  FMUL.FTZ R30, RZ, R86 ;  /* 0x00000056ff1e7220 */ /* 0x000fe40000410000 */
[----:B------:R2:W3:Y:S02]  /*1d50*/  MUFU.COS R27, R31 ;  /* 0x0000001f001b7308 */ /* 0x0004e40000000000 */
[----:B------:R-:W-:-:S04]  /*1d60*/  FFMA.FTZ R30, R63, R25, -R30 ;  /* 0x000000193f1e7223 */ /* 0x000fc8000001081e */
[----:B------:R-:W-:Y:S02]  /*1d70*/  FADD.FTZ R30, R65, R30 ;  /* 0x0000001e411e7221 */ /* 0x000fe40000010000 */
[----:B------:R-:W1:Y:S01]  /*1d80*/  MUFU.EX2 R16, R16 ;  /* 0x0000001000107308 */ /* 0x000e620000000800 */
[----:B--2---:R-:W-:Y:S01]  /*1d90*/  FFMA.FTZ R31, RZ, R25, R0 ;  /* 0x00000019ff1f7223 */ /* 0x004fe20000010000 */
[----:B------:R-:W-:Y:S02]  /*1da0*/  FMUL.FTZ R0, R14, R17 ;  /* 0x000000110e007220 */ /* 0x000fe40000410000 */
[----:B------:R-:W2:Y:S01]  /*1db0*/  MUFU.EX2 R15, R15 ;  /* 0x0000000f000f7308 */ /* 0x000ea20000000800 */
[----:B------:R-:W-:Y:S01]  /*1dc0*/  FADD.FTZ R31, RZ, R31 ;  /* 0x0000001fff1f7221 */ /* 0x000fe20000010000 */
[C---:B------:R-:W-:Y:S02]  /*1dd0*/  FMUL.FTZ R14, R0.reuse, R30 ;  /* 0x0000001e000e7220 */ /* 0x040fe40000410000 */
[----:B------:R-:W4:Y:S01]  /*1de0*/  MUFU.EX2 R18, R18 ;  /* 0x0000001200127308 */ /* 0x000f220000000800 */
[-C--:B------:R-:W-:Y:S01]  /*1df0*/  FMUL.FTZ R17, R0, R31.reuse ;  /* 0x0000001f00117220 */ /* 0x080fe20000410000 */
[----:B------:R-:W-:-:S02]  /*1e00*/  FFMA.FTZ R14, R29, R31, R14 ;  /* 0x0000001f1d0e7223 */ /* 0x000fc4000001000e */
[----:B------:R-:W-:Y:S01]  /*1e10*/  MUFU.SIN R91, R32 ;  /* 0x00000020005b7308 */ /* 0x000fe20000000400 */
[----:B------:R-:W-:Y:S01]  /*1e20*/  FFMA.FTZ R30, R29, R30, -R17 ;  /* 0x0000001e1d1e7223 */ /* 0x000fe20000010811 */
[C---:B-1----:R-:W-:Y:S01]  /*1e30*/  FMUL.FTZ R85, R16.reuse, R85 ;  /* 0x0000005510557220 */ /* 0x042fe20000410000 */
[----:B-----5:R-:W-:Y:S01]  /*1e40*/  FMUL.FTZ R81, R16, R81 ;  /* 0x0000005110517220 */ /* 0x020fe20000410000 */
[----:B------:R-:W-:Y:S01]  /*1e50*/  FADD.FTZ R16, RZ, R14 ;  /* 0x0000000eff107221 */ /* 0x000fe20000010000 */
[----:B------:R-:W-:Y:S01]  /*1e60*/  FADD.FTZ R30, R67, R30 ;  /* 0x0000001e431e7221 */ /* 0x000fe20000010000 */
[C---:B--2---:R-:W-:Y:S01]  /*1e70*/  FMUL.FTZ R93, R15.reuse, R12 ;  /* 0x0000000c0f5d7220 */ /* 0x044fe20000410000 */
[----:B------:R-:W-:Y:S01]  /*1e80*/  FMUL.FTZ R94, R15, R94 ;  /* 0x0000005e0f5e7220 */ /* 0x000fe20000410000 */
[----:B------:R-:W1:Y:S01]  /*1e90*/  MUFU.COS R14, R21 ;  /* 0x00000015000e7308 */ /* 0x000e620000000000 */
[----:B------:R-:W-:Y:S01]  /*1ea0*/  FMUL.FTZ R17, R85, R30 ;  /* 0x0000001e55117220 */ /* 0x000fe20000410000 */
[C---:B----4-:R-:W-:Y:S01]  /*1eb0*/  FMUL.FTZ R92, R18.reuse, R23 ;  /* 0x00000017125c7220 */ /* 0x050fe20000410000 */
[----:B---3--:R-:W-:-:S02]  /*1ec0*/  FMUL.FTZ R88, R18, R27 ;  /* 0x0000001b12587220 */ /* 0x008fc40000410000 */
[----:B------:R-:W-:-:S03]  /*1ed0*/  FFMA.FTZ R17, R81, R16, R17 ;  /* 0x0000001051117223 */ /* 0x000fc60000010011 */
[----:B------:R2:W3:Y:S01]  /*1ee0*/  MUFU.COS R89, R32 ;  /* 0x0000002000597308 */ /* 0x0004e20000000000 */
[----:B------:R-:W-:-:S04]  /*1ef0*/  FADD.FTZ R17, RZ, R17 ;  /* 0x00000011ff117221 */ /* 0x000fc80000010000 */
[----:B------:R-:W-:-:S03]  /*1f00*/  FMUL.FTZ R12, R92, R17 ;  /* 0x000000115c0c7220 */ /* 0x000fc60000410000 */
[----:B------:R-:W1:Y:S01]  /*1f10*/  MUFU.EX2 R19, R19 ;  /* 0x0000001300137308 */ /* 0x000e620000000800 */
[----:B--2---:R-:W-:-:S03]  /*1f20*/  FMUL.FTZ R32, R85, R16 ;  /* 0x0000001055207220 */ /* 0x004fc60000410000 */
[----:B------:R-:W2:Y:S01]  /*1f30*/  MUFU.EX2 R20, R20 ;  /* 0x0000001400147308 */ /* 0x000ea20000000800 */
[----:B------:R-:W-:-:S03]  /*1f40*/  FFMA.FTZ R15, R81, R30, -R32 ;  /* 0x0000001e510f7223 */ /* 0x000fc60000010820 */
[----:B------:R-:W4:Y:S01]  /*1f50*/  MUFU.COS R13, R33 ;  /* 0x00000021000d7308 */ /* 0x000f220000000000 */
[----:B------:R-:W-:Y:S01]  /*1f60*/  FADD.FTZ R15, R66, R15 ;  /* 0x0000000f420f7221 */ /* 0x000fe20000010000 */
[----:B-1----:R-:W-:-:S06]  /*1f70*/  FMUL.FTZ R87, R19, R14 ;  /* 0x0000000e13577220 */ /* 0x002fcc0000410000 */
[----:B------:R-:W4:Y:S01]  /*1f80*/  MUFU.EX2 R22, R22 ;  /* 0x0000001600167308 */ /* 0x000f220000000800 */
[C---:B--2---:R-:W-:Y:S01]  /*1f90*/  FMUL.FTZ R91, R20.reuse, R91 ;  /* 0x0000005b145b7220 */ /* 0x044fe20000410000 */
[----:B---3--:R-:W-:Y:S02]  /*1fa0*/  FMUL.FTZ R89, R20, R89 ;  /* 0x0000005914597220 */ /* 0x008fe40000410000 */
[----:B------:R-:W1:Y:S08]  /*1fb0*/  MUFU.SIN R83, R33 ;  /* 0x0000002100537308 */ /* 0x000e700000000400 */
[----:B------:R2:W3:Y:S01]  /*1fc0*/  MUFU.SIN R90, R21 ;  /* 0x00000015005a7308 */ /* 0x0004e20000000400 */
[----:B----4-:R-:W-:Y:S01]  /*1fd0*/  FMUL.FTZ R27, R22, R13 ;  /* 0x0000000d161b7220 */ /* 0x010fe20000410000 */
[----:B------:R-:W-:-:S04]  /*1fe0*/  FMUL.FTZ R13, R93, R86 ;  /* 0x000000565d0d7220 */ /* 0x000fc80000410000 */
[----:B------:R-:W-:Y:S01]  /*1ff0*/  FFMA.FTZ R13, R94, R25, R13 ;  /* 0x000000195e0d7223 */ /* 0x000fe2000001000d */
[-C--:B--2---:R-:W-:Y:S01]  /*2000*/  FMUL.FTZ R21, R92, R15.reuse ;  /* 0x0000000f5c157220 */ /* 0x084fe20000410000 */
[----:B------:R-:W-:Y:S01]  /*2010*/  FFMA.FTZ R15, R88, R15, -R12 ;  /* 0x0000000f580f7223 */ /* 0x000fe2000001080c */
[----:B------:R-:W-:Y:S01]  /*2020*/  FMUL.FTZ R12, R94, R86 ;  /* 0x000000565e0c7220 */ /* 0x000fe20000410000 */
[----:B-1----:R-:W-:Y:S01]  /*2030*/  FMUL.FTZ R83, R22, R83 ;  /* 0x0000005316537220 */ /* 0x002fe20000410000 */
[----:B------:R-:W-:Y:S01]  /*2040*/  FFMA.FTZ R21, R88, R17, R21 ;  /* 0x0000001158157223 */ /* 0x000fe20000010015 */
[----:B------:R-:W-:Y:S01]  /*2050*/  FADD.FTZ R14, R68, R15 ;  /* 0x0000000f440e7221 */ /* 0x000fe20000010000 */
[----:B------:R-:W-:Y:S02]  /*2060*/  FFMA.FTZ R12, R93, R25, -R12 ;  /* 0x000000195d0c7223 */ /* 0x000fe4000001080c */
[----:B------:R-:W-:Y:S01]  /*2070*/  FADD.FTZ R16, RZ, R21 ;  /* 0x00000015ff107221 */ /* 0x000fe20000010000 */
[----:B------:R-:W-:Y:S01]  /*2080*/  FMUL.FTZ R15, R91, R14 ;  /* 0x0000000e5b0f7220 */ /* 0x000fe20000410000 */
[----:B---3--:R-:W-:-:S02]  /*2090*/  FMUL.FTZ R90, R19, R90 ;  /* 0x0000005a135a7220 */ /* 0x008fc40000410000 */
[-C--:B------:R-:W-:Y:S01]  /*20a0*/  FMUL.FTZ R18, R91, R16.reuse ;  /* 0x000000105b127220 */ /* 0x080fe20000410000 */
[C---:B------:R-:W-:Y:S01]  /*20b0*/  FFMA.FTZ R15, R89.reuse, R16, R15 ;  /* 0x00000010590f7223 */ /* 0x040fe2000001000f */
[C---:B------:R-:W-:Y:S02]  /*20c0*/  FMUL.FTZ R16, R0.reuse, R12 ;  /* 0x0000000c00107220 */ /* 0x040fe40000410000 */
        /* <DEDUP_REMOVED lines=21> */
[C---:B------:R-:W-:Y:S01]  /*2220*/  FFMA.FTZ R19, R87.reuse, R22, R19 ;  /* 0x0000001657137223 */ /* 0x040fe20000010013 */
[----:B------:R-:W-:Y:S01]  /*2230*/  FFMA.FTZ R16, R88, R13, -R17 ;  /* 0x0000000d58107223 */ /* 0x000fe20000010811 */
[----:B------:R-:W-:Y:S01]  /*2240*/  MOV R15, R75 ;  /* 0x0000004b000f7202 */ /* 0x000fe20000000f00 */
[----:B------:R-:W-:Y:S01]  /*2250*/  FFMA.FTZ R34, R87, R14, -R20 ;  /* 0x0000000e57227223 */ /* 0x000fe20000010814 */
[----:B------:R-:W-:Y:S01]  /*2260*/  FADD.FTZ R96, RZ, R19 ;  /* 0x00000013ff607221 */ /* 0x000fe20000010000 */
[C---:B------:R-:W-:Y:S01]  /*2270*/  FMUL.FTZ R20, R91.reuse, R16 ;  /* 0x000000105b147220 */ /* 0x040fe20000410000 */
[----:B------:R-:W-:Y:S01]  /*2280*/  FMUL.FTZ R17, R91, R18 ;  /* 0x000000125b117220 */ /* 0x000fe20000410000 */
[----:B------:R-:W-:Y:S01]  /*2290*/  FADD.FTZ R95, R71, R34 ;  /* 0x00000022475f7221 */ /* 0x000fe20000010000 */
[----:B------:R-:W-:Y:S01]  /*22a0*/  MOV R14, R76 ;  /* 0x0000004c000e7202 */ /* 0x000fe20000000f00 */
[----:B------:R-:W1:Y:S01]  /*22b0*/  SHFL.UP PT, R19, R96, 0x1, RZ ;  /* 0x0420000060137989 */ /* 0x000e6200000e00ff */
[C---:B------:R-:W-:Y:S01]  /*22c0*/  FFMA.FTZ R20, R89.reuse, R18, R20 ;  /* 0x0000001259147223 */ /* 0x040fe20000010014 */
[----:B------:R-:W-:Y:S01]  /*22d0*/  FFMA.FTZ R16, R89, R16, -R17 ;  /* 0x0000001059107223 */ /* 0x000fe20000010811 */
[----:B------:R-:W-:Y:S01]  /*22e0*/  MOV R12, R74 ;  /* 0x0000004a000c7202 */ /* 0x000fe20000000f00 */
[----:B------:R-:W2:Y:S01]  /*22f0*/  SHFL.UP PT, R17, R95, 0x1, RZ ;  /* 0x042000005f117989 */ /* 0x000ea200000e00ff */
[----:B------:R-:W-:Y:S01]  /*2300*/  FMUL.FTZ R18, R83, R20 ;  /* 0x0000001453127220 */ /* 0x000fe20000410000 */
[----:B------:R-:W-:-:S02]  /*2310*/  MOV R13, R73 ;  /* 0x00000049000d7202 */ /* 0x000fc40000000f00 */
[----:B------:R3:W4:Y:S01]  /*2320*/  LDG.E.64 R30, desc[UR16][R14.64] ;  /* 0x000000100e1e7981 */ /* 0x000722000c1e1b00 */
[----:B------:R-:W-:-:S03]  /*2330*/  FFMA.FTZ R18, R27, R16, -R18 ;  /* 0x000000101b127223 */ /* 0x000fc60000010812 */
[----:B------:R5:W4:Y:S01]  /*2340*/  LDG.E.64 R32, desc[UR16][R12.64] ;  /* 0x000000100c207981 */ /* 0x000b22000c1e1b00 */
[----:B------:R-:W-:Y:S01]  /*2350*/  FMUL.FTZ R98, R90, R18 ;  /* 0x000000125a627220 */ /* 0x000fe20000410000 */
[----:B0-----:R-:W-:Y:S01]  /*2360*/  ULEA UR4, UR6, UR4, 0x18 ;  /* 0x0000000406047291 */ /* 0x001fe2000f8ec0ff */
[----:B------:R-:W-:Y:S01]  /*2370*/  ISETP.NE.AND P2, PT, R42, RZ, PT ;  /* 0x000000ff2a00720c */ /* 0x000fe20003f45270 */
[----:B------:R-:W-:Y:S01]  /*2380*/  BSSY.RECONVERGENT B0, `(.L_x_2113) ;  /* 0x00000a8000007945 */ /* 0x000fe20003800200 */
[----:B------:R-:W-:Y:S01]  /*2390*/  ISETP.NE.AND P3, PT, R56, RZ, PT ;  /* 0x000000ff3800720c */ /* 0x000fe20003f65270 */
[----:B---3--:R-:W-:-:S04]  /*23a0*/  FMUL.FTZ R15, R83, R16 ;  /* 0x00000010530f7220 */ /* 0x008fc80000410000 */
[----:B------:R-:W-:-:S04]  /*23b0*/  FFMA.FTZ R15, R27, R20, R15 ;  /* 0x000000141b0f7223 */ /* 0x000fc8000001000f */
[-C--:B------:R-:W-:Y:S01]  /*23c0*/  FMUL.FTZ R97, R90, R15.reuse ;  /* 0x0000000f5a617220 */ /* 0x080fe20000410000 */
[----:B------:R-:W-:-:S03]  /*23d0*/  FFMA.FTZ R98, R87, R15, R98 ;  /* 0x0000000f57627223 */ /* 0x000fc60000010062 */
[----:B------:R-:W-:Y:S01]  /*23e0*/  FFMA.FTZ R97, R87, R18, -R97 ;  /* 0x0000001257617223 */ /* 0x000fe20000010861 */
[CC--:B-1----:R-:W-:Y:S01]  /*23f0*/  FMUL.FTZ R14, R98.reuse, R19.reuse ;  /* 0x00000013620e7220 */ /* 0x0c2fe20000410000 */
[----:B-----5:R-:W0:Y:S02]  /*2400*/  SHFL.UP PT, R13, R98, 0x1, RZ ;  /* 0x04200000620d7989 */ /* 0x020e2400000e00ff */
[C---:B------:R-:W-:Y:S01]  /*2410*/  FMUL.FTZ R15, R97.reuse, R19 ;  /* 0x00000013610f7220 */ /* 0x040fe20000410000 */
[-C--:B--2---:R-:W-:Y:S01]  /*2420*/  FFMA.FTZ R14, R97, R17.reuse, -R14 ;  /* 0x00000011610e7223 */ /* 0x084fe2000001080e */
[----:B------:R-:W1:Y:S01]  /*2430*/  SHFL.UP PT, R12, R97, 0x1, RZ ;  /* 0x04200000610c7989 */ /* 0x000e6200000e00ff */
[----:B------:R-:W-:Y:S01]  /*2440*/  CS2R R18, SRZ ;  /* 0x0000000000127805 */ /* 0x000fe2000001ff00 */
[----:B------:R-:W-:Y:S01]  /*2450*/  FFMA.FTZ R15, R98, R17, R15 ;  /* 0x00000011620f7223 */ /* 0x000fe2000001000f */
[----:B------:R-:W-:-:S03]  /*2460*/  @P1 FADD.FTZ R95, R95, R14 ;  /* 0x0000000e5f5f1221 */ /* 0x000fc60000010000 */
[----:B------:R-:W-:Y:S02]  /*2470*/  @P1 FADD.FTZ R96, R96, R15 ;  /* 0x0000000f60601221 */ /* 0x000fe40000010000 */
[----:B------:R-:W-:Y:S04]  /*2480*/  SHFL.UP PT, R16, R95, 0x2, RZ ;  /* 0x044000005f107989 */ /* 0x000fe800000e00ff */
[----:B------:R-:W2:Y:S01]  /*2490*/  SHFL.UP PT, R17, R96, 0x2, RZ ;  /* 0x0440000060117989 */ /* 0x000ea200000e00ff */
        /* <DEDUP_REMOVED lines=9> */
[-C--:B------:R-:W-:Y:S01]  /*2530*/  FFMA.FTZ R15, R98, R16.reuse, R15 ;  /* 0x00000010620f7223 */ /* 0x080fe2000001000f */
[----:B------:R-:W-:-:S03]  /*2540*/  FFMA.FTZ R14, R97, R16, -R14 ;  /* 0x00000010610e7223 */ /* 0x000fc6000001080e */
        /* <DEDUP_REMOVED lines=23> */
[----:B------:R-:W-:-:S03]  /*26c0*/  ISETP.GE.AND P1, PT, R42, 0x8, PT ;  /* 0x000000082a00780c */ /* 0x000fc60003f26270 */
[----:B------:R-:W1:Y:S04]  /*26d0*/  SHFL.UP PT, R13, R98, 0x8, RZ ;  /* 0x05000000620d7989 */ /* 0x000e6800000e00ff */
[----:B------:R-:W3:Y:S01]  /*26e0*/  SHFL.UP PT, R12, R97, 0x8, RZ ;  /* 0x05000000610c7989 */ /* 0x000ee200000e00ff */
[-C--:B--2---:R-:W-:Y:S01]  /*26f0*/  FMUL.FTZ R14, R98, R17.reuse ;  /* 0x00000011620e7220 */ /* 0x084fe20000410000 */
[----:B------:R-:W-:-:S03]  /*2700*/  FMUL.FTZ R17, R97, R17 ;  /* 0x0000001161117220 */ /* 0x000fc60000410000 */
[-C--:B0-----:R-:W-:Y:S01]  /*2710*/  FFMA.FTZ R14, R97, R16.reuse, -R14 ;  /* 0x00000010610e7223 */ /* 0x081fe2000001080e */
[----:B------:R-:W-:Y:S01]  /*2720*/  FFMA.FTZ R17, R98, R16, R17 ;  /* 0x0000001062117223 */ /* 0x000fe20000010011 */
[----:B------:R-:W-:Y:S02]  /*2730*/  HFMA2 R16, -RZ, RZ, 1.875, 0 ;  /* 0x3f800000ff107431 */ /* 0x000fe400000001ff */
[----:B------:R-:W-:Y:S01]  /*2740*/  @P1 FADD.FTZ R95, R95, R14 ;  /* 0x0000000e5f5f1221 */ /* 0x000fe20000010000 */
[----:B------:R-:W-:Y:S01]  /*2750*/  @P1 FADD.FTZ R96, R96, R17 ;  /* 0x0000001160601221 */ /* 0x000fe20000010000 */
[CC--:B-1----:R-:W-:Y:S01]  /*2760*/  FMUL.FTZ R15, R97.reuse, R13.reuse ;  /* 0x0000000d610f7220 */ /* 0x0c2fe20000410000 */
[C---:B------:R-:W-:Y:S01]  /*2770*/  FMUL.FTZ R14, R98.reuse, R13 ;  /* 0x0000000d620e7220 */ /* 0x040fe20000410000 */
[----:B------:R-:W-:Y:S01]  /*2780*/  MOV R17, RZ ;  /* 0x000000ff00117202 */ /* 0x000fe20000000f00 */
[----:B------:R-:W-:Y:S01]  /*2790*/  SHFL.UP PT, R13, R95, 0x10, RZ ;  /* 0x060000005f0d7989 */ /* 0x000fe200000e00ff */
[-C--:B---3--:R-:W-:Y:S01]  /*27a0*/  @P1 FFMA.FTZ R98, R98, R12.reuse, R15 ;  /* 0x0000000c62621223 */ /* 0x088fe2000001000f */
[----:B------:R-:W-:Y:S01]  /*27b0*/  @P1 FFMA.FTZ R97, R97, R12, -R14 ;  /* 0x0000000c61611223 */ /* 0x000fe2000001080e */
[----:B------:R-:W-:Y:S01]  /*27c0*/  ISETP.NE.AND P1, PT, R42, 0x1f, PT ;  /* 0x0000001f2a00780c */ /* 0x000fe20003f25270 */
[----:B------:R-:W0:Y:S04]  /*27d0*/  SHFL.UP PT, R20, R96, 0x10, RZ ;  /* 0x0600000060147989 */ /* 0x000e2800000e00ff */
[----:B------:R-:W1:Y:S04]  /*27e0*/  SHFL.UP PT, R12, R98, 0x10, RZ ;  /* 0x06000000620c7989 */ /* 0x000e6800000e00ff */
[----:B------:R-:W2:Y:S04]  /*27f0*/  SHFL.UP PT, R21, R97, 0x10, RZ ;  /* 0x0600000061157989 */ /* 0x000ea800000e00ff */
[----:B------:R-:W3:Y:S01]  /*2800*/  @P0 LDS.128 R16, [UR5] ;  /* 0x00000005ff100984 */ /* 0x000ee20008000c00 */
[-C--:B0-----:R-:W-:Y:S01]  /*2810*/  FMUL.FTZ R14, R98, R20.reuse ;  /* 0x00000014620e7220 */ /* 0x081fe20000410000 */
[----:B------:R-:W-:-:S03]  /*2820*/  FMUL.FTZ R15, R97, R20 ;  /* 0x00000014610f7220 */ /* 0x000fc60000410000 */
[CC--:B------:R-:W-:Y:S01]  /*2830*/  FFMA.FTZ R14, R97.reuse, R13.reuse, -R14 ;  /* 0x0000000d610e7223 */ /* 0x0c0fe2000001080e */
[C---:B------:R-:W-:Y:S01]  /*2840*/  FFMA.FTZ R15, R98.reuse, R13, R15 ;  /* 0x0000000d620f7223 */ /* 0x040fe2000001000f */
[-C--:B-1----:R-:W-:Y:S01]  /*2850*/  FMUL.FTZ R20, R98, R12.reuse ;  /* 0x0000000c62147220 */ /* 0x082fe20000410000 */
[----:B------:R-:W-:Y:S01]  /*2860*/  FMUL.FTZ R13, R97, R12 ;  /* 0x0000000c610d7220 */ /* 0x000fe20000410000 */
[----:B------:R-:W-:Y:S01]  /*2870*/  FADD.FTZ R22, R95, R14 ;  /* 0x0000000e5f167221 */ /* 0x000fe20000010000 */
[----:B------:R-:W-:Y:S01]  /*2880*/  FADD.FTZ R23, R96, R15 ;  /* 0x0000000f60177221 */ /* 0x000fe20000010000 */
[-C--:B--2---:R-:W-:Y:S01]  /*2890*/  FFMA.FTZ R20, R97, R21.reuse, -R20 ;  /* 0x0000001561147223 */ /* 0x084fe20000010814 */
        /* <DEDUP_REMOVED lines=12> */
[----:B------:R-:W5:Y:S04]  /*2960*/  SHFL.UP PT, R20, R23, 0x1, RZ ;  /* 0x0420000017147989 */ /* 0x000f6800000e00ff */
[----:B---3--:R-:W-:Y:S04]  /*2970*/  @!P2 STS.128 [UR4+0x450], R16 ;  /* 0x00045010ff00a988 */ /* 0x008fe80008000c04 */
[----:B------:R-:W-:Y:S01]  /*2980*/  LDS.128 R12, [UR4+0x430] ;  /* 0x00043004ff0c7984 */ /* 0x000fe20008000c00 */
[----:B------:R-:W-:Y:S01]  /*2990*/  BAR.SYNC.DEFER_BLOCKING 0x0 ;  /* 0x0000000000007b1d */ /* 0x000fe20000010000 */
[----:B-1----:R-:W-:-:S02]  /*29a0*/  @!P2 MOV R99, R17 ;  /* 0x000000110063a202 */ /* 0x002fc40000000f00 */
[----:B0-----:R-:W-:Y:S02]  /*29b0*/  @!P2 MOV R100, R16 ;  /* 0x000000100064a202 */ /* 0x001fe40000000f00 */
[----:B--2---:R-:W-:Y:S02]  /*29c0*/  @!P2 MOV R21, R18 ;  /* 0x000000120015a202 */ /* 0x004fe40000000f00 */
[----:B-----5:R-:W-:Y:S01]  /*29d0*/  @!P2 MOV R20, R19 ;  /* 0x000000130014a202 */ /* 0x020fe20000000f00 */
[----:B------:R-:W0:Y:S02]  /*29e0*/  @P3 LDS.64 R34, [UR4+0x458] ;  /* 0x00045804ff223984 */ /* 0x000e240008000a00 */
[-C--:B0-----:R-:W-:Y:S01]  /*29f0*/  @P3 FMUL.FTZ R95, R35, R99.reuse ;  /* 0x00000063235f3220 */ /* 0x081fe20000410000 */
[----:B------:R-:W-:-:S03]  /*2a00*/  @P3 FMUL.FTZ R96, R34, R99 ;  /* 0x0000006322603220 */ /* 0x000fc60000410000 */
[-C--:B------:R-:W-:Y:S01]  /*2a10*/  @P3 FFMA.FTZ R34, R34, R100.reuse, -R95 ;  /* 0x0000006422223223 */ /* 0x080fe2000001085f */
[----:B------:R-:W-:-:S03]  /*2a20*/  @P3 FFMA.FTZ R35, R35, R100, R96 ;  /* 0x0000006423233223 */ /* 0x000fc60000010060 */
[----:B------:R-:W-:Y:S01]  /*2a30*/  @P3 FADD.FTZ R21, R21, R34 ;  /* 0x0000002215153221 */ /* 0x000fe20000010000 */
[----:B------:R-:W-:Y:S01]  /*2a40*/  @P3 FADD.FTZ R20, R20, R35 ;  /* 0x0000002314143221 */ /* 0x000fe20000010000 */
[----:B----4-:R-:W-:Y:S02]  /*2a50*/  FMUL.FTZ R35, R31, R33 ;  /* 0x000000211f237220 */ /* 0x010fe40000410000 */
        /* <DEDUP_REMOVED lines=22> */
[C---:B------:R-:W-:Y:S01]  /*2bc0*/  FMUL.FTZ R86, R30.reuse, R33 ;  /* 0x000000211e567220 */ /* 0x040fe20000410000 */
[-C--:B------:R-:W-:Y:S01]  /*2bd0*/  FFMA.FTZ R30, R30, R32.reuse, -R35 ;  /* 0x000000201e1e7223 */ /* 0x080fe20000010823 */
[----:B------:R-:W-:Y:S01]  /*2be0*/  FADD.FTZ R25, R66, R25 ;  /* 0x0000001942197221 */ /* 0x000fe20000010000 */
[----:B------:R-:W-:Y:S01]  /*2bf0*/  FADD.FTZ R29, RZ, R29 ;  /* 0x0000001dff1d7221 */ /* 0x000fe20000010000 */
[----:B------:R-:W-:Y:S01]  /*2c00*/  FFMA.FTZ R31, R31, R32, R86 ;  /* 0x000000201f1f7223 */ /* 0x000fe20000010056 */
[----:B------:R-:W-:Y:S01]  /*2c10*/  FMUL.FTZ R33, R13, R19 ;  /* 0x000000130d217220 */ /* 0x000fe20000410000 */
[C---:B------:R-:W-:Y:S01]  /*2c20*/  FMUL.FTZ R81, R92.reuse, R25 ;  /* 0x000000195c517220 */ /* 0x040fe20000410000 */
[----:B------:R-:W-:-:S03]  /*2c30*/  FMUL.FTZ R92, R92, R29 ;  /* 0x0000001d5c5c7220 */ /* 0x000fc60000410000 */
[C---:B------:R-:W-:Y:S01]  /*2c40*/  FFMA.FTZ R81, R88.reuse, R29, R81 ;  /* 0x0000001d58517223 */ /* 0x040fe20000010051 */
[----:B------:R-:W-:Y:S01]  /*2c50*/  FFMA.FTZ R35, R88, R25, -R92 ;  /* 0x0000001958237223 */ /* 0x000fe2000001085c */
[CC--:B------:R-:W-:Y:S02]  /*2c60*/  FMUL.FTZ R88, R13.reuse, R18.reuse ;  /* 0x000000120d587220 */ /* 0x0c0fe40000410000 */
[----:B------:R-:W-:Y:S01]  /*2c70*/  FADD.FTZ R86, RZ, R81 ;  /* 0x00000051ff567221 */ /* 0x000fe20000010000 */
[----:B------:R-:W-:Y:S01]  /*2c80*/  FADD.FTZ R32, R68, R35 ;  /* 0x0000002344207221 */ /* 0x000fe20000010000 */
[C---:B------:R-:W-:Y:S01]  /*2c90*/  FFMA.FTZ R35, R12.reuse, R18, -R33 ;  /* 0x000000120c237223 */ /* 0x040fe20000010821 */
[----:B------:R-:W-:Y:S01]  /*2ca0*/  FMUL.FTZ R18, R13, R16 ;  /* 0x000000100d127220 */ /* 0x000fe20000410000 */
[C---:B------:R-:W-:Y:S01]  /*2cb0*/  FMUL.FTZ R92, R91.reuse, R86 ;  /* 0x000000565b5c7220 */ /* 0x040fe20000410000 */
[-C--:B------:R-:W-:Y:S01]  /*2cc0*/  FMUL.FTZ R91, R91, R32.reuse ;  /* 0x000000205b5b7220 */ /* 0x080fe20000410000 */
[----:B------:R-:W-:Y:S01]  /*2cd0*/  FMUL.FTZ R33, R13, R17 ;  /* 0x000000110d217220 */ /* 0x000fe20000410000 */
[C---:B------:R-:W-:Y:S01]  /*2ce0*/  FFMA.FTZ R88, R12.reuse, R19, R88 ;  /* 0x000000130c587223 */ /* 0x040fe20000010058 */
[C---:B------:R-:W-:Y:S01]  /*2cf0*/  FFMA.FTZ R92, R89.reuse, R32, -R92 ;  /* 0x00000020595c7223 */ /* 0x040fe2000001085c */
[----:B------:R-:W-:Y:S01]  /*2d00*/  FFMA.FTZ R91, R89, R86, R91 ;  /* 0x00000056595b7223 */ /* 0x000fe2000001005b */
[----:B------:R-:W-:Y:S01]  /*2d10*/  FFMA.FTZ R17, R12, R17, R18 ;  /* 0x000000110c117223 */ /* 0x000fe20000010012 */
[----:B------:R-:W-:Y:S01]  /*2d20*/  FADD.FTZ R18, R14, R35 ;  /* 0x000000230e127221 */ /* 0x000fe20000010000 */
[----:B------:R-:W-:Y:S01]  /*2d30*/  FFMA.FTZ R16, R12, R16, -R33 ;  /* 0x000000100c107223 */ /* 0x000fe20000010821 */
[----:B------:R-:W-:Y:S01]  /*2d40*/  FADD.FTZ R91, RZ, R91 ;  /* 0x0000005bff5b7221 */ /* 0x000fe20000010000 */
[----:B------:R-:W-:Y:S01]  /*2d50*/  FADD.FTZ R92, R69, R92 ;  /* 0x0000005c455c7221 */ /* 0x000fe20000010000 */
        /* <DEDUP_REMOVED lines=10> */
.L_x_2114:
[----:B------:R-:W-:Y:S05]  /*2e00*/  BSYNC.RECONVERGENT B0 ;  /* 0x0000000000007941 */ /* 0x000fea0003800200 */
.L_x_2113:
[-C--:B0-----:R-:W-:Y:S01]  /*2e10*/  FMUL.FTZ R12, R83, R92.reuse ;  /* 0x0000005c530c7220 */ /* 0x081fe20000410000 */
[----:B------:R-:W-:Y:S01]  /*2e20*/  FFMA.FTZ R13, R27, R92, -R14 ;  /* 0x0000005c1b0d7223 */ /* 0x000fe2000001080e */
[----:B------:R-:W-:Y:S01]  /*2e30*/  FMUL.FTZ R15, R31, R20 ;  /* 0x000000141f0f7220 */ /* 0x000fe20000410000 */
[----:B------:R-:W-:Y:S01]  /*2e40*/  IADD3 R79, PT, PT, R79, 0x1, RZ ;  /* 0x000000014f4f7810 */ /* 0x000fe20007ffe0ff */
[----:B------:R-:W-:Y:S01]  /*2e50*/  FFMA.FTZ R12, R27, R91, R12 ;  /* 0x0000005b1b0c7223 */ /* 0x000fe2000001000c */
[----:B------:R-:W-:Y:S01]  /*2e60*/  FADD.FTZ R27, R70, R13 ;  /* 0x0000000d461b7221 */ /* 0x000fe20000010000 */
[----:B------:R-:W-:Y:S01]  /*2e70*/  FFMA.FTZ R15, R30, R21, -R15 ;  /* 0x000000151e0f7223 */ /* 0x000fe2000001080f */
[----:B------:R-:W-:Y:S01]  /*2e80*/  FMUL.FTZ R13, R31, R34 ;  /* 0x000000221f0d7220 */ /* 0x000fe20000410000 */
[----:B------:R-:W-:Y:S01]  /*2e90*/  FADD.FTZ R21, RZ, R12 ;  /* 0x0000000cff157221 */ /* 0x000fe20000010000 */
[----:B------:R-:W-:Y:S01]  /*2ea0*/  FMUL.FTZ R12, R90, R27 ;  /* 0x0000001b5a0c7220 */ /* 0x000fe20000410000 */
[----:B------:R-:W-:Y:S01]  /*2eb0*/  ISETP.NE.AND P1, PT, R79, RZ, PT ;  /* 0x000000ff4f00720c */ /* 0x000fe20003f25270 */
[----:B------:R-:W-:Y:S01]  /*2ec0*/  FFMA.FTZ R13, R30, R0, -R13 ;  /* 0x000000001e0d7223 */ /* 0x000fe2000001080d */
[-C--:B------:R-:W-:Y:S01]  /*2ed0*/  FMUL.FTZ R90, R90, R21.reuse ;  /* 0x000000155a5a7220 */ /* 0x080fe20000410000 */
[----:B------:R-:W-:Y:S01]  /*2ee0*/  FFMA.FTZ R12, R87, R21, R12 ;  /* 0x00000015570c7223 */ /* 0x000fe2000001000c */
[C---:B------:R-:W-:Y:S01]  /*2ef0*/  FMUL.FTZ R23, R31.reuse, R23 ;  /* 0x000000171f177220 */ /* 0x040fe20000410000 */
[----:B------:R-:W-:Y:S01]  /*2f00*/  FMUL.FTZ R14, R31, R29 ;  /* 0x0000001d1f0e7220 */ /* 0x000fe20000410000 */
[----:B------:R-:W-:Y:S01]  /*2f10*/  FFMA.FTZ R90, R87, R27, -R90 ;  /* 0x0000001b575a7223 */ /* 0x000fe2000001085a */
[----:B------:R-:W-:Y:S01]  /*2f20*/  FADD.FTZ R0, RZ, R12 ;  /* 0x0000000cff007221 */ /* 0x000fe20000010000 */
[C---:B------:R-:W-:Y:S01]  /*2f30*/  FMUL.FTZ R17, R31.reuse, R86 ;  /* 0x000000561f117220 */ /* 0x040fe20000410000 */
[C---:B------:R-:W-:Y:S01]  /*2f40*/  FMUL.FTZ R19, R31.reuse, R91 ;  /* 0x0000005b1f137220 */ /* 0x040fe20000410000 */
[C---:B------:R-:W-:Y:S01]  /*2f50*/  FMUL.FTZ R21, R31.reuse, R21 ;  /* 0x000000151f157220 */ /* 0x040fe20000410000 */
[----:B------:R-:W-:Y:S01]  /*2f60*/  FMUL.FTZ R31, R31, R0 ;  /* 0x000000001f1f7220 */ /* 0x000fe20000410000 */
[----:B------:R-:W-:Y:S01]  /*2f70*/  FADD.FTZ R90, R71, R90 ;  /* 0x0000005a475a7221 */ /* 0x000fe20000010000 */
        /* <DEDUP_REMOVED lines=23> */
.L_x_2112:
        /* <DEDUP_REMOVED lines=14> */
[----:B------:R-:W-:-:S03]  /*31d0*/  NOP ;  /* 0x0000000000007918 */ /* 0x000fc60000000000 */
[----:B------:R-:W4:Y:S01]  /*31e0*/  LDS.128 R12, [R41] ;  /* 0x00000000290c7984 */ /* 0x000f220000000c00 */
        /* <DEDUP_REMOVED lines=9> */
[----:B----4-:R2:W-:Y:S04]  /*3280*/  STG.E.128 desc[UR16][R2.64], R12 ;  /* 0x0000000c02007986 */ /* 0x0105e8000c101d10 */
[----:B0-----:R2:W-:Y:S03]  /*3290*/  STG.E.128 desc[UR16][R2.64+0x200], R16 ;  /* 0x0002001002007986 */ /* 0x0015e6000c101d10 */
[----:B------:R-:W-:Y:S05]  /*32a0*/  @!P0 BRA `(.L_x_2116) ;  /* 0xffffffd000808947 */ /* 0x000fea000383ffff */
[----:B------:R-:W-:Y:S05]  /*32b0*/  EXIT ;  /* 0x000000000000794d */ /* 0x000fea0003800000 */
.L_x_2117:
        /* <DEDUP_REMOVED lines=12> */
.L_x_5000:


//--------------------- .text._Z25selective_scan_fwd_kernelI32Selective_Scan_fwd_kernel_traitsILi32ELi8ELi1ELb1ELb0ELb0ELb1EfN3c107complexIfEEEEv13SSMParamsBase --------------------------
	.section	.text._Z25selective_scan_fwd_kernelI32Selective_Scan_fwd_kernel_traitsILi32ELi8ELi1ELb1ELb0ELb0ELb1EfN3c107complexIfEEEEv13SSMParamsBase,"ax",@progbits
	.align	128
        .global         _Z25selective_scan_fwd_kernelI32Selective_Scan_fwd_kernel_traitsILi32ELi8ELi1ELb1ELb0ELb0ELb1EfN3c107complexIfEEEEv13SSMParamsBase
        .type           _Z25selective_scan_fwd_kernelI32Selective_Scan_fwd_kernel_traitsILi32ELi8ELi1ELb1ELb0ELb0ELb1EfN3c107complexIfEEEEv13SSMParamsBase,@function
        .size           _Z25selective_scan_fwd_kernelI32Selective_Scan_fwd_kernel_traitsILi32ELi8ELi1ELb1ELb0ELb0ELb1EfN3c107complexIfEEEEv13SSMParamsBase,(.L_x_5001 - _Z25selective_scan_fwd_kernelI32Selective_Scan_fwd_kernel_traitsILi32ELi8ELi1ELb1ELb0ELb0ELb1EfN3c107complexIfEEEEv13SSMParamsBase)
        .other          _Z25selective_scan_fwd_kernelI32Selective_Scan_fwd_kernel_traitsILi32ELi8ELi1ELb1ELb0ELb0ELb1EfN3c107complexIfEEEEv13SSMParamsBase,@"STO_CUDA_ENTRY STV_DEFAULT"
_Z25selective_scan_fwd_kernelI32Selective_Scan_fwd_kernel_traitsILi32ELi8ELi1ELb1ELb0ELb0ELb1EfN3c107complexIfEEEEv13SSMParamsBase:
.text._Z25selective_scan_fwd_kernelI32Selective_Scan_fwd_kernel_traitsILi32ELi8ELi1ELb1ELb0ELb0ELb1EfN3c107complexIfEEEEv13SSMParamsBase:
        /* <DEDUP_REMOVED lines=31> */
[----:B------:R-:W3:Y:S01]  /*01f0*/  LDCU.64 UR12, c[0x0][0x3d8] ;  /* 0x00007b00ff0c77ac */ /* 0x000ee20008000a00 */
[----:B------:R-:W-:Y:S02]  /*0200*/  MOV R3, UR5 ;  /* 0x0000000500037c02 */ /* 0x000fe40008000f00 */
[----:B------:R-:W-:Y:S02]  /*0210*/  MOV R4, UR6 ;  /* 0x0000000600047c02 */ /* 0x000fe40008000f00 */
[----:B------:R-:W-:Y:S01]  /*0220*/  MOV R5, UR7 ;  /* 0x0000000700057c02 */ /* 0x000fe20008000f00 */
[----:B------:R-:W1:Y:S01]  /*0230*/  LDCU.64 UR6, c[0x0][0x3b8] ;  /* 0x00007700ff0677ac */ /* 0x000e620008000a00 */
[----:B------:R-:W-:Y:S01]  /*0240*/  MOV R2, UR4 ;  /* 0x0000000400027c02 */ /* 0x000fe20008000f00 */
[----:B------:R-:W2:Y:S01]  /*0250*/  LDC.64 R14, c[0x0][0x450] ;  /* 0x00011400ff0e7b82 */ /* 0x000ea20000000a00 */
[----:B------:R-:W-:Y:S01]  /*0260*/  MOV R3, UR9 ;  /* 0x0000000900037c02 */ /* 0x000fe20008000f00 */
[----:B------:R-:W2:Y:S01]  /*0270*/  LDCU UR4, c[0x0][0x38c] ;  /* 0x00007180ff0477ac */ /* 0x000ea20008000800 */
[----:B------:R-:W-:-:S02]  /*0280*/  MOV R5, UR8 ;  /* 0x0000000800057c02 */ /* 0x000fc40008000f00 */
[----:B------:R-:W-:Y:S01]  /*0290*/  MOV R47, RZ ;  /* 0x000000ff002f7202 */ /* 0x000fe20000000f00 */
[----:B------:R-:W1:Y:S01]  /*02a0*/  LDCU.64 UR8, c[0x0][0x3a0] ;  /* 0x00007400ff0877ac */ /* 0x000e620008000a00 */
[C---:B------:R-:W-:Y:S01]  /*02b0*/  IMAD.WIDE.U32 R2, R36.reuse, UR10, R2 ;  /* 0x0000000a24027c25 */ /* 0x040fe2000f8e0002 */
[----:B------:R-:W2:Y:S03]  /*02c0*/  LDC.64 R16, c[0x0][0x448] ;  /* 0x00011200ff107b82 */ /* 0x000ea60000000a00 */
[----:B------:R-:W-:Y:S01]  /*02d0*/  IMAD R49, R36, UR11, R3 ;  /* 0x0000000b24317c24 */ /* 0x000fe2000f8e0203 */
[----:B----4-:R-:W-:Y:S01]  /*02e0*/  LEA R48, P0, R2, R6, 0x2 ;  /* 0x0000000602307211 */ /* 0x010fe200078010ff */
[----:B------:R-:W-:-:S03]  /*02f0*/  IMAD.WIDE.U32 R4, R36, UR14, R4 ;  /* 0x0000000e24047c25 */ /* 0x000fc6000f8e0004 */
[----:B------:R-:W4:Y:S01]  /*0300*/  LDC.64 R18, c[0x0][0x440] ;  /* 0x00011000ff127b82 */ /* 0x000f220000000a00 */
[----:B0-----:R-:W-:Y:S01]  /*0310*/  IMAD R0, R11, UR18, R36 ;  /* 0x000000120b007c24 */ /* 0x001fe2000f8e0224 */
[----:B------:R-:W-:Y:S01]  /*0320*/  LEA.HI.X R49, R2, R7, R49, 0x2, P0 ;  /* 0x0000000702317211 */ /* 0x000fe200000f1431 */
[----:B---3--:R-:W-:Y:S01]  /*0330*/  IMAD.WIDE.U32 R2, R36, UR12, RZ ;  /* 0x0000000c24027c25 */ /* 0x008fe2000f8e00ff */
[----:B-1----:R-:W-:-:S03]  /*0340*/  LEA R50, P0, R4, R8, 0x2 ;  /* 0x0000000804327211 */ /* 0x002fc600078010ff */
[----:B------:R-:W-:Y:S01]  /*0350*/  IMAD R0, R0, R13, RZ ;  /* 0x0000000d00007224 */ /* 0x000fe200078e02ff */
[----:B------:R-:W0:Y:S01]  /*0360*/  S2UR UR5, SR_CgaCtaId ;  /* 0x00000000000579c3 */ /* 0x000e220000008800 */
[C---:B------:R-:W-:Y:S02]  /*0370*/  IMAD R51, R36.reuse, UR15, R5 ;  /* 0x0000000f24337c24 */ /* 0x040fe4000f8e0205 */
[----:B------:R-:W-:-:S03]  /*0380*/  IMAD.WIDE.U32 R44, R36, UR6, RZ ;  /* 0x00000006242c7c25 */ /* 0x000fc6000f8e00ff */
[----:B------:R-:W-:Y:S01]  /*0390*/  LEA.HI.X R51, R4, R9, R51, 0x2, P0 ;  /* 0x0000000904337211 */ /* 0x000fe200000f1433 */
[----:B------:R-:W-:Y:S01]  /*03a0*/  IMAD.WIDE.U32 R6, R36, UR8, RZ ;  /* 0x0000000824067c25 */ /* 0x000fe2000f8e00ff */
[----:B--2---:R-:W-:Y:S02]  /*03b0*/  LEA R40, P0, R2, R14, 0x3 ;  /* 0x0000000e02287211 */ /* 0x004fe400078018ff */
[----:B------:R-:W-:Y:S01]  /*03c0*/  LEA R41, P1, R44, R16, 0x3 ;  /* 0x000000102c297211 */ /* 0x000fe200078218ff */
[----:B------:R-:W-:Y:S01]  /*03d0*/  IMAD R46, R0, UR4, RZ ;  /* 0x00000004002e7c24 */ /* 0x000fe2000f8e02ff */
[----:B------:R-:W-:Y:S01]  /*03e0*/  SHF.L.U32 R0, R39, 0x1, RZ ;  /* 0x0000000127007819 */ /* 0x000fe200000006ff */
[C---:B------:R-:W-:Y:S01]  /*03f0*/  IMAD R43, R36.reuse, UR13, R3 ;  /* 0x0000000d242b7c24 */ /* 0x040fe2000f8e0203 */
[----:B------:R-:W-:Y:S01]  /*0400*/  UMOV UR4, 0x400 ;  /* 0x0000040000047882 */ /* 0x000fe20000000000 */
[----:B------:R-:W-:Y:S01]  /*0410*/  IMAD R3, R36, UR7, R45 ;  /* 0x0000000724037c24 */ /* 0x000fe2000f8e022d */
        /* <DEDUP_REMOVED lines=9> */
.L_x_2138:
[----:B------:R-:W-:Y:S01]  /*04b0*/  BAR.SYNC.DEFER_BLOCKING 0x0 ;  /* 0x0000000000007b1d */ /* 0x000fe20000010000 */
[----:B0-----:R-:W-:-:S05]  /*04c0*/  IMAD.WIDE.U32 R2, R52, 0x10, R48 ;  /* 0x0000001034027825 */ /* 0x001fca00078e0030 */
        /* <DEDUP_REMOVED lines=67> */
.L_x_2119:
[----:B------:R-:W-:Y:S05]  /*0900*/  BSYNC.RECONVERGENT B0 ;  /* 0x0000000000007941 */ /* 0x000fea0003800200 */
.L_x_2118:
        /* <DEDUP_REMOVED lines=34> */
.L_x_2121:
[----:B------:R-:W-:Y:S05]  /*0b30*/  BSYNC.RECONVERGENT B0 ;  /* 0x0000000000007941 */ /* 0x000fea0003800200 */
.L_x_2120:
        /* <DEDUP_REMOVED lines=39> */
.L_x_2123:
[----:B------:R-:W-:Y:S05]  /*0db0*/  BSYNC.RECONVERGENT B0 ;  /* 0x0000000000007941 */ /* 0x000fea0003800200 */
.L_x_2122:
        /* <DEDUP_REMOVED lines=32> */
.L_x_2125:
[----:B------:R-:W-:Y:S05]  /*0fc0*/  BSYNC.RECONVERGENT B0 ;  /* 0x0000000000007941 */ /* 0x000fea0003800200 */
.L_x_2124:
        /* <DEDUP_REMOVED lines=32> */
.L_x_2127:
[----:B------:R-:W-:Y:S05]  /*11d0*/  BSYNC.RECONVERGENT B0 ;  /* 0x0000000000007941 */ /* 0x000fea0003800200 */
.L_x_2126:
        /* <DEDUP_REMOVED lines=32> */
.L_x_2129:
[----:B------:R-:W-:Y:S05]  /*13e0*/  BSYNC.RECONVERGENT B0 ;  /* 0x0000000000007941 */ /* 0x000fea0003800200 */
.L_x_2128:
        /* <DEDUP_REMOVED lines=32> */
.L_x_2131:
[----:B------:R-:W-:Y:S05]  /*15f0*/  BSYNC.RECONVERGENT B0 ;  /* 0x0000000000007941 */ /* 0x000fea0003800200 */
.L_x_2130:
        /* <DEDUP_REMOVED lines=32> */
.L_x_2133:
[----:B------:R-:W-:Y:S05]  /*1800*/  BSYNC.RECONVERGENT B0 ;  /* 0x0000000000007941 */ /* 0x000fea0003800200 */
.L_x_2132:
        /* <DEDUP_REMOVED lines=37> */
.L_x_2137:
[----:B------:R-:W2:Y:S01]  /*1a60*/  LDG.E.64 R12, desc[UR16][R78.64] ;  /* 0x000000104e0c7981 */ /* 0x000ea2000c1e1b00 */
[----:B------:R-:W-:Y:S01]  /*1a70*/  ISETP.GE.AND P1, PT, R60, 0x1, PT ;  /* 0x000000013c00780c */ /* 0x000fe20003f26270 */
[----:B------:R-:W0:Y:S01]  /*1a80*/  S2UR UR6, SR_CgaCtaId ;  /* 0x00000000000679c3 */ /* 0x000e220000008800 */
[----:B------:R-:W-:Y:S01]  /*1a90*/  UMOV UR4, 0x400 ;  /* 0x0000040000047882 */ /* 0x000fe20000000000 */
[C---:B--2---:R-:W-:Y:S01]  /*1aa0*/  FMUL.FTZ R0, R13.reuse, R57 ;  /* 0x000000390d007220 */ /* 0x044fe20000410000 */
[----:B------:R-:W-:Y:S01]  /*1ab0*/  FMUL.FTZ R14, R12, 1.4426950216293334961 ;  /* 0x3fb8aa3b0c0e7820 */ /* 0x000fe20000410000 */
[C---:B------:R-:W-:Y:S01]  /*1ac0*/  FMUL.FTZ R16, R13.reuse, R55 ;  /* 0x000000370d107220 */ /* 0x040fe20000410000 */
[C---:B------:R-:W-:Y:S01]  /*1ad0*/  FMUL.FTZ R32, R13.reuse, R61 ;  /* 0x0000003d0d207220 */ /* 0x040fe20000410000 */
[----:B------:R-:W-:Y:S01]  /*1ae0*/  FMUL.RZ R18, R0, 0.15915493667125701904 ;  /* 0x3e22f98300127820 */ /* 0x000fe2000040c000 */
[-C--:B------:R-:W-:Y:S01]  /*1af0*/  FMUL.FTZ R0, R13, R58.reuse ;  /* 0x0000003a0d007220 */ /* 0x080fe20000410000 */
[----:B------:R-:W-:Y:S01]  /*1b00*/  FMUL.RZ R22, R16, 0.15915493667125701904 ;  /* 0x3e22f98310167820 */ /* 0x000fe2000040c000 */
[----:B------:R-:W-:Y:S01]  /*1b10*/  FMUL.FTZ R16, R14, R55 ;  /* 0x000000370e107220 */ /* 0x000fe20000410000 */
[----:B------:R-:W-:Y:S01]  /*1b20*/  MUFU.SIN R94, R18 ;  /* 0x00000012005e7308 */ /* 0x000fe20000000400 */
[----:B------:R-:W-:Y:S01]  /*1b30*/  FMUL.RZ R20, R0, 0.15915493667125701904 ;  /* 0x3e22f98300147820 */ /* 0x000fe2000040c000 */
[C---:B------:R-:W-:Y:S01]  /*1b40*/  FMUL.FTZ R0, R14.reuse, R58 ;  /* 0x0000003a0e007220 */ /* 0x040fe20000410000 */
[----:B------:R-:W-:-:S05]  /*1b50*/  FMUL.FTZ R15, R14, R57 ;  /* 0x000000390e0f7220 */ /* 0x000fca0000410000 */
[----:B------:R-:W1:Y:S08]  /*1b60*/  MUFU.SIN R17, R20 ;  /* 0x0000001400117308 */ /* 0x000e700000000400 */
[----:B------:R2:W4:Y:S08]  /*1b70*/  MUFU.COS R29, R20 ;  /* 0x00000014001d7308 */ /* 0x0005300000000000 */
[----:B------:R-:W1:Y:S01]  /*1b80*/  MUFU.EX2 R0, R0 ;  /* 0x0000000000007308 */ /* 0x000e620000000800 */
[----:B--2---:R-:W-:-:S03]  /*1b90*/  FMUL.FTZ R20, R13, R59 ;  /* 0x0000003b0d147220 */ /* 0x004fc60000410000 */
[----:B------:R-:W2:Y:S01]  /*1ba0*/  MUFU.SIN R19, R22 ;  /* 0x0000001600137308 */ /* 0x000ea20000000400 */
[----:B------:R-:W-:Y:S01]  /*1bb0*/  FMUL.RZ R34, R20, 0.15915493667125701904 ;  /* 0x3e22f98314227820 */ /* 0x000fe2000040c000 */
[----:B------:R-:W-:-:S06]  /*1bc0*/  FMUL.FTZ R20, R14, R59 ;  /* 0x0000003b0e147220 */ /* 0x000fcc0000410000 */
[----:B------:R5:W-:Y:S01]  /*1bd0*/  MUFU.COS R12, R18 ;  /* 0x00000012000c7308 */ /* 0x000be20000000000 */
[C---:B-1----:R-:W-:Y:S01]  /*1be0*/  FMUL.FTZ R82, R0.reuse, R17 ;  /* 0x0000001100527220 */ /* 0x042fe20000410000 */
[----:B----4-:R-:W-:-:S03]  /*1bf0*/  FMUL.FTZ R29, R0, R29 ;  /* 0x0000001d001d7220 */ /* 0x010fc60000410000 */
[----:B------:R-:W-:-:S03]  /*1c00*/  FMUL.FTZ R0, R63, R82 ;  /* 0x000000523f007220 */ /* 0x000fc60000410000 */
[----:B------:R1:W4:Y:S01]  /*1c10*/  MUFU.COS R83, R22 ;  /* 0x0000001600537308 */ /* 0x0003220000000000 */
[----:B-----5:R-:W-:Y:S01]  /*1c20*/  FMUL.FTZ R18, R13, R56 ;  /* 0x000000380d127220 */ /* 0x020fe20000410000 */
[----:B------:R-:W-:-:S03]  /*1c30*/  FFMA.FTZ R17, RZ, R29, R0 ;  /* 0x0000001dff117223 */ /* 0x000fc60000010000 */
[----:B------:R-:W-:Y:S01]  /*1c40*/  FMUL.RZ R30, R18, 0.15915493667125701904 ;  /* 0x3e22f983121e7820 */ /* 0x000fe2000040c000 */
[----:B------:R-:W-:Y:S01]  /*1c50*/  FMUL.FTZ R18, R14, R56 ;  /* 0x000000380e127220 */ /* 0x000fe20000410000 */
[----:B------:R-:W-:Y:S01]  /*1c60*/  FADD.FTZ R17, RZ, R17 ;  /* 0x00000011ff117221 */ /* 0x000fe20000010000 */
[----:B------:R-:W2:Y:S01]  /*1c70*/  MUFU.EX2 R16, R16 ;  /* 0x0000001000107308 */ /* 0x000ea20000000800 */
[C---:B-1----:R-:W-:Y:S01]  /*1c80*/  FMUL.FTZ R22, R13.reuse, R62 ;  /* 0x0000003e0d167220 */ /* 0x042fe20000410000 */
[----:B------:R-:W-:Y:S02]  /*1c90*/  FMUL.FTZ R13, R13, R64 ;  /* 0x000000400d0d7220 */ /* 0x000fe40000410000 */
[----:B------:R-:W-:Y:S01]  /*1ca0*/  MUFU.SIN R31, R34 ;  /* 0x00000022001f7308 */ /* 0x000fe20000000400 */
[----:B------:R-:W-:Y:S01]  /*1cb0*/  FMUL.RZ R35, R22, 0.15915493667125701904 ;  /* 0x3e22f98316237820 */ /* 0x000fe2000040c000 */
[----:B------:R-:W-:-:S06]  /*1cc0*/  FMUL.FTZ R22, R14, R62 ;  /* 0x0000003e0e167220 */ /* 0x000fcc0000410000 */
[----:B------:R1:W-:Y:S01]  /*1cd0*/  MUFU.COS R33, R34 ;  /* 0x0000002200217308 */ /* 0x0003e20000000000 */
[C---:B--2---:R-:W-:Y:S01]  /*1ce0*/  FMUL.FTZ R0, R16.reuse, R19 ;  /* 0x0000001310007220 */ /* 0x044fe20000410000 */
[----:B----4-:R-:W-:-:S03]  /*1cf0*/  FMUL.FTZ R83, R16, R83 ;  /* 0x0000005310537220 */ /* 0x010fc60000410000 */
[----:B------:R-:W-:-:S03]  /*1d00*/  FMUL.FTZ R19, R0, R17 ;  /* 0x0000001100137220 */ /* 0x000fc60000410000 */
[----:B------:R-:W2:Y:S01]  /*1d10*/  MUFU.SIN R21, R30 ;  /* 0x0000001e00157308 */ /* 0x000ea20000000400 */
[----:B-1----:R-:W-:Y:S01]  /*1d20*/  FMUL.RZ R34, R32, 0.15915493667125701904 ;  /* 0x3e22f98320227820 */ /* 0x002fe2000040c000 */
[----:B------:R-:W-:-:S04]  /*1d30*/  FMUL.FTZ R32, RZ, R82 ;  /* 0x00000052ff207220 */ /* 0x000fc80000410000 */
[----:B------:R-:W-:Y:S02]  /*1d40*/  FFMA.FTZ R32, R63, R29, -R32 ;  /* 0x0000001d3f207223 */ /* 0x000fe40000010820 */
[----:B------:R1:W4:Y:S02]  /*1d50*/  MUFU.COS R23, R30 ;  /* 0x0000001e00177308 */ /* 0x0003240000000000 */
[----:B------:R-:W-:-:S04]  /*1d60*/  FADD.FTZ R32, R65, R32 ;  /* 0x0000002041207221 */ /* 0x000fc80000010000 */
[-C--:B------:R-:W-:Y:S01]  /*1d70*/  FMUL.FTZ R16, R0, R32.reuse ;  /* 0x0000002000107220 */ /* 0x080fe20000410000 */
[C---:B------:R-:W-:Y:S01]  /*1d80*/  FFMA.FTZ R32, R83.reuse, R32, -R19 ;  /* 0x0000002053207223 */ /* 0x040fe20000010813 */
[----:B------:R-:W2:Y:S01]  /*1d90*/  MUFU.EX2 R18, R18 ;  /* 0x0000001200127308 */ /* 0x000ea20000000800 */
[C---:B-1----:R-:W-:Y:S01]  /*1da0*/  FMUL.FTZ R30, R14.reuse, R61 ;  /* 0x0000003d0e1e7220 */ /* 0x042fe20000410000 */
[----:B------:R-:W-:Y:S01]  /*1db0*/  FFMA.FTZ R16, R83, R17, R16 ;  /* 0x0000001153107223 */ /* 0x000fe20000010010 */
[----:B------:R-:W-:Y:S01]  /*1dc0*/  FADD.FTZ R17, R67, R32 ;  /* 0x0000002043117221 */ /* 0x000fe20000010000 */
[----:B------:R-:W1:Y:S01]  /*1dd0*/  MUFU.EX2 R15, R15 ;  /* 0x0000000f000f7308 */ /* 0x000e620000000800 */
[----:B------:R-:W-:Y:S01]  /*1de0*/  FMUL.FTZ R14, R14, R64 ;  /* 0x000000400e0e7220 */ /* 0x000fe20000410000 */
[----:B------:R-:W-:Y:S02]  /*1df0*/  FADD.FTZ R19, RZ, R16 ;  /* 0x00000010ff137221 */ /* 0x000fe40000010000 */
[----:B------:R-:W5:Y:S04]  /*1e00*/  MUFU.EX2 R20, R20 ;  /* 0x0000001400147308 */ /* 0x000f680000000800 */
[----:B------:R-:W3:Y:S01]  /*1e10*/  MUFU.SIN R91, R35 ;  /* 0x00000023005b7308 */ /* 0x000ee20000000400 */
[C---:B--2---:R-:W-:Y:S01]  /*1e20*/  FMUL.FTZ R86, R18.reuse, R21 ;  /* 0x0000001512567220 */ /* 0x044fe20000410000 */
[----:B----4-:R-:W-:Y:S01]  /*1e30*/  FMUL.FTZ R84, R18, R23 ;  /* 0x0000001712547220 */ /* 0x010fe20000410000 */
[----:B-1----:R-:W-:-:S02]  /*1e40*/  FMUL.FTZ R93, R15, R12 ;  /* 0x0000000c0f5d7220 */ /* 0x002fc40000410000 */
[----:B------:R-:W-:-:S03]  /*1e50*/  FMUL.FTZ R12, R86, R17 ;  /* 0x00000011560c7220 */ /* 0x000fc60000410000 */
[----:B------:R1:W2:Y:S01]  /*1e60*/  MUFU.COS R89, R35 ;  /* 0x0000002300597308 */ /* 0x0002a20000000000 */
[-C--:B------:R-:W-:Y:S01]  /*1e70*/  FMUL.FTZ R21, R86, R19.reuse ;  /* 0x0000001356157220 */ /* 0x080fe20000410000 */
[----:B------:R-:W-:Y:S01]  /*1e80*/  FMUL.FTZ R94, R15, R94 ;  /* 0x0000005e0f5e7220 */ /* 0x000fe20000410000 */
[----:B------:R-:W-:Y:S01]  /*1e90*/  FFMA.FTZ R12, R84, R19, R12 ;  /* 0x00000013540c7223 */ /* 0x000fe2000001000c */
[----:B-----5:R-:W-:Y:S01]  /*1ea0*/  FMUL.FTZ R92, R20, R31 ;  /* 0x0000001f145c7220 */ /* 0x020fe20000410000 */
[----:B------:R-:W-:Y:S01]  /*1eb0*/  FFMA.FTZ R21, R84, R17, -R21 ;  /* 0x0000001154157223 */ /* 0x000fe20000010815 */
[----:B------:R-:W-:Y:S01]  /*1ec0*/  FMUL.FTZ R88, R20, R33 ;  /* 0x0000002114587220 */ /* 0x000fe20000410000 */
[----:B------:R-:W-:Y:S01]  /*1ed0*/  FADD.FTZ R15, RZ, R12 ;  /* 0x0000000cff0f7221 */ /* 0x000fe20000010000 */
[----:B------:R-:W-:Y:S01]  /*1ee0*/  MUFU.EX2 R14, R14 ;  /* 0x0000000e000e7308 */ /* 0x000fe20000000800 */
[----:B-1----:R-:W-:Y:S01]  /*1ef0*/  FMUL.RZ R35, R13, 0.15915493667125701904 ;  /* 0x3e22f9830d237820 */ /* 0x002fe2000040c000 */
[----:B------:R-:W-:Y:S01]  /*1f00*/  FADD.FTZ R21, R66, R21 ;  /* 0x0000001542157221 */ /* 0x000fe20000010000 */
[C---:B------:R-:W-:Y:S01]  /*1f10*/  FMUL.FTZ R12, R92.reuse, R15 ;  /* 0x0000000f5c0c7220 */ /* 0x040fe20000410000 */
[----:B------:R-:W3:Y:S02]  /*1f20*/  MUFU.EX2 R22, R22 ;  /* 0x0000001600167308 */ /* 0x000ee40000000800 */
[-C--:B------:R-:W-:Y:S01]  /*1f30*/  FMUL.FTZ R17, R92, R21.reuse ;  /* 0x000000155c117220 */ /* 0x080fe20000410000 */
[----:B------:R-:W-:Y:S01]  /*1f40*/  FFMA.FTZ R21, R88, R21, -R12 ;  /* 0x0000001558157223 */ /* 0x000fe2000001080c */
[----:B------:R-:W1:Y:S01]  /*1f50*/  MUFU.SIN R13, R35 ;  /* 0x00000023000d7308 */ /* 0x000e620000000400 */
[----:B------:R-:W-:Y:S01]  /*1f60*/  FMUL.FTZ R12, R94, R82 ;  /* 0x000000525e0c7220 */ /* 0x000fe20000410000 */
[----:B------:R-:W-:-:S03]  /*1f70*/  FFMA.FTZ R17, R88, R15, R17 ;  /* 0x0000000f58117223 */ /* 0x000fc60000010011 */
[----:B------:R-:W-:Y:S01]  /*1f80*/  FFMA.FTZ R12, R93, R29, -R12 ;  /* 0x0000001d5d0c7223 */ /* 0x000fe2000001080c */
[----:B------:R-:W-:Y:S02]  /*1f90*/  FADD.FTZ R16, RZ, R17 ;  /* 0x00000011ff107221 */ /* 0x000fe40000010000 */
[----:B------:R-:W4:Y:S01]  /*1fa0*/  MUFU.COS R87, R35 ;  /* 0x0000002300577308 */ /* 0x000f220000000000 */
[C---:B---3--:R-:W-:Y:S01]  /*1fb0*/  FMUL.FTZ R91, R22.reuse, R91 ;  /* 0x0000005b165b7220 */ /* 0x048fe20000410000 */
[----:B--2---:R-:W-:-:S03]  /*1fc0*/  FMUL.FTZ R89, R22, R89 ;  /* 0x0000005916597220 */ /* 0x004fc60000410000 */
[----:B------:R-:W-:-:S03]  /*1fd0*/  FMUL.FTZ R18, R91, R16 ;  /* 0x000000105b127220 */ /* 0x000fc60000410000 */
[----:B------:R-:W2:Y:S01]  /*1fe0*/  MUFU.SIN R85, R34 ;  /* 0x0000002200557308 */ /* 0x000ea20000000400 */
[----:B-1----:R-:W-:Y:S01]  /*1ff0*/  FMUL.FTZ R90, R14, R13 ;  /* 0x0000000d0e5a7220 */ /* 0x002fe20000410000 */
[----:B------:R-:W-:-:S04]  /*2000*/  FMUL.FTZ R13, R93, R82 ;  /* 0x000000525d0d7220 */ /* 0x000fc80000410000 */
[----:B------:R-:W-:Y:S02]  /*2010*/  FFMA.FTZ R13, R94, R29, R13 ;  /* 0x0000001d5e0d7223 */ /* 0x000fe4000001000d */
[----:B------:R-:W2:Y:S01]  /*2020*/  MUFU.EX2 R30, R30 ;  /* 0x0000001e001e7308 */ /* 0x000ea20000000800 */
[----:B----4-:R-:W-:Y:S01]  /*2030*/  FMUL.FTZ R87, R14, R87 ;  /* 0x000000570e577220 */ /* 0x010fe20000410000 */
[----:B------:R-:W-:Y:S02]  /*2040*/  FADD.FTZ R14, R68, R21 ;  /* 0x00000015440e7221 */ /* 0x000fe40000010000 */
[----:B------:R-:W1:Y:S02]  /*2050*/  MUFU.COS R81, R34 ;  /* 0x0000002200517308 */ /* 0x000e640000000000 */
[-C--:B------:R-:W-:Y:S01]  /*2060*/  FMUL.FTZ R15, R91, R14.reuse ;  /* 0x0000000e5b0f7220 */ /* 0x080fe20000410000 */
[----:B------:R-:W-:Y:S01]  /*2070*/  FFMA.FTZ R18, R89, R14, -R18 ;  /* 0x0000000e59127223 */ /* 0x000fe20000010812 */
[----:B------:R-:W-:-:S02]  /*2080*/  FMUL.FTZ R14, R0, R13 ;  /* 0x0000000d000e7220 */ /* 0x000fc40000410000 */
[----:B------:R-:W-:Y:S01]  /*2090*/  FFMA.FTZ R15, R89, R16, R15 ;  /* 0x00000010590f7223 */ /* 0x000fe2000001000f */
[-C--:B------:R-:W-:Y:S01]  /*20a0*/  FMUL.FTZ R16, R0, R12.reuse ;  /* 0x0000000c00107220 */ /* 0x080fe20000410000 */
[----:B------:R-:W-:Y:S01]  /*20b0*/  FADD.FTZ R18, R69, R18 ;  /* 0x0000001245127221 */ /* 0x000fe20000010000 */
[----:B--2---:R-:W-:Y:S01]  /*20c0*/  FMUL.FTZ R85, R30, R85 ;  /* 0x000000551e557220 */ /* 0x004fe20000410000 */
[----:B------:R-:W-:Y:S01]  /*20d0*/  FADD.FTZ R20, RZ, R15 ;  /* 0x0000000fff147221 */ /* 0x000fe20000010000 */
[C---:B------:R-:W-:Y:S01]  /*20e0*/  FFMA.FTZ R15, R83.reuse, R12, -R14 ;  /* 0x0000000c530f7223 */ /* 0x040fe2000001080e */
[----:B------:R-:W-:Y:S01]  /*20f0*/  FFMA.FTZ R13, R83, R13, R16 ;  /* 0x0000000d530d7223 */ /* 0x000fe20000010010 */
[C---:B------:R-:W-:Y:S01]  /*2100*/  FMUL.FTZ R14, R85.reuse, R18 ;  /* 0x00000012550e7220 */ /* 0x040fe20000410000 */
[----:B------:R-:W-:Y:S01]  /*2110*/  FMUL.FTZ R19, R85, R20 ;  /* 0x0000001455137220 */ /* 0x000fe20000410000 */
[C---:B------:R-:W-:Y:S01]  /*2120*/  FMUL.FTZ R17, R86.reuse, R15 ;  /* 0x0000000f56117220 */ /* 0x040fe20000410000 */
[----:B------:R-:W-:Y:S01]  /*2130*/  FMUL.FTZ R12, R86, R13 ;  /* 0x0000000d560c7220 */ /* 0x000fe20000410000 */
[----:B-1----:R-:W-:-:S02]  /*2140*/  FMUL.FTZ R81, R30, R81 ;  /* 0x000000511e517220 */ /* 0x002fc40000410000 */
[C---:B------:R-:W-:Y:S01]  /*2150*/  FFMA.FTZ R17, R84.reuse, R13, R17 ;  /* 0x0000000d54117223 */ /* 0x040fe20000010011 */
[----:B------:R-:W-:Y:S01]  /*2160*/  FFMA.FTZ R15, R84, R15, -R12 ;  /* 0x0000000f540f7223 */ /* 0x000fe2000001080c */
[C---:B------:R-:W-:Y:S01]  /*2170*/  FFMA.FTZ R19, R81.reuse, R18, -R19 ;  /* 0x0000001251137223 */ /* 0x040fe20000010813 */
[----:B------:R-:W-:Y:S01]  /*2180*/  FFMA.FTZ R14, R81, R20, R14 ;  /* 0x00000014510e7223 */ /* 0x000fe2000001000e */
[C---:B------:R-:W-:Y:S01]  /*2190*/  FMUL.FTZ R13, R92.reuse, R17 ;  /* 0x000000115c0d7220 */ /* 0x040fe20000410000 */
[-C--:B------:R-:W-:Y:S01]  /*21a0*/  FMUL.FTZ R12, R92, R15.reuse ;  /* 0x0000000f5c0c7220 */ /* 0x080fe20000410000 */
[----:B------:R-:W-:Y:S01]  /*21b0*/  FADD.FTZ R19, R70, R19 ;  /* 0x0000001346137221 */ /* 0x000fe20000010000 */
[----:B------:R-:W-:Y:S01]  /*21c0*/  FADD.FTZ R14, RZ, R14 ;  /* 0x0000000eff0e7221 */ /* 0x000fe20000010000 */
[C---:B------:R-:W-:Y:S01]  /*21d0*/  FFMA.FTZ R16, R88.reuse, R15, -R13 ;  /* 0x0000000f58107223 */ /* 0x040fe2000001080d */
[----:B------:R-:W-:Y:S01]  /*21e0*/  FFMA.FTZ R18, R88, R17, R12 ;  /* 0x0000001158127223 */ /* 0x000fe2000001000c */
[C---:B------:R-:W-:Y:S01]  /*21f0*/  FMUL.FTZ R21, R90.reuse, R19 ;  /* 0x000000135a157220 */ /* 0x040fe20000410000 */
[----:B------:R-:W-:Y:S01]  /*2200*/  FMUL.FTZ R20, R90, R14 ;  /* 0x0000000e5a147220 */ /* 0x000fe20000410000 */
[----:B------:R-:W-:-:S02]  /*2210*/  MOV R15, R74 ;  /* 0x0000004a000f7202 */ /* 0x000fc40000000f00 */
[C---:B------:R-:W-:Y:S01]  /*2220*/  FFMA.FTZ R21, R87.reuse, R14, R21 ;  /* 0x0000000e57157223 */ /* 0x040fe20000010015 */
[----:B------:R-:W-:Y:S01]  /*2230*/  FFMA.FTZ R22, R87, R19, -R20 ;  /* 0x0000001357167223 */ /* 0x000fe20000010814 */
[C---:B------:R-:W-:Y:S01]  /*2240*/  FMUL.FTZ R20, R91.reuse, R16 ;  /* 0x000000105b147220 */ /* 0x040fe20000410000 */
[-C--:B------:R-:W-:Y:S01]  /*2250*/  FMUL.FTZ R17, R91, R18.reuse ;  /* 0x000000125b117220 */ /* 0x080fe20000410000 */
[----:B------:R-:W-:Y:S01]  /*2260*/  FADD.FTZ R96, RZ, R21 ;  /* 0x00000015ff607221 */ /* 0x000fe20000010000 */
[----:B------:R-:W-:Y:S01]  /*2270*/  FADD.FTZ R95, R71, R22 ;  /* 0x00000016475f7221 */ /* 0x000fe20000010000 */
[C---:B------:R-:W-:Y:S01]  /*2280*/  FFMA.FTZ R20, R89.reuse, R18, R20 ;  /* 0x0000001259147223 */ /* 0x040fe20000010014 */
[----:B------:R-:W-:Y:S02]  /*2290*/  MOV R14, R77 ;  /* 0x0000004d000e7202 */ /* 0x000fe40000000f00 */
[----:B------:R-:W1:Y:S01]  /*22a0*/  SHFL.UP PT, R19, R96, 0x1, RZ ;  /* 0x0420000060137989 */ /* 0x000e6200000e00ff */
[----:B------:R-:W-:Y:S01]  /*22b0*/  FFMA.FTZ R16, R89, R16, -R17 ;  /* 0x0000001059107223 */ /* 0x000fe20000010811 */
[----:B------:R-:W-:Y:S01]  /*22c0*/  FMUL.FTZ R18, R85, R20 ;  /* 0x0000001455127220 */ /* 0x000fe20000410000 */
[----:B------:R-:W-:Y:S01]  /*22d0*/  MOV R12, R75 ;  /* 0x0000004b000c7202 */ /* 0x000fe20000000f00 */
[----:B------:R-:W2:Y:S01]  /*22e0*/  SHFL.UP PT, R17, R95, 0x1, RZ ;  /* 0x042000005f117989 */ /* 0x000ea200000e00ff */
[----:B------:R-:W-:Y:S01]  /*22f0*/  MOV R13, R72 ;  /* 0x00000048000d7202 */ /* 0x000fe20000000f00 */
[----:B------:R-:W-:-:S02]  /*2300*/  FFMA.FTZ R18, R81, R16, -R18 ;  /* 0x0000001051127223 */ /* 0x000fc40000010812 */
[----:B------:R3:W4:Y:S02]  /*2310*/  LDG.E.64 R30, desc[UR16][R14.64] ;  /* 0x000000100e1e7981 */ /* 0x000724000c1e1b00 */
[----:B------:R-:W-:Y:S02]  /*2320*/  FMUL.FTZ R98, R90, R18 ;  /* 0x000000125a627220 */ /* 0x000fe40000410000 */
[----:B------:R5:W4:Y:S01]  /*2330*/  LDG.E.64 R32, desc[UR16][R12.64] ;  /* 0x000000100c207981 */ /* 0x000b22000c1e1b00 */
        /* <DEDUP_REMOVED lines=108> */
[----:B------:R-:W-:Y:S01]  /*2a00*/  @P3 FFMA.FTZ R35, R35, R100, R96 ;  /* 0x0000006423233223 */ /* 0x000fe20000010060 */
[----:B----4-:R-:W-:Y:S02]  /*2a10*/  FMUL.FTZ R95, R31, R33 ;  /* 0x000000211f5f7220 */ /* 0x010fe40000410000 */
        /* <DEDUP_REMOVED lines=9> */
[-C--:B------:R-:W-:Y:S01]  /*2ab0*/  FMUL.FTZ R23, R82, R21.reuse ;  /* 0x0000001552177220 */ /* 0x080fe20000410000 */
[----:B------:R-:W-:Y:S02]  /*2ac0*/  FMUL.FTZ R82, R13, R18 ;  /* 0x000000120d527220 */ /* 0x000fe40000410000 */
[C---:B------:R-:W-:Y:S01]  /*2ad0*/  FFMA.FTZ R22, R29.reuse, R21, -R22 ;  /* 0x000000151d167223 */ /* 0x040fe20000010816 */
[----:B------:R-:W-:Y:S01]  /*2ae0*/  FFMA.FTZ R23, R29, R20, R23 ;  /* 0x000000141d177223 */ /* 0x000fe20000010017 */
[----:B------:R-:W-:Y:S02]  /*2af0*/  FFMA.FTZ R82, R12, R19, R82 ;  /* 0x000000130c527223 */ /* 0x000fe40000010052 */
[----:B------:R-:W-:Y:S01]  /*2b00*/  FADD.FTZ R22, R65, R22 ;  /* 0x0000001641167221 */ /* 0x000fe20000010000 */
[----:B------:R-:W-:-:S03]  /*2b10*/  FADD.FTZ R23, RZ, R23 ;  /* 0x00000017ff177221 */ /* 0x000fc60000010000 */
[C---:B------:R-:W-:Y:S01]  /*2b20*/  FMUL.FTZ R34, R0.reuse, R22 ;  /* 0x0000001600227220 */ /* 0x040fe20000410000 */
[----:B------:R-:W-:-:S03]  /*2b30*/  FMUL.FTZ R29, R0, R23 ;  /* 0x00000017001d7220 */ /* 0x000fc60000410000 */
[C---:B------:R-:W-:Y:S01]  /*2b40*/  FFMA.FTZ R34, R83.reuse, R23, R34 ;  /* 0x0000001753227223 */ /* 0x040fe20000010022 */
[----:B------:R-:W-:-:S03]  /*2b50*/  FFMA.FTZ R0, R83, R22, -R29 ;  /* 0x0000001653007223 */ /* 0x000fc6000001081d */
[----:B------:R-:W-:Y:S01]  /*2b60*/  FADD.FTZ R35, RZ, R34 ;  /* 0x00000022ff237221 */ /* 0x000fe20000010000 */
[----:B------:R-:W-:Y:S01]  /*2b70*/  FADD.FTZ R29, R67, R0 ;  /* 0x00000000431d7221 */ /* 0x000fe20000010000 */
[C---:B------:R-:W-:Y:S01]  /*2b80*/  FMUL.FTZ R0, R30.reuse, R33 ;  /* 0x000000211e007220 */ /* 0x040fe20000410000 */
[-C--:B------:R-:W-:Y:S01]  /*2b90*/  FFMA.FTZ R30, R30, R32.reuse, -R95 ;  /* 0x000000201e1e7223 */ /* 0x080fe2000001085f */
[C---:B------:R-:W-:Y:S01]  /*2ba0*/  FMUL.FTZ R83, R86.reuse, R35 ;  /* 0x0000002356537220 */ /* 0x040fe20000410000 */
[----:B------:R-:W-:Y:S01]  /*2bb0*/  FMUL.FTZ R86, R86, R29 ;  /* 0x0000001d56567220 */ /* 0x000fe20000410000 */
[----:B------:R-:W-:Y:S01]  /*2bc0*/  FFMA.FTZ R32, R31, R32, R0 ;  /* 0x000000201f207223 */ /* 0x000fe20000010000 */
[C---:B------:R-:W-:Y:S01]  /*2bd0*/  FMUL.FTZ R33, R13.reuse, R19 ;  /* 0x000000130d217220 */ /* 0x040fe20000410000 */
[C---:B------:R-:W-:Y:S01]  /*2be0*/  FFMA.FTZ R83, R84.reuse, R29, -R83 ;  /* 0x0000001d54537223 */ /* 0x040fe20000010853 */
[----:B------:R-:W-:Y:S01]  /*2bf0*/  FFMA.FTZ R86, R84, R35, R86 ;  /* 0x0000002354567223 */ /* 0x000fe20000010056 */
[C---:B------:R-:W-:Y:S01]  /*2c00*/  FMUL.FTZ R31, R13.reuse, R17 ;  /* 0x000000110d1f7220 */ /* 0x040fe20000410000 */
[----:B------:R-:W-:Y:S01]  /*2c10*/  FFMA.FTZ R33, R12, R18, -R33 ;  /* 0x000000120c217223 */ /* 0x000fe20000010821 */
[----:B------:R-:W-:Y:S01]  /*2c20*/  FADD.FTZ R83, R66, R83 ;  /* 0x0000005342537221 */ /* 0x000fe20000010000 */
[----:B------:R-:W-:Y:S01]  /*2c30*/  FADD.FTZ R93, RZ, R86 ;  /* 0x00000056ff5d7221 */ /* 0x000fe20000010000 */
[-C--:B------:R-:W-:Y:S01]  /*2c40*/  FMUL.FTZ R18, R13, R16.reuse ;  /* 0x000000100d127220 */ /* 0x080fe20000410000 */
[----:B------:R-:W-:Y:S01]  /*2c50*/  FFMA.FTZ R16, R12, R16, -R31 ;  /* 0x000000100c107223 */ /* 0x000fe2000001081f */
[C---:B------:R-:W-:Y:S01]  /*2c60*/  FMUL.FTZ R97, R92.reuse, R83 ;  /* 0x000000535c617220 */ /* 0x040fe20000410000 */
[----:B------:R-:W-:Y:S01]  /*2c70*/  FMUL.FTZ R92, R92, R93 ;  /* 0x0000005d5c5c7220 */ /* 0x000fe20000410000 */
[----:B------:R-:W-:Y:S01]  /*2c80*/  FFMA.FTZ R17, R12, R17, R18 ;  /* 0x000000110c117223 */ /* 0x000fe20000010012 */
[----:B------:R-:W-:Y:S01]  /*2c90*/  FADD.FTZ R18, R14, R33 ;  /* 0x000000210e127221 */ /* 0x000fe20000010000 */
[C---:B------:R-:W-:Y:S01]  /*2ca0*/  FFMA.FTZ R34, R88.reuse, R93, R97 ;  /* 0x0000005d58227223 */ /* 0x040fe20000010061 */
[----:B------:R-:W-:Y:S01]  /*2cb0*/  FFMA.FTZ R95, R88, R83, -R92 ;  /* 0x00000053585f7223 */ /* 0x000fe2000001085c */
[----:B------:R-:W-:-:S02]  /*2cc0*/  FADD.FTZ R19, R15, R82 ;  /* 0x000000520f137221 */ /* 0x000fc40000010000 */
[----:B------:R-:W-:Y:S01]  /*2cd0*/  FADD.FTZ R34, RZ, R34 ;  /* 0x00000022ff227221 */ /* 0x000fe20000010000 */
[----:B------:R-:W-:-:S03]  /*2ce0*/  FADD.FTZ R0, R68, R95 ;  /* 0x0000005f44007221 */ /* 0x000fc60000010000 */
[C---:B------:R-:W-:Y:S01]  /*2cf0*/  FMUL.FTZ R84, R91.reuse, R34 ;  /* 0x000000225b547220 */ /* 0x040fe20000410000 */
[----:B------:R-:W-:-:S03]  /*2d00*/  FMUL.FTZ R91, R91, R0 ;  /* 0x000000005b5b7220 */ /* 0x000fc60000410000 */
[C---:B------:R-:W-:Y:S01]  /*2d10*/  FFMA.FTZ R84, R89.reuse, R0, -R84 ;  /* 0x0000000059547223 */ /* 0x040fe20000010854 */
[----:B------:R-:W-:-:S03]  /*2d20*/  FFMA.FTZ R91, R89, R34, R91 ;  /* 0x00000022595b7223 */ /* 0x000fc6000001005b */
[----:B------:R-:W-:Y:S01]  /*2d30*/  FADD.FTZ R84, R69, R84 ;  /* 0x0000005445547221 */ /* 0x000fe20000010000 */
[----:B------:R-:W-:-:S04]  /*2d40*/  FADD.FTZ R91, RZ, R91 ;  /* 0x0000005bff5b7221 */ /* 0x000fc80000010000 */
        /* <DEDUP_REMOVED lines=9> */
.L_x_2136:
[----:B------:R-:W-:Y:S05]  /*2de0*/  BSYNC.RECONVERGENT B0 ;  /* 0x0000000000007941 */ /* 0x000fea0003800200 */
.L_x_2135:
[-C--:B0-----:R-:W-:Y:S01]  /*2df0*/  FMUL.FTZ R12, R85, R84.reuse ;  /* 0x00000054550c7220 */ /* 0x081fe20000410000 */
[C---:B------:R-:W-:Y:S01]  /*2e00*/  FFMA.FTZ R13, R81.reuse, R84, -R14 ;  /* 0x00000054510d7223 */ /* 0x040fe2000001080e */
[----:B------:R-:W-:Y:S01]  /*2e10*/  IADD3 R76, PT, PT, R76, 0x1, RZ ;  /* 0x000000014c4c7810 */ /* 0x000fe20007ffe0ff */
[----:B------:R-:W-:Y:S01]  /*2e20*/  FMUL.FTZ R15, R32, R20 ;  /* 0x00000014200f7220 */ /* 0x000fe20000410000 */
[----:B------:R-:W-:Y:S01]  /*2e30*/  FFMA.FTZ R12, R81, R91, R12 ;  /* 0x0000005b510c7223 */ /* 0x000fe2000001000c */
[----:B------:R-:W-:Y:S01]  /*2e40*/  FADD.FTZ R31, R70, R13 ;  /* 0x0000000d461f7221 */ /* 0x000fe20000010000 */
[----:B------:R-:W-:Y:S01]  /*2e50*/  ISETP.NE.AND P1, PT, R76, RZ, PT ;  /* 0x000000ff4c00720c */ /* 0x000fe20003f25270 */
[----:B------:R-:W-:Y:S01]  /*2e60*/  FFMA.FTZ R15, R30, R21, -R15 ;  /* 0x000000151e0f7223 */ /* 0x000fe2000001080f */
[----:B------:R-:W-:Y:S01]  /*2e70*/  FADD.FTZ R19, RZ, R12 ;  /* 0x0000000cff137221 */ /* 0x000fe20000010000 */
[----:B------:R-:W-:Y:S01]  /*2e80*/  FMUL.FTZ R12, R90, R31 ;  /* 0x0000001f5a0c7220 */ /* 0x000fe20000410000 */
[C---:B------:R-:W-:Y:S01]  /*2e90*/  FMUL.FTZ R13, R32.reuse, R34 ;  /* 0x00000022200d7220 */ /* 0x040fe20000410000 */
[----:B------:R-:W-:Y:S01]  /*2ea0*/  FMUL.FTZ R23, R32, R23 ;  /* 0x0000001720177220 */ /* 0x000fe20000410000 */
[-C--:B------:R-:W-:Y:S01]  /*2eb0*/  FMUL.FTZ R90, R90, R19.reuse ;  /* 0x000000135a5a7220 */ /* 0x080fe20000410000 */
[C---:B------:R-:W-:Y:S01]  /*2ec0*/  FFMA.FTZ R12, R87.reuse, R19, R12 ;  /* 0x00000013570c7223 */ /* 0x040fe2000001000c */
[C---:B------:R-:W-:Y:S01]  /*2ed0*/  FMUL.FTZ R35, R32.reuse, R35 ;  /* 0x0000002320237220 */ /* 0x040fe20000410000 */
[C---:B------:R-:W-:Y:S01]  /*2ee0*/  FMUL.FTZ R14, R32.reuse, R93 ;  /* 0x0000005d200e7220 */ /* 0x040fe20000410000 */
[----:B------:R-:W-:Y:S01]  /*2ef0*/  FFMA.FTZ R90, R87, R31, -R90 ;  /* 0x0000001f575a7223 */ /* 0x000fe2000001085a */
[----:B------:R-:W-:Y:S01]  /*2f00*/  FADD.FTZ R21, RZ, R12 ;  /* 0x0000000cff157221 */ /* 0x000fe20000010000 */
[C---:B------:R-:W-:Y:S01]  /*2f10*/  FMUL.FTZ R17, R32.reuse, R91 ;  /* 0x0000005b20117220 */ /* 0x040fe20000410000 */
[C---:B------:R-:W-:Y:S01]  /*2f20*/  FMUL.FTZ R19, R32.reuse, R19 ;  /* 0x0000001320137220 */ /* 0x040fe20000410000 */
        /* <DEDUP_REMOVED lines=26> */
.L_x_2134:
        /* <DEDUP_REMOVED lines=9> */
[----:B------:R-:W-:-:S03]  /*3160*/  NOP ;  /* 0x0000000000007918 */ /* 0x000fc60000000000 */
[----:B------:R-:W4:Y:S01]  /*3170*/  LDS.128 R16, [R53] ;  /* 0x0000000035107984 */ /* 0x000f220000000c00 */
[----:B0-----:R-:W-:Y:S01]  /*3180*/  IMAD.WIDE.U32 R20, R24, UR18, R2 ;  /* 0x0000001218147c25 */ /* 0x001fe2000f8e0002 */
[----:B------:R-:W0:Y:S02]  /*3190*/  LDC.64 R30, c[0x0][0x410] ;  /* 0x00010400ff1e7b82 */ /* 0x000e240000000a00 */
[----:B------:R-:W5:Y:S01]  /*31a0*/  LDS.128 R12, [R53+0x200] ;  /* 0x00020000350c7984 */ /* 0x000f620000000c00 */
[----:B------:R-:W-:Y:S02]  /*31b0*/  IMAD R21, R25, UR18, R21 ;  /* 0x0000001219157c24 */ /* 0x000fe4000f8e0215 */
[----:B--2---:R-:W-:-:S03]  /*31c0*/  IMAD.WIDE.U32 R20, R36, R26, R20 ;  /* 0x0000001a24147225 */ /* 0x004fc600078e0014 */
[----:B------:R-:W2:Y:S01]  /*31d0*/  LDC.64 R32, c[0x0][0x418] ;  /* 0x00010600ff207b82 */ /* 0x000ea20000000a00 */
[----:B------:R-:W-:Y:S01]  /*31e0*/  IMAD R21, R36, R27, R21 ;  /* 0x0000001b24157224 */ /* 0x000fe200078e0215 */
[----:B---3--:R-:W-:-:S06]  /*31f0*/  LEA R28, P0, R20, R28, 0x2 ;  /* 0x0000001c141c7211 */ /* 0x008fcc00078010ff */
[----:B------:R-:W3:Y:S01]  /*3200*/  LDC.64 R34, c[0x0][0x488] ;  /* 0x00012200ff227b82 */ /* 0x000ee20000000a00 */
[----:B------:R-:W-:-:S03]  /*3210*/  LEA.HI.X R29, R20, R29, R21, 0x2, P0 ;  /* 0x0000001d141d7211 */ /* 0x000fc600000f1415 */
[----:B------:R-:W-:-:S04]  /*3220*/  IMAD.WIDE.U32 R28, R52, 0x10, R28 ;  /* 0x00000010341c7825 */ /* 0x000fc800078e001c */
[----:B0-----:R-:W-:-:S04]  /*3230*/  IMAD.WIDE.U32 R22, R30, UR18, R2 ;  /* 0x000000121e167c25 */ /* 0x001fc8000f8e0002 */
[----:B------:R-:W-:Y:S02]  /*3240*/  IMAD R23, R31, UR18, R23 ;  /* 0x000000121f177c24 */ /* 0x000fe4000f8e0217 */
[C---:B--2---:R-:W-:Y:S01]  /*3250*/  IMAD.WIDE.U32 R22, R36.reuse, R32, R22 ;  /* 0x0000002024167225 */ /* 0x044fe200078e0016 */
[----:B----4-:R-:W-:Y:S03]  /*3260*/  STG.E.128 desc[UR16][R28.64], R16 ;  /* 0x000000101c007986 */ /* 0x010fe6000c101d10 */
[----:B------:R-:W-:Y:S01]  /*3270*/  IMAD R0, R36, R33, R23 ;  /* 0x0000002124007224 */ /* 0x000fe200078e0217 */
[C---:B---3--:R-:W-:Y:S01]  /*3280*/  LEA R30, P1, R22.reuse, R34, 0x2 ;  /* 0x00000022161e7211 */ /* 0x048fe200078210ff */
[----:B-----5:R-:W-:Y:S03]  /*3290*/  STG.E.128 desc[UR16][R28.64+0x200], R12 ;  /* 0x0002000c1c007986 */ /* 0x020fe6000c101d10 */
[----:B------:R-:W-:Y:S01]  /*32a0*/  LEA.HI.X R31, R22, R35, R0, 0x2, P1 ;  /* 0x00000023161f7211 */ /* 0x000fe200008f1400 */
[----:B------:R-:W-:Y:S02]  /*32b0*/  BAR.SYNC.DEFER_BLOCKING 0x0 ;  /* 0x0000000000007b1d */ /* 0x000fe40000010000 */
[----:B------:R-:W-:-:S05]  /*32c0*/  IMAD.WIDE.U32 R30, R52, 0x10, R30 ;  /* 0x00000010341e7825 */ /* 0x000fca00078e001e */
[----:B------:R-:W2:Y:S04]  /*32d0*/  LDG.E.128 R32, desc[UR16][R30.64] ;  /* 0x000000101e207981 */ /* 0x000ea8000c1e1d00 */
[----:B------:R-:W3:Y:S01]  /*32e0*/  LDG.E.128 R56, desc[UR16][R30.64+0x200] ;  /* 0x000200101e387981 */ /* 0x000ee2000c1e1d00 */
[----:B------:R-:W-:Y:S02]  /*32f0*/  IADD3 R47, PT, PT, R47, 0x1, RZ ;  /* 0x000000012f2f7810 */ /* 0x000fe40007ffe0ff */
[----:B------:R-:W-:Y:S02]  /*3300*/  IADD3 R50, P1, PT, R50, 0x400, RZ ;  /* 0x0000040032327810 */ /* 0x000fe40007f3e0ff */
[----:B------:R-:W-:Y:S02]  /*3310*/  IADD3 R48, P2, PT, R48, 0x400, RZ ;  /* 0x0000040030307810 */ /* 0x000fe40007f5e0ff */
[----:B------:R-:W-:-:S02]  /*3320*/  IADD3.X R51, PT, PT, RZ, R51, RZ, P1, !PT ;  /* 0x00000033ff337210 */ /* 0x000fc40000ffe4ff */
[----:B------:R-:W-:Y:S01]  /*3330*/  IADD3.X R49, PT, PT, RZ, R49, RZ, P2, !PT ;  /* 0x00000031ff317210 */ /* 0x000fe200017fe4ff */
[----:B--2---:R-:W-:Y:S04]  /*3340*/  STS.128 [R53], R32 ;  /* 0x0000002035007388 */ /* 0x004fe80000000c00 */
[----:B---3--:R-:W-:Y:S01]  /*3350*/  STS.128 [R53+0x200], R56 ;  /* 0x0002003835007388 */ /* 0x008fe20000000c00 */
[----:B------:R-:W-:-:S03]  /*3360*/  NOP ;  /* 0x0000000000007918 */ /* 0x000fc60000000000 */
[----:B------:R-:W0:Y:S04]  /*3370*/  LDS.128 R24, [R54] ;  /* 0x0000000036187984 */ /* 0x000e280000000c00 */
[----:B------:R-:W2:Y:S01]  /*3380*/  LDS.128 R20, [R54+0x10] ;  /* 0x0000100036147984 */ /* 0x000ea20000000c00 */
[----:B0-----:R-:W-:Y:S01]  /*3390*/  FMUL.FTZ R16, R25, -1.4426950216293334961 ;  /* 0xbfb8aa3b19107820 */ /* 0x001fe20000410000 */
[----:B------:R-:W-:Y:S01]  /*33a0*/  FMUL.FTZ R13, R27, -1.4426950216293334961 ;  /* 0xbfb8aa3b1b0d7820 */ /* 0x000fe20000410000 */
[----:B------:R-:W-:Y:S01]  /*33b0*/  FMUL.FTZ R0, R24, -1.4426950216293334961 ;  /* 0xbfb8aa3b18007820 */ /* 0x000fe20000410000 */
[----:B------:R-:W-:Y:S01]  /*33c0*/  FMUL.FTZ R12, R26, -1.4426950216293334961 ;  /* 0xbfb8aa3b1a0c7820 */ /* 0x000fe20000410000 */
[----:B--2---:R-:W-:Y:S01]  /*33d0*/  FMUL.FTZ R19, R22, -1.4426950216293334961 ;  /* 0xbfb8aa3b16137820 */ /* 0x004fe20000410000 */
[----:B------:R-:W-:Y:S01]  /*33e0*/  FMUL.FTZ R28, R23, -1.4426950216293334961 ;  /* 0xbfb8aa3b171c7820 */ /* 0x000fe20000410000 */
[----:B------:R-:W0:Y:S01]  /*33f0*/  MUFU.EX2 R16, R16 ;  /* 0x0000001000107308 */ /* 0x000e220000000800 */
[----:B------:R-:W-:Y:S01]  /*3400*/  FMUL.FTZ R14, R20, -1.4426950216293334961 ;  /* 0xbfb8aa3b140e7820 */ /* 0x000fe20000410000 */
[----:B------:R-:W-:-:S02]  /*3410*/  FMUL.FTZ R17, R21, -1.4426950216293334961 ;  /* 0xbfb8aa3b15117820 */ /* 0x000fc40000410000 */
[----:B------:R-:W-:Y:S04]  /*3420*/  MUFU.EX2 R13, R13 ;  /* 0x0000000d000d7308 */ /* 0x000fe80000000800 */
[----:B------:R-:W2:Y:S04]  /*3430*/  MUFU.EX2 R0, R0 ;  /* 0x0000000000007308 */ /* 0x000ea80000000800 */
[----:B------:R-:W3:Y:S01]  /*3440*/  MUFU.EX2 R12, R12 ;  /* 0x0000000c000c7308 */ /* 0x000ee20000000800 */
[----:B0-----:R-:W-:-:S03]  /*3450*/  FADD.FTZ R16, R16, 1 ;  /* 0x3f80000010107421 */ /* 0x001fc60000010000 */
[----:B------:R0:W4:Y:S04]  /*3460*/  MUFU.EX2 R15, R14 ;  /* 0x0000000e000f7308 */ /* 0x0001280000000800 */
[----:B------:R4:W5:Y:S01]  /*3470*/  MUFU.EX2 R18, R17 ;  /* 0x0000001100127308 */ /* 0x0009620000000800 */
[----:B--2---:R-:W-:-:S03]  /*3480*/  FADD.FTZ R0, R0, 1 ;  /* 0x3f80000000007421 */ /* 0x004fc60000010000 */
[----:B------:R-:W2:Y:S01]  /*3490*/  MUFU.EX2 R19, R19 ;  /* 0x0000001300137308 */ /* 0x000ea20000000800 */
[----:B0-----:R-:W-:Y:S01]  /*34a0*/  FADD.FTZ R14, R13, 1 ;  /* 0x3f8000000d0e7421 */ /* 0x001fe20000010000 */
[----:B---3--:R-:W-:Y:S02]  /*34b0*/  FADD.FTZ R12, R12, 1 ;  /* 0x3f8000000c0c7421 */ /* 0x008fe40000010000 */
[----:B------:R-:W0:Y:S01]  /*34c0*/  MUFU.EX2 R28, R28 ;  /* 0x0000001c001c7308 */ /* 0x000e220000000800 */
[----:B----4-:R-:W-:-:S03]  /*34d0*/  FADD.FTZ R17, R15, 1 ;  /* 0x3f8000000f117421 */ /* 0x010fc60000010000 */
[----:B------:R-:W3:Y:S01]  /*34e0*/  MUFU.RCP R29, R0 ;  /* 0x00000000001d7308 */ /* 0x000ee20000001000 */
[----:B-----5:R-:W-:Y:S01]  /*34f0*/  FADD.FTZ R18, R18, 1 ;  /* 0x3f80000012127421 */ /* 0x020fe20000010000 */
[----:B--2---:R-:W-:-:S06]  /*3500*/  FADD.FTZ R19, R19, 1 ;  /* 0x3f80000013137421 */ /* 0x004fcc0000010000 */
[----:B------:R-:W2:Y:S01]  /*3510*/  MUFU.RCP R16, R16 ;  /* 0x0000001000107308 */ /* 0x000ea20000001000 */
[----:B0-----:R-:W-:-:S07]  /*3520*/  FADD.FTZ R28, R28, 1 ;  /* 0x3f8000001c1c7421 */ /* 0x001fce0000010000 */
[----:B------:R-:W0:Y:S01]  /*3530*/  MUFU.RCP R31, R12 ;  /* 0x0000000c001f7308 */ /* 0x000e220000001000 */
[----:B---3--:R-:W-:-:S04]  /*3540*/  FMUL.FTZ R13, R24, R29 ;  /* 0x0000001d180d7220 */ /* 0x008fc80000410000 */
[----:B------:R-:W-:-:S03]  /*3550*/  FMUL.FTZ R4, R13, R4 ;  /* 0x000000040d047220 */ /* 0x000fc60000410000 */
[----:B------:R-:W3:Y:S01]  /*3560*/  MUFU.RCP R14, R14 ;  /* 0x0000000e000e7308 */ /* 0x000ee20000001000 */
[----:B--2---:R-:W-:Y:S02]  /*3570*/  FMUL.FTZ R0, R25, R16 ;  /* 0x0000001019007220 */ /* 0x004fe40000410000 */
[----:B------:R-:W2:Y:S02]  /*3580*/  LDC.64 R24, c[0x0][0x490] ;  /* 0x00012400ff187b82 */ /* 0x000ea40000000a00 */
[----:B------:R-:W-:-:S03]  /*3590*/  FMUL.FTZ R5, R0, R5 ;  /* 0x0000000500057220 */ /* 0x000fc60000410000 */
[----:B------:R-:W4:Y:S01]  /*35a0*/  MUFU.RCP R17, R17 ;  /* 0x0000001100117308 */ /* 0x000f220000001000 */
[----:B0-----:R-:W-:-:S04]  /*35b0*/  FMUL.FTZ R15, R26, R31 ;  /* 0x0000001f1a0f7220 */ /* 0x001fc80000410000 */
[----:B------:R-:W-:-:S03]  /*35c0*/  FMUL.FTZ R6, R15, R6 ;  /* 0x000000060f067220 */ /* 0x000fc60000410000 */
[----:B------:R-:W0:Y:S01]  /*35d0*/  MUFU.RCP R18, R18 ;  /* 0x0000001200127308 */ /* 0x000e220000001000 */
[----:B---3--:R-:W-:-:S04]  /*35e0*/  FMUL.FTZ R12, R27, R14 ;  /* 0x0000000e1b0c7220 */ /* 0x008fc80000410000 */
[----:B------:R-:W-:Y:S01]  /*35f0*/  FMUL.FTZ R7, R12, R7 ;  /* 0x000000070c077220 */ /* 0x000fe20000410000 */
[----:B------:R-:W-:Y:S01]  /*3600*/  BAR.SYNC.DEFER_BLOCKING 0x0 ;  /* 0x0000000000007b1d */ /* 0x000fe20000010000 */
[----:B----4-:R-:W-:-:S05]  /*3610*/  FMUL.FTZ R13, R20, R17 ;  /* 0x00000011140d7220 */ /* 0x010fca0000410000 */
[----:B------:R-:W3:Y:S01]  /*3620*/  MUFU.RCP R19, R19 ;  /* 0x0000001300137308 */ /* 0x000ee20000001000 */
[----:B------:R-:W-:Y:S01]  /*3630*/  FMUL.FTZ R8, R13, R8 ;  /* 0x000000080d087220 */ /* 0x000fe20000410000 */
[----:B0-----:R-:W-:Y:S02]  /*3640*/  FMUL.FTZ R0, R21, R18 ;  /* 0x0000001215007220 */ /* 0x001fe40000410000 */
[----:B------:R-:W0:Y:S04]  /*3650*/  LDC.64 R20, c[0x0][0x430] ;  /* 0x00010c00ff147b82 */ /* 0x000e280000000a00 */
[----:B------:R-:W4:Y:S01]  /*3660*/  MUFU.RCP R28, R28 ;  /* 0x0000001c001c7308 */ /* 0x000f220000001000 */
[----:B------:R-:W-:Y:S01]  /*3670*/  FMUL.FTZ R9, R0, R9 ;  /* 0x0000000900097220 */ /* 0x000fe20000410000 */
[----:B---3--:R-:W-:Y:S01]  /*3680*/  FMUL.FTZ R15, R22, R19 ;  /* 0x00000013160f7220 */ /* 0x008fe20000410000 */
[----:B------:R2:W-:Y:S03]  /*3690*/  STS.128 [R54], R4 ;  /* 0x0000000436007388 */ /* 0x0005e60000000c00 */
[----:B------:R-:W-:Y:S01]  /*36a0*/  FMUL.FTZ R10, R15, R10 ;  /* 0x0000000a0f0a7220 */ /* 0x000fe20000410000 */
[----:B----4-:R-:W-:-:S02]  /*36b0*/  FMUL.FTZ R12, R23, R28 ;  /* 0x0000001c170c7220 */ /* 0x010fc40000410000 */
[----:B------:R-:W3:Y:S02]  /*36c0*/  LDC.64 R22, c[0x0][0x438] ;  /* 0x00010e00ff167b82 */ /* 0x000ee40000000a00 */
[----:B------:R-:W-:Y:S01]  /*36d0*/  FMUL.FTZ R11, R12, R11 ;  /* 0x0000000b0c0b7220 */ /* 0x000fe20000410000 */
[----:B0-----:R-:W-:-:S04]  /*36e0*/  IMAD.WIDE.U32 R2, R20, UR18, R2 ;  /* 0x0000001214027c25 */ /* 0x001fc8000f8e0002 */
[----:B------:R-:W-:Y:S01]  /*36f0*/  STS.128 [R54+0x10], R8 ;  /* 0x0000100836007388 */ /* 0x000fe20000000c00 */
[----:B------:R-:W-:-:S03]  /*3700*/  NOP ;  /* 0x0000000000007918 */ /* 0x000fc60000000000 */
[----:B------:R-:W0:Y:S01]  /*3710*/  LDS.128 R12, [R53] ;  /* 0x00000000350c7984 */ /* 0x000e220000000c00 */
[----:B------:R-:W-:-:S03]  /*3720*/  IMAD R3, R21, UR18, R3 ;  /* 0x0000001215037c24 */ /* 0x000fc6000f8e0203 */
[----:B------:R-:W4:Y:S01]  /*3730*/  LDS.128 R16, [R53+0x200] ;  /* 0x0002000035107984 */ /* 0x000f220000000c00 */
[----:B---3--:R-:W-:-:S04]  /*3740*/  IMAD.WIDE.U32 R2, R36, R22, R2 ;  /* 0x0000001624027225 */ /* 0x008fc800078e0002 */
[----:B------:R-:W-:Y:S01]  /*3750*/  IMAD R0, R36, R23, R3 ;  /* 0x0000001724007224 */ /* 0x000fe200078e0203 */
[----:B--2---:R-:W-:-:S04]  /*3760*/  LEA R4, P0, R2, R24, 0x2 ;  /* 0x0000001802047211 */ /* 0x004fc800078010ff */
[----:B------:R-:W-:Y:S02]  /*3770*/  LEA.HI.X R5, R2, R25, R0, 0x2, P0 ;  /* 0x0000001902057211 */ /* 0x000fe400000f1400 */
[----:B-1----:R-:W-:Y:S01]  /*3780*/  ISETP.GE.AND P0, PT, R47, UR5, PT ;  /* 0x000000052f007c0c */ /* 0x002fe2000bf06270 */
[----:B------:R-:W-:-:S05]  /*3790*/  IMAD.WIDE.U32 R2, R52, 0x10, R4 ;  /* 0x0000001034027825 */ /* 0x000fca00078e0004 */
[----:B0-----:R0:W-:Y:S04]  /*37a0*/  STG.E.128 desc[UR16][R2.64], R12 ;  /* 0x0000000c02007986 */ /* 0x0011e8000c101d10 */
[----:B----4-:R0:W-:Y:S03]  /*37b0*/  STG.E.128 desc[UR16][R2.64+0x200], R16 ;  /* 0x0002001002007986 */ /* 0x0101e6000c101d10 */
[----:B------:R-:W-:Y:S05]  /*37c0*/  @!P0 BRA `(.L_x_2138) ;  /* 0xffffffcc00388947 */ /* 0x000fea000383ffff */
[----:B------:R-:W-:Y:S05]  /*37d0*/  EXIT ;  /* 0x000000000000794d */ /* 0x000fea0003800000 */
.L_x_2139:
        /* <DEDUP_REMOVED lines=10> */
.L_x_5001:


//--------------------- .text._Z25selective_scan_fwd_kernelI32Selective_Scan_fwd_kernel_traitsILi32ELi8ELi1ELb1ELb0ELb1ELb0EfN3c107complexIfEEEEv13SSMParamsBase --------------------------
	.section	.text._Z25selective_scan_fwd_kernelI32Selective_Scan_fwd_kernel_traitsILi32ELi8ELi1ELb1ELb0ELb1ELb0EfN3c107complexIfEEEEv13SSMParamsBase,"ax",@progbits
	.align	128
        .global         _Z25selective_scan_fwd_kernelI32Selective_Scan_fwd_kernel_traitsILi32ELi8ELi1ELb1ELb0ELb1ELb0EfN3c107complexIfEEEEv13SSMParamsBase
        .type           _Z25selective_scan_fwd_kernelI32Selective_Scan_fwd_kernel_traitsILi32ELi8ELi1ELb1ELb0ELb1ELb0EfN3c107complexIfEEEEv13SSMParamsBase,@function
        .size           _Z25selective_scan_fwd_kernelI32Selective_Scan_fwd_kernel_traitsILi32ELi8ELi1ELb1ELb0ELb1ELb0EfN3c107complexIfEEEEv13SSMParamsBase,(.L_x_5002 - _Z25selective_scan_fwd_kernelI32Selective_Scan_fwd_kernel_traitsILi32ELi8ELi1ELb1ELb0ELb1ELb0EfN3c107complexIfEEEEv13SSMParamsBase)
        .other          _Z25selective_scan_fwd_kernelI32Selective_Scan_fwd_kernel_traitsILi32ELi8ELi1ELb1ELb0ELb1ELb0EfN3c107complexIfEEEEv13SSMParamsBase,@"STO_CUDA_ENTRY STV_DEFAULT"
_Z25selective_scan_fwd_kernelI32Selective_Scan_fwd_kernel_traitsILi32ELi8ELi1ELb1ELb0ELb1ELb0EfN3c107complexIfEEEEv13SSMParamsBase:
.text._Z25selective_scan_fwd_kernelI32Selective_Scan_fwd_kernel_traitsILi32ELi8ELi1ELb1ELb0ELb1ELb0EfN3c107complexIfEEEEv13SSMParamsBase:
        /* <DEDUP_REMOVED lines=102> */
.L_x_2160:
[----:B------:R-:W-:Y:S01]  /*0660*/  BAR.SYNC.DEFER_BLOCKING 0x0 ;  /* 0x0000000000007b1d */ /* 0x000fe20000010000 */
[----:B-1----:R-:W-:Y:S02]  /*0670*/  MOV R4, R62 ;  /* 0x0000003e00047202 */ /* 0x002fe40000000f00 */
[----:B------:R-:W-:-:S03]  /*0680*/  MOV R5, R61 ;  /* 0x0000003d00057202 */ /* 0x000fc60000000f00 */
[----:B------:R-:W-:-:S05]  /*0690*/  IMAD.WIDE.U32 R4, R58, 0x10, R4 ;  /* 0x000000103a047825 */ /* 0x000fca00078e0004 */
[----:B------:R-:W2:Y:S04]  /*06a0*/  LDG.E.128 R20, desc[UR18][R4.64] ;  /* 0x0000001204147981 */ /* 0x000ea8000c1e1d00 */
[----:B------:R1:W3:Y:S01]  /*06b0*/  LDG.E.128 R24, desc[UR18][R4.64+0x200] ;  /* 0x0002001204187981 */ /* 0x0002e2000c1e1d00 */
[----:B------:R-:W4:Y:S01]  /*06c0*/  S2R R54, SR_LANEID ;  /* 0x0000000000367919 */ /* 0x000f220000000000 */
[----:B-1----:R-:W-:Y:S02]  /*06d0*/  MOV R4, R60 ;  /* 0x0000003c00047202 */ /* 0x002fe40000000f00 */
[----:B------:R-:W-:-:S03]  /*06e0*/  MOV R5, R59 ;  /* 0x0000003b00057202 */ /* 0x000fc60000000f00 */
[----:B------:R-:W-:Y:S01]  /*06f0*/  IMAD.WIDE.U32 R16, R58, 0x10, R4 ;  /* 0x000000103a107825 */ /* 0x000fe200078e0004 */
[----:B----4-:R-:W-:-:S04]  /*0700*/  LEA R53, R54, R69, 0x4 ;  /* 0x0000004536357211 */ /* 0x010fc800078e20ff */
[----:B------:R-:W-:Y:S01]  /*0710*/  LEA R52, R54, R53, 0x4 ;  /* 0x0000003536347211 */ /* 0x000fe200078e20ff */
[----:B--2---:R-:W-:Y:S04]  /*0720*/  STS.128 [R53], R20 ;  /* 0x0000001435007388 */ /* 0x004fe80000000c00 */
[----:B---3--:R-:W-:Y:S01]  /*0730*/  STS.128 [R53+0x200], R24 ;  /* 0x0002001835007388 */ /* 0x008fe20000000c00 */
[----:B------:R-:W-:-:S03]  /*0740*/  NOP ;  /* 0x0000000000007918 */ /* 0x000fc60000000000 */
[----:B------:R-:W-:Y:S04]  /*0750*/  LDS.128 R8, [R52] ;  /* 0x0000000034087984 */ /* 0x000fe80000000c00 */
[----:B------:R-:W-:Y:S01]  /*0760*/  LDS.128 R12, [R52+0x10] ;  /* 0x00001000340c7984 */ /* 0x000fe20000000c00 */
[----:B------:R-:W-:Y:S06]  /*0770*/  BAR.SYNC.DEFER_BLOCKING 0x0 ;  /* 0x0000000000007b1d */ /* 0x000fec0000010000 */
[----:B------:R-:W2:Y:S04]  /*0780*/  LDG.E.128 R28, desc[UR18][R16.64] ;  /* 0x00000012101c7981 */ /* 0x000ea8000c1e1d00 */
[----:B------:R-:W3:Y:S01]  /*0790*/  LDG.E.128 R32, desc[UR18][R16.64+0x200] ;  /* 0x0002001210207981 */ /* 0x000ee2000c1e1d00 */
[----:B------:R-:W-:Y:S03]  /*07a0*/  BSSY.RECONVERGENT B0, `(.L_x_2140) ;  /* 0x0000034000007945 */ /* 0x000fe60003800200 */
[----:B--2---:R-:W-:Y:S04]  /*07b0*/  STS.128 [R53], R28 ;  /* 0x0000001c35007388 */ /* 0x004fe80000000c00 */
[----:B---3--:R-:W-:Y:S01]  /*07c0*/  STS.128 [R53+0x200], R32 ;  /* 0x0002002035007388 */ /* 0x008fe20000000c00 */
[----:B------:R-:W-:-:S03]  /*07d0*/  NOP ;  /* 0x0000000000007918 */ /* 0x000fc60000000000 */
[----:B------:R-:W1:Y:S04]  /*07e0*/  LDS.128 R20, [R52] ;  /* 0x0000000034147984 */ /* 0x000e680000000c00 */
[----:B------:R-:W2:Y:S01]  /*07f0*/  LDS.128 R4, [R52+0x10] ;  /* 0x0000100034047984 */ /* 0x000ea20000000c00 */
        /* <DEDUP_REMOVED lines=46> */
.L_x_2141:
[----:B------:R-:W-:Y:S05]  /*0ae0*/  BSYNC.RECONVERGENT B0 ;  /* 0x0000000000007941 */ /* 0x000fea0003800200 */
.L_x_2140:
        /* <DEDUP_REMOVED lines=34> */
.L_x_2143:
[----:B------:R-:W-:Y:S05]  /*0d10*/  BSYNC.RECONVERGENT B0 ;  /* 0x0000000000007941 */ /* 0x000fea0003800200 */
.L_x_2142:
        /* <DEDUP_REMOVED lines=39> */
.L_x_2145:
[----:B------:R-:W-:Y:S05]  /*0f90*/  BSYNC.RECONVERGENT B0 ;  /* 0x0000000000007941 */ /* 0x000fea0003800200 */
.L_x_2144:
        /* <DEDUP_REMOVED lines=32> */
.L_x_2147:
[----:B------:R-:W-:Y:S05]  /*11a0*/  BSYNC.RECONVERGENT B0 ;  /* 0x0000000000007941 */ /* 0x000fea0003800200 */
.L_x_2146:
        /* <DEDUP_REMOVED lines=32> */
.L_x_2149:
[----:B------:R-:W-:Y:S05]  /*13b0*/  BSYNC.RECONVERGENT B0 ;  /* 0x0000000000007941 */ /* 0x000fea0003800200 */
.L_x_2148:
        /* <DEDUP_REMOVED lines=32> */
.L_x_2151:
[----:B------:R-:W-:Y:S05]  /*15c0*/  BSYNC.RECONVERGENT B0 ;  /* 0x0000000000007941 */ /* 0x000fea0003800200 */
.L_x_2150:
        /* <DEDUP_REMOVED lines=32> */
.L_x_2153:
[----:B------:R-:W-:Y:S05]  /*17d0*/  BSYNC.RECONVERGENT B0 ;  /* 0x0000000000007941 */ /* 0x000fea0003800200 */
.L_x_2152:
        /* <DEDUP_REMOVED lines=32> */
.L_x_2155:
[----:B------:R-:W-:Y:S05]  /*19e0*/  BSYNC.RECONVERGENT B0 ;  /* 0x0000000000007941 */ /* 0x000fea0003800200 */
.L_x_2154:
[----:B------:R-:W0:Y:S01]  /*19f0*/  LDCU UR5, c[0x0][0x38c] ;  /* 0x00007180ff0577ac */ /* 0x000e220008000800 */
        /* <DEDUP_REMOVED lines=15> */
[----:B0-----:R-:W-:Y:S01]  /*1af0*/  UISETP.GE.AND UP0, UPT, UR5, 0x1, UPT ;  /* 0x000000010500788c */ /* 0x001fe2000bf06270 */
[----:B------:R-:W-:Y:S08]  /*1b00*/  BAR.SYNC.DEFER_BLOCKING 0x0 ;  /* 0x0000000000007b1d */ /* 0x000ff00000010000 */
[----:B------:R-:W-:Y:S05]  /*1b10*/  BRA.U !UP0, `(.L_x_2156) ;  /* 0x00000019088c7547 */ /* 0x000fea000b800000 */
[----:B------:R-:W0:Y:S01]  /*1b20*/  LDC R88, c[0x0][0x38c] ;  /* 0x0000e300ff587b82 */ /* 0x000e220000000800 */
[----:B------:R-:W-:Y:S01]  /*1b30*/  ISETP.NE.AND P0, PT, R63, RZ, PT ;  /* 0x000000ff3f00720c */ /* 0x000fe20003f05270 */
[----:B------:R-:W-:Y:S02]  /*1b40*/  HFMA2 R87, -RZ, RZ, 0, 0 ;  /* 0x00000000ff577431 */ /* 0x000fe400000001ff */
[----:B------:R-:W-:Y:S01]  /*1b50*/  FMUL.FTZ R90, R15, R80 ;  /* 0x000000500f5a7220 */ /* 0x000fe20000410000 */
[----:B------:R-:W-:Y:S01]  /*1b60*/  LEA R89, R54, R52, 0x5 ;  /* 0x0000003436597211 */ /* 0x000fe200078e28ff */
[----:B------:R-:W1:Y:S01]  /*1b70*/  LDCU UR5, c[0x0][0x38c] ;  /* 0x00007180ff0577ac */ /* 0x000e620008000800 */
[----:B------:R-:W-:Y:S01]  /*1b80*/  ISETP.EQ.AND P0, PT, R66, RZ, P0 ;  /* 0x000000ff4200720c */ /* 0x000fe20000702270 */
[----:B------:R-:W2:Y:S01]  /*1b90*/  LDC.64 R42, c[0x0][0x440] ;  /* 0x00011000ff2a7b82 */ /* 0x000ea20000000a00 */
[----:B------:R-:W3:Y:S01]  /*1ba0*/  LDCU.64 UR8, c[0x0][0x3e0] ;  /* 0x00007c00ff0877ac */ /* 0x000ee20008000a00 */
[----:B------:R-:W4:Y:S06]  /*1bb0*/  LDCU.64 UR6, c[0x0][0x3a8] ;  /* 0x00007500ff0677ac */ /* 0x000f2c0008000a00 */
[----:B------:R-:W0:Y:S01]  /*1bc0*/  LDC.64 R44, c[0x0][0x448] ;  /* 0x00011200ff2c7b82 */ /* 0x000e220000000a00 */
[----:B------:R-:W0:Y:S07]  /*1bd0*/  LDCU.64 UR10, c[0x0][0x3c0] ;  /* 0x00007800ff0a77ac */ /* 0x000e2e0008000a00 */
[----:B-1----:R-:W0:Y:S02]  /*1be0*/  LDC.64 R46, c[0x0][0x480] ;  /* 0x00012000ff2e7b82 */ /* 0x002e240000000a00 */
.L_x_2159:
        /* <DEDUP_REMOVED lines=15> */
[----:B------:R1:W5:Y:S01]  /*1ce0*/  LDG.E.128 R24, desc[UR18][R30.64+0x600] ;  /* 0x000600121e187981 */ /* 0x000362000c1e1d00 */
[C---:B--2---:R-:W-:Y:S01]  /*1cf0*/  FMUL.FTZ R0, R29.reuse, R51 ;  /* 0x000000331d007220 */ /* 0x044fe20000410000 */
[----:B------:R-:W-:Y:S01]  /*1d00*/  FMUL.FTZ R77, R28, 1.4426950216293334961 ;  /* 0x3fb8aa3b1c4d7820 */ /* 0x000fe20000410000 */
[----:B-1----:R-:W-:-:S02]  /*1d10*/  FMUL.FTZ R30, R29, R49 ;  /* 0x000000311d1e7220 */ /* 0x002fc40000410000 */
[----:B------:R-:W-:Y:S01]  /*1d20*/  FMUL.RZ R34, R0, 0.15915493667125701904 ;  /* 0x3e22f98300227820 */ /* 0x000fe2000040c000 */
[-C--:B------:R-:W-:Y:S01]  /*1d30*/  FMUL.FTZ R0, R29, R50.reuse ;  /* 0x000000321d007220 */ /* 0x080fe20000410000 */
[----:B------:R-:W-:Y:S01]  /*1d40*/  FMUL.RZ R38, R30, 0.15915493667125701904 ;  /* 0x3e22f9831e267820 */ /* 0x000fe2000040c000 */
[C---:B------:R-:W-:Y:S01]  /*1d50*/  FMUL.FTZ R30, R77.reuse, R49 ;  /* 0x000000314d1e7220 */ /* 0x040fe20000410000 */
[----:B------:R-:W-:Y:S01]  /*1d60*/  MUFU.SIN R32, R34 ;  /* 0x0000002200207308 */ /* 0x000fe20000000400 */
[----:B------:R-:W-:Y:S01]  /*1d70*/  FMUL.RZ R35, R0, 0.15915493667125701904 ;  /* 0x3e22f98300237820 */ /* 0x000fe2000040c000 */
[C---:B------:R-:W-:Y:S01]  /*1d80*/  FMUL.FTZ R0, R77.reuse, R50 ;  /* 0x000000324d007220 */ /* 0x040fe20000410000 */
[C---:B------:R-:W-:Y:S01]  /*1d90*/  FMUL.FTZ R36, R77.reuse, R48 ;  /* 0x000000304d247220 */ /* 0x040fe20000410000 */
[C---:B------:R-:W-:Y:S01]  /*1da0*/  FMUL.FTZ R33, R77.reuse, R51 ;  /* 0x000000334d217220 */ /* 0x040fe20000410000 */
[C---:B------:R-:W-:Y:S01]  /*1db0*/  FMUL.FTZ R98, R77.reuse, R73 ;  /* 0x000000494d627220 */ /* 0x040fe20000410000 */
[----:B------:R-:W-:-:S02]  /*1dc0*/  FMUL.FTZ R101, R77, R80 ;  /* 0x000000504d657220 */ /* 0x000fc40000410000 */
[----:B------:R-:W1:Y:S01]  /*1dd0*/  MUFU.SIN R37, R35 ;  /* 0x0000002300257308 */ /* 0x000e620000000400 */
[----:B---3--:R2:W-:Y:S07]  /*1de0*/  STS.128 [R53], R12 ;  /* 0x0000000c35007388 */ /* 0x0085ee0000000c00 */
[----:B------:R-:W3:Y:S01]  /*1df0*/  MUFU.COS R91, R35 ;  /* 0x00000023005b7308 */ /* 0x000ee20000000000 */
[----:B----4-:R4:W-:Y:S04]  /*1e00*/  STS.128 [R53+0x200], R16 ;  /* 0x0002001035007388 */ /* 0x0109e80000000c00 */
[----:B-----5:R5:W-:Y:S03]  /*1e10*/  STS.128 [R53+0x400], R20 ;  /* 0x0004001435007388 */ /* 0x020be60000000c00 */
[----:B------:R-:W1:Y:S01]  /*1e20*/  MUFU.EX2 R0, R0 ;  /* 0x0000000000007308 */ /* 0x000e620000000800 */
[----:B------:R-:W-:Y:S01]  /*1e30*/  STS.128 [R53+0x600], R24 ;  /* 0x0006001835007388 */ /* 0x000fe20000000c00 */
[----:B------:R-:W-:-:S02]  /*1e40*/  NOP ;  /* 0x0000000000007918 */ /* 0x000fc40000000000 */
[----:B------:R-:W0:Y:S01]  /*1e50*/  MUFU.SIN R31, R38 ;  /* 0x00000026001f7308 */ /* 0x000e220000000400 */
[----:B------:R-:W-:Y:S01]  /*1e60*/  LEA R100, R87, R69, 0x4 ;  /* 0x0000004557647211 */ /* 0x000fe200078e20ff */
[----:B------:R-:W-:Y:S01]  /*1e70*/  LDS.128 R24, [R89] ;  /* 0x0000000059187984 */ /* 0x000fe20000000c00 */
[C---:B-1----:R-:W-:Y:S01]  /*1e80*/  FMUL.FTZ R92, R0.reuse, R37 ;  /* 0x00000025005c7220 */ /* 0x042fe20000410000 */
[----:B---3--:R-:W-:-:S04]  /*1e90*/  FMUL.FTZ R91, R0, R91 ;  /* 0x0000005b005b7220 */ /* 0x008fc80000410000 */
[----:B------:R1:W-:Y:S01]  /*1ea0*/  MUFU.COS R28, R34 ;  /* 0x00000022001c7308 */ /* 0x0003e20000000000 */
[----:B------:R-:W-:Y:S01]  /*1eb0*/  FMUL.FTZ R37, R77, R74 ;  /* 0x0000004a4d257220 */ /* 0x000fe20000410000 */
[----:B------:R-:W-:-:S04]  /*1ec0*/  FMUL.FTZ R0, R75, R92 ;  /* 0x0000005c4b007220 */ /* 0x000fc80000410000 */
[----:B------:R-:W-:Y:S02]  /*1ed0*/  FFMA.FTZ R0, RZ, R91, R0 ;  /* 0x0000005bff007223 */ /* 0x000fe40000010000 */
[----:B------:R3:W2:Y:S01]  /*1ee0*/  MUFU.COS R93, R38 ;  /* 0x00000026005d7308 */ /* 0x0006a20000000000 */
[----:B-1----:R-:W-:-:S04]  /*1ef0*/  FMUL.FTZ R34, R29, R48 ;  /* 0x000000301d227220 */ /* 0x002fc80000410000 */
[----:B------:R-:W-:Y:S01]  /*1f00*/  FMUL.RZ R76, R34, 0.15915493667125701904 ;  /* 0x3e22f983224c7820 */ /* 0x000fe2000040c000 */
[C---:B------:R-:W-:Y:S02]  /*1f10*/  FMUL.FTZ R34, R29.reuse, R72 ;  /* 0x000000481d227220 */ /* 0x040fe40000410000 */
[----:B------:R-:W0:Y:S01]  /*1f20*/  MUFU.EX2 R30, R30 ;  /* 0x0000001e001e7308 */ /* 0x000e220000000800 */
[----:B---3--:R-:W-:Y:S01]  /*1f30*/  FMUL.FTZ R38, R29, R74 ;  /* 0x0000004a1d267220 */ /* 0x008fe20000410000 */
[----:B------:R-:W-:Y:S01]  /*1f40*/  FMUL.RZ R78, R34, 0.15915493667125701904 ;  /* 0x3e22f983224e7820 */ /* 0x000fe2000040c000 */
[----:B------:R-:W-:Y:S01]  /*1f50*/  FMUL.FTZ R34, R77, R72 ;  /* 0x000000484d227220 */ /* 0x000fe20000410000 */
[----:B------:R-:W-:Y:S01]  /*1f60*/  MUFU.SIN R39, R76 ;  /* 0x0000004c00277308 */ /* 0x000fe20000000400 */
[----:B------:R-:W-:Y:S01]  /*1f70*/  FMUL.RZ R79, R38, 0.15915493667125701904 ;  /* 0x3e22f983264f7820 */ /* 0x000fe2000040c000 */
[----:B------:R-:W-:-:S04]  /*1f80*/  FMUL.FTZ R38, RZ, R92 ;  /* 0x0000005cff267220 */ /* 0x000fc80000410000 */
[----:B------:R-:W-:Y:S02]  /*1f90*/  FFMA.FTZ R38, R75, R91, -R38 ;  /* 0x0000005b4b267223 */ /* 0x000fe40000010826 */
[----:B------:R1:W3:Y:S01]  /*1fa0*/  MUFU.COS R95, R76 ;  /* 0x0000004c005f7308 */ /* 0x0002e20000000000 */
[C---:B0-----:R-:W-:Y:S01]  /*1fb0*/  FMUL.FTZ R94, R30.reuse, R31 ;  /* 0x0000001f1e5e7220 */ /* 0x041fe20000410000 */
[----:B--2---:R-:W-:Y:S01]  /*1fc0*/  FMUL.FTZ R93, R30, R93 ;  /* 0x0000005d1e5d7220 */ /* 0x004fe20000410000 */
[----:B------:R-:W-:Y:S01]  /*1fd0*/  FADD.FTZ R38, R81, R38 ;  /* 0x0000002651267221 */ /* 0x000fe20000010000 */
[----:B------:R-:W-:Y:S02]  /*1fe0*/  MOV R30, R40 ;  /* 0x00000028001e7202 */ /* 0x000fe40000000f00 */
[----:B------:R-:W-:Y:S02]  /*1ff0*/  MOV R31, R65 ;  /* 0x00000041001f7202 */ /* 0x000fe40000000f00 */
[----:B------:R-:W3:Y:S01]  /*2000*/  MUFU.EX2 R36, R36 ;  /* 0x0000002400247308 */ /* 0x000ee20000000800 */
[----:B-1----:R-:W-:Y:S01]  /*2010*/  FADD.FTZ R76, RZ, R0 ;  /* 0x00000000ff4c7221 */ /* 0x002fe20000010000 */
[C---:B------:R-:W-:Y:S01]  /*2020*/  FMUL.FTZ R0, R29.reuse, R73 ;  /* 0x000000491d007220 */ /* 0x040fe20000410000 */
[----:B------:R-:W-:Y:S01]  /*2030*/  FMUL.FTZ R29, R29, R80 ;  /* 0x000000501d1d7220 */ /* 0x000fe20000410000 */
[----:B------:R-:W0:Y:S01]  /*2040*/  MUFU.SIN R35, R78 ;  /* 0x0000004e00237308 */ /* 0x000e220000000400 */
[----:B------:R-:W-:-:S04]  /*2050*/  IMAD.WIDE.U32 R30, R87, UR10, R30 ;  /* 0x0000000a571e7c25 */ /* 0x000fc8000f8e001e */
[----:B------:R-:W-:Y:S01]  /*2060*/  FMUL.RZ R29, R29, 0.15915493667125701904 ;  /* 0x3e22f9831d1d7820 */ /* 0x000fe2000040c000 */
[----:B------:R-:W-:Y:S02]  /*2070*/  IMAD R96, R87, UR11, R31 ;  /* 0x0000000b57607c24 */ /* 0x000fe4000f8e021f */
[----:B------:R1:W2:Y:S01]  /*2080*/  MUFU.COS R103, R78 ;  /* 0x0000004e00677308 */ /* 0x0002a20000000000 */
[----:B---3--:R-:W-:-:S07]  /*2090*/  FMUL.FTZ R95, R36, R95 ;  /* 0x0000005f245f7220 */ /* 0x008fce0000410000 */
[----:B------:R-:W3:Y:S01]  /*20a0*/  MUFU.SIN R104, R79 ;  /* 0x0000004f00687308 */ /* 0x000ee20000000400 */
[----:B-1----:R-:W-:-:S04]  /*20b0*/  FMUL.FTZ R78, R94, R76 ;  /* 0x0000004c5e4e7220 */ /* 0x002fc80000410000 */
[-C--:B------:R-:W-:Y:S01]  /*20c0*/  FFMA.FTZ R77, R93, R38.reuse, -R78 ;  /* 0x000000265d4d7223 */ /* 0x080fe2000001084e */
[----:B------:R-:W-:Y:S01]  /*20d0*/  FMUL.RZ R78, R0, 0.15915493667125701904 ;  /* 0x3e22f983004e7820 */ /* 0x000fe2000040c000 */
[----:B------:R-:W-:Y:S01]  /*20e0*/  FMUL.FTZ R0, R36, R39 ;  /* 0x0000002724007220 */ /* 0x000fe20000410000 */
[----:B------:R1:W4:Y:S08]  /*20f0*/  MUFU.COS R102, R79 ;  /* 0x0000004f00667308 */ /* 0x0003300000000000 */
[----:B------:R-:W0:Y:S01]  /*2100*/  MUFU.EX2 R34, R34 ;  /* 0x0000002200227308 */ /* 0x000e220000000800 */
[----:B-1----:R-:W-:Y:S01]  /*2110*/  FMUL.FTZ R79, R94, R38 ;  /* 0x000000265e4f7220 */ /* 0x002fe20000410000 */
[----:B------:R-:W-:-:S02]  /*2120*/  FADD.FTZ R38, R82, R77 ;  /* 0x0000004d52267221 */ /* 0x000fc40000010000 */
[----:B------:R-:W3:Y:S01]  /*2130*/  MUFU.EX2 R37, R37 ;  /* 0x0000002500257308 */ /* 0x000ee20000000800 */
[----:B------:R-:W-:Y:S01]  /*2140*/  FFMA.FTZ R79, R93, R76, R79 ;  /* 0x0000004c5d4f7223 */ /* 0x000fe2000001004f */
[----:B------:R-:W-:Y:S01]  /*2150*/  LEA R76, P1, R30, R44, 0x3 ;  /* 0x0000002c1e4c7211 */ /* 0x000fe200078218ff */
[-C--:B------:R-:W-:Y:S01]  /*2160*/  FMUL.FTZ R36, R0, R38.reuse ;  /* 0x0000002600247220 */ /* 0x080fe20000410000 */
[----:B------:R-:W1:Y:S01]  /*2170*/  MUFU.EX2 R33, R33 ;  /* 0x0000002100217308 */ /* 0x000e620000000800 */
[----:B------:R-:W-:Y:S01]  /*2180*/  FADD.FTZ R79, RZ, R79 ;  /* 0x0000004fff4f7221 */ /* 0x000fe20000010000 */
[----:B------:R-:W-:Y:S02]  /*2190*/  LEA.HI.X R77, R30, R45, R96, 0x3, P1 ;  /* 0x0000002d1e4d7211 */ /* 0x000fe400008f1c60 */
[----:B------:R-:W5:Y:S01]  /*21a0*/  MUFU.COS R97, R78 ;  /* 0x0000004e00617308 */ /* 0x000f620000000000 */
[-C--:B------:R-:W-:Y:S01]  /*21b0*/  FMUL.FTZ R30, R0, R79.reuse ;  /* 0x0000004f001e7220 */ /* 0x080fe20000410000 */
[C---:B------:R-:W-:Y:S01]  /*21c0*/  FFMA.FTZ R79, R95.reuse, R79, R36 ;  /* 0x0000004f5f4f7223 */ /* 0x040fe20000010024 */
[C---:B0-----:R-:W-:Y:S01]  /*21d0*/  FMUL.FTZ R96, R34.reuse, R35 ;  /* 0x0000002322607220 */ /* 0x041fe20000410000 */
[----:B--2---:R-:W-:Y:S01]  /*21e0*/  FMUL.FTZ R103, R34, R103 ;  /* 0x0000006722677220 */ /* 0x004fe20000410000 */
[----:B------:R-:W-:Y:S01]  /*21f0*/  FFMA.FTZ R38, R95, R38, -R30 ;  /* 0x000000265f267223 */ /* 0x000fe2000001081e */
[----:B------:R-:W-:-:S02]  /*2200*/  FADD.FTZ R79, RZ, R79 ;  /* 0x0000004fff4f7221 */ /* 0x000fc40000010000 */
[----:B------:R-:W0:Y:S01]  /*2210*/  MUFU.SIN R31, R78 ;  /* 0x0000004e001f7308 */ /* 0x000e220000000400 */
[----:B------:R-:W-:Y:S01]  /*2220*/  FADD.FTZ R38, R83, R38 ;  /* 0x0000002653267221 */ /* 0x000fe20000010000 */
[CC--:B------:R-:W-:Y:S01]  /*2230*/  FMUL.FTZ R12, R96.reuse, R79.reuse ;  /* 0x0000004f600c7220 */ /* 0x0c0fe20000410000 */
[----:B---3--:R-:W-:Y:S01]  /*2240*/  FMUL.FTZ R104, R37, R104 ;  /* 0x0000006825687220 */ /* 0x008fe20000410000 */
[----:B-1----:R-:W-:Y:S01]  /*2250*/  FMUL.FTZ R105, R33, R28 ;  /* 0x0000001c21697220 */ /* 0x002fe20000410000 */
[-C--:B------:R-:W-:Y:S01]  /*2260*/  FMUL.FTZ R14, R96, R38.reuse ;  /* 0x00000026600e7220 */ /* 0x080fe20000410000 */
[C---:B------:R-:W-:Y:S02]  /*2270*/  FFMA.FTZ R13, R103.reuse, R38, -R12 ;  /* 0x00000026670d7223 */ /* 0x040fe4000001080c */
[----:B------:R-:W5:Y:S01]  /*2280*/  MUFU.EX2 R98, R98 ;  /* 0x0000006200627308 */ /* 0x000f620000000800 */
[----:B------:R-:W-:Y:S01]  /*2290*/  FFMA.FTZ R14, R103, R79, R14 ;  /* 0x0000004f670e7223 */ /* 0x000fe2000001000e */
[----:B------:R-:W-:Y:S01]  /*22a0*/  FADD.FTZ R15, R84, R13 ;  /* 0x0000000d540f7221 */ /* 0x000fe20000010000 */
[----:B------:R-:W-:Y:S01]  /*22b0*/  FMUL.FTZ R106, R33, R32 ;  /* 0x00000020216a7220 */ /* 0x000fe20000410000 */
[----:B----4-:R-:W-:Y:S01]  /*22c0*/  FMUL.FTZ R102, R37, R102 ;  /* 0x0000006625667220 */ /* 0x010fe20000410000 */
[----:B------:R-:W-:Y:S01]  /*22d0*/  FADD.FTZ R17, RZ, R14 ;  /* 0x0000000eff117221 */ /* 0x000fe20000010000 */
[----:B------:R-:W-:Y:S01]  /*22e0*/  FMUL.FTZ R19, R104, R15 ;  /* 0x0000000f68137220 */ /* 0x000fe20000410000 */
[----:B------:R-:W1:Y:S01]  /*22f0*/  MUFU.COS R36, R29 ;  /* 0x0000001d00247308 */ /* 0x000e620000000000 */
[CC--:B------:R-:W-:Y:S01]  /*2300*/  FMUL.FTZ R13, R105.reuse, R92.reuse ;  /* 0x0000005c690d7220 */ /* 0x0c0fe20000410000 */
[----:B------:R-:W-:Y:S01]  /*2310*/  FMUL.FTZ R12, R106, R92 ;  /* 0x0000005c6a0c7220 */ /* 0x000fe20000410000 */
[-C--:B------:R-:W-:Y:S01]  /*2320*/  FMUL.FTZ R14, R104, R17.reuse ;  /* 0x00000011680e7220 */ /* 0x080fe20000410000 */
[----:B------:R-:W-:Y:S01]  /*2330*/  FFMA.FTZ R19, R102, R17, R19 ;  /* 0x0000001166137223 */ /* 0x000fe20000010013 */
[----:B------:R-:W-:Y:S01]  /*2340*/  FFMA.FTZ R13, R106, R91, R13 ;  /* 0x0000005b6a0d7223 */ /* 0x000fe2000001000d */
[----:B------:R-:W2:Y:S02]  /*2350*/  LDG.E.64 R76, desc[UR18][R76.64] ;  /* 0x000000124c4c7981 */ /* 0x000ea4000c1e1b00 */
[----:B------:R-:W3:Y:S01]  /*2360*/  MUFU.SIN R30, R29 ;  /* 0x0000001d001e7308 */ /* 0x000ee20000000400 */
[C---:B-----5:R-:W-:Y:S01]  /*2370*/  FMUL.FTZ R97, R98.reuse, R97 ;  /* 0x0000006162617220 */ /* 0x060fe20000410000 */
[----:B0-----:R-:W-:Y:S01]  /*2380*/  FMUL.FTZ R98, R98, R31 ;  /* 0x0000001f62627220 */ /* 0x001fe20000410000 */
[----:B------:R-:W-:Y:S01]  /*2390*/  FFMA.FTZ R12, R105, R91, -R12 ;  /* 0x0000005b690c7223 */ /* 0x000fe2000001080c */
[----:B------:R-:W-:Y:S01]  /*23a0*/  FFMA.FTZ R18, R102, R15, -R14 ;  /* 0x0000000f66127223 */ /* 0x000fe2000001080e */
[----:B------:R-:W-:-:S03]  /*23b0*/  FADD.FTZ R19, RZ, R19 ;  /* 0x00000013ff137221 */ /* 0x000fc60000010000 */
[----:B------:R-:W1:Y:S01]  /*23c0*/  MUFU.EX2 R101, R101 ;  /* 0x0000006500657308 */ /* 0x000e620000000800 */
        /* <DEDUP_REMOVED lines=9> */
[----:B------:R-:W-:Y:S01]  /*2460*/  FMUL.FTZ R13, R0, R16 ;  /* 0x00000010000d7220 */ /* 0x000fe20000410000 */
[----:B------:R-:W-:Y:S01]  /*2470*/  FFMA.FTZ R22, R97, R19, R22 ;  /* 0x0000001361167223 */ /* 0x000fe20000010016 */
[----:B------:R-:W-:Y:S01]  /*2480*/  FADD.FTZ R18, R86, R15 ;  /* 0x0000000f56127221 */ /* 0x000fe20000010000 */
[----:B------:R-:W-:Y:S01]  /*2490*/  ISETP.GE.AND P1, PT, R54, 0x1, PT ;  /* 0x000000013600780c */ /* 0x000fe20003f26270 */
[C---:B-1----:R-:W-:Y:S01]  /*24a0*/  FMUL.FTZ R99, R101.reuse, R36 ;  /* 0x0000002465637220 */ /* 0x042fe20000410000 */
[----:B---3--:R-:W-:Y:S01]  /*24b0*/  FMUL.FTZ R101, R101, R30 ;  /* 0x0000001e65657220 */ /* 0x008fe20000410000 */
[C---:B------:R-:W-:Y:S01]  /*24c0*/  FFMA.FTZ R12, R95.reuse, R16, R12 ;  /* 0x000000105f0c7223 */ /* 0x040fe2000001000c */
[----:B------:R-:W-:Y:S01]  /*24d0*/  FFMA.FTZ R13, R95, R14, -R13 ;  /* 0x0000000e5f0d7223 */ /* 0x000fe2000001080d */
[----:B------:R-:W-:Y:S01]  /*24e0*/  FADD.FTZ R22, RZ, R22 ;  /* 0x00000016ff167221 */ /* 0x000fe20000010000 */
[C---:B------:R-:W-:Y:S01]  /*24f0*/  FMUL.FTZ R16, R101.reuse, R18 ;  /* 0x0000001265107220 */ /* 0x040fe20000410000 */
[C---:B------:R-:W-:Y:S01]  /*2500*/  FMUL.FTZ R14, R96.reuse, R12 ;  /* 0x0000000c600e7220 */ /* 0x040fe20000410000 */
[-C--:B------:R-:W-:Y:S01]  /*2510*/  FMUL.FTZ R15, R96, R13.reuse ;  /* 0x0000000d600f7220 */ /* 0x080fe20000410000 */
[-C--:B------:R-:W-:Y:S01]  /*2520*/  FMUL.FTZ R17, R101, R22.reuse ;  /* 0x0000001665117220 */ /* 0x080fe20000410000 */
[----:B------:R-:W-:Y:S01]  /*2530*/  FFMA.FTZ R16, R99, R22, R16 ;  /* 0x0000001663107223 */ /* 0x000fe20000010010 */
[C---:B------:R-:W-:Y:S01]  /*2540*/  FFMA.FTZ R13, R103.reuse, R13, -R14 ;  /* 0x0000000d670d7223 */ /* 0x040fe2000001080e */
[----:B------:R-:W-:Y:S01]  /*2550*/  FFMA.FTZ R15, R103, R12, R15 ;  /* 0x0000000c670f7223 */ /* 0x000fe2000001000f */
[----:B------:R-:W-:Y:S01]  /*2560*/  FFMA.FTZ R107, R99, R18, -R17 ;  /* 0x00000012636b7223 */ /* 0x000fe20000010811 */
[----:B------:R-:W-:Y:S01]  /*2570*/  FADD.FTZ R108, RZ, R16 ;  /* 0x00000010ff6c7221 */ /* 0x000fe20000010000 */
[C---:B------:R-:W-:Y:S01]  /*2580*/  FMUL.FTZ R17, R104.reuse, R13 ;  /* 0x0000000d68117220 */ /* 0x040fe20000410000 */
[-C--:B------:R-:W-:Y:S01]  /*2590*/  FMUL.FTZ R12, R104, R15.reuse ;  /* 0x0000000f680c7220 */ /* 0x080fe20000410000 */
[----:B------:R-:W-:Y:S01]  /*25a0*/  FADD.FTZ R107, R90, R107 ;  /* 0x0000006b5a6b7221 */ /* 0x000fe20000010000 */
[----:B------:R-:W-:Y:S01]  /*25b0*/  MOV R69, 0x400 ;  /* 0x0000040000457802 */ /* 0x000fe20000000f00 */
[----:B------:R-:W0:Y:S01]  /*25c0*/  SHFL.UP PT, R18, R108, 0x1, RZ ;  /* 0x042000006c127989 */ /* 0x000e2200000e00ff */
[C---:B------:R-:W-:Y:S01]  /*25d0*/  FFMA.FTZ R17, R102.reuse, R15, R17 ;  /* 0x0000000f66117223 */ /* 0x040fe20000010011 */
[----:B------:R-:W-:-:S02]  /*25e0*/  FFMA.FTZ R12, R102, R13, -R12 ;  /* 0x0000000d660c7223 */ /* 0x000fc4000001080c */
[----:B------:R-:W1:Y:S01]  /*25f0*/  SHFL.UP PT, R15, R107, 0x1, RZ ;  /* 0x042000006b0f7989 */ /* 0x000e6200000e00ff */
[CC--:B------:R-:W-:Y:S01]  /*2600*/  FMUL.FTZ R14, R98.reuse, R17.reuse ;  /* 0x00000011620e7220 */ /* 0x0c0fe20000410000 */
[-C--:B------:R-:W-:Y:S02]  /*2610*/  FMUL.FTZ R16, R98, R12.reuse ;  /* 0x0000000c62107220 */ /* 0x080fe40000410000 */
[----:B------:R-:W-:Y:S01]  /*2620*/  LDS.128 R28, [R89+0x10] ;  /* 0x00001000591c7984 */ /* 0x000fe20000000c00 */
[C---:B------:R-:W-:Y:S01]  /*2630*/  FFMA.FTZ R14, R97.reuse, R12, -R14 ;  /* 0x0000000c610e7223 */ /* 0x040fe2000001080e */
[----:B------:R-:W-:Y:S02]  /*2640*/  FFMA.FTZ R16, R97, R17, R16 ;  /* 0x0000001161107223 */ /* 0x000fe40000010010 */
[----:B------:R-:W-:Y:S01]  /*2650*/  LDS.128 R32, [R89+0x20] ;  /* 0x0000200059207984 */ /* 0x000fe20000000c00 */
[C---:B------:R-:W-:Y:S01]  /*2660*/  FMUL.FTZ R110, R101.reuse, R14 ;  /* 0x0000000e656e7220 */ /* 0x040fe20000410000 */
[----:B------:R-:W-:-:S02]  /*2670*/  FMUL.FTZ R109, R101, R16 ;  /* 0x00000010656d7220 */ /* 0x000fc40000410000 */
[----:B------:R-:W-:Y:S01]  /*2680*/  LDS.128 R36, [R89+0x30] ;  /* 0x0000300059247984 */ /* 0x000fe20000000c00 */
[C---:B------:R-:W-:Y:S01]  /*2690*/  FFMA.FTZ R110, R99.reuse, R16, R110 ;  /* 0x00000010636e7223 */ /* 0x040fe2000001006e */
[----:B------:R-:W-:-:S04]  /*26a0*/  FFMA.FTZ R109, R99, R14, -R109 ;  /* 0x0000000e636d7223 */ /* 0x000fc8000001086d */
[----:B------:R-:W3:Y:S01]  /*26b0*/  SHFL.UP PT, R13, R110, 0x1, RZ ;  /* 0x042000006e0d7989 */ /* 0x000ee200000e00ff */
        /* <DEDUP_REMOVED lines=8> */
[----:B------:R-:W4:Y:S01]  /*2740*/  SHFL.UP PT, R16, R107, 0x2, RZ ;  /* 0x044000006b107989 */ /* 0x000f2200000e00ff */
[-C--:B---3--:R-:W-:Y:S01]  /*2750*/  FMUL.FTZ R15, R109, R13.reuse ;  /* 0x0000000d6d0f7220 */ /* 0x088fe20000410000 */
[----:B------:R-:W-:-:S03]  /*2760*/  FMUL.FTZ R14, R110, R13 ;  /* 0x0000000d6e0e7220 */ /* 0x000fc60000410000 */
[-C--:B0-----:R-:W-:Y:S01]  /*2770*/  @P1 FFMA.FTZ R110, R110, R12.reuse, R15 ;  /* 0x0000000c6e6e1223 */ /* 0x081fe2000001000f */
[----:B------:R-:W-:Y:S01]  /*2780*/  @P1 FFMA.FTZ R109, R109, R12, -R14 ;  /* 0x0000000c6d6d1223 */ /* 0x000fe2000001080e */
[----:B------:R-:W-:-:S03]  /*2790*/  ISETP.GE.AND P1, PT, R54, 0x2, PT ;  /* 0x000000023600780c */ /* 0x000fc60003f26270 */
[----:B------:R-:W0:Y:S04]  /*27a0*/  SHFL.UP PT, R13, R110, 0x2, RZ ;  /* 0x044000006e0d7989 */ /* 0x000e2800000e00ff */
[----:B------:R-:W3:Y:S01]  /*27b0*/  SHFL.UP PT, R12, R109, 0x2, RZ ;  /* 0x044000006d0c7989 */ /* 0x000ee200000e00ff */
[-C--:B-1----:R-:W-:Y:S01]  /*27c0*/  FMUL.FTZ R15, R109, R17.reuse ;  /* 0x000000116d0f7220 */ /* 0x082fe20000410000 */
[----:B------:R-:W-:-:S03]  /*27d0*/  FMUL.FTZ R14, R110, R17 ;  /* 0x000000116e0e7220 */ /* 0x000fc60000410000 */
        /* <DEDUP_REMOVED lines=8> */
[-C--:B---3--:R-:W-:Y:S01]  /*2860*/  @P1 FFMA.FTZ R110, R110, R12.reuse, R15 ;  /* 0x0000000c6e6e1223 */ /* 0x088fe2000001000f */
[----:B------:R-:W-:-:S04]  /*2870*/  @P1 FFMA.FTZ R109, R109, R12, -R14 ;  /* 0x0000000c6d6d1223 */ /* 0x000fc8000001080e */
[----:B------:R-:W0:Y:S01]  /*2880*/  SHFL.UP PT, R13, R110, 0x4, RZ ;  /* 0x048000006e0d7989 */ /* 0x000e2200000e00ff */
[----:B------:R-:W-:-:S03]  /*2890*/  ISETP.GE.AND P1, PT, R54, 0x4, PT ;  /* 0x000000043600780c */ /* 0x000fc60003f26270 */
[----:B------:R-:W3:Y:S01]  /*28a0*/  SHFL.UP PT, R12, R109, 0x4, RZ ;  /* 0x048000006d0c7989 */ /* 0x000ee200000e00ff */
[-C--:B-1----:R-:W-:Y:S01]  /*28b0*/  FMUL.FTZ R15, R109, R17.reuse ;  /* 0x000000116d0f7220 */ /* 0x082fe20000410000 */
[----:B------:R-:W-:-:S03]  /*28c0*/  FMUL.FTZ R14, R110, R17 ;  /* 0x000000116e0e7220 */ /* 0x000fc60000410000 */
[-C--:B----4-:R-:W-:Y:S01]  /*28d0*/  FFMA.FTZ R15, R110, R16.reuse, R15 ;  /* 0x000000106e0f7223 */ /* 0x090fe2000001000f */
[----:B------:R-:W-:-:S04]  /*28e0*/  FFMA.FTZ R14, R109, R16, -R14 ;  /* 0x000000106d0e7223 */ /* 0x000fc8000001080e */
[----:B------:R-:W-:Y:S01]  /*28f0*/  @P1 FADD.FTZ R108, R108, R15 ;  /* 0x0000000f6c6c1221 */ /* 0x000fe20000010000 */
[----:B------:R-:W-:-:S04]  /*2900*/  @P1 FADD.FTZ R107, R107, R14 ;  /* 0x0000000e6b6b1221 */ /* 0x000fc80000010000 */
[----:B------:R-:W1:Y:S01]  /*2910*/  SHFL.UP PT, R17, R108, 0x8, RZ ;  /* 0x050000006c117989 */ /* 0x000e6200000e00ff */
[CC--:B0-----:R-:W-:Y:S01]  /*2920*/  FMUL.FTZ R15, R109.reuse, R13.reuse ;  /* 0x0000000d6d0f7220 */ /* 0x0c1fe20000410000 */
[C---:B------:R-:W-:Y:S02]  /*2930*/  FMUL.FTZ R14, R110.reuse, R13 ;  /* 0x0000000d6e0e7220 */ /* 0x040fe40000410000 */
[----:B------:R-:W0:Y:S01]  /*2940*/  SHFL.UP PT, R16, R107, 0x8, RZ ;  /* 0x050000006b107989 */ /* 0x000e2200000e00ff */
[-C--:B---3--:R-:W-:Y:S01]  /*2950*/  @P1 FFMA.FTZ R110, R110, R12.reuse, R15 ;  /* 0x0000000c6e6e1223 */ /* 0x088fe2000001000f */
[----:B------:R-:W-:-:S04]  /*2960*/  @P1 FFMA.FTZ R109, R109, R12, -R14 ;  /* 0x0000000c6d6d1223 */ /* 0x000fc8000001080e */
[----:B------:R-:W3:Y:S04]  /*2970*/  SHFL.UP PT, R13, R110, 0x8, RZ ;  /* 0x050000006e0d7989 */ /* 0x000ee800000e00ff */
[----:B------:R-:W4:Y:S01]  /*2980*/  SHFL.UP PT, R12, R109, 0x8, RZ ;  /* 0x050000006d0c7989 */ /* 0x000f2200000e00ff */
[----:B------:R-:W-:Y:S01]  /*2990*/  ISETP.GE.AND P1, PT, R54, 0x8, PT ;  /* 0x000000083600780c */ /* 0x000fe20003f26270 */
[----:B------:R-:W5:Y:S01]  /*29a0*/  S2R R22, SR_CgaCtaId ;  /* 0x0000000000167919 */ /* 0x000f620000008800 */
[-C--:B-1----:R-:W-:Y:S01]  /*29b0*/  FMUL.FTZ R15, R109, R17.reuse ;  /* 0x000000116d0f7220 */ /* 0x082fe20000410000 */
[----:B------:R-:W-:-:S03]  /*29c0*/  FMUL.FTZ R14, R110, R17 ;  /* 0x000000116e0e7220 */ /* 0x000fc60000410000 */
[-C--:B0-----:R-:W-:Y:S01]  /*29d0*/  FFMA.FTZ R15, R110, R16.reuse, R15 ;  /* 0x000000106e0f7223 */ /* 0x081fe2000001000f */
[----:B------:R-:W-:-:S06]  /*29e0*/  FFMA.FTZ R20, R109, R16, -R14 ;  /* 0x000000106d147223 */ /* 0x000fcc000001080e */
[----:B------:R-:W-:Y:S01]  /*29f0*/  @P1 FADD.FTZ R108, R108, R15 ;  /* 0x0000000f6c6c1221 */ /* 0x000fe20000010000 */
[-C--:B---3--:R-:W-:Y:S01]  /*2a00*/  FMUL.FTZ R15, R109, R13.reuse ;  /* 0x0000000d6d0f7220 */ /* 0x088fe20000410000 */
[C---:B------:R-:W-:Y:S01]  /*2a10*/  FMUL.FTZ R14, R110.reuse, R13 ;  /* 0x0000000d6e0e7220 */ /* 0x040fe20000410000 */
[----:B------:R-:W-:Y:S02]  /*2a20*/  @P1 FADD.FTZ R107, R107, R20 ;  /* 0x000000146b6b1221 */ /* 0x000fe40000010000 */
[-C--:B----4-:R-:W-:Y:S01]  /*2a30*/  @P1 FFMA.FTZ R110, R110, R12.reuse, R15 ;  /* 0x0000000c6e6e1223 */ /* 0x090fe2000001000f */
[----:B------:R-:W-:Y:S02]  /*2a40*/  @P1 FFMA.FTZ R109, R109, R12, -R14 ;  /* 0x0000000c6d6d1223 */ /* 0x000fe4000001080e */
[----:B------:R-:W0:Y:S04]  /*2a50*/  SHFL.UP PT, R14, R108, 0x10, RZ ;  /* 0x060000006c0e7989 */ /* 0x000e2800000e00ff */
[----:B------:R-:W1:Y:S04]  /*2a60*/  SHFL.UP PT, R12, R110, 0x10, RZ ;  /* 0x060000006e0c7989 */ /* 0x000e6800000e00ff */
[----:B------:R-:W3:Y:S04]  /*2a70*/  SHFL.UP PT, R13, R107, 0x10, RZ ;  /* 0x060000006b0d7989 */ /* 0x000ee800000e00ff */
[----:B------:R-:W4:Y:S01]  /*2a80*/  SHFL.UP PT, R21, R109, 0x10, RZ ;  /* 0x060000006d157989 */ /* 0x000f2200000e00ff */
[----:B------:R-:W-:-:S02]  /*2a90*/  MOV R16, 0x3f800000 ;  /* 0x3f80000000107802 */ /* 0x000fc40000000f00 */
[----:B------:R-:W-:Y:S02]  /*2aa0*/  CS2R R18, SRZ ;  /* 0x0000000000127805 */ /* 0x000fe4000001ff00 */
[----:B------:R-:W-:Y:S02]  /*2ab0*/  MOV R17, RZ ;  /* 0x000000ff00117202 */ /* 0x000fe40000000f00 */
[----:B-----5:R-:W-:Y:S02]  /*2ac0*/  LEA R69, R22, R69, 0x18 ;  /* 0x0000004516457211 */ /* 0x020fe400078ec0ff */
[----:B------:R-:W-:Y:S02]  /*2ad0*/  ISETP.NE.AND P1, PT, R54, 0x1f, PT ;  /* 0x0000001f3600780c */ /* 0x000fe40003f25270 */
[----:B------:R-:W5:Y:S01]  /*2ae0*/  @P0 LDS.128 R16, [R100+0x880] ;  /* 0x0008800064100984 */ /* 0x000f620000000c00 */
[CC--:B0-----:R-:W-:Y:S01]  /*2af0*/  FMUL.FTZ R22, R110.reuse, R14.reuse ;  /* 0x0000000e6e167220 */ /* 0x0c1fe20000410000 */
[C---:B------:R-:W-:Y:S01]  /*2b00*/  FMUL.FTZ R15, R109.reuse, R14 ;  /* 0x0000000e6d0f7220 */ /* 0x040fe20000410000 */
[CC--:B-1----:R-:W-:Y:S01]  /*2b10*/  FMUL.FTZ R20, R110.reuse, R12.reuse ;  /* 0x0000000c6e147220 */ /* 0x0c2fe20000410000 */
[C---:B------:R-:W-:Y:S01]  /*2b20*/  FMUL.FTZ R12, R109.reuse, R12 ;  /* 0x0000000c6d0c7220 */ /* 0x040fe20000410000 */
[CC--:B---3--:R-:W-:Y:S01]  /*2b30*/  FFMA.FTZ R22, R109.reuse, R13.reuse, -R22 ;  /* 0x0000000d6d167223 */ /* 0x0c8fe20000010816 */
[C---:B------:R-:W-:Y:S01]  /*2b40*/  FFMA.FTZ R15, R110.reuse, R13, R15 ;  /* 0x0000000d6e0f7223 */ /* 0x040fe2000001000f */
[-C--:B----4-:R-:W-:Y:S01]  /*2b50*/  FFMA.FTZ R20, R109, R21.reuse, -R20 ;  /* 0x000000156d147223 */ /* 0x090fe20000010814 */
        /* <DEDUP_REMOVED lines=27> */
[----:B------:R-:W-:Y:S01]  /*2d10*/  @P3 FFMA.FTZ R112, R79, R112, R20 ;  /* 0x000000704f703223 */ /* 0x000fe20000010014 */
[CC--:B--2---:R-:W-:Y:S01]  /*2d20*/  FMUL.FTZ R111, R25.reuse, R77.reuse ;  /* 0x0000004d196f7220 */ /* 0x0c4fe20000410000 */
[-C--:B------:R-:W-:Y:S01]  /*2d30*/  FMUL.FTZ R78, R25, R76.reuse ;  /* 0x0000004c194e7220 */ /* 0x080fe20000410000 */
[----:B------:R-:W-:Y:S01]  /*2d40*/  @P3 FADD.FTZ R108, R108, R21 ;  /* 0x000000156c6c3221 */ /* 0x000fe20000010000 */
[----:B------:R-:W-:Y:S01]  /*2d50*/  @P3 FADD.FTZ R107, R107, R112 ;  /* 0x000000706b6b3221 */ /* 0x000fe20000010000 */
[C---:B------:R-:W-:Y:S01]  /*2d60*/  FFMA.FTZ R20, R24.reuse, R76, -R111 ;  /* 0x0000004c18147223 */ /* 0x040fe2000001086f */
[-C--:B------:R-:W-:Y:S01]  /*2d70*/  FFMA.FTZ R24, R24, R77.reuse, R78 ;  /* 0x0000004d18187223 */ /* 0x080fe2000001004e */
[C---:B------:R-:W-:Y:S01]  /*2d80*/  FMUL.FTZ R22, R106.reuse, R108 ;  /* 0x0000006c6a167220 */ /* 0x040fe20000410000 */
[C---:B------:R-:W-:Y:S01]  /*2d90*/  FMUL.FTZ R21, R27.reuse, R77 ;  /* 0x0000004d1b157220 */ /* 0x040fe20000410000 */
[-C--:B------:R-:W-:Y:S01]  /*2da0*/  FMUL.FTZ R23, R106, R107.reuse ;  /* 0x0000006b6a177220 */ /* 0x080fe20000410000 */
[-C--:B------:R-:W-:Y:S01]  /*2db0*/  FMUL.FTZ R78, R27, R76.reuse ;  /* 0x0000004c1b4e7220 */ /* 0x080fe20000410000 */
[C---:B------:R-:W-:Y:S01]  /*2dc0*/  FFMA.FTZ R22, R105.reuse, R107, R22 ;  /* 0x0000006b69167223 */ /* 0x040fe20000010016 */
[C---:B------:R-:W-:Y:S01]  /*2dd0*/  FFMA.FTZ R21, R26.reuse, R76, -R21 ;  /* 0x0000004c1a157223 */ /* 0x040fe20000010815 */
[----:B------:R-:W-:Y:S01]  /*2de0*/  FFMA.FTZ R108, R105, R108, -R23 ;  /* 0x0000006c696c7223 */ /* 0x000fe20000010817 */
[-C--:B------:R-:W-:Y:S01]  /*2df0*/  FFMA.FTZ R26, R26, R77.reuse, R78 ;  /* 0x0000004d1a1a7223 */ /* 0x080fe2000001004e */
[CC--:B------:R-:W-:Y:S01]  /*2e00*/  FMUL.FTZ R25, R29.reuse, R77.reuse ;  /* 0x0000004d1d197220 */ /* 0x0c0fe20000410000 */
[-C--:B------:R-:W-:Y:S01]  /*2e10*/  FMUL.FTZ R78, R29, R76.reuse ;  /* 0x0000004c1d4e7220 */ /* 0x080fe20000410000 */
[----:B------:R-:W-:Y:S01]  /*2e20*/  FADD.FTZ R27, RZ, R22 ;  /* 0x00000016ff1b7221 */ /* 0x000fe20000010000 */
        /* <DEDUP_REMOVED lines=10> */
[----:B------:R-:W-:Y:S01]  /*2ed0*/  FADD.FTZ R29, RZ, R29 ;  /* 0x0000001dff1d7221 */ /* 0x000fe20000010000 */
[CC--:B------:R-:W-:Y:S01]  /*2ee0*/  FFMA.FTZ R25, R30.reuse, R76.reuse, -R25 ;  /* 0x0000004c1e197223 */ /* 0x0c0fe20000010819 */
[-C--:B------:R-:W-:Y:S01]  /*2ef0*/  FFMA.FTZ R30, R30, R77.reuse, R106 ;  /* 0x0000004d1e1e7223 */ /* 0x080fe2000001006a */
[C---:B------:R-:W-:Y:S01]  /*2f00*/  FMUL.FTZ R31, R33.reuse, R77 ;  /* 0x0000004d211f7220 */ /* 0x040fe20000410000 */
[----:B------:R-:W-:Y:S01]  /*2f10*/  FMUL.FTZ R106, R33, R76 ;  /* 0x0000004c216a7220 */ /* 0x000fe20000410000 */
[C---:B------:R-:W-:Y:S01]  /*2f20*/  FMUL.FTZ R92, R94.reuse, R78 ;  /* 0x0000004e5e5c7220 */ /* 0x040fe20000410000 */
[----:B------:R-:W-:-:S03]  /*2f30*/  FMUL.FTZ R33, R94, R29 ;  /* 0x0000001d5e217220 */ /* 0x000fc60000410000 */
[C---:B------:R-:W-:Y:S01]  /*2f40*/  FFMA.FTZ R92, R93.reuse, R29, R92 ;  /* 0x0000001d5d5c7223 */ /* 0x040fe2000001005c */
[----:B------:R-:W-:Y:S01]  /*2f50*/  FFMA.FTZ R93, R93, R78, -R33 ;  /* 0x0000004e5d5d7223 */ /* 0x000fe20000010821 */
[C---:B------:R-:W-:Y:S01]  /*2f60*/  FMUL.FTZ R79, R35.reuse, R77 ;  /* 0x0000004d234f7220 */ /* 0x040fe20000410000 */
[-C--:B------:R-:W-:Y:S01]  /*2f70*/  FMUL.FTZ R94, R35, R76.reuse ;  /* 0x0000004c235e7220 */ /* 0x080fe20000410000 */
[----:B------:R-:W-:Y:S01]  /*2f80*/  FADD.FTZ R33, RZ, R92 ;  /* 0x0000005cff217221 */ /* 0x000fe20000010000 */
[----:B------:R-:W-:Y:S01]  /*2f90*/  FADD.FTZ R35, R82, R93 ;  /* 0x0000005d52237221 */ /* 0x000fe20000010000 */
[-C--:B------:R-:W-:Y:S02]  /*2fa0*/  FFMA.FTZ R79, R34, R76.reuse, -R79 ;  /* 0x0000004c224f7223 */ /* 0x080fe4000001084f */
[C---:B------:R-:W-:Y:S01]  /*2fb0*/  FMUL.FTZ R92, R0.reuse, R33 ;  /* 0x00000021005c7220 */ /* 0x040fe20000410000 */
[----:B------:R-:W-:Y:S01]  /*2fc0*/  FMUL.FTZ R0, R0, R35 ;  /* 0x0000002300007220 */ /* 0x000fe20000410000 */
[-C--:B------:R-:W-:Y:S01]  /*2fd0*/  FFMA.FTZ R34, R34, R77.reuse, R94 ;  /* 0x0000004d22227223 */ /* 0x080fe2000001005e */
[C---:B------:R-:W-:Y:S01]  /*2fe0*/  FMUL.FTZ R91, R37.reuse, R77 ;  /* 0x0000004d255b7220 */ /* 0x040fe20000410000 */
[-C--:B------:R-:W-:Y:S01]  /*2ff0*/  FMUL.FTZ R94, R37, R76.reuse ;  /* 0x0000004c255e7220 */ /* 0x080fe20000410000 */
[C---:B------:R-:W-:Y:S01]  /*3000*/  FFMA.FTZ R37, R95.reuse, R33, R0 ;  /* 0x000000215f257223 */ /* 0x040fe20000010000 */
[----:B------:R-:W-:Y:S01]  /*3010*/  FFMA.FTZ R92, R95, R35, -R92 ;  /* 0x000000235f5c7223 */ /* 0x000fe2000001085c */
[----:B------:R-:W-:-:S02]  /*3020*/  FFMA.FTZ R0, R36, R76, -R91 ;  /* 0x0000004c24007223 */ /* 0x000fc4000001085b */
[----:B------:R-:W-:Y:S01]  /*3030*/  FADD.FTZ R37, RZ, R37 ;  /* 0x00000025ff257221 */ /* 0x000fe20000010000 */
[CC--:B------:R-:W-:Y:S01]  /*3040*/  FMUL.FTZ R91, R39.reuse, R77.reuse ;  /* 0x0000004d275b7220 */ /* 0x0c0fe20000410000 */
[----:B------:R-:W-:Y:S01]  /*3050*/  FFMA.FTZ R36, R36, R77, R94 ;  /* 0x0000004d24247223 */ /* 0x000fe2000001005e */
[-C--:B------:R-:W-:Y:S01]  /*3060*/  FMUL.FTZ R93, R39, R76.reuse ;  /* 0x0000004c275d7220 */ /* 0x080fe20000410000 */
[----:B------:R-:W-:Y:S01]  /*3070*/  FADD.FTZ R92, R83, R92 ;  /* 0x0000005c535c7221 */ /* 0x000fe20000010000 */
[----:B------:R-:W-:Y:S01]  /*3080*/  FMUL.FTZ R94, R96, R37 ;  /* 0x00000025605e7220 */ /* 0x000fe20000410000 */
[-C--:B------:R-:W-:Y:S01]  /*3090*/  FFMA.FTZ R31, R32, R76.reuse, -R31 ;  /* 0x0000004c201f7223 */ /* 0x080fe2000001081f */
[----:B------:R-:W-:Y:S01]  /*30a0*/  FFMA.FTZ R76, R38, R76, -R91 ;  /* 0x0000004c264c7223 */ /* 0x000fe2000001085b */
[----:B------:R-:W-:Y:S01]  /*30b0*/  FFMA.FTZ R32, R32, R77, R106 ;  /* 0x0000004d20207223 */ /* 0x000fe2000001006a */
[----:B------:R-:W-:Y:S01]  /*30c0*/  FMUL.FTZ R39, R13, R19 ;  /* 0x000000130d277220 */ /* 0x000fe20000410000 */
[----:B------:R-:W-:Y:S01]  /*30d0*/  FFMA.FTZ R38, R38, R77, R93 ;  /* 0x0000004d26267223 */ /* 0x000fe2000001005d */
[-C--:B------:R-:W-:Y:S01]  /*30e0*/  FMUL.FTZ R96, R96, R92.reuse ;  /* 0x0000005c60607220 */ /* 0x080fe20000410000 */
[C---:B------:R-:W-:Y:S01]  /*30f0*/  FFMA.FTZ R77, R103.reuse, R92, -R94 ;  /* 0x0000005c674d7223 */ /* 0x040fe2000001085e */
[-C--:B------:R-:W-:Y:S01]  /*3100*/  FFMA.FTZ R93, R12, R18.reuse, -R39 ;  /* 0x000000120c5d7223 */ /* 0x080fe20000010827 */
[----:B------:R-:W-:Y:S01]  /*3110*/  ISETP.NE.AND P1, PT, R66, RZ, PT ;  /* 0x000000ff4200720c */ /* 0x000fe20003f25270 */
[----:B------:R-:W-:Y:S01]  /*3120*/  FFMA.FTZ R96, R103, R37, R96 ;  /* 0x0000002567607223 */ /* 0x000fe20000010060 */
[----:B------:R-:W-:Y:S01]  /*3130*/  FADD.FTZ R39, R84, R77 ;  /* 0x0000004d54277221 */ /* 0x000fe20000010000 */
[C---:B------:R-:W-:Y:S01]  /*3140*/  FMUL.FTZ R95, R13.reuse, R18 ;  /* 0x000000120d5f7220 */ /* 0x040fe20000410000 */
[C---:B------:R-:W-:Y:S01]  /*3150*/  FMUL.FTZ R91, R13.reuse, R17 ;  /* 0x000000110d5b7220 */ /* 0x040fe20000410000 */
[----:B------:R-:W-:Y:S01]  /*3160*/  FMUL.FTZ R18, R13, R16 ;  /* 0x000000100d127220 */ /* 0x000fe20000410000 */
[----:B------:R-:W-:Y:S01]  /*3170*/  FADD.FTZ R77, RZ, R96 ;  /* 0x00000060ff4d7221 */ /* 0x000fe20000010000 */
[----:B------:R-:W-:-:S03]  /*3180*/  FMUL.FTZ R13, R104, R39 ;  /* 0x00000027680d7220 */ /* 0x000fc60000410000 */
[-C--:B------:R-:W-:Y:S01]  /*3190*/  FMUL.FTZ R104, R104, R77.reuse ;  /* 0x0000004d68687220 */ /* 0x080fe20000410000 */
[----:B------:R-:W-:Y:S01]  /*31a0*/  FFMA.FTZ R13, R102, R77, R13 ;  /* 0x0000004d660d7223 */ /* 0x000fe2000001000d */
[C---:B------:R-:W-:Y:S01]  /*31b0*/  FFMA.FTZ R16, R12.reuse, R16, -R91 ;  /* 0x000000100c107223 */ /* 0x040fe2000001085b */
[C---:B------:R-:W-:Y:S01]  /*31c0*/  FFMA.FTZ R17, R12.reuse, R17, R18 ;  /* 0x000000110c117223 */ /* 0x040fe20000010012 */
[----:B------:R-:W-:Y:S01]  /*31d0*/  FFMA.FTZ R12, R12, R19, R95 ;  /* 0x000000130c0c7223 */ /* 0x000fe2000001005f */
[----:B------:R-:W-:Y:S01]  /*31e0*/  FFMA.FTZ R104, R102, R39, -R104 ;  /* 0x0000002766687223 */ /* 0x000fe20000010868 */
[----:B------:R-:W-:Y:S01]  /*31f0*/  FADD.FTZ R91, RZ, R13 ;  /* 0x0000000dff5b7221 */ /* 0x000fe20000010000 */
[----:B------:R-:W-:Y:S01]  /*3200*/  BSSY.RECONVERGENT B0, `(.L_x_2157) ;  /* 0x000000f000007945 */ /* 0x000fe20003800200 */
[----:B------:R-:W-:Y:S01]  /*3210*/  FMUL.FTZ R24, R27, R24 ;  /* 0x000000181b187220 */ /* 0x000fe20000410000 */
[----:B------:R-:W-:Y:S01]  /*3220*/  FADD.FTZ R18, R14, R93 ;  /* 0x0000005d0e127221 */ /* 0x000fe20000010000 */
        /* <DEDUP_REMOVED lines=12> */
.L_x_2158:
[----:B------:R-:W-:Y:S05]  /*32f0*/  BSYNC.RECONVERGENT B0 ;  /* 0x0000000000007941 */ /* 0x000fea0003800200 */
.L_x_2157:
[-C--:B------:R-:W-:Y:S01]  /*3300*/  FMUL.FTZ R98, R98, R27.reuse ;  /* 0x0000001b62627220 */ /* 0x080fe20000410000 */
[----:B0-----:R-:W-:Y:S01]  /*3310*/  FFMA.FTZ R13, R97, R27, -R14 ;  /* 0x0000001b610d7223 */ /* 0x001fe2000001080e */
[----:B------:R-:W-:Y:S01]  /*3320*/  IADD3 R87, PT, PT, R87, 0x1, RZ ;  /* 0x0000000157577810 */ /* 0x000fe20007ffe0ff */
[----:B------:R-:W-:Y:S01]  /*3330*/  FMUL.FTZ R29, R29, R26 ;  /* 0x0000001a1d1d7220 */ /* 0x000fe20000410000 */
[----:B------:R-:W-:Y:S01]  /*3340*/  FFMA.FTZ R98, R97, R91, R98 ;  /* 0x0000005b61627223 */ /* 0x000fe20000010062 */
[----:B------:R-:W-:Y:S01]  /*3350*/  FADD.FTZ R14, R86, R13 ;  /* 0x0000000d560e7221 */ /* 0x000fe20000010000 */
[----:B------:R-:W-:Y:S01]  /*3360*/  ISETP.GE.AND P1, PT, R87, UR5, PT ;  /* 0x0000000557007c0c */ /* 0x000fe2000bf26270 */
[----:B------:R-:W-:Y:S01]  /*3370*/  FMUL.FTZ R28, R33, R28 ;  /* 0x0000001c211c7220 */ /* 0x000fe20000410000 */
[----:B------:R-:W-:Y:S01]  /*3380*/  FADD.FTZ R98, RZ, R98 ;  /* 0x00000062ff627221 */ /* 0x000fe20000010000 */
[----:B------:R-:W-:Y:S01]  /*3390*/  FMUL.FTZ R12, R101, R14 ;  /* 0x0000000e650c7220 */ /* 0x000fe20000410000 */
[----:B------:R-:W-:Y:S01]  /*33a0*/  FMUL.FTZ R37, R37, R30 ;  /* 0x0000001e25257220 */ /* 0x000fe20000410000 */
[----:B------:R-:W-:Y:S01]  /*33b0*/  FMUL.FTZ R32, R77, R32 ;  /* 0x000000204d207220 */ /* 0x000fe20000410000 */
[----:B------:R-:W-:Y:S01]  /*33c0*/  FMUL.FTZ R34, R91, R34 ;  /* 0x000000225b227220 */ /* 0x000fe20000410000 */
[-C--:B------:R-:W-:Y:S01]  /*33d0*/  FFMA.FTZ R15, R99, R98.reuse, R12 ;  /* 0x00000062630f7223 */ /* 0x080fe2000001000c */
[----:B------:R-:W-:Y:S01]  /*33e0*/  FMUL.FTZ R12, R101, R98 ;  /* 0x00000062650c7220 */ /* 0x000fe20000410000 */
[----:B------:R-:W-:Y:S01]  /*33f0*/  FMUL.FTZ R13, R98, R36 ;  /* 0x00000024620d7220 */ /* 0x000fe20000410000 */
[----:B------:R-:W-:Y:S01]  /*3400*/  FFMA.FTZ R23, R23, R20, -R24 ;  /* 0x0000001417177223 */ /* 0x000fe20000010818 */
[----:B------:R-:W-:Y:S01]  /*3410*/  FADD.FTZ R15, RZ, R15 ;  /* 0x0000000fff0f7221 */ /* 0x000fe20000010000 */
[----:B------:R-:W-:Y:S01]  /*3420*/  FFMA.FTZ R99, R99, R14, -R12 ;  /* 0x0000000e63637223 */ /* 0x000fe2000001080c */
[----:B------:R-:W-:Y:S01]  /*3430*/  FFMA.FTZ R78, R78, R21, -R29 ;  /* 0x000000154e4e7223 */ /* 0x000fe2000001081d */
[----:B------:R-:W-:Y:S01]  /*3440*/  FFMA.FTZ R35, R35, R22, -R28 ;  /* 0x0000001623237223 */ /* 0x000fe2000001081c */
[----:B------:R-:W-:Y:S01]  /*3450*/  FMUL.FTZ R15, R38, R15 ;  /* 0x0000000f260f7220 */ /* 0x000fe20000410000 */
[----:B------:R-:W-:Y:S01]  /*3460*/  FADD.FTZ R12, R90, R99 ;  /* 0x000000635a0c7221 */ /* 0x000fe20000010000 */
        /* <DEDUP_REMOVED lines=14> */
.L_x_2156:
[----:B------:R-:W-:Y:S01]  /*3550*/  BAR.SYNC.DEFER_BLOCKING 0x0 ;  /* 0x0000000000007b1d */ /* 0x000fe20000010000 */
[C---:B------:R-:W-:Y:S02]  /*3560*/  SHF.L.U32 R20, R63.reuse, 0x8, RZ ;  /* 0x000000083f147819 */ /* 0x040fe400000006ff */
[----:B------:R-:W-:Y:S02]  /*3570*/  MOV R21, RZ ;  /* 0x000000ff00157202 */ /* 0x000fe40000000f00 */
[----:B------:R-:W-:-:S03]  /*3580*/  IADD3 R63, PT, PT, R63, 0x1, RZ ;  /* 0x000000013f3f7810 */ /* 0x000fc60007ffe0ff */
[----:B------:R-:W0:Y:S01]  /*3590*/  LDC.64 R22, c[0x0][0x420] ;  /* 0x00010800ff167b82 */ /* 0x000e220000000a00 */
[----:B------:R-:W1:Y:S01]  /*35a0*/  LDCU UR5, c[0x0][0x394] ;  /* 0x00007280ff0577ac */ /* 0x000e620008000800 */
[----:B------:R-:W-:Y:S02]  /*35b0*/  IADD3 R56, P1, PT, R56, 0x800, RZ ;  /* 0x0000080038387810 */ /* 0x000fe40007f3e0ff */
[----:B------:R-:W-:Y:S02]  /*35c0*/  IADD3 R60, P2, PT, R60, 0x400, RZ ;  /* 0x000004003c3c7810 */ /* 0x000fe40007f5e0ff */
[----:B------:R-:W-:Y:S02]  /*35d0*/  IADD3 R62, P3, PT, R62, 0x400, RZ ;  /* 0x000004003e3e7810 */ /* 0x000fe40007f7e0ff */
[----:B------:R-:W2:Y:S01]  /*35e0*/  LDC.64 R24, c[0x0][0x428] ;  /* 0x00010a00ff187b82 */ /* 0x000ea20000000a00 */
[----:B------:R-:W-:Y:S02]  /*35f0*/  IADD3.X R55, PT, PT, RZ, R55, RZ, P1, !PT ;  /* 0x00000037ff377210 */ /* 0x000fe40000ffe4ff */
[----:B------:R-:W-:-:S02]  /*3600*/  IADD3.X R59, PT, PT, RZ, R59, RZ, P2, !PT ;  /* 0x0000003bff3b7210 */ /* 0x000fc400017fe4ff */
[----:B------:R-:W-:-:S03]  /*3610*/  IADD3.X R61, PT, PT, RZ, R61, RZ, P3, !PT ;  /* 0x0000003dff3d7210 */ /* 0x000fc60001ffe4ff */
        /* <DEDUP_REMOVED lines=18> */
.L_x_2161:
        /* <DEDUP_REMOVED lines=12> */
.L_x_5002:


//--------------------- .text._Z25selective_scan_fwd_kernelI32Selective_Scan_fwd_kernel_traitsILi32ELi8ELi1ELb1ELb0ELb1ELb1EfN3c107complexIfEEEEv13SSMParamsBase --------------------------
	.section	.text._Z25selective_scan_fwd_kernelI32Selective_Scan_fwd_kernel_traitsILi32ELi8ELi1ELb1ELb0ELb1ELb1EfN3c107complexIfEEEEv13SSMParamsBase,"ax",@progbits
	.align	128
        .global         _Z25selective_scan_fwd_kernelI32Selective_Scan_fwd_kernel_traitsILi32ELi8ELi1ELb1ELb0ELb1ELb1EfN3c107complexIfEEEEv13SSMParamsBase
        .type           _Z25selective_scan_fwd_kernelI32Selective_Scan_fwd_kernel_traitsILi32ELi8ELi1ELb1ELb0ELb1ELb1EfN3c107complexIfEEEEv13SSMParamsBase,@function
        .size           _Z25selective_scan_fwd_kernelI32Selective_Scan_fwd_kernel_traitsILi32ELi8ELi1ELb1ELb0ELb1ELb1EfN3c107complexIfEEEEv13SSMParamsBase,(.L_x_5003 - _Z25selective_scan_fwd_kernelI32Selective_Scan_fwd_kernel_traitsILi32ELi8ELi1ELb1ELb0ELb1ELb1EfN3c107complexIfEEEEv13SSMParamsBase)
        .other          _Z25selective_scan_fwd_kernelI32Selective_Scan_fwd_kernel_traitsILi32ELi8ELi1ELb1ELb0ELb1ELb1EfN3c107complexIfEEEEv13SSMParamsBase,@"STO_CUDA_ENTRY STV_DEFAULT"
_Z25selective_scan_fwd_kernelI32Selective_Scan_fwd_kernel_traitsILi32ELi8ELi1ELb1ELb0ELb1ELb1EfN3c107complexIfEEEEv13SSMParamsBase:
.text._Z25selective_scan_fwd_kernelI32Selective_Scan_fwd_kernel_traitsILi32ELi8ELi1ELb1ELb0ELb1ELb1EfN3c107complexIfEEEEv13SSMParamsBase:
        /* <DEDUP_REMOVED lines=102> */
.L_x_2182:
        /* <DEDUP_REMOVED lines=72> */
.L_x_2163:
[----:B------:R-:W-:Y:S05]  /*0ae0*/  BSYNC.RECONVERGENT B0 ;  /* 0x0000000000007941 */ /* 0x000fea0003800200 */
.L_x_2162:
        /* <DEDUP_REMOVED lines=34> */
.L_x_2165:
[----:B------:R-:W-:Y:S05]  /*0d10*/  BSYNC.RECONVERGENT B0 ;  /* 0x0000000000007941 */ /* 0x000fea0003800200 */
.L_x_2164:
        /* <DEDUP_REMOVED lines=39> */
.L_x_2167:
[----:B------:R-:W-:Y:S05]  /*0f90*/  BSYNC.RECONVERGENT B0 ;  /* 0x0000000000007941 */ /* 0x000fea0003800200 */
.L_x_2166:
        /* <DEDUP_REMOVED lines=32> */
.L_x_2169:
[----:B------:R-:W-:Y:S05]  /*11a0*/  BSYNC.RECONVERGENT B0 ;  /* 0x0000000000007941 */ /* 0x000fea0003800200 */
.L_x_2168:
        /* <DEDUP_REMOVED lines=32> */
.L_x_2171:
[----:B------:R-:W-:Y:S05]  /*13b0*/  BSYNC.RECONVERGENT B0 ;  /* 0x0000000000007941 */ /* 0x000fea0003800200 */
.L_x_2170:
        /* <DEDUP_REMOVED lines=32> */
.L_x_2173:
[----:B------:R-:W-:Y:S05]  /*15c0*/  BSYNC.RECONVERGENT B0 ;  /* 0x0000000000007941 */ /* 0x000fea0003800200 */
.L_x_2172:
        /* <DEDUP_REMOVED lines=32> */
.L_x_2175:
[----:B------:R-:W-:Y:S05]  /*17d0*/  BSYNC.RECONVERGENT B0 ;  /* 0x0000000000007941 */ /* 0x000fea0003800200 */
.L_x_2174:
        /* <DEDUP_REMOVED lines=32> */
.L_x_2177:
[----:B------:R-:W-:Y:S05]  /*19e0*/  BSYNC.RECONVERGENT B0 ;  /* 0x0000000000007941 */ /* 0x000fea0003800200 */
.L_x_2176:
        /* <DEDUP_REMOVED lines=32> */
.L_x_2181:
        /* <DEDUP_REMOVED lines=368> */
.L_x_2180:
[----:B------:R-:W-:Y:S05]  /*32f0*/  BSYNC.RECONVERGENT B0 ;  /* 0x0000000000007941 */ /* 0x000fea0003800200 */
.L_x_2179:
        /* <DEDUP_REMOVED lines=37> */
.L_x_2178:
        /* <DEDUP_REMOVED lines=37> */
[----:B------:R-:W-:-:S02]  /*37a0*/  IADD3 R62, P3, PT, R62, 0x400, RZ ;  /* 0x000004003e3e7810 */ /* 0x000fc40007f7e0ff */
[----:B------:R-:W-:Y:S02]  /*37b0*/  IADD3.X R55, PT, PT, RZ, R55, RZ, P1, !PT ;  /* 0x00000037ff377210 */ /* 0x000fe40000ffe4ff */
[----:B------:R-:W-:Y:S02]  /*37c0*/  IADD3.X R59, PT, PT, RZ, R59, RZ, P2, !PT ;  /* 0x0000003bff3b7210 */ /* 0x000fe400017fe4ff */
        /* <DEDUP_REMOVED lines=47> */
[----:B------:R-:W3:Y:S02]  /*3ac0*/  MUFU.RCP R19, R19 ;  /* 0x0000001300137308 */ /* 0x000ee40000001000 */
[----:B------:R-:W4:Y:S01]  /*3ad0*/  LDC.64 R16, c[0x0][0x430] ;  /* 0x00010c00ff107b82 */ /* 0x000f220000000a00 */
[----:B------:R-:W-:Y:S01]  /*3ae0*/  FMUL.FTZ R20, R13, R8 ;  /* 0x000000080d147220 */ /* 0x000fe20000410000 */
[----:B0-----:R-:W-:-:S04]  /*3af0*/  FMUL.FTZ R0, R21, R18 ;  /* 0x0000001215007220 */ /* 0x001fc80000410000 */
[----:B------:R-:W0:Y:S01]  /*3b00*/  MUFU.RCP R30, R30 ;  /* 0x0000001e001e7308 */ /* 0x000e220000001000 */
[----:B------:R-:W-:Y:S01]  /*3b10*/  FMUL.FTZ R21, R0, R9 ;  /* 0x0000000900157220 */ /* 0x000fe20000410000 */
[----:B---3--:R-:W-:Y:S01]  /*3b20*/  FMUL.FTZ R15, R22, R19 ;  /* 0x00000013160f7220 */ /* 0x008fe20000410000 */
[----:B------:R2:W-:Y:S01]  /*3b30*/  STS.128 [R52], R4 ;  /* 0x0000000434007388 */ /* 0x0005e20000000c00 */
[----:B------:R-:W3:Y:S02]  /*3b40*/  LDC.64 R18, c[0x0][0x438] ;  /* 0x00010e00ff127b82 */ /* 0x000ee40000000a00 */
[----:B------:R-:W-:Y:S01]  /*3b50*/  FMUL.FTZ R22, R15, R10 ;  /* 0x0000000a0f167220 */ /* 0x000fe20000410000 */
[----:B----4-:R-:W-:-:S04]  /*3b60*/  IMAD.WIDE.U32 R28, R16, UR20, R28 ;  /* 0x00000014101c7c25 */ /* 0x010fc8000f8e001c */
[----:B0-----:R-:W-:Y:S01]  /*3b70*/  FMUL.FTZ R12, R23, R30 ;  /* 0x0000001e170c7220 */ /* 0x001fe20000410000 */
[----:B------:R-:W-:-:S03]  /*3b80*/  IMAD R29, R17, UR20, R29 ;  /* 0x00000014111d7c24 */ /* 0x000fc6000f8e021d */
[----:B------:R-:W-:-:S05]  /*3b90*/  FMUL.FTZ R23, R12, R11 ;  /* 0x0000000b0c177220 */ /* 0x000fca0000410000 */
[----:B------:R-:W-:Y:S01]  /*3ba0*/  STS.128 [R52+0x10], R20 ;  /* 0x0000101434007388 */ /* 0x000fe20000000c00 */
[----:B------:R-:W-:-:S03]  /*3bb0*/  NOP ;  /* 0x0000000000007918 */ /* 0x000fc60000000000 */
[----:B------:R-:W0:Y:S01]  /*3bc0*/  LDS.128 R8, [R53] ;  /* 0x0000000035087984 */ /* 0x000e220000000c00 */
[----:B---3--:R-:W-:-:S03]  /*3bd0*/  IMAD.WIDE.U32 R16, R71, R18, R28 ;  /* 0x0000001247107225 */ /* 0x008fc600078e001c */
[----:B------:R-:W3:Y:S01]  /*3be0*/  LDS.128 R12, [R53+0x200] ;  /* 0x00020000350c7984 */ /* 0x000ee20000000c00 */
[----:B------:R-:W-:Y:S01]  /*3bf0*/  IMAD R0, R71, R19, R17 ;  /* 0x0000001347007224 */ /* 0x000fe200078e0211 */
[----:B--2---:R-:W-:-:S04]  /*3c00*/  LEA R4, P0, R16, R24, 0x2 ;  /* 0x0000001810047211 */ /* 0x004fc800078010ff */
[----:B------:R-:W-:Y:S02]  /*3c10*/  LEA.HI.X R5, R16, R25, R0, 0x2, P0 ;  /* 0x0000001910057211 */ /* 0x000fe400000f1400 */
[----:B-1----:R-:W-:Y:S01]  /*3c20*/  ISETP.GE.AND P0, PT, R63, UR5, PT ;  /* 0x000000053f007c0c */ /* 0x002fe2000bf06270 */
[----:B------:R-:W-:-:S05]  /*3c30*/  IMAD.WIDE.U32 R4, R58, 0x10, R4 ;  /* 0x000000103a047825 */ /* 0x000fca00078e0004 */
[----:B0-----:R1:W-:Y:S04]  /*3c40*/  STG.E.128 desc[UR18][R4.64], R8 ;  /* 0x0000000804007986 */ /* 0x0013e8000c101d12 */
[----:B---3--:R1:W-:Y:S03]  /*3c50*/  STG.E.128 desc[UR18][R4.64+0x200], R12 ;  /* 0x0002000c04007986 */ /* 0x0083e6000c101d12 */
[----:B------:R-:W-:Y:S05]  /*3c60*/  @!P0 BRA `(.L_x_2182) ;  /* 0xffffffc8007c8947 */ /* 0x000fea000383ffff */
[----:B------:R-:W-:Y:S05]  /*3c70*/  EXIT ;  /* 0x000000000000794d */ /* 0x000fea0003800000 */
.L_x_2183:
        /* <DEDUP_REMOVED lines=16> */
.L_x_5003:


//--------------------- .text._Z25selective_scan_fwd_kernelI32Selective_Scan_fwd_kernel_traitsILi32ELi8ELi1ELb1ELb1ELb0ELb0EfN3c107complexIfEEEEv13SSMParamsBase --------------------------
	.section	.text._Z25selective_scan_fwd_kernelI32Selective_Scan_fwd_kernel_traitsILi32ELi8ELi1ELb1ELb1ELb0ELb0EfN3c107complexIfEEEEv13SSMParamsBase,"ax",@progbits
	.align	128
        .global         _Z25selective_scan_fwd_kernelI32Selective_Scan_fwd_kernel_traitsILi32ELi8ELi1ELb1ELb1ELb0ELb0EfN3c107complexIfEEEEv13SSMParamsBase
        .type           _Z25selective_scan_fwd_kernelI32Selective_Scan_fwd_kernel_traitsILi32ELi8ELi1ELb1ELb1ELb0ELb0EfN3c107complexIfEEEEv13SSMParamsBase,@function
        .size           _Z25selective_scan_fwd_kernelI32Selective_Scan_fwd_kernel_traitsILi32ELi8ELi1ELb1ELb1ELb0ELb0EfN3c107complexIfEEEEv13SSMParamsBase,(.L_x_5004 - _Z25selective_scan_fwd_kernelI32Selective_Scan_fwd_kernel_traitsILi32ELi8ELi1ELb1ELb1ELb0ELb0EfN3c107complexIfEEEEv13SSMParamsBase)
        .other          _Z25selective_scan_fwd_kernelI32Selective_Scan_fwd_kernel_traitsILi32ELi8ELi1ELb1ELb1ELb0ELb0EfN3c107complexIfEEEEv13SSMParamsBase,@"STO_CUDA_ENTRY STV_DEFAULT"
_Z25selective_scan_fwd_kernelI32Selective_Scan_fwd_kernel_traitsILi32ELi8ELi1ELb1ELb1ELb0ELb0EfN3c107complexIfEEEEv13SSMParamsBase:
.text._Z25selective_scan_fwd_kernelI32Selective_Scan_fwd_kernel_traitsILi32ELi8ELi1ELb1ELb1ELb0ELb0EfN3c107complexIfEEEEv13SSMParamsBase:
        /* <DEDUP_REMOVED lines=26> */
[----:B---3--:R-:W-:Y:S02]  /*01a0*/  IADD3 R6, PT, PT, R8, 0xffffffe, RZ ;  /* 0x0ffffffe08067810 */ /* 0x008fe40007ffe0ff */
[----:B------:R-:W-:Y:S02]  /*01b0*/  @P1 LEA.HI.X R5, R43, R5, RZ, 0x2, P3 ;  /* 0x000000052b051211 */ /* 0x000fe400018f14ff */
[----:B------:R3:W0:Y:S01]  /*01c0*/  F2I.FTZ.U32.TRUNC.NTZ R7, R6 ;  /* 0x0000000600077305 */ /* 0x000622000021f000 */
[----:B----4-:R-:W-:Y:S02]  /*01d0*/  IABS R2, R43 ;  /* 0x0000002b00027213 */ /* 0x010fe40000000000 */
[----:B------:R4:W5:Y:S01]  /*01e0*/  @P1 LDG.E R42, desc[UR18][R4.64] ;  /* 0x00000012042a1981 */ /* 0x000962000c1e1900 */
[----:B---3--:R-:W-:Y:S01]  /*01f0*/  HFMA2 R6, -RZ, RZ, 0, 0 ;  /* 0x00000000ff067431 */ /* 0x008fe200000001ff */
[----:B0-----:R-:W-:-:S05]  /*0200*/  IADD3 R12, PT, PT, RZ, -R7, RZ ;  /* 0x80000007ff0c7210 */ /* 0x001fca0007ffe0ff */
[----:B------:R-:W-:Y:S02]  /*0210*/  IMAD R3, R12, R9, RZ ;  /* 0x000000090c037224 */ /* 0x000fe400078e02ff */
        /* <DEDUP_REMOVED lines=11> */
[----:B------:R-:W-:-:S05]  /*02d0*/  ISETP.NE.AND P1, PT, R10, RZ, PT ;  /* 0x000000ff0a00720c */ /* 0x000fca0003f25270 */
[----:B------:R-:W-:-:S06]  /*02e0*/  @P0 IADD3 R7, PT, PT, R7, 0x1, RZ ;  /* 0x0000000107070810 */ /* 0x000fcc0007ffe0ff */
[----:B------:R-:W-:Y:S02]  /*02f0*/  @!P2 IADD3 R7, PT, PT, -R7, RZ, RZ ;  /* 0x000000ff0707a210 */ /* 0x000fe40007ffe1ff */
[----:B------:R-:W-:Y:S02]  /*0300*/  @!P1 LOP3.LUT R7, RZ, R10, RZ, 0x33, !PT ;  /* 0x0000000aff079212 */ /* 0x000fe400078e33ff */
[----:B------:R-:W3:Y:S01]  /*0310*/  LDC.64 R10, c[0x0][0x460] ;  /* 0x00011800ff0a7b82 */ /* 0x000ee20000000a00 */
[----:B------:R-:W-:Y:S01]  /*0320*/  ISETP.GE.AND P0, PT, R17, 0x1, PT ;  /* 0x000000011100780c */ /* 0x000fe20003f06270 */
[----:B------:R-:W-:-:S04]  /*0330*/  UIMAD.WIDE.U32 UR4, UR20, UR8, URZ ;  /* 0x00000008140472a5 */ /* 0x000fc8000f8e00ff */
[----:B------:R-:W-:Y:S02]  /*0340*/  UIMAD UR6, UR20, UR9, UR5 ;  /* 0x00000009140672a4 */ /* 0x000fe4000f8e0205 */
[----:B------:R-:W-:Y:S02]  /*0350*/  MOV R2, UR4 ;  /* 0x0000000400027c02 */ /* 0x000fe40008000f00 */
[----:B------:R-:W-:Y:S01]  /*0360*/  MOV R3, UR5 ;  /* 0x0000000500037c02 */ /* 0x000fe20008000f00 */
[----:B------:R-:W-:Y:S01]  /*0370*/  UIMAD.WIDE.U32 UR4, UR20, UR12, URZ ;  /* 0x0000000c140472a5 */ /* 0x000fe2000f8e00ff */
[----:B------:R-:W-:Y:S01]  /*0380*/  MOV R3, UR6 ;  /* 0x0000000600037c02 */ /* 0x000fe20008000f00 */
[----:B------:R-:W-:Y:S02]  /*0390*/  UIMAD.WIDE.U32 UR6, UR20, UR16, URZ ;  /* 0x00000010140672a5 */ /* 0x000fe4000f8e00ff */
[----:B------:R-:W-:Y:S01]  /*03a0*/  UIMAD UR8, UR20, UR13, UR5 ;  /* 0x0000000d140872a4 */ /* 0x000fe2000f8e0205 */
[----:B012-4-:R-:W-:Y:S11]  /*03b0*/  @!P0 EXIT ;  /* 0x000000000000894d */ /* 0x017ff60003800000 */
        /* <DEDUP_REMOVED lines=9> */
[----:B------:R-:W4:Y:S01]  /*0450*/  LDCU.64 UR4, c[0x0][0x3a0] ;  /* 0x00007400ff0477ac */ /* 0x000f220008000a00 */
[----:B------:R-:W-:Y:S01]  /*0460*/  IMAD.WIDE.U32 R2, R43, UR10, R2 ;  /* 0x0000000a2b027c25 */ /* 0x000fe2000f8e0002 */
[----:B------:R-:W-:Y:S01]  /*0470*/  MOV R45, 0x400 ;  /* 0x00000400002d7802 */ /* 0x000fe20000000f00 */
[----:B------:R-:W1:Y:S02]  /*0480*/  LDCU.64 UR8, c[0x0][0x3d8] ;  /* 0x00007b00ff0877ac */ /* 0x000e640008000a00 */
[C---:B------:R-:W-:Y:S01]  /*0490*/  IMAD R57, R7.reuse, R57, R6 ;  /* 0x0000003907397224 */ /* 0x040fe200078e0206 */
[----:B---3--:R-:W-:Y:S01]  /*04a0*/  LEA R50, P0, R2, R10, 0x2 ;  /* 0x0000000a02327211 */ /* 0x008fe200078010ff */
[----:B------:R-:W-:Y:S01]  /*04b0*/  IMAD.WIDE.U32 R6, R7, R56, UR6 ;  /* 0x0000000607067e25 */ /* 0x000fe2000f8e0038 */
[----:B------:R-:W3:Y:S01]  /*04c0*/  LDCU UR6, c[0x0][0x38c] ;  /* 0x00007180ff0677ac */ /* 0x000ee20008000800 */
[----:B------:R-:W-:-:S02]  /*04d0*/  MOV R48, RZ ;  /* 0x000000ff00307202 */ /* 0x000fc40000000f00 */
[----:B------:R-:W-:Y:S01]  /*04e0*/  IMAD.WIDE.U32 R4, R43, UR14, R4 ;  /* 0x0000000e2b047c25 */ /* 0x000fe2000f8e0004 */
[----:B------:R-:W-:Y:S02]  /*04f0*/  LEA R56, P2, R6, R14, 0x2 ;  /* 0x0000000e06387211 */ /* 0x000fe400078410ff */
[----:B------:R-:W-:Y:S01]  /*0500*/  IADD3 R57, PT, PT, R7, R57, RZ ;  /* 0x0000003907397210 */ /* 0x000fe20007ffe0ff */
[C---:B------:R-:W-:Y:S01]  /*0510*/  IMAD R53, R43.reuse, UR15, R5 ;  /* 0x0000000f2b357c24 */ /* 0x040fe2000f8e0205 */
[----:B------:R-:W-:Y:S01]  /*0520*/  LEA R52, P1, R4, R12, 0x2 ;  /* 0x0000000c04347211 */ /* 0x000fe200078210ff */
[C---:B------:R-:W-:Y:S01]  /*0530*/  IMAD R51, R43.reuse, UR11, R3 ;  /* 0x0000000b2b337c24 */ /* 0x040fe2000f8e0203 */
[----:B------:R-:W-:Y:S01]  /*0540*/  LEA.HI.X R57, R6, R15, R57, 0x2, P2 ;  /* 0x0000000f06397211 */ /* 0x000fe200010f1439 */
[C---:B----4-:R-:W-:Y:S01]  /*0550*/  IMAD.WIDE.U32 R32, R43.reuse, UR4, RZ ;  /* 0x000000042b207c25 */ /* 0x050fe2000f8e00ff */
[----:B------:R-:W-:Y:S01]  /*0560*/  LEA.HI.X R53, R4, R13, R53, 0x2, P1 ;  /* 0x0000000d04357211 */ /* 0x000fe200008f1435 */
[----:B------:R-:W4:Y:S01]  /*0570*/  LDCU.U8 UR4, c[0x0][0x39e] ;  /* 0x000073c0ff0477ac */ /* 0x000f220008000000 */
[----:B------:R-:W-:Y:S01]  /*0580*/  LEA.HI.X R51, R2, R11, R51, 0x2, P0 ;  /* 0x0000000b02337211 */ /* 0x000fe200000f1433 */
[----:B0-----:R-:W-:Y:S01]  /*0590*/  IMAD R4, R16, UR20, R43 ;  /* 0x0000001410047c24 */ /* 0x001fe2000f8e022b */
[----:B-1----:R-:W-:Y:S01]  /*05a0*/  SHF.L.U32 R6, R44, 0x2, RZ ;  /* 0x000000022c067819 */ /* 0x002fe200000006ff */
[----:B------:R-:W-:-:S03]  /*05b0*/  IMAD.WIDE.U32 R2, R43, UR8, RZ ;  /* 0x000000082b027c25 */ /* 0x000fc6000f8e00ff */
[----:B------:R-:W-:Y:S01]  /*05c0*/  LOP3.LUT R55, R6, 0xf80, RZ, 0xc0, !PT ;  /* 0x00000f8006377812 */ /* 0x000fe200078ec0ff */
[----:B------:R-:W-:Y:S01]  /*05d0*/  IMAD R4, R4, R17, RZ ;  /* 0x0000001104047224 */ /* 0x000fe200078e02ff */
[----:B--2---:R-:W-:Y:S01]  /*05e0*/  LEA R45, R8, R45, 0x18 ;  /* 0x0000002d082d7211 */ /* 0x004fe200078ec0ff */
[----:B------:R-:W-:Y:S01]  /*05f0*/  IMAD R47, R43, UR5, R33 ;  /* 0x000000052b2f7c24 */ /* 0x000fe2000f8e0221 */
[----:B------:R-:W-:Y:S01]  /*0600*/  LOP3.LUT R55, R55, 0x1f, R44, 0xf8, !PT ;  /* 0x0000001f37377812 */ /* 0x000fe200078ef82c */
[----:B---3--:R-:W-:Y:S01]  /*0610*/  IMAD R46, R4, UR6, RZ ;  /* 0x00000006042e7c24 */ /* 0x008fe2000f8e02ff */
[----:B------:R-:W-:Y:S01]  /*0620*/  SHF.L.U32 R4, R44, 0x1, RZ ;  /* 0x000000012c047819 */ /* 0x000fe200000006ff */
[----:B------:R-:W-:-:S03]  /*0630*/  IMAD R49, R43, UR9, R3 ;  /* 0x000000092b317c24 */ /* 0x000fc6000f8e0203 */
[----:B------:R-:W-:-:S04]  /*0640*/  LOP3.LUT R5, R4, 0x7c0, RZ, 0xc0, !PT ;  /* 0x000007c004057812 */ /* 0x000fc800078ec0ff */
[----:B----4-:R-:W-:-:S07]  /*0650*/  LOP3.LUT R54, R5, 0x1f, R44, 0xf8, !PT ;  /* 0x0000001f05367812 */ /* 0x010fce00078ef82c */
.L_x_2204:
[----:B------:R-:W-:Y:S01]  /*0660*/  BAR.SYNC.DEFER_BLOCKING 0x0 ;  /* 0x0000000000007b1d */ /* 0x000fe20000010000 */
[----:B-1----:R-:W-:-:S05]  /*0670*/  IMAD.WIDE.U32 R4, R54, 0x10, R50 ;  /* 0x0000001036047825 */ /* 0x002fca00078e0032 */
[----:B------:R-:W2:Y:S04]  /*0680*/  LDG.E.128 R20, desc[UR18][R4.64] ;  /* 0x0000001204147981 */ /* 0x000ea8000c1e1d00 */
[----:B------:R-:W3:Y:S01]  /*0690*/  LDG.E.128 R24, desc[UR18][R4.64+0x200] ;  /* 0x0002001204187981 */ /* 0x000ee2000c1e1d00 */
[----:B------:R-:W-:Y:S01]  /*06a0*/  IMAD.WIDE.U32 R8, R54, 0x10, R52 ;  /* 0x0000001036087825 */ /* 0x000fe200078e0034 */
[----:B------:R-:W0:Y:S02]  /*06b0*/  S2R R58, SR_LANEID ;  /* 0x00000000003a7919 */ /* 0x000e240000000000 */
[----:B0-----:R-:W-:-:S04]  /*06c0*/  LEA R59, R58, R45, 0x4 ;  /* 0x0000002d3a3b7211 */ /* 0x001fc800078e20ff */
        /* <DEDUP_REMOVED lines=13> */
[----:B------:R-:W0:Y:S04]  /*07a0*/  LDS.128 R20, [R61] ;  /* 0x000000003d147984 */ /* 0x000e280000000c00 */
[----:B------:R-:W1:Y:S01]  /*07b0*/  LDS.128 R4, [R61+0x10] ;  /* 0x000010003d047984 */ /* 0x000e620000000c00 */
        /* <DEDUP_REMOVED lines=46> */
.L_x_2185:
[----:B------:R-:W-:Y:S05]  /*0aa0*/  BSYNC.RECONVERGENT B0 ;  /* 0x0000000000007941 */ /* 0x000fea0003800200 */
.L_x_2184:
        /* <DEDUP_REMOVED lines=34> */
.L_x_2187:
[----:B------:R-:W-:Y:S05]  /*0cd0*/  BSYNC.RECONVERGENT B0 ;  /* 0x0000000000007941 */ /* 0x000fea0003800200 */
.L_x_2186:
        /* <DEDUP_REMOVED lines=39> */
.L_x_2189:
[----:B------:R-:W-:Y:S05]  /*0f50*/  BSYNC.RECONVERGENT B0 ;  /* 0x0000000000007941 */ /* 0x000fea0003800200 */
.L_x_2188:
        /* <DEDUP_REMOVED lines=32> */
.L_x_2191:
[----:B------:R-:W-:Y:S05]  /*1160*/  BSYNC.RECONVERGENT B0 ;  /* 0x0000000000007941 */ /* 0x000fea0003800200 */
.L_x_2190:
        /* <DEDUP_REMOVED lines=32> */
.L_x_2193:
[----:B------:R-:W-:Y:S05]  /*1370*/  BSYNC.RECONVERGENT B0 ;  /* 0x0000000000007941 */ /* 0x000fea0003800200 */
.L_x_2192:
        /* <DEDUP_REMOVED lines=32> */
.L_x_2195:
[----:B------:R-:W-:Y:S05]  /*1580*/  BSYNC.RECONVERGENT B0 ;  /* 0x0000000000007941 */ /* 0x000fea0003800200 */
.L_x_2194:
        /* <DEDUP_REMOVED lines=32> */
.L_x_2197:
[----:B------:R-:W-:Y:S05]  /*1790*/  BSYNC.RECONVERGENT B0 ;  /* 0x0000000000007941 */ /* 0x000fea0003800200 */
.L_x_2196:
        /* <DEDUP_REMOVED lines=32> */
.L_x_2199:
[----:B------:R-:W-:Y:S05]  /*19a0*/  BSYNC.RECONVERGENT B0 ;  /* 0x0000000000007941 */ /* 0x000fea0003800200 */
.L_x_2198:
        /* <DEDUP_REMOVED lines=16> */
[----:B------:R-:W-:Y:S01]  /*1ab0*/  FMUL.FTZ R71, R14, R67 ;  /* 0x000000430e477220 */ /* 0x000fe20000410000 */
[----:B------:R-:W-:Y:S01]  /*1ac0*/  FMUL.FTZ R72, R13, R66 ;  /* 0x000000420d487220 */ /* 0x000fe20000410000 */
[----:B------:R-:W-:Y:S01]  /*1ad0*/  FMUL.FTZ R73, R12, R65 ;  /* 0x000000410c497220 */ /* 0x000fe20000410000 */
[----:B------:R-:W-:Y:S01]  /*1ae0*/  ISETP.EQ.AND P0, PT, R44, RZ, P0 ;  /* 0x000000ff2c00720c */ /* 0x000fe20000702270 */
[----:B------:R-:W1:Y:S01]  /*1af0*/  LDC.64 R34, c[0x0][0x440] ;  /* 0x00011000ff227b82 */ /* 0x000e620000000a00 */
[----:B------:R-:W-:Y:S01]  /*1b00*/  FMUL.FTZ R74, R19, R64 ;  /* 0x00000040134a7220 */ /* 0x000fe20000410000 */
[----:B------:R-:W-:Y:S01]  /*1b10*/  FMUL.FTZ R75, R18, R63 ;  /* 0x0000003f124b7220 */ /* 0x000fe20000410000 */
[----:B------:R-:W-:Y:S01]  /*1b20*/  FMUL.FTZ R76, R17, R62 ;  /* 0x0000003e114c7220 */ /* 0x000fe20000410000 */
[----:B------:R-:W-:Y:S01]  /*1b30*/  FMUL.FTZ R77, R16, R60 ;  /* 0x0000003c104d7220 */ /* 0x000fe20000410000 */
[----:B------:R-:W-:Y:S01]  /*1b40*/  LEA R78, R58, R61, 0x5 ;  /* 0x0000003d3a4e7211 */ /* 0x000fe200078e28ff */
[----:B------:R-:W2:Y:S02]  /*1b50*/  LDCU UR5, c[0x0][0x38c] ;  /* 0x00007180ff0577ac */ /* 0x000ea40008000800 */
[----:B------:R-:W3:Y:S01]  /*1b60*/  LDC.64 R36, c[0x0][0x450] ;  /* 0x00011400ff247b82 */ /* 0x000ee20000000a00 */
[----:B------:R-:W4:Y:S01]  /*1b70*/  LDCU.64 UR8, c[0x0][0x3c0] ;  /* 0x00007800ff0877ac */ /* 0x000f220008000a00 */
[----:B------:R-:W0:Y:S06]  /*1b80*/  LDCU.64 UR6, c[0x0][0x3a8] ;  /* 0x00007500ff0677ac */ /* 0x000e2c0008000a00 */
[----:B------:R-:W0:Y:S01]  /*1b90*/  LDC.64 R38, c[0x0][0x480] ;  /* 0x00012000ff267b82 */ /* 0x000e220000000a00 */
[----:B------:R-:W0:Y:S02]  /*1ba0*/  LDCU.64 UR10, c[0x0][0x3e0] ;  /* 0x00007c00ff0a77ac */ /* 0x000e240008000a00 */
.L_x_2203:
[----:B------:R-:W-:Y:S02]  /*1bb0*/  MOV R12, R32 ;  /* 0x00000020000c7202 */ /* 0x000fe40000000f00 */
[----:B------:R-:W-:-:S03]  /*1bc0*/  MOV R13, R47 ;  /* 0x0000002f000d7202 */ /* 0x000fc60000000f00 */
[----:B0-----:R-:W-:-:S04]  /*1bd0*/  IMAD.WIDE.U32 R12, R80, UR6, R12 ;  /* 0x00000006500c7c25 */ /* 0x001fc8000f8e000c */
[----:B------:R-:W-:Y:S01]  /*1be0*/  IMAD R13, R80, UR7, R13 ;  /* 0x00000007500d7c24 */ /* 0x000fe2000f8e020d */
[----:B-1----:R-:W-:-:S04]  /*1bf0*/  LEA R40, P1, R12, R34, 0x3 ;  /* 0x000000220c287211 */ /* 0x002fc800078218ff */
[----:B------:R-:W-:Y:S01]  /*1c00*/  LEA.HI.X R41, R12, R35, R13, 0x3, P1 ;  /* 0x000000230c297211 */ /* 0x000fe200008f1c0d */
[----:B----4-:R-:W-:-:S04]  /*1c10*/  IMAD.WIDE.U32 R12, R80, UR8, RZ ;  /* 0x00000008500c7c25 */ /* 0x010fc8000f8e00ff */
[----:B------:R-:W-:Y:S01]  /*1c20*/  IMAD R13, R80, UR9, R13 ;  /* 0x00000009500d7c24 */ /* 0x000fe2000f8e020d */
[C---:B------:R-:W-:Y:S01]  /*1c30*/  LEA R28, P1, R12.reuse, R56, 0x2 ;  /* 0x000000380c1c7211 */ /* 0x040fe200078210ff */
[----:B------:R-:W4:Y:S03]  /*1c40*/  LDG.E.64 R40, desc[UR18][R40.64] ;  /* 0x0000001228287981 */ /* 0x000f26000c1e1b00 */
[----:B------:R-:W-:-:S03]  /*1c50*/  LEA.HI.X R29, R12, R57, R13, 0x2, P1 ;  /* 0x000000390c1d7211 */ /* 0x000fc600008f140d */
[----:B------:R-:W-:-:S05]  /*1c60*/  IMAD.WIDE.U32 R28, R55, 0x10, R28 ;  /* 0x00000010371c7825 */ /* 0x000fca00078e001c */
[----:B------:R-:W5:Y:S04]  /*1c70*/  LDG.E.128 R12, desc[UR18][R28.64] ;  /* 0x000000121c0c7981 */ /* 0x000f68000c1e1d00 */
[----:B------:R-:W2:Y:S04]  /*1c80*/  LDG.E.128 R16, desc[UR18][R28.64+0x200] ;  /* 0x000200121c107981 */ /* 0x000ea8000c1e1d00 */
[----:B------:R-:W3:Y:S04]  /*1c90*/  LDG.E.128 R20, desc[UR18][R28.64+0x400] ;  /* 0x000400121c147981 */ /* 0x000ee8000c1e1d00 */
[----:B------:R0:W3:Y:S01]  /*1ca0*/  LDG.E.128 R24, desc[UR18][R28.64+0x600] ;  /* 0x000600121c187981 */ /* 0x0000e2000c1e1d00 */
[C---:B----4-:R-:W-:Y:S01]  /*1cb0*/  FMUL.FTZ R30, R41.reuse, R60 ;  /* 0x0000003c291e7220 */ /* 0x050fe20000410000 */
[----:B------:R-:W-:Y:S01]  /*1cc0*/  FMUL.FTZ R95, R40, 1.4426950216293334961 ;  /* 0x3fb8aa3b285f7820 */ /* 0x000fe20000410000 */
[C---:B------:R-:W-:Y:S01]  /*1cd0*/  FMUL.FTZ R31, R41.reuse, R62 ;  /* 0x0000003e291f7220 */ /* 0x040fe20000410000 */
[----:B0-----:R-:W-:Y:S01]  /*1ce0*/  FMUL.FTZ R28, R41, R63 ;  /* 0x0000003f291c7220 */ /* 0x001fe20000410000 */
[----:B------:R-:W-:Y:S01]  /*1cf0*/  FMUL.RZ R83, R30, 0.15915493667125701904 ;  /* 0x3e22f9831e537820 */ /* 0x000fe2000040c000 */
[----:B------:R-:W-:Y:S01]  /*1d00*/  FMUL.FTZ R30, R95, R60 ;  /* 0x0000003c5f1e7220 */ /* 0x000fe20000410000 */
[----:B------:R-:W-:Y:S01]  /*1d10*/  FMUL.RZ R87, R31, 0.15915493667125701904 ;  /* 0x3e22f9831f577820 */ /* 0x000fe2000040c000 */
[----:B------:R-:W-:Y:S01]  /*1d20*/  FMUL.RZ R89, R28, 0.15915493667125701904 ;  /* 0x3e22f9831c597820 */ /* 0x000fe2000040c000 */
[----:B------:R-:W-:Y:S01]  /*1d30*/  FMUL.FTZ R40, R95, R62 ;  /* 0x0000003e5f287220 */ /* 0x000fe20000410000 */
[----:B------:R-:W0:Y:S01]  /*1d40*/  MUFU.EX2 R86, R30 ;  /* 0x0000001e00567308 */ /* 0x000e220000000800 */
[----:B-----5:R1:W-:Y:S03]  /*1d50*/  STS.128 [R59], R12 ;  /* 0x0000000c3b007388 */ /* 0x0203e60000000c00 */
[----:B------:R4:W5:Y:S01]  /*1d60*/  MUFU.EX2 R81, R40 ;  /* 0x0000002800517308 */ /* 0x0009620000000800 */
[----:B--2---:R2:W-:Y:S03]  /*1d70*/  STS.128 [R59+0x200], R16 ;  /* 0x000200103b007388 */ /* 0x0045e60000000c00 */
[----:B------:R-:W0:Y:S01]  /*1d80*/  MUFU.COS R85, R83 ;  /* 0x0000005300557308 */ /* 0x000e220000000000 */
[----:B---3--:R3:W-:Y:S01]  /*1d90*/  STS.128 [R59+0x400], R20 ;  /* 0x000400143b007388 */ /* 0x0087e20000000c00 */
[----:B----4-:R-:W-:-:S03]  /*1da0*/  FMUL.FTZ R40, R41, R64 ;  /* 0x0000004029287220 */ /* 0x010fc60000410000 */
[----:B------:R4:W-:Y:S01]  /*1db0*/  STS.128 [R59+0x600], R24 ;  /* 0x000600183b007388 */ /* 0x0009e20000000c00 */
[----:B------:R-:W-:-:S03]  /*1dc0*/  NOP ;  /* 0x0000000000007918 */ /* 0x000fc60000000000 */
[----:B------:R-:W5:Y:S01]  /*1dd0*/  LDS.128 R28, [R78] ;  /* 0x000000004e1c7984 */ /* 0x000f620000000c00 */
[----:B-1----:R-:W-:Y:S01]  /*1de0*/  FMUL.FTZ R12, R41, R65 ;  /* 0x00000041290c7220 */ /* 0x002fe20000410000 */
[----:B------:R1:W4:Y:S01]  /*1df0*/  MUFU.SIN R79, R83 ;  /* 0x00000053004f7308 */ /* 0x0003220000000400 */
[----:B------:R-:W-:Y:S01]  /*1e00*/  FMUL.RZ R40, R40, 0.15915493667125701904 ;  /* 0x3e22f98328287820 */ /* 0x000fe2000040c000 */
[C---:B--2---:R-:W-:Y:S01]  /*1e10*/  FMUL.FTZ R16, R95.reuse, R64 ;  /* 0x000000405f107220 */ /* 0x044fe20000410000 */
[----:B---3--:R-:W-:Y:S01]  /*1e20*/  FMUL.RZ R23, R12, 0.15915493667125701904 ;  /* 0x3e22f9830c177820 */ /* 0x008fe2000040c000 */
[----:B0-----:R-:W-:Y:S01]  /*1e30*/  FMUL.FTZ R85, R86, R85 ;  /* 0x0000005556557220 */ /* 0x001fe20000410000 */
[----:B------:R-:W0:Y:S01]  /*1e40*/  LDS.128 R12, [R78+0x10] ;  /* 0x000010004e0c7984 */ /* 0x000e220000000c00 */
[----:B------:R-:W-:Y:S01]  /*1e50*/  FMUL.FTZ R18, R95, R65 ;  /* 0x000000415f127220 */ /* 0x000fe20000410000 */
[-C--:B------:R-:W-:Y:S01]  /*1e60*/  FMUL.FTZ R22, R41, R66.reuse ;  /* 0x0000004229167220 */ /* 0x080fe20000410000 */
[----:B------:R-:W5:Y:S01]  /*1e70*/  MUFU.SIN R82, R87 ;  /* 0x0000005700527308 */ /* 0x000f620000000400 */
[----:B-1----:R-:W-:Y:S01]  /*1e80*/  FMUL.FTZ R83, R95, R63 ;  /* 0x0000003f5f537220 */ /* 0x002fe20000410000 */
[----:B----4-:R-:W-:Y:S01]  /*1e90*/  FMUL.FTZ R24, R41, R67 ;  /* 0x0000004329187220 */ /* 0x010fe20000410000 */
[----:B------:R-:W-:Y:S01]  /*1ea0*/  FMUL.RZ R27, R22, 0.15915493667125701904 ;  /* 0x3e22f983161b7820 */ /* 0x000fe2000040c000 */
[----:B------:R-:W-:Y:S01]  /*1eb0*/  FMUL.FTZ R22, R95, R66 ;  /* 0x000000425f167220 */ /* 0x000fe20000410000 */
[----:B------:R-:W-:Y:S01]  /*1ec0*/  FMUL.FTZ R41, R41, R68 ;  /* 0x0000004429297220 */ /* 0x000fe20000410000 */
[----:B------:R-:W-:-:S02]  /*1ed0*/  FMUL.RZ R97, R24, 0.15915493667125701904 ;  /* 0x3e22f98318617820 */ /* 0x000fc4000040c000 */
[----:B------:R1:W2:Y:S01]  /*1ee0*/  MUFU.COS R84, R87 ;  /* 0x0000005700547308 */ /* 0x0002a20000000000 */
[----:B------:R-:W-:Y:S01]  /*1ef0*/  FMUL.RZ R41, R41, 0.15915493667125701904 ;  /* 0x3e22f98329297820 */ /* 0x000fe2000040c000 */
[----:B------:R-:W-:-:S06]  /*1f00*/  FMUL.FTZ R86, R86, R79 ;  /* 0x0000004f56567220 */ /* 0x000fcc0000410000 */
[----:B------:R-:W-:Y:S01]  /*1f10*/  MUFU.SIN R88, R89 ;  /* 0x0000005900587308 */ /* 0x000fe20000000400 */
[----:B-----5:R-:W-:-:S07]  /*1f20*/  FMUL.FTZ R79, R81, R82 ;  /* 0x00000052514f7220 */ /* 0x020fce0000410000 */
[----:B------:R-:W3:Y:S01]  /*1f30*/  MUFU.COS R90, R89 ;  /* 0x00000059005a7308 */ /* 0x000ee20000000000 */
[C---:B------:R-:W-:Y:S01]  /*1f40*/  FMUL.FTZ R28, R77.reuse, R28 ;  /* 0x0000001c4d1c7220 */ /* 0x040fe20000410000 */
[----:B------:R-:W-:-:S06]  /*1f50*/  FMUL.FTZ R29, R77, R29 ;  /* 0x0000001d4d1d7220 */ /* 0x000fcc0000410000 */
[----:B------:R-:W-:Y:S01]  /*1f60*/  MUFU.SIN R17, R40 ;  /* 0x0000002800117308 */ /* 0x000fe20000000400 */
[----:B-1----:R-:W-:Y:S01]  /*1f70*/  FMUL.FTZ R87, R76, R30 ;  /* 0x0000001e4c577220 */ /* 0x002fe20000410000 */
[C---:B0-----:R-:W-:Y:S01]  /*1f80*/  FMUL.FTZ R91, R75.reuse, R13 ;  /* 0x0000000d4b5b7220 */ /* 0x041fe20000410000 */
[----:B------:R-:W-:Y:S01]  /*1f90*/  FMUL.FTZ R92, R75, R12 ;  /* 0x0000000c4b5c7220 */ /* 0x000fe20000410000 */
[----:B------:R-:W-:-:S04]  /*1fa0*/  FMUL.FTZ R93, R74, R14 ;  /* 0x0000000e4a5d7220 */ /* 0x000fc80000410000 */
[----:B------:R2:W0:Y:S01]  /*1fb0*/  MUFU.COS R19, R40 ;  /* 0x0000002800137308 */ /* 0x0004220000000000 */
[----:B------:R-:W-:-:S07]  /*1fc0*/  FMUL.FTZ R94, R74, R15 ;  /* 0x0000000f4a5e7220 */ /* 0x000fce0000410000 */
[----:B------:R-:W3:Y:S01]  /*1fd0*/  MUFU.EX2 R83, R83 ;  /* 0x0000005300537308 */ /* 0x000ee20000000800 */
[----:B--2---:R-:W-:-:S03]  /*1fe0*/  FMUL.FTZ R40, R81, R84 ;  /* 0x0000005451287220 */ /* 0x004fc60000410000 */
[----:B------:R-:W0:Y:S04]  /*1ff0*/  MUFU.EX2 R16, R16 ;  /* 0x0000001000107308 */ /* 0x000e280000000800 */
[----:B------:R-:W-:Y:S01]  /*2000*/  MUFU.SIN R21, R23 ;  /* 0x0000001700157308 */ /* 0x000fe20000000400 */
[C---:B---3--:R-:W-:Y:S01]  /*2010*/  FMUL.FTZ R81, R83.reuse, R90 ;  /* 0x0000005a53517220 */ /* 0x048fe20000410000 */
[----:B------:R-:W-:-:S06]  /*2020*/  FMUL.FTZ R82, R83, R88 ;  /* 0x0000005853527220 */ /* 0x000fcc0000410000 */
[----:B------:R1:W2:Y:S01]  /*2030*/  MUFU.COS R89, R23 ;  /* 0x0000001700597308 */ /* 0x0002a20000000000 */
[----:B------:R-:W-:Y:S01]  /*2040*/  FMUL.FTZ R88, R76, R31 ;  /* 0x0000001f4c587220 */ /* 0x000fe20000410000 */
[C---:B0-----:R-:W-:Y:S01]  /*2050*/  FMUL.FTZ R83, R16.reuse, R19 ;  /* 0x0000001310537220 */ /* 0x041fe20000410000 */
[----:B------:R-:W-:Y:S01]  /*2060*/  FMUL.FTZ R84, R16, R17 ;  /* 0x0000001110547220 */ /* 0x000fe20000410000 */
[-C--:B------:R-:W-:Y:S01]  /*2070*/  FMUL.FTZ R16, R28, R79.reuse ;  /* 0x0000004f1c107220 */ /* 0x080fe20000410000 */
[----:B------:R-:W-:-:S03]  /*2080*/  FMUL.FTZ R17, R29, R79 ;  /* 0x0000004f1d117220 */ /* 0x000fc60000410000 */
[----:B------:R0:W2:Y:S01]  /*2090*/  MUFU.EX2 R20, R18 ;  /* 0x0000001200147308 */ /* 0x0000a20000000800 */
[-C--:B-1----:R-:W-:Y:S01]  /*20a0*/  FFMA.FTZ R23, R29, R40.reuse, R16 ;  /* 0x000000281d177223 */ /* 0x082fe20000010010 */
[----:B------:R-:W-:Y:S02]  /*20b0*/  FFMA.FTZ R26, R28, R40, -R17 ;  /* 0x000000281c1a7223 */ /* 0x000fe40000010811 */
[----:B------:R-:W1:Y:S01]  /*20c0*/  MUFU.SIN R98, R27 ;  /* 0x0000001b00627308 */ /* 0x000e620000000400 */
[----:B------:R-:W-:Y:S01]  /*20d0*/  FADD.FTZ R25, R88, R23 ;  /* 0x0000001758197221 */ /* 0x000fe20000010000 */
[----:B------:R-:W-:Y:S01]  /*20e0*/  FADD.FTZ R26, R87, R26 ;  /* 0x0000001a571a7221 */ /* 0x000fe20000010000 */
[----:B0-----:R-:W0:Y:S02]  /*20f0*/  LDS.128 R16, [R78+0x20] ;  /* 0x000020004e107984 */ /* 0x001e240000000c00 */
[C---:B------:R-:W-:Y:S01]  /*2100*/  FMUL.FTZ R24, R82.reuse, R25 ;  /* 0x0000001952187220 */ /* 0x040fe20000410000 */
[----:B------:R-:W-:-:S02]  /*2110*/  FMUL.FTZ R30, R82, R26 ;  /* 0x0000001a521e7220 */ /* 0x000fc40000410000 */
[----:B------:R3:W4:Y:S01]  /*2120*/  MUFU.COS R96, R27 ;  /* 0x0000001b00607308 */ /* 0x0007220000000000 */
[C---:B--2---:R-:W-:Y:S01]  /*2130*/  FMUL.FTZ R89, R20.reuse, R89 ;  /* 0x0000005914597220 */ /* 0x044fe20000410000 */
[----:B------:R-:W-:Y:S01]  /*2140*/  FFMA.FTZ R30, R81, R25, R30 ;  /* 0x00000019511e7223 */ /* 0x000fe2000001001e */
[----:B------:R-:W-:Y:S01]  /*2150*/  FMUL.FTZ R90, R20, R21 ;  /* 0x00000015145a7220 */ /* 0x000fe20000410000 */
[C---:B------:R-:W-:Y:S01]  /*2160*/  FMUL.FTZ R20, R95.reuse, R67 ;  /* 0x000000435f147220 */ /* 0x040fe20000410000 */
[----:B------:R-:W-:Y:S01]  /*2170*/  FMUL.FTZ R95, R95, R68 ;  /* 0x000000445f5f7220 */ /* 0x000fe20000410000 */
[----:B------:R-:W-:Y:S02]  /*2180*/  FADD.FTZ R30, R91, R30 ;  /* 0x0000001e5b1e7221 */ /* 0x000fe40000010000 */
[----:B------:R2:W1:Y:S01]  /*2190*/  MUFU.EX2 R23, R22 ;  /* 0x0000001600177308 */ /* 0x0004620000000800 */
[----:B---3--:R-:W-:Y:S01]  /*21a0*/  FFMA.FTZ R27, R81, R26, -R24 ;  /* 0x0000001a511b7223 */ /* 0x008fe20000010818 */
[----:B------:R-:W-:-:S02]  /*21b0*/  FMUL.FTZ R12, R84, R30 ;  /* 0x0000001e540c7220 */ /* 0x000fc40000410000 */
[----:B------:R-:W-:Y:S01]  /*21c0*/  MUFU.SIN R21, R97 ;  /* 0x0000006100157308 */ /* 0x000fe20000000400 */
[----:B------:R-:W-:-:S04]  /*21d0*/  FADD.FTZ R27, R92, R27 ;  /* 0x0000001b5c1b7221 */ /* 0x000fc80000010000 */
[-C--:B------:R-:W-:Y:S01]  /*21e0*/  FMUL.FTZ R13, R84, R27.reuse ;  /* 0x0000001b540d7220 */ /* 0x080fe20000410000 */
[C---:B--2---:R-:W-:Y:S02]  /*21f0*/  FFMA.FTZ R22, R83.reuse, R27, -R12 ;  /* 0x0000001b53167223 */ /* 0x044fe4000001080c */
[----:B------:R-:W2:Y:S01]  /*2200*/  MUFU.COS R31, R97 ;  /* 0x00000061001f7308 */ /* 0x000ea20000000000 */
[----:B------:R-:W-:Y:S01]  /*2210*/  FFMA.FTZ R25, R83, R30, R13 ;  /* 0x0000001e53197223 */ /* 0x000fe2000001000d */
[----:B------:R-:W-:Y:S01]  /*2220*/  FADD.FTZ R24, R93, R22 ;  /* 0x000000165d187221 */ /* 0x000fe20000010000 */
[----:B------:R-:W3:Y:S01]  /*2230*/  LDS.128 R12, [R78+0x30] ;  /* 0x000030004e0c7984 */ /* 0x000ee20000000c00 */
[C---:B-1----:R-:W-:Y:S01]  /*2240*/  FMUL.FTZ R98, R23.reuse, R98 ;  /* 0x0000006217627220 */ /* 0x042fe20000410000 */
[----:B------:R-:W-:Y:S01]  /*2250*/  FADD.FTZ R25, R94, R25 ;  /* 0x000000195e197221 */ /* 0x000fe20000010000 */
[C---:B------:R-:W-:Y:S01]  /*2260*/  FMUL.FTZ R100, R90.reuse, R24 ;  /* 0x000000185a647220 */ /* 0x040fe20000410000 */
[----:B----4-:R-:W-:Y:S01]  /*2270*/  FMUL.FTZ R96, R23, R96 ;  /* 0x0000006017607220 */ /* 0x010fe20000410000 */
[----:B------:R-:W2:Y:S01]  /*2280*/  MUFU.EX2 R20, R20 ;  /* 0x0000001400147308 */ /* 0x000ea20000000800 */
[----:B------:R-:W-:-:S03]  /*2290*/  FMUL.FTZ R26, R90, R25 ;  /* 0x000000195a1a7220 */ /* 0x000fc60000410000 */
[----:B------:R-:W1:Y:S01]  /*22a0*/  MUFU.COS R22, R41 ;  /* 0x0000002900167308 */ /* 0x000e620000000000 */
[----:B------:R-:W-:Y:S01]  /*22b0*/  FFMA.FTZ R26, R89, R24, -R26 ;  /* 0x00000018591a7223 */ /* 0x000fe2000001081a */
[C---:B0-----:R-:W-:Y:S01]  /*22c0*/  FMUL.FTZ R101, R73.reuse, R16 ;  /* 0x0000001049657220 */ /* 0x041fe20000410000 */
[----:B------:R-:W-:Y:S01]  /*22d0*/  FMUL.FTZ R103, R73, R17 ;  /* 0x0000001149677220 */ /* 0x000fe20000410000 */
[----:B------:R-:W-:-:S04]  /*22e0*/  FMUL.FTZ R17, R85, R79 ;  /* 0x0000004f55117220 */ /* 0x000fc80000410000 */
[----:B------:R1:W0:Y:S01]  /*22f0*/  MUFU.SIN R16, R41 ;  /* 0x0000002900107308 */ /* 0x0002220000000400 */
[----:B------:R-:W-:Y:S01]  /*2300*/  FMUL.FTZ R104, R72, R19 ;  /* 0x0000001348687220 */ /* 0x000fe20000410000 */
[C---:B--2---:R-:W-:Y:S01]  /*2310*/  FMUL.FTZ R31, R20.reuse, R31 ;  /* 0x0000001f141f7220 */ /* 0x044fe20000410000 */
[----:B------:R-:W-:Y:S01]  /*2320*/  FMUL.FTZ R30, R20, R21 ;  /* 0x00000015141e7220 */ /* 0x000fe20000410000 */
[----:B------:R-:W-:Y:S01]  /*2330*/  FFMA.FTZ R20, R89, R25, R100 ;  /* 0x0000001959147223 */ /* 0x000fe20000010064 */
[----:B------:R-:W-:Y:S01]  /*2340*/  FADD.FTZ R21, R101, R26 ;  /* 0x0000001a65157221 */ /* 0x000fe20000010000 */
[----:B------:R-:W-:Y:S01]  /*2350*/  FMUL.FTZ R100, R72, R18 ;  /* 0x0000001248647220 */ /* 0x000fe20000410000 */
[----:B------:R-:W-:Y:S01]  /*2360*/  FMUL.FTZ R18, R86, R79 ;  /* 0x0000004f56127220 */ /* 0x000fe20000410000 */
[----:B------:R-:W1:Y:S01]  /*2370*/  MUFU.EX2 R95, R95 ;  /* 0x0000005f005f7308 */ /* 0x000e620000000800 */
[----:B------:R-:W-:Y:S01]  /*2380*/  FADD.FTZ R19, R103, R20 ;  /* 0x0000001467137221 */ /* 0x000fe20000010000 */
[----:B------:R-:W-:Y:S01]  /*2390*/  FMUL.FTZ R23, R98, R21 ;  /* 0x0000001562177220 */ /* 0x000fe20000410000 */
[-C--:B------:R-:W-:Y:S01]  /*23a0*/  FFMA.FTZ R17, R86, R40.reuse, R17 ;  /* 0x0000002856117223 */ /* 0x080fe20000010011 */
[----:B------:R-:W-:Y:S01]  /*23b0*/  FFMA.FTZ R18, R85, R40, -R18 ;  /* 0x0000002855127223 */ /* 0x000fe20000010812 */
[-C--:B------:R-:W-:Y:S01]  /*23c0*/  FMUL.FTZ R24, R98, R19.reuse ;  /* 0x0000001362187220 */ /* 0x080fe20000410000 */
[----:B------:R-:W-:Y:S01]  /*23d0*/  FFMA.FTZ R23, R96, R19, R23 ;  /* 0x0000001360177223 */ /* 0x000fe20000010017 */
[----:B------:R-:W-:-:S02]  /*23e0*/  FMUL.FTZ R20, R82, R17 ;  /* 0x0000001152147220 */ /* 0x000fc40000410000 */
[----:B------:R-:W-:Y:S01]  /*23f0*/  FFMA.FTZ R21, R96, R21, -R24 ;  /* 0x0000001560157223 */ /* 0x000fe20000010818 */
[----:B------:R-:W-:Y:S01]  /*2400*/  FADD.FTZ R23, R104, R23 ;  /* 0x0000001768177221 */ /* 0x000fe20000010000 */
[-C--:B------:R-:W-:Y:S01]  /*2410*/  FFMA.FTZ R20, R81, R18.reuse, -R20 ;  /* 0x0000001251147223 */ /* 0x080fe20000010814 */
[----:B------:R-:W-:Y:S01]  /*2420*/  FMUL.FTZ R18, R82, R18 ;  /* 0x0000001252127220 */ /* 0x000fe20000410000 */
[----:B------:R-:W-:Y:S01]  /*2430*/  FADD.FTZ R21, R100, R21 ;  /* 0x0000001564157221 */ /* 0x000fe20000010000 */
[C---:B-1----:R-:W-:Y:S01]  /*2440*/  FMUL.FTZ R41, R95.reuse, R22 ;  /* 0x000000165f297220 */ /* 0x042fe20000410000 */
[----:B------:R-:W-:Y:S01]  /*2450*/  FMUL.FTZ R22, R30, R23 ;  /* 0x000000171e167220 */ /* 0x000fe20000410000 */
[----:B0-----:R-:W-:Y:S01]  /*2460*/  FMUL.FTZ R95, R95, R16 ;  /* 0x000000105f5f7220 */ /* 0x001fe20000410000 */
[----:B------:R-:W-:Y:S01]  /*2470*/  FFMA.FTZ R18, R81, R17, R18 ;  /* 0x0000001151127223 */ /* 0x000fe20000010012 */
[----:B------:R-:W-:Y:S01]  /*2480*/  FMUL.FTZ R16, R84, R20 ;  /* 0x0000001454107220 */ /* 0x000fe20000410000 */
[-C--:B------:R-:W-:Y:S01]  /*2490*/  FFMA.FTZ R22, R31, R21.reuse, -R22 ;  /* 0x000000151f167223 */ /* 0x080fe20000010816 */
[----:B------:R-:W-:Y:S01]  /*24a0*/  FMUL.FTZ R24, R30, R21 ;  /* 0x000000151e187220 */ /* 0x000fe20000410000 */
[----:B---3--:R-:W-:Y:S01]  /*24b0*/  FMUL.FTZ R97, R71, R12 ;  /* 0x0000000c47617220 */ /* 0x008fe20000410000 */
[-C--:B------:R-:W-:Y:S01]  /*24c0*/  FFMA.FTZ R16, R83, R18.reuse, R16 ;  /* 0x0000001253107223 */ /* 0x080fe20000010010 */
[----:B------:R-:W-:Y:S01]  /*24d0*/  FMUL.FTZ R18, R84, R18 ;  /* 0x0000001254127220 */ /* 0x000fe20000410000 */
[----:B------:R-:W-:Y:S01]  /*24e0*/  FFMA.FTZ R24, R31, R23, R24 ;  /* 0x000000171f187223 */ /* 0x000fe20000010018 */
[----:B------:R-:W-:Y:S01]  /*24f0*/  FMUL.FTZ R99, R71, R13 ;  /* 0x0000000d47637220 */ /* 0x000fe20000410000 */
        /* <DEDUP_REMOVED lines=15> */
[----:B------:R-:W-:-:S02]  /*25f0*/  FMUL.FTZ R12, R98, R15 ;  /* 0x0000000f620c7220 */ /* 0x000fc40000410000 */
[----:B------:R-:W-:Y:S01]  /*2600*/  FADD.FTZ R107, R105, R24 ;  /* 0x00000018696b7221 */ /* 0x000fe20000010000 */
[----:B------:R-:W0:Y:S01]  /*2610*/  SHFL.UP PT, R19, R108, 0x1, RZ ;  /* 0x042000006c137989 */ /* 0x000e2200000e00ff */
[C---:B------:R-:W-:Y:S01]  /*2620*/  FFMA.FTZ R17, R96.reuse, R15, R17 ;  /* 0x0000000f60117223 */ /* 0x040fe20000010011 */
[----:B------:R-:W-:Y:S01]  /*2630*/  FFMA.FTZ R14, R96, R13, -R12 ;  /* 0x0000000d600e7223 */ /* 0x000fe2000001080c */
[----:B------:R-:W-:Y:S01]  /*2640*/  MOV R12, R2 ;  /* 0x00000002000c7202 */ /* 0x000fe20000000f00 */
[----:B------:R-:W1:Y:S01]  /*2650*/  SHFL.UP PT, R15, R107, 0x1, RZ ;  /* 0x042000006b0f7989 */ /* 0x000e6200000e00ff */
[----:B------:R-:W-:Y:S01]  /*2660*/  MOV R13, R49 ;  /* 0x00000031000d7202 */ /* 0x000fe20000000f00 */
[C---:B------:R-:W-:Y:S01]  /*2670*/  FMUL.FTZ R16, R30.reuse, R17 ;  /* 0x000000111e107220 */ /* 0x040fe20000410000 */
[----:B------:R-:W-:-:S03]  /*2680*/  FMUL.FTZ R18, R30, R14 ;  /* 0x0000000e1e127220 */ /* 0x000fc60000410000 */
[----:B------:R-:W-:Y:S01]  /*2690*/  FFMA.FTZ R16, R31, R14, -R16 ;  /* 0x0000000e1f107223 */ /* 0x000fe20000010810 */
[----:B------:R-:W-:-:S04]  /*26a0*/  IMAD.WIDE.U32 R12, R80, UR10, R12 ;  /* 0x0000000a500c7c25 */ /* 0x000fc8000f8e000c */
[----:B------:R-:W-:Y:S01]  /*26b0*/  FFMA.FTZ R18, R31, R17, R18 ;  /* 0x000000111f127223 */ /* 0x000fe20000010012 */
[C---:B------:R-:W-:Y:S01]  /*26c0*/  FMUL.FTZ R110, R95.reuse, R16 ;  /* 0x000000105f6e7220 */ /* 0x040fe20000410000 */
[----:B------:R-:W-:Y:S01]  /*26d0*/  IMAD R13, R80, UR11, R13 ;  /* 0x0000000b500d7c24 */ /* 0x000fe2000f8e020d */
[C---:B------:R-:W-:Y:S01]  /*26e0*/  LEA R24, P1, R12.reuse, R36, 0x3 ;  /* 0x000000240c187211 */ /* 0x040fe200078218ff */
[-C--:B------:R-:W-:Y:S01]  /*26f0*/  FMUL.FTZ R109, R95, R18.reuse ;  /* 0x000000125f6d7220 */ /* 0x080fe20000410000 */
[C---:B------:R-:W-:Y:S02]  /*2700*/  FFMA.FTZ R110, R41.reuse, R18, R110 ;  /* 0x00000012296e7223 */ /* 0x040fe4000001006e */
[----:B------:R-:W-:Y:S01]  /*2710*/  LEA.HI.X R25, R12, R37, R13, 0x3, P1 ;  /* 0x000000250c197211 */ /* 0x000fe200008f1c0d */
[----:B------:R-:W-:Y:S01]  /*2720*/  FFMA.FTZ R109, R41, R16, -R109 ;  /* 0x00000010296d7223 */ /* 0x000fe2000001086d */
[----:B------:R-:W-:Y:S01]  /*2730*/  ISETP.GE.AND P1, PT, R58, 0x1, PT ;  /* 0x000000013a00780c */ /* 0x000fe20003f26270 */
[----:B------:R-:W2:Y:S02]  /*2740*/  SHFL.UP PT, R13, R110, 0x1, RZ ;  /* 0x042000006e0d7989 */ /* 0x000ea400000e00ff */
[----:B0-----:R-:W-:-:S02]  /*2750*/  FMUL.FTZ R17, R109, R19 ;  /* 0x000000136d117220 */ /* 0x001fc40000410000 */
[----:B------:R-:W0:Y:S01]  /*2760*/  SHFL.UP PT, R12, R109, 0x1, RZ ;  /* 0x042000006d0c7989 */ /* 0x000e2200000e00ff */
[C---:B------:R-:W-:Y:S01]  /*2770*/  FMUL.FTZ R14, R110.reuse, R19 ;  /* 0x000000136e0e7220 */ /* 0x040fe20000410000 */
[-C--:B-1----:R-:W-:Y:S02]  /*2780*/  FFMA.FTZ R17, R110, R15.reuse, R17 ;  /* 0x0000000f6e117223 */ /* 0x082fe40000010011 */
[----:B------:R-:W3:Y:S01]  /*2790*/  LDG.E.64 R24, desc[UR18][R24.64] ;  /* 0x0000001218187981 */ /* 0x000ee2000c1e1b00 */
[----:B------:R-:W-:Y:S01]  /*27a0*/  FFMA.FTZ R14, R109, R15, -R14 ;  /* 0x0000000f6d0e7223 */ /* 0x000fe2000001080e */
[----:B------:R-:W-:Y:S02]  /*27b0*/  CS2R R18, SRZ ;  /* 0x0000000000127805 */ /* 0x000fe4000001ff00 */
[----:B------:R-:W-:Y:S01]  /*27c0*/  LEA R106, R80, R45, 0x4 ;  /* 0x0000002d506a7211 */ /* 0x000fe200078e20ff */
[----:B------:R-:W-:Y:S01]  /*27d0*/  @P1 FADD.FTZ R108, R108, R17 ;  /* 0x000000116c6c1221 */ /* 0x000fe20000010000 */
[----:B------:R-:W-:Y:S01]  /*27e0*/  @P1 FADD.FTZ R107, R107, R14 ;  /* 0x0000000e6b6b1221 */ /* 0x000fe20000010000 */
[----:B------:R-:W1:Y:S01]  /*27f0*/  S2R R22, SR_CgaCtaId ;  /* 0x0000000000167919 */ /* 0x000e620000008800 */
[----:B------:R-:W-:Y:S01]  /*2800*/  MOV R45, 0x400 ;  /* 0x00000400002d7802 */ /* 0x000fe20000000f00 */
[----:B------:R-:W-:Y:S01]  /*2810*/  BSSY.RECONVERGENT B0, `(.L_x_2201) ;  /* 0x000009a000007945 */ /* 0x000fe20003800200 */
[----:B------:R-:W-:Y:S01]  /*2820*/  ISETP.NE.AND P2, PT, R58, RZ, PT ;  /* 0x000000ff3a00720c */ /* 0x000fe20003f45270 */
[----:B------:R-:W4:Y:S01]  /*2830*/  SHFL.UP PT, R17, R108, 0x2, RZ ;  /* 0x044000006c117989 */ /* 0x000f2200000e00ff */
[----:B------:R-:W-:-:S03]  /*2840*/  ISETP.NE.AND P3, PT, R44, RZ, PT ;  /* 0x000000ff2c00720c */ /* 0x000fc60003f65270 */
[----:B------:R-:W5:Y:S01]  /*2850*/  SHFL.UP PT, R16, R107, 0x2, RZ ;  /* 0x044000006b107989 */ /* 0x000f6200000e00ff */
[-C--:B--2---:R-:W-:Y:S01]  /*2860*/  FMUL.FTZ R15, R109, R13.reuse ;  /* 0x0000000d6d0f7220 */ /* 0x084fe20000410000 */
[----:B------:R-:W-:-:S03]  /*2870*/  FMUL.FTZ R14, R110, R13 ;  /* 0x0000000d6e0e7220 */ /* 0x000fc60000410000 */
[-C--:B0-----:R-:W-:Y:S01]  /*2880*/  @P1 FFMA.FTZ R110, R110, R12.reuse, R15 ;  /* 0x0000000c6e6e1223 */ /* 0x081fe2000001000f */
[----:B------:R-:W-:Y:S01]  /*2890*/  @P1 FFMA.FTZ R109, R109, R12, -R14 ;  /* 0x0000000c6d6d1223 */ /* 0x000fe2000001080e */
[----:B------:R-:W-:-:S03]  /*28a0*/  ISETP.GE.AND P1, PT, R58, 0x2, PT ;  /* 0x000000023a00780c */ /* 0x000fc60003f26270 */
[----:B------:R-:W0:Y:S04]  /*28b0*/  SHFL.UP PT, R13, R110, 0x2, RZ ;  /* 0x044000006e0d7989 */ /* 0x000e2800000e00ff */
[----:B------:R-:W2:Y:S01]  /*28c0*/  SHFL.UP PT, R12, R109, 0x2, RZ ;  /* 0x044000006d0c7989 */ /* 0x000ea200000e00ff */
[-C--:B----4-:R-:W-:Y:S01]  /*28d0*/  FMUL.FTZ R15, R109, R17.reuse ;  /* 0x000000116d0f7220 */ /* 0x090fe20000410000 */
[----:B------:R-:W-:-:S03]  /*28e0*/  FMUL.FTZ R14, R110, R17 ;  /* 0x000000116e0e7220 */ /* 0x000fc60000410000 */
[-C--:B-----5:R-:W-:Y:S01]  /*28f0*/  FFMA.FTZ R15, R110, R16.reuse, R15 ;  /* 0x000000106e0f7223 */ /* 0x0a0fe2000001000f */
[----:B------:R-:W-:Y:S01]  /*2900*/  FFMA.FTZ R14, R109, R16, -R14 ;  /* 0x000000106d0e7223 */ /* 0x000fe2000001080e */
[----:B-1----:R-:W-:Y:S02]  /*2910*/  LEA R45, R22, R45, 0x18 ;  /* 0x0000002d162d7211 */ /* 0x002fe400078ec0ff */
[----:B------:R-:W-:Y:S01]  /*2920*/  @P1 FADD.FTZ R108, R108, R15 ;  /* 0x0000000f6c6c1221 */ /* 0x000fe20000010000 */
[----:B------:R-:W-:-:S04]  /*2930*/  @P1 FADD.FTZ R107, R107, R14 ;  /* 0x0000000e6b6b1221 */ /* 0x000fc80000010000 */
[----:B------:R-:W1:Y:S01]  /*2940*/  SHFL.UP PT, R17, R108, 0x4, RZ ;  /* 0x048000006c117989 */ /* 0x000e6200000e00ff */
[CC--:B0-----:R-:W-:Y:S01]  /*2950*/  FMUL.FTZ R15, R109.reuse, R13.reuse ;  /* 0x0000000d6d0f7220 */ /* 0x0c1fe20000410000 */
[C---:B------:R-:W-:Y:S02]  /*2960*/  FMUL.FTZ R14, R110.reuse, R13 ;  /* 0x0000000d6e0e7220 */ /* 0x040fe40000410000 */
[----:B------:R-:W0:Y:S01]  /*2970*/  SHFL.UP PT, R16, R107, 0x4, RZ ;  /* 0x048000006b107989 */ /* 0x000e2200000e00ff */
[-C--:B--2---:R-:W-:Y:S01]  /*2980*/  @P1 FFMA.FTZ R110, R110, R12.reuse, R15 ;  /* 0x0000000c6e6e1223 */ /* 0x084fe2000001000f */
        /* <DEDUP_REMOVED lines=14> */
[----:B------:R-:W-:Y:S02]  /*2a70*/  @P1 FFMA.FTZ R109, R109, R12, -R14 ;  /* 0x0000000c6d6d1223 */ /* 0x000fe4000001080e */
[----:B------:R-:W1:Y:S01]  /*2a80*/  SHFL.UP PT, R16, R107, 0x8, RZ ;  /* 0x050000006b107989 */ /* 0x000e6200000e00ff */
[----:B------:R-:W-:-:S03]  /*2a90*/  ISETP.GE.AND P1, PT, R58, 0x8, PT ;  /* 0x000000083a00780c */ /* 0x000fc60003f26270 */
[----:B------:R-:W2:Y:S04]  /*2aa0*/  SHFL.UP PT, R13, R110, 0x8, RZ ;  /* 0x050000006e0d7989 */ /* 0x000ea800000e00ff */
[----:B------:R-:W4:Y:S01]  /*2ab0*/  SHFL.UP PT, R12, R109, 0x8, RZ ;  /* 0x050000006d0c7989 */ /* 0x000f2200000e00ff */
[CC--:B0-----:R-:W-:Y:S01]  /*2ac0*/  FMUL.FTZ R15, R109.reuse, R17.reuse ;  /* 0x000000116d0f7220 */ /* 0x0c1fe20000410000 */
[C---:B------:R-:W-:Y:S01]  /*2ad0*/  FMUL.FTZ R14, R110.reuse, R17 ;  /* 0x000000116e0e7220 */ /* 0x040fe20000410000 */
[----:B------:R-:W-:Y:S02]  /*2ae0*/  MOV R17, RZ ;  /* 0x000000ff00117202 */ /* 0x000fe40000000f00 */
[-C--:B-1----:R-:W-:Y:S01]  /*2af0*/  FFMA.FTZ R15, R110, R16.reuse, R15 ;  /* 0x000000106e0f7223 */ /* 0x082fe2000001000f */
[----:B------:R-:W-:Y:S01]  /*2b00*/  FFMA.FTZ R20, R109, R16, -R14 ;  /* 0x000000106d147223 */ /* 0x000fe2000001080e */
[----:B------:R-:W-:-:S02]  /*2b10*/  MOV R16, 0x3f800000 ;  /* 0x3f80000000107802 */ /* 0x000fc40000000f00 */
[----:B------:R-:W-:Y:S01]  /*2b20*/  @P1 FADD.FTZ R108, R108, R15 ;  /* 0x0000000f6c6c1221 */ /* 0x000fe20000010000 */
[-C--:B--2---:R-:W-:Y:S01]  /*2b30*/  FMUL.FTZ R15, R109, R13.reuse ;  /* 0x0000000d6d0f7220 */ /* 0x084fe20000410000 */
[C---:B------:R-:W-:Y:S01]  /*2b40*/  FMUL.FTZ R14, R110.reuse, R13 ;  /* 0x0000000d6e0e7220 */ /* 0x040fe20000410000 */
[----:B------:R-:W-:Y:S01]  /*2b50*/  @P1 FADD.FTZ R107, R107, R20 ;  /* 0x000000146b6b1221 */ /* 0x000fe20000010000 */
[----:B------:R-:W-:Y:S01]  /*2b60*/  @P0 LDS.128 R16, [R106+0x880] ;  /* 0x000880006a100984 */ /* 0x000fe20000000c00 */
[-C--:B----4-:R-:W-:Y:S01]  /*2b70*/  @P1 FFMA.FTZ R110, R110, R12.reuse, R15 ;  /* 0x0000000c6e6e1223 */ /* 0x090fe2000001000f */
[----:B------:R-:W-:Y:S01]  /*2b80*/  @P1 FFMA.FTZ R109, R109, R12, -R14 ;  /* 0x0000000c6d6d1223 */ /* 0x000fe2000001080e */
[----:B------:R-:W-:Y:S01]  /*2b90*/  ISETP.NE.AND P1, PT, R58, 0x1f, PT ;  /* 0x0000001f3a00780c */ /* 0x000fe20003f25270 */
[----:B------:R-:W0:Y:S04]  /*2ba0*/  SHFL.UP PT, R14, R108, 0x10, RZ ;  /* 0x060000006c0e7989 */ /* 0x000e2800000e00ff */
[----:B------:R-:W1:Y:S04]  /*2bb0*/  SHFL.UP PT, R12, R110, 0x10, RZ ;  /* 0x060000006e0c7989 */ /* 0x000e6800000e00ff */
[----:B------:R-:W2:Y:S04]  /*2bc0*/  SHFL.UP PT, R13, R107, 0x10, RZ ;  /* 0x060000006b0d7989 */ /* 0x000ea800000e00ff */
[----:B------:R-:W4:Y:S01]  /*2bd0*/  SHFL.UP PT, R21, R109, 0x10, RZ ;  /* 0x060000006d157989 */ /* 0x000f2200000e00ff */
[CC--:B0-----:R-:W-:Y:S01]  /*2be0*/  FMUL.FTZ R22, R110.reuse, R14.reuse ;  /* 0x0000000e6e167220 */ /* 0x0c1fe20000410000 */
[C---:B------:R-:W-:Y:S01]  /*2bf0*/  FMUL.FTZ R15, R109.reuse, R14 ;  /* 0x0000000e6d0f7220 */ /* 0x040fe20000410000 */
[CC--:B-1----:R-:W-:Y:S01]  /*2c00*/  FMUL.FTZ R20, R110.reuse, R12.reuse ;  /* 0x0000000c6e147220 */ /* 0x0c2fe20000410000 */
[C---:B------:R-:W-:Y:S01]  /*2c10*/  FMUL.FTZ R12, R109.reuse, R12 ;  /* 0x0000000c6d0c7220 */ /* 0x040fe20000410000 */
[CC--:B--2---:R-:W-:Y:S01]  /*2c20*/  FFMA.FTZ R22, R109.reuse, R13.reuse, -R22 ;  /* 0x0000000d6d167223 */ /* 0x0c4fe20000010816 */
[C---:B------:R-:W-:Y:S01]  /*2c30*/  FFMA.FTZ R15, R110.reuse, R13, R15 ;  /* 0x0000000d6e0f7223 */ /* 0x040fe2000001000f */
[-C--:B----4-:R-:W-:Y:S01]  /*2c40*/  FFMA.FTZ R20, R109, R21.reuse, -R20 ;  /* 0x000000156d147223 */ /* 0x090fe20000010814 */
        /* <DEDUP_REMOVED lines=14> */
[----:B------:R-:W4:Y:S04]  /*2d30*/  SHFL.UP PT, R20, R23, 0x1, RZ ;  /* 0x0420000017147989 */ /* 0x000f2800000e00ff */
[----:B------:R-:W-:Y:S04]  /*2d40*/  @!P2 STS.128 [R45+0x860], R16 ;  /* 0x000860102d00a388 */ /* 0x000fe80000000c00 */
[----:B------:R-:W-:Y:S01]  /*2d50*/  LDS.128 R12, [R45+0x840] ;  /* 0x000840002d0c7984 */ /* 0x000fe20000000c00 */
[----:B------:R-:W-:Y:S01]  /*2d60*/  BAR.SYNC.DEFER_BLOCKING 0x0 ;  /* 0x0000000000007b1d */ /* 0x000fe20000010000 */
[----:B-1----:R-:W-:-:S02]  /*2d70*/  @!P2 MOV R111, R17 ;  /* 0x00000011006fa202 */ /* 0x002fc40000000f00 */
[----:B0-----:R-:W-:Y:S02]  /*2d80*/  @!P2 MOV R112, R16 ;  /* 0x000000100070a202 */ /* 0x001fe40000000f00 */
[----:B--2---:R-:W-:Y:S02]  /*2d90*/  @!P2 MOV R21, R18 ;  /* 0x000000120015a202 */ /* 0x004fe40000000f00 */
[----:B----4-:R-:W-:Y:S01]  /*2da0*/  @!P2 MOV R20, R19 ;  /* 0x000000130014a202 */ /* 0x010fe20000000f00 */
[----:B------:R-:W0:Y:S02]  /*2db0*/  @P3 LDS.64 R26, [R45+0x868] ;  /* 0x000868002d1a3984 */ /* 0x000e240000000a00 */
        /* <DEDUP_REMOVED lines=30> */
[C---:B------:R-:W-:Y:S02]  /*2fa0*/  FMUL.FTZ R27, R13.reuse, R19 ;  /* 0x000000130d1b7220 */ /* 0x040fe40000410000 */
[C---:B------:R-:W-:Y:S01]  /*2fb0*/  FMUL.FTZ R26, R90.reuse, R93 ;  /* 0x0000005d5a1a7220 */ /* 0x040fe20000410000 */
[----:B------:R-:W-:Y:S01]  /*2fc0*/  FMUL.FTZ R90, R90, R94 ;  /* 0x0000005e5a5a7220 */ /* 0x000fe20000410000 */
[----:B------:R-:W-:Y:S01]  /*2fd0*/  FFMA.FTZ R29, R12, R18, -R27 ;  /* 0x000000120c1d7223 */ /* 0x000fe2000001081b */
[----:B------:R-:W-:Y:S01]  /*2fe0*/  FMUL.FTZ R27, R13, R17 ;  /* 0x000000110d1b7220 */ /* 0x000fe20000410000 */
[C---:B------:R-:W-:Y:S01]  /*2ff0*/  FFMA.FTZ R26, R89.reuse, R94, R26 ;  /* 0x0000005e591a7223 */ /* 0x040fe2000001001a */
[----:B------:R-:W-:-:S03]  /*3000*/  FFMA.FTZ R90, R89, R93, -R90 ;  /* 0x0000005d595a7223 */ /* 0x000fc6000001085a */
[----:B------:R-:W-:Y:S01]  /*3010*/  FADD.FTZ R103, R103, R26 ;  /* 0x0000001a67677221 */ /* 0x000fe20000010000 */
[----:B------:R-:W-:Y:S01]  /*3020*/  FADD.FTZ R101, R101, R90 ;  /* 0x0000005a65657221 */ /* 0x000fe20000010000 */
[C---:B------:R-:W-:Y:S01]  /*3030*/  FMUL.FTZ R26, R13.reuse, R18 ;  /* 0x000000120d1a7220 */ /* 0x040fe20000410000 */
[-C--:B------:R-:W-:Y:S01]  /*3040*/  FMUL.FTZ R18, R13, R16.reuse ;  /* 0x000000100d127220 */ /* 0x080fe20000410000 */
        /* <DEDUP_REMOVED lines=9> */
[----:B------:R-:W-:Y:S01]  /*30e0*/  FADD.FTZ R81, R104, R13 ;  /* 0x0000000d68517221 */ /* 0x000fe20000010000 */
[----:B---3--:R-:W-:Y:S01]  /*30f0*/  FMUL.FTZ R27, R25, R20 ;  /* 0x00000014191b7220 */ /* 0x008fe20000410000 */
[----:B------:R-:W-:-:S02]  /*3100*/  FADD.FTZ R19, R15, R26 ;  /* 0x0000001a0f137221 */ /* 0x000fc40000010000 */
        /* <DEDUP_REMOVED lines=10> */
.L_x_2202:
[----:B------:R-:W-:Y:S05]  /*31b0*/  BSYNC.RECONVERGENT B0 ;  /* 0x0000000000007941 */ /* 0x000fea0003800200 */
.L_x_2201:
[-C--:B------:R-:W-:Y:S01]  /*31c0*/  FMUL.FTZ R30, R30, R79.reuse ;  /* 0x0000004f1e1e7220 */ /* 0x080fe20000410000 */
[----:B------:R-:W-:Y:S01]  /*31d0*/  FFMA.FTZ R14, R31, R79, -R14 ;  /* 0x0000004f1f0e7223 */ /* 0x000fe2000001080e */
[----:B0-----:R-:W-:Y:S01]  /*31e0*/  FMUL.FTZ R13, R25, R88 ;  /* 0x00000058190d7220 */ /* 0x001fe20000410000 */
[----:B------:R-:W-:Y:S01]  /*31f0*/  IADD3 R80, PT, PT, R80, 0x1, RZ ;  /* 0x0000000150507810 */ /* 0x000fe20007ffe0ff */
[----:B------:R-:W-:Y:S01]  /*3200*/  FFMA.FTZ R30, R31, R81, R30 ;  /* 0x000000511f1e7223 */ /* 0x000fe2000001001e */
[----:B------:R-:W-:Y:S01]  /*3210*/  FADD.FTZ R20, R97, R14 ;  /* 0x0000000e61147221 */ /* 0x000fe20000010000 */
[----:B------:R-:W-:Y:S01]  /*3220*/  FFMA.FTZ R16, R24, R87, -R13 ;  /* 0x0000005718107223 */ /* 0x000fe2000001080d */
[----:B------:R-:W-:Y:S01]  /*3230*/  ISETP.GE.AND P1, PT, R80, UR5, PT ;  /* 0x0000000550007c0c */ /* 0x000fe2000bf26270 */
[----:B------:R-:W-:Y:S01]  /*3240*/  FADD.FTZ R30, R99, R30 ;  /* 0x0000001e631e7221 */ /* 0x000fe20000010000 */
[----:B------:R-:W-:Y:S01]  /*3250*/  FMUL.FTZ R14, R95, R20 ;  /* 0x000000145f0e7220 */ /* 0x000fe20000410000 */
[C---:B------:R-:W-:Y:S01]  /*3260*/  FMUL.FTZ R15, R25.reuse, R94 ;  /* 0x0000005e190f7220 */ /* 0x040fe20000410000 */
[----:B------:R-:W-:Y:S01]  /*3270*/  FMUL.FTZ R18, R25, R103 ;  /* 0x0000006719127220 */ /* 0x000fe20000410000 */
[-C--:B------:R-:W-:Y:S01]  /*3280*/  FMUL.FTZ R12, R95, R30.reuse ;  /* 0x0000001e5f0c7220 */ /* 0x080fe20000410000 */
[----:B------:R-:W-:Y:S01]  /*3290*/  FFMA.FTZ R13, R41, R30, R14 ;  /* 0x0000001e290d7223 */ /* 0x000fe2000001000e */
[----:B------:R-:W-:Y:S01]  /*32a0*/  FFMA.FTZ R14, R24, R93, -R15 ;  /* 0x0000005d180e7223 */ /* 0x000fe2000001080f */
[----:B------:R-:W-:Y:S01]  /*32b0*/  FMUL.FTZ R22, R25, R22 ;  /* 0x0000001619167220 */ /* 0x000fe20000410000 */
[----:B------:R-:W-:Y:S01]  /*32c0*/  FFMA.FTZ R12, R41, R20, -R12 ;  /* 0x00000014290c7223 */ /* 0x000fe2000001080c */
[----:B------:R-:W-:Y:S01]  /*32d0*/  FADD.FTZ R102, R102, R13 ;  /* 0x0000000d66667221 */ /* 0x000fe20000010000 */
[C---:B------:R-:W-:Y:S01]  /*32e0*/  FFMA.FTZ R101, R24.reuse, R101, -R18 ;  /* 0x0000006518657223 */ /* 0x040fe20000010812 */
[C---:B------:R-:W-:Y:S01]  /*32f0*/  FMUL.FTZ R13, R25.reuse, R81 ;  /* 0x00000051190d7220 */ /* 0x040fe20000410000 */
[----:B------:R-:W-:Y:S01]  /*3300*/  FMUL.FTZ R15, R25, R30 ;  /* 0x0000001e190f7220 */ /* 0x000fe20000410000 */
[----:B------:R-:W-:Y:S01]  /*3310*/  FADD.FTZ R18, R105, R12 ;  /* 0x0000000c69127221 */ /* 0x000fe20000010000 */
[----:B------:R-:W-:Y:S01]  /*3320*/  FMUL.FTZ R25, R25, R102 ;  /* 0x0000006619197220 */ /* 0x000fe20000410000 */
        /* <DEDUP_REMOVED lines=14> */
.L_x_2200:
        /* <DEDUP_REMOVED lines=31> */
.L_x_2205:
        /* <DEDUP_REMOVED lines=16> */
.L_x_5004:


//--------------------- .text._Z25selective_scan_fwd_kernelI32Selective_Scan_fwd_kernel_traitsILi32ELi8ELi1ELb1ELb1ELb0ELb1EfN3c107complexIfEEEEv13SSMParamsBase --------------------------
	.section	.text._Z25selective_scan_fwd_kernelI32Selective_Scan_fwd_kernel_traitsILi32ELi8ELi1ELb1ELb1ELb0ELb1EfN3c107complexIfEEEEv13SSMParamsBase,"ax",@progbits
	.align	128
        .global         _Z25selective_scan_fwd_kernelI32Selective_Scan_fwd_kernel_traitsILi32ELi8ELi1ELb1ELb1ELb0ELb1EfN3c107complexIfEEEEv13SSMParamsBase
        .type           _Z25selective_scan_fwd_kernelI32Selective_Scan_fwd_kernel_traitsILi32ELi8ELi1ELb1ELb1ELb0ELb1EfN3c107complexIfEEEEv13SSMParamsBase,@function
        .size           _Z25selective_scan_fwd_kernelI32Selective_Scan_fwd_kernel_traitsILi32ELi8ELi1ELb1ELb1ELb0ELb1EfN3c107complexIfEEEEv13SSMParamsBase,(.L_x_5005 - _Z25selective_scan_fwd_kernelI32Selective_Scan_fwd_kernel_traitsILi32ELi8ELi1ELb1ELb1ELb0ELb1EfN3c107complexIfEEEEv13SSMParamsBase)
        .other          _Z25selective_scan_fwd_kernelI32Selective_Scan_fwd_kernel_traitsILi32ELi8ELi1ELb1ELb1ELb0ELb1EfN3c107complexIfEEEEv13SSMParamsBase,@"STO_CUDA_ENTRY STV_DEFAULT"
_Z25selective_scan_fwd_kernelI32Selective_Scan_fwd_kernel_traitsILi32ELi8ELi1ELb1ELb1ELb0ELb1EfN3c107complexIfEEEEv13SSMParamsBase:
.text._Z25selective_scan_fwd_kernelI32Selective_Scan_fwd_kernel_traitsILi32ELi8ELi1ELb1ELb1ELb0ELb1EfN3c107complexIfEEEEv13SSMParamsBase:
        /* <DEDUP_REMOVED lines=102> */
.L_x_2226:
[----:B------:R-:W-:Y:S01]  /*0660*/  BAR.SYNC.DEFER_BLOCKING 0x0 ;  /* 0x0000000000007b1d */ /* 0x000fe20000010000 */
[----:B0-----:R-:W-:-:S05]  /*0670*/  IMAD.WIDE.U32 R4, R54, 0x10, R50 ;  /* 0x0000001036047825 */ /* 0x001fca00078e0032 */
        /* <DEDUP_REMOVED lines=66> */
.L_x_2207:
[----:B------:R-:W-:Y:S05]  /*0aa0*/  BSYNC.RECONVERGENT B0 ;  /* 0x0000000000007941 */ /* 0x000fea0003800200 */
.L_x_2206:
        /* <DEDUP_REMOVED lines=34> */
.L_x_2209:
[----:B------:R-:W-:Y:S05]  /*0cd0*/  BSYNC.RECONVERGENT B0 ;  /* 0x0000000000007941 */ /* 0x000fea0003800200 */
.L_x_2208:
        /* <DEDUP_REMOVED lines=39> */
.L_x_2211:
[----:B------:R-:W-:Y:S05]  /*0f50*/  BSYNC.RECONVERGENT B0 ;  /* 0x0000000000007941 */ /* 0x000fea0003800200 */
.L_x_2210:
        /* <DEDUP_REMOVED lines=32> */
.L_x_2213:
[----:B------:R-:W-:Y:S05]  /*1160*/  BSYNC.RECONVERGENT B0 ;  /* 0x0000000000007941 */ /* 0x000fea0003800200 */
.L_x_2212:
        /* <DEDUP_REMOVED lines=32> */
.L_x_2215:
[----:B------:R-:W-:Y:S05]  /*1370*/  BSYNC.RECONVERGENT B0 ;  /* 0x0000000000007941 */ /* 0x000fea0003800200 */
.L_x_2214:
        /* <DEDUP_REMOVED lines=32> */
.L_x_2217:
[----:B------:R-:W-:Y:S05]  /*1580*/  BSYNC.RECONVERGENT B0 ;  /* 0x0000000000007941 */ /* 0x000fea0003800200 */
.L_x_2216:
        /* <DEDUP_REMOVED lines=32> */
.L_x_2219:
[----:B------:R-:W-:Y:S05]  /*1790*/  BSYNC.RECONVERGENT B0 ;  /* 0x0000000000007941 */ /* 0x000fea0003800200 */
.L_x_2218:
        /* <DEDUP_REMOVED lines=32> */
.L_x_2221:
[----:B------:R-:W-:Y:S05]  /*19a0*/  BSYNC.RECONVERGENT B0 ;  /* 0x0000000000007941 */ /* 0x000fea0003800200 */
.L_x_2220:
        /* <DEDUP_REMOVED lines=32> */
.L_x_2225:
        /* <DEDUP_REMOVED lines=352> */
.L_x_2224:
[----:B------:R-:W-:Y:S05]  /*31b0*/  BSYNC.RECONVERGENT B0 ;  /* 0x0000000000007941 */ /* 0x000fea0003800200 */
.L_x_2223:
        /* <DEDUP_REMOVED lines=37> */
.L_x_2222:
        /* <DEDUP_REMOVED lines=72> */
[----:B------:R2:W0:Y:S01]  /*3890*/  MUFU.RCP R35, R12 ;  /* 0x0000000c00237308 */ /* 0x0004220000001000 */
        /* <DEDUP_REMOVED lines=22> */
[----:B------:R-:W5:Y:S02]  /*3a00*/  LDC.64 R18, c[0x0][0x438] ;  /* 0x00010e00ff127b82 */ /* 0x000f640000000a00 */
        /* <DEDUP_REMOVED lines=8> */
[----:B-----5:R-:W-:-:S03]  /*3a90*/  IMAD.WIDE.U32 R16, R43, R18, R28 ;  /* 0x000000122b107225 */ /* 0x020fc600078e001c */
[----:B------:R-:W4:Y:S01]  /*3aa0*/  LDS.128 R12, [R59+0x200] ;  /* 0x000200003b0c7984 */ /* 0x000f220000000c00 */
[----:B---3--:R-:W-:Y:S01]  /*3ab0*/  IMAD R5, R43, R19, R17 ;  /* 0x000000132b057224 */ /* 0x008fe200078e0211 */
        /* <DEDUP_REMOVED lines=8> */
.L_x_2227:
        /* <DEDUP_REMOVED lines=12> */
.L_x_5005:


//--------------------- .text._Z25selective_scan_fwd_kernelI32Selective_Scan_fwd_kernel_traitsILi32ELi8ELi1ELb1ELb1ELb1ELb0EfN3c107complexIfEEEEv13SSMParamsBase --------------------------
	.section	.text._Z25selective_scan_fwd_kernelI32Selective_Scan_fwd_kernel_traitsILi32ELi8ELi1ELb1ELb1ELb1ELb0EfN3c107complexIfEEEEv13SSMParamsBase,"ax",@progbits
	.align	128
        .global         _Z25selective_scan_fwd_kernelI32Selective_Scan_fwd_kernel_traitsILi32ELi8ELi1ELb1ELb1ELb1ELb0EfN3c107complexIfEEEEv13SSMParamsBase
        .type           _Z25selective_scan_fwd_kernelI32Selective_Scan_fwd_kernel_traitsILi32ELi8ELi1ELb1ELb1ELb1ELb0EfN3c107complexIfEEEEv13SSMParamsBase,@function
        .size           _Z25selective_scan_fwd_kernelI32Selective_Scan_fwd_kernel_traitsILi32ELi8ELi1ELb1ELb1ELb1ELb0EfN3c107complexIfEEEEv13SSMParamsBase,(.L_x_5006 - _Z25selective_scan_fwd_kernelI32Selective_Scan_fwd_kernel_traitsILi32ELi8ELi1ELb1ELb1ELb1ELb0EfN3c107complexIfEEEEv13SSMParamsBase)
        .other          _Z25selective_scan_fwd_kernelI32Selective_Scan_fwd_kernel_traitsILi32ELi8ELi1ELb1ELb1ELb1ELb0EfN3c107complexIfEEEEv13SSMParamsBase,@"STO_CUDA_ENTRY STV_DEFAULT"
_Z25selective_scan_fwd_kernelI32Selective_Scan_fwd_kernel_traitsILi32ELi8ELi1ELb1ELb1ELb1ELb0EfN3c107complexIfEEEEv13SSMParamsBase:
.text._Z25selective_scan_fwd_kernelI32Selective_Scan_fwd_kernel_traitsILi32ELi8ELi1ELb1ELb1ELb1ELb0EfN3c107complexIfEEEEv13SSMParamsBase:
        /* <DEDUP_REMOVED lines=26> */
[----:B------:R-:W1:Y:S01]  /*01a0*/  LDC R29, c[0x0][0x384] ;  /* 0x0000e100ff1d7b82 */ /* 0x000e620000000800 */
        /* <DEDUP_REMOVED lines=11> */
[----:B------:R-:W-:-:S06]  /*0260*/  IMAD.HI.U32 R9, R9, R5, R8 ;  /* 0x0000000509097227 */ /* 0x000fcc00078e0008 */
[----:B------:R-:W-:-:S05]  /*0270*/  IMAD.HI.U32 R9, R9, R4, RZ ;  /* 0x0000000409097227 */ /* 0x000fca00078e00ff */
[----:B------:R-:W-:-:S05]  /*0280*/  IADD3 R3, PT, PT, -R9, RZ, RZ ;  /* 0x000000ff09037210 */ /* 0x000fca0007ffe1ff */
[----:B------:R-:W-:-:S05]  /*0290*/  IMAD R3, R10, R3, R4 ;  /* 0x000000030a037224 */ /* 0x000fca00078e0204 */
[----:B------:R-:W-:Y:S01]  /*02a0*/  ISETP.GT.U32.AND P1, PT, R10, R3, PT ;  /* 0x000000030a00720c */ /* 0x000fe20003f24070 */
[----:B------:R-:W-:-:S04]  /*02b0*/  UIMAD.WIDE.U32 UR4, UR20, UR8, URZ ;  /* 0x00000008140472a5 */ /* 0x000fc8000f8e00ff */
[----:B------:R-:W-:Y:S01]  /*02c0*/  UIMAD UR6, UR20, UR9, UR5 ;  /* 0x00000009140672a4 */ /* 0x000fe2000f8e0205 */
[----:B------:R-:W2:Y:S07]  /*02d0*/  LDCU.64 UR8, c[0x0][0x3b0] ;  /* 0x00007600ff0877ac */ /* 0x000eae0008000a00 */
[----:B------:R-:W-:-:S04]  /*02e0*/  @!P1 IADD3 R3, PT, PT, R3, -R10, RZ ;  /* 0x8000000a03039210 */ /* 0x000fc80007ffe0ff */
[----:B------:R-:W-:Y:S02]  /*02f0*/  ISETP.GE.U32.AND P0, PT, R3, R10, PT ;  /* 0x0000000a0300720c */ /* 0x000fe40003f06070 */
[----:B------:R-:W-:Y:S02]  /*0300*/  @!P1 IADD3 R9, PT, PT, R9, 0x1, RZ ;  /* 0x0000000109099810 */ /* 0x000fe40007ffe0ff */
[----:B------:R-:W-:Y:S02]  /*0310*/  LOP3.LUT R3, R0, R11, RZ, 0x3c, !PT ;  /* 0x0000000b00037212 */ /* 0x000fe400078e3cff */
[----:B------:R-:W-:Y:S02]  /*0320*/  MOV R4, UR4 ;  /* 0x0000000400047c02 */ /* 0x000fe40008000f00 */
[----:B------:R-:W-:Y:S01]  /*0330*/  MOV R5, UR5 ;  /* 0x0000000500057c02 */ /* 0x000fe20008000f00 */
[----:B------:R-:W-:Y:S01]  /*0340*/  UIMAD.WIDE.U32 UR4, UR20, UR12, URZ ;  /* 0x0000000c140472a5 */ /* 0x000fe2000f8e00ff */
[----:B------:R-:W-:-:S03]  /*0350*/  ISETP.GE.AND P2, PT, R3, RZ, PT ;  /* 0x000000ff0300720c */ /* 0x000fc60003f46270 */
[----:B------:R-:W-:Y:S02]  /*0360*/  @P0 IADD3 R9, PT, PT, R9, 0x1, RZ ;  /* 0x0000000109090810 */ /* 0x000fe40007ffe0ff */
[----:B------:R-:W-:Y:S02]  /*0370*/  ISETP.GE.AND P0, PT, R67, 0x1, PT ;  /* 0x000000014300780c */ /* 0x000fe40003f06270 */
[----:B------:R-:W-:Y:S02]  /*0380*/  ISETP.NE.AND P1, PT, R11, RZ, PT ;  /* 0x000000ff0b00720c */ /* 0x000fe40003f25270 */
[----:B------:R-:W-:Y:S01]  /*0390*/  MOV R5, UR6 ;  /* 0x0000000600057c02 */ /* 0x000fe20008000f00 */
[----:B------:R-:W-:Y:S01]  /*03a0*/  UIMAD UR6, UR20, UR13, UR5 ;  /* 0x0000000d140672a4 */ /* 0x000fe2000f8e0205 */
[----:B---3--:R-:W-:Y:S02]  /*03b0*/  MOV R6, UR4 ;  /* 0x0000000400067c02 */ /* 0x008fe40008000f00 */
[----:B------:R-:W-:Y:S01]  /*03c0*/  MOV R7, UR5 ;  /* 0x0000000500077c02 */ /* 0x000fe20008000f00 */
[----:B--2---:R-:W-:Y:S01]  /*03d0*/  UIMAD.WIDE.U32 UR4, UR20, UR8, URZ ;  /* 0x00000008140472a5 */ /* 0x004fe2000f8e00ff */
[----:B------:R-:W-:Y:S01]  /*03e0*/  IMAD.WIDE.U32 R4, R0, UR10, R4 ;  /* 0x0000000a00047c25 */ /* 0x000fe2000f8e0004 */
[----:B------:R-:W-:-:S02]  /*03f0*/  MOV R10, R9 ;  /* 0x00000009000a7202 */ /* 0x000fc40000000f00 */
[----:B------:R-:W-:Y:S01]  /*0400*/  MOV R7, UR6 ;  /* 0x0000000600077c02 */ /* 0x000fe20008000f00 */
[----:B------:R-:W-:Y:S01]  /*0410*/  IMAD R19, R0, UR11, R5 ;  /* 0x0000000b00137c24 */ /* 0x000fe2000f8e0205 */
[----:B------:R-:W-:Y:S01]  /*0420*/  UIMAD UR8, UR20, UR9, UR5 ;  /* 0x00000009140872a4 */ /* 0x000fe2000f8e0205 */
[----:B------:R-:W-:Y:S02]  /*0430*/  @!P2 IADD3 R10, PT, PT, -R10, RZ, RZ ;  /* 0x000000ff0a0aa210 */ /* 0x000fe40007ffe1ff */
[----:B------:R-:W-:Y:S01]  /*0440*/  @!P1 LOP3.LUT R10, RZ, R11, RZ, 0x33, !PT ;  /* 0x0000000bff0a9212 */ /* 0x000fe200078e33ff */
[----:B01--4-:R-:W-:Y:S08]  /*0450*/  @!P0 EXIT ;  /* 0x000000000000894d */ /* 0x013ff00003800000 */
[----:B------:R-:W0:Y:S01]  /*0460*/  S2R R3, SR_TID.X ;  /* 0x0000000000037919 */ /* 0x000e220000002100 */
[----:B------:R-:W1:Y:S01]  /*0470*/  LDC.64 R26, c[0x0][0x450] ;  /* 0x00011400ff1a7b82 */ /* 0x000e620000000a00 */
[----:B------:R-:W-:Y:S01]  /*0480*/  SHF.R.S32.HI R9, RZ, 0x1f, R10 ;  /* 0x0000001fff097819 */ /* 0x000fe2000001140a */
[----:B------:R-:W-:Y:S01]  /*0490*/  UIMAD.WIDE.U32 UR6, UR20, UR16, URZ ;  /* 0x00000010140672a5 */ /* 0x000fe2000f8e00ff */
[----:B------:R-:W2:Y:S01]  /*04a0*/  S2R R12, SR_CgaCtaId ;  /* 0x00000000000c7919 */ /* 0x000ea20000008800 */
[----:B------:R-:W-:Y:S01]  /*04b0*/  LEA R14, P0, R4, R14, 0x2 ;  /* 0x0000000e040e7211 */ /* 0x000fe200078010ff */
[----:B------:R-:W-:Y:S01]  /*04c0*/  IMAD.WIDE.U32 R6, R0, UR14, R6 ;  /* 0x0000000e00067c25 */ /* 0x000fe2000f8e0006 */
[----:B------:R-:W-:Y:S01]  /*04d0*/  UMOV UR5, UR8 ;  /* 0x0000000800057c82 */ /* 0x000fe20008000000 */
[----:B------:R-:W-:Y:S01]  /*04e0*/  UIMAD UR7, UR20, UR17, UR7 ;  /* 0x00000011140772a4 */ /* 0x000fe2000f8e0207 */
[----:B------:R-:W-:Y:S01]  /*04f0*/  LEA.HI.X R19, R4, R15, R19, 0x2, P0 ;  /* 0x0000000f04137211 */ /* 0x000fe200000f1413 */
[----:B------:R-:W-:Y:S01]  /*0500*/  IMAD R5, R9, R16, RZ ;  /* 0x0000001009057224 */ /* 0x000fe200078e02ff */
[----:B------:R-:W3:Y:S01]  /*0510*/  LDCU.64 UR10, c[0x0][0x3a0] ;  /* 0x00007400ff0a77ac */ /* 0x000ee20008000a00 */
[----:B------:R-:W-:Y:S01]  /*0520*/  IMAD R18, R0, UR15, R7 ;  /* 0x0000000f00127c24 */ /* 0x000fe2000f8e0207 */
[----:B------:R-:W-:Y:S01]  /*0530*/  LEA R11, P0, R6, R20, 0x2 ;  /* 0x00000014060b7211 */ /* 0x000fe200078010ff */
[----:B------:R-:W-:-:S02]  /*0540*/  IMAD R17, R10, R17, R5 ;  /* 0x000000110a117224 */ /* 0x000fc400078e0205 */
[----:B------:R-:W-:Y:S01]  /*0550*/  IMAD.WIDE.U32 R4, R10, R16, UR4 ;  /* 0x000000040a047e25 */ /* 0x000fe2000f8e0010 */
[----:B------:R-:W4:Y:S01]  /*0560*/  LDCU UR4, c[0x0][0x38c] ;  /* 0x00007180ff0477ac */ /* 0x000f220008000800 */
[----:B------:R-:W-:Y:S02]  /*0570*/  LEA.HI.X R18, R6, R21, R18, 0x2, P0 ;  /* 0x0000001506127211 */ /* 0x000fe400000f1412 */
[----:B------:R-:W-:Y:S01]  /*0580*/  IMAD R7, R9, R24, RZ ;  /* 0x0000001809077224 */ /* 0x000fe200078e02ff */
[----:B------:R-:W-:Y:S01]  /*0590*/  LEA R13, P1, R4, R22, 0x2 ;  /* 0x00000016040d7211 */ /* 0x000fe200078210ff */
[C---:B------:R-:W-:Y:S01]  /*05a0*/  IMAD.WIDE.U32 R8, R10.reuse, R24, UR6 ;  /* 0x000000060a087e25 */ /* 0x040fe2000f8e0018 */
[----:B------:R-:W-:Y:S02]  /*05b0*/  IADD3 R17, PT, PT, R5, R17, RZ ;  /* 0x0000001105117210 */ /* 0x000fe40007ffe0ff */
[----:B------:R-:W-:Y:S01]  /*05c0*/  MOV R5, 0x400 ;  /* 0x0000040000057802 */ /* 0x000fe20000000f00 */
[----:B------:R-:W-:Y:S01]  /*05d0*/  IMAD R7, R10, R25, R7 ;  /* 0x000000190a077224 */ /* 0x000fe200078e0207 */
[----:B------:R-:W-:Y:S01]  /*05e0*/  LEA.HI.X R17, R4, R23, R17, 0x2, P1 ;  /* 0x0000001704117211 */ /* 0x000fe200008f1411 */
[----:B------:R-:W-:Y:S01]  /*05f0*/  IMAD R4, R29, UR20, R0 ;  /* 0x000000141d047c24 */ /* 0x000fe2000f8e0200 */
[----:B-1----:R-:W-:Y:S01]  /*0600*/  LEA R15, P0, R8, R26, 0x2 ;  /* 0x0000001a080f7211 */ /* 0x002fe200078010ff */
[----:B---3--:R-:W-:Y:S01]  /*0610*/  IMAD.WIDE.U32 R120, R0, UR10, RZ ;  /* 0x0000000a00787c25 */ /* 0x008fe2000f8e00ff */
[----:B------:R-:W-:-:S02]  /*0620*/  IADD3 R16, PT, PT, R9, R7, RZ ;  /* 0x0000000709107210 */ /* 0x000fc40007ffe0ff */
[C---:B0-----:R-:W-:Y:S01]  /*0630*/  SHF.L.U32 R7, R3.reuse, 0x1, RZ ;  /* 0x0000000103077819 */ /* 0x041fe200000006ff */
[----:B------:R-:W-:Y:S01]  /*0640*/  IMAD R67, R4, R67, RZ ;  /* 0x0000004304437224 */ /* 0x000fe200078e02ff */
[----:B------:R-:W-:Y:S02]  /*0650*/  SHF.L.U32 R9, R3, 0x2, RZ ;  /* 0x0000000203097819 */ /* 0x000fe400000006ff */
[----:B------:R-:W-:Y:S01]  /*0660*/  LEA.HI.X R16, R8, R27, R16, 0x2, P0 ;  /* 0x0000001b08107211 */ /* 0x000fe200000f1410 */
[----:B----4-:R-:W-:Y:S01]  /*0670*/  IMAD R67, R67, UR4, RZ ;  /* 0x0000000443437c24 */ /* 0x010fe2000f8e02ff */
[----:B--2---:R-:W-:Y:S01]  /*0680*/  LEA R4, R12, R5, 0x18 ;  /* 0x000000050c047211 */ /* 0x004fe200078ec0ff */
[----:B------:R-:W-:Y:S01]  /*0690*/  IMAD R5, R0, UR11, R121 ;  /* 0x0000000b00057c24 */ /* 0x000fe2000f8e0279 */
[----:B------:R-:W-:Y:S01]  /*06a0*/  MOV R8, R14 ;  /* 0x0000000e00087202 */ /* 0x000fe20000000f00 */
[----:B------:R-:W0:Y:S01]  /*06b0*/  LDCU.U8 UR4, c[0x0][0x39e] ;  /* 0x000073c0ff0477ac */ /* 0x000e220008000000 */
[----:B------:R-:W-:-:S02]  /*06c0*/  LOP3.LUT R12, R7, 0x7c0, RZ, 0xc0, !PT ;  /* 0x000007c0070c7812 */ /* 0x000fc400078ec0ff */
[----:B------:R-:W-:Y:S02]  /*06d0*/  LOP3.LUT R14, R9, 0xf80, RZ, 0xc0, !PT ;  /* 0x00000f80090e7812 */ /* 0x000fe400078ec0ff */
[--C-:B------:R-:W-:Y:S02]  /*06e0*/  LOP3.LUT R7, R12, 0x1f, R3.reuse, 0xf8, !PT ;  /* 0x0000001f0c077812 */ /* 0x100fe400078ef803 */
[----:B------:R-:W-:Y:S02]  /*06f0*/  LOP3.LUT R12, R14, 0x1f, R3, 0xf8, !PT ;  /* 0x0000001f0e0c7812 */ /* 0x000fe400078ef803 */
[----:B------:R-:W-:Y:S02]  /*0700*/  MOV R10, R11 ;  /* 0x0000000b000a7202 */ /* 0x000fe40000000f00 */
[----:B------:R-:W-:Y:S02]  /*0710*/  MOV R14, R15 ;  /* 0x0000000f000e7202 */ /* 0x000fe40000000f00 */
[----:B------:R-:W-:-:S02]  /*0720*/  MOV R6, RZ ;  /* 0x000000ff00067202 */ /* 0x000fc40000000f00 */
[----:B------:R-:W-:Y:S02]  /*0730*/  MOV R9, R19 ;  /* 0x0000001300097202 */ /* 0x000fe40000000f00 */
[----:B------:R-:W-:Y:S02]  /*0740*/  MOV R11, R18 ;  /* 0x00000012000b7202 */ /* 0x000fe40000000f00 */
[----:B0-----:R-:W-:-:S07]  /*0750*/  MOV R15, R17 ;  /* 0x00000011000f7202 */ /* 0x001fce0000000f00 */
.L_x_2248:
[----:B------:R-:W-:Y:S01]  /*0760*/  BAR.SYNC.DEFER_BLOCKING 0x0 ;  /* 0x0000000000007b1d */ /* 0x000fe20000010000 */
[----:B------:R-:W-:-:S05]  /*0770*/  IMAD.WIDE.U32 R22, R7, 0x10, R8 ;  /* 0x0000001007167825 */ /* 0x000fca00078e0008 */
[----:B------:R-:W2:Y:S04]  /*0780*/  LDG.E.128 R24, desc[UR18][R22.64] ;  /* 0x0000001216187981 */ /* 0x000ea8000c1e1d00 */
[----:B------:R-:W3:Y:S01]  /*0790*/  LDG.E.128 R40, desc[UR18][R22.64+0x200] ;  /* 0x0002001216287981 */ /* 0x000ee2000c1e1d00 */
[----:B------:R-:W-:Y:S01]  /*07a0*/  IMAD.WIDE.U32 R28, R7, 0x10, R10 ;  /* 0x00000010071c7825 */ /* 0x000fe200078e000a */
[----:B0-----:R-:W0:Y:S02]  /*07b0*/  S2R R17, SR_LANEID ;  /* 0x0000000000117919 */ /* 0x001e240000000000 */
        /* <DEDUP_REMOVED lines=62> */
.L_x_2229:
[----:B------:R-:W-:Y:S05]  /*0ba0*/  BSYNC.RECONVERGENT B0 ;  /* 0x0000000000007941 */ /* 0x000fea0003800200 */
.L_x_2228:
        /* <DEDUP_REMOVED lines=34> */
.L_x_2231:
[----:B------:R-:W-:Y:S05]  /*0dd0*/  BSYNC.RECONVERGENT B0 ;  /* 0x0000000000007941 */ /* 0x000fea0003800200 */
.L_x_2230:
        /* <DEDUP_REMOVED lines=39> */
.L_x_2233:
[----:B------:R-:W-:Y:S05]  /*1050*/  BSYNC.RECONVERGENT B0 ;  /* 0x0000000000007941 */ /* 0x000fea0003800200 */
.L_x_2232:
        /* <DEDUP_REMOVED lines=32> */
.L_x_2235:
[----:B------:R-:W-:Y:S05]  /*1260*/  BSYNC.RECONVERGENT B0 ;  /* 0x0000000000007941 */ /* 0x000fea0003800200 */
.L_x_2234:
        /* <DEDUP_REMOVED lines=32> */
.L_x_2237:
[----:B------:R-:W-:Y:S05]  /*1470*/  BSYNC.RECONVERGENT B0 ;  /* 0x0000000000007941 */ /* 0x000fea0003800200 */
.L_x_2236:
        /* <DEDUP_REMOVED lines=32> */
.L_x_2239:
[----:B------:R-:W-:Y:S05]  /*1680*/  BSYNC.RECONVERGENT B0 ;  /* 0x0000000000007941 */ /* 0x000fea0003800200 */
.L_x_2238:
        /* <DEDUP_REMOVED lines=32> */
.L_x_2241:
[----:B------:R-:W-:Y:S05]  /*1890*/  BSYNC.RECONVERGENT B0 ;  /* 0x0000000000007941 */ /* 0x000fea0003800200 */
.L_x_2240:
        /* <DEDUP_REMOVED lines=32> */
.L_x_2243:
[----:B------:R-:W-:Y:S05]  /*1aa0*/  BSYNC.RECONVERGENT B0 ;  /* 0x0000000000007941 */ /* 0x000fea0003800200 */
.L_x_2242:
        /* <DEDUP_REMOVED lines=29> */
[----:B------:R-:W0:Y:S01]  /*1c80*/  LDCU.64 UR6, c[0x0][0x3a8] ;  /* 0x00007500ff0677ac */ /* 0x000e220008000a00 */
[----:B------:R-:W0:Y:S02]  /*1c90*/  LDCU.64 UR10, c[0x0][0x3e0] ;  /* 0x00007c00ff0a77ac */ /* 0x000e240008000a00 */
.L_x_2247:
        /* <DEDUP_REMOVED lines=13> */
[----:B------:R-:W2:Y:S04]  /*1d70*/  LDG.E.128 R36, desc[UR18][R48.64+0x200] ;  /* 0x0002001230247981 */ /* 0x000ea8000c1e1d00 */
[----:B------:R-:W3:Y:S04]  /*1d80*/  LDG.E.128 R40, desc[UR18][R48.64+0x400] ;  /* 0x0004001230287981 */ /* 0x000ee8000c1e1d00 */
[----:B------:R0:W3:Y:S02]  /*1d90*/  LDG.E.128 R44, desc[UR18][R48.64+0x600] ;  /* 0x00060012302c7981 */ /* 0x0000e4000c1e1d00 */
[----:B0-----:R-:W-:-:S04]  /*1da0*/  IMAD.WIDE.U32 R48, R79, UR10, RZ ;  /* 0x0000000a4f307c25 */ /* 0x001fc8000f8e00ff */
[----:B------:R-:W-:Y:S02]  /*1db0*/  IMAD R49, R79, UR11, R49 ;  /* 0x0000000b4f317c24 */ /* 0x000fe4000f8e0231 */
[C---:B----4-:R-:W-:Y:S01]  /*1dc0*/  FMUL.FTZ R50, R57.reuse, R19 ;  /* 0x0000001339327220 */ /* 0x050fe20000410000 */
[C---:B------:R-:W-:Y:S01]  /*1dd0*/  FMUL.FTZ R51, R57.reuse, R21 ;  /* 0x0000001539337220 */ /* 0x040fe20000410000 */
[----:B------:R-:W-:Y:S02]  /*1de0*/  FMUL.FTZ R59, R56, 1.4426950216293334961 ;  /* 0x3fb8aa3b383b7820 */ /* 0x000fe40000410000 */
[----:B------:R-:W-:Y:S01]  /*1df0*/  FMUL.RZ R52, R50, 0.15915493667125701904 ;  /* 0x3e22f98332347820 */ /* 0x000fe2000040c000 */
[-C--:B------:R-:W-:Y:S01]  /*1e00*/  FMUL.FTZ R50, R57, R22.reuse ;  /* 0x0000001639327220 */ /* 0x080fe20000410000 */
[----:B------:R-:W-:Y:S01]  /*1e10*/  FMUL.RZ R54, R51, 0.15915493667125701904 ;  /* 0x3e22f98333367820 */ /* 0x000fe2000040c000 */
[C---:B------:R-:W-:Y:S01]  /*1e20*/  FMUL.FTZ R56, R59.reuse, R22 ;  /* 0x000000163b387220 */ /* 0x040fe20000410000 */
[----:B------:R-:W-:Y:S01]  /*1e30*/  MUFU.SIN R85, R52 ;  /* 0x0000003400557308 */ /* 0x000fe20000000400 */
[----:B------:R-:W-:Y:S01]  /*1e40*/  FMUL.RZ R53, R50, 0.15915493667125701904 ;  /* 0x3e22f98332357820 */ /* 0x000fe2000040c000 */
[----:B------:R-:W-:Y:S01]  /*1e50*/  LEA R50, P1, R48, R14, 0x2 ;  /* 0x0000000e30327211 */ /* 0x000fe200078210ff */
[----:B------:R-:W-:-:S03]  /*1e60*/  FMUL.FTZ R58, R59, R19 ;  /* 0x000000133b3a7220 */ /* 0x000fc60000410000 */
[----:B------:R-:W-:Y:S01]  /*1e70*/  LEA.HI.X R51, R48, R16, R49, 0x2, P1 ;  /* 0x0000001030337211 */ /* 0x000fe200008f1431 */
[----:B-----5:R0:W-:Y:S01]  /*1e80*/  STS.128 [R18], R32 ;  /* 0x0000002012007388 */ /* 0x0201e20000000c00 */
[----:B------:R1:W-:Y:S01]  /*1e90*/  MUFU.COS R86, R52 ;  /* 0x0000003400567308 */ /* 0x0003e20000000000 */
[----:B------:R-:W-:Y:S02]  /*1ea0*/  IMAD.WIDE.U32 R82, R12, 0x10, R50 ;  /* 0x000000100c527825 */ /* 0x000fe400078e0032 */
[----:B--2---:R2:W-:Y:S04]  /*1eb0*/  STS.128 [R18+0x200], R36 ;  /* 0x0002002412007388 */ /* 0x0045e80000000c00 */
[----:B---3--:R3:W-:Y:S01]  /*1ec0*/  STS.128 [R18+0x400], R40 ;  /* 0x0004002812007388 */ /* 0x0087e20000000c00 */
[----:B------:R-:W-:Y:S01]  /*1ed0*/  MUFU.SIN R88, R53 ;  /* 0x0000003500587308 */ /* 0x000fe20000000400 */
[----:B-1----:R-:W-:-:S02]  /*1ee0*/  FMUL.FTZ R52, R59, R21 ;  /* 0x000000153b347220 */ /* 0x002fc40000410000 */
[----:B------:R1:W-:Y:S01]  /*1ef0*/  STS.128 [R18+0x600], R44 ;  /* 0x0006002c12007388 */ /* 0x0003e20000000c00 */
[----:B------:R-:W-:-:S03]  /*1f00*/  NOP ;  /* 0x0000000000007918 */ /* 0x000fc60000000000 */
[----:B------:R-:W4:Y:S01]  /*1f10*/  LDG.E.128 R48, desc[UR18][R82.64] ;  /* 0x0000001252307981 */ /* 0x000f22000c1e1d00 */
[----:B------:R5:W-:Y:S03]  /*1f20*/  MUFU.COS R87, R53 ;  /* 0x0000003500577308 */ /* 0x000be60000000000 */
[----:B0-----:R-:W4:Y:S04]  /*1f30*/  LDG.E.128 R32, desc[UR18][R82.64+0x200] ;  /* 0x0002001252207981 */ /* 0x001f28000c1e1d00 */
[----:B--2---:R-:W2:Y:S01]  /*1f40*/  LDG.E.128 R36, desc[UR18][R82.64+0x400] ;  /* 0x0004001252247981 */ /* 0x004ea2000c1e1d00 */
[----:B------:R-:W-:Y:S01]  /*1f50*/  MUFU.SIN R90, R54 ;  /* 0x00000036005a7308 */ /* 0x000fe20000000400 */
[----:B-----5:R-:W-:-:S02]  /*1f60*/  FMUL.FTZ R53, R57, R64 ;  /* 0x0000004039357220 */ /* 0x020fc40000410000 */
[----:B---3--:R0:W3:Y:S02]  /*1f70*/  LDG.E.128 R40, desc[UR18][R82.64+0x600] ;  /* 0x0006001252287981 */ /* 0x0080e4000c1e1d00 */
[----:B-1----:R-:W-:-:S03]  /*1f80*/  FMUL.RZ R46, R53, 0.15915493667125701904 ;  /* 0x3e22f983352e7820 */ /* 0x002fc6000040c000 */
[----:B------:R1:W5:Y:S08]  /*1f90*/  MUFU.COS R92, R54 ;  /* 0x00000036005c7308 */ /* 0x0003700000000000 */
[----:B------:R1:W5:Y:S04]  /*1fa0*/  MUFU.EX2 R91, R52 ;  /* 0x00000034005b7308 */ /* 0x0003680000000800 */
[----:B------:R-:W-:Y:S01]  /*1fb0*/  MUFU.EX2 R56, R56 ;  /* 0x0000003800387308 */ /* 0x000fe20000000800 */
[----:B------:R-:W-:Y:S01]  /*1fc0*/  FMUL.FTZ R84, R59, R23 ;  /* 0x000000173b547220 */ /* 0x000fe20000410000 */
[----:B------:R-:W-:-:S02]  /*1fd0*/  FMUL.FTZ R89, R57, R68 ;  /* 0x0000004439597220 */ /* 0x000fc40000410000 */
[----:B------:R-:W-:Y:S01]  /*1fe0*/  MUFU.EX2 R58, R58 ;  /* 0x0000003a003a7308 */ /* 0x000fe20000000800 */
[----:B-1----:R-:W1:Y:S01]  /*1ff0*/  LDS.128 R52, [R80] ;  /* 0x0000000050347984 */ /* 0x002e620000000c00 */
[----:B------:R-:W-:Y:S01]  /*2000*/  FMUL.FTZ R45, R57, R23 ;  /* 0x00000017392d7220 */ /* 0x000fe20000410000 */
[----:B------:R-:W-:-:S03]  /*2010*/  FMUL.FTZ R44, R59, R64 ;  /* 0x000000403b2c7220 */ /* 0x000fc60000410000 */
[----:B------:R-:W-:Y:S01]  /*2020*/  FMUL.RZ R95, R45, 0.15915493667125701904 ;  /* 0x3e22f9832d5f7820 */ /* 0x000fe2000040c000 */
[----:B------:R-:W-:Y:S01]  /*2030*/  FMUL.FTZ R45, R57, R66 ;  /* 0x00000042392d7220 */ /* 0x000fe20000410000 */
[----:B------:R-:W-:Y:S03]  /*2040*/  MUFU.SIN R94, R46 ;  /* 0x0000002e005e7308 */ /* 0x000fe60000000400 */
[----:B------:R-:W-:-:S05]  /*2050*/  FMUL.RZ R97, R45, 0.15915493667125701904 ;  /* 0x3e22f9832d617820 */ /* 0x000fca000040c000 */
[----:B------:R0:W1:Y:S08]  /*2060*/  MUFU.COS R96, R46 ;  /* 0x0000002e00607308 */ /* 0x0000700000000000 */
[----:B------:R0:W1:Y:S02]  /*2070*/  MUFU.EX2 R93, R44 ;  /* 0x0000002c005d7308 */ /* 0x0000640000000800 */
[----:B0-----:R-:W0:Y:S02]  /*2080*/  LDS.128 R44, [R80+0x10] ;  /* 0x00001000502c7984 */ /* 0x001e240000000c00 */
[----:B------:R-:W-:Y:S01]  /*2090*/  MUFU.SIN R100, R95 ;  /* 0x0000005f00647308 */ /* 0x000fe20000000400 */
[----:B------:R-:W-:-:S07]  /*20a0*/  FMUL.FTZ R82, R59, R66 ;  /* 0x000000423b527220 */ /* 0x000fce0000410000 */
[----:B------:R-:W0:Y:S01]  /*20b0*/  MUFU.COS R102, R95 ;  /* 0x0000005f00667308 */ /* 0x000e220000000000 */
[----:B------:R-:W-:Y:S01]  /*20c0*/  FMUL.RZ R101, R89, 0.15915493667125701904 ;  /* 0x3e22f98359657820 */ /* 0x000fe2000040c000 */
[C---:B-----5:R-:W-:Y:S01]  /*20d0*/  FMUL.FTZ R89, R91.reuse, R92 ;  /* 0x0000005c5b597220 */ /* 0x060fe20000410000 */
[----:B------:R-:W-:-:S05]  /*20e0*/  FMUL.FTZ R90, R91, R90 ;  /* 0x0000005a5b5a7220 */ /* 0x000fca0000410000 */
[----:B------:R-:W0:Y:S01]  /*20f0*/  MUFU.EX2 R83, R84 ;  /* 0x0000005400537308 */ /* 0x000e220000000800 */
[C---:B-1----:R-:W-:Y:S01]  /*2100*/  FMUL.FTZ R91, R93.reuse, R96 ;  /* 0x000000605d5b7220 */ /* 0x042fe20000410000 */
[----:B------:R-:W-:Y:S02]  /*2110*/  FMUL.FTZ R92, R93, R94 ;  /* 0x0000005e5d5c7220 */ /* 0x000fe40000410000 */
[----:B------:R-:W-:Y:S01]  /*2120*/  MUFU.SIN R98, R97 ;  /* 0x0000006100627308 */ /* 0x000fe20000000400 */
[----:B------:R-:W-:Y:S01]  /*2130*/  FMUL.FTZ R88, R56, R88 ;  /* 0x0000005838587220 */ /* 0x000fe20000410000 */
[C---:B------:R-:W-:Y:S01]  /*2140*/  FMUL.FTZ R93, R78.reuse, R53 ;  /* 0x000000354e5d7220 */ /* 0x040fe20000410000 */
[----:B------:R-:W-:-:S05]  /*2150*/  FMUL.FTZ R96, R78, R52 ;  /* 0x000000344e607220 */ /* 0x000fca0000410000 */
[----:B------:R1:W5:Y:S01]  /*2160*/  MUFU.COS R99, R97 ;  /* 0x0000006100637308 */ /* 0x0003620000000000 */
[----:B------:R-:W-:Y:S01]  /*2170*/  FMUL.FTZ R87, R56, R87 ;  /* 0x0000005738577220 */ /* 0x000fe20000410000 */
[-C--:B------:R-:W-:Y:S01]  /*2180*/  FMUL.FTZ R53, R93, R88.reuse ;  /* 0x000000585d357220 */ /* 0x080fe20000410000 */
[----:B------:R-:W-:-:S05]  /*2190*/  FMUL.FTZ R52, R96, R88 ;  /* 0x0000005860347220 */ /* 0x000fca0000410000 */
[----:B------:R-:W5:Y:S01]  /*21a0*/  MUFU.EX2 R82, R82 ;  /* 0x0000005200527308 */ /* 0x000f620000000800 */
[C---:B------:R-:W-:Y:S01]  /*21b0*/  FMUL.FTZ R86, R58.reuse, R86 ;  /* 0x000000563a567220 */ /* 0x040fe20000410000 */
[----:B------:R-:W-:Y:S01]  /*21c0*/  FMUL.FTZ R85, R58, R85 ;  /* 0x000000553a557220 */ /* 0x000fe20000410000 */
[C---:B0-----:R-:W-:Y:S01]  /*21d0*/  FMUL.FTZ R95, R83.reuse, R102 ;  /* 0x00000066535f7220 */ /* 0x041fe20000410000 */
[----:B------:R-:W-:Y:S01]  /*21e0*/  FMUL.FTZ R94, R83, R100 ;  /* 0x00000064535e7220 */ /* 0x000fe20000410000 */
[C---:B-1----:R-:W-:Y:S01]  /*21f0*/  FMUL.FTZ R97, R77.reuse, R54 ;  /* 0x000000364d617220 */ /* 0x042fe20000410000 */
[----:B------:R-:W-:Y:S01]  /*2200*/  FFMA.FTZ R58, R96, R87, -R53 ;  /* 0x00000057603a7223 */ /* 0x000fe20000010835 */
[----:B------:R-:W-:Y:S01]  /*2210*/  FMUL.FTZ R100, R77, R55 ;  /* 0x000000374d647220 */ /* 0x000fe20000410000 */
[----:B------:R-:W-:Y:S01]  /*2220*/  FFMA.FTZ R83, R93, R87, R52 ;  /* 0x000000575d537223 */ /* 0x000fe20000010034 */
[----:B------:R-:W-:Y:S01]  /*2230*/  FMUL.FTZ R81, R59, R68 ;  /* 0x000000443b517220 */ /* 0x000fe20000410000 */
[----:B------:R-:W0:Y:S01]  /*2240*/  LDS.128 R52, [R80+0x20] ;  /* 0x0000200050347984 */ /* 0x000e220000000c00 */
[----:B------:R-:W-:Y:S01]  /*2250*/  FADD.FTZ R58, R97, R58 ;  /* 0x0000003a613a7221 */ /* 0x000fe20000010000 */
[----:B------:R-:W1:Y:S01]  /*2260*/  MUFU.COS R84, R101 ;  /* 0x0000006500547308 */ /* 0x000e620000000000 */
[----:B------:R-:W-:Y:S01]  /*2270*/  FADD.FTZ R83, R100, R83 ;  /* 0x0000005364537221 */ /* 0x000fe20000010000 */
[C---:B-----5:R-:W-:Y:S01]  /*2280*/  FMUL.FTZ R99, R82.reuse, R99 ;  /* 0x0000006352637220 */ /* 0x060fe20000410000 */
[----:B------:R-:W-:Y:S01]  /*2290*/  FMUL.FTZ R98, R82, R98 ;  /* 0x0000006252627220 */ /* 0x000fe20000410000 */
[----:B------:R-:W-:-:S04]  /*22a0*/  FMUL.FTZ R82, R90, R58 ;  /* 0x0000003a5a527220 */ /* 0x000fc80000410000 */
[----:B------:R5:W1:Y:S01]  /*22b0*/  MUFU.SIN R56, R101 ;  /* 0x0000006500387308 */ /* 0x000a620000000400 */
[-C--:B------:R-:W-:Y:S01]  /*22c0*/  FMUL.FTZ R103, R90, R83.reuse ;  /* 0x000000535a677220 */ /* 0x080fe20000410000 */
[----:B------:R-:W-:-:S06]  /*22d0*/  FFMA.FTZ R82, R89, R83, R82 ;  /* 0x0000005359527223 */ /* 0x000fcc0000010052 */
[----:B------:R-:W1:Y:S01]  /*22e0*/  MUFU.EX2 R81, R81 ;  /* 0x0000005100517308 */ /* 0x000e620000000800 */
[C---:B-----5:R-:W-:Y:S01]  /*22f0*/  FMUL.FTZ R101, R76.reuse, R45 ;  /* 0x0000002d4c657220 */ /* 0x060fe20000410000 */
[----:B------:R-:W-:Y:S01]  /*2300*/  FFMA.FTZ R45, R89, R58, -R103 ;  /* 0x0000003a592d7223 */ /* 0x000fe20000010867 */
        /* <DEDUP_REMOVED lines=8> */
[----:B------:R-:W-:Y:S01]  /*2390*/  FMUL.FTZ R106, R75, R47 ;  /* 0x0000002f4b6a7220 */ /* 0x000fe20000410000 */
[C---:B-1----:R-:W-:Y:S01]  /*23a0*/  FMUL.FTZ R84, R81.reuse, R84 ;  /* 0x0000005451547220 */ /* 0x042fe20000410000 */
[----:B------:R-:W-:Y:S01]  /*23b0*/  FMUL.FTZ R81, R81, R56 ;  /* 0x0000003851517220 */ /* 0x000fe20000410000 */
[----:B------:R-:W-:Y:S01]  /*23c0*/  FMUL.FTZ R57, R85, R88 ;  /* 0x0000005855397220 */ /* 0x000fe20000410000 */
[-C--:B------:R-:W-:Y:S01]  /*23d0*/  FFMA.FTZ R108, R91, R45.reuse, -R46 ;  /* 0x0000002d5b6c7223 */ /* 0x080fe2000001082e */
[----:B------:R-:W-:Y:S01]  /*23e0*/  FMUL.FTZ R58, R92, R45 ;  /* 0x0000002d5c3a7220 */ /* 0x000fe20000410000 */
[----:B------:R-:W-:-:S02]  /*23f0*/  FFMA.FTZ R56, R85, R87, R44 ;  /* 0x0000005755387223 */ /* 0x000fc4000001002c */
[----:B------:R-:W1:Y:S01]  /*2400*/  LDS.128 R44, [R80+0x30] ;  /* 0x00003000502c7984 */ /* 0x000e620000000c00 */
[----:B------:R-:W-:Y:S01]  /*2410*/  FFMA.FTZ R57, R86, R87, -R57 ;  /* 0x0000005756397223 */ /* 0x000fe20000010839 */
[----:B------:R-:W-:-:S03]  /*2420*/  FFMA.FTZ R105, R91, R82, R58 ;  /* 0x000000525b697223 */ /* 0x000fc6000001003a */
        /* <DEDUP_REMOVED lines=8> */
[C---:B0-----:R-:W-:Y:S01]  /*24b0*/  FMUL.FTZ R109, R74.reuse, R52 ;  /* 0x000000344a6d7220 */ /* 0x041fe20000410000 */
[C---:B------:R-:W-:Y:S01]  /*24c0*/  FFMA.FTZ R56, R95.reuse, R108, -R56 ;  /* 0x0000006c5f387223 */ /* 0x040fe20000010838 */
[----:B------:R-:W-:Y:S01]  /*24d0*/  FMUL.FTZ R112, R74, R53 ;  /* 0x000000354a707220 */ /* 0x000fe20000410000 */
[----:B------:R-:W-:-:S02]  /*24e0*/  FFMA.FTZ R57, R95, R82, R57 ;  /* 0x000000525f397223 */ /* 0x000fc40000010039 */
[----:B------:R-:W-:Y:S01]  /*24f0*/  FADD.FTZ R53, R109, R56 ;  /* 0x000000386d357221 */ /* 0x000fe20000010000 */
[----:B------:R-:W-:Y:S01]  /*2500*/  FMUL.FTZ R52, R92, R83 ;  /* 0x000000535c347220 */ /* 0x000fe20000410000 */
[----:B------:R-:W-:Y:S01]  /*2510*/  FADD.FTZ R57, R112, R57 ;  /* 0x0000003970397221 */ /* 0x000fe20000010000 */
[----:B------:R-:W-:Y:S01]  /*2520*/  FMUL.FTZ R59, R59, R70 ;  /* 0x000000463b3b7220 */ /* 0x000fe20000410000 */
[----:B------:R-:W-:Y:S01]  /*2530*/  FMUL.FTZ R82, R98, R53 ;  /* 0x0000003562527220 */ /* 0x000fe20000410000 */
[----:B------:R-:W0:Y:S01]  /*2540*/  MUFU.SIN R104, R107 ;  /* 0x0000006b00687308 */ /* 0x000e220000000400 */
[-C--:B------:R-:W-:Y:S01]  /*2550*/  FMUL.FTZ R56, R92, R58.reuse ;  /* 0x0000003a5c387220 */ /* 0x080fe20000410000 */
[----:B------:R-:W-:Y:S01]  /*2560*/  FFMA.FTZ R52, R91, R58, -R52 ;  /* 0x0000003a5b347223 */ /* 0x000fe20000010834 */
[-C--:B------:R-:W-:Y:S01]  /*2570*/  FMUL.FTZ R58, R98, R57.reuse ;  /* 0x00000039623a7220 */ /* 0x080fe20000410000 */
[----:B------:R-:W-:Y:S01]  /*2580*/  FFMA.FTZ R57, R99, R57, R82 ;  /* 0x0000003963397223 */ /* 0x000fe20000010052 */
[C---:B------:R-:W-:Y:S01]  /*2590*/  FMUL.FTZ R108, R73.reuse, R55 ;  /* 0x00000037496c7220 */ /* 0x040fe20000410000 */
[----:B------:R-:W-:Y:S01]  /*25a0*/  FMUL.FTZ R111, R73, R54 ;  /* 0x00000036496f7220 */ /* 0x000fe20000410000 */
[----:B------:R-:W-:Y:S01]  /*25b0*/  FFMA.FTZ R58, R99, R53, -R58 ;  /* 0x00000035633a7223 */ /* 0x000fe2000001083a */
[----:B------:R1:W5:Y:S01]  /*25c0*/  MUFU.COS R105, R107 ;  /* 0x0000006b00697308 */ /* 0x0003620000000000 */
[----:B------:R-:W-:Y:S01]  /*25d0*/  FADD.FTZ R57, R108, R57 ;  /* 0x000000396c397221 */ /* 0x000fe20000010000 */
[----:B------:R-:W-:Y:S01]  /*25e0*/  FFMA.FTZ R56, R91, R83, R56 ;  /* 0x000000535b387223 */ /* 0x000fe20000010038 */
[----:B------:R-:W-:-:S05]  /*25f0*/  FADD.FTZ R58, R111, R58 ;  /* 0x0000003a6f3a7221 */ /* 0x000fca0000010000 */
[----:B------:R-:W0:Y:S01]  /*2600*/  MUFU.EX2 R59, R59 ;  /* 0x0000003b003b7308 */ /* 0x000e220000000800 */
[CC--:B------:R-:W-:Y:S01]  /*2610*/  FMUL.FTZ R53, R81.reuse, R57.reuse ;  /* 0x0000003951357220 */ /* 0x0c0fe20000410000 */
[----:B------:R-:W-:Y:S01]  /*2620*/  FMUL.FTZ R54, R94, R56 ;  /* 0x000000385e367220 */ /* 0x000fe20000410000 */
[----:B------:R-:W-:Y:S01]  /*2630*/  FMUL.FTZ R82, R81, R58 ;  /* 0x0000003a51527220 */ /* 0x000fe20000410000 */
[----:B-1----:R-:W-:Y:S01]  /*2640*/  FMUL.FTZ R107, R72, R44 ;  /* 0x0000002c486b7220 */ /* 0x002fe20000410000 */
[----:B------:R-:W-:Y:S01]  /*2650*/  FFMA.FTZ R58, R84, R58, -R53 ;  /* 0x0000003a543a7223 */ /* 0x000fe20000010835 */
[-C--:B------:R-:W-:Y:S01]  /*2660*/  FFMA.FTZ R54, R95, R52.reuse, -R54 ;  /* 0x000000345f367223 */ /* 0x080fe20000010836 */
[----:B------:R-:W-:Y:S01]  /*2670*/  FMUL.FTZ R52, R94, R52 ;  /* 0x000000345e347220 */ /* 0x000fe20000410000 */
[----:B------:R-:W-:Y:S01]  /*2680*/  FFMA.FTZ R57, R84, R57, R82 ;  /* 0x0000003954397223 */ /* 0x000fe20000010052 */
[----:B------:R-:W-:Y:S01]  /*2690*/  FMUL.FTZ R110, R72, R45 ;  /* 0x0000002d486e7220 */ /* 0x000fe20000410000 */
[----:B------:R-:W-:Y:S01]  /*26a0*/  FADD.FTZ R58, R107, R58 ;  /* 0x0000003a6b3a7221 */ /* 0x000fe20000010000 */
[----:B------:R-:W-:Y:S01]  /*26b0*/  FFMA.FTZ R52, R95, R56, R52 ;  /* 0x000000385f347223 */ /* 0x000fe20000010034 */
[C---:B0-----:R-:W-:Y:S01]  /*26c0*/  FMUL.FTZ R104, R59.reuse, R104 ;  /* 0x000000683b687220 */ /* 0x041fe20000410000 */
[----:B------:R-:W-:Y:S01]  /*26d0*/  FMUL.FTZ R45, R98, R54 ;  /* 0x00000036622d7220 */ /* 0x000fe20000410000 */
[----:B-----5:R-:W-:Y:S01]  /*26e0*/  FMUL.FTZ R105, R59, R105 ;  /* 0x000000693b697220 */ /* 0x020fe20000410000 */
        /* <DEDUP_REMOVED lines=11> */
[C---:B------:R-:W-:Y:S01]  /*27a0*/  FMUL.FTZ R47, R81.reuse, R45 ;  /* 0x0000002d512f7220 */ /* 0x040fe20000410000 */
        /* <DEDUP_REMOVED lines=10> */
[----:B------:R-:W5:Y:S01]  /*2850*/  SHFL.UP PT, R45, R118, 0x1, RZ ;  /* 0x04200000762d7989 */ /* 0x000f6200000e00ff */
        /* <DEDUP_REMOVED lines=9> */
[----:B-----5:R-:W-:-:S03]  /*28f0*/  FMUL.FTZ R47, R117, R45 ;  /* 0x0000002d752f7220 */ /* 0x020fc60000410000 */
[----:B------:R-:W1:Y:S01]  /*2900*/  SHFL.UP PT, R52, R115, 0x2, RZ ;  /* 0x0440000073347989 */ /* 0x000e6200000e00ff */
[C---:B------:R-:W-:Y:S01]  /*2910*/  FMUL.FTZ R46, R118.reuse, R45 ;  /* 0x0000002d762e7220 */ /* 0x040fe20000410000 */
[----:B------:R-:W-:-:S03]  /*2920*/  @P1 FFMA.FTZ R118, R118, R44, R47 ;  /* 0x0000002c76761223 */ /* 0x000fc6000001002f */
[----:B------:R-:W-:Y:S02]  /*2930*/  @P1 FFMA.FTZ R117, R117, R44, -R46 ;  /* 0x0000002c75751223 */ /* 0x000fe4000001082e */
[----:B------:R-:W5:Y:S01]  /*2940*/  SHFL.UP PT, R45, R118, 0x2, RZ ;  /* 0x04400000762d7989 */ /* 0x000f6200000e00ff */
[----:B------:R-:W-:-:S03]  /*2950*/  ISETP.GE.AND P1, PT, R17, 0x2, PT ;  /* 0x000000021100780c */ /* 0x000fc60003f26270 */
[----:B------:R-:W4:Y:S01]  /*2960*/  SHFL.UP PT, R44, R117, 0x2, RZ ;  /* 0x04400000752c7989 */ /* 0x000f2200000e00ff */
[-C--:B0-----:R-:W-:Y:S01]  /*2970*/  FMUL.FTZ R47, R117, R53.reuse ;  /* 0x00000035752f7220 */ /* 0x081fe20000410000 */
[----:B------:R-:W-:-:S03]  /*2980*/  FMUL.FTZ R46, R118, R53 ;  /* 0x00000035762e7220 */ /* 0x000fc60000410000 */
[-C--:B-1----:R-:W-:Y:S01]  /*2990*/  FFMA.FTZ R47, R118, R52.reuse, R47 ;  /* 0x00000034762f7223 */ /* 0x082fe2000001002f */
[----:B------:R-:W-:-:S04]  /*29a0*/  FFMA.FTZ R46, R117, R52, -R46 ;  /* 0x00000034752e7223 */ /* 0x000fc8000001082e */
[----:B------:R-:W-:Y:S01]  /*29b0*/  @P1 FADD.FTZ R116, R116, R47 ;  /* 0x0000002f74741221 */ /* 0x000fe20000010000 */
[----:B------:R-:W-:Y:S01]  /*29c0*/  @P1 FADD.FTZ R115, R115, R46 ;  /* 0x0000002e73731221 */ /* 0x000fe20000010000 */
[----:B-----5:R-:W-:-:S03]  /*29d0*/  FMUL.FTZ R47, R117, R45 ;  /* 0x0000002d752f7220 */ /* 0x020fc60000410000 */
[----:B------:R-:W0:Y:S01]  /*29e0*/  SHFL.UP PT, R52, R116, 0x4, RZ ;  /* 0x0480000074347989 */ /* 0x000e2200000e00ff */
[C---:B------:R-:W-:Y:S01]  /*29f0*/  FMUL.FTZ R46, R118.reuse, R45 ;  /* 0x0000002d762e7220 */ /* 0x040fe20000410000 */
[-C--:B----4-:R-:W-:Y:S02]  /*2a00*/  @P1 FFMA.FTZ R118, R118, R44.reuse, R47 ;  /* 0x0000002c76761223 */ /* 0x090fe4000001002f */
        /* <DEDUP_REMOVED lines=28> */
[----:B------:R-:W-:Y:S01]  /*2bd0*/  STS.128 [R18+0x840], R48 ;  /* 0x0008403012007388 */ /* 0x000fe20000000c00 */
[-C--:B-----5:R-:W-:Y:S01]  /*2be0*/  @P1 FFMA.FTZ R118, R118, R44.reuse, R45 ;  /* 0x0000002c76761223 */ /* 0x0a0fe2000001002d */
[----:B------:R-:W-:Y:S01]  /*2bf0*/  @P1 FFMA.FTZ R117, R117, R44, -R47 ;  /* 0x0000002c75751223 */ /* 0x000fe2000001082f */
[----:B------:R-:W0:Y:S01]  /*2c00*/  S2R R53, SR_CgaCtaId ;  /* 0x0000000000357919 */ /* 0x000e220000008800 */
[----:B------:R-:W1:Y:S04]  /*2c10*/  SHFL.UP PT, R48, R116, 0x10, RZ ;  /* 0x0600000074307989 */ /* 0x000e6800000e00ff */
[----:B------:R1:W-:Y:S04]  /*2c20*/  STS.128 [R18+0xa40], R32 ;  /* 0x000a402012007388 */ /* 0x0003e80000000c00 */
[----:B------:R-:W4:Y:S04]  /*2c30*/  SHFL.UP PT, R32, R118, 0x10, RZ ;  /* 0x0600000076207989 */ /* 0x000f2800000e00ff */
[----:B------:R-:W5:Y:S04]  /*2c40*/  SHFL.UP PT, R33, R115, 0x10, RZ ;  /* 0x0600000073217989 */ /* 0x000f6800000e00ff */
[----:B------:R-:W0:Y:S01]  /*2c50*/  SHFL.UP PT, R49, R117, 0x10, RZ ;  /* 0x0600000075317989 */ /* 0x000e2200000e00ff */
[----:B------:R-:W-:-:S02]  /*2c60*/  MOV R44, 0x3f800000 ;  /* 0x3f800000002c7802 */ /* 0x000fc40000000f00 */
[----:B------:R-:W-:Y:S02]  /*2c70*/  CS2R R46, SRZ ;  /* 0x00000000002e7805 */ /* 0x000fe4000001ff00 */
[----:B------:R-:W-:Y:S02]  /*2c80*/  MOV R45, RZ ;  /* 0x000000ff002d7202 */ /* 0x000fe40000000f00 */
[----:B------:R-:W-:Y:S01]  /*2c90*/  LEA R119, R79, R4, 0x4 ;  /* 0x000000044f777211 */ /* 0x000fe200078e20ff */
[----:B--2---:R-:W-:Y:S04]  /*2ca0*/  STS.128 [R18+0xc40], R36 ;  /* 0x000c402412007388 */ /* 0x004fe80000000c00 */
[----:B---3--:R-:W-:Y:S01]  /*2cb0*/  STS.128 [R18+0xe40], R40 ;  /* 0x000e402812007388 */ /* 0x008fe20000000c00 */
[----:B------:R-:W-:-:S03]  /*2cc0*/  NOP ;  /* 0x0000000000007918 */ /* 0x000fc60000000000 */
[----:B------:R-:W2:Y:S01]  /*2cd0*/  @P0 LDS.128 R44, [R119+0x10c0] ;  /* 0x0010c000772c0984 */ /* 0x000ea20000000c00 */
[----:B------:R-:W-:Y:S01]  /*2ce0*/  ISETP.NE.AND P1, PT, R17, 0x1f, PT ;  /* 0x0000001f1100780c */ /* 0x000fe20003f25270 */
[CC--:B-1----:R-:W-:Y:S01]  /*2cf0*/  FMUL.FTZ R34, R118.reuse, R48.reuse ;  /* 0x0000003076227220 */ /* 0x0c2fe20000410000 */
[C---:B------:R-:W-:Y:S01]  /*2d00*/  FMUL.FTZ R35, R117.reuse, R48 ;  /* 0x0000003075237220 */ /* 0x040fe20000410000 */
[CC--:B----4-:R-:W-:Y:S01]  /*2d10*/  FMUL.FTZ R48, R118.reuse, R32.reuse ;  /* 0x0000002076307220 */ /* 0x0d0fe20000410000 */
[----:B------:R-:W-:Y:S01]  /*2d20*/  MOV R4, 0x400 ;  /* 0x0000040000047802 */ /* 0x000fe20000000f00 */
[C---:B------:R-:W-:Y:S01]  /*2d30*/  FMUL.FTZ R32, R117.reuse, R32 ;  /* 0x0000002075207220 */ /* 0x040fe20000410000 */
[CC--:B-----5:R-:W-:Y:S01]  /*2d40*/  FFMA.FTZ R34, R117.reuse, R33.reuse, -R34 ;  /* 0x0000002175227223 */ /* 0x0e0fe20000010822 */
        /* <DEDUP_REMOVED lines=62> */
[----:B------:R-:W-:-:S04]  /*3130*/  FMUL.FTZ R94, R94, R106 ;  /* 0x0000006a5e5e7220 */ /* 0x000fc80000410000 */
[C---:B------:R-:W-:Y:S01]  /*3140*/  FFMA.FTZ R94, R95.reuse, R103, -R94 ;  /* 0x000000675f5e7223 */ /* 0x040fe2000001085e */
[----:B------:R-:W-:Y:S01]  /*3150*/  FFMA.FTZ R85, R95, R106, R82 ;  /* 0x0000006a5f557223 */ /* 0x000fe20000010052 */
[----:B------:R-:W-:Y:S02]  /*3160*/  ISETP.NE.AND P1, PT, R3, RZ, PT ;  /* 0x000000ff0300720c */ /* 0x000fe40003f25270 */
[----:B------:R-:W-:Y:S01]  /*3170*/  FADD.FTZ R109, R109, R94 ;  /* 0x0000005e6d6d7221 */ /* 0x000fe20000010000 */
[----:B------:R-:W-:Y:S01]  /*3180*/  FADD.FTZ R112, R112, R85 ;  /* 0x0000005570707221 */ /* 0x000fe20000010000 */
[C---:B------:R-:W-:Y:S02]  /*3190*/  FMUL.FTZ R49, R57.reuse, R47 ;  /* 0x0000002f39317220 */ /* 0x040fe40000410000 */
[C---:B------:R-:W-:Y:S01]  /*31a0*/  FMUL.FTZ R87, R98.reuse, R109 ;  /* 0x0000006d62577220 */ /* 0x040fe20000410000 */
[----:B------:R-:W-:Y:S01]  /*31b0*/  FMUL.FTZ R82, R57, R46 ;  /* 0x0000002e39527220 */ /* 0x000fe20000410000 */
[----:B------:R-:W-:-:S02]  /*31c0*/  FMUL.FTZ R86, R98, R112 ;  /* 0x0000007062567220 */ /* 0x000fc40000410000 */
[----:B------:R-:W-:Y:S01]  /*31d0*/  FFMA.FTZ R87, R99, R112, R87 ;  /* 0x0000007063577223 */ /* 0x000fe20000010057 */
[C---:B------:R-:W-:Y:S01]  /*31e0*/  FFMA.FTZ R85, R56.reuse, R46, -R49 ;  /* 0x0000002e38557223 */ /* 0x040fe20000010831 */
[C---:B------:R-:W-:Y:S01]  /*31f0*/  FMUL.FTZ R46, R57.reuse, R44 ;  /* 0x0000002c392e7220 */ /* 0x040fe20000410000 */
[----:B------:R-:W-:Y:S01]  /*3200*/  FMUL.FTZ R49, R57, R45 ;  /* 0x0000002d39317220 */ /* 0x000fe20000410000 */
[----:B------:R-:W-:Y:S01]  /*3210*/  FFMA.FTZ R86, R99, R109, -R86 ;  /* 0x0000006d63567223 */ /* 0x000fe20000010856 */
[----:B------:R-:W-:Y:S01]  /*3220*/  FFMA.FTZ R82, R56, R47, R82 ;  /* 0x0000002f38527223 */ /* 0x000fe20000010052 */
[----:B------:R-:W-:Y:S01]  /*3230*/  FADD.FTZ R108, R108, R87 ;  /* 0x000000576c6c7221 */ /* 0x000fe20000010000 */
[----:B------:R-:W-:Y:S01]  /*3240*/  BSSY.RECONVERGENT B0, `(.L_x_2245) ;  /* 0x0000011000007945 */ /* 0x000fe20003800200 */
[C---:B------:R-:W-:Y:S01]  /*3250*/  FFMA.FTZ R45, R56.reuse, R45, R46 ;  /* 0x0000002d382d7223 */ /* 0x040fe2000001002e */
[----:B------:R-:W-:Y:S01]  /*3260*/  FMUL.FTZ R57, R53, R48 ;  /* 0x0000003035397220 */ /* 0x000fe20000410000 */
[----:B------:R-:W-:Y:S01]  /*3270*/  FFMA.FTZ R44, R56, R44, -R49 ;  /* 0x0000002c382c7223 */ /* 0x000fe20000010831 */
        /* <DEDUP_REMOVED lines=13> */
.L_x_2246:
[----:B------:R-:W-:Y:S05]  /*3350*/  BSYNC.RECONVERGENT B0 ;  /* 0x0000000000007941 */ /* 0x000fea0003800200 */
.L_x_2245:
[-C--:B------:R-:W-:Y:S01]  /*3360*/  FMUL.FTZ R81, R81, R111.reuse ;  /* 0x0000006f51517220 */ /* 0x080fe20000410000 */
[C---:B0-----:R-:W-:Y:S01]  /*3370*/  FFMA.FTZ R44, R84.reuse, R111, -R53 ;  /* 0x0000006f542c7223 */ /* 0x041fe20000010835 */
[----:B------:R-:W-:Y:S01]  /*3380*/  FMUL.FTZ R33, R33, R50 ;  /* 0x0000003221217220 */ /* 0x000fe20000410000 */
[----:B------:R-:W-:Y:S01]  /*3390*/  IADD3 R79, PT, PT, R79, 0x1, RZ ;  /* 0x000000014f4f7810 */ /* 0x000fe20007ffe0ff */
[----:B------:R-:W-:Y:S01]  /*33a0*/  FFMA.FTZ R81, R84, R108, R81 ;  /* 0x0000006c54517223 */ /* 0x000fe20000010051 */
        /* <DEDUP_REMOVED lines=8> */
[----:B------:R-:W-:Y:S01]  /*3430*/  FFMA.FTZ R32, R105, R81, R32 ;  /* 0x0000005169207223 */ /* 0x000fe20000010020 */
[----:B------:R-:W-:Y:S01]  /*3440*/  FMUL.FTZ R37, R37, R112 ;  /* 0x0000007025257220 */ /* 0x000fe20000410000 */
        /* <DEDUP_REMOVED lines=22> */
.L_x_2244:
        /* <DEDUP_REMOVED lines=10> */
[----:B------:R-:W-:Y:S02]  /*3650*/  IADD3 R8, P4, PT, R8, 0x400, RZ ;  /* 0x0000040008087810 */ /* 0x000fe40007f9e0ff */
[----:B------:R-:W-:-:S02]  /*3660*/  IADD3.X R15, PT, PT, RZ, R15, RZ, P1, !PT ;  /* 0x0000000fff0f7210 */ /* 0x000fc40000ffe4ff */
[----:B------:R-:W-:Y:S02]  /*3670*/  IADD3.X R16, PT, PT, RZ, R16, RZ, P2, !PT ;  /* 0x00000010ff107210 */ /* 0x000fe400017fe4ff */
[----:B------:R-:W-:Y:S01]  /*3680*/  IADD3.X R11, PT, PT, RZ, R11, RZ, P3, !PT ;  /* 0x0000000bff0b7210 */ /* 0x000fe20001ffe4ff */
[----:B------:R-:W3:Y:S01]  /*3690*/  LDC.64 R44, c[0x0][0x478] ;  /* 0x00011e00ff2c7b82 */ /* 0x000ee20000000a00 */
[----:B------:R-:W-:Y:S01]  /*36a0*/  IADD3.X R9, PT, PT, RZ, R9, RZ, P4, !PT ;  /* 0x00000009ff097210 */ /* 0x000fe200027fe4ff */
[----:B------:R-:W-:Y:S04]  /*36b0*/  STS.128 [R20], R24 ;  /* 0x0000001814007388 */ /* 0x000fe80000000c00 */
[----:B------:R2:W-:Y:S01]  /*36c0*/  STS.128 [R20+0x10], R28 ;  /* 0x0000101c14007388 */ /* 0x0005e20000000c00 */
[----:B------:R-:W-:-:S03]  /*36d0*/  NOP ;  /* 0x0000000000007918 */ /* 0x000fc60000000000 */
[----:B------:R-:W4:Y:S01]  /*36e0*/  LDS.128 R32, [R18] ;  /* 0x0000000012207984 */ /* 0x000f220000000c00 */
[----:B0-----:R-:W-:-:S03]  /*36f0*/  IMAD.WIDE.U32 R22, R40, UR20, R22 ;  /* 0x0000001428167c25 */ /* 0x001fc6000f8e0016 */
[----:B------:R0:W5:Y:S01]  /*3700*/  LDS.128 R36, [R18+0x200] ;  /* 0x0002000012247984 */ /* 0x0001620000000c00 */
[----:B------:R-:W-:Y:S02]  /*3710*/  IMAD R23, R41, UR20, R23 ;  /* 0x0000001429177c24 */ /* 0x000fe4000f8e0217 */
[----:B--2---:R-:W-:-:S04]  /*3720*/  IMAD.WIDE.U32 R20, R0, R42, R22 ;  /* 0x0000002a00147225 */ /* 0x004fc800078e0016 */
[----:B------:R-:W-:Y:S01]  /*3730*/  IMAD R17, R0, R43, R21 ;  /* 0x0000002b00117224 */ /* 0x000fe200078e0215 */
[----:B---3--:R-:W-:-:S04]  /*3740*/  LEA R22, P0, R20, R44, 0x2 ;  /* 0x0000002c14167211 */ /* 0x008fc800078010ff */
[----:B------:R-:W-:Y:S02]  /*3750*/  LEA.HI.X R23, R20, R45, R17, 0x2, P0 ;  /* 0x0000002d14177211 */ /* 0x000fe400000f1411 */
[----:B-1----:R-:W-:Y:S01]  /*3760*/  ISETP.GE.AND P0, PT, R6, UR5, PT ;  /* 0x0000000506007c0c */ /* 0x002fe2000bf06270 */
[----:B0-----:R-:W-:-:S05]  /*3770*/  IMAD.WIDE.U32 R18, R7, 0x10, R22 ;  /* 0x0000001007127825 */ /* 0x001fca00078e0016 */
[----:B----4-:R0:W-:Y:S04]  /*3780*/  STG.E.128 desc[UR18][R18.64], R32 ;  /* 0x0000002012007986 */ /* 0x0101e8000c101d12 */
[----:B-----5:R0:W-:Y:S03]  /*3790*/  STG.E.128 desc[UR18][R18.64+0x200], R36 ;  /* 0x0002002412007986 */ /* 0x0201e6000c101d12 */
[----:B------:R-:W-:Y:S05]  /*37a0*/  @!P0 BRA `(.L_x_2248) ;  /* 0xffffffcc00ec8947 */ /* 0x000fea000383ffff */
[----:B------:R-:W-:Y:S05]  /*37b0*/  EXIT ;  /* 0x000000000000794d */ /* 0x000fea0003800000 */
.L_x_2249:
        /* <DEDUP_REMOVED lines=12> */
.L_x_5006:


//--------------------- .text._Z25selective_scan_fwd_kernelI32Selective_Scan_fwd_kernel_traitsILi32ELi8ELi1ELb1ELb1ELb1ELb1EfN3c107complexIfEEEEv13SSMParamsBase --------------------------
	.section	.text._Z25selective_scan_fwd_kernelI32Selective_Scan_fwd_kernel_traitsILi32ELi8ELi1ELb1ELb1ELb1ELb1EfN3c107complexIfEEEEv13SSMParamsBase,"ax",@progbits
	.align	128
        .global         _Z25selective_scan_fwd_kernelI32Selective_Scan_fwd_kernel_traitsILi32ELi8ELi1ELb1ELb1ELb1ELb1EfN3c107complexIfEEEEv13SSMParamsBase
        .type           _Z25selective_scan_fwd_kernelI32Selective_Scan_fwd_kernel_traitsILi32ELi8ELi1ELb1ELb1ELb1ELb1EfN3c107complexIfEEEEv13SSMParamsBase,@function
        .size           _Z25selective_scan_fwd_kernelI32Selective_Scan_fwd_kernel_traitsILi32ELi8ELi1ELb1ELb1ELb1ELb1EfN3c107complexIfEEEEv13SSMParamsBase,(.L_x_5007 - _Z25selective_scan_fwd_kernelI32Selective_Scan_fwd_kernel_traitsILi32ELi8ELi1ELb1ELb1ELb1ELb1EfN3c107complexIfEEEEv13SSMParamsBase)
        .other          _Z25selective_scan_fwd_kernelI32Selective_Scan_fwd_kernel_traitsILi32ELi8ELi1ELb1ELb1ELb1ELb1EfN3c107complexIfEEEEv13SSMParamsBase,@"STO_CUDA_ENTRY STV_DEFAULT"
_Z25selective_scan_fwd_kernelI32Selective_Scan_fwd_kernel_traitsILi32ELi8ELi1ELb1ELb1ELb1ELb1EfN3c107complexIfEEEEv13SSMParamsBase:
.text._Z25selective_scan_fwd_kernelI32Selective_Scan_fwd_kernel_traitsILi32ELi8ELi1ELb1ELb1ELb1ELb1EfN3c107complexIfEEEEv13SSMParamsBase:
        /* <DEDUP_REMOVED lines=118> */
.L_x_2270:
[----:B------:R-:W-:Y:S01]  /*0760*/  BAR.SYNC.DEFER_BLOCKING 0x0 ;  /* 0x0000000000007b1d */ /* 0x000fe20000010000 */
[----:B------:R-:W-:-:S05]  /*0770*/  IMAD.WIDE.U32 R22, R7, 0x10, R8 ;  /* 0x0000001007167825 */ /* 0x000fca00078e0008 */
[----:B------:R-:W2:Y:S04]  /*0780*/  LDG.E.128 R24, desc[UR18][R22.64] ;  /* 0x0000001216187981 */ /* 0x000ea8000c1e1d00 */
[----:B------:R-:W3:Y:S01]  /*0790*/  LDG.E.128 R40, desc[UR18][R22.64+0x200] ;  /* 0x0002001216287981 */ /* 0x000ee2000c1e1d00 */
[----:B0-----:R-:W-:Y:S01]  /*07a0*/  IMAD.WIDE.U32 R28, R7, 0x10, R10 ;  /* 0x00000010071c7825 */ /* 0x001fe200078e000a */
        /* <DEDUP_REMOVED lines=63> */
.L_x_2251:
[----:B------:R-:W-:Y:S05]  /*0ba0*/  BSYNC.RECONVERGENT B0 ;  /* 0x0000000000007941 */ /* 0x000fea0003800200 */
.L_x_2250:
        /* <DEDUP_REMOVED lines=34> */
.L_x_2253:
[----:B------:R-:W-:Y:S05]  /*0dd0*/  BSYNC.RECONVERGENT B0 ;  /* 0x0000000000007941 */ /* 0x000fea0003800200 */
.L_x_2252:
        /* <DEDUP_REMOVED lines=39> */
.L_x_2255:
[----:B------:R-:W-:Y:S05]  /*1050*/  BSYNC.RECONVERGENT B0 ;  /* 0x0000000000007941 */ /* 0x000fea0003800200 */
.L_x_2254:
        /* <DEDUP_REMOVED lines=32> */
.L_x_2257:
[----:B------:R-:W-:Y:S05]  /*1260*/  BSYNC.RECONVERGENT B0 ;  /* 0x0000000000007941 */ /* 0x000fea0003800200 */
.L_x_2256:
        /* <DEDUP_REMOVED lines=32> */
.L_x_2259:
[----:B------:R-:W-:Y:S05]  /*1470*/  BSYNC.RECONVERGENT B0 ;  /* 0x0000000000007941 */ /* 0x000fea0003800200 */
.L_x_2258:
        /* <DEDUP_REMOVED lines=32> */
.L_x_2261:
[----:B------:R-:W-:Y:S05]  /*1680*/  BSYNC.RECONVERGENT B0 ;  /* 0x0000000000007941 */ /* 0x000fea0003800200 */
.L_x_2260:
        /* <DEDUP_REMOVED lines=32> */
.L_x_2263:
[----:B------:R-:W-:Y:S05]  /*1890*/  BSYNC.RECONVERGENT B0 ;  /* 0x0000000000007941 */ /* 0x000fea0003800200 */
.L_x_2262:
        /* <DEDUP_REMOVED lines=32> */
.L_x_2265:
[----:B------:R-:W-:Y:S05]  /*1aa0*/  BSYNC.RECONVERGENT B0 ;  /* 0x0000000000007941 */ /* 0x000fea0003800200 */
.L_x_2264:
        /* <DEDUP_REMOVED lines=31> */
.L_x_2269:
        /* <DEDUP_REMOVED lines=363> */
.L_x_2268:
[----:B------:R-:W-:Y:S05]  /*3350*/  BSYNC.RECONVERGENT B0 ;  /* 0x0000000000007941 */ /* 0x000fea0003800200 */
.L_x_2267:
        /* <DEDUP_REMOVED lines=37> */
.L_x_2266:
        /* <DEDUP_REMOVED lines=38> */
[----:B------:R-:W-:Y:S02]  /*3810*/  IADD3 R8, P4, PT, R8, 0x400, RZ ;  /* 0x0000040008087810 */ /* 0x000fe40007f9e0ff */
[----:B------:R-:W-:Y:S02]  /*3820*/  IADD3.X R15, PT, PT, RZ, R15, RZ, P1, !PT ;  /* 0x0000000fff0f7210 */ /* 0x000fe40000ffe4ff */
        /* <DEDUP_REMOVED lines=17> */
[----:B------:R-:W2:Y:S04]  /*3940*/  MUFU.EX2 R21, R21 ;  /* 0x0000001500157308 */ /* 0x000ea80000000800 */
[----:B------:R-:W3:Y:S04]  /*3950*/  MUFU.EX2 R19, R19 ;  /* 0x0000001300137308 */ /* 0x000ee80000000800 */
[----:B------:R-:W4:Y:S01]  /*3960*/  MUFU.EX2 R32, R32 ;  /* 0x0000002000207308 */ /* 0x000f220000000800 */
[----:B0-----:R-:W-:-:S03]  /*3970*/  FADD.FTZ R17, R17, 1 ;  /* 0x3f80000011117421 */ /* 0x001fc60000010000 */
[----:B------:R4:W0:Y:S01]  /*3980*/  MUFU.EX2 R34, R33 ;  /* 0x0000002100227308 */ /* 0x0008220000000800 */
[----:B--2---:R-:W-:-:S03]  /*3990*/  FADD.FTZ R21, R21, 1 ;  /* 0x3f80000015157421 */ /* 0x004fc60000010000 */
[----:B------:R0:W2:Y:S01]  /*39a0*/  MUFU.EX2 R36, R35 ;  /* 0x0000002300247308 */ /* 0x0000a20000000800 */
[----:B---3--:R-:W-:-:S03]  /*39b0*/  FADD.FTZ R19, R19, 1 ;  /* 0x3f80000013137421 */ /* 0x008fc60000010000 */
[----:B------:R-:W3:Y:S01]  /*39c0*/  MUFU.EX2 R37, R37 ;  /* 0x0000002500257308 */ /* 0x000ee20000000800 */
[----:B----4-:R-:W-:-:S03]  /*39d0*/  FADD.FTZ R33, R32, 1 ;  /* 0x3f80000020217421 */ /* 0x010fc60000010000 */
[----:B------:R-:W4:Y:S01]  /*39e0*/  MUFU.EX2 R38, R38 ;  /* 0x0000002600267308 */ /* 0x000f220000000800 */
[----:B0-----:R-:W-:-:S03]  /*39f0*/  FADD.FTZ R35, R34, 1 ;  /* 0x3f80000022237421 */ /* 0x001fc60000010000 */
[----:B------:R-:W0:Y:S01]  /*3a00*/  MUFU.RCP R17, R17 ;  /* 0x0000001100117308 */ /* 0x000e220000001000 */
[----:B--2---:R-:W-:Y:S01]  /*3a10*/  FADD.FTZ R36, R36, 1 ;  /* 0x3f80000024247421 */ /* 0x004fe20000010000 */
[----:B---3--:R-:W-:-:S06]  /*3a20*/  FADD.FTZ R37, R37, 1 ;  /* 0x3f80000025257421 */ /* 0x008fcc0000010000 */
[----:B------:R-:W2:Y:S01]  /*3a30*/  MUFU.RCP R48, R19 ;  /* 0x0000001300307308 */ /* 0x000ea20000001000 */
[----:B----4-:R-:W-:-:S07]  /*3a40*/  FADD.FTZ R38, R38, 1 ;  /* 0x3f80000026267421 */ /* 0x010fce0000010000 */
[----:B------:R-:W3:Y:S01]  /*3a50*/  MUFU.RCP R21, R21 ;  /* 0x0000001500157308 */ /* 0x000ee20000001000 */
[----:B0-----:R-:W-:-:S04]  /*3a60*/  FMUL.FTZ R17, R44, R17 ;  /* 0x000000112c117220 */ /* 0x001fc80000410000 */
[----:B------:R-:W-:-:S03]  /*3a70*/  FMUL.FTZ R24, R17, R24 ;  /* 0x0000001811187220 */ /* 0x000fc60000410000 */
[----:B------:R-:W0:Y:S01]  /*3a80*/  MUFU.RCP R50, R33 ;  /* 0x0000002100327308 */ /* 0x000e220000001000 */
[----:B--2---:R-:W-:Y:S02]  /*3a90*/  FMUL.FTZ R32, R45, R48 ;  /* 0x000000302d207220 */ /* 0x004fe40000410000 */
[----:B------:R-:W2:Y:S02]  /*3aa0*/  LDC.64 R44, c[0x0][0x490] ;  /* 0x00012400ff2c7b82 */ /* 0x000ea40000000a00 */
[----:B------:R-:W-:-:S03]  /*3ab0*/  FMUL.FTZ R25, R32, R25 ;  /* 0x0000001920197220 */ /* 0x000fc60000410000 */
[----:B------:R-:W4:Y:S01]  /*3ac0*/  MUFU.RCP R35, R35 ;  /* 0x0000002300237308 */ /* 0x000f220000001000 */
[----:B---3--:R-:W-:-:S04]  /*3ad0*/  FMUL.FTZ R19, R46, R21 ;  /* 0x000000152e137220 */ /* 0x008fc80000410000 */
[----:B------:R-:W-:-:S03]  /*3ae0*/  FMUL.FTZ R26, R19, R26 ;  /* 0x0000001a131a7220 */ /* 0x000fc60000410000 */
[----:B------:R-:W3:Y:S01]  /*3af0*/  MUFU.RCP R36, R36 ;  /* 0x0000002400247308 */ /* 0x000ee20000001000 */
[----:B0-----:R-:W-:-:S04]  /*3b00*/  FMUL.FTZ R34, R47, R50 ;  /* 0x000000322f227220 */ /* 0x001fc80000410000 */
[----:B------:R-:W-:Y:S01]  /*3b10*/  FMUL.FTZ R27, R34, R27 ;  /* 0x0000001b221b7220 */ /* 0x000fe20000410000 */
[----:B------:R-:W-:Y:S01]  /*3b20*/  BAR.SYNC.DEFER_BLOCKING 0x0 ;  /* 0x0000000000007b1d */ /* 0x000fe20000010000 */
[----:B----4-:R-:W-:-:S05]  /*3b30*/  FMUL.FTZ R17, R40, R35 ;  /* 0x0000002328117220 */ /* 0x010fca0000410000 */
[----:B------:R-:W0:Y:S01]  /*3b40*/  MUFU.RCP R37, R37 ;  /* 0x0000002500257308 */ /* 0x000e220000001000 */
[----:B---3--:R-:W-:Y:S01]  /*3b50*/  FMUL.FTZ R32, R41, R36 ;  /* 0x0000002429207220 */ /* 0x008fe20000410000 */
[----:B------:R-:W-:Y:S01]  /*3b60*/  FMUL.FTZ R36, R17, R28 ;  /* 0x0000001c11247220 */ /* 0x000fe20000410000 */
[----:B------:R-:W3:Y:S05]  /*3b70*/  LDC.64 R40, c[0x0][0x430] ;  /* 0x00010c00ff287b82 */ /* 0x000eea0000000a00 */
[----:B------:R-:W4:Y:S01]  /*3b80*/  MUFU.RCP R38, R38 ;  /* 0x0000002600267308 */ /* 0x000f220000001000 */
[----:B0-----:R-:W-:Y:S01]  /*3b90*/  FMUL.FTZ R19, R42, R37 ;  /* 0x000000252a137220 */ /* 0x001fe20000410000 */
[----:B------:R-:W-:Y:S01]  /*3ba0*/  FMUL.FTZ R37, R32, R29 ;  /* 0x0000001d20257220 */ /* 0x000fe20000410000 */
[----:B------:R-:W-:Y:S01]  /*3bb0*/  STS.128 [R20], R24 ;  /* 0x0000001814007388 */ /* 0x000fe20000000c00 */
[----:B----4-:R-:W-:Y:S01]  /*3bc0*/  FMUL.FTZ R34, R43, R38 ;  /* 0x000000262b227220 */ /* 0x010fe20000410000 */
[----:B------:R-:W-:Y:S01]  /*3bd0*/  FMUL.FTZ R38, R19, R30 ;  /* 0x0000001e13267220 */ /* 0x000fe20000410000 */
[----:B------:R-:W0:Y:S02]  /*3be0*/  LDC.64 R42, c[0x0][0x438] ;  /* 0x00010e00ff2a7b82 */ /* 0x000e240000000a00 */
[----:B------:R-:W-:Y:S01]  /*3bf0*/  FMUL.FTZ R39, R34, R31 ;  /* 0x0000001f22277220 */ /* 0x000fe20000410000 */
[----:B---3--:R-:W-:-:S04]  /*3c00*/  IMAD.WIDE.U32 R22, R40, UR20, R22 ;  /* 0x0000001428167c25 */ /* 0x008fc8000f8e0016 */
[----:B------:R2:W-:Y:S01]  /*3c10*/  STS.128 [R20+0x10], R36 ;  /* 0x0000102414007388 */ /* 0x0005e20000000c00 */
[----:B------:R-:W-:-:S03]  /*3c20*/  NOP ;  /* 0x0000000000007918 */ /* 0x000fc60000000000 */
[----:B------:R-:W3:Y:S01]  /*3c30*/  LDS.128 R28, [R18] ;  /* 0x00000000121c7984 */ /* 0x000ee20000000c00 */
[----:B------:R-:W-:-:S03]  /*3c40*/  IMAD R23, R41, UR20, R23 ;  /* 0x0000001429177c24 */ /* 0x000fc6000f8e0217 */
[----:B------:R-:W4:Y:S01]  /*3c50*/  LDS.128 R32, [R18+0x200] ;  /* 0x0002000012207984 */ /* 0x000f220000000c00 */
[----:B0-----:R-:W-:-:S04]  /*3c60*/  IMAD.WIDE.U32 R22, R0, R42, R22 ;  /* 0x0000002a00167225 */ /* 0x001fc800078e0016 */
[----:B------:R-:W-:Y:S01]  /*3c70*/  IMAD R17, R0, R43, R23 ;  /* 0x0000002b00117224 */ /* 0x000fe200078e0217 */
[----:B--2---:R-:W-:-:S04]  /*3c80*/  LEA R20, P0, R22, R44, 0x2 ;  /* 0x0000002c16147211 */ /* 0x004fc800078010ff */
[----:B------:R-:W-:Y:S02]  /*3c90*/  LEA.HI.X R21, R22, R45, R17, 0x2, P0 ;  /* 0x0000002d16157211 */ /* 0x000fe400000f1411 */
[----:B-1----:R-:W-:Y:S01]  /*3ca0*/  ISETP.GE.AND P0, PT, R6, UR5, PT ;  /* 0x0000000506007c0c */ /* 0x002fe2000bf06270 */
[----:B------:R-:W-:-:S05]  /*3cb0*/  IMAD.WIDE.U32 R20, R7, 0x10, R20 ;  /* 0x0000001007147825 */ /* 0x000fca00078e0014 */
[----:B---3--:R0:W-:Y:S04]  /*3cc0*/  STG.E.128 desc[UR18][R20.64], R28 ;  /* 0x0000001c14007986 */ /* 0x0081e8000c101d12 */
[----:B----4-:R0:W-:Y:S03]  /*3cd0*/  STG.E.128 desc[UR18][R20.64+0x200], R32 ;  /* 0x0002002014007986 */ /* 0x0101e6000c101d12 */
[----:B------:R-:W-:Y:S05]  /*3ce0*/  @!P0 BRA `(.L_x_2270) ;  /* 0xffffffc8009c8947 */ /* 0x000fea000383ffff */
[----:B------:R-:W-:Y:S05]  /*3cf0*/  EXIT ;  /* 0x000000000000794d */ /* 0x000fea0003800000 */
.L_x_2271:
        /* <DEDUP_REMOVED lines=16> */
.L_x_5007:


//--------------------- .text._Z25selective_scan_fwd_kernelI32Selective_Scan_fwd_kernel_traitsILi32ELi4ELi1ELb0ELb0ELb0ELb0EfN3c107complexIfEEEEv13SSMParamsBase --------------------------
	.section	.text._Z25selective_scan_fwd_kernelI32Selective_Scan_fwd_kernel_traitsILi32ELi4ELi1ELb0ELb0ELb0ELb0EfN3c107complexIfEEEEv13SSMParamsBase,"ax",@progbits
	.align	128
        .global         _Z25selective_scan_fwd_kernelI32Selective_Scan_fwd_kernel_traitsILi32ELi4ELi1ELb0ELb0ELb0ELb0EfN3c107complexIfEEEEv13SSMParamsBase
        .type           _Z25selective_scan_fwd_kernelI32Selective_Scan_fwd_kernel_traitsILi32ELi4ELi1ELb0ELb0ELb0ELb0EfN3c107complexIfEEEEv13SSMParamsBase,@function
        .size           _Z25selective_scan_fwd_kernelI32Selective_Scan_fwd_kernel_traitsILi32ELi4ELi1ELb0ELb0ELb0ELb0EfN3c107complexIfEEEEv13SSMParamsBase,(.L_x_5008 - _Z25selective_scan_fwd_kernelI32Selective_Scan_fwd_kernel_traitsILi32ELi4ELi1ELb0ELb0ELb0ELb0EfN3c107complexIfEEEEv13SSMParamsBase)
        .other          _Z25selective_scan_fwd_kernelI32Selective_Scan_fwd_kernel_traitsILi32ELi4ELi1ELb0ELb0ELb0ELb0EfN3c107complexIfEEEEv13SSMParamsBase,@"STO_CUDA_ENTRY STV_DEFAULT"
_Z25selective_scan_fwd_kernelI32Selective_Scan_fwd_kernel_traitsILi32ELi4ELi1ELb0ELb0ELb0ELb0EfN3c107complexIfEEEEv13SSMParamsBase:
.text._Z25selective_scan_fwd_kernelI32Selective_Scan_fwd_kernel_traitsILi32ELi4ELi1ELb0ELb0ELb0ELb0EfN3c107complexIfEEEEv13SSMParamsBase:
[----:B------:R-:W-:Y:S08]  /*0000*/  LDC R1, c[0x0][0x37c] ;  /* 0x0000df00ff017b82 */ /* 0x000ff00000000800 */
[----:B------:R-:W0:Y:S01]  /*0010*/  LDC.64 R4, c[0x0][0x470] ;  /* 0x00011c00ff047b82 */ /* 0x000e220000000a00 */
[----:B------:R-:W1:Y:S01]  /*0020*/  S2R R60, SR_CTAID.Y ;  /* 0x00000000003c7919 */ /* 0x000e620000002600 */
[----:B------:R-:W2:Y:S01]  /*0030*/  LDCU.64 UR16, c[0x0][0x358] ;  /* 0x00006b00ff1077ac */ /* 0x000ea20008000a00 */
[----:B------:R-:W-:Y:S01]  /*0040*/  CS2R R58, SRZ ;  /* 0x00000000003a7805 */ /* 0x000fe2000001ff00 */
[----:B------:R-:W3:Y:S04]  /*0050*/  LDCU.128 UR8, c[0x0][0x3f0] ;  /* 0x00007e00ff0877ac */ /* 0x000ee80008000c00 */
        /* <DEDUP_REMOVED lines=26> */
[----:B------:R-:W-:Y:S01]  /*0200*/  MOV R5, UR7 ;  /* 0x0000000700057c02 */ /* 0x000fe20008000f00 */
[----:B------:R-:W-:Y:S01]  /*0210*/  HFMA2 R45, -RZ, RZ, 0, 0 ;  /* 0x00000000ff2d7431 */ /* 0x000fe200000001ff */
[----:B------:R-:W-:Y:S01]  /*0220*/  MOV R4, UR6 ;  /* 0x0000000600047c02 */ /* 0x000fe20008000f00 */
[----:B------:R-:W1:Y:S01]  /*0230*/  LDCU.64 UR6, c[0x0][0x3b8] ;  /* 0x00007700ff0677ac */ /* 0x000e620008000a00 */
[----:B------:R-:W-:Y:S01]  /*0240*/  MOV R3, UR9 ;  /* 0x0000000900037c02 */ /* 0x000fe20008000f00 */
[----:B------:R-:W2:Y:S01]  /*0250*/  LDC.64 R16, c[0x0][0x450] ;  /* 0x00011400ff107b82 */ /* 0x000ea20000000a00 */
[----:B------:R-:W-:Y:S01]  /*0260*/  MOV R5, UR8 ;  /* 0x0000000800057c02 */ /* 0x000fe20008000f00 */
[----:B------:R-:W3:Y:S01]  /*0270*/  LDCU.64 UR8, c[0x0][0x3a0] ;  /* 0x00007400ff0877ac */ /* 0x000ee20008000a00 */
[----:B------:R-:W-:Y:S01]  /*0280*/  MOV R2, UR4 ;  /* 0x0000000400027c02 */ /* 0x000fe20008000f00 */
[----:B------:R-:W2:Y:S01]  /*0290*/  LDCU UR4, c[0x0][0x38c] ;  /* 0x00007180ff0477ac */ /* 0x000ea20008000800 */
[----:B------:R-:W-:-:S03]  /*02a0*/  IMAD.WIDE.U32 R4, R60, UR14, R4 ;  /* 0x0000000e3c047c25 */ /* 0x000fc6000f8e0004 */
[----:B------:R-:W2:Y:S01]  /*02b0*/  LDC.64 R18, c[0x0][0x448] ;  /* 0x00011200ff127b82 */ /* 0x000ea20000000a00 */
[----:B------:R-:W-:-:S04]  /*02c0*/  IMAD.WIDE.U32 R2, R60, UR10, R2 ;  /* 0x0000000a3c027c25 */ /* 0x000fc8000f8e0002 */
[----:B------:R-:W-:-:S03]  /*02d0*/  IMAD R39, R60, UR11, R3 ;  /* 0x0000000b3c277c24 */ /* 0x000fc6000f8e0203 */
[----:B------:R-:W2:Y:S01]  /*02e0*/  LDC.64 R20, c[0x0][0x440] ;  /* 0x00011000ff147b82 */ /* 0x000ea20000000a00 */
[----:B----4-:R-:W-:Y:S01]  /*02f0*/  LEA R43, P0, R2, R6, 0x2 ;  /* 0x00000006022b7211 */ /* 0x010fe200078010ff */
[C---:B------:R-:W-:Y:S02]  /*0300*/  IMAD R37, R60.reuse, UR15, R5 ;  /* 0x0000000f3c257c24 */ /* 0x040fe4000f8e0205 */
[----:B---3--:R-:W-:Y:S01]  /*0310*/  IMAD.WIDE.U32 R8, R60, UR8, RZ ;  /* 0x000000083c087c25 */ /* 0x008fe2000f8e00ff */
[----:B------:R-:W-:Y:S02]  /*0320*/  LEA.HI.X R39, R2, R7, R39, 0x2, P0 ;  /* 0x0000000702277211 */ /* 0x000fe400000f1427 */
[----:B0-----:R-:W-:Y:S01]  /*0330*/  SHF.L.U32 R52, R57, 0x2, RZ ;  /* 0x0000000239347819 */ /* 0x001fe200000006ff */
[----:B------:R-:W-:Y:S01]  /*0340*/  IMAD.WIDE.U32 R2, R60, UR12, RZ ;  /* 0x0000000c3c027c25 */ /* 0x000fe2000f8e00ff */
[----:B-1----:R-:W-:Y:S02]  /*0350*/  LEA R41, P0, R4, R10, 0x2 ;  /* 0x0000000a04297211 */ /* 0x002fe400078010ff */
[----:B------:R-:W-:Y:S01]  /*0360*/  LOP3.LUT R46, R52, 0xf80, RZ, 0xc0, !PT ;  /* 0x00000f80342e7812 */ /* 0x000fe200078ec0ff */
[----:B------:R-:W-:Y:S01]  /*0370*/  IMAD.WIDE.U32 R6, R60, UR6, RZ ;  /* 0x000000063c067c25 */ /* 0x000fe2000f8e00ff */
[----:B------:R-:W-:-:S02]  /*0380*/  LEA.HI.X R37, R4, R11, R37, 0x2, P0 ;  /* 0x0000000b04257211 */ /* 0x000fc400000f1425 */
[----:B--2---:R-:W-:Y:S01]  /*0390*/  LEA R56, P0, R2, R16, 0x3 ;  /* 0x0000001002387211 */ /* 0x004fe200078018ff */
[----:B------:R-:W-:Y:S01]  /*03a0*/  IMAD R0, R13, UR18, R60 ;  /* 0x000000120d007c24 */ /* 0x000fe2000f8e023c */
[----:B------:R-:W-:Y:S01]  /*03b0*/  LEA R55, P1, R6, R18, 0x3 ;  /* 0x0000001206377211 */ /* 0x000fe200078218ff */
[----:B------:R-:W-:Y:S01]  /*03c0*/  IMAD R53, R60, UR13, R3 ;  /* 0x0000000d3c357c24 */ /* 0x000fe2000f8e0203 */
[----:B------:R-:W-:Y:S01]  /*03d0*/  LOP3.LUT R46, R46, 0x1f, R57, 0xf8, !PT ;  /* 0x0000001f2e2e7812 */ /* 0x000fe200078ef839 */
[----:B------:R-:W-:Y:S01]  /*03e0*/  IMAD R51, R60, UR7, R7 ;  /* 0x000000073c337c24 */ /* 0x000fe2000f8e0207 */
        /* <DEDUP_REMOVED lines=10> */
[----:B------:R-:W-:Y:S02]  /*0490*/  IADD3 R44, PT, PT, R52, 0x3, RZ ;  /* 0x00000003342c7810 */ /* 0x000fe40007ffe0ff */
[C---:B------:R-:W-:Y:S02]  /*04a0*/  LOP3.LUT R42, R46.reuse, 0x20, RZ, 0xfc, !PT ;  /* 0x000000202e2a7812 */ /* 0x040fe400078efcff */
[C---:B------:R-:W-:Y:S02]  /*04b0*/  LOP3.LUT R40, R46.reuse, 0x40, RZ, 0xfc, !PT ;  /* 0x000000402e287812 */ /* 0x040fe400078efcff */
[----:B------:R-:W-:-:S07]  /*04c0*/  LOP3.LUT R38, R46, 0x60, RZ, 0xfc, !PT ;  /* 0x000000602e267812 */ /* 0x000fce00078efcff */
.L_x_2284:
[----:B------:R-:W1:Y:S01]  /*04d0*/  LDCU UR4, c[0x0][0x388] ;  /* 0x00007100ff0477ac */ /* 0x000e620008000800 */
[----:B------:R-:W-:Y:S02]  /*04e0*/  SHF.L.U32 R36, R45, 0x7, RZ ;  /* 0x000000072d247819 */ /* 0x000fe400000006ff */
[----:B------:R-:W-:Y:S02]  /*04f0*/  SHF.L.U32 R12, R46, 0x2, RZ ;  /* 0x000000022e0c7819 */ /* 0x000fe400000006ff */
[----:B------:R-:W-:Y:S02]  /*0500*/  MOV R0, RZ ;  /* 0x000000ff00007202 */ /* 0x000fe40000000f00 */
[----:B--2---:R-:W-:Y:S02]  /*0510*/  IADD3 R2, P4, PT, R12, R43, RZ ;  /* 0x0000002b0c027210 */ /* 0x004fe40007f9e0ff */
[----:B------:R-:W-:Y:S02]  /*0520*/  MOV R4, RZ ;  /* 0x000000ff00047202 */ /* 0x000fe40000000f00 */
[----:B------:R-:W-:-:S02]  /*0530*/  MOV R6, RZ ;  /* 0x000000ff00067202 */ /* 0x000fc40000000f00 */
[----:B------:R-:W-:Y:S02]  /*0540*/  MOV R14, RZ ;  /* 0x000000ff000e7202 */ /* 0x000fe40000000f00 */
[----:B------:R-:W-:Y:S02]  /*0550*/  IADD3.X R3, PT, PT, RZ, R39, RZ, P4, !PT ;  /* 0x00000027ff037210 */ /* 0x000fe400027fe4ff */
[----:B-1----:R-:W-:-:S04]  /*0560*/  IADD3 R35, PT, PT, -R36, UR4, RZ ;  /* 0x0000000424237c10 */ /* 0x002fc8000fffe1ff */
[-C--:B------:R-:W-:Y:S01]  /*0570*/  ISETP.GE.AND P0, PT, R46, R35.reuse, PT ;  /* 0x000000232e00720c */ /* 0x080fe20003f06270 */
[----:B------:R-:W-:Y:S01]  /*0580*/  BAR.SYNC.DEFER_BLOCKING 0x0 ;  /* 0x0000000000007b1d */ /* 0x000fe20000010000 */
[-C--:B------:R-:W-:Y:S02]  /*0590*/  ISETP.GE.AND P1, PT, R42, R35.reuse, PT ;  /* 0x000000232a00720c */ /* 0x080fe40003f26270 */
[-C--:B------:R-:W-:Y:S02]  /*05a0*/  ISETP.GE.AND P2, PT, R40, R35.reuse, PT ;  /* 0x000000232800720c */ /* 0x080fe40003f46270 */
[----:B------:R-:W-:-:S07]  /*05b0*/  ISETP.GE.AND P3, PT, R38, R35, PT ;  /* 0x000000232600720c */ /* 0x000fce0003f66270 */
[----:B------:R-:W2:Y:S04]  /*05c0*/  @!P0 LDG.E R0, desc[UR16][R2.64] ;  /* 0x0000001002008981 */ /* 0x000ea8000c1e1900 */
[----:B------:R-:W3:Y:S04]  /*05d0*/  @!P1 LDG.E R4, desc[UR16][R2.64+0x80] ;  /* 0x0000801002049981 */ /* 0x000ee8000c1e1900 */
[----:B------:R-:W4:Y:S04]  /*05e0*/  @!P2 LDG.E R6, desc[UR16][R2.64+0x100] ;  /* 0x000100100206a981 */ /* 0x000f28000c1e1900 */
[----:B------:R1:W4:Y:S01]  /*05f0*/  @!P3 LDG.E R14, desc[UR16][R2.64+0x180] ;  /* 0x00018010020eb981 */ /* 0x000322000c1e1900 */
[----:B------:R-:W0:Y:S01]  /*0600*/  S2UR UR5, SR_CgaCtaId ;  /* 0x00000000000579c3 */ /* 0x000e220000008800 */
[----:B------:R-:W-:Y:S01]  /*0610*/  UMOV UR4, 0x400 ;  /* 0x0000040000047882 */ /* 0x000fe20000000000 */
[----:B------:R-:W-:Y:S01]  /*0620*/  IADD3 R12, P4, PT, R12, R41, RZ ;  /* 0x000000290c0c7210 */ /* 0x000fe20007f9e0ff */
[----:B------:R-:W0:Y:S01]  /*0630*/  S2R R34, SR_LANEID ;  /* 0x0000000000227919 */ /* 0x000e220000000000 */
[----:B------:R-:W-:-:S02]  /*0640*/  MOV R16, RZ ;  /* 0x000000ff00107202 */ /* 0x000fc40000000f00 */
[----:B------:R-:W-:Y:S02]  /*0650*/  MOV R18, RZ ;  /* 0x000000ff00127202 */ /* 0x000fe40000000f00 */
[----:B------:R-:W-:Y:S02]  /*0660*/  MOV R20, RZ ;  /* 0x000000ff00147202 */ /* 0x000fe40000000f00 */
[----:B-1----:R-:W-:Y:S02]  /*0670*/  MOV R2, RZ ;  /* 0x000000ff00027202 */ /* 0x002fe40000000f00 */
[----:B------:R-:W-:Y:S01]  /*0680*/  IADD3.X R13, PT, PT, RZ, R37, RZ, P4, !PT ;  /* 0x00000025ff0d7210 */ /* 0x000fe200027fe4ff */
[----:B0-----:R-:W-:-:S06]  /*0690*/  ULEA UR4, UR5, UR4, 0x18 ;  /* 0x0000000405047291 */ /* 0x001fcc000f8ec0ff */
[C---:B------:R-:W-:Y:S02]  /*06a0*/  LEA R33, R34.reuse, UR4, 0x2 ;  /* 0x0000000422217c11 */ /* 0x040fe4000f8e10ff */
[----:B------:R-:W-:-:S03]  /*06b0*/  LEA R32, R34, UR4, 0x4 ;  /* 0x0000000422207c11 */ /* 0x000fc6000f8e20ff */
[----:B--2---:R0:W-:Y:S04]  /*06c0*/  STS [R33], R0 ;  /* 0x0000000021007388 */ /* 0x0041e80000000800 */
[----:B---3--:R-:W-:Y:S04]  /*06d0*/  STS [R33+0x80], R4 ;  /* 0x0000800421007388 */ /* 0x008fe80000000800 */
[----:B----4-:R-:W-:Y:S01]  /*06e0*/  STS [R33+0x100], R6 ;  /* 0x0001000621007388 */ /* 0x010fe20000000800 */
[----:B0-----:R-:W0:Y:S03]  /*06f0*/  LDC R0, c[0x0][0x38c] ;  /* 0x0000e300ff007b82 */ /* 0x001e260000000800 */
[----:B------:R-:W-:Y:S01]  /*0700*/  STS [R33+0x180], R14 ;  /* 0x0001800e21007388 */ /* 0x000fe20000000800 */
[----:B------:R-:W-:-:S03]  /*0710*/  NOP ;  /* 0x0000000000007918 */ /* 0x000fc60000000000 */
[----:B------:R-:W-:Y:S01]  /*0720*/  LDS.128 R8, [R32] ;  /* 0x0000000020087984 */ /* 0x000fe20000000c00 */
[----:B------:R-:W-:Y:S06]  /*0730*/  BAR.SYNC.DEFER_BLOCKING 0x0 ;  /* 0x0000000000007b1d */ /* 0x000fec0000010000 */
[----:B------:R-:W2:Y:S04]  /*0740*/  @!P0 LDG.E R2, desc[UR16][R12.64] ;  /* 0x000000100c028981 */ /* 0x000ea8000c1e1900 */
[----:B------:R-:W3:Y:S04]  /*0750*/  @!P1 LDG.E R16, desc[UR16][R12.64+0x80] ;  /* 0x000080100c109981 */ /* 0x000ee8000c1e1900 */
[----:B------:R-:W4:Y:S04]  /*0760*/  @!P2 LDG.E R18, desc[UR16][R12.64+0x100] ;  /* 0x000100100c12a981 */ /* 0x000f28000c1e1900 */
[----:B------:R-:W4:Y:S01]  /*0770*/  @!P3 LDG.E R20, desc[UR16][R12.64+0x180] ;  /* 0x000180100c14b981 */ /* 0x000f22000c1e1900 */
[----:B------:R-:W-:Y:S03]  /*0780*/  BSSY.RECONVERGENT B0, `(.L_x_2272) ;  /* 0x0000032000007945 */ /* 0x000fe60003800200 */
[----:B--2---:R-:W-:Y:S04]  /*0790*/  STS [R33], R2 ;  /* 0x0000000221007388 */ /* 0x004fe80000000800 */
[----:B---3--:R-:W-:Y:S04]  /*07a0*/  STS [R33+0x80], R16 ;  /* 0x0000801021007388 */ /* 0x008fe80000000800 */
[----:B----4-:R-:W-:Y:S04]  /*07b0*/  STS [R33+0x100], R18 ;  /* 0x0001001221007388 */ /* 0x010fe80000000800 */
[----:B------:R-:W-:Y:S01]  /*07c0*/  STS [R33+0x180], R20 ;  /* 0x0001801421007388 */ /* 0x000fe20000000800 */
[----:B------:R-:W-:-:S03]  /*07d0*/  NOP ;  /* 0x0000000000007918 */ /* 0x000fc60000000000 */
[----:B------:R-:W1:Y:S02]  /*07e0*/  LDS.128 R4, [R32] ;  /* 0x0000000020047984 */ /* 0x000e640000000c00 */
[--C-:B-1---5:R-:W-:Y:S01]  /*07f0*/  FADD.FTZ R61, R4, R58.reuse ;  /* 0x0000003a043d7221 */ /* 0x122fe20000010000 */
[--C-:B------:R-:W-:Y:S01]  /*0800*/  FADD.FTZ R62, R5, R58.reuse ;  /* 0x0000003a053e7221 */ /* 0x100fe20000010000 */
[--C-:B------:R-:W-:Y:S01]  /*0810*/  FADD.FTZ R63, R6, R58.reuse ;  /* 0x0000003a063f7221 */ /* 0x100fe20000010000 */
[----:B------:R-:W-:Y:S02]  /*0820*/  FADD.FTZ R64, R7, R58 ;  /* 0x0000003a07407221 */ /* 0x000fe40000010000 */
[----:B------:R-:W-:Y:S02]  /*0830*/  FSETP.GTU.FTZ.AND P0, PT, R61, 20, PT ;  /* 0x41a000003d00780b */ /* 0x000fe40003f1c000 */
[----:B------:R-:W-:Y:S02]  /*0840*/  FSETP.GTU.FTZ.AND P1, PT, R62, 20, PT ;  /* 0x41a000003e00780b */ /* 0x000fe40003f3c000 */
[----:B------:R-:W-:-:S02]  /*0850*/  ISETP.EQ.OR P3, PT, RZ, UR7, P0 ;  /* 0x00000007ff007c0c */ /* 0x000fc40008762670 */
[----:B------:R-:W-:Y:S02]  /*0860*/  FSETP.GTU.FTZ.AND P2, PT, R63, 20, PT ;  /* 0x41a000003f00780b */ /* 0x000fe40003f5c000 */
[----:B------:R-:W-:Y:S02]  /*0870*/  FSETP.GTU.FTZ.AND P4, PT, R64, 20, PT ;  /* 0x41a000004000780b */ /* 0x000fe40003f9c000 */
[----:B------:R-:W-:Y:S02]  /*0880*/  ISETP.EQ.OR P0, PT, RZ, UR7, P1 ;  /* 0x00000007ff007c0c */ /* 0x000fe40008f02670 */
[----:B------:R-:W-:Y:S02]  /*0890*/  ISETP.EQ.OR P1, PT, RZ, UR7, P2 ;  /* 0x00000007ff007c0c */ /* 0x000fe40009722670 */
[----:B------:R-:W-:-:S03]  /*08a0*/  ISETP.EQ.OR P2, PT, RZ, UR7, P4 ;  /* 0x00000007ff007c0c */ /* 0x000fc6000a742670 */
[----:B0-----:R-:W-:Y:S10]  /*08b0*/  @P3 BRA `(.L_x_2273) ;  /* 0x0000000000783947 */ /* 0x001ff40003800000 */
        /* <DEDUP_REMOVED lines=30> */
.L_x_2273:
[----:B------:R-:W-:Y:S05]  /*0aa0*/  BSYNC.RECONVERGENT B0 ;  /* 0x0000000000007941 */ /* 0x000fea0003800200 */
.L_x_2272:
        /* <DEDUP_REMOVED lines=32> */
.L_x_2275:
[----:B------:R-:W-:Y:S05]  /*0cb0*/  BSYNC.RECONVERGENT B0 ;  /* 0x0000000000007941 */ /* 0x000fea0003800200 */
.L_x_2274:
        /* <DEDUP_REMOVED lines=32> */
.L_x_2277:
[----:B------:R-:W-:Y:S05]  /*0ec0*/  BSYNC.RECONVERGENT B0 ;  /* 0x0000000000007941 */ /* 0x000fea0003800200 */
.L_x_2276:
        /* <DEDUP_REMOVED lines=32> */
.L_x_2279:
[----:B------:R-:W-:Y:S05]  /*10d0*/  BSYNC.RECONVERGENT B0 ;  /* 0x0000000000007941 */ /* 0x000fea0003800200 */
.L_x_2278:
[----:B------:R-:W-:Y:S01]  /*10e0*/  BAR.SYNC.DEFER_BLOCKING 0x0 ;  /* 0x0000000000007b1d */ /* 0x000fe20000010000 */
[----:B------:R-:W-:Y:S01]  /*10f0*/  ISETP.GE.AND P0, PT, R0, 0x1, PT ;  /* 0x000000010000780c */ /* 0x000fe20003f06270 */
[-C--:B------:R-:W-:Y:S01]  /*1100*/  FMUL.FTZ R4, R8, R59.reuse ;  /* 0x0000003b08047220 */ /* 0x080fe20000410000 */
[-C--:B------:R-:W-:Y:S01]  /*1110*/  FMUL.FTZ R5, R9, R59.reuse ;  /* 0x0000003b09057220 */ /* 0x080fe20000410000 */
[-C--:B------:R-:W-:Y:S01]  /*1120*/  FMUL.FTZ R6, R10, R59.reuse ;  /* 0x0000003b0a067220 */ /* 0x080fe20000410000 */
[----:B------:R-:W-:-:S09]  /*1130*/  FMUL.FTZ R7, R11, R59 ;  /* 0x0000003b0b077220 */ /* 0x000fd20000410000 */
[----:B------:R-:W-:Y:S05]  /*1140*/  @!P0 BRA `(.L_x_2280) ;  /* 0x0000001000908947 */ /* 0x000fea0003800000 */
[----:B------:R-:W0:Y:S01]  /*1150*/  LDC.64 R20, c[0x0][0x3e0] ;  /* 0x0000f800ff147b82 */ /* 0x000e220000000a00 */
[----:B------:R-:W-:Y:S01]  /*1160*/  FMUL.FTZ R69, R8, R61 ;  /* 0x0000003d08457220 */ /* 0x000fe20000410000 */
[----:B------:R-:W-:Y:S01]  /*1170*/  FMUL.FTZ R68, R9, R62 ;  /* 0x0000003e09447220 */ /* 0x000fe20000410000 */
[----:B------:R-:W-:Y:S01]  /*1180*/  FMUL.FTZ R67, R10, R63 ;  /* 0x0000003f0a437220 */ /* 0x000fe20000410000 */
[----:B------:R-:W-:Y:S01]  /*1190*/  FMUL.FTZ R66, R11, R64 ;  /* 0x000000400b427220 */ /* 0x000fe20000410000 */
[C---:B------:R-:W-:Y:S01]  /*11a0*/  IMAD R76, R45.reuse, R0, RZ ;  /* 0x000000002d4c7224 */ /* 0x040fe200078e02ff */
[----:B------:R-:W-:Y:S01]  /*11b0*/  ISETP.NE.AND P0, PT, R45, RZ, PT ;  /* 0x000000ff2d00720c */ /* 0x000fe20003f05270 */
[----:B------:R-:W-:Y:S01]  /*11c0*/  UIADD3 UR5, UPT, UPT, UR4, 0x250, URZ ;  /* 0x0000025004057890 */ /* 0x000fe2000fffe0ff */
[----:B------:R-:W1:Y:S01]  /*11d0*/  LDC.64 R22, c[0x0][0x3c0] ;  /* 0x0000f000ff167b82 */ /* 0x000e620000000a00 */
[-C--:B------:R-:W-:Y:S02]  /*11e0*/  ISETP.GE.U32.AND P1, PT, R44, R35.reuse, PT ;  /* 0x000000232c00720c */ /* 0x080fe40003f26070 */
[----:B------:R-:W-:-:S02]  /*11f0*/  ISETP.GE.U32.AND P2, PT, R48, R35, PT ;  /* 0x000000233000720c */ /* 0x000fc40003f46070 */
[-C--:B------:R-:W-:Y:S02]  /*1200*/  ISETP.GE.U32.AND P3, PT, R50, R35.reuse, PT ;  /* 0x000000233200720c */ /* 0x080fe40003f66070 */
[----:B------:R-:W-:Y:S01]  /*1210*/  ISETP.GE.U32.AND P4, PT, R52, R35, PT ;  /* 0x000000233400720c */ /* 0x000fe20003f86070 */
[----:B------:R-:W2:Y:S01]  /*1220*/  LDC.64 R24, c[0x0][0x3a8] ;  /* 0x0000ea00ff187b82 */ /* 0x000ea20000000a00 */
[----:B------:R-:W-:Y:S02]  /*1230*/  VIMNMX R0, PT, PT, R0, 0x1, !PT ;  /* 0x0000000100007848 */ /* 0x000fe40007fe0100 */
[----:B------:R-:W-:Y:S02]  /*1240*/  MOV R75, R54 ;  /* 0x00000036004b7202 */ /* 0x000fe40000000f00 */
[----:B------:R-:W-:Y:S02]  /*1250*/  MOV R74, R49 ;  /* 0x00000031004a7202 */ /* 0x000fe40000000f00 */
[----:B------:R-:W-:Y:S01]  /*1260*/  MOV R73, R55 ;  /* 0x0000003700497202 */ /* 0x000fe20000000f00 */
[----:B------:R-:W3:Y:S01]  /*1270*/  LDC.64 R2, c[0x0][0x480] ;  /* 0x00012000ff027b82 */ /* 0x000ee20000000a00 */
[----:B------:R-:W-:-:S02]  /*1280*/  MOV R72, R51 ;  /* 0x0000003300487202 */ /* 0x000fc40000000f00 */
[----:B------:R-:W-:Y:S02]  /*1290*/  MOV R71, R56 ;  /* 0x0000003800477202 */ /* 0x000fe40000000f00 */
[----:B------:R-:W-:Y:S02]  /*12a0*/  MOV R70, R53 ;  /* 0x0000003500467202 */ /* 0x000fe40000000f00 */
[----:B------:R-:W-:Y:S02]  /*12b0*/  ISETP.EQ.AND P0, PT, R57, RZ, P0 ;  /* 0x000000ff3900720c */ /* 0x000fe40000702270 */
[----:B------:R-:W-:Y:S02]  /*12c0*/  FSEL R69, R69, RZ, !P4 ;  /* 0x000000ff45457208 */ /* 0x000fe40006000000 */
[----:B------:R-:W-:Y:S02]  /*12d0*/  FSEL R68, R68, RZ, !P3 ;  /* 0x000000ff44447208 */ /* 0x000fe40005800000 */
[----:B------:R-:W-:-:S02]  /*12e0*/  FSEL R67, R67, RZ, !P2 ;  /* 0x000000ff43437208 */ /* 0x000fc40005000000 */
[----:B------:R-:W-:Y:S02]  /*12f0*/  FSEL R66, R66, RZ, !P1 ;  /* 0x000000ff42427208 */ /* 0x000fe40004800000 */
[----:B------:R-:W-:Y:S02]  /*1300*/  IADD3 R65, PT, PT, -R0, RZ, RZ ;  /* 0x000000ff00417210 */ /* 0x000fe40007ffe1ff */
[----:B0-----:R-:W-:Y:S02]  /*1310*/  SHF.L.U64.HI R21, R20, 0x3, R21 ;  /* 0x0000000314157819 */ /* 0x001fe40000010215 */
[----:B-1----:R-:W-:Y:S02]  /*1320*/  SHF.L.U64.HI R23, R22, 0x3, R23 ;  /* 0x0000000316177819 */ /* 0x002fe40000010217 */
[----:B--2---:R-:W-:-:S07]  /*1330*/  SHF.L.U64.HI R25, R24, 0x3, R25 ;  /* 0x0000000318197819 */ /* 0x004fce0000010219 */
.L_x_2283:
[----:B------:R-:W-:Y:S02]  /*1340*/  MOV R8, R75 ;  /* 0x0000004b00087202 */ /* 0x000fe40000000f00 */
[----:B------:R-:W-:-:S06]  /*1350*/  MOV R9, R74 ;  /* 0x0000004a00097202 */ /* 0x000fcc0000000f00 */
[----:B------:R-:W2:Y:S01]  /*1360*/  LDG.E.64 R8, desc[UR16][R8.64] ;  /* 0x0000001008087981 */ /* 0x000ea2000c1e1b00 */
[C---:B------:R-:W-:Y:S01]  /*1370*/  ISETP.GE.AND P5, PT, R34.reuse, 0x1, PT ;  /* 0x000000012200780c */ /* 0x040fe20003fa6270 */
[----:B------:R-:W0:Y:S01]  /*1380*/  S2UR UR6, SR_CgaCtaId ;  /* 0x00000000000679c3 */ /* 0x000e220000008800 */
[----:B------:R-:W-:Y:S01]  /*1390*/  UMOV UR4, 0x400 ;  /* 0x0000040000047882 */ /* 0x000fe20000000000 */
[----:B------:R-:W-:Y:S01]  /*13a0*/  ISETP.GE.AND P6, PT, R34, 0x10, PT ;  /* 0x000000102200780c */ /* 0x000fe20003fc6270 */
[----:B0-----:R-:W-:Y:S01]  /*13b0*/  ULEA UR4, UR6, UR4, 0x18 ;  /* 0x0000000406047291 */ /* 0x001fe2000f8ec0ff */
[C---:B--2---:R-:W-:Y:S01]  /*13c0*/  FMUL.FTZ R0, R9.reuse, R61 ;  /* 0x0000003d09007220 */ /* 0x044fe20000410000 */
[C---:B------:R-:W-:Y:S01]  /*13d0*/  FMUL.FTZ R12, R9.reuse, R62 ;  /* 0x0000003e090c7220 */ /* 0x040fe20000410000 */
[----:B------:R-:W-:Y:S02]  /*13e0*/  FMUL.FTZ R14, R9, R63 ;  /* 0x0000003f090e7220 */ /* 0x000fe40000410000 */
[----:B------:R-:W-:Y:S01]  /*13f0*/  FMUL.RZ R16, R0, 0.15915493667125701904 ;  /* 0x3e22f98300107820 */ /* 0x000fe2000040c000 */
[----:B------:R-:W-:Y:S01]  /*1400*/  FMUL.FTZ R0, R8, 1.4426950216293334961 ;  /* 0x3fb8aa3b08007820 */ /* 0x000fe20000410000 */
[----:B------:R-:W-:-:S02]  /*1410*/  FMUL.RZ R18, R12, 0.15915493667125701904 ;  /* 0x3e22f9830c127820 */ /* 0x000fc4000040c000 */
[----:B------:R-:W-:Y:S01]  /*1420*/  MUFU.SIN R11, R16 ;  /* 0x00000010000b7308 */ /* 0x000fe20000000400 */
[C---:B------:R-:W-:Y:S01]  /*1430*/  FMUL.FTZ R8, R0.reuse, R62 ;  /* 0x0000003e00087220 */ /* 0x040fe20000410000 */
[C---:B------:R-:W-:Y:S01]  /*1440*/  FMUL.FTZ R12, R0.reuse, R63 ;  /* 0x0000003f000c7220 */ /* 0x040fe20000410000 */
[----:B------:R-:W-:-:S05]  /*1450*/  FMUL.FTZ R10, R0, R61 ;  /* 0x0000003d000a7220 */ /* 0x000fca0000410000 */
[----:B------:R-:W0:Y:S08]  /*1460*/  MUFU.SIN R13, R18 ;  /* 0x00000012000d7308 */ /* 0x000e300000000400 */
[----:B------:R-:W1:Y:S08]  /*1470*/  MUFU.COS R15, R18 ;  /* 0x00000012000f7308 */ /* 0x000e700000000000 */
[----:B------:R-:W0:Y:S04]  /*1480*/  MUFU.EX2 R8, R8 ;  /* 0x0000000800087308 */ /* 0x000e280000000800 */
[----:B------:R2:W-:Y:S08]  /*1490*/  MUFU.COS R83, R16 ;  /* 0x0000001000537308 */ /* 0x0005f00000000000 */
[----:B------:R-:W4:Y:S01]  /*14a0*/  MUFU.EX2 R12, R12 ;  /* 0x0000000c000c7308 */ /* 0x000f220000000800 */
[----:B--2---:R-:W-:Y:S01]  /*14b0*/  FMUL.RZ R16, R14, 0.15915493667125701904 ;  /* 0x3e22f9830e107820 */ /* 0x004fe2000040c000 */
[-C--:B------:R-:W-:Y:S01]  /*14c0*/  FMUL.FTZ R14, R9, R64.reuse ;  /* 0x00000040090e7220 */ /* 0x080fe20000410000 */
[C---:B0-----:R-:W-:Y:S01]  /*14d0*/  FMUL.FTZ R13, R8.reuse, R13 ;  /* 0x0000000d080d7220 */ /* 0x041fe20000410000 */
[----:B-1----:R-:W-:Y:S01]  /*14e0*/  FMUL.FTZ R15, R8, R15 ;  /* 0x0000000f080f7220 */ /* 0x002fe20000410000 */
[----:B------:R-:W4:Y:S01]  /*14f0*/  MUFU.SIN R17, R16 ;  /* 0x0000001000117308 */ /* 0x000f220000000400 */
[----:B------:R-:W-:Y:S01]  /*1500*/  FMUL.RZ R26, R14, 0.15915493667125701904 ;  /* 0x3e22f9830e1a7820 */ /* 0x000fe2000040c000 */
[----:B------:R-:W-:Y:S01]  /*1510*/  FMUL.FTZ R14, R0, R64 ;  /* 0x00000040000e7220 */ /* 0x000fe20000410000 */
[----:B------:R-:W-:-:S02]  /*1520*/  FSEL R78, R13, RZ, !P3 ;  /* 0x000000ff0d4e7208 */ /* 0x000fc40005800000 */
[----:B------:R-:W-:-:S03]  /*1530*/  FSEL R77, R15, 1, !P3 ;  /* 0x3f8000000f4d7808 */ /* 0x000fc60005800000 */
[----:B------:R-:W0:Y:S01]  /*1540*/  MUFU.COS R9, R16 ;  /* 0x0000001000097308 */ /* 0x000e220000000000 */
[-C--:B------:R-:W-:Y:S01]  /*1550*/  FMUL.FTZ R0, R69, R78.reuse ;  /* 0x0000004e45007220 */ /* 0x080fe20000410000 */
[----:B------:R-:W-:-:S03]  /*1560*/  FMUL.FTZ R8, RZ, R78 ;  /* 0x0000004eff087220 */ /* 0x000fc60000410000 */
[----:B------:R-:W-:-:S03]  /*1570*/  FFMA.FTZ R0, RZ, R77, R0 ;  /* 0x0000004dff007223 */ /* 0x000fc60000010000 */
[----:B------:R-:W-:Y:S01]  /*1580*/  MUFU.SIN R19, R26 ;  /* 0x0000001a00137308 */ /* 0x000fe20000000400 */
[----:B------:R-:W-:Y:S01]  /*1590*/  FADD.FTZ R13, RZ, R0 ;  /* 0x00000000ff0d7221 */ /* 0x000fe20000010000 */
[----:B----4-:R-:W-:-:S05]  /*15a0*/  FMUL.FTZ R17, R12, R17 ;  /* 0x000000110c117220 */ /* 0x010fca0000410000 */
[----:B------:R-:W-:Y:S01]  /*15b0*/  FSEL R79, R17, RZ, !P2 ;  /* 0x000000ff114f7208 */ /* 0x000fe20005000000 */
[----:B------:R-:W1:Y:S01]  /*15c0*/  MUFU.COS R27, R26 ;  /* 0x0000001a001b7308 */ /* 0x000e620000000000 */
[----:B0-----:R-:W-:Y:S01]  /*15d0*/  FMUL.FTZ R80, R12, R9 ;  /* 0x000000090c507220 */ /* 0x001fe20000410000 */
[----:B------:R-:W-:Y:S02]  /*15e0*/  FFMA.FTZ R9, R69, R77, -R8 ;  /* 0x0000004d45097223 */ /* 0x000fe40000010808 */
[----:B------:R-:W-:Y:S01]  /*15f0*/  FMUL.FTZ R15, R79, R13 ;  /* 0x0000000d4f0f7220 */ /* 0x000fe20000410000 */
[----:B------:R-:W-:Y:S01]  /*1600*/  MOV R8, R71 ;  /* 0x0000004700087202 */ /* 0x000fe20000000f00 */
[----:B------:R-:W-:Y:S02]  /*1610*/  FADD.FTZ R0, R68, R9 ;  /* 0x0000000944007221 */ /* 0x000fe40000010000 */
[----:B------:R-:W1:Y:S01]  /*1620*/  MUFU.EX2 R14, R14 ;  /* 0x0000000e000e7308 */ /* 0x000e620000000800 */
[----:B------:R-:W-:-:S02]  /*1630*/  FSEL R80, R80, 1, !P2 ;  /* 0x3f80000050507808 */ /* 0x000fc40005000000 */
[----:B------:R-:W-:Y:S01]  /*1640*/  MOV R9, R70 ;  /* 0x0000004600097202 */ /* 0x000fe20000000f00 */
[----:B------:R-:W0:Y:S04]  /*1650*/  MUFU.EX2 R10, R10 ;  /* 0x0000000a000a7308 */ /* 0x000e280000000800 */
[----:B------:R2:W4:Y:S01]  /*1660*/  LDG.E.64 R28, desc[UR16][R8.64] ;  /* 0x00000010081c7981 */ /* 0x000522000c1e1b00 */
[C---:B-1----:R-:W-:Y:S01]  /*1670*/  FMUL.FTZ R12, R14.reuse, R27 ;  /* 0x0000001b0e0c7220 */ /* 0x042fe20000410000 */
[----:B------:R-:W-:Y:S01]  /*1680*/  FMUL.FTZ R19, R14, R19 ;  /* 0x000000130e137220 */ /* 0x000fe20000410000 */
[-C--:B------:R-:W-:Y:S01]  /*1690*/  FMUL.FTZ R14, R79, R0.reuse ;  /* 0x000000004f0e7220 */ /* 0x080fe20000410000 */
[----:B------:R-:W-:Y:S01]  /*16a0*/  FFMA.FTZ R0, R80, R0, -R15 ;  /* 0x0000000050007223 */ /* 0x000fe2000001080f */
[C---:B0-----:R-:W-:Y:S01]  /*16b0*/  FMUL.FTZ R83, R10.reuse, R83 ;  /* 0x000000530a537220 */ /* 0x041fe20000410000 */
[----:B------:R-:W-:Y:S01]  /*16c0*/  FMUL.FTZ R82, R10, R11 ;  /* 0x0000000b0a527220 */ /* 0x000fe20000410000 */
[----:B------:R-:W-:Y:S01]  /*16d0*/  FFMA.FTZ R14, R80, R13, R14 ;  /* 0x0000000d500e7223 */ /* 0x000fe2000001000e */
[----:B------:R-:W-:Y:S01]  /*16e0*/  FSEL R81, R19, RZ, !P1 ;  /* 0x000000ff13517208 */ /* 0x000fe20004800000 */
[----:B------:R-:W-:Y:S01]  /*16f0*/  FADD.FTZ R13, R67, R0 ;  /* 0x00000000430d7221 */ /* 0x000fe20000010000 */
[----:B------:R-:W-:-:S02]  /*1700*/  MOV R10, R73 ;  /* 0x00000049000a7202 */ /* 0x000fc40000000f00 */
[----:B------:R-:W-:Y:S02]  /*1710*/  MOV R11, R72 ;  /* 0x00000048000b7202 */ /* 0x000fe40000000f00 */
[----:B------:R-:W-:Y:S01]  /*1720*/  FSEL R83, R83, 1, !P4 ;  /* 0x3f80000053537808 */ /* 0x000fe20006000000 */
[----:B------:R-:W-:Y:S01]  /*1730*/  FADD.FTZ R14, RZ, R14 ;  /* 0x0000000eff0e7221 */ /* 0x000fe20000010000 */
[----:B------:R-:W-:Y:S01]  /*1740*/  FSEL R0, R12, 1, !P1 ;  /* 0x3f8000000c007808 */ /* 0x000fe20004800000 */
[----:B------:R-:W-:Y:S01]  /*1750*/  FMUL.FTZ R15, R81, R13 ;  /* 0x0000000d510f7220 */ /* 0x000fe20000410000 */
[----:B------:R-:W-:Y:S01]  /*1760*/  FSEL R82, R82, RZ, !P4 ;  /* 0x000000ff52527208 */ /* 0x000fe20006000000 */
[----:B------:R0:W4:Y:S01]  /*1770*/  LDG.E.64 R26, desc[UR16][R10.64] ;  /* 0x000000100a1a7981 */ /* 0x000122000c1e1b00 */
[----:B--2---:R-:W-:Y:S01]  /*1780*/  FMUL.FTZ R9, R83, R78 ;  /* 0x0000004e53097220 */ /* 0x004fe20000410000 */
[----:B------:R-:W-:Y:S02]  /*1790*/  FFMA.FTZ R15, R0, R14, R15 ;  /* 0x0000000e000f7223 */ /* 0x000fe4000001000f */
[C---:B------:R-:W-:Y:S01]  /*17a0*/  FMUL.FTZ R8, R82.reuse, R78 ;  /* 0x0000004e52087220 */ /* 0x040fe20000410000 */
[-C--:B------:R-:W-:Y:S01]  /*17b0*/  FFMA.FTZ R9, R82, R77.reuse, R9 ;  /* 0x0000004d52097223 */ /* 0x080fe20000010009 */
[----:B------:R-:W-:Y:S01]  /*17c0*/  FADD.FTZ R12, RZ, R15 ;  /* 0x0000000fff0c7221 */ /* 0x000fe20000010000 */
[----:B0-----:R-:W-:Y:S01]  /*17d0*/  FMUL.FTZ R10, R81, R14 ;  /* 0x0000000e510a7220 */ /* 0x001fe20000410000 */
[----:B------:R-:W-:-:S03]  /*17e0*/  FFMA.FTZ R8, R83, R77, -R8 ;  /* 0x0000004d53087223 */ /* 0x000fc60000010808 */
[----:B------:R-:W-:Y:S01]  /*17f0*/  FFMA.FTZ R13, R0, R13, -R10 ;  /* 0x0000000d000d7223 */ /* 0x000fe2000001080a */
[C---:B------:R-:W-:Y:S01]  /*1800*/  FMUL.FTZ R11, R79.reuse, R9 ;  /* 0x000000094f0b7220 */ /* 0x040fe20000410000 */
[----:B------:R-:W0:Y:S02]  /*1810*/  SHFL.UP PT, R16, R12, 0x1, RZ ;  /* 0x042000000c107989 */ /* 0x000e2400000e00ff */
[----:B------:R-:W-:Y:S01]  /*1820*/  FADD.FTZ R13, R66, R13 ;  /* 0x0000000d420d7221 */ /* 0x000fe20000010000 */
[-C--:B------:R-:W-:Y:S01]  /*1830*/  FFMA.FTZ R11, R80, R8.reuse, -R11 ;  /* 0x00000008500b7223 */ /* 0x080fe2000001080b */
[----:B------:R-:W-:-:S03]  /*1840*/  FMUL.FTZ R8, R79, R8 ;  /* 0x000000084f087220 */ /* 0x000fc60000410000 */
[----:B------:R-:W1:Y:S01]  /*1850*/  SHFL.UP PT, R10, R13, 0x1, RZ ;  /* 0x042000000d0a7989 */ /* 0x000e6200000e00ff */
[----:B------:R-:W-:Y:S01]  /*1860*/  FFMA.FTZ R8, R80, R9, R8 ;  /* 0x0000000950087223 */ /* 0x000fe20000010008 */
[----:B------:R-:W-:-:S04]  /*1870*/  FMUL.FTZ R9, R81, R11 ;  /* 0x0000000b51097220 */ /* 0x000fc80000410000 */
[-C--:B------:R-:W-:Y:S01]  /*1880*/  FFMA.FTZ R14, R0, R8.reuse, R9 ;  /* 0x00000008000e7223 */ /* 0x080fe20000010009 */
[----:B------:R-:W-:-:S04]  /*1890*/  FMUL.FTZ R8, R81, R8 ;  /* 0x0000000851087220 */ /* 0x000fc80000410000 */
[----:B------:R-:W-:Y:S01]  /*18a0*/  FFMA.FTZ R15, R0, R11, -R8 ;  /* 0x0000000b000f7223 */ /* 0x000fe20000010808 */
[----:B------:R-:W2:Y:S04]  /*18b0*/  SHFL.UP PT, R9, R14, 0x1, RZ ;  /* 0x042000000e097989 */ /* 0x000ea800000e00ff */
[----:B------:R-:W5:Y:S01]  /*18c0*/  SHFL.UP PT, R8, R15, 0x1, RZ ;  /* 0x042000000f087989 */ /* 0x000f6200000e00ff */
[-C--:B0-----:R-:W-:Y:S01]  /*18d0*/  FMUL.FTZ R11, R15, R16.reuse ;  /* 0x000000100f0b7220 */ /* 0x081fe20000410000 */
[----:B------:R-:W-:-:S03]  /*18e0*/  FMUL.FTZ R16, R14, R16 ;  /* 0x000000100e107220 */ /* 0x000fc60000410000 */
[-C--:B-1----:R-:W-:Y:S01]  /*18f0*/  FFMA.FTZ R11, R14, R10.reuse, R11 ;  /* 0x0000000a0e0b7223 */ /* 0x082fe2000001000b */
[----:B------:R-:W-:-:S03]  /*1900*/  FFMA.FTZ R16, R15, R10, -R16 ;  /* 0x0000000a0f107223 */ /* 0x000fc60000010810 */
[----:B------:R-:W-:Y:S01]  /*1910*/  @P5 FADD.FTZ R12, R12, R11 ;  /* 0x0000000b0c0c5221 */ /* 0x000fe20000010000 */
[----:B------:R-:W-:-:S04]  /*1920*/  @P5 FADD.FTZ R13, R13, R16 ;  /* 0x000000100d0d5221 */ /* 0x000fc80000010000 */
[----:B------:R-:W0:Y:S01]  /*1930*/  SHFL.UP PT, R17, R12, 0x2, RZ ;  /* 0x044000000c117989 */ /* 0x000e2200000e00ff */
[----:B--2---:R-:W-:-:S03]  /*1940*/  FMUL.FTZ R11, R15, R9 ;  /* 0x000000090f0b7220 */ /* 0x004fc60000410000 */
[----:B------:R-:W1:Y:S01]  /*1950*/  SHFL.UP PT, R16, R13, 0x2, RZ ;  /* 0x044000000d107989 */ /* 0x000e6200000e00ff */
[C---:B------:R-:W-:Y:S01]  /*1960*/  FMUL.FTZ R10, R14.reuse, R9 ;  /* 0x000000090e0a7220 */ /* 0x040fe20000410000 */
[----:B-----5:R-:W-:-:S03]  /*1970*/  @P5 FFMA.FTZ R14, R14, R8, R11 ;  /* 0x000000080e0e5223 */ /* 0x020fc6000001000b */
[----:B------:R-:W-:Y:S02]  /*1980*/  @P5 FFMA.FTZ R15, R15, R8, -R10 ;  /* 0x000000080f0f5223 */ /* 0x000fe4000001080a */
[----:B------:R-:W2:Y:S01]  /*1990*/  SHFL.UP PT, R9, R14, 0x2, RZ ;  /* 0x044000000e097989 */ /* 0x000ea200000e00ff */
        /* <DEDUP_REMOVED lines=8> */
[----:B--2---:R-:W-:-:S03]  /*1a20*/  FMUL.FTZ R11, R15, R9 ;  /* 0x000000090f0b7220 */ /* 0x004fc60000410000 */
[----:B------:R-:W0:Y:S01]  /*1a30*/  SHFL.UP PT, R17, R12, 0x4, RZ ;  /* 0x048000000c117989 */ /* 0x000e2200000e00ff */
[C---:B------:R-:W-:Y:S01]  /*1a40*/  FMUL.FTZ R10, R14.reuse, R9 ;  /* 0x000000090e0a7220 */ /* 0x040fe20000410000 */
[-C--:B-----5:R-:W-:Y:S02]  /*1a50*/  @P5 FFMA.FTZ R14, R14, R8.reuse, R11 ;  /* 0x000000080e0e5223 */ /* 0x0a0fe4000001000b */
[----:B------:R-:W1:Y:S01]  /*1a60*/  SHFL.UP PT, R16, R13, 0x4, RZ ;  /* 0x048000000d107989 */ /* 0x000e6200000e00ff */
[----:B------:R-:W-:-:S03]  /*1a70*/  @P5 FFMA.FTZ R15, R15, R8, -R10 ;  /* 0x000000080f0f5223 */ /* 0x000fc6000001080a */
[----:B------:R-:W2:Y:S04]  /*1a80*/  SHFL.UP PT, R9, R14, 0x4, RZ ;  /* 0x048000000e097989 */ /* 0x000ea800000e00ff */
[----:B------:R-:W5:Y:S01]  /*1a90*/  SHFL.UP PT, R8, R15, 0x4, RZ ;  /* 0x048000000f087989 */ /* 0x000f6200000e00ff */
[----:B------:R-:W-:Y:S01]  /*1aa0*/  ISETP.GE.AND P5, PT, R34, 0x4, PT ;  /* 0x000000042200780c */ /* 0x000fe20003fa6270 */
[-C--:B0-----:R-:W-:Y:S01]  /*1ab0*/  FMUL.FTZ R11, R15, R17.reuse ;  /* 0x000000110f0b7220 */ /* 0x081fe20000410000 */
[----:B------:R-:W-:-:S03]  /*1ac0*/  FMUL.FTZ R10, R14, R17 ;  /* 0x000000110e0a7220 */ /* 0x000fc60000410000 */
[-C--:B-1----:R-:W-:Y:S01]  /*1ad0*/  FFMA.FTZ R11, R14, R16.reuse, R11 ;  /* 0x000000100e0b7223 */ /* 0x082fe2000001000b */
[----:B------:R-:W-:-:S07]  /*1ae0*/  FFMA.FTZ R10, R15, R16, -R10 ;  /* 0x000000100f0a7223 */ /* 0x000fce000001080a */
[----:B------:R-:W-:Y:S01]  /*1af0*/  @P5 FADD.FTZ R12, R12, R11 ;  /* 0x0000000b0c0c5221 */ /* 0x000fe20000010000 */
[-C--:B--2---:R-:W-:Y:S01]  /*1b00*/  FMUL.FTZ R11, R15, R9.reuse ;  /* 0x000000090f0b7220 */ /* 0x084fe20000410000 */
[----:B------:R-:W-:Y:S01]  /*1b10*/  @P5 FADD.FTZ R13, R13, R10 ;  /* 0x0000000a0d0d5221 */ /* 0x000fe20000010000 */
[C---:B------:R-:W-:Y:S02]  /*1b20*/  FMUL.FTZ R10, R14.reuse, R9 ;  /* 0x000000090e0a7220 */ /* 0x040fe40000410000 */
[----:B------:R-:W0:Y:S01]  /*1b30*/  SHFL.UP PT, R16, R12, 0x8, RZ ;  /* 0x050000000c107989 */ /* 0x000e2200000e00ff */
[-C--:B-----5:R-:W-:Y:S01]  /*1b40*/  @P5 FFMA.FTZ R14, R14, R8.reuse, R11 ;  /* 0x000000080e0e5223 */ /* 0x0a0fe2000001000b */
[----:B------:R-:W-:Y:S02]  /*1b50*/  @P5 FFMA.FTZ R15, R15, R8, -R10 ;  /* 0x000000080f0f5223 */ /* 0x000fe4000001080a */
[----:B------:R-:W1:Y:S04]  /*1b60*/  SHFL.UP PT, R11, R13, 0x8, RZ ;  /* 0x050000000d0b7989 */ /* 0x000e6800000e00ff */
[----:B------:R-:W2:Y:S04]  /*1b70*/  SHFL.UP PT, R9, R14, 0x8, RZ ;  /* 0x050000000e097989 */ /* 0x000ea800000e00ff */
[----:B------:R-:W5:Y:S01]  /*1b80*/  SHFL.UP PT, R8, R15, 0x8, RZ ;  /* 0x050000000f087989 */ /* 0x000f6200000e00ff */
        /* <DEDUP_REMOVED lines=8> */
[-C--:B-----5:R-:W-:Y:S01]  /*1c10*/  @P5 FFMA.FTZ R14, R14, R8.reuse, R17 ;  /* 0x000000080e0e5223 */ /* 0x0a0fe20000010011 */
[----:B------:R-:W-:Y:S02]  /*1c20*/  @P5 FADD.FTZ R13, R13, R16 ;  /* 0x000000100d0d5221 */ /* 0x000fe40000010000 */
[----:B------:R-:W0:Y:S01]  /*1c30*/  SHFL.UP PT, R19, R12, 0x10, RZ ;  /* 0x060000000c137989 */ /* 0x000e2200000e00ff */
[----:B------:R-:W-:-:S03]  /*1c40*/  @P5 FFMA.FTZ R15, R15, R8, -R10 ;  /* 0x000000080f0f5223 */ /* 0x000fc6000001080a */
[----:B------:R-:W1:Y:S04]  /*1c50*/  SHFL.UP PT, R16, R14, 0x10, RZ ;  /* 0x060000000e107989 */ /* 0x000e6800000e00ff */
[----:B------:R-:W2:Y:S04]  /*1c60*/  SHFL.UP PT, R18, R13, 0x10, RZ ;  /* 0x060000000d127989 */ /* 0x000ea800000e00ff */
[----:B------:R-:W5:Y:S01]  /*1c70*/  SHFL.UP PT, R17, R15, 0x10, RZ ;  /* 0x060000000f117989 */ /* 0x000f6200000e00ff */
[----:B------:R-:W-:Y:S01]  /*1c80*/  HFMA2 R8, -RZ, RZ, 1.875, 0 ;  /* 0x3f800000ff087431 */ /* 0x000fe200000001ff */
[----:B------:R-:W-:-:S02]  /*1c90*/  CS2R R10, SRZ ;  /* 0x00000000000a7805 */ /* 0x000fc4000001ff00 */
[----:B------:R-:W-:Y:S02]  /*1ca0*/  MOV R9, RZ ;  /* 0x000000ff00097202 */ /* 0x000fe40000000f00 */
[----:B------:R-:W-:-:S04]  /*1cb0*/  ISETP.NE.AND P5, PT, R34, 0x1f, PT ;  /* 0x0000001f2200780c */ /* 0x000fc80003fa5270 */
[----:B------:R-:W3:Y:S01]  /*1cc0*/  @P0 LDS.128 R8, [UR5] ;  /* 0x00000005ff080984 */ /* 0x000ee20008000c00 */
[CC--:B0-----:R-:W-:Y:S01]  /*1cd0*/  FMUL.FTZ R84, R14.reuse, R19.reuse ;  /* 0x000000130e547220 */ /* 0x0c1fe20000410000 */
[C---:B------:R-:W-:Y:S01]  /*1ce0*/  FMUL.FTZ R31, R15.reuse, R19 ;  /* 0x000000130f1f7220 */ /* 0x040fe20000410000 */
[CC--:B-1----:R-:W-:Y:S01]  /*1cf0*/  FMUL.FTZ R30, R14.reuse, R16.reuse ;  /* 0x000000100e1e7220 */ /* 0x0c2fe20000410000 */
[C---:B------:R-:W-:Y:S01]  /*1d00*/  FMUL.FTZ R19, R15.reuse, R16 ;  /* 0x000000100f137220 */ /* 0x040fe20000410000 */
[CC--:B--2---:R-:W-:Y:S01]  /*1d10*/  FFMA.FTZ R84, R15.reuse, R18.reuse, -R84 ;  /* 0x000000120f547223 */ /* 0x0c4fe20000010854 */
[C---:B------:R-:W-:Y:S01]  /*1d20*/  FFMA.FTZ R31, R14.reuse, R18, R31 ;  /* 0x000000120e1f7223 */ /* 0x040fe2000001001f */
[-C--:B-----5:R-:W-:Y:S01]  /*1d30*/  FFMA.FTZ R16, R15, R17.reuse, -R30 ;  /* 0x000000110f107223 */ /* 0x0a0fe2000001081e */
[----:B------:R-:W-:Y:S01]  /*1d40*/  FFMA.FTZ R17, R14, R17, R19 ;  /* 0x000000110e117223 */ /* 0x000fe20000010013 */
[----:B------:R-:W-:Y:S01]  /*1d50*/  FADD.FTZ R18, R13, R84 ;  /* 0x000000540d127221 */ /* 0x000fe20000010000 */
[----:B------:R-:W-:-:S05]  /*1d60*/  FADD.FTZ R19, R12, R31 ;  /* 0x0000001f0c137221 */ /* 0x000fca0000010000 */
[----:B------:R-:W-:Y:S01]  /*1d70*/  @!P5 STS.128 [UR4+0x210], R16 ;  /* 0x00021010ff00d988 */ /* 0x000fe20008000c04 */
[----:B------:R-:W-:Y:S02]  /*1d80*/  FSEL R84, R15, R16, !P6 ;  /* 0x000000100f547208 */ /* 0x000fe40007000000 */
[----:B------:R-:W-:Y:S02]  /*1d90*/  FSEL R85, R14, R17, !P6 ;  /* 0x000000110e557208 */ /* 0x000fe40007000000 */
[----:B------:R-:W-:Y:S02]  /*1da0*/  FSEL R86, R13, R18, !P6 ;  /* 0x000000120d567208 */ /* 0x000fe40007000000 */
[----:B------:R-:W-:Y:S01]  /*1db0*/  FSEL R87, R12, R19, !P6 ;  /* 0x000000130c577208 */ /* 0x000fe20007000000 */
[----:B------:R-:W-:Y:S01]  /*1dc0*/  BAR.SYNC.DEFER_BLOCKING 0x0 ;  /* 0x0000000000007b1d */ /* 0x000fe20000010000 */
[----:B------:R-:W-:Y:S02]  /*1dd0*/  ISETP.NE.AND P6, PT, R34, RZ, PT ;  /* 0x000000ff2200720c */ /* 0x000fe40003fc5270 */
[----:B------:R-:W-:-:S11]  /*1de0*/  ISETP.NE.AND P5, PT, R57, RZ, PT ;  /* 0x000000ff3900720c */ /* 0x000fd60003fa5270 */
[----:B---3--:R-:W-:Y:S04]  /*1df0*/  @!P6 STS.128 [UR4+0x230], R8 ;  /* 0x00023008ff00e988 */ /* 0x008fe80008000c04 */
[----:B------:R-:W-:Y:S01]  /*1e00*/  LDS.128 R12, [UR4+0x210] ;  /* 0x00021004ff0c7984 */ /* 0x000fe20008000c00 */
[----:B------:R-:W-:Y:S06]  /*1e10*/  BAR.SYNC.DEFER_BLOCKING 0x0 ;  /* 0x0000000000007b1d */ /* 0x000fec0000010000 */
[----:B------:R-:W0:Y:S04]  /*1e20*/  SHFL.UP PT, R90, R85, 0x1, RZ ;  /* 0x04200000555a7989 */ /* 0x000e2800000e00ff */
[----:B------:R-:W-:Y:S04]  /*1e30*/  @P5 LDS.64 R30, [UR4+0x238] ;  /* 0x00023804ff1e5984 */ /* 0x000fe80008000a00 */
[----:B------:R-:W1:Y:S04]  /*1e40*/  SHFL.UP PT, R91, R84, 0x1, RZ ;  /* 0x04200000545b7989 */ /* 0x000e6800000e00ff */
[----:B------:R-:W2:Y:S04]  /*1e50*/  SHFL.UP PT, R88, R87, 0x1, RZ ;  /* 0x0420000057587989 */ /* 0x000ea800000e00ff */
[----:B------:R-:W3:Y:S01]  /*1e60*/  SHFL.UP PT, R89, R86, 0x1, RZ ;  /* 0x0420000056597989 */ /* 0x000ee200000e00ff */
[----:B0-----:R-:W-:-:S02]  /*1e70*/  @!P6 MOV R90, R9 ;  /* 0x00000009005ae202 */ /* 0x001fc40000000f00 */
[----:B-1----:R-:W-:Y:S02]  /*1e80*/  @!P6 MOV R91, R8 ;  /* 0x00000008005be202 */ /* 0x002fe40000000f00 */
        /* <DEDUP_REMOVED lines=13> */
[----:B------:R-:W-:Y:S02]  /*1f60*/  FADD.FTZ R17, RZ, R17 ;  /* 0x00000011ff117221 */ /* 0x000fe40000010000 */
[C---:B------:R-:W-:Y:S02]  /*1f70*/  FMUL.FTZ R18, R78.reuse, R16 ;  /* 0x000000104e127220 */ /* 0x040fe40000410000 */
[----:B------:R-:W-:-:S02]  /*1f80*/  FMUL.FTZ R19, R78, R17 ;  /* 0x000000114e137220 */ /* 0x000fc40000410000 */
[C---:B------:R-:W-:Y:S02]  /*1f90*/  FFMA.FTZ R18, R77.reuse, R17, R18 ;  /* 0x000000114d127223 */ /* 0x040fe40000010012 */
[----:B------:R-:W-:Y:S02]  /*1fa0*/  FFMA.FTZ R19, R77, R16, -R19 ;  /* 0x000000104d137223 */ /* 0x000fe40000010813 */
[----:B------:R-:W-:Y:S01]  /*1fb0*/  FADD.FTZ R18, RZ, R18 ;  /* 0x00000012ff127221 */ /* 0x000fe20000010000 */
[-C--:B----4-:R-:W-:Y:S01]  /*1fc0*/  FMUL.FTZ R31, R27, R29.reuse ;  /* 0x0000001d1b1f7220 */ /* 0x090fe20000410000 */
[----:B------:R-:W-:Y:S01]  /*1fd0*/  FMUL.FTZ R30, R26, R29 ;  /* 0x0000001d1a1e7220 */ /* 0x000fe20000410000 */
[----:B------:R-:W-:Y:S01]  /*1fe0*/  FADD.FTZ R19, R68, R19 ;  /* 0x0000001344137221 */ /* 0x000fe20000010000 */
[----:B------:R-:W-:Y:S01]  /*1ff0*/  FMUL.FTZ R29, R79, R18 ;  /* 0x000000124f1d7220 */ /* 0x000fe20000410000 */
[-C--:B------:R-:W-:Y:S01]  /*2000*/  FFMA.FTZ R26, R26, R28.reuse, -R31 ;  /* 0x0000001c1a1a7223 */ /* 0x080fe2000001081f */
[----:B------:R-:W-:Y:S01]  /*2010*/  FFMA.FTZ R27, R27, R28, R30 ;  /* 0x0000001c1b1b7223 */ /* 0x000fe2000001001e */
[----:B------:R-:W-:Y:S01]  /*2020*/  FMUL.FTZ R31, R13, R11 ;  /* 0x0000000b0d1f7220 */ /* 0x000fe20000410000 */
[----:B------:R-:W-:Y:S01]  /*2030*/  ISETP.NE.AND P5, PT, R57, RZ, PT ;  /* 0x000000ff3900720c */ /* 0x000fe20003fa5270 */
[----:B------:R-:W-:Y:S01]  /*2040*/  FFMA.FTZ R30, R80, R19, -R29 ;  /* 0x00000013501e7223 */ /* 0x000fe2000001081d */
[----:B------:R-:W-:Y:S01]  /*2050*/  FMUL.FTZ R29, R13, R9 ;  /* 0x000000090d1d7220 */ /* 0x000fe20000410000 */
[----:B------:R-:W-:Y:S01]  /*2060*/  FMUL.FTZ R79, R79, R19 ;  /* 0x000000134f4f7220 */ /* 0x000fe20000410000 */
[CC--:B------:R-:W-:Y:S01]  /*2070*/  FFMA.FTZ R31, R12.reuse, R10.reuse, -R31 ;  /* 0x0000000a0c1f7223 */ /* 0x0c0fe2000001081f */
[C---:B------:R-:W-:Y:S01]  /*2080*/  FMUL.FTZ R28, R13.reuse, R10 ;  /* 0x0000000a0d1c7220 */ /* 0x040fe20000410000 */
[-C--:B------:R-:W-:Y:S01]  /*2090*/  FMUL.FTZ R10, R13, R8.reuse ;  /* 0x000000080d0a7220 */ /* 0x080fe20000410000 */
[----:B------:R-:W-:Y:S01]  /*20a0*/  FFMA.FTZ R8, R12, R8, -R29 ;  /* 0x000000080c087223 */ /* 0x000fe2000001081d */
[----:B------:R-:W-:Y:S01]  /*20b0*/  FFMA.FTZ R79, R80, R18, R79 ;  /* 0x00000012504f7223 */ /* 0x000fe2000001004f */
[----:B------:R-:W-:Y:S01]  /*20c0*/  FADD.FTZ R29, R67, R30 ;  /* 0x0000001e431d7221 */ /* 0x000fe20000010000 */
[C---:B------:R-:W-:Y:S01]  /*20d0*/  FFMA.FTZ R28, R12.reuse, R11, R28 ;  /* 0x0000000b0c1c7223 */ /* 0x040fe2000001001c */
[----:B------:R-:W-:Y:S01]  /*20e0*/  BSSY.RECONVERGENT B0, `(.L_x_2281) ;  /* 0x0000010000007945 */ /* 0x000fe20003800200 */
[----:B------:R-:W-:Y:S01]  /*20f0*/  FADD.FTZ R30, RZ, R79 ;  /* 0x0000004fff1e7221 */ /* 0x000fe20000010000 */
[C---:B------:R-:W-:Y:S01]  /*2100*/  FMUL.FTZ R13, R81.reuse, R29 ;  /* 0x0000001d510d7220 */ /* 0x040fe20000410000 */
        /* <DEDUP_REMOVED lines=13> */
.L_x_2282:
[----:B------:R-:W-:Y:S05]  /*21e0*/  BSYNC.RECONVERGENT B0 ;  /* 0x0000000000007941 */ /* 0x000fea0003800200 */
.L_x_2281:
[----:B------:R-:W-:Y:S01]  /*21f0*/  LEA R71, P6, R20, R71, 0x3 ;  /* 0x0000004714477211 */ /* 0x000fe200078c18ff */
[----:B0-----:R-:W-:Y:S01]  /*2200*/  FADD.FTZ R8, RZ, R31 ;  /* 0x0000001fff087221 */ /* 0x001fe20000010000 */
[----:B------:R-:W-:Y:S01]  /*2210*/  IADD3 R65, PT, PT, R65, 0x1, RZ ;  /* 0x0000000141417810 */ /* 0x000fe20007ffe0ff */
[----:B------:R-:W-:Y:S01]  /*2220*/  FFMA.FTZ R81, R0, R29, -R81 ;  /* 0x0000001d00517223 */ /* 0x000fe20000010851 */
[----:B------:R-:W-:Y:S01]  /*2230*/  IADD3.X R70, PT, PT, R70, R21, RZ, P6, !PT ;  /* 0x0000001546467210 */ /* 0x000fe200037fe4ff */
[----:B------:R-:W-:Y:S01]  /*2240*/  FMUL.FTZ R17, R27, R17 ;  /* 0x000000111b117220 */ /* 0x000fe20000410000 */
[----:B------:R-:W-:Y:S01]  /*2250*/  ISETP.NE.AND P6, PT, R65, RZ, PT ;  /* 0x000000ff4100720c */ /* 0x000fe20003fc5270 */
[C---:B------:R-:W-:Y:S01]  /*2260*/  FMUL.FTZ R18, R27.reuse, R18 ;  /* 0x000000121b127220 */ /* 0x040fe20000410000 */
[C---:B------:R-:W-:Y:S01]  /*2270*/  FMUL.FTZ R0, R27.reuse, R30 ;  /* 0x0000001e1b007220 */ /* 0x040fe20000410000 */
[----:B------:R-:W-:Y:S01]  /*2280*/  FMUL.FTZ R27, R27, R8 ;  /* 0x000000081b1b7220 */ /* 0x000fe20000410000 */
[----:B------:R-:W-:Y:S01]  /*2290*/  LEA R73, P5, R22, R73, 0x3 ;  /* 0x0000004916497211 */ /* 0x000fe200078a18ff */
[----:B------:R-:W-:Y:S01]  /*22a0*/  FADD.FTZ R8, R66, R81 ;  /* 0x0000005142087221 */ /* 0x000fe20000010000 */
[C---:B------:R-:W-:Y:S01]  /*22b0*/  FFMA.FTZ R17, R26.reuse, R16, -R17 ;  /* 0x000000101a117223 */ /* 0x040fe20000010811 */
[C---:B------:R-:W-:Y:S01]  /*22c0*/  FFMA.FTZ R18, R26.reuse, R19, -R18 ;  /* 0x000000131a127223 */ /* 0x040fe20000010812 */
[----:B------:R-:W-:Y:S01]  /*22d0*/  FFMA.FTZ R29, R26, R29, -R0 ;  /* 0x0000001d1a1d7223 */ /* 0x000fe20000010800 */
[----:B------:R-:W-:Y:S01]  /*22e0*/  IADD3.X R72, PT, PT, R72, R23, RZ, P5, !PT ;  /* 0x0000001748487210 */ /* 0x000fe20002ffe4ff */
[----:B------:R-:W-:Y:S01]  /*22f0*/  FFMA.FTZ R26, R26, R8, -R27 ;  /* 0x000000081a1a7223 */ /* 0x000fe2000001081b */
[----:B------:R-:W-:Y:S01]  /*2300*/  LEA R75, P5, R24, R75, 0x3 ;  /* 0x0000004b184b7211 */ /* 0x000fe200078a18ff */
[----:B------:R-:W-:Y:S01]  /*2310*/  UIADD3 UR5, UPT, UPT, UR5, 0x10, URZ ;  /* 0x0000001005057890 */ /* 0x000fe2000fffe0ff */
[----:B------:R-:W-:Y:S01]  /*2320*/  FFMA.FTZ R4, R17, 2, R4 ;  /* 0x4000000011047823 */ /* 0x000fe20000010004 */
[----:B------:R-:W-:Y:S01]  /*2330*/  FFMA.FTZ R5, R18, 2, R5 ;  /* 0x4000000012057823 */ /* 0x000fe20000010005 */
[----:B------:R-:W-:Y:S01]  /*2340*/  FFMA.FTZ R6, R29, 2, R6 ;  /* 0x400000001d067823 */ /* 0x000fe20000010006 */
[----:B------:R-:W-:Y:S01]  /*2350*/  FFMA.FTZ R7, R26, 2, R7 ;  /* 0x400000001a077823 */ /* 0x000fe20000010007 */
[----:B------:R-:W-:-:S02]  /*2360*/  IADD3.X R74, PT, PT, R74, R25, RZ, P5, !PT ;  /* 0x000000194a4a7210 */ /* 0x000fc40002ffe4ff */
[----:B------:R-:W-:Y:S01]  /*2370*/  IADD3 R76, PT, PT, R76, 0x1, RZ ;  /* 0x000000014c4c7810 */ /* 0x000fe20007ffe0ff */
[----:B------:R-:W-:Y:S06]  /*2380*/  @P6 BRA `(.L_x_2283) ;  /* 0xffffffec00ec6947 */ /* 0x000fec000383ffff */
.L_x_2280:
[----:B------:R-:W-:Y:S01]  /*2390*/  BAR.SYNC.DEFER_BLOCKING 0x0 ;  /* 0x0000000000007b1d */ /* 0x000fe20000010000 */
[----:B------:R-:W-:Y:S01]  /*23a0*/  ISETP.NE.AND P0, PT, R57, RZ, PT ;  /* 0x000000ff3900720c */ /* 0x000fe20003f05270 */
[----:B------:R-:W-:Y:S01]  /*23b0*/  HFMA2 R3, -RZ, RZ, 0, 0 ;  /* 0x00000000ff037431 */ /* 0x000fe200000001ff */
[----:B------:R-:W-:Y:S02]  /*23c0*/  MOV R2, R36 ;  /* 0x0000002400027202 */ /* 0x000fe40000000f00 */
[----:B------:R-:W-:-:S03]  /*23d0*/  IADD3 R45, PT, PT, R45, 0x1, RZ ;  /* 0x000000012d2d7810 */ /* 0x000fc60007ffe0ff */
[----:B------:R-:W0:Y:S08]  /*23e0*/  LDC.64 R18, c[0x0][0x420] ;  /* 0x00010800ff127b82 */ /* 0x000e300000000a00 */
[----:B------:R-:W1:Y:S01]  /*23f0*/  LDC.64 R20, c[0x0][0x428] ;  /* 0x00010a00ff147b82 */ /* 0x000e620000000a00 */
[----:B------:R-:W-:Y:S01]  /*2400*/  STS.128 [R32], R4 ;  /* 0x0000000420007388 */ /* 0x000fe20000000c00 */
[----:B------:R-:W-:-:S03]  /*2410*/  NOP ;  /* 0x0000000000007918 */ /* 0x000fc60000000000 */
[----:B------:R-:W-:Y:S01]  /*2420*/  LDS R9, [R33] ;  /* 0x0000000021097984 */ /* 0x000fe20000000800 */
[----:B0-----:R-:W-:-:S03]  /*2430*/  IMAD.WIDE.U32 R2, R18, UR18, R2 ;  /* 0x0000001212027c25 */ /* 0x001fc6000f8e0002 */
[----:B------:R-:W-:Y:S01]  /*2440*/  LDS R11, [R33+0x80] ;  /* 0x00008000210b7984 */ /* 0x000fe20000000800 */
[----:B------:R-:W-:-:S03]  /*2450*/  IMAD R3, R19, UR18, R3 ;  /* 0x0000001213037c24 */ /* 0x000fc6000f8e0203 */
[----:B------:R-:W-:Y:S01]  /*2460*/  LDS R13, [R33+0x100] ;  /* 0x00010000210d7984 */ /* 0x000fe20000000800 */
[----:B-1----:R-:W-:-:S03]  /*2470*/  IMAD.WIDE.U32 R2, R60, R20, R2 ;  /* 0x000000143c027225 */ /* 0x002fc600078e0002 */
[----:B------:R-:W-:Y:S01]  /*2480*/  LDS R15, [R33+0x180] ;  /* 0x00018000210f7984 */ /* 0x000fe20000000800 */
[----:B------:R-:W-:Y:S01]  /*2490*/  IMAD R0, R60, R21, R3 ;  /* 0x000000153c007224 */ /* 0x000fe200078e0203 */
[----:B------:R-:W-:Y:S02]  /*24a0*/  IADD3 R3, P4, PT, R46, R2, RZ ;  /* 0x000000022e037210 */ /* 0x000fe40007f9e0ff */
[----:B------:R-:W-:Y:S02]  /*24b0*/  @!P0 STS [UR4+0x200], R35 ;  /* 0x00020023ff008988 */ /* 0x000fe40008000804 */
[----:B------:R-:W-:Y:S01]  /*24c0*/  IADD3.X R0, PT, PT, RZ, R0, RZ, P4, !PT ;  /* 0x00000000ff007210 */ /* 0x000fe200027fe4ff */
[----:B------:R-:W-:Y:S06]  /*24d0*/  BAR.SYNC.DEFER_BLOCKING 0x0 ;  /* 0x0000000000007b1d */ /* 0x000fec0000010000 */
[----:B------:R-:W0:Y:S01]  /*24e0*/  LDS R17, [UR4+0x200] ;  /* 0x00020004ff117984 */ /* 0x000e220008000800 */
[----:B------:R-:W1:Y:S02]  /*24f0*/  LDCU.64 UR4, c[0x0][0x478] ;  /* 0x00008f00ff0477ac */ /* 0x000e640008000a00 */
[C---:B-1----:R-:W-:Y:S01]  /*2500*/  LEA R2, P4, R3.reuse, UR4, 0x2 ;  /* 0x0000000403027c11 */ /* 0x042fe2000f8810ff */
[----:B------:R-:W1:Y:S03]  /*2510*/  LDCU UR4, c[0x0][0x394] ;  /* 0x00007280ff0477ac */ /* 0x000e660008000800 */
[----:B------:R-:W-:-:S02]  /*2520*/  LEA.HI.X R3, R3, UR5, R0, 0x2, P4 ;  /* 0x0000000503037c11 */ /* 0x000fc4000a0f1400 */
[-C--:B0-----:R-:W-:Y:S02]  /*2530*/  ISETP.GE.AND P3, PT, R38, R17.reuse, PT ;  /* 0x000000112600720c */ /* 0x081fe40003f66270 */
[-C--:B------:R-:W-:Y:S02]  /*2540*/  ISETP.GE.AND P0, PT, R46, R17.reuse, PT ;  /* 0x000000112e00720c */ /* 0x080fe40003f06270 */
[-C--:B------:R-:W-:Y:S02]  /*2550*/  ISETP.GE.AND P1, PT, R42, R17.reuse, PT ;  /* 0x000000112a00720c */ /* 0x080fe40003f26270 */
[----:B------:R-:W-:-:S07]  /*2560*/  ISETP.GE.AND P2, PT, R40, R17, PT ;  /* 0x000000112800720c */ /* 0x000fce0003f46270 */
[----:B------:R2:W-:Y:S04]  /*2570*/  @!P3 STG.E desc[UR16][R2.64+0x180], R15 ;  /* 0x0001800f0200b986 */ /* 0x0005e8000c101910 */
[----:B------:R2:W-:Y:S01]  /*2580*/  @!P0 STG.E desc[UR16][R2.64], R9 ;  /* 0x0000000902008986 */ /* 0x0005e2000c101910 */
[----:B-1----:R-:W-:-:S03]  /*2590*/  ISETP.GE.AND P0, PT, R45, UR4, PT ;  /* 0x000000042d007c0c */ /* 0x002fc6000bf06270 */
        /* <DEDUP_REMOVED lines=8> */
.L_x_2285:
        /* <DEDUP_REMOVED lines=14> */
.L_x_5008:


//--------------------- .text._Z25selective_scan_fwd_kernelI32Selective_Scan_fwd_kernel_traitsILi32ELi4ELi1ELb0ELb0ELb0ELb1EfN3c107complexIfEEEEv13SSMParamsBase --------------------------
	.section	.text._Z25selective_scan_fwd_kernelI32Selective_Scan_fwd_kernel_traitsILi32ELi4ELi1ELb0ELb0ELb0ELb1EfN3c107complexIfEEEEv13SSMParamsBase,"ax",@progbits
	.align	128
        .global         _Z25selective_scan_fwd_kernelI32Selective_Scan_fwd_kernel_traitsILi32ELi4ELi1ELb0ELb0ELb0ELb1EfN3c107complexIfEEEEv13SSMParamsBase
        .type           _Z25selective_scan_fwd_kernelI32Selective_Scan_fwd_kernel_traitsILi32ELi4ELi1ELb0ELb0ELb0ELb1EfN3c107complexIfEEEEv13SSMParamsBase,@function
        .size           _Z25selective_scan_fwd_kernelI32Selective_Scan_fwd_kernel_traitsILi32ELi4ELi1ELb0ELb0ELb0ELb1EfN3c107complexIfEEEEv13SSMParamsBase,(.L_x_5009 - _Z25selective_scan_fwd_kernelI32Selective_Scan_fwd_kernel_traitsILi32ELi4ELi1ELb0ELb0ELb0ELb1EfN3c107complexIfEEEEv13SSMParamsBase)
        .other          _Z25selective_scan_fwd_kernelI32Selective_Scan_fwd_kernel_traitsILi32ELi4ELi1ELb0ELb0ELb0ELb1EfN3c107complexIfEEEEv13SSMParamsBase,@"STO_CUDA_ENTRY STV_DEFAULT"
_Z25selective_scan_fwd_kernelI32Selective_Scan_fwd_kernel_traitsILi32ELi4ELi1ELb0ELb0ELb0ELb1EfN3c107complexIfEEEEv13SSMParamsBase:
.text._Z25selective_scan_fwd_kernelI32Selective_Scan_fwd_kernel_traitsILi32ELi4ELi1ELb0ELb0ELb0ELb1EfN3c107complexIfEEEEv13SSMParamsBase:
        /* <DEDUP_REMOVED lines=34> */
[----:B------:R-:W-:Y:S02]  /*0220*/  MOV R3, UR9 ;  /* 0x0000000900037c02 */ /* 0x000fe40008000f00 */
[----:B------:R-:W-:Y:S01]  /*0230*/  MOV R5, UR8 ;  /* 0x0000000800057c02 */ /* 0x000fe20008000f00 */
[----:B------:R-:W1:Y:S01]  /*0240*/  LDCU.64 UR8, c[0x0][0x3a0] ;  /* 0x00007400ff0877ac */ /* 0x000e620008000a00 */
[----:B------:R-:W-:Y:S01]  /*0250*/  MOV R2, UR4 ;  /* 0x0000000400027c02 */ /* 0x000fe20008000f00 */
[----:B------:R-:W0:Y:S01]  /*0260*/  LDC.64 R10, c[0x0][0x450] ;  /* 0x00011400ff0a7b82 */ /* 0x000e220000000a00 */
[----:B------:R-:W-:Y:S01]  /*0270*/  MOV R4, UR6 ;  /* 0x0000000600047c02 */ /* 0x000fe20008000f00 */
[----:B------:R-:W0:Y:S02]  /*0280*/  LDCU.64 UR6, c[0x0][0x3b8] ;  /* 0x00007700ff0677ac */ /* 0x000e240008000a00 */
[C---:B------:R-:W-:Y:S01]  /*0290*/  IMAD.WIDE.U32 R2, R56.reuse, UR10, R2 ;  /* 0x0000000a38027c25 */ /* 0x040fe2000f8e0002 */
[----:B------:R-:W0:Y:S03]  /*02a0*/  LDCU UR4, c[0x0][0x38c] ;  /* 0x00007180ff0477ac */ /* 0x000e260008000800 */
[----:B------:R-:W0:Y:S01]  /*02b0*/  LDC.64 R12, c[0x0][0x448] ;  /* 0x00011200ff0c7b82 */ /* 0x000e220000000a00 */
[----:B------:R-:W-:Y:S01]  /*02c0*/  IMAD R36, R56, UR11, R3 ;  /* 0x0000000b38247c24 */ /* 0x000fe2000f8e0203 */
[----:B----4-:R-:W-:Y:S01]  /*02d0*/  LEA R40, P0, R2, R40, 0x2 ;  /* 0x0000002802287211 */ /* 0x010fe200078010ff */
[----:B------:R-:W-:-:S03]  /*02e0*/  IMAD.WIDE.U32 R4, R56, UR14, R4 ;  /* 0x0000000e38047c25 */ /* 0x000fc6000f8e0004 */
[----:B------:R-:W-:Y:S01]  /*02f0*/  LEA.HI.X R36, R2, R41, R36, 0x2, P0 ;  /* 0x0000002902247211 */ /* 0x000fe200000f1424 */
[----:B---3--:R-:W-:Y:S01]  /*0300*/  IMAD.WIDE.U32 R2, R56, UR12, RZ ;  /* 0x0000000c38027c25 */ /* 0x008fe2000f8e00ff */
[----:B------:R-:W3:Y:S01]  /*0310*/  LDC.64 R14, c[0x0][0x440] ;  /* 0x00011000ff0e7b82 */ /* 0x000ee20000000a00 */
[----:B-1----:R-:W-:Y:S02]  /*0320*/  LEA R38, P0, R4, R38, 0x2 ;  /* 0x0000002604267211 */ /* 0x002fe400078010ff */
[----:B------:R-:W-:-:S04]  /*0330*/  IMAD.WIDE.U32 R46, R56, UR8, RZ ;  /* 0x00000008382e7c25 */ /* 0x000fc8000f8e00ff */
[----:B--2---:R-:W-:Y:S02]  /*0340*/  IMAD R0, R7, UR18, R56 ;  /* 0x0000001207007c24 */ /* 0x004fe4000f8e0238 */
[C---:B------:R-:W-:Y:S02]  /*0350*/  IMAD R34, R56.reuse, UR15, R5 ;  /* 0x0000000f38227c24 */ /* 0x040fe4000f8e0205 */
[C---:B------:R-:W-:Y:S02]  /*0360*/  IMAD R5, R56.reuse, UR13, R3 ;  /* 0x0000000d38057c24 */ /* 0x040fe4000f8e0203 */
[----:B------:R-:W-:Y:S01]  /*0370*/  IMAD R3, R56, UR9, R47 ;  /* 0x0000000938037c24 */ /* 0x000fe2000f8e022f */
[----:B0-----:R-:W-:Y:S01]  /*0380*/  SHF.L.U32 R47, R53, 0x2, RZ ;  /* 0x00000002352f7819 */ /* 0x001fe200000006ff */
[----:B------:R-:W-:Y:S01]  /*0390*/  IMAD R0, R0, R9, RZ ;  /* 0x0000000900007224 */ /* 0x000fe200078e02ff */
[----:B------:R-:W-:Y:S01]  /*03a0*/  LEA.HI.X R34, R4, R39, R34, 0x2, P0 ;  /* 0x0000002704227211 */ /* 0x000fe200000f1422 */
[----:B------:R-:W-:Y:S01]  /*03b0*/  IMAD.WIDE.U32 R48, R56, UR6, RZ ;  /* 0x0000000638307c25 */ /* 0x000fe2000f8e00ff */
[----:B------:R-:W-:-:S02]  /*03c0*/  LEA R52, P0, R2, R10, 0x3 ;  /* 0x0000000a02347211 */ /* 0x000fc400078018ff */
[C---:B------:R-:W-:Y:S01]  /*03d0*/  IADD3 R45, PT, PT, R47.reuse, 0x1, RZ ;  /* 0x000000012f2d7810 */ /* 0x040fe20007ffe0ff */
[----:B------:R-:W-:Y:S01]  /*03e0*/  IMAD R44, R0, UR4, RZ ;  /* 0x00000004002c7c24 */ /* 0x000fe2000f8e02ff */
[----:B------:R-:W-:Y:S01]  /*03f0*/  LOP3.LUT R0, R47, 0xf80, RZ, 0xc0, !PT ;  /* 0x00000f802f007812 */ /* 0x000fe200078ec0ff */
[----:B------:R-:W-:Y:S01]  /*0400*/  IMAD R4, R56, UR7, R49 ;  /* 0x0000000738047c24 */ /* 0x000fe2000f8e0231 */
[----:B------:R-:W-:Y:S01]  /*0410*/  LEA R51, P1, R48, R12, 0x3 ;  /* 0x0000000c30337211 */ /* 0x000fe200078218ff */
[----:B------:R-:W0:Y:S01]  /*0420*/  LDCU.U8 UR7, c[0x0][0x39e] ;  /* 0x000073c0ff0777ac */ /* 0x000e220008000000 */
[----:B---3--:R-:W-:Y:S02]  /*0430*/  LEA R50, P2, R46, R14, 0x3 ;  /* 0x0000000e2e327211 */ /* 0x008fe400078418ff */
[----:B------:R-:W-:Y:S02]  /*0440*/  LOP3.LUT R41, R0, 0x1f, R53, 0xf8, !PT ;  /* 0x0000001f00297812 */ /* 0x000fe400078ef835 */
[----:B------:R-:W-:-:S02]  /*0450*/  LEA.HI.X R49, R2, R11, R5, 0x3, P0 ;  /* 0x0000000b02317211 */ /* 0x000fc400000f1c05 */
[----:B------:R-:W-:Y:S02]  /*0460*/  LEA.HI.X R48, R48, R13, R4, 0x3, P1 ;  /* 0x0000000d30307211 */ /* 0x000fe400008f1c04 */
[----:B------:R-:W-:Y:S02]  /*0470*/  LEA.HI.X R46, R46, R15, R3, 0x3, P2 ;  /* 0x0000000f2e2e7211 */ /* 0x000fe400010f1c03 */
[C---:B------:R-:W-:Y:S02]  /*0480*/  IADD3 R43, PT, PT, R47.reuse, 0x2, RZ ;  /* 0x000000022f2b7810 */ /* 0x040fe40007ffe0ff */
[----:B------:R-:W-:Y:S02]  /*0490*/  IADD3 R39, PT, PT, R47, 0x3, RZ ;  /* 0x000000032f277810 */ /* 0x000fe40007ffe0ff */
[C---:B------:R-:W-:Y:S02]  /*04a0*/  LOP3.LUT R37, R41.reuse, 0x20, RZ, 0xfc, !PT ;  /* 0x0000002029257812 */ /* 0x040fe400078efcff */
[----:B------:R-:W-:-:S02]  /*04b0*/  LOP3.LUT R35, R41, 0x40, RZ, 0xfc, !PT ;  /* 0x0000004029237812 */ /* 0x000fc400078efcff */
[----:B0-----:R-:W-:-:S07]  /*04c0*/  LOP3.LUT R33, R41, 0x60, RZ, 0xfc, !PT ;  /* 0x0000006029217812 */ /* 0x001fce00078efcff */
.L_x_2298:
[----:B------:R-:W0:Y:S01]  /*04d0*/  LDCU UR4, c[0x0][0x388] ;  /* 0x00007100ff0477ac */ /* 0x000e220008000800 */
[----:B------:R-:W-:Y:S02]  /*04e0*/  SHF.L.U32 R60, R42, 0x7, RZ ;  /* 0x000000072a3c7819 */ /* 0x000fe400000006ff */
[----:B------:R-:W-:Y:S02]  /*04f0*/  SHF.L.U32 R15, R41, 0x2, RZ ;  /* 0x00000002290f7819 */ /* 0x000fe400000006ff */
[----:B------:R-:W-:Y:S02]  /*0500*/  MOV R0, RZ ;  /* 0x000000ff00007202 */ /* 0x000fe40000000f00 */
[----:B------:R-:W-:Y:S02]  /*0510*/  MOV R4, RZ ;  /* 0x000000ff00047202 */ /* 0x000fe40000000f00 */
[----:B------:R-:W-:Y:S02]  /*0520*/  MOV R6, RZ ;  /* 0x000000ff00067202 */ /* 0x000fe40000000f00 */
[----:B------:R-:W-:Y:S01]  /*0530*/  MOV R12, RZ ;  /* 0x000000ff000c7202 */ /* 0x000fe20000000f00 */
[----:B------:R-:W-:Y:S01]  /*0540*/  BAR.SYNC.DEFER_BLOCKING 0x0 ;  /* 0x0000000000007b1d */ /* 0x000fe20000010000 */
[----:B------:R-:W-:-:S04]  /*0550*/  IADD3 R2, P4, PT, R15, R40, RZ ;  /* 0x000000280f027210 */ /* 0x000fc80007f9e0ff */
[----:B------:R-:W-:-:S03]  /*0560*/  IADD3.X R3, PT, PT, RZ, R36, RZ, P4, !PT ;  /* 0x00000024ff037210 */ /* 0x000fc600027fe4ff */
[----:B------:R-:W1:Y:S01]  /*0570*/  S2UR UR5, SR_CgaCtaId ;  /* 0x00000000000579c3 */ /* 0x000e620000008800 */
[----:B0-----:R-:W-:-:S04]  /*0580*/  IADD3 R32, PT, PT, -R60, UR4, RZ ;  /* 0x000000043c207c10 */ /* 0x001fc8000fffe1ff */
[-C--:B------:R-:W-:Y:S02]  /*0590*/  ISETP.GE.AND P0, PT, R41, R32.reuse, PT ;  /* 0x000000202900720c */ /* 0x080fe40003f06270 */
[-C--:B------:R-:W-:Y:S01]  /*05a0*/  ISETP.GE.AND P1, PT, R37, R32.reuse, PT ;  /* 0x000000202500720c */ /* 0x080fe20003f26270 */
[----:B------:R-:W0:Y:S01]  /*05b0*/  S2R R57, SR_LANEID ;  /* 0x0000000000397919 */ /* 0x000e220000000000 */
[-C--:B------:R-:W-:Y:S01]  /*05c0*/  ISETP.GE.AND P2, PT, R35, R32.reuse, PT ;  /* 0x000000202300720c */ /* 0x080fe20003f46270 */
[----:B------:R-:W2:Y:S01]  /*05d0*/  LDC R13, c[0x0][0x38c] ;  /* 0x0000e300ff0d7b82 */ /* 0x000ea20000000800 */
[----:B------:R-:W-:-:S07]  /*05e0*/  ISETP.GE.AND P3, PT, R33, R32, PT ;  /* 0x000000202100720c */ /* 0x000fce0003f66270 */
[----:B------:R-:W3:Y:S04]  /*05f0*/  @!P0 LDG.E R0, desc[UR16][R2.64] ;  /* 0x0000001002008981 */ /* 0x000ee8000c1e1900 */
[----:B------:R-:W4:Y:S04]  /*0600*/  @!P1 LDG.E R4, desc[UR16][R2.64+0x80] ;  /* 0x0000801002049981 */ /* 0x000f28000c1e1900 */
[----:B------:R-:W2:Y:S04]  /*0610*/  @!P2 LDG.E R6, desc[UR16][R2.64+0x100] ;  /* 0x000100100206a981 */ /* 0x000ea8000c1e1900 */
[----:B------:R0:W2:Y:S01]  /*0620*/  @!P3 LDG.E R12, desc[UR16][R2.64+0x180] ;  /* 0x00018010020cb981 */ /* 0x0000a2000c1e1900 */
[----:B------:R-:W-:Y:S01]  /*0630*/  UMOV UR4, 0x400 ;  /* 0x0000040000047882 */ /* 0x000fe20000000000 */
[----:B------:R-:W-:Y:S01]  /*0640*/  IADD3 R14, P4, PT, R15, R38, RZ ;  /* 0x000000260f0e7210 */ /* 0x000fe20007f9e0ff */
[----:B-1----:R-:W-:Y:S01]  /*0650*/  ULEA UR4, UR5, UR4, 0x18 ;  /* 0x0000000405047291 */ /* 0x002fe2000f8ec0ff */
[----:B------:R-:W-:-:S02]  /*0660*/  MOV R16, RZ ;  /* 0x000000ff00107202 */ /* 0x000fc40000000f00 */
[----:B------:R-:W-:Y:S02]  /*0670*/  MOV R18, RZ ;  /* 0x000000ff00127202 */ /* 0x000fe40000000f00 */
[----:B------:R-:W-:Y:S02]  /*0680*/  MOV R20, RZ ;  /* 0x000000ff00147202 */ /* 0x000fe40000000f00 */
[C---:B0-----:R-:W-:Y:S02]  /*0690*/  LEA R31, R57.reuse, UR4, 0x2 ;  /* 0x00000004391f7c11 */ /* 0x041fe4000f8e10ff */
[----:B------:R-:W-:Y:S02]  /*06a0*/  LEA R30, R57, UR4, 0x4 ;  /* 0x00000004391e7c11 */ /* 0x000fe4000f8e20ff */
[----:B------:R-:W-:Y:S02]  /*06b0*/  MOV R2, RZ ;  /* 0x000000ff00027202 */ /* 0x000fe40000000f00 */
[----:B------:R-:W-:Y:S01]  /*06c0*/  IADD3.X R15, PT, PT, RZ, R34, RZ, P4, !PT ;  /* 0x00000022ff0f7210 */ /* 0x000fe200027fe4ff */
[----:B---3--:R-:W-:Y:S04]  /*06d0*/  STS [R31], R0 ;  /* 0x000000001f007388 */ /* 0x008fe80000000800 */
[----:B----4-:R-:W-:Y:S04]  /*06e0*/  STS [R31+0x80], R4 ;  /* 0x000080041f007388 */ /* 0x010fe80000000800 */
[----:B--2---:R-:W-:Y:S04]  /*06f0*/  STS [R31+0x100], R6 ;  /* 0x000100061f007388 */ /* 0x004fe80000000800 */
        /* <DEDUP_REMOVED lines=14> */
[----:B------:R-:W0:Y:S02]  /*07e0*/  LDS.128 R4, [R30] ;  /* 0x000000001e047984 */ /* 0x000e240000000c00 */
[--C-:B0----5:R-:W-:Y:S01]  /*07f0*/  FADD.FTZ R61, R4, R54.reuse ;  /* 0x00000036043d7221 */ /* 0x121fe20000010000 */
        /* <DEDUP_REMOVED lines=42> */
.L_x_2287:
[----:B------:R-:W-:Y:S05]  /*0aa0*/  BSYNC.RECONVERGENT B0 ;  /* 0x0000000000007941 */ /* 0x000fea0003800200 */
.L_x_2286:
        /* <DEDUP_REMOVED lines=32> */
.L_x_2289:
[----:B------:R-:W-:Y:S05]  /*0cb0*/  BSYNC.RECONVERGENT B0 ;  /* 0x0000000000007941 */ /* 0x000fea0003800200 */
.L_x_2288:
        /* <DEDUP_REMOVED lines=32> */
.L_x_2291:
[----:B------:R-:W-:Y:S05]  /*0ec0*/  BSYNC.RECONVERGENT B0 ;  /* 0x0000000000007941 */ /* 0x000fea0003800200 */
.L_x_2290:
        /* <DEDUP_REMOVED lines=32> */
.L_x_2293:
[----:B------:R-:W-:Y:S05]  /*10d0*/  BSYNC.RECONVERGENT B0 ;  /* 0x0000000000007941 */ /* 0x000fea0003800200 */
.L_x_2292:
        /* <DEDUP_REMOVED lines=38> */
.L_x_2297:
        /* <DEDUP_REMOVED lines=60> */
[----:B------:R-:W-:Y:S01]  /*1700*/  FSEL R0, R12, 1, !P1 ;  /* 0x3f8000000c007808 */ /* 0x000fe20004800000 */
[----:B------:R-:W-:Y:S01]  /*1710*/  FADD.FTZ R14, RZ, R14 ;  /* 0x0000000eff0e7221 */ /* 0x000fe20000010000 */
[----:B------:R-:W-:Y:S01]  /*1720*/  MOV R10, R73 ;  /* 0x00000049000a7202 */ /* 0x000fe20000000f00 */
[----:B------:R-:W-:Y:S01]  /*1730*/  FMUL.FTZ R15, R81, R13 ;  /* 0x0000000d510f7220 */ /* 0x000fe20000410000 */
[----:B------:R-:W-:-:S02]  /*1740*/  MOV R11, R72 ;  /* 0x00000048000b7202 */ /* 0x000fc40000000f00 */
[----:B------:R-:W-:Y:S01]  /*1750*/  FSEL R85, R85, 1, !P4 ;  /* 0x3f80000055557808 */ /* 0x000fe20006000000 */
[-C--:B------:R-:W-:Y:S01]  /*1760*/  FMUL.FTZ R12, R81, R14.reuse ;  /* 0x0000000e510c7220 */ /* 0x080fe20000410000 */
[C---:B------:R-:W-:Y:S01]  /*1770*/  FFMA.FTZ R15, R0.reuse, R14, R15 ;  /* 0x0000000e000f7223 */ /* 0x040fe2000001000f */
[----:B------:R0:W4:Y:S01]  /*1780*/  LDG.E.64 R26, desc[UR16][R10.64] ;  /* 0x000000100a1a7981 */ /* 0x000122000c1e1b00 */
[----:B------:R-:W-:Y:S01]  /*1790*/  FSEL R83, R83, RZ, !P4 ;  /* 0x000000ff53537208 */ /* 0x000fe20006000000 */
[----:B------:R-:W-:Y:S01]  /*17a0*/  FFMA.FTZ R13, R0, R13, -R12 ;  /* 0x0000000d000d7223 */ /* 0x000fe2000001080c */
[----:B------:R-:W-:-:S03]  /*17b0*/  FADD.FTZ R12, RZ, R15 ;  /* 0x0000000fff0c7221 */ /* 0x000fc60000010000 */
[-C--:B--2---:R-:W-:Y:S01]  /*17c0*/  FMUL.FTZ R8, R83, R76.reuse ;  /* 0x0000004c53087220 */ /* 0x084fe20000410000 */
[----:B0-----:R-:W-:Y:S01]  /*17d0*/  FMUL.FTZ R10, R85, R76 ;  /* 0x0000004c550a7220 */ /* 0x001fe20000410000 */
[----:B------:R-:W-:-:S03]  /*17e0*/  FADD.FTZ R13, R66, R13 ;  /* 0x0000000d420d7221 */ /* 0x000fc60000010000 */
[-C--:B------:R-:W-:Y:S01]  /*17f0*/  FFMA.FTZ R10, R83, R78.reuse, R10 ;  /* 0x0000004e530a7223 */ /* 0x080fe2000001000a */
[----:B------:R-:W0:Y:S01]  /*1800*/  SHFL.UP PT, R17, R12, 0x1, RZ ;  /* 0x042000000c117989 */ /* 0x000e2200000e00ff */
[----:B------:R-:W-:Y:S02]  /*1810*/  FFMA.FTZ R8, R85, R78, -R8 ;  /* 0x0000004e55087223 */ /* 0x000fe40000010808 */
[C---:B------:R-:W-:Y:S01]  /*1820*/  FMUL.FTZ R9, R79.reuse, R10 ;  /* 0x0000000a4f097220 */ /* 0x040fe20000410000 */
[----:B------:R-:W1:Y:S01]  /*1830*/  SHFL.UP PT, R16, R13, 0x1, RZ ;  /* 0x042000000d107989 */ /* 0x000e6200000e00ff */
[-C--:B------:R-:W-:Y:S02]  /*1840*/  FMUL.FTZ R11, R79, R8.reuse ;  /* 0x000000084f0b7220 */ /* 0x080fe40000410000 */
[C---:B------:R-:W-:Y:S02]  /*1850*/  FFMA.FTZ R9, R80.reuse, R8, -R9 ;  /* 0x0000000850097223 */ /* 0x040fe40000010809 */
[----:B------:R-:W-:-:S02]  /*1860*/  FFMA.FTZ R11, R80, R10, R11 ;  /* 0x0000000a500b7223 */ /* 0x000fc4000001000b */
[C---:B------:R-:W-:Y:S02]  /*1870*/  FMUL.FTZ R15, R81.reuse, R9 ;  /* 0x00000009510f7220 */ /* 0x040fe40000410000 */
[-C--:B------:R-:W-:Y:S02]  /*1880*/  FMUL.FTZ R8, R81, R11.reuse ;  /* 0x0000000b51087220 */ /* 0x080fe40000410000 */
[C---:B------:R-:W-:Y:S02]  /*1890*/  FFMA.FTZ R14, R0.reuse, R11, R15 ;  /* 0x0000000b000e7223 */ /* 0x040fe4000001000f */
[----:B------:R-:W-:-:S03]  /*18a0*/  FFMA.FTZ R15, R0, R9, -R8 ;  /* 0x00000009000f7223 */ /* 0x000fc60000010808 */
        /* <DEDUP_REMOVED lines=12> */
[-C--:B-----5:R-:W-:Y:S01]  /*1970*/  @P5 FFMA.FTZ R14, R14, R8.reuse, R11 ;  /* 0x000000080e0e5223 */ /* 0x0a0fe2000001000b */
[----:B------:R-:W-:-:S04]  /*1980*/  @P5 FFMA.FTZ R15, R15, R8, -R10 ;  /* 0x000000080f0f5223 */ /* 0x000fc8000001080a */
        /* <DEDUP_REMOVED lines=13> */
[-C--:B-----5:R-:W-:Y:S01]  /*1a60*/  @P5 FFMA.FTZ R14, R14, R8.reuse, R11 ;  /* 0x000000080e0e5223 */ /* 0x0a0fe2000001000b */
[----:B------:R-:W-:-:S04]  /*1a70*/  @P5 FFMA.FTZ R15, R15, R8, -R10 ;  /* 0x000000080f0f5223 */ /* 0x000fc8000001080a */
        /* <DEDUP_REMOVED lines=92> */
[-C--:B------:R-:W-:Y:S01]  /*2040*/  FFMA.FTZ R58, R80, R18.reuse, -R29 ;  /* 0x00000012503a7223 */ /* 0x080fe2000001081d */
        /* <DEDUP_REMOVED lines=25> */
.L_x_2296:
[----:B------:R-:W-:Y:S05]  /*21e0*/  BSYNC.RECONVERGENT B0 ;  /* 0x0000000000007941 */ /* 0x000fea0003800200 */
.L_x_2295:
        /* <DEDUP_REMOVED lines=26> */
.L_x_2294:
[----:B------:R-:W-:Y:S01]  /*2390*/  BAR.SYNC.DEFER_BLOCKING 0x0 ;  /* 0x0000000000007b1d */ /* 0x000fe20000010000 */
[----:B------:R-:W-:Y:S01]  /*23a0*/  ISETP.NE.AND P0, PT, R53, RZ, PT ;  /* 0x000000ff3500720c */ /* 0x000fe20003f05270 */
[----:B------:R-:W-:Y:S01]  /*23b0*/  HFMA2 R61, -RZ, RZ, 0, 0 ;  /* 0x00000000ff3d7431 */ /* 0x000fe200000001ff */
[----:B------:R-:W-:Y:S01]  /*23c0*/  MOV R14, RZ ;  /* 0x000000ff000e7202 */ /* 0x000fe20000000f00 */
[----:B------:R-:W-:-:S04]  /*23d0*/  HFMA2 R16, -RZ, RZ, 0, 0 ;  /* 0x00000000ff107431 */ /* 0x000fc800000001ff */
[----:B------:R-:W0:Y:S01]  /*23e0*/  LDC.64 R10, c[0x0][0x420] ;  /* 0x00010800ff0a7b82 */ /* 0x000e220000000a00 */
[----:B------:R-:W1:Y:S07]  /*23f0*/  LDCU.64 UR8, c[0x0][0x478] ;  /* 0x00008f00ff0877ac */ /* 0x000e6e0008000a00 */
[----:B------:R-:W2:Y:S08]  /*2400*/  LDC.64 R20, c[0x0][0x428] ;  /* 0x00010a00ff147b82 */ /* 0x000eb00000000a00 */
[----:B------:R-:W3:Y:S01]  /*2410*/  LDC.64 R2, c[0x0][0x410] ;  /* 0x00010400ff027b82 */ /* 0x000ee20000000a00 */
[----:B------:R-:W-:Y:S01]  /*2420*/  STS.128 [R30], R4 ;  /* 0x000000041e007388 */ /* 0x000fe20000000c00 */
[----:B------:R-:W-:-:S03]  /*2430*/  NOP ;  /* 0x0000000000007918 */ /* 0x000fc60000000000 */
[----:B------:R-:W-:Y:S01]  /*2440*/  LDS R13, [R31] ;  /* 0x000000001f0d7984 */ /* 0x000fe20000000800 */
[----:B0-----:R-:W-:Y:S02]  /*2450*/  IMAD.WIDE.U32 R8, R10, UR18, R60 ;  /* 0x000000120a087c25 */ /* 0x001fe4000f8e003c */
[----:B------:R-:W0:Y:S01]  /*2460*/  LDC.64 R22, c[0x0][0x418] ;  /* 0x00010600ff167b82 */ /* 0x000e220000000a00 */
[----:B------:R-:W-:Y:S01]  /*2470*/  LDS R15, [R31+0x80] ;  /* 0x000080001f0f7984 */ /* 0x000fe20000000800 */
[----:B------:R-:W-:-:S03]  /*2480*/  IMAD R9, R11, UR18, R9 ;  /* 0x000000120b097c24 */ /* 0x000fc6000f8e0209 */
[----:B------:R-:W-:Y:S01]  /*2490*/  LDS R17, [R31+0x100] ;  /* 0x000100001f117984 */ /* 0x000fe20000000800 */
[----:B--2---:R-:W-:-:S03]  /*24a0*/  IMAD.WIDE.U32 R8, R56, R20, R8 ;  /* 0x0000001438087225 */ /* 0x004fc600078e0008 */
[----:B------:R-:W-:Y:S01]  /*24b0*/  LDS R19, [R31+0x180] ;  /* 0x000180001f137984 */ /* 0x000fe20000000800 */
[----:B------:R-:W-:Y:S01]  /*24c0*/  IMAD R12, R56, R21, R9 ;  /* 0x00000015380c7224 */ /* 0x000fe200078e0209 */
[----:B------:R-:W-:Y:S01]  /*24d0*/  IADD3 R11, P1, PT, R41, R8, RZ ;  /* 0x00000008290b7210 */ /* 0x000fe20007f3e0ff */
[----:B---3--:R-:W-:Y:S01]  /*24e0*/  IMAD.WIDE.U32 R8, R2, UR18, R60 ;  /* 0x0000001202087c25 */ /* 0x008fe2000f8e003c */
[----:B------:R-:W-:Y:S02]  /*24f0*/  @!P0 STS [UR4+0x200], R32 ;  /* 0x00020020ff008988 */ /* 0x000fe40008000804 */
[----:B------:R-:W-:Y:S01]  /*2500*/  IADD3.X R12, PT, PT, RZ, R12, RZ, P1, !PT ;  /* 0x0000000cff0c7210 */ /* 0x000fe20000ffe4ff */
[----:B------:R-:W-:Y:S01]  /*2510*/  IMAD R9, R3, UR18, R9 ;  /* 0x0000001203097c24 */ /* 0x000fe2000f8e0209 */
[----:B------:R-:W-:Y:S01]  /*2520*/  BAR.SYNC.DEFER_BLOCKING 0x0 ;  /* 0x0000000000007b1d */ /* 0x000fe20000010000 */
[----:B-1----:R-:W-:-:S04]  /*2530*/  LEA R10, P5, R11, UR8, 0x2 ;  /* 0x000000080b0a7c11 */ /* 0x002fc8000f8a10ff */
[----:B------:R-:W-:Y:S01]  /*2540*/  LEA.HI.X R11, R11, UR9, R12, 0x2, P5 ;  /* 0x000000090b0b7c11 */ /* 0x000fe2000a8f140c */
[----:B------:R-:W1:Y:S01]  /*2550*/  LDCU.64 UR8, c[0x0][0x488] ;  /* 0x00009100ff0877ac */ /* 0x000e620008000a00 */
[----:B0-----:R-:W-:Y:S01]  /*2560*/  IMAD.WIDE.U32 R2, R56, R22, R8 ;  /* 0x0000001638027225 */ /* 0x001fe200078e0008 */
[----:B------:R-:W-:-:S03]  /*2570*/  ISETP.GE.AND P5, PT, R33, R32, PT ;  /* 0x000000202100720c */ /* 0x000fc60003fa6270 */
[----:B------:R-:W-:Y:S01]  /*2580*/  HFMA2 R12, -RZ, RZ, 0, 0 ;  /* 0x00000000ff0c7431 */ /* 0x000fe200000001ff */
[----:B------:R-:W0:Y:S02]  /*2590*/  LDS R0, [UR4+0x200] ;  /* 0x00020004ff007984 */ /* 0x000e240008000800 */
[-C--:B0-----:R-:W-:Y:S02]  /*25a0*/  ISETP.GE.AND P1, PT, R41, R0.reuse, PT ;  /* 0x000000002900720c */ /* 0x081fe40003f26270 */
[-C--:B------:R-:W-:Y:S02]  /*25b0*/  ISETP.GE.AND P2, PT, R37, R0.reuse, PT ;  /* 0x000000002500720c */ /* 0x080fe40003f46270 */
[-C--:B------:R-:W-:Y:S02]  /*25c0*/  ISETP.GE.AND P3, PT, R35, R0.reuse, PT ;  /* 0x000000002300720c */ /* 0x080fe40003f66270 */
[----:B------:R-:W-:Y:S01]  /*25d0*/  ISETP.GE.AND P4, PT, R33, R0, PT ;  /* 0x000000002100720c */ /* 0x000fe20003f86270 */
[----:B------:R-:W-:-:S06]  /*25e0*/  IMAD R0, R56, R23, R3 ;  /* 0x0000001738007224 */ /* 0x000fcc00078e0203 */
[----:B------:R-:W-:Y:S01]  /*25f0*/  @!P1 STG.E desc[UR16][R10.64], R13 ;  /* 0x0000000d0a009986 */ /* 0x000fe2000c101910 */
[----:B------:R-:W-:-:S03]  /*2600*/  IADD3 R3, P1, PT, R41, R2, RZ ;  /* 0x0000000229037210 */ /* 0x000fc60007f3e0ff */
[----:B------:R-:W-:Y:S01]  /*2610*/  @!P2 STG.E desc[UR16][R10.64+0x80], R15 ;  /* 0x0000800f0a00a986 */ /* 0x000fe2000c101910 */
[----:B------:R-:W-:Y:S02]  /*2620*/  ISETP.GE.AND P2, PT, R41, R32, PT ;  /* 0x000000202900720c */ /* 0x000fe40003f46270 */
[----:B------:R-:W-:Y:S01]  /*2630*/  IADD3.X R0, PT, PT, RZ, R0, RZ, P1, !PT ;  /* 0x00000000ff007210 */ /* 0x000fe20000ffe4ff */
[----:B------:R-:W-:Y:S01]  /*2640*/  @!P3 STG.E desc[UR16][R10.64+0x100], R17 ;  /* 0x000100110a00b986 */ /* 0x000fe2000c101910 */
[-C--:B------:R-:W-:Y:S02]  /*2650*/  ISETP.GE.AND P3, PT, R37, R32.reuse, PT ;  /* 0x000000202500720c */ /* 0x080fe40003f66270 */
[----:B-1----:R-:W-:Y:S01]  /*2660*/  LEA R2, P1, R3, UR8, 0x2 ;  /* 0x0000000803027c11 */ /* 0x002fe2000f8210ff */
[----:B------:R-:W-:Y:S01]  /*2670*/  @!P4 STG.E desc[UR16][R10.64+0x180], R19 ;  /* 0x000180130a00c986 */ /* 0x000fe2000c101910 */
[----:B------:R-:W-:Y:S01]  /*2680*/  BAR.SYNC.DEFER_BLOCKING 0x0 ;  /* 0x0000000000007b1d */ /* 0x000fe20000010000 */
[----:B------:R-:W-:-:S02]  /*2690*/  ISETP.GE.AND P4, PT, R35, R32, PT ;  /* 0x000000202300720c */ /* 0x000fc40003f86270 */
[----:B------:R-:W-:Y:S02]  /*26a0*/  LEA.HI.X R3, R3, UR9, R0, 0x2, P1 ;  /* 0x0000000903037c11 */ /* 0x000fe400088f1400 */
[----:B------:R-:W-:-:S06]  /*26b0*/  MOV R0, RZ ;  /* 0x000000ff00007202 */ /* 0x000fcc0000000f00 */
[----:B------:R-:W2:Y:S04]  /*26c0*/  @!P2 LDG.E R0, desc[UR16][R2.64] ;  /* 0x000000100200a981 */ /* 0x000ea8000c1e1900 */
[----:B------:R-:W3:Y:S04]  /*26d0*/  @!P3 LDG.E R12, desc[UR16][R2.64+0x80] ;  /* 0x00008010020cb981 */ /* 0x000ee8000c1e1900 */
[----:B------:R-:W4:Y:S04]  /*26e0*/  @!P4 LDG.E R14, desc[UR16][R2.64+0x100] ;  /* 0x00010010020ec981 */ /* 0x000f28000c1e1900 */
[----:B------:R-:W5:Y:S01]  /*26f0*/  @!P5 LDG.E R16, desc[UR16][R2.64+0x180] ;  /* 0x000180100210d981 */ /* 0x000f62000c1e1900 */
[----:B------:R-:W-:-:S03]  /*2700*/  IADD3 R42, PT, PT, R42, 0x1, RZ ;  /* 0x000000012a2a7810 */ /* 0x000fc60007ffe0ff */
[----:B--2---:R-:W-:Y:S04]  /*2710*/  STS [R31], R0 ;  /* 0x000000001f007388 */ /* 0x004fe80000000800 */
[----:B---3--:R-:W-:Y:S04]  /*2720*/  STS [R31+0x80], R12 ;  /* 0x0000800c1f007388 */ /* 0x008fe80000000800 */
[----:B----4-:R-:W-:Y:S04]  /*2730*/  STS [R31+0x100], R14 ;  /* 0x0001000e1f007388 */ /* 0x010fe80000000800 */
[----:B-----5:R-:W-:Y:S01]  /*2740*/  STS [R31+0x180], R16 ;  /* 0x000180101f007388 */ /* 0x020fe20000000800 */
[----:B------:R-:W-:-:S03]  /*2750*/  NOP ;  /* 0x0000000000007918 */ /* 0x000fc60000000000 */
[----:B------:R-:W0:Y:S02]  /*2760*/  LDS.128 R8, [R30] ;  /* 0x000000001e087984 */ /* 0x000e240000000c00 */
[----:B0-----:R-:W-:Y:S01]  /*2770*/  FMUL.FTZ R15, R9, -1.4426950216293334961 ;  /* 0xbfb8aa3b090f7820 */ /* 0x001fe20000410000 */
[----:B------:R-:W-:Y:S01]  /*2780*/  FMUL.FTZ R13, R8, -1.4426950216293334961 ;  /* 0xbfb8aa3b080d7820 */ /* 0x000fe20000410000 */
[----:B------:R-:W-:Y:S01]  /*2790*/  FMUL.FTZ R17, R10, -1.4426950216293334961 ;  /* 0xbfb8aa3b0a117820 */ /* 0x000fe20000410000 */
[----:B------:R-:W-:-:S03]  /*27a0*/  FMUL.FTZ R18, R11, -1.4426950216293334961 ;  /* 0xbfb8aa3b0b127820 */ /* 0x000fc60000410000 */
[----:B------:R-:W0:Y:S04]  /*27b0*/  MUFU.EX2 R15, R15 ;  /* 0x0000000f000f7308 */ /* 0x000e280000000800 */
[----:B------:R-:W1:Y:S04]  /*27c0*/  MUFU.EX2 R13, R13 ;  /* 0x0000000d000d7308 */ /* 0x000e680000000800 */
[----:B------:R-:W2:Y:S04]  /*27d0*/  MUFU.EX2 R17, R17 ;  /* 0x0000001100117308 */ /* 0x000ea80000000800 */
[----:B------:R-:W3:Y:S01]  /*27e0*/  MUFU.EX2 R18, R18 ;  /* 0x0000001200127308 */ /* 0x000ee20000000800 */
[----:B0-----:R-:W-:Y:S01]  /*27f0*/  FADD.FTZ R2, R15, 1 ;  /* 0x3f8000000f027421 */ /* 0x001fe20000010000 */
[----:B------:R-:W-:Y:S01]  /*2800*/  BAR.SYNC.DEFER_BLOCKING 0x0 ;  /* 0x0000000000007b1d */ /* 0x000fe20000010000 */
[----:B-1----:R-:W-:-:S05]  /*2810*/  FADD.FTZ R0, R13, 1 ;  /* 0x3f8000000d007421 */ /* 0x002fca0000010000 */
[----:B------:R-:W-:Y:S01]  /*2820*/  MUFU.RCP R2, R2 ;  /* 0x0000000200027308 */ /* 0x000fe20000001000 */
[----:B--2---:R-:W-:Y:S02]  /*2830*/  FADD.FTZ R12, R17, 1 ;  /* 0x3f800000110c7421 */ /* 0x004fe40000010000 */
[----:B------:R-:W0:Y:S01]  /*2840*/  LDC.64 R16, c[0x0][0x438] ;  /* 0x00010e00ff107b82 */ /* 0x000e220000000a00 */
[----:B---3--:R-:W-:-:S04]  /*2850*/  FADD.FTZ R13, R18, 1 ;  /* 0x3f800000120d7421 */ /* 0x008fc80000010000 */
[----:B------:R-:W1:Y:S08]  /*2860*/  MUFU.RCP R3, R0 ;  /* 0x0000000000037308 */ /* 0x000e700000001000 */
[----:B------:R-:W2:Y:S08]  /*2870*/  MUFU.RCP R19, R12 ;  /* 0x0000000c00137308 */ /* 0x000eb00000001000 */
[----:B------:R-:W3:Y:S01]  /*2880*/  MUFU.RCP R14, R13 ;  /* 0x0000000d000e7308 */ /* 0x000ee20000001000 */
[----:B-1----:R-:W-:Y:S01]  /*2890*/  FMUL.FTZ R3, R8, R3 ;  /* 0x0000000308037220 */ /* 0x002fe20000410000 */
[----:B------:R-:W-:-:S03]  /*28a0*/  FMUL.FTZ R8, R9, R2 ;  /* 0x0000000209087220 */ /* 0x000fc60000410000 */
[----:B------:R-:W-:Y:S01]  /*28b0*/  FMUL.FTZ R4, R3, R4 ;  /* 0x0000000403047220 */ /* 0x000fe20000410000 */
[----:B------:R-:W-:Y:S01]  /*28c0*/  FMUL.FTZ R5, R8, R5 ;  /* 0x0000000508057220 */ /* 0x000fe20000410000 */
[----:B------:R-:W1:Y:S01]  /*28d0*/  LDC.64 R2, c[0x0][0x430] ;  /* 0x00010c00ff027b82 */ /* 0x000e620000000a00 */
[----:B--2---:R-:W-:-:S04]  /*28e0*/  FMUL.FTZ R9, R10, R19 ;  /* 0x000000130a097220 */ /* 0x004fc80000410000 */
[----:B------:R-:W-:Y:S01]  /*28f0*/  FMUL.FTZ R6, R9, R6 ;  /* 0x0000000609067220 */ /* 0x000fe20000410000 */
[----:B---3--:R-:W-:-:S04]  /*2900*/  FMUL.FTZ R10, R11, R14 ;  /* 0x0000000e0b0a7220 */ /* 0x008fc80000410000 */
[----:B------:R-:W-:-:S05]  /*2910*/  FMUL.FTZ R7, R10, R7 ;  /* 0x000000070a077220 */ /* 0x000fca0000410000 */
[----:B------:R2:W-:Y:S01]  /*2920*/  STS.128 [R30], R4 ;  /* 0x000000041e007388 */ /* 0x0005e20000000c00 */
[----:B------:R-:W-:-:S03]  /*2930*/  NOP ;  /* 0x0000000000007918 */ /* 0x000fc60000000000 */
[----:B------:R-:W-:Y:S01]  /*2940*/  LDS R9, [R31] ;  /* 0x000000001f097984 */ /* 0x000fe20000000800 */
[----:B-1----:R-:W-:-:S03]  /*2950*/  IMAD.WIDE.U32 R60, R2, UR18, R60 ;  /* 0x00000012023c7c25 */ /* 0x002fc6000f8e003c */
[----:B------:R-:W-:Y:S01]  /*2960*/  LDS R11, [R31+0x80] ;  /* 0x000080001f0b7984 */ /* 0x000fe20000000800 */
[----:B------:R-:W-:-:S03]  /*2970*/  IMAD R61, R3, UR18, R61 ;  /* 0x00000012033d7c24 */ /* 0x000fc6000f8e023d */
[----:B------:R-:W-:Y:S01]  /*2980*/  LDS R13, [R31+0x100] ;  /* 0x000100001f0d7984 */ /* 0x000fe20000000800 */
[----:B0-----:R-:W-:-:S03]  /*2990*/  IMAD.WIDE.U32 R2, R56, R16, R60 ;  /* 0x0000001038027225 */ /* 0x001fc600078e003c */
[----:B------:R-:W-:Y:S01]  /*29a0*/  LDS R15, [R31+0x180] ;  /* 0x000180001f0f7984 */ /* 0x000fe20000000800 */
[----:B--2---:R-:W-:Y:S01]  /*29b0*/  IMAD R4, R56, R17, R3 ;  /* 0x0000001138047224 */ /* 0x004fe200078e0203 */
[C---:B------:R-:W-:Y:S02]  /*29c0*/  IADD3 R3, P4, PT, R41.reuse, R2, RZ ;  /* 0x0000000229037210 */ /* 0x040fe40007f9e0ff */
[----:B------:R-:W-:Y:S01]  /*29d0*/  @!P0 STS [UR4+0x200], R32 ;  /* 0x00020020ff008988 */ /* 0x000fe20008000804 */
[----:B------:R-:W-:Y:S06]  /*29e0*/  BAR.SYNC.DEFER_BLOCKING 0x0 ;  /* 0x0000000000007b1d */ /* 0x000fec0000010000 */
[----:B------:R-:W0:Y:S01]  /*29f0*/  LDS R0, [UR4+0x200] ;  /* 0x00020004ff007984 */ /* 0x000e220008000800 */
[----:B------:R-:W1:Y:S01]  /*2a00*/  LDCU.64 UR4, c[0x0][0x490] ;  /* 0x00009200ff0477ac */ /* 0x000e620008000a00 */
[----:B0-----:R-:W-:-:S02]  /*2a10*/  ISETP.GE.AND P0, PT, R41, R0, PT ;  /* 0x000000002900720c */ /* 0x001fc40003f06270 */
[-C--:B------:R-:W-:Y:S02]  /*2a20*/  ISETP.GE.AND P1, PT, R37, R0.reuse, PT ;  /* 0x000000002500720c */ /* 0x080fe40003f26270 */
[-C--:B------:R-:W-:Y:S02]  /*2a30*/  ISETP.GE.AND P2, PT, R35, R0.reuse, PT ;  /* 0x000000002300720c */ /* 0x080fe40003f46270 */
[----:B------:R-:W-:Y:S02]  /*2a40*/  ISETP.GE.AND P3, PT, R33, R0, PT ;  /* 0x000000002100720c */ /* 0x000fe40003f66270 */
[----:B------:R-:W-:Y:S02]  /*2a50*/  IADD3.X R0, PT, PT, RZ, R4, RZ, P4, !PT ;  /* 0x00000004ff007210 */ /* 0x000fe400027fe4ff */
[C---:B-1----:R-:W-:Y:S01]  /*2a60*/  LEA R2, P4, R3.reuse, UR4, 0x2 ;  /* 0x0000000403027c11 */ /* 0x042fe2000f8810ff */
[----:B------:R-:W0:Y:S03]  /*2a70*/  LDCU UR4, c[0x0][0x394] ;  /* 0x00007280ff0477ac */ /* 0x000e260008000800 */
[----:B------:R-:W-:-:S05]  /*2a80*/  LEA.HI.X R3, R3, UR5, R0, 0x2, P4 ;  /* 0x0000000503037c11 */ /* 0x000fca000a0f1400 */
[----:B------:R1:W-:Y:S04]  /*2a90*/  @!P3 STG.E desc[UR16][R2.64+0x180], R15 ;  /* 0x0001800f0200b986 */ /* 0x0003e8000c101910 */
[----:B------:R1:W-:Y:S04]  /*2aa0*/  @!P0 STG.E desc[UR16][R2.64], R9 ;  /* 0x0000000902008986 */ /* 0x0003e8000c101910 */
[----:B------:R1:W-:Y:S01]  /*2ab0*/  @!P1 STG.E desc[UR16][R2.64+0x80], R11 ;  /* 0x0000800b02009986 */ /* 0x0003e2000c101910 */
[----:B------:R-:W-:Y:S02]  /*2ac0*/  IADD3 R38, P1, PT, R38, 0x200, RZ ;  /* 0x0000020026267810 */ /* 0x000fe40007f3e0ff */
[----:B0-----:R-:W-:Y:S01]  /*2ad0*/  ISETP.GE.AND P0, PT, R42, UR4, PT ;  /* 0x000000042a007c0c */ /* 0x001fe2000bf06270 */
[----:B------:R1:W-:Y:S01]  /*2ae0*/  @!P2 STG.E desc[UR16][R2.64+0x100], R13 ;  /* 0x0001000d0200a986 */ /* 0x0003e2000c101910 */
[----:B------:R-:W-:-:S02]  /*2af0*/  IADD3 R40, P2, PT, R40, 0x200, RZ ;  /* 0x0000020028287810 */ /* 0x000fc40007f5e0ff */
[----:B------:R-:W-:Y:S02]  /*2b00*/  IADD3.X R34, PT, PT, RZ, R34, RZ, P1, !PT ;  /* 0x00000022ff227210 */ /* 0x000fe40000ffe4ff */
[----:B------:R-:W-:-:S07]  /*2b10*/  IADD3.X R36, PT, PT, RZ, R36, RZ, P2, !PT ;  /* 0x00000024ff247210 */ /* 0x000fce00017fe4ff */
[----:B-1----:R-:W-:Y:S05]  /*2b20*/  @!P0 BRA `(.L_x_2298) ;  /* 0xffffffd800688947 */ /* 0x002fea000383ffff */
[----:B------:R-:W-:Y:S05]  /*2b30*/  EXIT ;  /* 0x000000000000794d */ /* 0x000fea0003800000 */
.L_x_2299:
        /* <DEDUP_REMOVED lines=12> */
.L_x_5009:


//--------------------- .text._Z25selective_scan_fwd_kernelI32Selective_Scan_fwd_kernel_traitsILi32ELi4ELi1ELb0ELb0ELb1ELb0EfN3c107complexIfEEEEv13SSMParamsBase --------------------------
	.section	.text._Z25selective_scan_fwd_kernelI32Selective_Scan_fwd_kernel_traitsILi32ELi4ELi1ELb0ELb0ELb1ELb0EfN3c107complexIfEEEEv13SSMParamsBase,"ax",@progbits
	.align	128
        .global         _Z25selective_scan_fwd_kernelI32Selective_Scan_fwd_kernel_traitsILi32ELi4ELi1ELb0ELb0ELb1ELb0EfN3c107complexIfEEEEv13SSMParamsBase
        .type           _Z25selective_scan_fwd_kernelI32Selective_Scan_fwd_kernel_traitsILi32ELi4ELi1ELb0ELb0ELb1ELb0EfN3c107complexIfEEEEv13SSMParamsBase,@function
        .size           _Z25selective_scan_fwd_kernelI32Selective_Scan_fwd_kernel_traitsILi32ELi4ELi1ELb0ELb0ELb1ELb0EfN3c107complexIfEEEEv13SSMParamsBase,(.L_x_5010 - _Z25selective_scan_fwd_kernelI32Selective_Scan_fwd_kernel_traitsILi32ELi4ELi1ELb0ELb0ELb1ELb0EfN3c107complexIfEEEEv13SSMParamsBase)
        .other          _Z25selective_scan_fwd_kernelI32Selective_Scan_fwd_kernel_traitsILi32ELi4ELi1ELb0ELb0ELb1ELb0EfN3c107complexIfEEEEv13SSMParamsBase,@"STO_CUDA_ENTRY STV_DEFAULT"
_Z25selective_scan_fwd_kernelI32Selective_Scan_fwd_kernel_traitsILi32ELi4ELi1ELb0ELb0ELb1ELb0EfN3c107complexIfEEEEv13SSMParamsBase:
.text._Z25selective_scan_fwd_kernelI32Selective_Scan_fwd_kernel_traitsILi32ELi4ELi1ELb0ELb0ELb1ELb0EfN3c107complexIfEEEEv13SSMParamsBase:
        /* <DEDUP_REMOVED lines=8> */
[----:B------:R-:W2:Y:S07]  /*0080*/  LDCU.128 UR8, c[0x0][0x3f0] ;  /* 0x00007e00ff0877ac */ /* 0x000eae0008000c00 */
[----:B------:R-:W3:Y:S01]  /*0090*/  LDC.64 R4, c[0x0][0x470] ;  /* 0x00011c00ff047b82 */ /* 0x000ee20000000a00 */
[----:B0-----:R-:W-:-:S07]  /*00a0*/  IABS R9, R8 ;  /* 0x0000000800097213 */ /* 0x001fce0000000000 */
[----:B------:R-:W0:Y:S01]  /*00b0*/  S2UR UR18, SR_CTAID.X ;  /* 0x00000000001279c3 */ /* 0x000e220000002500 */
[----:B------:R-:W2:Y:S01]  /*00c0*/  I2F.RP R0, R9 ;  /* 0x0000000900007306 */ /* 0x000ea20000209400 */
[----:B----4-:R-:W-:-:S06]  /*00d0*/  ISETP.NE.U32.AND P0, PT, R2, RZ, PT ;  /* 0x000000ff0200720c */ /* 0x010fcc0003f05070 */
[----:B------:R-:W4:Y:S01]  /*00e0*/  LDC R15, c[0x0][0x394] ;  /* 0x0000e500ff0f7b82 */ /* 0x000f220000000800 */
[----:B------:R-:W-:Y:S02]  /*00f0*/  ISETP.NE.AND.EX P0, PT, R3, RZ, PT, P0 ;  /* 0x000000ff0300720c */ /* 0x000fe40003f05300 */
[----:B---3--:R-:W-:-:S05]  /*0100*/  ISETP.NE.U32.AND P1, PT, R4, RZ, PT ;  /* 0x000000ff0400720c */ /* 0x008fca0003f25070 */
[----:B------:R-:W3:Y:S01]  /*0110*/  LDC R14, c[0x0][0x384] ;  /* 0x0000e100ff0e7b82 */ /* 0x000ee20000000800 */
[----:B--2---:R-:W2:Y:S01]  /*0120*/  MUFU.RCP R0, R0 ;  /* 0x0000000000007308 */ /* 0x004ea20000001000 */
[----:B------:R-:W-:-:S04]  /*0130*/  ISETP.NE.AND.EX P1, PT, R5, RZ, PT, P1 ;  /* 0x000000ff0500720c */ /* 0x000fc80003f25310 */
[C---:B-1----:R-:W-:Y:S02]  /*0140*/  @P0 LEA R2, P2, R65.reuse, R2, 0x2 ;  /* 0x0000000241020211 */ /* 0x042fe400078410ff */
[----:B------:R-:W1:Y:S02]  /*0150*/  LDC.64 R12, c[0x0][0x468] ;  /* 0x00011a00ff0c7b82 */ /* 0x000e640000000a00 */
[----:B------:R-:W-:Y:S01]  /*0160*/  @P0 LEA.HI.X R3, R65, R3, RZ, 0x2, P2 ;  /* 0x0000000341030211 */ /* 0x000fe200010f14ff */
[----:B0-----:R-:W-:Y:S02]  /*0170*/  UIMAD.WIDE.U32 UR6, UR18, UR12, URZ ;  /* 0x0000000c120672a5 */ /* 0x001fe4000f8e00ff */
[----:B------:R-:W-:-:S03]  /*0180*/  UIMAD.WIDE.U32 UR4, UR18, UR8, URZ ;  /* 0x00000008120472a5 */ /* 0x000fc6000f8e00ff */
[----:B------:R-:W0:Y:S01]  /*0190*/  LDC.64 R32, c[0x0][0x3e8] ;  /* 0x0000fa00ff207b82 */ /* 0x000e220000000a00 */
[----:B------:R4:W5:Y:S01]  /*01a0*/  @P0 LDG.E R64, desc[UR16][R2.64] ;  /* 0x0000001002400981 */ /* 0x000962000c1e1900 */
[----:B--2---:R-:W-:-:S06]  /*01b0*/  IADD3 R6, PT, PT, R0, 0xffffffe, RZ ;  /* 0x0ffffffe00067810 */ /* 0x004fcc0007ffe0ff */
[----:B------:R-:W2:Y:S01]  /*01c0*/  LDC.64 R34, c[0x0][0x450] ;  /* 0x00011400ff227b82 */ /* 0x000ea20000000a00 */
[----:B------:R4:W3:Y:S01]  /*01d0*/  F2I.FTZ.U32.TRUNC.NTZ R7, R6 ;  /* 0x0000000600077305 */ /* 0x0008e2000021f000 */
[----:B------:R-:W-:Y:S02]  /*01e0*/  IABS R0, R65 ;  /* 0x0000004100007213 */ /* 0x000fe40000000000 */
[----:B----4-:R-:W-:Y:S02]  /*01f0*/  ISETP.GE.AND P4, PT, R15, 0x1, PT ;  /* 0x000000010f00780c */ /* 0x010fe40003f86270 */
[C---:B------:R-:W-:Y:S01]  /*0200*/  @P1 LEA R4, P3, R65.reuse, R4, 0x2 ;  /* 0x0000000441041211 */ /* 0x040fe200078610ff */
[----:B------:R-:W-:Y:S01]  /*0210*/  HFMA2 R6, -RZ, RZ, 0, 0 ;  /* 0x00000000ff067431 */ /* 0x000fe200000001ff */
[----:B------:R-:W-:Y:S02]  /*0220*/  UIMAD UR8, UR18, UR13, UR7 ;  /* 0x0000000d120872a4 */ /* 0x000fe4000f8e0207 */
[----:B------:R-:W-:Y:S01]  /*0230*/  @P1 LEA.HI.X R5, R65, R5, RZ, 0x2, P3 ;  /* 0x0000000541051211 */ /* 0x000fe200018f14ff */
[----:B------:R-:W4:Y:S01]  /*0240*/  LDCU.64 UR12, c[0x0][0x3d0] ;  /* 0x00007a00ff0c77ac */ /* 0x000f220008000a00 */
[----:B---3--:R-:W-:Y:S01]  /*0250*/  IADD3 R10, PT, PT, RZ, -R7, RZ ;  /* 0x80000007ff0a7210 */ /* 0x008fe20007ffe0ff */
[----:B------:R-:W-:-:S02]  /*0260*/  UIMAD UR9, UR18, UR9, UR5 ;  /* 0x00000009120972a4 */ /* 0x000fc4000f8e0205 */
[----:B------:R3:W5:Y:S02]  /*0270*/  @P1 LDG.E R63, desc[UR16][R4.64] ;  /* 0x00000010043f1981 */ /* 0x000764000c1e1900 */
[----:B------:R-:W-:Y:S02]  /*0280*/  IMAD R3, R10, R9, RZ ;  /* 0x000000090a037224 */ /* 0x000fe400078e02ff */
[----:B------:R-:W0:Y:S02]  /*0290*/  LDC.64 R10, c[0x0][0x460] ;  /* 0x00011800ff0a7b82 */ /* 0x000e240000000a00 */
[----:B------:R-:W-:-:S06]  /*02a0*/  IMAD.HI.U32 R7, R7, R3, R6 ;  /* 0x0000000307077227 */ /* 0x000fcc00078e0006 */
[----:B------:R-:W-:-:S05]  /*02b0*/  IMAD.HI.U32 R7, R7, R0, RZ ;  /* 0x0000000007077227 */ /* 0x000fca00078e00ff */
[----:B------:R-:W-:-:S05]  /*02c0*/  IADD3 R2, PT, PT, -R7, RZ, RZ ;  /* 0x000000ff07027210 */ /* 0x000fca0007ffe1ff */
[----:B------:R-:W-:-:S05]  /*02d0*/  IMAD R0, R9, R2, R0 ;  /* 0x0000000209007224 */ /* 0x000fca00078e0200 */
[----:B------:R-:W-:Y:S02]  /*02e0*/  ISETP.GT.U32.AND P2, PT, R9, R0, PT ;  /* 0x000000000900720c */ /* 0x000fe40003f44070 */
[----:B------:R-:W-:Y:S02]  /*02f0*/  MOV R2, UR4 ;  /* 0x0000000400027c02 */ /* 0x000fe40008000f00 */
[----:B------:R-:W-:Y:S01]  /*0300*/  MOV R3, UR5 ;  /* 0x0000000500037c02 */ /* 0x000fe20008000f00 */
[----:B----4-:R-:W-:Y:S01]  /*0310*/  UIMAD.WIDE.U32 UR4, UR18, UR12, URZ ;  /* 0x0000000c120472a5 */ /* 0x010fe2000f8e00ff */
[----:B---3--:R-:W-:Y:S02]  /*0320*/  MOV R5, UR7 ;  /* 0x0000000700057c02 */ /* 0x008fe40008000f00 */
[----:B------:R-:W-:Y:S02]  /*0330*/  LOP3.LUT R6, R65, R8, RZ, 0x3c, !PT ;  /* 0x0000000841067212 */ /* 0x000fe400078e3cff */
[----:B------:R-:W-:-:S02]  /*0340*/  MOV R4, UR6 ;  /* 0x0000000600047c02 */ /* 0x000fc40008000f00 */
[----:B------:R-:W-:Y:S02]  /*0350*/  MOV R3, UR9 ;  /* 0x0000000900037c02 */ /* 0x000fe40008000f00 */
[-C--:B------:R-:W-:Y:S02]  /*0360*/  @!P2 IADD3 R0, PT, PT, R0, -R9.reuse, RZ ;  /* 0x800000090000a210 */ /* 0x080fe40007ffe0ff */
[----:B------:R-:W-:Y:S02]  /*0370*/  MOV R5, UR8 ;  /* 0x0000000800057c02 */ /* 0x000fe40008000f00 */
[----:B------:R-:W-:Y:S02]  /*0380*/  ISETP.GE.AND P3, PT, R6, RZ, PT ;  /* 0x000000ff0600720c */ /* 0x000fe40003f66270 */
[----:B------:R-:W-:Y:S02]  /*0390*/  ISETP.GE.U32.AND P0, PT, R0, R9, PT ;  /* 0x000000090000720c */ /* 0x000fe40003f06070 */
[----:B------:R-:W-:-:S02]  /*03a0*/  ISETP.NE.AND P1, PT, R8, RZ, PT ;  /* 0x000000ff0800720c */ /* 0x000fc40003f25270 */
[----:B------:R-:W-:Y:S01]  /*03b0*/  @!P2 IADD3 R7, PT, PT, R7, 0x1, RZ ;  /* 0x000000010707a810 */ /* 0x000fe20007ffe0ff */
[----:B012---:R-:W-:Y:S10]  /*03c0*/  @!P4 EXIT ;  /* 0x000000000000c94d */ /* 0x007ff40003800000 */
[----:B------:R-:W0:Y:S01]  /*03d0*/  S2R R62, SR_TID.X ;  /* 0x00000000003e7919 */ /* 0x000e220000002100 */
[----:B------:R-:W-:Y:S01]  /*03e0*/  @P0 IADD3 R7, PT, PT, R7, 0x1, RZ ;  /* 0x0000000107070810 */ /* 0x000fe20007ffe0ff */
[C---:B------:R-:W-:Y:S01]  /*03f0*/  IMAD.WIDE.U32 R2, R65.reuse, UR10, R2 ;  /* 0x0000000a41027c25 */ /* 0x040fe2000f8e0002 */
[----:B------:R-:W1:Y:S01]  /*0400*/  LDCU UR6, c[0x0][0x38c] ;  /* 0x00007180ff0677ac */ /* 0x000e620008000800 */
[----:B------:R-:W2:Y:S01]  /*0410*/  LDC.64 R16, c[0x0][0x448] ;  /* 0x00011200ff107b82 */ /* 0x000ea20000000a00 */
[----:B------:R-:W-:Y:S01]  /*0420*/  MOV R0, R7 ;  /* 0x0000000700007202 */ /* 0x000fe20000000f00 */
[C---:B------:R-:W-:Y:S01]  /*0430*/  IMAD R46, R65.reuse, UR11, R3 ;  /* 0x0000000b412e7c24 */ /* 0x040fe2000f8e0203 */
[----:B------:R-:W-:Y:S01]  /*0440*/  UIMAD UR5, UR18, UR13, UR5 ;  /* 0x0000000d120572a4 */ /* 0x000fe2000f8e0205 */
[----:B------:R-:W-:Y:S01]  /*0450*/  LEA R51, P0, R2, R10, 0x2 ;  /* 0x0000000a02337211 */ /* 0x000fe200078010ff */
[----:B------:R-:W3:Y:S01]  /*0460*/  LDCU.64 UR8, c[0x0][0x3b8] ;  /* 0x00007700ff0877ac */ /* 0x000ee20008000a00 */
[----:B------:R-:W-:Y:S01]  /*0470*/  @!P3 IADD3 R0, PT, PT, -R0, RZ, RZ ;  /* 0x000000ff0000b210 */ /* 0x000fe20007ffe1ff */
[C---:B------:R-:W-:Y:S01]  /*0480*/  IMAD.WIDE.U32 R4, R65.reuse, UR14, R4 ;  /* 0x0000000e41047c25 */ /* 0x040fe2000f8e0004 */
[----:B------:R-:W-:Y:S01]  /*0490*/  @!P1 LOP3.LUT R0, RZ, R8, RZ, 0x33, !PT ;  /* 0x00000008ff009212 */ /* 0x000fe200078e33ff */
[----:B------:R-:W4:Y:S01]  /*04a0*/  LDC.64 R18, c[0x0][0x440] ;  /* 0x00011000ff127b82 */ /* 0x000f220000000a00 */
[----:B------:R-:W-:Y:S01]  /*04b0*/  LEA.HI.X R46, R2, R11, R46, 0x2, P0 ;  /* 0x0000000b022e7211 */ /* 0x000fe200000f142e */
[----:B------:R-:W1:Y:S01]  /*04c0*/  LDCU.64 UR20, c[0x0][0x3a0] ;  /* 0x00007400ff1477ac */ /* 0x000e620008000a00 */
[----:B------:R-:W-:Y:S01]  /*04d0*/  SHF.R.S32.HI R3, RZ, 0x1f, R0 ;  /* 0x0000001fff037819 */ /* 0x000fe20000011400 */
[----:B------:R-:W-:Y:S01]  /*04e0*/  IMAD R45, R65, UR15, R5 ;  /* 0x0000000f412d7c24 */ /* 0x000fe2000f8e0205 */
[----:B------:R-:W-:-:S02]  /*04f0*/  LEA R49, P1, R4, R12, 0x2 ;  /* 0x0000000c04317211 */ /* 0x000fc400078210ff */
[----:B------:R-:W-:Y:S01]  /*0500*/  MOV R53, RZ ;  /* 0x000000ff00357202 */ /* 0x000fe20000000f00 */
[-C--:B------:R-:W-:Y:S01]  /*0510*/  IMAD R8, R3, R32.reuse, RZ ;  /* 0x0000002003087224 */ /* 0x080fe200078e02ff */
[----:B------:R-:W-:Y:S01]  /*0520*/  LEA.HI.X R45, R4, R13, R45, 0x2, P1 ;  /* 0x0000000d042d7211 */ /* 0x000fe200008f142d */
[----:B------:R-:W-:-:S04]  /*0530*/  IMAD.WIDE.U32 R2, R0, R32, UR4 ;  /* 0x0000000400027e25 */ /* 0x000fc8000f8e0020 */
[----:B------:R-:W-:Y:S01]  /*0540*/  IMAD R33, R0, R33, R8 ;  /* 0x0000002100217224 */ /* 0x000fe200078e0208 */
[----:B------:R-:W-:Y:S01]  /*0550*/  LEA R34, P0, R2, R34, 0x2 ;  /* 0x0000002202227211 */ /* 0x000fe200078010ff */
[----:B------:R-:W-:Y:S02]  /*0560*/  IMAD R0, R14, UR18, R65 ;  /* 0x000000120e007c24 */ /* 0x000fe4000f8e0241 */
[----:B---3--:R-:W-:Y:S01]  /*0570*/  IMAD.WIDE.U32 R4, R65, UR8, RZ ;  /* 0x0000000841047c25 */ /* 0x008fe2000f8e00ff */
[----:B0-----:R-:W-:Y:S01]  /*0580*/  SHF.L.U32 R58, R62, 0x2, RZ ;  /* 0x000000023e3a7819 */ /* 0x001fe200000006ff */
[----:B------:R-:W0:Y:S01]  /*0590*/  LDCU.U8 UR8, c[0x0][0x39e] ;  /* 0x000073c0ff0877ac */ /* 0x000e220008000000 */
[----:B------:R-:W-:Y:S01]  /*05a0*/  IADD3 R33, PT, PT, R3, R33, RZ ;  /* 0x0000002103217210 */ /* 0x000fe20007ffe0ff */
[----:B------:R-:W-:Y:S01]  /*05b0*/  IMAD R0, R0, R15, RZ ;  /* 0x0000000f00007224 */ /* 0x000fe200078e02ff */
[----:B------:R-:W-:Y:S01]  /*05c0*/  LOP3.LUT R43, R58, 0xf80, RZ, 0xc0, !PT ;  /* 0x00000f803a2b7812 */ /* 0x000fe200078ec0ff */
[----:B-1----:R-:W-:Y:S01]  /*05d0*/  IMAD.WIDE.U32 R6, R65, UR20, RZ ;  /* 0x0000001441067c25 */ /* 0x002fe2000f8e00ff */
[----:B------:R-:W-:-:S02]  /*05e0*/  LEA.HI.X R33, R2, R35, R33, 0x2, P0 ;  /* 0x0000002302217211 */ /* 0x000fc400000f1421 */
[--C-:B------:R-:W-:Y:S01]  /*05f0*/  LOP3.LUT R54, R43, 0x1f, R62.reuse, 0xf8, !PT ;  /* 0x0000001f2b367812 */ /* 0x100fe200078ef83e */
[----:B------:R-:W-:Y:S01]  /*0600*/  IMAD R55, R0, UR6, RZ ;  /* 0x0000000600377c24 */ /* 0x000fe2000f8e02ff */
[----:B------:R-:W-:Y:S01]  /*0610*/  SHF.L.U32 R0, R62, 0x3, RZ ;  /* 0x000000033e007819 */ /* 0x000fe200000006ff */
[C---:B------:R-:W-:Y:S01]  /*0620*/  IMAD R59, R65.reuse, UR9, R5 ;  /* 0x00000009413b7c24 */ /* 0x040fe2000f8e0205 */
[----:B------:R-:W-:Y:S01]  /*0630*/  LOP3.LUT R48, R54, 0x20, RZ, 0xfc, !PT ;  /* 0x0000002036307812 */ /* 0x000fe200078efcff */
[----:B------:R-:W-:Y:S01]  /*0640*/  IMAD R57, R65, UR21, R7 ;  /* 0x0000001541397c24 */ /* 0x000fe2000f8e0207 */
[----:B------:R-:W-:Y:S02]  /*0650*/  LOP3.LUT R47, R0, 0x1f00, RZ, 0xc0, !PT ;  /* 0x00001f00002f7812 */ /* 0x000fe400078ec0ff */
[----:B--2---:R-:W-:Y:S02]  /*0660*/  LEA R61, P1, R4, R16, 0x3 ;  /* 0x00000010043d7211 */ /* 0x004fe400078218ff */
[----:B------:R-:W-:-:S02]  /*0670*/  LOP3.LUT R47, R47, 0x1f, R62, 0xf8, !PT ;  /* 0x0000001f2f2f7812 */ /* 0x000fc400078ef83e */
[----:B----4-:R-:W-:Y:S02]  /*0680*/  LEA R60, P2, R6, R18, 0x3 ;  /* 0x00000012063c7211 */ /* 0x010fe400078418ff */
[----:B------:R-:W-:Y:S01]  /*0690*/  IADD3 R43, PT, PT, R43, R48, RZ ;  /* 0x000000302b2b7210 */ /* 0x000fe20007ffe0ff */
[----:B------:R-:W-:Y:S01]  /*06a0*/  IMAD.WIDE.U32 R2, R47, 0x4, RZ ;  /* 0x000000042f027825 */ /* 0x000fe200078e00ff */
[----:B------:R-:W-:Y:S02]  /*06b0*/  LEA.HI.X R59, R4, R17, R59, 0x3, P1 ;  /* 0x00000011043b7211 */ /* 0x000fe400008f1c3b */
[----:B------:R-:W-:Y:S02]  /*06c0*/  LEA.HI.X R57, R6, R19, R57, 0x3, P2 ;  /* 0x0000001306397211 */ /* 0x000fe400010f1c39 */
[C---:B------:R-:W-:Y:S02]  /*06d0*/  IADD3 R56, PT, PT, R58.reuse, 0x1, RZ ;  /* 0x000000013a387810 */ /* 0x040fe40007ffe0ff */
[----:B------:R-:W-:-:S02]  /*06e0*/  IADD3 R52, PT, PT, R58, 0x2, RZ ;  /* 0x000000023a347810 */ /* 0x000fc40007ffe0ff */
[----:B------:R-:W-:Y:S02]  /*06f0*/  IADD3 R50, PT, PT, R58, 0x3, RZ ;  /* 0x000000033a327810 */ /* 0x000fe40007ffe0ff */
[C---:B------:R-:W-:Y:S02]  /*0700*/  LOP3.LUT R44, R54.reuse, 0x40, RZ, 0xfc, !PT ;  /* 0x00000040362c7812 */ /* 0x040fe400078efcff */
[----:B------:R-:W-:Y:S02]  /*0710*/  LOP3.LUT R42, R54, 0x60, RZ, 0xfc, !PT ;  /* 0x00000060362a7812 */ /* 0x000fe400078efcff */
[----:B------:R-:W-:Y:S02]  /*0720*/  LOP3.LUT R41, R2, 0x200, RZ, 0xfc, !PT ;  /* 0x0000020002297812 */ /* 0x000fe400078efcff */
[C---:B------:R-:W-:Y:S02]  /*0730*/  IADD3 R40, PT, PT, R43.reuse, 0x20, RZ ;  /* 0x000000202b287810 */ /* 0x040fe40007ffe0ff */
[----:B------:R-:W-:-:S02]  /*0740*/  IADD3 R39, PT, PT, R43, 0x40, RZ ;  /* 0x000000402b277810 */ /* 0x000fc40007ffe0ff */
[C---:B------:R-:W-:Y:S02]  /*0750*/  IADD3 R38, PT, PT, R43.reuse, 0x60, RZ ;  /* 0x000000602b267810 */ /* 0x040fe40007ffe0ff */
[C---:B------:R-:W-:Y:S02]  /*0760*/  IADD3 R37, PT, PT, R43.reuse, 0x80, RZ ;  /* 0x000000802b257810 */ /* 0x040fe40007ffe0ff */
[C---:B------:R-:W-:Y:S02]  /*0770*/  IADD3 R36, PT, PT, R43.reuse, 0xa0, RZ ;  /* 0x000000a02b247810 */ /* 0x040fe40007ffe0ff */
[----:B0-----:R-:W-:-:S07]  /*0780*/  IADD3 R35, PT, PT, R43, 0xc0, RZ ;  /* 0x000000c02b237810 */ /* 0x001fce0007ffe0ff */
.L_x_2312:
[----:B0-----:R-:W0:Y:S01]  /*0790*/  LDC R13, c[0x0][0x388] ;  /* 0x0000e200ff0d7b82 */ /* 0x001e220000000800 */
[----:B------:R-:W-:Y:S01]  /*07a0*/  SHF.L.U32 R32, R53, 0x7, RZ ;  /* 0x0000000735207819 */ /* 0x000fe200000006ff */
[----:B------:R-:W-:Y:S01]  /*07b0*/  HFMA2 R6, -RZ, RZ, 0, 0 ;  /* 0x00000000ff067431 */ /* 0x000fe200000001ff */
[----:B------:R-:W-:Y:S01]  /*07c0*/  SHF.L.U32 R14, R54, 0x2, RZ ;  /* 0x00000002360e7819 */ /* 0x000fe200000006ff */
[----:B------:R-:W-:Y:S01]  /*07d0*/  HFMA2 R16, -RZ, RZ, 0, 0 ;  /* 0x00000000ff107431 */ /* 0x000fe200000001ff */
[----:B------:R-:W-:Y:S02]  /*07e0*/  MOV R0, RZ ;  /* 0x000000ff00007202 */ /* 0x000fe40000000f00 */
[----:B------:R-:W-:Y:S02]  /*07f0*/  IADD3 R4, P4, PT, R14, R51, RZ ;  /* 0x000000330e047210 */ /* 0x000fe40007f9e0ff */
[----:B------:R-:W-:Y:S01]  /*0800*/  MOV R12, RZ ;  /* 0x000000ff000c7202 */ /* 0x000fe20000000f00 */
[----:B------:R-:W-:Y:S01]  /*0810*/  BAR.SYNC.DEFER_BLOCKING 0x0 ;  /* 0x0000000000007b1d */ /* 0x000fe20000010000 */
[----:B------:R-:W-:-:S07]  /*0820*/  IADD3.X R5, PT, PT, RZ, R46, RZ, P4, !PT ;  /* 0x0000002eff057210 */ /* 0x000fce00027fe4ff */
[----:B------:R-:W1:Y:S01]  /*0830*/  S2UR UR5, SR_CgaCtaId ;  /* 0x00000000000579c3 */ /* 0x000e620000008800 */
[----:B0-----:R-:W-:Y:S01]  /*0840*/  IADD3 R31, PT, PT, -R32, R13, RZ ;  /* 0x0000000d201f7210 */ /* 0x001fe20007ffe1ff */
[----:B------:R-:W0:Y:S01]  /*0850*/  S2R R30, SR_LANEID ;  /* 0x00000000001e7919 */ /* 0x000e220000000000 */
[----:B------:R-:W-:Y:S01]  /*0860*/  UMOV UR4, 0x400 ;  /* 0x0000040000047882 */ /* 0x000fe20000000000 */
[----:B------:R-:W-:Y:S01]  /*0870*/  MOV R18, RZ ;  /* 0x000000ff00127202 */ /* 0x000fe20000000f00 */
[----:B------:R-:W-:Y:S01]  /*0880*/  HFMA2 R20, -RZ, RZ, 0, 0 ;  /* 0x00000000ff147431 */ /* 0x000fe200000001ff */
[-C--:B------:R-:W-:Y:S01]  /*0890*/  ISETP.GE.AND P0, PT, R54, R31.reuse, PT ;  /* 0x0000001f3600720c */ /* 0x080fe20003f06270 */
[----:B------:R-:W-:Y:S01]  /*08a0*/  HFMA2 R24, -RZ, RZ, 0, 0 ;  /* 0x00000000ff187431 */ /* 0x000fe200000001ff */
[-C--:B------:R-:W-:Y:S01]  /*08b0*/  ISETP.GE.AND P1, PT, R48, R31.reuse, PT ;  /* 0x0000001f3000720c */ /* 0x080fe20003f26270 */
[----:B------:R-:W2:Y:S01]  /*08c0*/  LDC R82, c[0x0][0x38c] ;  /* 0x0000e300ff527b82 */ /* 0x000ea20000000800 */
[----:B------:R-:W-:-:S02]  /*08d0*/  ISETP.GE.AND P2, PT, R44, R31, PT ;  /* 0x0000001f2c00720c */ /* 0x000fc40003f46270 */
[----:B------:R-:W-:-:S07]  /*08e0*/  ISETP.GE.AND P3, PT, R42, R31, PT ;  /* 0x0000001f2a00720c */ /* 0x000fce0003f66270 */
[----:B------:R-:W3:Y:S04]  /*08f0*/  @!P0 LDG.E R0, desc[UR16][R4.64] ;  /* 0x0000001004008981 */ /* 0x000ee8000c1e1900 */
[----:B------:R-:W4:Y:S04]  /*0900*/  @!P1 LDG.E R6, desc[UR16][R4.64+0x80] ;  /* 0x0000801004069981 */ /* 0x000f28000c1e1900 */
[----:B------:R-:W2:Y:S04]  /*0910*/  @!P2 LDG.E R12, desc[UR16][R4.64+0x100] ;  /* 0x00010010040ca981 */ /* 0x000ea8000c1e1900 */
[----:B------:R-:W2:Y:S01]  /*0920*/  @!P3 LDG.E R16, desc[UR16][R4.64+0x180] ;  /* 0x000180100410b981 */ /* 0x000ea2000c1e1900 */
[----:B-1----:R-:W-:Y:S01]  /*0930*/  ULEA UR5, UR5, UR4, 0x18 ;  /* 0x0000000405057291 */ /* 0x002fe2000f8ec0ff */
[----:B------:R-:W-:-:S02]  /*0940*/  IADD3 R14, P4, PT, R14, R49, RZ ;  /* 0x000000310e0e7210 */ /* 0x000fc40007f9e0ff */
[----:B------:R-:W-:Y:S02]  /*0950*/  MOV R22, RZ ;  /* 0x000000ff00167202 */ /* 0x000fe40000000f00 */
[----:B------:R-:W-:Y:S02]  /*0960*/  IADD3.X R15, PT, PT, RZ, R45, RZ, P4, !PT ;  /* 0x0000002dff0f7210 */ /* 0x000fe400027fe4ff */
[C---:B0-----:R-:W-:Y:S02]  /*0970*/  LEA R29, R30.reuse, UR5, 0x2 ;  /* 0x000000051e1d7c11 */ /* 0x041fe4000f8e10ff */
[----:B------:R-:W-:-:S03]  /*0980*/  LEA R28, R30, UR5, 0x4 ;  /* 0x000000051e1c7c11 */ /* 0x000fc6000f8e20ff */
        /* <DEDUP_REMOVED lines=61> */
.L_x_2301:
[----:B------:R-:W-:Y:S05]  /*0d60*/  BSYNC.RECONVERGENT B0 ;  /* 0x0000000000007941 */ /* 0x000fea0003800200 */
.L_x_2300:
        /* <DEDUP_REMOVED lines=32> */
.L_x_2303:
[----:B------:R-:W-:Y:S05]  /*0f70*/  BSYNC.RECONVERGENT B0 ;  /* 0x0000000000007941 */ /* 0x000fea0003800200 */
.L_x_2302:
        /* <DEDUP_REMOVED lines=32> */
.L_x_2305:
[----:B------:R-:W-:Y:S05]  /*1180*/  BSYNC.RECONVERGENT B0 ;  /* 0x0000000000007941 */ /* 0x000fea0003800200 */
.L_x_2304:
        /* <DEDUP_REMOVED lines=32> */
.L_x_2307:
[----:B------:R-:W-:Y:S05]  /*1390*/  BSYNC.RECONVERGENT B0 ;  /* 0x0000000000007941 */ /* 0x000fea0003800200 */
.L_x_2306:
        /* <DEDUP_REMOVED lines=8> */
[C---:B------:R-:W-:Y:S01]  /*1420*/  SHF.L.U32 R74, R53.reuse, 0x8, RZ ;  /* 0x00000008354a7819 */ /* 0x040fe200000006ff */
[----:B------:R-:W-:Y:S01]  /*1430*/  FMUL.FTZ R69, R8, R66 ;  /* 0x0000004208457220 */ /* 0x000fe20000410000 */
[----:B------:R-:W-:Y:S01]  /*1440*/  ISETP.NE.AND P0, PT, R53, RZ, PT ;  /* 0x000000ff3500720c */ /* 0x000fe20003f05270 */
[----:B------:R-:W-:Y:S01]  /*1450*/  FMUL.FTZ R71, R9, R68 ;  /* 0x0000004409477220 */ /* 0x000fe20000410000 */
[----:B------:R-:W-:Y:S01]  /*1460*/  LEA R74, R13, -R74, 0x1 ;  /* 0x8000004a0d4a7211 */ /* 0x000fe200078e08ff */
[----:B------:R-:W-:Y:S01]  /*1470*/  FMUL.FTZ R72, R10, R67 ;  /* 0x000000430a487220 */ /* 0x000fe20000410000 */
[----:B------:R-:W-:Y:S01]  /*1480*/  SHF.L.U32 R0, R30, 0x3, RZ ;  /* 0x000000031e007819 */ /* 0x000fe200000006ff */
[----:B------:R-:W1:Y:S01]  /*1490*/  LDC.64 R16, c[0x0][0x3c0] ;  /* 0x0000f000ff107b82 */ /* 0x000e620000000a00 */
[----:B------:R-:W-:Y:S01]  /*14a0*/  IADD3 R80, P1, PT, R34, R41, RZ ;  /* 0x0000002922507210 */ /* 0x000fe20007f3e0ff */
[----:B------:R-:W-:Y:S01]  /*14b0*/  FMUL.FTZ R73, R11, R70 ;  /* 0x000000460b497220 */ /* 0x000fe20000410000 */
[----:B------:R-:W-:Y:S01]  /*14c0*/  ISETP.EQ.AND P0, PT, R62, RZ, P0 ;  /* 0x000000ff3e00720c */ /* 0x000fe20000702270 */
[----:B------:R-:W-:Y:S01]  /*14d0*/  IMAD R82, R53, R82, RZ ;  /* 0x0000005235527224 */ /* 0x000fe200078e02ff */
[----:B------:R-:W-:Y:S01]  /*14e0*/  ISETP.GE.AND P2, PT, R47, R74, PT ;  /* 0x0000004a2f00720c */ /* 0x000fe20003f46270 */
[----:B------:R-:W-:Y:S01]  /*14f0*/  UMOV UR4, URZ ;  /* 0x000000ff00047c82 */ /* 0x000fe20008000000 */
[----:B------:R-:W-:Y:S01]  /*1500*/  LEA.HI.SX32 R0, R0, R0, 0x1b ;  /* 0x0000000000007211 */ /* 0x000fe200078fdaff */
[----:B------:R-:W2:Y:S01]  /*1510*/  LDC.64 R18, c[0x0][0x3a8] ;  /* 0x0000ea00ff127b82 */ /* 0x000ea20000000a00 */
[----:B------:R-:W-:Y:S01]  /*1520*/  IADD3.X R75, PT, PT, R3, R33, RZ, P1, !PT ;  /* 0x00000021034b7210 */ /* 0x000fe20000ffe4ff */
[----:B------:R-:W3:Y:S01]  /*1530*/  LDCU UR9, c[0x0][0x38c] ;  /* 0x00007180ff0977ac */ /* 0x000ee20008000800 */
[----:B------:R-:W-:-:S02]  /*1540*/  P2R R100, PR, RZ, 0x1 ;  /* 0x00000001ff647803 */ /* 0x000fc40000000000 */
[----:B------:R-:W-:Y:S01]  /*1550*/  P2R R101, PR, RZ, 0x4 ;  /* 0x00000004ff657803 */ /* 0x000fe20000000000 */
[----:B------:R-:W-:Y:S01]  /*1560*/  UIADD3 UR7, UPT, UPT, UR5, 0x460, URZ ;  /* 0x0000046005077890 */ /* 0x000fe2000fffe0ff */
[----:B------:R-:W-:Y:S01]  /*1570*/  MOV R79, R60 ;  /* 0x0000003c004f7202 */ /* 0x000fe20000000f00 */
[----:B------:R-:W4:Y:S01]  /*1580*/  LDC.64 R22, c[0x0][0x480] ;  /* 0x00012000ff167b82 */ /* 0x000f220000000a00 */
[----:B0-----:R-:W-:Y:S02]  /*1590*/  SHF.L.U64.HI R81, R20, 0x2, R21 ;  /* 0x0000000214517819 */ /* 0x001fe40000010215 */
[----:B------:R-:W-:Y:S02]  /*15a0*/  MOV R78, R57 ;  /* 0x00000039004e7202 */ /* 0x000fe40000000f00 */
[----:B------:R-:W-:Y:S02]  /*15b0*/  MOV R77, R61 ;  /* 0x0000003d004d7202 */ /* 0x000fe40000000f00 */
[----:B------:R-:W-:-:S02]  /*15c0*/  MOV R76, R59 ;  /* 0x0000003b004c7202 */ /* 0x000fc40000000f00 */
[----:B-1----:R-:W-:Y:S02]  /*15d0*/  SHF.L.U64.HI R17, R16, 0x3, R17 ;  /* 0x0000000310117819 */ /* 0x002fe40000010211 */
[----:B------:R-:W-:Y:S02]  /*15e0*/  LEA R21, R0, UR5, 0x2 ;  /* 0x0000000500157c11 */ /* 0x000fe4000f8e10ff */
[-C--:B------:R-:W-:Y:S02]  /*15f0*/  ISETP.GE.AND P0, PT, R40, R74.reuse, PT ;  /* 0x0000004a2800720c */ /* 0x080fe40003f06270 */
[-C--:B------:R-:W-:Y:S02]  /*1600*/  ISETP.GE.AND P1, PT, R39, R74.reuse, PT ;  /* 0x0000004a2700720c */ /* 0x080fe40003f26270 */
[----:B--2---:R-:W-:Y:S02]  /*1610*/  SHF.L.U64.HI R19, R18, 0x3, R19 ;  /* 0x0000000312137819 */ /* 0x004fe40000010213 */
[----:B------:R-:W-:-:S02]  /*1620*/  ISETP.GE.AND P2, PT, R38, R74, PT ;  /* 0x0000004a2600720c */ /* 0x000fc40003f46270 */
[-C--:B------:R-:W-:Y:S02]  /*1630*/  ISETP.GE.AND P3, PT, R37, R74.reuse, PT ;  /* 0x0000004a2500720c */ /* 0x080fe40003f66270 */
[-C--:B------:R-:W-:Y:S02]  /*1640*/  ISETP.GE.AND P4, PT, R36, R74.reuse, PT ;  /* 0x0000004a2400720c */ /* 0x080fe40003f86270 */
[----:B---34-:R-:W-:-:S13]  /*1650*/  ISETP.GE.AND P5, PT, R35, R74, PT ;  /* 0x0000004a2300720c */ /* 0x018fda0003fa6270 */
.L_x_2311:
[----:B0-----:R-:W-:Y:S02]  /*1660*/  MOV R8, R79 ;  /* 0x0000004f00087202 */ /* 0x001fe40000000f00 */
[----:B------:R-:W-:-:S06]  /*1670*/  MOV R9, R78 ;  /* 0x0000004e00097202 */ /* 0x000fcc0000000f00 */
[----:B------:R-:W2:Y:S01]  /*1680*/  LDG.E.64 R8, desc[UR16][R8.64] ;  /* 0x0000001008087981 */ /* 0x000ea2000c1e1b00 */
[----:B------:R-:W-:Y:S01]  /*1690*/  ISETP.GE.U32.AND P6, PT, R58, R31, PT ;  /* 0x0000001f3a00720c */ /* 0x000fe20003fc6070 */
[----:B------:R-:W-:-:S03]  /*16a0*/  HFMA2 R24, -RZ, RZ, 0, 0 ;  /* 0x00000000ff187431 */ /* 0x000fc600000001ff */
[----:B------:R-:W-:Y:S01]  /*16b0*/  FSEL R92, R69, RZ, !P6 ;  /* 0x000000ff455c7208 */ /* 0x000fe20007000000 */
[C---:B--2---:R-:W-:Y:S01]  /*16c0*/  FMUL.FTZ R0, R9.reuse, R66 ;  /* 0x0000004209007220 */ /* 0x044fe20000410000 */
[----:B------:R-:W-:Y:S01]  /*16d0*/  FMUL.FTZ R11, R8, 1.4426950216293334961 ;  /* 0x3fb8aa3b080b7820 */ /* 0x000fe20000410000 */
[----:B------:R-:W-:Y:S02]  /*16e0*/  FMUL.FTZ R8, R9, R68 ;  /* 0x0000004409087220 */ /* 0x000fe40000410000 */
[----:B------:R-:W-:Y:S01]  /*16f0*/  FMUL.RZ R10, R0, 0.15915493667125701904 ;  /* 0x3e22f983000a7820 */ /* 0x000fe2000040c000 */
[C---:B------:R-:W-:Y:S01]  /*1700*/  FMUL.FTZ R0, R11.reuse, R66 ;  /* 0x000000420b007220 */ /* 0x040fe20000410000 */
[----:B------:R-:W-:Y:S01]  /*1710*/  FMUL.RZ R12, R8, 0.15915493667125701904 ;  /* 0x3e22f983080c7820 */ /* 0x000fe2000040c000 */
[----:B------:R-:W-:Y:S01]  /*1720*/  FMUL.FTZ R8, R11, R68 ;  /* 0x000000440b087220 */ /* 0x000fe20000410000 */
[----:B------:R-:W-:Y:S08]  /*1730*/  MUFU.SIN R13, R10 ;  /* 0x0000000a000d7308 */ /* 0x000ff00000000400 */
[----:B------:R-:W0:Y:S08]  /*1740*/  MUFU.COS R15, R10 ;  /* 0x0000000a000f7308 */ /* 0x000e300000000000 */
[----:B------:R-:W0:Y:S04]  /*1750*/  MUFU.EX2 R0, R0 ;  /* 0x0000000000007308 */ /* 0x000e280000000800 */
[----:B------:R-:W1:Y:S01]  /*1760*/  MUFU.EX2 R8, R8 ;  /* 0x0000000800087308 */ /* 0x000e620000000800 */
[C---:B0-----:R-:W-:Y:S01]  /*1770*/  FMUL.FTZ R15, R0.reuse, R15 ;  /* 0x0000000f000f7220 */ /* 0x041fe20000410000 */
[----:B------:R-:W-:Y:S01]  /*1780*/  FMUL.FTZ R13, R0, R13 ;  /* 0x0000000d000d7220 */ /* 0x000fe20000410000 */
[C---:B------:R-:W-:Y:S01]  /*1790*/  FMUL.FTZ R0, R9.reuse, R67 ;  /* 0x0000004309007220 */ /* 0x040fe20000410000 */
[----:B------:R-:W-:-:S02]  /*17a0*/  FMUL.FTZ R9, R9, R70 ;  /* 0x0000004609097220 */ /* 0x000fc40000410000 */
[----:B------:R-:W-:Y:S01]  /*17b0*/  FSEL R93, R15, 1, !P6 ;  /* 0x3f8000000f5d7808 */ /* 0x000fe20007000000 */
[----:B------:R-:W-:Y:S01]  /*17c0*/  FMUL.RZ R10, R0, 0.15915493667125701904 ;  /* 0x3e22f983000a7820 */ /* 0x000fe2000040c000 */
[----:B------:R-:W-:Y:S01]  /*17d0*/  FSEL R94, R13, RZ, !P6 ;  /* 0x000000ff0d5e7208 */ /* 0x000fe20007000000 */
[----:B------:R-:W1:Y:S01]  /*17e0*/  MUFU.COS R15, R12 ;  /* 0x0000000c000f7308 */ /* 0x000e620000000000 */
[----:B------:R-:W-:Y:S01]  /*17f0*/  ISETP.GE.U32.AND P6, PT, R56, R31, PT ;  /* 0x0000001f3800720c */ /* 0x000fe20003fc6070 */
[C---:B------:R-:W-:Y:S01]  /*1800*/  FMUL.FTZ R0, R11.reuse, R67 ;  /* 0x000000430b007220 */ /* 0x040fe20000410000 */
[----:B------:R-:W-:Y:S02]  /*1810*/  FMUL.FTZ R11, R11, R70 ;  /* 0x000000460b0b7220 */ /* 0x000fe40000410000 */
[----:B------:R-:W-:-:S03]  /*1820*/  FSEL R86, R71, RZ, !P6 ;  /* 0x000000ff47567208 */ /* 0x000fc60007000000 */
[----:B------:R0:W2:Y:S08]  /*1830*/  MUFU.SIN R13, R12 ;  /* 0x0000000c000d7308 */ /* 0x0000b00000000400 */
[----:B------:R-:W3:Y:S01]  /*1840*/  MUFU.EX2 R0, R0 ;  /* 0x0000000000007308 */ /* 0x000ee20000000800 */
[----:B0-----:R-:W-:Y:S01]  /*1850*/  FMUL.RZ R12, R9, 0.15915493667125701904 ;  /* 0x3e22f983090c7820 */ /* 0x001fe2000040c000 */
[----:B-1----:R-:W-:-:S02]  /*1860*/  FMUL.FTZ R15, R8, R15 ;  /* 0x0000000f080f7220 */ /* 0x002fc40000410000 */
[----:B------:R-:W0:Y:S03]  /*1870*/  MUFU.EX2 R11, R11 ;  /* 0x0000000b000b7308 */ /* 0x000e260000000800 */
[----:B------:R-:W-:Y:S02]  /*1880*/  FSEL R91, R15, 1, !P6 ;  /* 0x3f8000000f5b7808 */ /* 0x000fe40007000000 */
[----:B------:R-:W3:Y:S01]  /*1890*/  MUFU.COS R15, R10 ;  /* 0x0000000a000f7308 */ /* 0x000ee20000000000 */
[----:B--2---:R-:W-:-:S05]  /*18a0*/  FMUL.FTZ R13, R8, R13 ;  /* 0x0000000d080d7220 */ /* 0x004fca0000410000 */
[----:B------:R-:W-:Y:S02]  /*18b0*/  FSEL R90, R13, RZ, !P6 ;  /* 0x000000ff0d5a7208 */ /* 0x000fe40007000000 */
[----:B------:R-:W1:Y:S01]  /*18c0*/  MUFU.SIN R13, R10 ;  /* 0x0000000a000d7308 */ /* 0x000e620000000400 */
[----:B------:R-:W-:Y:S02]  /*18d0*/  ISETP.GE.U32.AND P6, PT, R52, R31, PT ;  /* 0x0000001f3400720c */ /* 0x000fe40003fc6070 */
[----:B------:R-:W-:Y:S02]  /*18e0*/  FMUL.FTZ R9, RZ, R90 ;  /* 0x0000005aff097220 */ /* 0x000fe40000410000 */
[----:B------:R-:W-:Y:S02]  /*18f0*/  FSEL R87, R72, RZ, !P6 ;  /* 0x000000ff48577208 */ /* 0x000fe40007000000 */
[----:B------:R-:W-:Y:S01]  /*1900*/  FFMA.FTZ R9, R92, R91, -R9 ;  /* 0x0000005b5c097223 */ /* 0x000fe20000010809 */
[----:B------:R-:W0:Y:S01]  /*1910*/  MUFU.SIN R8, R12 ;  /* 0x0000000c00087308 */ /* 0x000e220000000400 */
[----:B---3--:R-:W-:-:S02]  /*1920*/  FMUL.FTZ R15, R0, R15 ;  /* 0x0000000f000f7220 */ /* 0x008fc40000410000 */
[----:B------:R-:W-:-:S03]  /*1930*/  FADD.FTZ R9, R86, R9 ;  /* 0x0000000956097221 */ /* 0x000fc60000010000 */
[----:B------:R-:W-:Y:S01]  /*1940*/  FSEL R89, R15, 1, !P6 ;  /* 0x3f8000000f597808 */ /* 0x000fe20007000000 */
[----:B-1----:R-:W-:Y:S02]  /*1950*/  FMUL.FTZ R13, R0, R13 ;  /* 0x0000000d000d7220 */ /* 0x002fe40000410000 */
[----:B------:R-:W1:Y:S03]  /*1960*/  MUFU.COS R0, R12 ;  /* 0x0000000c00007308 */ /* 0x000e660000000000 */
[----:B------:R-:W-:Y:S02]  /*1970*/  FSEL R88, R13, RZ, !P6 ;  /* 0x000000ff0d587208 */ /* 0x000fe40007000000 */
[----:B------:R-:W-:Y:S01]  /*1980*/  ISETP.GE.U32.AND P6, PT, R50, R31, PT ;  /* 0x0000001f3200720c */ /* 0x000fe20003fc6070 */
[----:B0-----:R-:W-:-:S03]  /*1990*/  FMUL.FTZ R8, R11, R8 ;  /* 0x000000080b087220 */ /* 0x001fc60000410000 */
[----:B------:R-:W-:Y:S02]  /*19a0*/  FSEL R84, R73, RZ, !P6 ;  /* 0x000000ff49547208 */ /* 0x000fe40007000000 */
[----:B------:R-:W-:Y:S01]  /*19b0*/  FSEL R85, R8, RZ, !P6 ;  /* 0x000000ff08557208 */ /* 0x000fe20007000000 */
[----:B-1----:R-:W-:Y:S01]  /*19c0*/  FMUL.FTZ R0, R11, R0 ;  /* 0x000000000b007220 */ /* 0x002fe20000410000 */
[----:B------:R-:W-:-:S04]  /*19d0*/  FMUL.FTZ R11, R88, R9 ;  /* 0x00000009580b7220 */ /* 0x000fc80000410000 */
[----:B------:R-:W-:Y:S01]  /*19e0*/  FSEL R83, R0, 1, !P6 ;  /* 0x3f80000000537808 */ /* 0x000fe20007000000 */
[----:B------:R-:W-:Y:S01]  /*19f0*/  FMUL.FTZ R0, R92, R90 ;  /* 0x0000005a5c007220 */ /* 0x000fe20000410000 */
[----:B------:R-:W-:-:S03]  /*1a00*/  ISETP.GE.AND P6, PT, R30, 0x1, PT ;  /* 0x000000011e00780c */ /* 0x000fc60003fc6270 */
[----:B------:R-:W-:-:S04]  /*1a10*/  FFMA.FTZ R0, RZ, R91, R0 ;  /* 0x0000005bff007223 */ /* 0x000fc80000010000 */
[----:B------:R-:W-:-:S04]  /*1a20*/  FADD.FTZ R0, RZ, R0 ;  /* 0x00000000ff007221 */ /* 0x000fc80000010000 */
[-C--:B------:R-:W-:Y:S01]  /*1a30*/  FMUL.FTZ R8, R88, R0.reuse ;  /* 0x0000000058087220 */ /* 0x080fe20000410000 */
[C---:B------:R-:W-:Y:S01]  /*1a40*/  FFMA.FTZ R11, R89.reuse, R0, R11 ;  /* 0x00000000590b7223 */ /* 0x040fe2000001000b */
[CC--:B------:R-:W-:Y:S02]  /*1a50*/  FMUL.FTZ R0, R94.reuse, R90.reuse ;  /* 0x0000005a5e007220 */ /* 0x0c0fe40000410000 */
[----:B------:R-:W-:Y:S01]  /*1a60*/  FFMA.FTZ R8, R89, R9, -R8 ;  /* 0x0000000959087223 */ /* 0x000fe20000010808 */
[C---:B------:R-:W-:Y:S01]  /*1a70*/  FMUL.FTZ R9, R93.reuse, R90 ;  /* 0x0000005a5d097220 */ /* 0x040fe20000410000 */
[----:B------:R-:W-:Y:S01]  /*1a80*/  FADD.FTZ R10, RZ, R11 ;  /* 0x0000000bff0a7221 */ /* 0x000fe20000010000 */
[-C--:B------:R-:W-:Y:S01]  /*1a90*/  FFMA.FTZ R0, R93, R91.reuse, -R0 ;  /* 0x0000005b5d007223 */ /* 0x080fe20000010800 */
[----:B------:R-:W-:Y:S01]  /*1aa0*/  FADD.FTZ R12, R87, R8 ;  /* 0x00000008570c7221 */ /* 0x000fe20000010000 */
[----:B------:R-:W-:Y:S01]  /*1ab0*/  FFMA.FTZ R9, R94, R91, R9 ;  /* 0x0000005b5e097223 */ /* 0x000fe20000010009 */
[----:B------:R-:W-:-:S02]  /*1ac0*/  FMUL.FTZ R11, R85, R10 ;  /* 0x0000000a550b7220 */ /* 0x000fc40000410000 */
[-C--:B------:R-:W-:Y:S01]  /*1ad0*/  FMUL.FTZ R14, R85, R12.reuse ;  /* 0x0000000c550e7220 */ /* 0x080fe20000410000 */
[CC--:B------:R-:W-:Y:S01]  /*1ae0*/  FMUL.FTZ R8, R88.reuse, R9.reuse ;  /* 0x0000000958087220 */ /* 0x0c0fe20000410000 */
[C---:B------:R-:W-:Y:S02]  /*1af0*/  FFMA.FTZ R11, R83.reuse, R12, -R11 ;  /* 0x0000000c530b7223 */ /* 0x040fe4000001080b */
[----:B------:R-:W-:Y:S01]  /*1b00*/  FFMA.FTZ R14, R83, R10, R14 ;  /* 0x0000000a530e7223 */ /* 0x000fe2000001000e */
[-C--:B------:R-:W-:Y:S01]  /*1b10*/  FMUL.FTZ R10, R88, R0.reuse ;  /* 0x00000000580a7220 */ /* 0x080fe20000410000 */
[C---:B------:R-:W-:Y:S01]  /*1b20*/  FFMA.FTZ R8, R89.reuse, R0, -R8 ;  /* 0x0000000059087223 */ /* 0x040fe20000010808 */
[----:B------:R-:W-:Y:S01]  /*1b30*/  FADD.FTZ R11, R84, R11 ;  /* 0x0000000b540b7221 */ /* 0x000fe20000010000 */
[----:B------:R-:W-:Y:S01]  /*1b40*/  FADD.FTZ R0, RZ, R14 ;  /* 0x0000000eff007221 */ /* 0x000fe20000010000 */
[----:B------:R-:W-:Y:S01]  /*1b50*/  FFMA.FTZ R12, R89, R9, R10 ;  /* 0x00000009590c7223 */ /* 0x000fe2000001000a */
[----:B------:R-:W-:-:S02]  /*1b60*/  FMUL.FTZ R10, R85, R8 ;  /* 0x00000008550a7220 */ /* 0x000fc40000410000 */
[----:B------:R-:W-:Y:S02]  /*1b70*/  SHFL.UP PT, R13, R11, 0x1, RZ ;  /* 0x042000000b0d7989 */ /* 0x000fe400000e00ff */
[-C--:B------:R-:W-:Y:S01]  /*1b80*/  FFMA.FTZ R10, R83, R12.reuse, R10 ;  /* 0x0000000c530a7223 */ /* 0x080fe2000001000a */
[----:B------:R-:W-:Y:S01]  /*1b90*/  FMUL.FTZ R12, R85, R12 ;  /* 0x0000000c550c7220 */ /* 0x000fe20000410000 */
[----:B------:R-:W0:Y:S03]  /*1ba0*/  SHFL.UP PT, R14, R0, 0x1, RZ ;  /* 0x04200000000e7989 */ /* 0x000e2600000e00ff */
[----:B------:R-:W-:Y:S01]  /*1bb0*/  FFMA.FTZ R25, R83, R8, -R12 ;  /* 0x0000000853197223 */ /* 0x000fe2000001080c */
[----:B------:R-:W1:Y:S04]  /*1bc0*/  SHFL.UP PT, R9, R10, 0x1, RZ ;  /* 0x042000000a097989 */ /* 0x000e6800000e00ff */
[----:B------:R-:W2:Y:S01]  /*1bd0*/  SHFL.UP PT, R8, R25, 0x1, RZ ;  /* 0x0420000019087989 */ /* 0x000ea200000e00ff */
[-C--:B0-----:R-:W-:Y:S01]  /*1be0*/  FMUL.FTZ R15, R25, R14.reuse ;  /* 0x0000000e190f7220 */ /* 0x081fe20000410000 */
[----:B------:R-:W-:-:S03]  /*1bf0*/  FMUL.FTZ R12, R10, R14 ;  /* 0x0000000e0a0c7220 */ /* 0x000fc60000410000 */
[CC--:B------:R-:W-:Y:S01]  /*1c00*/  FFMA.FTZ R15, R10.reuse, R13.reuse, R15 ;  /* 0x0000000d0a0f7223 */ /* 0x0c0fe2000001000f */
[C---:B------:R-:W-:Y:S01]  /*1c10*/  FFMA.FTZ R14, R25.reuse, R13, -R12 ;  /* 0x0000000d190e7223 */ /* 0x040fe2000001080c */
[-C--:B-1----:R-:W-:Y:S01]  /*1c20*/  FMUL.FTZ R12, R10, R9.reuse ;  /* 0x000000090a0c7220 */ /* 0x082fe20000410000 */
[----:B------:R-:W-:Y:S01]  /*1c30*/  FMUL.FTZ R9, R25, R9 ;  /* 0x0000000919097220 */ /* 0x000fe20000410000 */
[----:B------:R-:W-:Y:S01]  /*1c40*/  @P6 FADD.FTZ R0, R0, R15 ;  /* 0x0000000f00006221 */ /* 0x000fe20000010000 */
[----:B------:R-:W-:Y:S01]  /*1c50*/  @P6 FADD.FTZ R11, R11, R14 ;  /* 0x0000000e0b0b6221 */ /* 0x000fe20000010000 */
[-C--:B--2---:R-:W-:Y:S01]  /*1c60*/  @P6 FFMA.FTZ R25, R25, R8.reuse, -R12 ;  /* 0x0000000819196223 */ /* 0x084fe2000001080c */
[----:B------:R-:W-:Y:S01]  /*1c70*/  @P6 FFMA.FTZ R10, R10, R8, R9 ;  /* 0x000000080a0a6223 */ /* 0x000fe20000010009 */
[----:B------:R-:W-:Y:S01]  /*1c80*/  ISETP.GE.AND P6, PT, R30, 0x2, PT ;  /* 0x000000021e00780c */ /* 0x000fe20003fc6270 */
[----:B------:R-:W0:Y:S04]  /*1c90*/  SHFL.UP PT, R13, R0, 0x2, RZ ;  /* 0x04400000000d7989 */ /* 0x000e2800000e00ff */
[----:B------:R-:W1:Y:S04]  /*1ca0*/  SHFL.UP PT, R12, R11, 0x2, RZ ;  /* 0x044000000b0c7989 */ /* 0x000e6800000e00ff */
[----:B------:R-:W2:Y:S04]  /*1cb0*/  SHFL.UP PT, R9, R10, 0x2, RZ ;  /* 0x044000000a097989 */ /* 0x000ea800000e00ff */
[----:B------:R-:W3:Y:S01]  /*1cc0*/  SHFL.UP PT, R8, R25, 0x2, RZ ;  /* 0x0440000019087989 */ /* 0x000ee200000e00ff */
[-C--:B0-----:R-:W-:Y:S01]  /*1cd0*/  FMUL.FTZ R14, R10, R13.reuse ;  /* 0x0000000d0a0e7220 */ /* 0x081fe20000410000 */
[----:B------:R-:W-:-:S03]  /*1ce0*/  FMUL.FTZ R13, R25, R13 ;  /* 0x0000000d190d7220 */ /* 0x000fc60000410000 */
[-C--:B-1----:R-:W-:Y:S01]  /*1cf0*/  FFMA.FTZ R14, R25, R12.reuse, -R14 ;  /* 0x0000000c190e7223 */ /* 0x082fe2000001080e */
[C---:B------:R-:W-:Y:S01]  /*1d00*/  FFMA.FTZ R13, R10.reuse, R12, R13 ;  /* 0x0000000c0a0d7223 */ /* 0x040fe2000001000d */
[----:B--2---:R-:W-:-:S03]  /*1d10*/  FMUL.FTZ R12, R10, R9 ;  /* 0x000000090a0c7220 */ /* 0x004fc60000410000 */
[----:B------:R-:W-:Y:S01]  /*1d20*/  @P6 FADD.FTZ R0, R0, R13 ;  /* 0x0000000d00006221 */ /* 0x000fe20000010000 */
[----:B------:R-:W-:Y:S01]  /*1d30*/  @P6 FADD.FTZ R11, R11, R14 ;  /* 0x0000000e0b0b6221 */ /* 0x000fe20000010000 */
[C---:B------:R-:W-:Y:S01]  /*1d40*/  FMUL.FTZ R9, R25.reuse, R9 ;  /* 0x0000000919097220 */ /* 0x040fe20000410000 */
[-C--:B---3--:R-:W-:Y:S02]  /*1d50*/  @P6 FFMA.FTZ R25, R25, R8.reuse, -R12 ;  /* 0x0000000819196223 */ /* 0x088fe4000001080c */
[----:B------:R-:W0:Y:S01]  /*1d60*/  SHFL.UP PT, R13, R0, 0x4, RZ ;  /* 0x04800000000d7989 */ /* 0x000e2200000e00ff */
[----:B------:R-:W-:Y:S01]  /*1d70*/  @P6 FFMA.FTZ R10, R10, R8, R9 ;  /* 0x000000080a0a6223 */ /* 0x000fe20000010009 */
[----:B------:R-:W-:Y:S02]  /*1d80*/  ISETP.GE.AND P6, PT, R30, 0x4, PT ;  /* 0x000000041e00780c */ /* 0x000fe40003fc6270 */
        /* <DEDUP_REMOVED lines=9> */
[----:B------:R-:W-:Y:S01]  /*1e20*/  FMUL.FTZ R9, R25, R9 ;  /* 0x0000000919097220 */ /* 0x000fe20000410000 */
[----:B------:R-:W-:Y:S01]  /*1e30*/  @P6 FADD.FTZ R11, R11, R14 ;  /* 0x0000000e0b0b6221 */ /* 0x000fe20000010000 */
        /* <DEDUP_REMOVED lines=9> */
[CC--:B-1----:R-:W-:Y:S01]  /*1ed0*/  FFMA.FTZ R14, R25.reuse, R12.reuse, -R14 ;  /* 0x0000000c190e7223 */ /* 0x0c2fe2000001080e */
[C---:B------:R-:W-:Y:S01]  /*1ee0*/  FFMA.FTZ R13, R10.reuse, R12, R13 ;  /* 0x0000000c0a0d7223 */ /* 0x040fe2000001000d */
[-C--:B--2---:R-:W-:Y:S01]  /*1ef0*/  FMUL.FTZ R12, R10, R9.reuse ;  /* 0x000000090a0c7220 */ /* 0x084fe20000410000 */
[----:B------:R-:W-:Y:S02]  /*1f00*/  FMUL.FTZ R9, R25, R9 ;  /* 0x0000000919097220 */ /* 0x000fe40000410000 */
[----:B------:R-:W-:Y:S01]  /*1f10*/  @P6 FADD.FTZ R0, R0, R13 ;  /* 0x0000000d00006221 */ /* 0x000fe20000010000 */
[----:B------:R-:W-:Y:S01]  /*1f20*/  @P6 FADD.FTZ R11, R11, R14 ;  /* 0x0000000e0b0b6221 */ /* 0x000fe20000010000 */
[-C--:B---3--:R-:W-:Y:S01]  /*1f30*/  @P6 FFMA.FTZ R25, R25, R8.reuse, -R12 ;  /* 0x0000000819196223 */ /* 0x088fe2000001080c */
[----:B------:R-:W-:Y:S01]  /*1f40*/  @P6 FFMA.FTZ R10, R10, R8, R9 ;  /* 0x000000080a0a6223 */ /* 0x000fe20000010009 */
[----:B------:R-:W-:Y:S01]  /*1f50*/  ISETP.GE.AND P6, PT, R43, R74, PT ;  /* 0x0000004a2b00720c */ /* 0x000fe20003fc6270 */
[----:B------:R-:W0:Y:S01]  /*1f60*/  SHFL.UP PT, R15, R0, 0x10, RZ ;  /* 0x06000000000f7989 */ /* 0x000e2200000e00ff */
[----:B------:R-:W-:-:S02]  /*1f70*/  MOV R8, R80 ;  /* 0x0000005000087202 */ /* 0x000fc40000000f00 */
[----:B------:R-:W-:Y:S01]  /*1f80*/  MOV R9, R75 ;  /* 0x0000004b00097202 */ /* 0x000fe20000000f00 */
[----:B------:R-:W1:Y:S04]  /*1f90*/  SHFL.UP PT, R12, R10, 0x10, RZ ;  /* 0x060000000a0c7989 */ /* 0x000e6800000e00ff */
[----:B------:R-:W2:Y:S04]  /*1fa0*/  SHFL.UP PT, R14, R11, 0x10, RZ ;  /* 0x060000000b0e7989 */ /* 0x000ea800000e00ff */
[----:B------:R-:W3:Y:S04]  /*1fb0*/  SHFL.UP PT, R13, R25, 0x10, RZ ;  /* 0x06000000190d7989 */ /* 0x000ee800000e00ff */
[----:B------:R-:W4:Y:S01]  /*1fc0*/  @!P6 LDG.E R24, desc[UR16][R8.64+-0x180] ;  /* 0xfffe80100818e981 */ /* 0x000f22000c1e1900 */
[----:B------:R-:W-:Y:S01]  /*1fd0*/  LEA R80, P6, R20, R8, 0x2 ;  /* 0x0000000814507211 */ /* 0x000fe200078c10ff */
[----:B------:R-:W-:Y:S01]  /*1fe0*/  HFMA2 R98, -RZ, RZ, 0, 0 ;  /* 0x00000000ff627431 */ /* 0x000fe200000001ff */
[----:B------:R-:W-:Y:S01]  /*1ff0*/  MOV R102, RZ ;  /* 0x000000ff00667202 */ /* 0x000fe20000000f00 */
[----:B------:R-:W-:Y:S01]  /*2000*/  HFMA2 R104, -RZ, RZ, 0, 0 ;  /* 0x00000000ff687431 */ /* 0x000fe200000001ff */
[----:B------:R-:W-:-:S02]  /*2010*/  IADD3.X R75, PT, PT, R9, R81, RZ, P6, !PT ;  /* 0x00000051094b7210 */ /* 0x000fc400037fe4ff */
[----:B------:R-:W-:Y:S01]  /*2020*/  ISETP.GE.AND P6, PT, R30, 0x10, PT ;  /* 0x000000101e00780c */ /* 0x000fe20003fc6270 */
[CC--:B0-----:R-:W-:Y:S01]  /*2030*/  FMUL.FTZ R96, R10.reuse, R15.reuse ;  /* 0x0000000f0a607220 */ /* 0x0c1fe20000410000 */
[C---:B------:R-:W-:Y:S01]  /*2040*/  FMUL.FTZ R27, R25.reuse, R15 ;  /* 0x0000000f191b7220 */ /* 0x040fe20000410000 */
[----:B------:R-:W-:Y:S01]  /*2050*/  MOV R106, RZ ;  /* 0x000000ff006a7202 */ /* 0x000fe20000000f00 */
[----:B------:R-:W5:Y:S01]  /*2060*/  @!P2 LDG.E R98, desc[UR16][R8.64] ;  /* 0x000000100862a981 */ /* 0x000f62000c1e1900 */
[CC--:B-1----:R-:W-:Y:S01]  /*2070*/  FMUL.FTZ R26, R10.reuse, R12.reuse ;  /* 0x0000000c0a1a7220 */ /* 0x0c2fe20000410000 */
[C---:B------:R-:W-:Y:S02]  /*2080*/  FMUL.FTZ R15, R25.reuse, R12 ;  /* 0x0000000c190f7220 */ /* 0x040fe40000410000 */
[----:B------:R-:W5:Y:S01]  /*2090*/  @!P3 LDG.E R102, desc[UR16][R8.64+0x80] ;  /* 0x000080100866b981 */ /* 0x000f62000c1e1900 */
[-C--:B--2---:R-:W-:Y:S01]  /*20a0*/  FFMA.FTZ R96, R25, R14.reuse, -R96 ;  /* 0x0000000e19607223 */ /* 0x084fe20000010860 */
[----:B------:R-:W-:-:S02]  /*20b0*/  FFMA.FTZ R27, R10, R14, R27 ;  /* 0x0000000e0a1b7223 */ /* 0x000fc4000001001b */
[----:B------:R-:W2:Y:S01]  /*20c0*/  @!P4 LDG.E R104, desc[UR16][R8.64+0x100] ;  /* 0x000100100868c981 */ /* 0x000ea2000c1e1900 */
[-C--:B---3--:R-:W-:Y:S01]  /*20d0*/  FFMA.FTZ R12, R25, R13.reuse, -R26 ;  /* 0x0000000d190c7223 */ /* 0x088fe2000001081a */
[----:B------:R-:W-:Y:S01]  /*20e0*/  FFMA.FTZ R13, R10, R13, R15 ;  /* 0x0000000d0a0d7223 */ /* 0x000fe2000001000f */
[----:B------:R-:W-:Y:S01]  /*20f0*/  FADD.FTZ R14, R11, R96 ;  /* 0x000000600b0e7221 */ /* 0x000fe20000010000 */
[----:B------:R-:W-:Y:S01]  /*2100*/  FADD.FTZ R15, R0, R27 ;  /* 0x0000001b000f7221 */ /* 0x000fe20000010000 */
[----:B------:R-:W-:Y:S01]  /*2110*/  HFMA2 R26, -RZ, RZ, 0, 0 ;  /* 0x00000000ff1a7431 */ /* 0x000fe200000001ff */
[----:B------:R-:W-:Y:S01]  /*2120*/  FSEL R27, R25, R12, !P6 ;  /* 0x0000000c191b7208 */ /* 0x000fe20007000000 */
[----:B------:R-:W3:Y:S01]  /*2130*/  @!P5 LDG.E R106, desc[UR16][R8.64+0x180] ;  /* 0x00018010086ad981 */ /* 0x000ee2000c1e1900 */
[----:B------:R-:W-:Y:S02]  /*2140*/  FSEL R105, R10, R13, !P6 ;  /* 0x0000000d0a697208 */ /* 0x000fe40007000000 */
[----:B------:R-:W-:Y:S01]  /*2150*/  FSEL R107, R11, R14, !P6 ;  /* 0x0000000e0b6b7208 */ /* 0x000fe20007000000 */
[----:B------:R-:W3:Y:S01]  /*2160*/  @!P0 LDG.E R26, desc[UR16][R8.64+-0x100] ;  /* 0xffff0010081a8981 */ /* 0x000ee2000c1e1900 */
[----:B------:R-:W-:-:S02]  /*2170*/  FSEL R108, R0, R15, !P6 ;  /* 0x0000000f006c7208 */ /* 0x000fc40007000000 */
[----:B------:R-:W-:Y:S02]  /*2180*/  ISETP.NE.AND P6, PT, R101, RZ, PT ;  /* 0x000000ff6500720c */ /* 0x000fe40003fc5270 */
[----:B------:R-:W-:Y:S02]  /*2190*/  MOV R0, RZ ;  /* 0x000000ff00007202 */ /* 0x000fe40000000f00 */
[----:B------:R-:W-:-:S06]  /*21a0*/  MOV R96, RZ ;  /* 0x000000ff00607202 */ /* 0x000fcc0000000f00 */
[----:B------:R-:W3:Y:S04]  /*21b0*/  @!P1 LDG.E R96, desc[UR16][R8.64+-0x80] ;  /* 0xffff801008609981 */ /* 0x000ee8000c1e1900 */
[----:B------:R0:W3:Y:S01]  /*21c0*/  @!P6 LDG.E R0, desc[UR16][R8.64+-0x200] ;  /* 0xfffe00100800e981 */ /* 0x0000e2000c1e1900 */
[----:B------:R-:W1:Y:S01]  /*21d0*/  S2UR UR6, SR_CgaCtaId ;  /* 0x00000000000679c3 */ /* 0x000e620000008800 */
[----:B------:R-:W-:Y:S02]  /*21e0*/  ISETP.NE.AND P6, PT, R100, RZ, PT ;  /* 0x000000ff6400720c */ /* 0x000fe40003fc5270 */
[----:B------:R-:W-:Y:S01]  /*21f0*/  CS2R R10, SRZ ;  /* 0x00000000000a7805 */ /* 0x000fe2000001ff00 */
[----:B0-----:R-:W-:Y:S01]  /*2200*/  HFMA2 R8, -RZ, RZ, 1.875, 0 ;  /* 0x3f800000ff087431 */ /* 0x001fe200000001ff */
[----:B------:R-:W-:Y:S01]  /*2210*/  MOV R9, RZ ;  /* 0x000000ff00097202 */ /* 0x000fe20000000f00 */
[----:B------:R-:W-:-:S02]  /*2220*/  UMOV UR5, 0x400 ;  /* 0x0000040000057882 */ /* 0x000fc40000000000 */
[----:B-1----:R-:W-:Y:S01]  /*2230*/  ULEA UR5, UR6, UR5, 0x18 ;  /* 0x0000000506057291 */ /* 0x002fe2000f8ec0ff */
[----:B----4-:R-:W-:Y:S04]  /*2240*/  STS [R29+0x84], R24 ;  /* 0x000084181d007388 */ /* 0x010fe80000000800 */
[----:B-----5:R-:W-:Y:S04]  /*2250*/  STS [R29+0x210], R98 ;  /* 0x000210621d007388 */ /* 0x020fe80000000800 */
[----:B------:R-:W-:Y:S04]  /*2260*/  STS [R29+0x294], R102 ;  /* 0x000294661d007388 */ /* 0x000fe80000000800 */
[----:B--2---:R-:W-:Y:S04]  /*2270*/  STS [R29+0x318], R104 ;  /* 0x000318681d007388 */ /* 0x004fe80000000800 */
[----:B---3--:R-:W-:Y:S04]  /*2280*/  STS [R29+0x39c], R106 ;  /* 0x00039c6a1d007388 */ /* 0x008fe80000000800 */
[----:B------:R-:W-:Y:S04]  /*2290*/  STS [R29+0x108], R26 ;  /* 0x0001081a1d007388 */ /* 0x000fe80000000800 */
[----:B------:R-:W-:Y:S04]  /*22a0*/  STS [R29+0x18c], R96 ;  /* 0x00018c601d007388 */ /* 0x000fe80000000800 */
[----:B------:R-:W-:Y:S01]  /*22b0*/  STS [R29], R0 ;  /* 0x000000001d007388 */ /* 0x000fe20000000800 */
[----:B------:R-:W-:-:S03]  /*22c0*/  NOP ;  /* 0x0000000000007918 */ /* 0x000fc60000000000 */
[----:B------:R-:W0:Y:S01]  /*22d0*/  @P6 LDS.128 R8, [UR7] ;  /* 0x00000007ff086984 */ /* 0x000e220008000c00 */
[----:B------:R-:W-:-:S03]  /*22e0*/  ISETP.NE.AND P6, PT, R30, 0x1f, PT ;  /* 0x0000001f1e00780c */ /* 0x000fc60003fc5270 */
        /* <DEDUP_REMOVED lines=8> */
[----:B------:R1:W-:Y:S02]  /*2370*/  @!P6 STS.128 [UR5+0x420], R12 ;  /* 0x0004200cff00e988 */ /* 0x0003e40008000c05 */
[----:B-1----:R-:W-:-:S02]  /*2380*/  MOV R12, R77 ;  /* 0x0000004d000c7202 */ /* 0x002fc40000000f00 */
[----:B------:R-:W-:-:S05]  /*2390*/  MOV R13, R76 ;  /* 0x0000004c000d7202 */ /* 0x000fca0000000f00 */
[----:B------:R1:W2:Y:S01]  /*23a0*/  LDG.E.64 R24, desc[UR16][R12.64] ;  /* 0x000000100c187981 */ /* 0x0002a2000c1e1b00 */
[----:B------:R-:W-:Y:S01]  /*23b0*/  BAR.SYNC.DEFER_BLOCKING 0x0 ;  /* 0x0000000000007b1d */ /* 0x000fe20000010000 */
[----:B------:R-:W-:-:S05]  /*23c0*/  ISETP.NE.AND P6, PT, R30, RZ, PT ;  /* 0x000000ff1e00720c */ /* 0x000fca0003fc5270 */
[----:B------:R-:W3:Y:S04]  /*23d0*/  SHFL.UP PT, R110, R27, 0x1, RZ ;  /* 0x042000001b6e7989 */ /* 0x000ee800000e00ff */
[----:B------:R-:W4:Y:S04]  /*23e0*/  SHFL.UP PT, R109, R105, 0x1, RZ ;  /* 0x04200000696d7989 */ /* 0x000f2800000e00ff */
[----:B------:R-:W5:Y:S04]  /*23f0*/  SHFL.UP PT, R106, R107, 0x1, RZ ;  /* 0x042000006b6a7989 */ /* 0x000f6800000e00ff */
[----:B------:R-:W5:Y:S04]  /*2400*/  SHFL.UP PT, R104, R108, 0x1, RZ ;  /* 0x042000006c687989 */ /* 0x000f6800000e00ff */
[----:B0-----:R-:W-:Y:S04]  /*2410*/  @!P6 STS.128 [UR5+0x440], R8 ;  /* 0x00044008ff00e988 */ /* 0x001fe80008000c05 */
[----:B-1----:R-:W-:Y:S01]  /*2420*/  LDS.128 R12, [UR5+0x420] ;  /* 0x00042005ff0c7984 */ /* 0x002fe20008000c00 */
[----:B---3--:R-:W-:-:S02]  /*2430*/  @!P6 MOV R110, R8 ;  /* 0x00000008006ee202 */ /* 0x008fc40000000f00 */
[----:B----4-:R-:W-:Y:S02]  /*2440*/  @!P6 MOV R109, R9 ;  /* 0x00000009006de202 */ /* 0x010fe40000000f00 */
[----:B-----5:R-:W-:Y:S02]  /*2450*/  @!P6 MOV R106, R10 ;  /* 0x0000000a006ae202 */ /* 0x020fe40000000f00 */
[----:B------:R-:W-:Y:S01]  /*2460*/  @!P6 MOV R104, R11 ;  /* 0x0000000b0068e202 */ /* 0x000fe20000000f00 */
[----:B------:R-:W-:Y:S01]  /*2470*/  BAR.SYNC.DEFER_BLOCKING 0x0 ;  /* 0x0000000000007b1d */ /* 0x000fe20000010000 */
[----:B------:R-:W-:-:S13]  /*2480*/  ISETP.NE.AND P6, PT, R62, RZ, PT ;  /* 0x000000ff3e00720c */ /* 0x000fda0003fc5270 */
[----:B------:R-:W0:Y:S02]  /*2490*/  @P6 LDS.64 R26, [UR5+0x448] ;  /* 0x00044805ff1a6984 */ /* 0x000e240008000a00 */
[-C--:B0-----:R-:W-:Y:S01]  /*24a0*/  @P6 FMUL.FTZ R108, R26, R109.reuse ;  /* 0x0000006d1a6c6220 */ /* 0x081fe20000410000 */
[----:B------:R-:W-:-:S03]  /*24b0*/  @P6 FMUL.FTZ R105, R27, R109 ;  /* 0x0000006d1b696220 */ /* 0x000fc60000410000 */
[-C--:B------:R-:W-:Y:S01]  /*24c0*/  @P6 FFMA.FTZ R27, R27, R110.reuse, R108 ;  /* 0x0000006e1b1b6223 */ /* 0x080fe2000001006c */
[----:B------:R-:W-:-:S03]  /*24d0*/  @P6 FFMA.FTZ R105, R26, R110, -R105 ;  /* 0x0000006e1a696223 */ /* 0x000fc60000010869 */
[----:B------:R-:W-:Y:S01]  /*24e0*/  @P6 FADD.FTZ R104, R104, R27 ;  /* 0x0000001b68686221 */ /* 0x000fe20000010000 */
[----:B------:R-:W-:Y:S01]  /*24f0*/  @P6 FADD.FTZ R106, R106, R105 ;  /* 0x000000696a6a6221 */ /* 0x000fe20000010000 */
[----:B------:R-:W-:-:S04]  /*2500*/  LEA R77, P6, R16, R77, 0x3 ;  /* 0x0000004d104d7211 */ /* 0x000fc800078c18ff */
[----:B------:R-:W-:Y:S02]  /*2510*/  IADD3.X R76, PT, PT, R76, R17, RZ, P6, !PT ;  /* 0x000000114c4c7210 */ /* 0x000fe400037fe4ff */
[----:B------:R-:W-:-:S04]  /*2520*/  LEA R79, P6, R18, R79, 0x3 ;  /* 0x0000004f124f7211 */ /* 0x000fc800078c18ff */
[----:B------:R-:W-:Y:S02]  /*2530*/  IADD3.X R78, PT, PT, R78, R19, RZ, P6, !PT ;  /* 0x000000134e4e7210 */ /* 0x000fe400037fe4ff */
[----:B------:R-:W-:Y:S01]  /*2540*/  ISETP.NE.AND P6, PT, R62, RZ, PT ;  /* 0x000000ff3e00720c */ /* 0x000fe20003fc5270 */
[----:B------:R-:W-:Y:S01]  /*2550*/  BSSY.RECONVERGENT B0, `(.L_x_2309) ;  /* 0x0000039000007945 */ /* 0x000fe20003800200 */
[C---:B--2---:R-:W-:Y:S01]  /*2560*/  FMUL.FTZ R26, R0.reuse, R25 ;  /* 0x00000019001a7220 */ /* 0x044fe20000410000 */
[----:B------:R-:W-:-:S03]  /*2570*/  FMUL.FTZ R108, R0, R24 ;  /* 0x00000018006c7220 */ /* 0x000fc60000410000 */
[C---:B------:R-:W-:Y:S01]  /*2580*/  FFMA.FTZ R0, R103.reuse, R24, -R26 ;  /* 0x0000001867007223 */ /* 0x040fe2000001081a */
[-C--:B------:R-:W-:Y:S01]  /*2590*/  FFMA.FTZ R26, R103, R25.reuse, R108 ;  /* 0x00000019671a7223 */ /* 0x080fe2000001006c */
[C---:B------:R-:W-:Y:S01]  /*25a0*/  FMUL.FTZ R108, R94.reuse, R104 ;  /* 0x000000685e6c7220 */ /* 0x040fe20000410000 */
[-C--:B------:R-:W-:Y:S01]  /*25b0*/  FMUL.FTZ R94, R94, R106.reuse ;  /* 0x0000006a5e5e7220 */ /* 0x080fe20000410000 */
[CC--:B------:R-:W-:Y:S02]  /*25c0*/  FMUL.FTZ R110, R102.reuse, R25.reuse ;  /* 0x00000019666e7220 */ /* 0x0c0fe40000410000 */
[C---:B------:R-:W-:Y:S01]  /*25d0*/  FFMA.FTZ R103, R93.reuse, R106, -R108 ;  /* 0x0000006a5d677223 */ /* 0x040fe2000001086c */
[----:B------:R-:W-:Y:S01]  /*25e0*/  FMUL.FTZ R102, R102, R24 ;  /* 0x0000001866667220 */ /* 0x000fe20000410000 */
[----:B------:R-:W-:Y:S02]  /*25f0*/  FFMA.FTZ R94, R93, R104, R94 ;  /* 0x000000685d5e7223 */ /* 0x000fe4000001005e */
[----:B------:R-:W-:Y:S01]  /*2600*/  FADD.FTZ R93, R92, R103 ;  /* 0x000000675c5d7221 */ /* 0x000fe20000010000 */
[CC--:B------:R-:W-:Y:S01]  /*2610*/  FFMA.FTZ R27, R99.reuse, R24.reuse, -R110 ;  /* 0x00000018631b7223 */ /* 0x0c0fe2000001086e */
[-C--:B------:R-:W-:Y:S01]  /*2620*/  FFMA.FTZ R99, R99, R25.reuse, R102 ;  /* 0x0000001963637223 */ /* 0x080fe20000010066 */
[----:B------:R-:W-:Y:S01]  /*2630*/  FADD.FTZ R103, RZ, R94 ;  /* 0x0000005eff677221 */ /* 0x000fe20000010000 */
[----:B------:R-:W-:Y:S01]  /*2640*/  FMUL.FTZ R102, R98, R25 ;  /* 0x0000001962667220 */ /* 0x000fe20000410000 */
[----:B------:R-:W-:Y:S01]  /*2650*/  FMUL.FTZ R94, R90, R93 ;  /* 0x0000005d5a5e7220 */ /* 0x000fe20000410000 */
[-C--:B------:R-:W-:Y:S01]  /*2660*/  FMUL.FTZ R98, R98, R24.reuse ;  /* 0x0000001862627220 */ /* 0x080fe20000410000 */
[-C--:B------:R-:W-:Y:S01]  /*2670*/  FMUL.FTZ R90, R90, R103.reuse ;  /* 0x000000675a5a7220 */ /* 0x080fe20000410000 */
[-C--:B------:R-:W-:Y:S01]  /*2680*/  FFMA.FTZ R92, R97, R24.reuse, -R102 ;  /* 0x00000018615c7223 */ /* 0x080fe20000010866 */
[----:B------:R-:W-:Y:S01]  /*2690*/  FFMA.FTZ R94, R91, R103, R94 ;  /* 0x000000675b5e7223 */ /* 0x000fe2000001005e */
[-C--:B------:R-:W-:Y:S01]  /*26a0*/  FFMA.FTZ R97, R97, R25.reuse, R98 ;  /* 0x0000001961617223 */ /* 0x080fe20000010062 */
[C---:B------:R-:W-:Y:S01]  /*26b0*/  FMUL.FTZ R98, R96.reuse, R25 ;  /* 0x0000001960627220 */ /* 0x040fe20000410000 */
[----:B------:R-:W-:Y:S01]  /*26c0*/  FMUL.FTZ R96, R96, R24 ;  /* 0x0000001860607220 */ /* 0x000fe20000410000 */
[----:B------:R-:W-:Y:S01]  /*26d0*/  FFMA.FTZ R105, R91, R93, -R90 ;  /* 0x0000005d5b697223 */ /* 0x000fe2000001085a */
[----:B------:R-:W-:-:S02]  /*26e0*/  FADD.FTZ R90, RZ, R94 ;  /* 0x0000005eff5a7221 */ /* 0x000fc40000010000 */
[----:B------:R-:W-:Y:S01]  /*26f0*/  FFMA.FTZ R25, R95, R25, R96 ;  /* 0x000000195f197223 */ /* 0x000fe20000010060 */
[----:B------:R-:W-:Y:S01]  /*2700*/  FADD.FTZ R86, R86, R105 ;  /* 0x0000006956567221 */ /* 0x000fe20000010000 */
[C---:B------:R-:W-:Y:S01]  /*2710*/  FMUL.FTZ R96, R88.reuse, R90 ;  /* 0x0000005a58607220 */ /* 0x040fe20000410000 */
[----:B------:R-:W-:Y:S01]  /*2720*/  FMUL.FTZ R91, R13, R11 ;  /* 0x0000000b0d5b7220 */ /* 0x000fe20000410000 */
[----:B------:R-:W-:Y:S01]  /*2730*/  FFMA.FTZ R24, R95, R24, -R98 ;  /* 0x000000185f187223 */ /* 0x000fe20000010862 */
[-C--:B------:R-:W-:Y:S01]  /*2740*/  FMUL.FTZ R105, R88, R86.reuse ;  /* 0x0000005658697220 */ /* 0x080fe20000410000 */
[----:B------:R-:W-:Y:S01]  /*2750*/  FFMA.FTZ R96, R89, R86, -R96 ;  /* 0x0000005659607223 */ /* 0x000fe20000010860 */
[CC--:B------:R-:W-:Y:S01]  /*2760*/  FFMA.FTZ R95, R12.reuse, R10.reuse, -R91 ;  /* 0x0000000a0c5f7223 */ /* 0x0c0fe2000001085b */
        /* <DEDUP_REMOVED lines=23> */
.L_x_2310:
[----:B------:R-:W-:Y:S05]  /*28e0*/  BSYNC.RECONVERGENT B0 ;  /* 0x0000000000007941 */ /* 0x000fea0003800200 */
.L_x_2309:
[----:B------:R-:W-:Y:S01]  /*28f0*/  UIADD3 UR4, UPT, UPT, UR4, 0x1, URZ ;  /* 0x0000000104047890 */ /* 0x000fe2000fffe0ff */
[----:B------:R-:W-:Y:S01]  /*2900*/  FFMA.FTZ R93, R93, R0, -R26 ;  /* 0x000000005d5d7223 */ /* 0x000fe2000001081a */
[----:B------:R-:W-:Y:S01]  /*2910*/  FFMA.FTZ R83, R83, R96, -R14 ;  /* 0x0000006053537223 */ /* 0x000fe2000001080e */
[----:B------:R-:W-:Y:S01]  /*2920*/  FADD.FTZ R0, RZ, R15 ;  /* 0x0000000fff007221 */ /* 0x000fe20000010000 */
[----:B------:R-:W-:Y:S01]  /*2930*/  UISETP.GE.AND UP0, UPT, UR4, UR9, UPT ;  /* 0x000000090400728c */ /* 0x000fe2000bf06270 */
[----:B------:R-:W-:Y:S01]  /*2940*/  FMUL.FTZ R99, R90, R99 ;  /* 0x000000635a637220 */ /* 0x000fe20000410000 */
[----:B------:R-:W-:Y:S01]  /*2950*/  FMUL.FTZ R97, R98, R97 ;  /* 0x0000006162617220 */ /* 0x000fe20000410000 */
[----:B------:R-:W-:Y:S01]  /*2960*/  FADD.FTZ R84, R84, R83 ;  /* 0x0000005354547221 */ /* 0x000fe20000010000 */
[----:B------:R-:W-:Y:S01]  /*2970*/  FMUL.FTZ R25, R25, R0 ;  /* 0x0000000019197220 */ /* 0x000fe20000410000 */
[----:B------:R-:W-:Y:S01]  /*2980*/  FFMA.FTZ R86, R86, R27, -R99 ;  /* 0x0000001b56567223 */ /* 0x000fe20000010863 */
[----:B------:R-:W-:Y:S01]  /*2990*/  FFMA.FTZ R97, R96, R92, -R97 ;  /* 0x0000005c60617223 */ /* 0x000fe20000010861 */
[----:B------:R-:W-:Y:S01]  /*29a0*/  FFMA.FTZ R4, R93, 2, R4 ;  /* 0x400000005d047823 */ /* 0x000fe20000010004 */
[----:B------:R-:W-:Y:S01]  /*29b0*/  FFMA.FTZ R24, R84, R24, -R25 ;  /* 0x0000001854187223 */ /* 0x000fe20000010819 */
[----:B------:R-:W-:Y:S01]  /*29c0*/  FFMA.FTZ R5, R86, 2, R5 ;  /* 0x4000000056057823 */ /* 0x000fe20000010005 */
[----:B------:R-:W-:Y:S01]  /*29d0*/  FFMA.FTZ R6, R97, 2, R6 ;  /* 0x4000000061067823 */ /* 0x000fe20000010006 */
[----:B------:R-:W-:Y:S01]  /*29e0*/  IADD3 R82, PT, PT, R82, 0x1, RZ ;  /* 0x0000000152527810 */ /* 0x000fe20007ffe0ff */
[----:B------:R-:W-:Y:S01]  /*29f0*/  FFMA.FTZ R7, R24, 2, R7 ;  /* 0x4000000018077823 */ /* 0x000fe20000010007 */
[----:B------:R-:W-:Y:S01]  /*2a00*/  UIADD3 UR7, UPT, UPT, UR7, 0x10, URZ ;  /* 0x0000001007077890 */ /* 0x000fe2000fffe0ff */
[----:B------:R-:W-:Y:S11]  /*2a10*/  BRA.U !UP0, `(.L_x_2311) ;  /* 0xffffffed08107547 */ /* 0x000ff6000b83ffff */
.L_x_2308:
[----:B------:R-:W-:Y:S01]  /*2a20*/  BAR.SYNC.DEFER_BLOCKING 0x0 ;  /* 0x0000000000007b1d */ /* 0x000fe20000010000 */
[----:B------:R-:W-:Y:S02]  /*2a30*/  ISETP.NE.AND P0, PT, R62, RZ, PT ;  /* 0x000000ff3e00720c */ /* 0x000fe40003f05270 */
[----:B------:R-:W-:-:S05]  /*2a40*/  IADD3 R53, PT, PT, R53, 0x1, RZ ;  /* 0x0000000135357810 */ /* 0x000fca0007ffe0ff */
[----:B------:R-:W1:Y:S08]  /*2a50*/  LDC.64 R18, c[0x0][0x420] ;  /* 0x00010800ff127b82 */ /* 0x000e700000000a00 */
[----:B------:R-:W2:Y:S01]  /*2a60*/  LDC.64 R20, c[0x0][0x428] ;  /* 0x00010a00ff147b82 */ /* 0x000ea20000000a00 */
[----:B------:R3:W-:Y:S01]  /*2a70*/  STS.128 [R28], R4 ;  /* 0x000000041c007388 */ /* 0x0007e20000000c00 */
[----:B------:R-:W-:-:S03]  /*2a80*/  NOP ;  /* 0x0000000000007918 */ /* 0x000fc60000000000 */
[----:B0-----:R-:W-:Y:S04]  /*2a90*/  LDS R9, [R29] ;  /* 0x000000001d097984 */ /* 0x001fe80000000800 */
[----:B------:R-:W-:Y:S04]  /*2aa0*/  LDS R11, [R29+0x80] ;  /* 0x000080001d0b7984 */ /* 0x000fe80000000800 */
[----:B------:R-:W-:Y:S01]  /*2ab0*/  LDS R13, [R29+0x100] ;  /* 0x000100001d0d7984 */ /* 0x000fe20000000800 */
[----:B---3--:R-:W-:Y:S01]  /*2ac0*/  MOV R4, R32 ;  /* 0x0000002000047202 */ /* 0x008fe20000000f00 */
[----:B------:R-:W-:-:S02]  /*2ad0*/  HFMA2 R5, -RZ, RZ, 0, 0 ;  /* 0x00000000ff057431 */ /* 0x000fc400000001ff */
[----:B------:R-:W-:Y:S02]  /*2ae0*/  LDS R15, [R29+0x180] ;  /* 0x000180001d0f7984 */ /* 0x000fe40000000800 */
[----:B-1----:R-:W-:Y:S02]  /*2af0*/  IMAD.WIDE.U32 R4, R18, UR18, R4 ;  /* 0x0000001212047c25 */ /* 0x002fe4000f8e0004 */
[----:B------:R-:W-:Y:S02]  /*2b00*/  @!P0 STS [UR5+0x200], R31 ;  /* 0x0002001fff008988 */ /* 0x000fe40008000805 */
[----:B------:R-:W-:Y:S01]  /*2b10*/  IMAD R5, R19, UR18, R5 ;  /* 0x0000001213057c24 */ /* 0x000fe2000f8e0205 */
[----:B------:R-:W-:Y:S01]  /*2b20*/  BAR.SYNC.DEFER_BLOCKING 0x0 ;  /* 0x0000000000007b1d */ /* 0x000fe20000010000 */
[----:B--2---:R-:W-:-:S04]  /*2b30*/  IMAD.WIDE.U32 R4, R65, R20, R4 ;  /* 0x0000001441047225 */ /* 0x004fc800078e0004 */
        /* <DEDUP_REMOVED lines=11> */
[----:B------:R-:W-:-:S07]  /*2bf0*/  ISETP.GE.AND P3, PT, R42, R17, PT ;  /* 0x000000112a00720c */ /* 0x000fce0003f66270 */
[----:B------:R0:W-:Y:S01]  /*2c00*/  @!P0 STG.E desc[UR16][R4.64], R9 ;  /* 0x0000000904008986 */ /* 0x0001e2000c101910 */
[----:B-1----:R-:W-:-:S03]  /*2c10*/  ISETP.GE.AND P0, PT, R53, UR4, PT ;  /* 0x0000000435007c0c */ /* 0x002fc6000bf06270 */
        /* <DEDUP_REMOVED lines=11> */
.L_x_2313:
        /* <DEDUP_REMOVED lines=11> */
.L_x_5010:


//--------------------- .text._Z25selective_scan_fwd_kernelI32Selective_Scan_fwd_kernel_traitsILi32ELi4ELi1ELb0ELb0ELb1ELb1EfN3c107complexIfEEEEv13SSMParamsBase --------------------------
	.section	.text._Z25selective_scan_fwd_kernelI32Selective_Scan_fwd_kernel_traitsILi32ELi4ELi1ELb0ELb0ELb1ELb1EfN3c107complexIfEEEEv13SSMParamsBase,"ax",@progbits
	.align	128
        .global         _Z25selective_scan_fwd_kernelI32Selective_Scan_fwd_kernel_traitsILi32ELi4ELi1ELb0ELb0ELb1ELb1EfN3c107complexIfEEEEv13SSMParamsBase
        .type           _Z25selective_scan_fwd_kernelI32Selective_Scan_fwd_kernel_traitsILi32ELi4ELi1ELb0ELb0ELb1ELb1EfN3c107complexIfEEEEv13SSMParamsBase,@function
        .size           _Z25selective_scan_fwd_kernelI32Selective_Scan_fwd_kernel_traitsILi32ELi4ELi1ELb0ELb0ELb1ELb1EfN3c107complexIfEEEEv13SSMParamsBase,(.L_x_5011 - _Z25selective_scan_fwd_kernelI32Selective_Scan_fwd_kernel_traitsILi32ELi4ELi1ELb0ELb0ELb1ELb1EfN3c107complexIfEEEEv13SSMParamsBase)
        .other          _Z25selective_scan_fwd_kernelI32Selective_Scan_fwd_kernel_traitsILi32ELi4ELi1ELb0ELb0ELb1ELb1EfN3c107complexIfEEEEv13SSMParamsBase,@"STO_CUDA_ENTRY STV_DEFAULT"
_Z25selective_scan_fwd_kernelI32Selective_Scan_fwd_kernel_traitsILi32ELi4ELi1ELb0ELb0ELb1ELb1EfN3c107complexIfEEEEv13SSMParamsBase:
.text._Z25selective_scan_fwd_kernelI32Selective_Scan_fwd_kernel_traitsILi32ELi4ELi1ELb0ELb0ELb1ELb1EfN3c107complexIfEEEEv13SSMParamsBase:
        /* <DEDUP_REMOVED lines=48> */
[----:B------:R-:W0:Y:S01]  /*0300*/  LDC.64 R8, c[0x0][0x460] ;  /* 0x00011800ff087b82 */ /* 0x000e220000000a00 */
[----:B------:R-:W-:Y:S02]  /*0310*/  MOV R2, UR4 ;  /* 0x0000000400027c02 */ /* 0x000fe40008000f00 */
[----:B------:R-:W-:Y:S01]  /*0320*/  MOV R3, UR5 ;  /* 0x0000000500037c02 */ /* 0x000fe20008000f00 */
[----:B----4-:R-:W-:Y:S01]  /*0330*/  UIMAD.WIDE.U32 UR4, UR18, UR12, URZ ;  /* 0x0000000c120472a5 */ /* 0x010fe2000f8e00ff */
[----:B---3--:R-:W-:Y:S02]  /*0340*/  MOV R5, UR7 ;  /* 0x0000000700057c02 */ /* 0x008fe40008000f00 */
[----:B------:R-:W-:Y:S02]  /*0350*/  LOP3.LUT R6, R28, R11, RZ, 0x3c, !PT ;  /* 0x0000000b1c067212 */ /* 0x000fe400078e3cff */
[----:B------:R-:W-:-:S02]  /*0360*/  MOV R4, UR6 ;  /* 0x0000000600047c02 */ /* 0x000fc40008000f00 */
[----:B------:R-:W-:Y:S02]  /*0370*/  MOV R3, UR9 ;  /* 0x0000000900037c02 */ /* 0x000fe40008000f00 */
[----:B------:R-:W-:Y:S02]  /*0380*/  MOV R5, UR8 ;  /* 0x0000000800057c02 */ /* 0x000fe40008000f00 */
[----:B------:R-:W-:Y:S02]  /*0390*/  ISETP.GE.AND P3, PT, R6, RZ, PT ;  /* 0x000000ff0600720c */ /* 0x000fe40003f66270 */
[----:B------:R-:W-:Y:S02]  /*03a0*/  ISETP.NE.AND P1, PT, R11, RZ, PT ;  /* 0x000000ff0b00720c */ /* 0x000fe40003f25270 */
[----:B------:R-:W-:Y:S01]  /*03b0*/  @!P2 IADD3 R7, PT, PT, R7, 0x1, RZ ;  /* 0x000000010707a810 */ /* 0x000fe20007ffe0ff */
[----:B-12---:R-:W-:Y:S10]  /*03c0*/  @!P4 EXIT ;  /* 0x000000000000c94d */ /* 0x006ff40003800000 */
[----:B------:R-:W1:Y:S01]  /*03d0*/  S2R R31, SR_TID.X ;  /* 0x00000000001f7919 */ /* 0x000e620000002100 */
[----:B------:R-:W-:Y:S01]  /*03e0*/  @P0 IADD3 R7, PT, PT, R7, 0x1, RZ ;  /* 0x0000000107070810 */ /* 0x000fe20007ffe0ff */
[C---:B------:R-:W-:Y:S01]  /*03f0*/  IMAD.WIDE.U32 R2, R28.reuse, UR10, R2 ;  /* 0x0000000a1c027c25 */ /* 0x040fe2000f8e0002 */
[----:B------:R-:W2:Y:S01]  /*0400*/  LDCU UR6, c[0x0][0x38c] ;  /* 0x00007180ff0677ac */ /* 0x000ea20008000800 */
[----:B------:R-:W3:Y:S01]  /*0410*/  LDC.64 R18, c[0x0][0x448] ;  /* 0x00011200ff127b82 */ /* 0x000ee20000000a00 */
[----:B------:R-:W-:Y:S01]  /*0420*/  @!P3 IADD3 R7, PT, PT, -R7, RZ, RZ ;  /* 0x000000ff0707b210 */ /* 0x000fe20007ffe1ff */
[----:B------:R-:W-:Y:S01]  /*0430*/  IMAD R47, R28, UR11, R3 ;  /* 0x0000000b1c2f7c24 */ /* 0x000fe2000f8e0203 */
[----:B------:R-:W-:Y:S01]  /*0440*/  @!P1 LOP3.LUT R7, RZ, R11, RZ, 0x33, !PT ;  /* 0x0000000bff079212 */ /* 0x000fe200078e33ff */
[----:B------:R-:W4:Y:S01]  /*0450*/  LDCU.64 UR8, c[0x0][0x3b8] ;  /* 0x00007700ff0877ac */ /* 0x000f220008000a00 */
[----:B0-----:R-:W-:Y:S01]  /*0460*/  LEA R39, P0, R2, R8, 0x2 ;  /* 0x0000000802277211 */ /* 0x001fe200078010ff */
[----:B------:R-:W-:Y:S01]  /*0470*/  IMAD.WIDE.U32 R4, R28, UR14, R4 ;  /* 0x0000000e1c047c25 */ /* 0x000fe2000f8e0004 */
[----:B------:R-:W-:Y:S01]  /*0480*/  SHF.R.S32.HI R3, RZ, 0x1f, R7 ;  /* 0x0000001fff037819 */ /* 0x000fe20000011407 */
[----:B------:R-:W0:Y:S01]  /*0490*/  LDC.64 R20, c[0x0][0x440] ;  /* 0x00011000ff147b82 */ /* 0x000e220000000a00 */
[----:B------:R-:W2:Y:S01]  /*04a0*/  LDCU.64 UR20, c[0x0][0x3a0] ;  /* 0x00007400ff1477ac */ /* 0x000ea20008000a00 */
[----:B------:R-:W-:Y:S01]  /*04b0*/  LEA.HI.X R47, R2, R9, R47, 0x2, P0 ;  /* 0x00000009022f7211 */ /* 0x000fe200000f142f */
[----:B------:R-:W-:Y:S01]  /*04c0*/  IMAD R48, R28, UR15, R5 ;  /* 0x0000000f1c307c24 */ /* 0x000fe2000f8e0205 */
[----:B------:R-:W-:Y:S01]  /*04d0*/  LEA R40, P1, R4, R40, 0x2 ;  /* 0x0000002804287211 */ /* 0x000fe200078210ff */
[----:B------:R-:W-:Y:S01]  /*04e0*/  IMAD R0, R3, R60, RZ ;  /* 0x0000003c03007224 */ /* 0x000fe200078e02ff */
[----:B------:R-:W-:Y:S01]  /*04f0*/  UIMAD UR5, UR18, UR13, UR5 ;  /* 0x0000000d120572a4 */ /* 0x000fe2000f8e0205 */
[----:B------:R-:W-:-:S02]  /*0500*/  MOV R38, RZ ;  /* 0x000000ff00267202 */ /* 0x000fc40000000f00 */
[----:B------:R-:W-:Y:S01]  /*0510*/  IMAD R61, R7, R61, R0 ;  /* 0x0000003d073d7224 */ /* 0x000fe200078e0200 */
[----:B------:R-:W-:Y:S01]  /*0520*/  LEA.HI.X R48, R4, R41, R48, 0x2, P1 ;  /* 0x0000002904307211 */ /* 0x000fe200008f1430 */
[----:B------:R-:W-:Y:S02]  /*0530*/  IMAD R0, R15, UR18, R28 ;  /* 0x000000120f007c24 */ /* 0x000fe4000f8e021c */
[----:B------:R-:W-:-:S04]  /*0540*/  IMAD.WIDE.U32 R2, R7, R60, UR4 ;  /* 0x0000000407027e25 */ /* 0x000fc8000f8e003c */
[----:B------:R-:W-:Y:S01]  /*0550*/  IMAD R0, R0, R17, RZ ;  /* 0x0000001100007224 */ /* 0x000fe200078e02ff */
[----:B------:R-:W-:Y:S01]  /*0560*/  LEA R59, P0, R2, R12, 0x2 ;  /* 0x0000000c023b7211 */ /* 0x000fe200078010ff */
[----:B----4-:R-:W-:Y:S01]  /*0570*/  IMAD.WIDE.U32 R34, R28, UR8, RZ ;  /* 0x000000081c227c25 */ /* 0x010fe2000f8e00ff */
[----:B-1----:R-:W-:Y:S01]  /*0580*/  SHF.L.U32 R37, R31, 0x2, RZ ;  /* 0x000000021f257819 */ /* 0x002fe200000006ff */
[----:B------:R-:W1:Y:S01]  /*0590*/  LDCU.U8 UR8, c[0x0][0x39e] ;  /* 0x000073c0ff0877ac */ /* 0x000e620008000000 */
[----:B------:R-:W-:Y:S01]  /*05a0*/  IADD3 R61, PT, PT, R3, R61, RZ ;  /* 0x0000003d033d7210 */ /* 0x000fe20007ffe0ff */
[----:B--2---:R-:W-:Y:S01]  /*05b0*/  IMAD R36, R0, UR6, RZ ;  /* 0x0000000600247c24 */ /* 0x004fe2000f8e02ff */
[----:B------:R-:W-:Y:S01]  /*05c0*/  SHF.L.U32 R0, R31, 0x3, RZ ;  /* 0x000000031f007819 */ /* 0x000fe200000006ff */
[----:B------:R-:W-:Y:S01]  /*05d0*/  IMAD.WIDE.U32 R4, R28, UR20, RZ ;  /* 0x000000141c047c25 */ /* 0x000fe2000f8e00ff */
[----:B------:R-:W-:Y:S02]  /*05e0*/  LOP3.LUT R49, R37, 0xf80, RZ, 0xc0, !PT ;  /* 0x00000f8025317812 */ /* 0x000fe400078ec0ff */
[----:B------:R-:W-:Y:S01]  /*05f0*/  LOP3.LUT R0, R0, 0x1f00, RZ, 0xc0, !PT ;  /* 0x00001f0000007812 */ /* 0x000fe200078ec0ff */
[C---:B------:R-:W-:Y:S01]  /*0600*/  IMAD R6, R28.reuse, UR9, R35 ;  /* 0x000000091c067c24 */ /* 0x040fe2000f8e0223 */
[----:B------:R-:W-:Y:S01]  /*0610*/  LOP3.LUT R42, R49, 0x1f, R31, 0xf8, !PT ;  /* 0x0000001f312a7812 */ /* 0x000fe200078ef81f */
[----:B------:R-:W-:Y:S01]  /*0620*/  IMAD R35, R28, UR21, R5 ;  /* 0x000000151c237c24 */ /* 0x000fe2000f8e0205 */
[----:B------:R-:W-:-:S02]  /*0630*/  LOP3.LUT R43, R0, 0x1f, R31, 0xf8, !PT ;  /* 0x0000001f002b7812 */ /* 0x000fc400078ef81f */
[----:B------:R-:W-:Y:S02]  /*0640*/  LOP3.LUT R46, R42, 0x20, RZ, 0xfc, !PT ;  /* 0x000000202a2e7812 */ /* 0x000fe400078efcff */
[----:B------:R-:W-:Y:S01]  /*0650*/  LEA.HI.X R61, R2, R13, R61, 0x2, P0 ;  /* 0x0000000d023d7211 */ /* 0x000fe200000f143d */
[----:B------:R-:W-:Y:S01]  /*0660*/  IMAD.WIDE.U32 R2, R43, 0x4, RZ ;  /* 0x000000042b027825 */ /* 0x000fe200078e00ff */
[----:B---3--:R-:W-:Y:S02]  /*0670*/  LEA R32, P1, R34, R18, 0x3 ;  /* 0x0000001222207211 */ /* 0x008fe400078218ff */
[----:B0-----:R-:W-:Y:S02]  /*0680*/  LEA R33, P2, R4, R20, 0x3 ;  /* 0x0000001404217211 */ /* 0x001fe400078418ff */
[----:B------:R-:W-:Y:S02]  /*0690*/  IADD3 R49, PT, PT, R49, R46, RZ ;  /* 0x0000002e31317210 */ /* 0x000fe40007ffe0ff */
[----:B------:R-:W-:-:S02]  /*06a0*/  LEA.HI.X R34, R34, R19, R6, 0x3, P1 ;  /* 0x0000001322227211 */ /* 0x000fc400008f1c06 */
[----:B------:R-:W-:Y:S02]  /*06b0*/  LEA.HI.X R35, R4, R21, R35, 0x3, P2 ;  /* 0x0000001504237211 */ /* 0x000fe400010f1c23 */
[C---:B------:R-:W-:Y:S02]  /*06c0*/  IADD3 R41, PT, PT, R37.reuse, 0x1, RZ ;  /* 0x0000000125297810 */ /* 0x040fe40007ffe0ff */
[C---:B------:R-:W-:Y:S02]  /*06d0*/  IADD3 R44, PT, PT, R37.reuse, 0x2, RZ ;  /* 0x00000002252c7810 */ /* 0x040fe40007ffe0ff */
[----:B------:R-:W-:Y:S02]  /*06e0*/  IADD3 R45, PT, PT, R37, 0x3, RZ ;  /* 0x00000003252d7810 */ /* 0x000fe40007ffe0ff */
[C---:B------:R-:W-:Y:S02]  /*06f0*/  LOP3.LUT R50, R42.reuse, 0x40, RZ, 0xfc, !PT ;  /* 0x000000402a327812 */ /* 0x040fe400078efcff */
[----:B------:R-:W-:-:S02]  /*0700*/  LOP3.LUT R51, R42, 0x60, RZ, 0xfc, !PT ;  /* 0x000000602a337812 */ /* 0x000fc400078efcff */
[----:B------:R-:W-:Y:S02]  /*0710*/  LOP3.LUT R52, R2, 0x200, RZ, 0xfc, !PT ;  /* 0x0000020002347812 */ /* 0x000fe400078efcff */
[C---:B------:R-:W-:Y:S02]  /*0720*/  IADD3 R53, PT, PT, R49.reuse, 0x20, RZ ;  /* 0x0000002031357810 */ /* 0x040fe40007ffe0ff */
[C---:B------:R-:W-:Y:S02]  /*0730*/  IADD3 R54, PT, PT, R49.reuse, 0x40, RZ ;  /* 0x0000004031367810 */ /* 0x040fe40007ffe0ff */
[C---:B------:R-:W-:Y:S02]  /*0740*/  IADD3 R55, PT, PT, R49.reuse, 0x60, RZ ;  /* 0x0000006031377810 */ /* 0x040fe40007ffe0ff */
[C---:B------:R-:W-:Y:S02]  /*0750*/  IADD3 R56, PT, PT, R49.reuse, 0x80, RZ ;  /* 0x0000008031387810 */ /* 0x040fe40007ffe0ff */
[----:B------:R-:W-:-:S02]  /*0760*/  IADD3 R57, PT, PT, R49, 0xa0, RZ ;  /* 0x000000a031397810 */ /* 0x000fc40007ffe0ff */
[----:B-1----:R-:W-:-:S07]  /*0770*/  IADD3 R58, PT, PT, R49, 0xc0, RZ ;  /* 0x000000c0313a7810 */ /* 0x002fce0007ffe0ff */
.L_x_2326:
        /* <DEDUP_REMOVED lines=93> */
.L_x_2315:
[----:B------:R-:W-:Y:S05]  /*0d50*/  BSYNC.RECONVERGENT B0 ;  /* 0x0000000000007941 */ /* 0x000fea0003800200 */
.L_x_2314:
        /* <DEDUP_REMOVED lines=32> */
.L_x_2317:
[----:B------:R-:W-:Y:S05]  /*0f60*/  BSYNC.RECONVERGENT B0 ;  /* 0x0000000000007941 */ /* 0x000fea0003800200 */
.L_x_2316:
        /* <DEDUP_REMOVED lines=32> */
.L_x_2319:
[----:B------:R-:W-:Y:S05]  /*1170*/  BSYNC.RECONVERGENT B0 ;  /* 0x0000000000007941 */ /* 0x000fea0003800200 */
.L_x_2318:
        /* <DEDUP_REMOVED lines=32> */
.L_x_2321:
[----:B------:R-:W-:Y:S05]  /*1380*/  BSYNC.RECONVERGENT B0 ;  /* 0x0000000000007941 */ /* 0x000fea0003800200 */
.L_x_2320:
        /* <DEDUP_REMOVED lines=8> */
[----:B------:R-:W-:Y:S01]  /*1410*/  SHF.L.U32 R74, R38, 0x8, RZ ;  /* 0x00000008264a7819 */ /* 0x000fe200000006ff */
        /* <DEDUP_REMOVED lines=35> */
.L_x_2325:
[----:B0-----:R-:W-:Y:S02]  /*1650*/  MOV R8, R79 ;  /* 0x0000004f00087202 */ /* 0x001fe40000000f00 */
[----:B------:R-:W-:-:S06]  /*1660*/  MOV R9, R78 ;  /* 0x0000004e00097202 */ /* 0x000fcc0000000f00 */
[----:B------:R-:W2:Y:S01]  /*1670*/  LDG.E.64 R8, desc[UR16][R8.64] ;  /* 0x0000001008087981 */ /* 0x000ea2000c1e1b00 */
[----:B------:R-:W-:Y:S01]  /*1680*/  ISETP.GE.U32.AND P6, PT, R37, R63, PT ;  /* 0x0000003f2500720c */ /* 0x000fe20003fc6070 */
[----:B------:R-:W-:-:S03]  /*1690*/  HFMA2 R27, -RZ, RZ, 0, 0 ;  /* 0x00000000ff1b7431 */ /* 0x000fc600000001ff */
[----:B------:R-:W-:Y:S01]  /*16a0*/  FSEL R92, R69, RZ, !P6 ;  /* 0x000000ff455c7208 */ /* 0x000fe20007000000 */
[----:B--2---:R-:W-:-:S04]  /*16b0*/  FMUL.FTZ R0, R9, R65 ;  /* 0x0000004109007220 */ /* 0x004fc80000410000 */
[----:B------:R-:W-:Y:S01]  /*16c0*/  FMUL.RZ R12, R0, 0.15915493667125701904 ;  /* 0x3e22f983000c7820 */ /* 0x000fe2000040c000 */
[----:B------:R-:W-:Y:S01]  /*16d0*/  FMUL.FTZ R0, R8, 1.4426950216293334961 ;  /* 0x3fb8aa3b08007820 */ /* 0x000fe20000410000 */
[-C--:B------:R-:W-:Y:S02]  /*16e0*/  FMUL.FTZ R8, R9, R68.reuse ;  /* 0x0000004409087220 */ /* 0x080fe40000410000 */
[----:B------:R-:W0:Y:S01]  /*16f0*/  MUFU.COS R13, R12 ;  /* 0x0000000c000d7308 */ /* 0x000e220000000000 */
[----:B------:R-:W-:Y:S01]  /*1700*/  FMUL.FTZ R10, R0, R65 ;  /* 0x00000041000a7220 */ /* 0x000fe20000410000 */
[----:B------:R-:W-:Y:S01]  /*1710*/  FMUL.RZ R14, R8, 0.15915493667125701904 ;  /* 0x3e22f983080e7820 */ /* 0x000fe2000040c000 */
[----:B------:R-:W-:-:S05]  /*1720*/  FMUL.FTZ R8, R0, R68 ;  /* 0x0000004400087220 */ /* 0x000fca0000410000 */
[----:B------:R-:W0:Y:S04]  /*1730*/  MUFU.EX2 R10, R10 ;  /* 0x0000000a000a7308 */ /* 0x000e280000000800 */
[----:B------:R-:W1:Y:S08]  /*1740*/  MUFU.SIN R11, R12 ;  /* 0x0000000c000b7308 */ /* 0x000e700000000400 */
[----:B------:R-:W2:Y:S01]  /*1750*/  MUFU.EX2 R8, R8 ;  /* 0x0000000800087308 */ /* 0x000ea20000000800 */
[----:B0-----:R-:W-:-:S05]  /*1760*/  FMUL.FTZ R13, R10, R13 ;  /* 0x0000000d0a0d7220 */ /* 0x001fca0000410000 */
[----:B------:R-:W-:Y:S02]  /*1770*/  FSEL R93, R13, 1, !P6 ;  /* 0x3f8000000d5d7808 */ /* 0x000fe40007000000 */
[----:B------:R-:W2:Y:S01]  /*1780*/  MUFU.COS R13, R14 ;  /* 0x0000000e000d7308 */ /* 0x000ea20000000000 */
[----:B-1----:R-:W-:Y:S01]  /*1790*/  FMUL.FTZ R11, R10, R11 ;  /* 0x0000000b0a0b7220 */ /* 0x002fe20000410000 */
[C---:B------:R-:W-:Y:S01]  /*17a0*/  FMUL.FTZ R10, R9.reuse, R67 ;  /* 0x00000043090a7220 */ /* 0x040fe20000410000 */
[----:B------:R-:W-:-:S03]  /*17b0*/  FMUL.FTZ R9, R9, R70 ;  /* 0x0000004609097220 */ /* 0x000fc60000410000 */
[----:B------:R-:W-:Y:S01]  /*17c0*/  FSEL R94, R11, RZ, !P6 ;  /* 0x000000ff0b5e7208 */ /* 0x000fe20007000000 */
[----:B------:R-:W-:Y:S01]  /*17d0*/  FMUL.RZ R12, R10, 0.15915493667125701904 ;  /* 0x3e22f9830a0c7820 */ /* 0x000fe2000040c000 */
[----:B------:R-:W0:Y:S01]  /*17e0*/  MUFU.SIN R11, R14 ;  /* 0x0000000e000b7308 */ /* 0x000e220000000400 */
[----:B------:R-:W-:Y:S01]  /*17f0*/  ISETP.GE.U32.AND P6, PT, R41, R63, PT ;  /* 0x0000003f2900720c */ /* 0x000fe20003fc6070 */
[----:B------:R-:W-:-:S03]  /*1800*/  FMUL.FTZ R10, R0, R67 ;  /* 0x00000043000a7220 */ /* 0x000fc60000410000 */
[----:B------:R-:W-:-:S03]  /*1810*/  FSEL R86, R71, RZ, !P6 ;  /* 0x000000ff47567208 */ /* 0x000fc60007000000 */
[----:B------:R-:W1:Y:S01]  /*1820*/  MUFU.EX2 R10, R10 ;  /* 0x0000000a000a7308 */ /* 0x000e620000000800 */
[----:B--2---:R-:W-:-:S05]  /*1830*/  FMUL.FTZ R13, R8, R13 ;  /* 0x0000000d080d7220 */ /* 0x004fca0000410000 */
[----:B------:R-:W-:Y:S02]  /*1840*/  FSEL R91, R13, 1, !P6 ;  /* 0x3f8000000d5b7808 */ /* 0x000fe40007000000 */
[----:B------:R-:W1:Y:S01]  /*1850*/  MUFU.COS R13, R12 ;  /* 0x0000000c000d7308 */ /* 0x000e620000000000 */
[----:B0-----:R-:W-:Y:S01]  /*1860*/  FMUL.FTZ R11, R8, R11 ;  /* 0x0000000b080b7220 */ /* 0x001fe20000410000 */
[----:B------:R-:W-:-:S04]  /*1870*/  FMUL.FTZ R8, R0, R70 ;  /* 0x0000004600087220 */ /* 0x000fc80000410000 */
[----:B------:R-:W-:Y:S02]  /*1880*/  FSEL R90, R11, RZ, !P6 ;  /* 0x000000ff0b5a7208 */ /* 0x000fe40007000000 */
[----:B------:R-:W0:Y:S01]  /*1890*/  MUFU.SIN R11, R12 ;  /* 0x0000000c000b7308 */ /* 0x000e220000000400 */
[----:B------:R-:W-:Y:S02]  /*18a0*/  ISETP.GE.U32.AND P6, PT, R44, R63, PT ;  /* 0x0000003f2c00720c */ /* 0x000fe40003fc6070 */
[----:B------:R-:W-:Y:S02]  /*18b0*/  FMUL.FTZ R0, R92, R90 ;  /* 0x0000005a5c007220 */ /* 0x000fe40000410000 */
[----:B------:R-:W-:Y:S02]  /*18c0*/  FSEL R87, R72, RZ, !P6 ;  /* 0x000000ff48577208 */ /* 0x000fe40007000000 */
[----:B------:R-:W-:Y:S01]  /*18d0*/  FFMA.FTZ R0, RZ, R91, R0 ;  /* 0x0000005bff007223 */ /* 0x000fe20000010000 */
[----:B------:R-:W2:Y:S01]  /*18e0*/  MUFU.EX2 R8, R8 ;  /* 0x0000000800087308 */ /* 0x000ea20000000800 */
[----:B-1----:R-:W-:-:S02]  /*18f0*/  FMUL.FTZ R13, R10, R13 ;  /* 0x0000000d0a0d7220 */ /* 0x002fc40000410000 */
[----:B------:R-:W-:-:S03]  /*1900*/  FADD.FTZ R0, RZ, R0 ;  /* 0x00000000ff007221 */ /* 0x000fc60000010000 */
[----:B------:R-:W-:Y:S01]  /*1910*/  FSEL R89, R13, 1, !P6 ;  /* 0x3f8000000d597808 */ /* 0x000fe20007000000 */
[----:B------:R-:W-:Y:S01]  /*1920*/  FMUL.RZ R13, R9, 0.15915493667125701904 ;  /* 0x3e22f983090d7820 */ /* 0x000fe2000040c000 */
[----:B0-----:R-:W-:-:S03]  /*1930*/  FMUL.FTZ R11, R10, R11 ;  /* 0x0000000b0a0b7220 */ /* 0x001fc60000410000 */
[----:B------:R-:W2:Y:S02]  /*1940*/  MUFU.SIN R9, R13 ;  /* 0x0000000d00097308 */ /* 0x000ea40000000400 */
[----:B------:R-:W-:Y:S02]  /*1950*/  FSEL R88, R11, RZ, !P6 ;  /* 0x000000ff0b587208 */ /* 0x000fe40007000000 */
[----:B------:R-:W-:-:S04]  /*1960*/  ISETP.GE.U32.AND P6, PT, R45, R63, PT ;  /* 0x0000003f2d00720c */ /* 0x000fc80003fc6070 */
[----:B------:R-:W0:Y:S01]  /*1970*/  MUFU.COS R11, R13 ;  /* 0x0000000d000b7308 */ /* 0x000e220000000000 */
[----:B------:R-:W-:Y:S01]  /*1980*/  FSEL R84, R73, RZ, !P6 ;  /* 0x000000ff49547208 */ /* 0x000fe20007000000 */
[----:B--2---:R-:W-:-:S05]  /*1990*/  FMUL.FTZ R9, R8, R9 ;  /* 0x0000000908097220 */ /* 0x004fca0000410000 */
[----:B------:R-:W-:Y:S01]  /*19a0*/  FSEL R85, R9, RZ, !P6 ;  /* 0x000000ff09557208 */ /* 0x000fe20007000000 */
[----:B------:R-:W-:Y:S01]  /*19b0*/  FMUL.FTZ R9, RZ, R90 ;  /* 0x0000005aff097220 */ /* 0x000fe20000410000 */
[----:B0-----:R-:W-:Y:S01]  /*19c0*/  FMUL.FTZ R11, R8, R11 ;  /* 0x0000000b080b7220 */ /* 0x001fe20000410000 */
[----:B------:R-:W-:Y:S02]  /*19d0*/  FMUL.FTZ R8, R88, R0 ;  /* 0x0000000058087220 */ /* 0x000fe40000410000 */
[----:B------:R-:W-:Y:S02]  /*19e0*/  FFMA.FTZ R9, R92, R91, -R9 ;  /* 0x0000005b5c097223 */ /* 0x000fe40000010809 */
[----:B------:R-:W-:Y:S02]  /*19f0*/  FSEL R82, R11, 1, !P6 ;  /* 0x3f8000000b527808 */ /* 0x000fe40007000000 */
[----:B------:R-:W-:Y:S01]  /*1a00*/  FADD.FTZ R9, R86, R9 ;  /* 0x0000000956097221 */ /* 0x000fe20000010000 */
[----:B------:R-:W-:-:S03]  /*1a10*/  ISETP.GE.AND P6, PT, R64, 0x1, PT ;  /* 0x000000014000780c */ /* 0x000fc60003fc6270 */
[-C--:B------:R-:W-:Y:S01]  /*1a20*/  FMUL.FTZ R11, R88, R9.reuse ;  /* 0x00000009580b7220 */ /* 0x080fe20000410000 */
[----:B------:R-:W-:Y:S01]  /*1a30*/  FFMA.FTZ R8, R89, R9, -R8 ;  /* 0x0000000959087223 */ /* 0x000fe20000010808 */
[----:B------:R-:W-:Y:S02]  /*1a40*/  FMUL.FTZ R9, R93, R90 ;  /* 0x0000005a5d097220 */ /* 0x000fe40000410000 */
[----:B------:R-:W-:Y:S01]  /*1a50*/  FFMA.FTZ R11, R89, R0, R11 ;  /* 0x00000000590b7223 */ /* 0x000fe2000001000b */
[----:B------:R-:W-:Y:S01]  /*1a60*/  FADD.FTZ R12, R87, R8 ;  /* 0x00000008570c7221 */ /* 0x000fe20000010000 */
[C---:B------:R-:W-:Y:S01]  /*1a70*/  FMUL.FTZ R0, R94.reuse, R90 ;  /* 0x0000005a5e007220 */ /* 0x040fe20000410000 */
[-C--:B------:R-:W-:Y:S01]  /*1a80*/  FFMA.FTZ R9, R94, R91.reuse, R9 ;  /* 0x0000005b5e097223 */ /* 0x080fe20000010009 */
[----:B------:R-:W-:Y:S01]  /*1a90*/  FADD.FTZ R11, RZ, R11 ;  /* 0x0000000bff0b7221 */ /* 0x000fe20000010000 */
[----:B------:R-:W-:Y:S01]  /*1aa0*/  FMUL.FTZ R15, R85, R12 ;  /* 0x0000000c550f7220 */ /* 0x000fe20000410000 */
[----:B------:R-:W-:Y:S01]  /*1ab0*/  FFMA.FTZ R0, R93, R91, -R0 ;  /* 0x0000005b5d007223 */ /* 0x000fe20000010800 */
[----:B------:R-:W-:Y:S01]  /*1ac0*/  FMUL.FTZ R8, R88, R9 ;  /* 0x0000000958087220 */ /* 0x000fe20000410000 */
[-C--:B------:R-:W-:Y:S01]  /*1ad0*/  FMUL.FTZ R13, R85, R11.reuse ;  /* 0x0000000b550d7220 */ /* 0x080fe20000410000 */
[----:B------:R-:W-:Y:S01]  /*1ae0*/  FFMA.FTZ R15, R82, R11, R15 ;  /* 0x0000000b520f7223 */ /* 0x000fe2000001000f */
[-C--:B------:R-:W-:Y:S01]  /*1af0*/  FMUL.FTZ R10, R88, R0.reuse ;  /* 0x00000000580a7220 */ /* 0x080fe20000410000 */
[C---:B------:R-:W-:Y:S01]  /*1b00*/  FFMA.FTZ R8, R89.reuse, R0, -R8 ;  /* 0x0000000059087223 */ /* 0x040fe20000010808 */
[----:B------:R-:W-:Y:S01]  /*1b10*/  FFMA.FTZ R11, R82, R12, -R13 ;  /* 0x0000000c520b7223 */ /* 0x000fe2000001080d */
[----:B------:R-:W-:Y:S01]  /*1b20*/  FADD.FTZ R0, RZ, R15 ;  /* 0x0000000fff007221 */ /* 0x000fe20000010000 */
        /* <DEDUP_REMOVED lines=10> */
[-C--:B0-----:R-:W-:Y:S01]  /*1bd0*/  FMUL.FTZ R24, R10, R14.reuse ;  /* 0x0000000e0a187220 */ /* 0x081fe20000410000 */
[----:B------:R-:W-:-:S03]  /*1be0*/  FMUL.FTZ R9, R25, R14 ;  /* 0x0000000e19097220 */ /* 0x000fc60000410000 */
[-C--:B-1----:R-:W-:Y:S01]  /*1bf0*/  FFMA.FTZ R24, R25, R13.reuse, -R24 ;  /* 0x0000000d19187223 */ /* 0x082fe20000010818 */
[----:B------:R-:W-:-:S03]  /*1c00*/  FFMA.FTZ R13, R10, R13, R9 ;  /* 0x0000000d0a0d7223 */ /* 0x000fc60000010009 */
[----:B------:R-:W-:Y:S01]  /*1c10*/  @P6 FADD.FTZ R11, R11, R24 ;  /* 0x000000180b0b6221 */ /* 0x000fe20000010000 */
[----:B------:R-:W-:Y:S01]  /*1c20*/  @P6 FADD.FTZ R0, R0, R13 ;  /* 0x0000000d00006221 */ /* 0x000fe20000010000 */
[CC--:B--2---:R-:W-:Y:S01]  /*1c30*/  FMUL.FTZ R14, R10.reuse, R12.reuse ;  /* 0x0000000c0a0e7220 */ /* 0x0c4fe20000410000 */
[C---:B------:R-:W-:Y:S02]  /*1c40*/  FMUL.FTZ R9, R25.reuse, R12 ;  /* 0x0000000c19097220 */ /* 0x040fe40000410000 */
[----:B------:R-:W-:Y:S01]  /*1c50*/  SHFL.UP PT, R12, R11, 0x2, RZ ;  /* 0x044000000b0c7989 */ /* 0x000fe200000e00ff */
[-C--:B---3--:R-:W-:Y:S01]  /*1c60*/  @P6 FFMA.FTZ R25, R25, R8.reuse, -R14 ;  /* 0x0000000819196223 */ /* 0x088fe2000001080e */
[----:B------:R-:W-:Y:S01]  /*1c70*/  @P6 FFMA.FTZ R10, R10, R8, R9 ;  /* 0x000000080a0a6223 */ /* 0x000fe20000010009 */
[----:B------:R-:W-:Y:S01]  /*1c80*/  ISETP.GE.AND P6, PT, R64, 0x2, PT ;  /* 0x000000024000780c */ /* 0x000fe20003fc6270 */
[----:B------:R-:W0:Y:S04]  /*1c90*/  SHFL.UP PT, R13, R0, 0x2, RZ ;  /* 0x04400000000d7989 */ /* 0x000e2800000e00ff */
[----:B------:R-:W1:Y:S04]  /*1ca0*/  SHFL.UP PT, R9, R10, 0x2, RZ ;  /* 0x044000000a097989 */ /* 0x000e6800000e00ff */
[----:B------:R-:W2:Y:S01]  /*1cb0*/  SHFL.UP PT, R8, R25, 0x2, RZ ;  /* 0x0440000019087989 */ /* 0x000ea200000e00ff */
[-C--:B0-----:R-:W-:Y:S01]  /*1cc0*/  FMUL.FTZ R14, R10, R13.reuse ;  /* 0x0000000d0a0e7220 */ /* 0x081fe20000410000 */
[----:B------:R-:W-:-:S03]  /*1cd0*/  FMUL.FTZ R13, R25, R13 ;  /* 0x0000000d190d7220 */ /* 0x000fc60000410000 */
[CC--:B------:R-:W-:Y:S01]  /*1ce0*/  FFMA.FTZ R14, R25.reuse, R12.reuse, -R14 ;  /* 0x0000000c190e7223 */ /* 0x0c0fe2000001080e */
[C---:B------:R-:W-:Y:S01]  /*1cf0*/  FFMA.FTZ R13, R10.reuse, R12, R13 ;  /* 0x0000000c0a0d7223 */ /* 0x040fe2000001000d */
[-C--:B-1----:R-:W-:Y:S01]  /*1d00*/  FMUL.FTZ R12, R10, R9.reuse ;  /* 0x000000090a0c7220 */ /* 0x082fe20000410000 */
[----:B------:R-:W-:Y:S01]  /*1d10*/  FMUL.FTZ R9, R25, R9 ;  /* 0x0000000919097220 */ /* 0x000fe20000410000 */
[----:B------:R-:W-:Y:S01]  /*1d20*/  @P6 FADD.FTZ R11, R11, R14 ;  /* 0x0000000e0b0b6221 */ /* 0x000fe20000010000 */
[----:B------:R-:W-:Y:S01]  /*1d30*/  @P6 FADD.FTZ R0, R0, R13 ;  /* 0x0000000d00006221 */ /* 0x000fe20000010000 */
[-C--:B--2---:R-:W-:Y:S01]  /*1d40*/  @P6 FFMA.FTZ R25, R25, R8.reuse, -R12 ;  /* 0x0000000819196223 */ /* 0x084fe2000001080c */
[----:B------:R-:W-:Y:S01]  /*1d50*/  @P6 FFMA.FTZ R10, R10, R8, R9 ;  /* 0x000000080a0a6223 */ /* 0x000fe20000010009 */
[----:B------:R-:W-:Y:S01]  /*1d60*/  ISETP.GE.AND P6, PT, R64, 0x4, PT ;  /* 0x000000044000780c */ /* 0x000fe20003fc6270 */
[----:B------:R-:W-:Y:S04]  /*1d70*/  SHFL.UP PT, R12, R11, 0x4, RZ ;  /* 0x048000000b0c7989 */ /* 0x000fe800000e00ff */
        /* <DEDUP_REMOVED lines=28> */
[----:B------:R-:W-:Y:S02]  /*1f40*/  ISETP.GE.AND P6, PT, R49, R74, PT ;  /* 0x0000004a3100720c */ /* 0x000fe40003fc6270 */
        /* <DEDUP_REMOVED lines=18> */
[C---:B------:R-:W-:Y:S01]  /*2070*/  FMUL.FTZ R15, R25.reuse, R12 ;  /* 0x0000000c190f7220 */ /* 0x040fe20000410000 */
[----:B------:R-:W-:Y:S01]  /*2080*/  MOV R107, RZ ;  /* 0x000000ff006b7202 */ /* 0x000fe20000000f00 */
        /* <DEDUP_REMOVED lines=15> */
[----:B------:R-:W-:Y:S01]  /*2180*/  ISETP.NE.AND P6, PT, R101, RZ, PT ;  /* 0x000000ff6500720c */ /* 0x000fe20003fc5270 */
[----:B------:R-:W3:Y:S01]  /*2190*/  @!P5 LDG.E R107, desc[UR16][R8.64+0x180] ;  /* 0x00018010086bd981 */ /* 0x000ee2000c1e1900 */
[----:B------:R-:W-:-:S11]  /*21a0*/  MOV R25, RZ ;  /* 0x000000ff00197202 */ /* 0x000fd60000000f00 */
[----:B------:R0:W3:Y:S01]  /*21b0*/  @!P6 LDG.E R25, desc[UR16][R8.64+-0x200] ;  /* 0xfffe00100819e981 */ /* 0x0000e2000c1e1900 */
[----:B------:R-:W1:Y:S01]  /*21c0*/  S2UR UR6, SR_CgaCtaId ;  /* 0x00000000000679c3 */ /* 0x000e620000008800 */
[----:B------:R-:W-:Y:S02]  /*21d0*/  ISETP.NE.AND P6, PT, R100, RZ, PT ;  /* 0x000000ff6400720c */ /* 0x000fe40003fc5270 */
[----:B------:R-:W-:Y:S01]  /*21e0*/  CS2R R10, SRZ ;  /* 0x00000000000a7805 */ /* 0x000fe2000001ff00 */
[----:B0-----:R-:W-:Y:S01]  /*21f0*/  HFMA2 R8, -RZ, RZ, 1.875, 0 ;  /* 0x3f800000ff087431 */ /* 0x001fe200000001ff */
[----:B------:R-:W-:Y:S01]  /*2200*/  MOV R9, RZ ;  /* 0x000000ff00097202 */ /* 0x000fe20000000f00 */
[----:B------:R-:W-:Y:S02]  /*2210*/  UMOV UR5, 0x400 ;  /* 0x0000040000057882 */ /* 0x000fe40000000000 */
        /* <DEDUP_REMOVED lines=41> */
[-C--:B------:R-:W-:Y:S01]  /*24b0*/  @P6 FFMA.FTZ R26, R26, R110.reuse, -R109 ;  /* 0x0000006e1a1a6223 */ /* 0x080fe2000001086d */
[----:B------:R-:W-:-:S03]  /*24c0*/  @P6 FFMA.FTZ R106, R27, R110, R106 ;  /* 0x0000006e1b6a6223 */ /* 0x000fc6000001006a */
        /* <DEDUP_REMOVED lines=10> */
[CC--:B------:R-:W-:Y:S01]  /*2570*/  FFMA.FTZ R0, R104.reuse, R24.reuse, -R27 ;  /* 0x0000001868007223 */ /* 0x0c0fe2000001081b */
[----:B------:R-:W-:Y:S01]  /*2580*/  FFMA.FTZ R26, R104, R25, R26 ;  /* 0x00000019681a7223 */ /* 0x000fe2000001001a */
[C---:B------:R-:W-:Y:S01]  /*2590*/  FMUL.FTZ R104, R94.reuse, R103 ;  /* 0x000000675e687220 */ /* 0x040fe20000410000 */
[----:B------:R-:W-:Y:S01]  /*25a0*/  FMUL.FTZ R94, R94, R105 ;  /* 0x000000695e5e7220 */ /* 0x000fe20000410000 */
[C---:B------:R-:W-:Y:S02]  /*25b0*/  FMUL.FTZ R106, R102.reuse, R25 ;  /* 0x00000019666a7220 */ /* 0x040fe40000410000 */
[C---:B------:R-:W-:Y:S01]  /*25c0*/  FFMA.FTZ R105, R93.reuse, R105, -R104 ;  /* 0x000000695d697223 */ /* 0x040fe20000010868 */
[-C--:B------:R-:W-:Y:S01]  /*25d0*/  FMUL.FTZ R102, R102, R24.reuse ;  /* 0x0000001866667220 */ /* 0x080fe20000410000 */
        /* <DEDUP_REMOVED lines=19> */
[----:B------:R-:W-:Y:S02]  /*2710*/  FMUL.FTZ R91, R13, R11 ;  /* 0x0000000b0d5b7220 */ /* 0x000fe40000410000 */
[-C--:B------:R-:W-:Y:S01]  /*2720*/  FMUL.FTZ R105, R88, R86.reuse ;  /* 0x0000005658697220 */ /* 0x080fe20000410000 */
[----:B------:R-:W-:Y:S01]  /*2730*/  FFMA.FTZ R96, R89, R86, -R96 ;  /* 0x0000005659607223 */ /* 0x000fe20000010860 */
[----:B------:R-:W-:Y:S01]  /*2740*/  FMUL.FTZ R94, R13, R10 ;  /* 0x0000000a0d5e7220 */ /* 0x000fe20000410000 */
[----:B------:R-:W-:Y:S01]  /*2750*/  FFMA.FTZ R24, R95, R24, -R98 ;  /* 0x000000185f187223 */ /* 0x000fe20000010862 */
[----:B------:R-:W-:Y:S01]  /*2760*/  FFMA.FTZ R105, R89, R90, R105 ;  /* 0x0000005a59697223 */ /* 0x000fe20000010069 */
[----:B------:R-:W-:Y:S01]  /*2770*/  FADD.FTZ R96, R87, R96 ;  /* 0x0000006057607221 */ /* 0x000fe20000010000 */
[C---:B------:R-:W-:Y:S01]  /*2780*/  FFMA.FTZ R95, R12.reuse, R10, -R91 ;  /* 0x0000000a0c5f7223 */ /* 0x040fe2000001085b */
[C---:B------:R-:W-:Y:S01]  /*2790*/  FMUL.FTZ R91, R13.reuse, R9 ;  /* 0x000000090d5b7220 */ /* 0x040fe20000410000 */
[----:B------:R-:W-:Y:S01]  /*27a0*/  FMUL.FTZ R10, R13, R8 ;  /* 0x000000080d0a7220 */ /* 0x000fe20000410000 */
[C---:B------:R-:W-:Y:S01]  /*27b0*/  FFMA.FTZ R94, R12.reuse, R11, R94 ;  /* 0x0000000b0c5e7223 */ /* 0x040fe2000001005e */
[----:B------:R-:W-:Y:S01]  /*27c0*/  FADD.FTZ R88, RZ, R105 ;  /* 0x00000069ff587221 */ /* 0x000fe20000010000 */
[----:B------:R-:W-:Y:S01]  /*27d0*/  FMUL.FTZ R13, R85, R96 ;  /* 0x00000060550d7220 */ /* 0x000fe20000410000 */
[C---:B------:R-:W-:Y:S01]  /*27e0*/  FFMA.FTZ R9, R12.reuse, R9, R10 ;  /* 0x000000090c097223 */ /* 0x040fe2000001000a */
[----:B------:R-:W-:Y:S01]  /*27f0*/  FADD.FTZ R11, R15, R94 ;  /* 0x0000005e0f0b7221 */ /* 0x000fe20000010000 */
[----:B------:R-:W-:Y:S01]  /*2800*/  FFMA.FTZ R8, R12, R8, -R91 ;  /* 0x000000080c087223 */ /* 0x000fe2000001085b */
        /* <DEDUP_REMOVED lines=12> */
.L_x_2324:
[----:B------:R-:W-:Y:S05]  /*28d0*/  BSYNC.RECONVERGENT B0 ;  /* 0x0000000000007941 */ /* 0x000fea0003800200 */
.L_x_2323:
        /* <DEDUP_REMOVED lines=19> */
.L_x_2322:
[----:B------:R-:W-:Y:S01]  /*2a10*/  BAR.SYNC.DEFER_BLOCKING 0x0 ;  /* 0x0000000000007b1d */ /* 0x000fe20000010000 */
[----:B------:R-:W-:Y:S01]  /*2a20*/  ISETP.NE.AND P0, PT, R31, RZ, PT ;  /* 0x000000ff1f00720c */ /* 0x000fe20003f05270 */
[----:B------:R-:W-:-:S06]  /*2a30*/  HFMA2 R67, -RZ, RZ, 0, 0 ;  /* 0x00000000ff437431 */ /* 0x000fcc00000001ff */
[----:B------:R-:W1:Y:S01]  /*2a40*/  LDC.64 R20, c[0x0][0x420] ;  /* 0x00010800ff147b82 */ /* 0x000e620000000a00 */
[----:B------:R-:W2:Y:S07]  /*2a50*/  LDCU.64 UR6, c[0x0][0x478] ;  /* 0x00008f00ff0677ac */ /* 0x000eae0008000a00 */
[----:B------:R-:W3:Y:S08]  /*2a60*/  LDC.64 R22, c[0x0][0x428] ;  /* 0x00010a00ff167b82 */ /* 0x000ef00000000a00 */
[----:B------:R-:W4:Y:S01]  /*2a70*/  LDC.64 R24, c[0x0][0x410] ;  /* 0x00010400ff187b82 */ /* 0x000f220000000a00 */
[----:B------:R-:W-:Y:S01]  /*2a80*/  STS.128 [R62], R4 ;  /* 0x000000043e007388 */ /* 0x000fe20000000c00 */
[----:B------:R-:W-:-:S03]  /*2a90*/  NOP ;  /* 0x0000000000007918 */ /* 0x000fc60000000000 */
[----:B0-----:R-:W-:Y:S01]  /*2aa0*/  LDS R13, [R60] ;  /* 0x000000003c0d7984 */ /* 0x001fe20000000800 */
[----:B-1----:R-:W-:Y:S02]  /*2ab0*/  IMAD.WIDE.U32 R8, R20, UR18, R66 ;  /* 0x0000001214087c25 */ /* 0x002fe4000f8e0042 */
[----:B------:R-:W0:Y:S01]  /*2ac0*/  LDC.64 R26, c[0x0][0x418] ;  /* 0x00010600ff1a7b82 */ /* 0x000e220000000a00 */
[----:B------:R-:W-:Y:S01]  /*2ad0*/  LDS R15, [R60+0x80] ;  /* 0x000080003c0f7984 */ /* 0x000fe20000000800 */
[----:B------:R-:W-:-:S03]  /*2ae0*/  IMAD R9, R21, UR18, R9 ;  /* 0x0000001215097c24 */ /* 0x000fc6000f8e0209 */
[----:B------:R-:W-:Y:S01]  /*2af0*/  LDS R17, [R60+0x100] ;  /* 0x000100003c117984 */ /* 0x000fe20000000800 */
[----:B---3--:R-:W-:-:S03]  /*2b00*/  IMAD.WIDE.U32 R8, R28, R22, R8 ;  /* 0x000000161c087225 */ /* 0x008fc600078e0008 */
[----:B------:R-:W-:Y:S01]  /*2b10*/  LDS R19, [R60+0x180] ;  /* 0x000180003c137984 */ /* 0x000fe20000000800 */
[----:B------:R-:W-:Y:S01]  /*2b20*/  IMAD R21, R28, R23, R9 ;  /* 0x000000171c157224 */ /* 0x000fe200078e0209 */
[----:B------:R-:W-:Y:S01]  /*2b30*/  IADD3 R0, P1, PT, R42, R8, RZ ;  /* 0x000000082a007210 */ /* 0x000fe20007f3e0ff */
[----:B----4-:R-:W-:Y:S01]  /*2b40*/  IMAD.WIDE.U32 R8, R24, UR18, R66 ;  /* 0x0000001218087c25 */ /* 0x010fe2000f8e0042 */
[----:B------:R-:W-:Y:S02]  /*2b50*/  @!P0 STS [UR5+0x200], R63 ;  /* 0x0002003fff008988 */ /* 0x000fe40008000805 */
[----:B------:R-:W-:Y:S01]  /*2b60*/  IADD3.X R21, PT, PT, RZ, R21, RZ, P1, !PT ;  /* 0x00000015ff157210 */ /* 0x000fe20000ffe4ff */
[----:B------:R-:W-:Y:S01]  /*2b70*/  IMAD R9, R25, UR18, R9 ;  /* 0x0000001219097c24 */ /* 0x000fe2000f8e0209 */
[----:B------:R-:W-:Y:S01]  /*2b80*/  BAR.SYNC.DEFER_BLOCKING 0x0 ;  /* 0x0000000000007b1d */ /* 0x000fe20000010000 */
[----:B--2---:R-:W-:Y:S01]  /*2b90*/  LEA R10, P5, R0, UR6, 0x2 ;  /* 0x00000006000a7c11 */ /* 0x004fe2000f8a10ff */
[----:B0-----:R-:W-:-:S04]  /*2ba0*/  IMAD.WIDE.U32 R8, R28, R26, R8 ;  /* 0x0000001a1c087225 */ /* 0x001fc800078e0008 */
[----:B------:R-:W-:Y:S01]  /*2bb0*/  IMAD R9, R28, R27, R9 ;  /* 0x0000001b1c097224 */ /* 0x000fe200078e0209 */
[----:B------:R-:W0:Y:S02]  /*2bc0*/  LDS R11, [UR5+0x200] ;  /* 0x00020005ff0b7984 */ /* 0x000e240008000800 */
[-C--:B0-----:R-:W-:Y:S02]  /*2bd0*/  ISETP.GE.AND P1, PT, R42, R11.reuse, PT ;  /* 0x0000000b2a00720c */ /* 0x081fe40003f26270 */
[-C--:B------:R-:W-:Y:S02]  /*2be0*/  ISETP.GE.AND P2, PT, R46, R11.reuse, PT ;  /* 0x0000000b2e00720c */ /* 0x080fe40003f46270 */
[-C--:B------:R-:W-:Y:S02]  /*2bf0*/  ISETP.GE.AND P3, PT, R50, R11.reuse, PT ;  /* 0x0000000b3200720c */ /* 0x080fe40003f66270 */
[C---:B------:R-:W-:Y:S02]  /*2c00*/  ISETP.GE.AND P4, PT, R51.reuse, R11, PT ;  /* 0x0000000b3300720c */ /* 0x040fe40003f86270 */
[----:B------:R-:W-:Y:S01]  /*2c10*/  LEA.HI.X R11, R0, UR7, R21, 0x2, P5 ;  /* 0x00000007000b7c11 */ /* 0x000fe2000a8f1415 */
[----:B------:R-:W0:Y:S01]  /*2c20*/  LDCU.64 UR6, c[0x0][0x488] ;  /* 0x00009100ff0677ac */ /* 0x000e220008000a00 */
[----:B------:R-:W-:Y:S01]  /*2c30*/  ISETP.GE.AND P5, PT, R51, R63, PT ;  /* 0x0000003f3300720c */ /* 0x000fe20003fa6270 */
[----:B------:R-:W-:-:S02]  /*2c40*/  HFMA2 R21, -RZ, RZ, 0, 0 ;  /* 0x00000000ff157431 */ /* 0x000fc400000001ff */
[----:B------:R-:W-:Y:S01]  /*2c50*/  @!P1 STG.E desc[UR16][R10.64], R13 ;  /* 0x0000000d0a009986 */ /* 0x000fe2000c101910 */
[----:B------:R-:W-:-:S03]  /*2c60*/  IADD3 R8, P1, PT, R42, R8, RZ ;  /* 0x000000082a087210 */ /* 0x000fc60007f3e0ff */
[----:B------:R-:W-:Y:S01]  /*2c70*/  @!P2 STG.E desc[UR16][R10.64+0x80], R15 ;  /* 0x0000800f0a00a986 */ /* 0x000fe2000c101910 */
[----:B------:R-:W-:Y:S02]  /*2c80*/  ISETP.GE.AND P2, PT, R42, R63, PT ;  /* 0x0000003f2a00720c */ /* 0x000fe40003f46270 */
[----:B------:R-:W-:Y:S01]  /*2c90*/  IADD3.X R9, PT, PT, RZ, R9, RZ, P1, !PT ;  /* 0x00000009ff097210 */ /* 0x000fe20000ffe4ff */
[----:B------:R1:W-:Y:S01]  /*2ca0*/  @!P3 STG.E desc[UR16][R10.64+0x100], R17 ;  /* 0x000100110a00b986 */ /* 0x0003e2000c101910 */
[----:B------:R-:W-:-:S03]  /*2cb0*/  ISETP.GE.AND P3, PT, R46, R63, PT ;  /* 0x0000003f2e00720c */ /* 0x000fc60003f66270 */
[----:B------:R2:W-:Y:S01]  /*2cc0*/  @!P4 STG.E desc[UR16][R10.64+0x180], R19 ;  /* 0x000180130a00c986 */ /* 0x0005e2000c101910 */
[----:B------:R-:W-:Y:S01]  /*2cd0*/  BAR.SYNC.DEFER_BLOCKING 0x0 ;  /* 0x0000000000007b1d */ /* 0x000fe20000010000 */
[----:B------:R-:W-:Y:S02]  /*2ce0*/  ISETP.GE.AND P4, PT, R50, R63, PT ;  /* 0x0000003f3200720c */ /* 0x000fe40003f86270 */
[C---:B0-----:R-:W-:Y:S01]  /*2cf0*/  LEA R12, P1, R8.reuse, UR6, 0x2 ;  /* 0x00000006080c7c11 */ /* 0x041fe2000f8210ff */
[----:B-1----:R-:W-:Y:S01]  /*2d00*/  HFMA2 R17, -RZ, RZ, 0, 0 ;  /* 0x00000000ff117431 */ /* 0x002fe200000001ff */
[----:B------:R-:W-:Y:S02]  /*2d10*/  MOV R15, RZ ;  /* 0x000000ff000f7202 */ /* 0x000fe40000000f00 */
[----:B------:R-:W-:Y:S02]  /*2d20*/  LEA.HI.X R13, R8, UR7, R9, 0x2, P1 ;  /* 0x00000007080d7c11 */ /* 0x000fe400088f1409 */
[----:B--2---:R-:W-:-:S03]  /*2d30*/  MOV R19, RZ ;  /* 0x000000ff00137202 */ /* 0x004fc60000000f00 */
        /* <DEDUP_REMOVED lines=20> */
[----:B-1----:R-:W-:-:S03]  /*2e80*/  FADD.FTZ R17, R16, 1 ;  /* 0x3f80000010117421 */ /* 0x002fc60000010000 */
[----:B------:R-:W0:Y:S01]  /*2e90*/  MUFU.RCP R20, R15 ;  /* 0x0000000f00147308 */ /* 0x000e220000001000 */
[----:B------:R-:W-:Y:S01]  /*2ea0*/  BAR.SYNC.DEFER_BLOCKING 0x0 ;  /* 0x0000000000007b1d */ /* 0x000fe20000010000 */
[----:B--2---:R-:W-:Y:S01]  /*2eb0*/  FADD.FTZ R14, R18, 1 ;  /* 0x3f800000120e7421 */ /* 0x004fe20000010000 */
[----:B---3--:R-:W-:-:S05]  /*2ec0*/  FADD.FTZ R12, R0, 1 ;  /* 0x3f800000000c7421 */ /* 0x008fca0000010000 */
[----:B------:R-:W1:Y:S01]  /*2ed0*/  MUFU.RCP R17, R17 ;  /* 0x0000001100117308 */ /* 0x000e620000001000 */
[----:B------:R-:W2:Y:S07]  /*2ee0*/  LDC.64 R18, c[0x0][0x430] ;  /* 0x00010c00ff127b82 */ /* 0x000eae0000000a00 */
[----:B------:R-:W3:Y:S01]  /*2ef0*/  MUFU.RCP R13, R12 ;  /* 0x0000000c000d7308 */ /* 0x000ee20000001000 */
[----:B0-----:R-:W-:Y:S02]  /*2f00*/  FMUL.FTZ R0, R9, R20 ;  /* 0x0000001409007220 */ /* 0x001fe40000410000 */
[----:B------:R-:W0:Y:S02]  /*2f10*/  LDC.64 R20, c[0x0][0x438] ;  /* 0x00010e00ff147b82 */ /* 0x000e240000000a00 */
[----:B------:R-:W-:-:S03]  /*2f20*/  FMUL.FTZ R5, R0, R5 ;  /* 0x0000000500057220 */ /* 0x000fc60000410000 */
[----:B------:R-:W4:Y:S01]  /*2f30*/  MUFU.RCP R14, R14 ;  /* 0x0000000e000e7308 */ /* 0x000f220000001000 */
[----:B-1----:R-:W-:-:S04]  /*2f40*/  FMUL.FTZ R9, R10, R17 ;  /* 0x000000110a097220 */ /* 0x002fc80000410000 */
[----:B------:R-:W-:Y:S01]  /*2f50*/  FMUL.FTZ R6, R9, R6 ;  /* 0x0000000609067220 */ /* 0x000fe20000410000 */
[----:B--2---:R-:W-:-:S04]  /*2f60*/  IMAD.WIDE.U32 R66, R18, UR18, R66 ;  /* 0x0000001212427c25 */ /* 0x004fc8000f8e0042 */
[----:B---3--:R-:W-:Y:S01]  /*2f70*/  FMUL.FTZ R13, R8, R13 ;  /* 0x0000000d080d7220 */ /* 0x008fe20000410000 */
[----:B------:R-:W-:-:S03]  /*2f80*/  IMAD R67, R19, UR18, R67 ;  /* 0x0000001213437c24 */ /* 0x000fc6000f8e0243 */
[----:B------:R-:W-:Y:S01]  /*2f90*/  FMUL.FTZ R4, R13, R4 ;  /* 0x000000040d047220 */ /* 0x000fe20000410000 */
[----:B----4-:R-:W-:-:S04]  /*2fa0*/  FMUL.FTZ R8, R11, R14 ;  /* 0x0000000e0b087220 */ /* 0x010fc80000410000 */
[----:B------:R-:W-:-:S05]  /*2fb0*/  FMUL.FTZ R7, R8, R7 ;  /* 0x0000000708077220 */ /* 0x000fca0000410000 */
[----:B------:R0:W-:Y:S01]  /*2fc0*/  STS.128 [R62], R4 ;  /* 0x000000043e007388 */ /* 0x0001e20000000c00 */
[----:B------:R-:W-:-:S03]  /*2fd0*/  NOP ;  /* 0x0000000000007918 */ /* 0x000fc60000000000 */
[----:B------:R-:W-:Y:S04]  /*2fe0*/  LDS R9, [R60] ;  /* 0x000000003c097984 */ /* 0x000fe80000000800 */
[----:B------:R-:W-:Y:S04]  /*2ff0*/  LDS R11, [R60+0x80] ;  /* 0x000080003c0b7984 */ /* 0x000fe80000000800 */
[----:B------:R-:W-:Y:S01]  /*3000*/  LDS R13, [R60+0x100] ;  /* 0x000100003c0d7984 */ /* 0x000fe20000000800 */
[----:B0-----:R-:W-:-:S03]  /*3010*/  IMAD.WIDE.U32 R4, R28, R20, R66 ;  /* 0x000000141c047225 */ /* 0x001fc600078e0042 */
        /* <DEDUP_REMOVED lines=28> */
.L_x_2327:
        /* <DEDUP_REMOVED lines=10> */
.L_x_5011:


//--------------------- .text._Z25selective_scan_fwd_kernelI32Selective_Scan_fwd_kernel_traitsILi32ELi4ELi1ELb0ELb1ELb0ELb0EfN3c107complexIfEEEEv13SSMParamsBase --------------------------
	.section	.text._Z25selective_scan_fwd_kernelI32Selective_Scan_fwd_kernel_traitsILi32ELi4ELi1ELb0ELb1ELb0ELb0EfN3c107complexIfEEEEv13SSMParamsBase,"ax",@progbits
	.align	128
        .global         _Z25selective_scan_fwd_kernelI32Selective_Scan_fwd_kernel_traitsILi32ELi4ELi1ELb0ELb1ELb0ELb0EfN3c107complexIfEEEEv13SSMParamsBase
        .type           _Z25selective_scan_fwd_kernelI32Selective_Scan_fwd_kernel_traitsILi32ELi4ELi1ELb0ELb1ELb0ELb0EfN3c107complexIfEEEEv13SSMParamsBase,@function
        .size           _Z25selective_scan_fwd_kernelI32Selective_Scan_fwd_kernel_traitsILi32ELi4ELi1ELb0ELb1ELb0ELb0EfN3c107complexIfEEEEv13SSMParamsBase,(.L_x_5012 - _Z25selective_scan_fwd_kernelI32Selective_Scan_fwd_kernel_traitsILi32ELi4ELi1ELb0ELb1ELb0ELb0EfN3c107complexIfEEEEv13SSMParamsBase)
        .other          _Z25selective_scan_fwd_kernelI32Selective_Scan_fwd_kernel_traitsILi32ELi4ELi1ELb0ELb1ELb0ELb0EfN3c107complexIfEEEEv13SSMParamsBase,@"STO_CUDA_ENTRY STV_DEFAULT"
_Z25selective_scan_fwd_kernelI32Selective_Scan_fwd_kernel_traitsILi32ELi4ELi1ELb0ELb1ELb0ELb0EfN3c107complexIfEEEEv13SSMParamsBase:
.text._Z25selective_scan_fwd_kernelI32Selective_Scan_fwd_kernel_traitsILi32ELi4ELi1ELb0ELb1ELb0ELb0EfN3c107complexIfEEEEv13SSMParamsBase:
[----:B------:R-:W-:Y:S08]  /*0000*/  LDC R1, c[0x0][0x37c] ;  /* 0x0000df00ff017b82 */ /* 0x000ff00000000800 */
[----:B------:R-:W0:Y:S01]  /*0010*/  LDC R11, c[0x0][0x398] ;  /* 0x0000e600ff0b7b82 */ /* 0x000e220000000800 */
[----:B------:R-:W1:Y:S01]  /*0020*/  S2R R64, SR_CTAID.Y ;  /* 0x0000000000407919 */ /* 0x000e620000002600 */
[----:B------:R-:W2:Y:S01]  /*0030*/  LDCU.64 UR16, c[0x0][0x358] ;  /* 0x00006b00ff1077ac */ /* 0x000ea20008000a00 */
[----:B------:R-:W-:Y:S01]  /*0040*/  CS2R R62, SRZ ;  /* 0x00000000003e7805 */ /* 0x000fe2000001ff00 */
[----:B------:R-:W3:Y:S04]  /*0050*/  LDCU.128 UR12, c[0x0][0x400] ;  /* 0x00008000ff0c77ac */ /* 0x000ee80008000c00 */
        /* <DEDUP_REMOVED lines=56> */
[----:B------:R-:W2:Y:S01]  /*03e0*/  LDCU.64 UR20, c[0x0][0x3a0] ;  /* 0x00007400ff1477ac */ /* 0x000ea20008000a00 */
[C---:B------:R-:W-:Y:S01]  /*03f0*/  IMAD.WIDE.U32 R2, R64.reuse, UR10, R2 ;  /* 0x0000000a40027c25 */ /* 0x040fe2000f8e0002 */
[----:B------:R-:W3:Y:S01]  /*0400*/  LDC.64 R16, c[0x0][0x450] ;  /* 0x00011400ff107b82 */ /* 0x000ee20000000a00 */
[----:B------:R-:W-:Y:S01]  /*0410*/  @!P3 IADD3 R7, PT, PT, -R7, RZ, RZ ;  /* 0x000000ff0707b210 */ /* 0x000fe20007ffe1ff */
[----:B------:R-:W4:Y:S01]  /*0420*/  LDCU UR6, c[0x0][0x38c] ;  /* 0x00007180ff0677ac */ /* 0x000f220008000800 */
[----:B------:R-:W-:Y:S01]  /*0430*/  @!P1 LOP3.LUT R7, RZ, R11, RZ, 0x33, !PT ;  /* 0x0000000bff079212 */ /* 0x000fe200078e33ff */
[----:B------:R-:W-:Y:S01]  /*0440*/  IMAD R45, R64, UR11, R3 ;  /* 0x0000000b402d7c24 */ /* 0x000fe2000f8e0203 */
[----:B------:R-:W-:Y:S01]  /*0450*/  LEA R50, P0, R2, R50, 0x2 ;  /* 0x0000003202327211 */ /* 0x000fe200078010ff */
[C---:B------:R-:W-:Y:S01]  /*0460*/  IMAD.WIDE.U32 R4, R64.reuse, UR14, R4 ;  /* 0x0000000e40047c25 */ /* 0x040fe2000f8e0004 */
[----:B------:R-:W-:Y:S01]  /*0470*/  SHF.R.S32.HI R3, RZ, 0x1f, R7 ;  /* 0x0000001fff037819 */ /* 0x000fe20000011407 */
[----:B------:R-:W3:Y:S01]  /*0480*/  LDC.64 R18, c[0x0][0x440] ;  /* 0x00011000ff127b82 */ /* 0x000ee20000000a00 */
[----:B------:R-:W4:Y:S01]  /*0490*/  LDCU.64 UR8, c[0x0][0x3d8] ;  /* 0x00007b00ff0877ac */ /* 0x000f220008000a00 */
[----:B------:R-:W-:Y:S01]  /*04a0*/  IMAD R44, R64, UR15, R5 ;  /* 0x0000000f402c7c24 */ /* 0x000fe2000f8e0205 */
[----:B0-----:R-:W-:Y:S01]  /*04b0*/  LEA R48, P1, R4, R48, 0x2 ;  /* 0x0000003004307211 */ /* 0x001fe200078210ff */
[----:B------:R-:W-:Y:S01]  /*04c0*/  IMAD R0, R3, R30, RZ ;  /* 0x0000001e03007224 */ /* 0x000fe200078e02ff */
[----:B------:R-:W-:Y:S01]  /*04d0*/  UIMAD UR5, UR18, UR13, UR5 ;  /* 0x0000000d120572a4 */ /* 0x000fe2000f8e0205 */
[----:B------:R-:W-:-:S02]  /*04e0*/  LEA.HI.X R45, R2, R51, R45, 0x2, P0 ;  /* 0x00000033022d7211 */ /* 0x000fc400000f142d */
[----:B------:R-:W-:Y:S01]  /*04f0*/  IMAD R31, R7, R31, R0 ;  /* 0x0000001f071f7224 */ /* 0x000fe200078e0200 */
[----:B------:R-:W-:Y:S01]  /*0500*/  LEA.HI.X R44, R4, R49, R44, 0x2, P1 ;  /* 0x00000031042c7211 */ /* 0x000fe200008f142c */
[----:B------:R-:W-:Y:S01]  /*0510*/  IMAD R0, R13, UR18, R64 ;  /* 0x000000120d007c24 */ /* 0x000fe2000f8e0240 */
[----:B------:R-:W-:Y:S01]  /*0520*/  MOV R52, RZ ;  /* 0x000000ff00347202 */ /* 0x000fe20000000f00 */
[----:B--2---:R-:W-:-:S04]  /*0530*/  IMAD.WIDE.U32 R56, R64, UR20, RZ ;  /* 0x0000001440387c25 */ /* 0x004fc8000f8e00ff */
[----:B------:R-:W-:Y:S02]  /*0540*/  IMAD R0, R0, R15, RZ ;  /* 0x0000000f00007224 */ /* 0x000fe400078e02ff */
[----:B------:R-:W-:Y:S01]  /*0550*/  IMAD R4, R64, UR21, R57 ;  /* 0x0000001540047c24 */ /* 0x000fe2000f8e0239 */
[C---:B-1----:R-:W-:Y:S01]  /*0560*/  SHF.L.U32 R57, R61.reuse, 0x2, RZ ;  /* 0x000000023d397819 */ /* 0x042fe200000006ff */
[----:B----4-:R-:W-:Y:S01]  /*0570*/  IMAD R54, R0, UR6, RZ ;  /* 0x0000000600367c24 */ /* 0x010fe2000f8e02ff */
[----:B------:R-:W-:Y:S01]  /*0580*/  SHF.L.U32 R0, R61, 0x3, RZ ;  /* 0x000000033d007819 */ /* 0x000fe200000006ff */
[----:B------:R-:W-:Y:S01]  /*0590*/  IMAD.WIDE.U32 R2, R7, R30, UR4 ;  /* 0x0000000407027e25 */ /* 0x000fe2000f8e001e */
[----:B------:R-:W-:Y:S02]  /*05a0*/  LOP3.LUT R42, R57, 0xf80, RZ, 0xc0, !PT ;  /* 0x00000f80392a7812 */ /* 0x000fe400078ec0ff */
[----:B------:R-:W-:Y:S01]  /*05b0*/  LOP3.LUT R0, R0, 0x1f00, RZ, 0xc0, !PT ;  /* 0x00001f0000007812 */ /* 0x000fe200078ec0ff */
[----:B------:R-:W-:Y:S01]  /*05c0*/  IMAD.WIDE.U32 R58, R64, UR8, RZ ;  /* 0x00000008403a7c25 */ /* 0x000fe2000f8e00ff */
[----:B------:R-:W-:Y:S01]  /*05d0*/  LOP3.LUT R53, R42, 0x1f, R61, 0xf8, !PT ;  /* 0x0000001f2a357812 */ /* 0x000fe200078ef83d */
[----:B------:R-:W0:Y:S01]  /*05e0*/  LDCU.U8 UR8, c[0x0][0x39e] ;  /* 0x000073c0ff0877ac */ /* 0x000e220008000000 */
[----:B------:R-:W-:Y:S01]  /*05f0*/  LEA R33, P0, R2, R8, 0x2 ;  /* 0x0000000802217211 */ /* 0x000fe200078010ff */
[----:B------:R-:W-:Y:S01]  /*0600*/  IMAD R5, R64, UR9, R59 ;  /* 0x0000000940057c24 */ /* 0x000fe2000f8e023b */
[----:B------:R-:W-:-:S02]  /*0610*/  IADD3 R31, PT, PT, R3, R31, RZ ;  /* 0x0000001f031f7210 */ /* 0x000fc40007ffe0ff */
[----:B------:R-:W-:Y:S02]  /*0620*/  LOP3.LUT R46, R0, 0x1f, R61, 0xf8, !PT ;  /* 0x0000001f002e7812 */ /* 0x000fe400078ef83d */
[----:B------:R-:W-:Y:S02]  /*0630*/  LOP3.LUT R47, R53, 0x20, RZ, 0xfc, !PT ;  /* 0x00000020352f7812 */ /* 0x000fe400078efcff */
[----:B------:R-:W-:Y:S01]  /*0640*/  LEA.HI.X R31, R2, R9, R31, 0x2, P0 ;  /* 0x00000009021f7211 */ /* 0x000fe200000f141f */
[----:B------:R-:W-:Y:S01]  /*0650*/  IMAD.WIDE.U32 R2, R46, 0x4, RZ ;  /* 0x000000042e027825 */ /* 0x000fe200078e00ff */
[----:B---3--:R-:W-:Y:S02]  /*0660*/  LEA R60, P1, R58, R16, 0x3 ;  /* 0x000000103a3c7211 */ /* 0x008fe400078218ff */
[----:B------:R-:W-:Y:S02]  /*0670*/  LEA R59, P2, R56, R18, 0x3 ;  /* 0x00000012383b7211 */ /* 0x000fe400078418ff */
[----:B------:R-:W-:-:S02]  /*0680*/  IADD3 R42, PT, PT, R42, R47, RZ ;  /* 0x0000002f2a2a7210 */ /* 0x000fc40007ffe0ff */
[----:B------:R-:W-:Y:S02]  /*0690*/  LEA.HI.X R58, R58, R17, R5, 0x3, P1 ;  /* 0x000000113a3a7211 */ /* 0x000fe400008f1c05 */
[----:B------:R-:W-:Y:S02]  /*06a0*/  LEA.HI.X R56, R56, R19, R4, 0x3, P2 ;  /* 0x0000001338387211 */ /* 0x000fe400010f1c04 */
[C---:B------:R-:W-:Y:S02]  /*06b0*/  IADD3 R55, PT, PT, R57.reuse, 0x1, RZ ;  /* 0x0000000139377810 */ /* 0x040fe40007ffe0ff */
[C---:B------:R-:W-:Y:S02]  /*06c0*/  IADD3 R51, PT, PT, R57.reuse, 0x2, RZ ;  /* 0x0000000239337810 */ /* 0x040fe40007ffe0ff */
[----:B------:R-:W-:Y:S02]  /*06d0*/  IADD3 R49, PT, PT, R57, 0x3, RZ ;  /* 0x0000000339317810 */ /* 0x000fe40007ffe0ff */
[----:B------:R-:W-:-:S02]  /*06e0*/  LOP3.LUT R43, R53, 0x40, RZ, 0xfc, !PT ;  /* 0x00000040352b7812 */ /* 0x000fc400078efcff */
[----:B------:R-:W-:Y:S02]  /*06f0*/  LOP3.LUT R41, R53, 0x60, RZ, 0xfc, !PT ;  /* 0x0000006035297812 */ /* 0x000fe400078efcff */
[----:B------:R-:W-:Y:S02]  /*0700*/  LOP3.LUT R40, R2, 0x200, RZ, 0xfc, !PT ;  /* 0x0000020002287812 */ /* 0x000fe400078efcff */
[C---:B------:R-:W-:Y:S02]  /*0710*/  IADD3 R39, PT, PT, R42.reuse, 0x20, RZ ;  /* 0x000000202a277810 */ /* 0x040fe40007ffe0ff */
[C---:B------:R-:W-:Y:S02]  /*0720*/  IADD3 R38, PT, PT, R42.reuse, 0x40, RZ ;  /* 0x000000402a267810 */ /* 0x040fe40007ffe0ff */
[C---:B------:R-:W-:Y:S02]  /*0730*/  IADD3 R37, PT, PT, R42.reuse, 0x60, RZ ;  /* 0x000000602a257810 */ /* 0x040fe40007ffe0ff */
[----:B------:R-:W-:-:S02]  /*0740*/  IADD3 R36, PT, PT, R42, 0x80, RZ ;  /* 0x000000802a247810 */ /* 0x000fc40007ffe0ff */
[C---:B------:R-:W-:Y:S02]  /*0750*/  IADD3 R35, PT, PT, R42.reuse, 0xa0, RZ ;  /* 0x000000a02a237810 */ /* 0x040fe40007ffe0ff */
[----:B0-----:R-:W-:-:S07]  /*0760*/  IADD3 R34, PT, PT, R42, 0xc0, RZ ;  /* 0x000000c02a227810 */ /* 0x001fce0007ffe0ff */
.L_x_2340:
[----:B0-----:R-:W0:Y:S01]  /*0770*/  LDC R13, c[0x0][0x388] ;  /* 0x0000e200ff0d7b82 */ /* 0x001e220000000800 */
[----:B------:R-:W-:Y:S01]  /*0780*/  SHF.L.U32 R32, R52, 0x7, RZ ;  /* 0x0000000734207819 */ /* 0x000fe200000006ff */
[----:B------:R-:W-:Y:S01]  /*0790*/  HFMA2 R9, -RZ, RZ, 0, 0 ;  /* 0x00000000ff097431 */ /* 0x000fe200000001ff */
[----:B------:R-:W-:Y:S01]  /*07a0*/  SHF.L.U32 R17, R53, 0x2, RZ ;  /* 0x0000000235117819 */ /* 0x000fe200000006ff */
[----:B------:R-:W-:Y:S01]  /*07b0*/  HFMA2 R19, -RZ, RZ, 0, 0 ;  /* 0x00000000ff137431 */ /* 0x000fe200000001ff */
[----:B------:R-:W-:Y:S02]  /*07c0*/  MOV R7, RZ ;  /* 0x000000ff00077202 */ /* 0x000fe40000000f00 */
[----:B------:R-:W-:Y:S02]  /*07d0*/  IADD3 R4, P4, PT, R17, R50, RZ ;  /* 0x0000003211047210 */ /* 0x000fe40007f9e0ff */
[----:B------:R-:W-:Y:S02]  /*07e0*/  MOV R15, RZ ;  /* 0x000000ff000f7202 */ /* 0x000fe40000000f00 */
[----:B------:R-:W-:-:S02]  /*07f0*/  IADD3.X R5, PT, PT, RZ, R45, RZ, P4, !PT ;  /* 0x0000002dff057210 */ /* 0x000fc400027fe4ff */
[----:B0-----:R-:W-:-:S04]  /*0800*/  IADD3 R30, PT, PT, -R32, R13, RZ ;  /* 0x0000000d201e7210 */ /* 0x001fc80007ffe1ff */
        /* <DEDUP_REMOVED lines=8> */
[----:B------:R-:W4:Y:S01]  /*0890*/  @!P3 LDG.E R19, desc[UR16][R4.64+0x180] ;  /* 0x000180100413b981 */ /* 0x000f22000c1e1900 */
[----:B------:R-:W0:Y:S01]  /*08a0*/  S2UR UR5, SR_CgaCtaId ;  /* 0x00000000000579c3 */ /* 0x000e220000008800 */
[----:B------:R-:W-:Y:S01]  /*08b0*/  UMOV UR4, 0x400 ;  /* 0x0000040000047882 */ /* 0x000fe20000000000 */
[----:B------:R-:W-:Y:S01]  /*08c0*/  IADD3 R16, P4, PT, R17, R48, RZ ;  /* 0x0000003011107210 */ /* 0x000fe20007f9e0ff */
[----:B------:R-:W1:Y:S01]  /*08d0*/  S2R R29, SR_LANEID ;  /* 0x00000000001d7919 */ /* 0x000e620000000000 */
[----:B------:R-:W-:Y:S01]  /*08e0*/  MOV R21, RZ ;  /* 0x000000ff00157202 */ /* 0x000fe20000000f00 */
[----:B------:R-:W-:Y:S01]  /*08f0*/  HFMA2 R23, -RZ, RZ, 0, 0 ;  /* 0x00000000ff177431 */ /* 0x000fe200000001ff */
[----:B------:R-:W-:Y:S01]  /*0900*/  MOV R25, RZ ;  /* 0x000000ff00197202 */ /* 0x000fe20000000f00 */
[----:B------:R-:W-:Y:S01]  /*0910*/  HFMA2 R27, -RZ, RZ, 0, 0 ;  /* 0x00000000ff1b7431 */ /* 0x000fe200000001ff */
[----:B------:R-:W-:Y:S01]  /*0920*/  IADD3.X R17, PT, PT, RZ, R44, RZ, P4, !PT ;  /* 0x0000002cff117210 */ /* 0x000fe200027fe4ff */
[----:B0-----:R-:W-:-:S06]  /*0930*/  ULEA UR5, UR5, UR4, 0x18 ;  /* 0x0000000405057291 */ /* 0x001fcc000f8ec0ff */
[C---:B-1----:R-:W-:Y:S02]  /*0940*/  LEA R28, R29.reuse, UR5, 0x2 ;  /* 0x000000051d1c7c11 */ /* 0x042fe4000f8e10ff */
[----:B------:R-:W-:-:S03]  /*0950*/  LEA R0, R29, UR5, 0x4 ;  /* 0x000000051d007c11 */ /* 0x000fc6000f8e20ff */
[----:B--2---:R-:W-:Y:S04]  /*0960*/  STS [R28], R7 ;  /* 0x000000071c007388 */ /* 0x004fe80000000800 */
[----:B---3--:R-:W-:Y:S04]  /*0970*/  STS [R28+0x80], R9 ;  /* 0x000080091c007388 */ /* 0x008fe80000000800 */
[----:B----4-:R0:W-:Y:S04]  /*0980*/  STS [R28+0x100], R15 ;  /* 0x0001000f1c007388 */ /* 0x0101e80000000800 */
[----:B------:R-:W-:Y:S01]  /*0990*/  STS [R28+0x180], R19 ;  /* 0x000180131c007388 */ /* 0x000fe20000000800 */
[----:B------:R-:W-:-:S03]  /*09a0*/  NOP ;  /* 0x0000000000007918 */ /* 0x000fc60000000000 */
[----:B------:R-:W-:Y:S01]  /*09b0*/  LDS.128 R8, [R0] ;  /* 0x0000000000087984 */ /* 0x000fe20000000c00 */
[----:B0-----:R-:W0:Y:S08]  /*09c0*/  LDC R15, c[0x0][0x38c] ;  /* 0x0000e300ff0f7b82 */ /* 0x001e300000000800 */
        /* <DEDUP_REMOVED lines=55> */
.L_x_2329:
[----:B------:R-:W-:Y:S05]  /*0d40*/  BSYNC.RECONVERGENT B0 ;  /* 0x0000000000007941 */ /* 0x000fea0003800200 */
.L_x_2328:
        /* <DEDUP_REMOVED lines=32> */
.L_x_2331:
[----:B------:R-:W-:Y:S05]  /*0f50*/  BSYNC.RECONVERGENT B0 ;  /* 0x0000000000007941 */ /* 0x000fea0003800200 */
.L_x_2330:
        /* <DEDUP_REMOVED lines=32> */
.L_x_2333:
[----:B------:R-:W-:Y:S05]  /*1160*/  BSYNC.RECONVERGENT B0 ;  /* 0x0000000000007941 */ /* 0x000fea0003800200 */
.L_x_2332:
        /* <DEDUP_REMOVED lines=32> */
.L_x_2335:
[----:B------:R-:W-:Y:S05]  /*1370*/  BSYNC.RECONVERGENT B0 ;  /* 0x0000000000007941 */ /* 0x000fea0003800200 */
.L_x_2334:
        /* <DEDUP_REMOVED lines=9> */
[----:B------:R-:W-:Y:S01]  /*1410*/  SHF.L.U32 R10, R52, 0x8, RZ ;  /* 0x00000008340a7819 */ /* 0x000fe200000006ff */
[----:B------:R-:W-:Y:S01]  /*1420*/  FMUL.FTZ R72, R8, R65 ;  /* 0x0000004108487220 */ /* 0x000fe20000410000 */
[C---:B------:R-:W-:Y:S01]  /*1430*/  ISETP.NE.AND P0, PT, R52.reuse, RZ, PT ;  /* 0x000000ff3400720c */ /* 0x040fe20003f05270 */
[----:B------:R-:W-:Y:S01]  /*1440*/  FMUL.FTZ R69, R11, R68 ;  /* 0x000000440b457220 */ /* 0x000fe20000410000 */
[----:B------:R-:W-:Y:S01]  /*1450*/  LEA R73, R13, -R10, 0x1 ;  /* 0x8000000a0d497211 */ /* 0x000fe200078e08ff */
[----:B------:R-:W-:Y:S01]  /*1460*/  FMUL.FTZ R71, R9, R66 ;  /* 0x0000004209477220 */ /* 0x000fe20000410000 */
[----:B------:R-:W1:Y:S01]  /*1470*/  LDC.64 R18, c[0x0][0x3a8] ;  /* 0x0000ea00ff127b82 */ /* 0x000e620000000a00 */
[----:B------:R-:W-:Y:S01]  /*1480*/  SHF.L.U32 R8, R29, 0x3, RZ ;  /* 0x000000031d087819 */ /* 0x000fe200000006ff */
[----:B------:R-:W-:Y:S01]  /*1490*/  IMAD R75, R52, R15, RZ ;  /* 0x0000000f344b7224 */ /* 0x000fe200078e02ff */
[----:B------:R-:W-:Y:S01]  /*14a0*/  IADD3 R74, P1, PT, R33, R40, RZ ;  /* 0x00000028214a7210 */ /* 0x000fe20007f3e0ff */
[----:B------:R-:W-:Y:S01]  /*14b0*/  UMOV UR4, URZ ;  /* 0x000000ff00047c82 */ /* 0x000fe20008000000 */
[----:B------:R-:W-:Y:S01]  /*14c0*/  ISETP.EQ.AND P0, PT, R61, RZ, P0 ;  /* 0x000000ff3d00720c */ /* 0x000fe20000702270 */
[----:B------:R-:W2:Y:S01]  /*14d0*/  LDCU UR9, c[0x0][0x38c] ;  /* 0x00007180ff0977ac */ /* 0x000ea20008000800 */
[----:B------:R-:W-:Y:S01]  /*14e0*/  ISETP.GE.AND P2, PT, R46, R73, PT ;  /* 0x000000492e00720c */ /* 0x000fe20003f46270 */
[----:B------:R-:W3:Y:S01]  /*14f0*/  LDC.64 R20, c[0x0][0x3c0] ;  /* 0x0000f000ff147b82 */ /* 0x000ee20000000a00 */
[----:B------:R-:W-:Y:S01]  /*1500*/  LEA.HI.SX32 R8, R8, R8, 0x1b ;  /* 0x0000000808087211 */ /* 0x000fe200078fdaff */
[----:B------:R-:W-:Y:S01]  /*1510*/  UIADD3 UR7, UPT, UPT, UR5, 0x460, URZ ;  /* 0x0000046005077890 */ /* 0x000fe2000fffe0ff */
[----:B------:R-:W-:-:S02]  /*1520*/  IADD3.X R81, PT, PT, R3, R31, RZ, P1, !PT ;  /* 0x0000001f03517210 */ /* 0x000fc40000ffe4ff */
[----:B------:R-:W-:Y:S02]  /*1530*/  P2R R98, PR, RZ, 0x1 ;  /* 0x00000001ff627803 */ /* 0x000fe40000000000 */
[----:B------:R-:W-:Y:S01]  /*1540*/  P2R R99, PR, RZ, 0x4 ;  /* 0x00000004ff637803 */ /* 0x000fe20000000000 */
[----:B------:R-:W4:Y:S01]  /*1550*/  LDC.64 R22, c[0x0][0x480] ;  /* 0x00012000ff167b82 */ /* 0x000f220000000a00 */
[----:B0-----:R-:W-:Y:S02]  /*1560*/  SHF.L.U64.HI R80, R16, 0x3, R17 ;  /* 0x0000000310507819 */ /* 0x001fe40000010211 */
[----:B------:R-:W-:Y:S02]  /*1570*/  MOV R79, R59 ;  /* 0x0000003b004f7202 */ /* 0x000fe40000000f00 */
[----:B------:R-:W-:Y:S02]  /*1580*/  MOV R76, R56 ;  /* 0x00000038004c7202 */ /* 0x000fe40000000f00 */
[----:B------:R-:W-:-:S02]  /*1590*/  MOV R78, R60 ;  /* 0x0000003c004e7202 */ /* 0x000fc40000000f00 */
[----:B------:R-:W-:Y:S02]  /*15a0*/  MOV R77, R58 ;  /* 0x0000003a004d7202 */ /* 0x000fe40000000f00 */
[----:B-1----:R-:W-:Y:S02]  /*15b0*/  SHF.L.U64.HI R19, R18, 0x3, R19 ;  /* 0x0000000312137819 */ /* 0x002fe40000010213 */
[----:B------:R-:W-:Y:S02]  /*15c0*/  LEA R17, R8, UR5, 0x2 ;  /* 0x0000000508117c11 */ /* 0x000fe4000f8e10ff */
[-C--:B------:R-:W-:Y:S02]  /*15d0*/  ISETP.GE.AND P0, PT, R39, R73.reuse, PT ;  /* 0x000000492700720c */ /* 0x080fe40003f06270 */
[----:B---3--:R-:W-:Y:S02]  /*15e0*/  SHF.L.U64.HI R21, R20, 0x2, R21 ;  /* 0x0000000214157819 */ /* 0x008fe40000010215 */
[----:B------:R-:W-:-:S02]  /*15f0*/  ISETP.GE.AND P1, PT, R38, R73, PT ;  /* 0x000000492600720c */ /* 0x000fc40003f26270 */
[-C--:B------:R-:W-:Y:S02]  /*1600*/  ISETP.GE.AND P2, PT, R37, R73.reuse, PT ;  /* 0x000000492500720c */ /* 0x080fe40003f46270 */
[-C--:B------:R-:W-:Y:S02]  /*1610*/  ISETP.GE.AND P3, PT, R36, R73.reuse, PT ;  /* 0x000000492400720c */ /* 0x080fe40003f66270 */
[-C--:B------:R-:W-:Y:S02]  /*1620*/  ISETP.GE.AND P4, PT, R35, R73.reuse, PT ;  /* 0x000000492300720c */ /* 0x080fe40003f86270 */
[----:B--2-4-:R-:W-:-:S13]  /*1630*/  ISETP.GE.AND P5, PT, R34, R73, PT ;  /* 0x000000492200720c */ /* 0x014fda0003fa6270 */
.L_x_2339:
[----:B------:R-:W-:Y:S01]  /*1640*/  ISETP.GE.AND P6, PT, R42, R73, PT ;  /* 0x000000492a00720c */ /* 0x000fe20003fc6270 */
[----:B------:R-:W-:Y:S01]  /*1650*/  HFMA2 R15, -RZ, RZ, 0, 0 ;  /* 0x00000000ff0f7431 */ /* 0x000fe200000001ff */
[----:B------:R-:W-:Y:S02]  /*1660*/  MOV R8, R74 ;  /* 0x0000004a00087202 */ /* 0x000fe40000000f00 */
[----:B------:R-:W-:-:S09]  /*1670*/  MOV R9, R81 ;  /* 0x0000005100097202 */ /* 0x000fd20000000f00 */
[----:B------:R-:W2:Y:S01]  /*1680*/  @!P6 LDG.E R15, desc[UR16][R8.64+-0x180] ;  /* 0xfffe8010080fe981 */ /* 0x000ea2000c1e1900 */
[----:B------:R-:W-:Y:S01]  /*1690*/  LEA R74, P6, R20, R8, 0x2 ;  /* 0x00000008144a7211 */ /* 0x000fe200078c10ff */
[----:B------:R-:W-:Y:S01]  /*16a0*/  HFMA2 R25, -RZ, RZ, 0, 0 ;  /* 0x00000000ff197431 */ /* 0x000fe200000001ff */
[----:B------:R-:W-:Y:S01]  /*16b0*/  MOV R13, RZ ;  /* 0x000000ff000d7202 */ /* 0x000fe20000000f00 */
[----:B------:R-:W-:Y:S01]  /*16c0*/  HFMA2 R83, -RZ, RZ, 0, 0 ;  /* 0x00000000ff537431 */ /* 0x000fe200000001ff */
[----:B------:R-:W-:Y:S01]  /*16d0*/  IADD3.X R81, PT, PT, R9, R21, RZ, P6, !PT ;  /* 0x0000001509517210 */ /* 0x000fe200037fe4ff */
[----:B------:R-:W-:Y:S01]  /*16e0*/  HFMA2 R87, -RZ, RZ, 0, 0 ;  /* 0x00000000ff577431 */ /* 0x000fe200000001ff */
[----:B------:R-:W-:Y:S01]  /*16f0*/  ISETP.NE.AND P6, PT, R99, RZ, PT ;  /* 0x000000ff6300720c */ /* 0x000fe20003fc5270 */
[----:B------:R-:W3:Y:S01]  /*1700*/  @!P0 LDG.E R25, desc[UR16][R8.64+-0x100] ;  /* 0xffff001008198981 */ /* 0x000ee2000c1e1900 */
[----:B------:R-:W-:Y:S02]  /*1710*/  MOV R27, RZ ;  /* 0x000000ff001b7202 */ /* 0x000fe40000000f00 */
[----:B------:R-:W-:Y:S01]  /*1720*/  MOV R85, RZ ;  /* 0x000000ff00557202 */ /* 0x000fe20000000f00 */
[----:B------:R-:W4:Y:S01]  /*1730*/  @!P2 LDG.E R83, desc[UR16][R8.64] ;  /* 0x000000100853a981 */ /* 0x000f22000c1e1900 */
[----:B------:R-:W-:-:S03]  /*1740*/  MOV R89, RZ ;  /* 0x000000ff00597202 */ /* 0x000fc60000000f00 */
[----:B------:R-:W5:Y:S04]  /*1750*/  @!P1 LDG.E R27, desc[UR16][R8.64+-0x80] ;  /* 0xffff8010081b9981 */ /* 0x000f68000c1e1900 */
[----:B------:R-:W5:Y:S04]  /*1760*/  @!P6 LDG.E R13, desc[UR16][R8.64+-0x200] ;  /* 0xfffe0010080de981 */ /* 0x000f68000c1e1900 */
[----:B------:R-:W5:Y:S04]  /*1770*/  @!P3 LDG.E R85, desc[UR16][R8.64+0x80] ;  /* 0x000080100855b981 */ /* 0x000f68000c1e1900 */
[----:B------:R-:W5:Y:S04]  /*1780*/  @!P4 LDG.E R87, desc[UR16][R8.64+0x100] ;  /* 0x000100100857c981 */ /* 0x000f68000c1e1900 */
[----:B------:R0:W5:Y:S02]  /*1790*/  @!P5 LDG.E R89, desc[UR16][R8.64+0x180] ;  /* 0x000180100859d981 */ /* 0x000164000c1e1900 */
[----:B0-----:R-:W-:-:S02]  /*17a0*/  MOV R8, R79 ;  /* 0x0000004f00087202 */ /* 0x001fc40000000f00 */
[----:B------:R-:W-:-:S05]  /*17b0*/  MOV R9, R76 ;  /* 0x0000004c00097202 */ /* 0x000fca0000000f00 */
[----:B------:R0:W5:Y:S01]  /*17c0*/  LDG.E.64 R10, desc[UR16][R8.64] ;  /* 0x00000010080a7981 */ /* 0x000162000c1e1b00 */
[----:B------:R-:W-:-:S03]  /*17d0*/  ISETP.GE.U32.AND P6, PT, R57, R30, PT ;  /* 0x0000001e3900720c */ /* 0x000fc60003fc6070 */
[----:B--2---:R-:W-:Y:S04]  /*17e0*/  STS [R28+0x84], R15 ;  /* 0x0000840f1c007388 */ /* 0x004fe80000000800 */
[----:B---3--:R-:W-:Y:S04]  /*17f0*/  STS [R28+0x108], R25 ;  /* 0x000108191c007388 */ /* 0x008fe80000000800 */
[----:B----4-:R-:W-:Y:S04]  /*1800*/  STS [R28+0x210], R83 ;  /* 0x000210531c007388 */ /* 0x010fe80000000800 */
[----:B-----5:R-:W-:Y:S04]  /*1810*/  STS [R28+0x18c], R27 ;  /* 0x00018c1b1c007388 */ /* 0x020fe80000000800 */
[----:B------:R1:W-:Y:S04]  /*1820*/  STS [R28], R13 ;  /* 0x0000000d1c007388 */ /* 0x0003e80000000800 */
[----:B------:R-:W-:Y:S04]  /*1830*/  STS [R28+0x294], R85 ;  /* 0x000294551c007388 */ /* 0x000fe80000000800 */
[----:B------:R-:W-:Y:S04]  /*1840*/  STS [R28+0x318], R87 ;  /* 0x000318571c007388 */ /* 0x000fe80000000800 */
[----:B------:R-:W-:Y:S01]  /*1850*/  STS [R28+0x39c], R89 ;  /* 0x00039c591c007388 */ /* 0x000fe20000000800 */
[----:B------:R-:W-:-:S03]  /*1860*/  NOP ;  /* 0x0000000000007918 */ /* 0x000fc60000000000 */
[----:B0-----:R-:W0:Y:S04]  /*1870*/  LDS R9, [R17+0x4] ;  /* 0x0000040011097984 */ /* 0x001e280000000800 */
[----:B------:R-:W2:Y:S01]  /*1880*/  LDS R91, [R17] ;  /* 0x00000000115b7984 */ /* 0x000ea20000000800 */
[----:B------:R-:W-:Y:S01]  /*1890*/  FMUL.FTZ R8, R11, R65 ;  /* 0x000000410b087220 */ /* 0x000fe20000410000 */
[----:B------:R-:W-:-:S03]  /*18a0*/  FMUL.FTZ R10, R10, 1.4426950216293334961 ;  /* 0x3fb8aa3b0a0a7820 */ /* 0x000fc60000410000 */
[----:B------:R-:W-:Y:S01]  /*18b0*/  FMUL.RZ R8, R8, 0.15915493667125701904 ;  /* 0x3e22f98308087820 */ /* 0x000fe2000040c000 */
[----:B------:R-:W-:-:S03]  /*18c0*/  FMUL.FTZ R12, R10, R65 ;  /* 0x000000410a0c7220 */ /* 0x000fc60000410000 */
[----:B-1----:R-:W1:Y:S08]  /*18d0*/  MUFU.SIN R13, R8 ;  /* 0x00000008000d7308 */ /* 0x002e700000000400 */
[----:B------:R-:W1:Y:S04]  /*18e0*/  MUFU.EX2 R12, R12 ;  /* 0x0000000c000c7308 */ /* 0x000e680000000800 */
[----:B------:R3:W4:Y:S02]  /*18f0*/  MUFU.COS R15, R8 ;  /* 0x00000008000f7308 */ /* 0x0007240000000000 */
[----:B---3--:R-:W3:Y:S01]  /*1900*/  LDS R8, [R17+0x8] ;  /* 0x0000080011087984 */ /* 0x008ee20000000800 */
[----:B0-----:R-:W-:Y:S01]  /*1910*/  FMUL.FTZ R9, R72, R9 ;  /* 0x0000000948097220 */ /* 0x001fe20000410000 */
[----:B-1----:R-:W-:-:S04]  /*1920*/  FMUL.FTZ R13, R12, R13 ;  /* 0x0000000d0c0d7220 */ /* 0x002fc80000410000 */
[----:B------:R-:W-:Y:S01]  /*1930*/  FSEL R84, R9, RZ, !P6 ;  /* 0x000000ff09547208 */ /* 0x000fe20007000000 */
[-C--:B------:R-:W-:Y:S01]  /*1940*/  FMUL.FTZ R9, R11, R66.reuse ;  /* 0x000000420b097220 */ /* 0x080fe20000410000 */
[----:B------:R-:W-:Y:S01]  /*1950*/  FSEL R82, R13, RZ, !P6 ;  /* 0x000000ff0d527208 */ /* 0x000fe20007000000 */
[----:B------:R-:W-:Y:S02]  /*1960*/  FMUL.FTZ R13, R10, R66 ;  /* 0x000000420a0d7220 */ /* 0x000fe40000410000 */
[----:B------:R-:W-:-:S04]  /*1970*/  FMUL.RZ R9, R9, 0.15915493667125701904 ;  /* 0x3e22f98309097820 */ /* 0x000fc8000040c000 */
[----:B------:R-:W-:Y:S01]  /*1980*/  MUFU.SIN R14, R9 ;  /* 0x00000009000e7308 */ /* 0x000fe20000000400 */
[----:B----4-:R-:W-:Y:S02]  /*1990*/  FMUL.FTZ R15, R12, R15 ;  /* 0x0000000f0c0f7220 */ /* 0x010fe40000410000 */
[----:B------:R-:W0:Y:S05]  /*19a0*/  LDS R12, [R17+0xc] ;  /* 0x00000c00110c7984 */ /* 0x000e2a0000000800 */
[----:B------:R1:W4:Y:S08]  /*19b0*/  MUFU.COS R24, R9 ;  /* 0x0000000900187308 */ /* 0x0003300000000000 */
[----:B------:R-:W4:Y:S01]  /*19c0*/  MUFU.EX2 R13, R13 ;  /* 0x0000000d000d7308 */ /* 0x000f220000000800 */
[----:B-1----:R-:W-:Y:S01]  /*19d0*/  LDS R9, [R17+0x10] ;  /* 0x0000100011097984 */ /* 0x002fe20000000800 */
[----:B--2---:R-:W-:Y:S01]  /*19e0*/  FMUL.FTZ R85, R72, R91 ;  /* 0x0000005b48557220 */ /* 0x004fe20000410000 */
[C---:B----4-:R-:W-:Y:S01]  /*19f0*/  FMUL.FTZ R24, R13.reuse, R24 ;  /* 0x000000180d187220 */ /* 0x050fe20000410000 */
[----:B------:R-:W-:-:S02]  /*1a00*/  FMUL.FTZ R14, R13, R14 ;  /* 0x0000000e0d0e7220 */ /* 0x000fc40000410000 */
[----:B------:R-:W1:Y:S01]  /*1a10*/  LDS R13, [R17+0x14] ;  /* 0x00001400110d7984 */ /* 0x000e620000000800 */
[----:B------:R-:W-:Y:S01]  /*1a20*/  FSEL R83, R15, 1, !P6 ;  /* 0x3f8000000f537808 */ /* 0x000fe20007000000 */
[----:B---3--:R-:W-:Y:S01]  /*1a30*/  FMUL.FTZ R8, R71, R8 ;  /* 0x0000000847087220 */ /* 0x008fe20000410000 */
[----:B------:R-:W-:Y:S02]  /*1a40*/  FSEL R85, R85, RZ, !P6 ;  /* 0x000000ff55557208 */ /* 0x000fe40007000000 */
[----:B------:R-:W-:-:S04]  /*1a50*/  ISETP.GE.U32.AND P6, PT, R55, R30, PT ;  /* 0x0000001e3700720c */ /* 0x000fc80003fc6070 */
[----:B------:R-:W-:Y:S01]  /*1a60*/  FSEL R88, R8, RZ, !P6 ;  /* 0x000000ff08587208 */ /* 0x000fe20007000000 */
[----:B------:R-:W-:Y:S01]  /*1a70*/  FMUL.FTZ R8, R11, R67 ;  /* 0x000000430b087220 */ /* 0x000fe20000410000 */
[----:B0-----:R-:W-:-:S03]  /*1a80*/  FMUL.FTZ R12, R71, R12 ;  /* 0x0000000c470c7220 */ /* 0x001fc60000410000 */
[----:B------:R-:W-:-:S04]  /*1a90*/  FMUL.RZ R8, R8, 0.15915493667125701904 ;  /* 0x3e22f98308087820 */ /* 0x000fc8000040c000 */
[----:B------:R-:W-:Y:S01]  /*1aa0*/  MUFU.SIN R15, R8 ;  /* 0x00000008000f7308 */ /* 0x000fe20000000400 */
[----:B------:R-:W-:Y:S01]  /*1ab0*/  FSEL R89, R12, RZ, !P6 ;  /* 0x000000ff0c597208 */ /* 0x000fe20007000000 */
[----:B------:R-:W-:-:S06]  /*1ac0*/  FMUL.FTZ R12, R10, R67 ;  /* 0x000000430a0c7220 */ /* 0x000fcc0000410000 */
[----:B------:R0:W2:Y:S01]  /*1ad0*/  MUFU.COS R25, R8 ;  /* 0x0000000800197308 */ /* 0x0000a20000000000 */
[----:B------:R-:W-:Y:S01]  /*1ae0*/  FSEL R86, R14, RZ, !P6 ;  /* 0x000000ff0e567208 */ /* 0x000fe20007000000 */
[----:B0-----:R-:W0:Y:S01]  /*1af0*/  LDS R8, [R17+0x18] ;  /* 0x0000180011087984 */ /* 0x001e220000000800 */
[----:B------:R-:W-:-:S05]  /*1b00*/  FSEL R87, R24, 1, !P6 ;  /* 0x3f80000018577808 */ /* 0x000fca0007000000 */
[----:B------:R-:W2:Y:S01]  /*1b10*/  MUFU.EX2 R12, R12 ;  /* 0x0000000c000c7308 */ /* 0x000ea20000000800 */
[----:B------:R-:W-:Y:S01]  /*1b20*/  ISETP.GE.U32.AND P6, PT, R51, R30, PT ;  /* 0x0000001e3300720c */ /* 0x000fe20003fc6070 */
[C---:B-1----:R-:W-:Y:S01]  /*1b30*/  FMUL.FTZ R13, R70.reuse, R13 ;  /* 0x0000000d460d7220 */ /* 0x042fe20000410000 */
[----:B------:R-:W-:Y:S01]  /*1b40*/  FMUL.FTZ R11, R11, R68 ;  /* 0x000000440b0b7220 */ /* 0x000fe20000410000 */
[----:B------:R-:W-:-:S03]  /*1b50*/  FMUL.FTZ R9, R70, R9 ;  /* 0x0000000946097220 */ /* 0x000fc60000410000 */
[----:B------:R-:W-:Y:S01]  /*1b60*/  FSEL R92, R13, RZ, !P6 ;  /* 0x000000ff0d5c7208 */ /* 0x000fe20007000000 */
[----:B------:R-:W-:Y:S01]  /*1b70*/  FMUL.RZ R13, R11, 0.15915493667125701904 ;  /* 0x3e22f9830b0d7820 */ /* 0x000fe2000040c000 */
[----:B------:R-:W-:Y:S01]  /*1b80*/  FMUL.FTZ R10, R10, R68 ;  /* 0x000000440a0a7220 */ /* 0x000fe20000410000 */
[----:B------:R-:W-:Y:S02]  /*1b90*/  FSEL R93, R9, RZ, !P6 ;  /* 0x000000ff095d7208 */ /* 0x000fe40007000000 */
[----:B------:R-:W1:Y:S01]  /*1ba0*/  MUFU.SIN R9, R13 ;  /* 0x0000000d00097308 */ /* 0x000e620000000400 */
[C---:B--2---:R-:W-:Y:S01]  /*1bb0*/  FMUL.FTZ R25, R12.reuse, R25 ;  /* 0x000000190c197220 */ /* 0x044fe20000410000 */
[----:B------:R-:W-:Y:S02]  /*1bc0*/  FMUL.FTZ R15, R12, R15 ;  /* 0x0000000f0c0f7220 */ /* 0x000fe40000410000 */
[----:B------:R-:W2:Y:S04]  /*1bd0*/  LDS R12, [R17+0x1c] ;  /* 0x00001c00110c7984 */ /* 0x000ea80000000800 */
[----:B------:R-:W1:Y:S04]  /*1be0*/  MUFU.EX2 R10, R10 ;  /* 0x0000000a000a7308 */ /* 0x000e680000000800 */
[----:B------:R-:W3:Y:S01]  /*1bf0*/  MUFU.COS R11, R13 ;  /* 0x0000000d000b7308 */ /* 0x000ee20000000000 */
[----:B------:R-:W-:-:S02]  /*1c00*/  FSEL R90, R15, RZ, !P6 ;  /* 0x000000ff0f5a7208 */ /* 0x000fc40007000000 */
[----:B------:R-:W-:Y:S02]  /*1c10*/  FSEL R91, R25, 1, !P6 ;  /* 0x3f800000195b7808 */ /* 0x000fe40007000000 */
[----:B------:R-:W-:Y:S01]  /*1c20*/  ISETP.GE.U32.AND P6, PT, R49, R30, PT ;  /* 0x0000001e3100720c */ /* 0x000fe20003fc6070 */
[----:B-1----:R-:W-:Y:S01]  /*1c30*/  FMUL.FTZ R9, R10, R9 ;  /* 0x000000090a097220 */ /* 0x002fe20000410000 */
[----:B0-----:R-:W-:-:S04]  /*1c40*/  FMUL.FTZ R8, R69, R8 ;  /* 0x0000000845087220 */ /* 0x001fc80000410000 */
[----:B------:R-:W-:Y:S01]  /*1c50*/  FSEL R96, R9, RZ, !P6 ;  /* 0x000000ff09607208 */ /* 0x000fe20007000000 */
[-C--:B------:R-:W-:Y:S01]  /*1c60*/  FMUL.FTZ R9, R85, R86.reuse ;  /* 0x0000005655097220 */ /* 0x080fe20000410000 */
[----:B---3--:R-:W-:Y:S01]  /*1c70*/  FMUL.FTZ R11, R10, R11 ;  /* 0x0000000b0a0b7220 */ /* 0x008fe20000410000 */
[----:B------:R-:W-:Y:S01]  /*1c80*/  FSEL R95, R8, RZ, !P6 ;  /* 0x000000ff085f7208 */ /* 0x000fe20007000000 */
[C---:B------:R-:W-:Y:S01]  /*1c90*/  FMUL.FTZ R8, R84.reuse, R86 ;  /* 0x0000005654087220 */ /* 0x040fe20000410000 */
[----:B------:R-:W-:-:S03]  /*1ca0*/  FFMA.FTZ R10, R84, R87, R9 ;  /* 0x00000057540a7223 */ /* 0x000fc60000010009 */
[----:B------:R-:W-:Y:S01]  /*1cb0*/  FFMA.FTZ R9, R85, R87, -R8 ;  /* 0x0000005755097223 */ /* 0x000fe20000010808 */
[----:B------:R-:W-:-:S03]  /*1cc0*/  FADD.FTZ R10, R89, R10 ;  /* 0x0000000a590a7221 */ /* 0x000fc60000010000 */
[----:B------:R-:W-:Y:S01]  /*1cd0*/  FADD.FTZ R9, R88, R9 ;  /* 0x0000000958097221 */ /* 0x000fe20000010000 */
[C---:B------:R-:W-:Y:S01]  /*1ce0*/  FMUL.FTZ R8, R90.reuse, R10 ;  /* 0x0000000a5a087220 */ /* 0x040fe20000410000 */
[----:B------:R-:W-:Y:S02]  /*1cf0*/  FSEL R94, R11, 1, !P6 ;  /* 0x3f8000000b5e7808 */ /* 0x000fe40007000000 */
[-C--:B------:R-:W-:Y:S01]  /*1d00*/  FMUL.FTZ R11, R90, R9.reuse ;  /* 0x000000095a0b7220 */ /* 0x080fe20000410000 */
[----:B------:R-:W-:Y:S01]  /*1d10*/  FFMA.FTZ R8, R91, R9, -R8 ;  /* 0x000000095b087223 */ /* 0x000fe20000010808 */
[----:B------:R-:W-:Y:S02]  /*1d20*/  FMUL.FTZ R9, R83, R86 ;  /* 0x0000005653097220 */ /* 0x000fe40000410000 */
[----:B------:R-:W-:Y:S01]  /*1d30*/  FFMA.FTZ R11, R91, R10, R11 ;  /* 0x0000000a5b0b7223 */ /* 0x000fe2000001000b */
[----:B------:R-:W-:Y:S01]  /*1d40*/  FADD.FTZ R13, R93, R8 ;  /* 0x000000085d0d7221 */ /* 0x000fe20000010000 */
[----:B--2---:R-:W-:Y:S01]  /*1d50*/  FMUL.FTZ R12, R69, R12 ;  /* 0x0000000c450c7220 */ /* 0x004fe20000410000 */
[C---:B------:R-:W-:Y:S01]  /*1d60*/  FMUL.FTZ R8, R82.reuse, R86 ;  /* 0x0000005652087220 */ /* 0x040fe20000410000 */
[----:B------:R-:W-:Y:S01]  /*1d70*/  FFMA.FTZ R9, R82, R87, R9 ;  /* 0x0000005752097223 */ /* 0x000fe20000010009 */
[----:B------:R-:W-:Y:S01]  /*1d80*/  FADD.FTZ R11, R92, R11 ;  /* 0x0000000b5c0b7221 */ /* 0x000fe20000010000 */
[----:B------:R-:W-:Y:S01]  /*1d90*/  FMUL.FTZ R15, R96, R13 ;  /* 0x0000000d600f7220 */ /* 0x000fe20000410000 */
[----:B------:R-:W-:Y:S01]  /*1da0*/  FSEL R97, R12, RZ, !P6 ;  /* 0x000000ff0c617208 */ /* 0x000fe20007000000 */
        /* <DEDUP_REMOVED lines=71> */
[----:B------:R-:W-:Y:S01]  /*2220*/  @P6 FADD.FTZ R9, R9, R24 ;  /* 0x0000001809096221 */ /* 0x000fe20000010000 */
[-C--:B---3--:R-:W-:Y:S01]  /*2230*/  @P6 FFMA.FTZ R10, R10, R12.reuse, R13 ;  /* 0x0000000c0a0a6223 */ /* 0x088fe2000001000d */
[----:B------:R-:W-:Y:S02]  /*2240*/  @P6 FFMA.FTZ R11, R11, R12, -R14 ;  /* 0x0000000c0b0b6223 */ /* 0x000fe4000001080e */
[----:B------:R-:W0:Y:S04]  /*2250*/  SHFL.UP PT, R15, R8, 0x10, RZ ;  /* 0x06000000080f7989 */ /* 0x000e2800000e00ff */
[----:B------:R-:W1:Y:S04]  /*2260*/  SHFL.UP PT, R12, R10, 0x10, RZ ;  /* 0x060000000a0c7989 */ /* 0x000e6800000e00ff */
[----:B------:R-:W2:Y:S04]  /*2270*/  SHFL.UP PT, R14, R9, 0x10, RZ ;  /* 0x06000000090e7989 */ /* 0x000ea800000e00ff */
[----:B------:R-:W3:Y:S01]  /*2280*/  SHFL.UP PT, R13, R11, 0x10, RZ ;  /* 0x060000000b0d7989 */ /* 0x000ee200000e00ff */
[----:B------:R-:W4:Y:S01]  /*2290*/  S2UR UR6, SR_CgaCtaId ;  /* 0x00000000000679c3 */ /* 0x000f220000008800 */
[----:B------:R-:W-:Y:S01]  /*22a0*/  ISETP.GE.AND P6, PT, R29, 0x10, PT ;  /* 0x000000101d00780c */ /* 0x000fe20003fc6270 */
        /* <DEDUP_REMOVED lines=14> */
[----:B------:R-:W-:Y:S01]  /*2390*/  ISETP.NE.AND P6, PT, R98, RZ, PT ;  /* 0x000000ff6200720c */ /* 0x000fe20003fc5270 */
[----:B------:R-:W-:Y:S01]  /*23a0*/  HFMA2 R8, -RZ, RZ, 1.875, 0 ;  /* 0x3f800000ff087431 */ /* 0x000fe200000001ff */
[----:B------:R-:W-:-:S02]  /*23b0*/  CS2R R10, SRZ ;  /* 0x00000000000a7805 */ /* 0x000fc4000001ff00 */
[----:B------:R-:W-:Y:S01]  /*23c0*/  MOV R9, RZ ;  /* 0x000000ff00097202 */ /* 0x000fe20000000f00 */
[----:B------:R-:W-:Y:S02]  /*23d0*/  UMOV UR5, 0x400 ;  /* 0x0000040000057882 */ /* 0x000fe40000000000 */
[----:B----4-:R-:W-:-:S06]  /*23e0*/  ULEA UR5, UR6, UR5, 0x18 ;  /* 0x0000000506057291 */ /* 0x010fcc000f8ec0ff */
[----:B------:R-:W0:Y:S01]  /*23f0*/  @P6 LDS.128 R8, [UR7] ;  /* 0x00000007ff086984 */ /* 0x000e220008000c00 */
[----:B------:R-:W-:-:S13]  /*2400*/  ISETP.NE.AND P6, PT, R29, 0x1f, PT ;  /* 0x0000001f1d00780c */ /* 0x000fda0003fc5270 */
[----:B------:R1:W-:Y:S02]  /*2410*/  @!P6 STS.128 [UR5+0x420], R12 ;  /* 0x0004200cff00e988 */ /* 0x0003e40008000c05 */
[----:B-1----:R-:W-:Y:S02]  /*2420*/  MOV R12, R78 ;  /* 0x0000004e000c7202 */ /* 0x002fe40000000f00 */
        /* <DEDUP_REMOVED lines=18> */
[----:B------:R-:W-:-:S04]  /*2550*/  @P6 FMUL.FTZ R104, R26, R104 ;  /* 0x000000681a686220 */ /* 0x000fc80000410000 */
        /* <DEDUP_REMOVED lines=10> */
[-C--:B------:R-:W-:Y:S01]  /*2600*/  FMUL.FTZ R26, R86, R85.reuse ;  /* 0x00000055561a7220 */ /* 0x080fe20000410000 */
[----:B------:R-:W-:Y:S01]  /*2610*/  LEA R78, P6, R16, R78, 0x3 ;  /* 0x0000004e104e7211 */ /* 0x000fe200078c18ff */
[-C--:B------:R-:W-:Y:S02]  /*2620*/  FMUL.FTZ R86, R86, R84.reuse ;  /* 0x0000005456567220 */ /* 0x080fe40000410000 */
[----:B------:R-:W-:Y:S01]  /*2630*/  FFMA.FTZ R26, R87, R84, R26 ;  /* 0x00000054571a7223 */ /* 0x000fe2000001001a */
[----:B------:R-:W-:Y:S01]  /*2640*/  IADD3.X R77, PT, PT, R77, R80, RZ, P6, !PT ;  /* 0x000000504d4d7210 */ /* 0x000fe200037fe4ff */
[----:B------:R-:W-:Y:S01]  /*2650*/  FFMA.FTZ R87, R87, R85, -R86 ;  /* 0x0000005557577223 */ /* 0x000fe20000010856 */
[----:B------:R-:W-:Y:S01]  /*2660*/  LEA R79, P6, R18, R79, 0x3 ;  /* 0x0000004f124f7211 */ /* 0x000fe200078c18ff */
[----:B------:R-:W-:Y:S02]  /*2670*/  FADD.FTZ R89, R89, R26 ;  /* 0x0000001a59597221 */ /* 0x000fe40000010000 */
[----:B------:R-:W-:Y:S01]  /*2680*/  FADD.FTZ R87, R88, R87 ;  /* 0x0000005758577221 */ /* 0x000fe20000010000 */
[----:B------:R-:W-:Y:S01]  /*2690*/  IADD3.X R76, PT, PT, R76, R19, RZ, P6, !PT ;  /* 0x000000134c4c7210 */ /* 0x000fe200037fe4ff */
[C---:B------:R-:W-:Y:S01]  /*26a0*/  FMUL.FTZ R82, R90.reuse, R89 ;  /* 0x000000595a527220 */ /* 0x040fe20000410000 */
[----:B------:R-:W-:Y:S01]  /*26b0*/  ISETP.NE.AND P6, PT, R61, RZ, PT ;  /* 0x000000ff3d00720c */ /* 0x000fe20003fc5270 */
[----:B------:R-:W-:Y:S01]  /*26c0*/  FMUL.FTZ R90, R90, R87 ;  /* 0x000000575a5a7220 */ /* 0x000fe20000410000 */
[----:B------:R-:W-:Y:S01]  /*26d0*/  FMUL.FTZ R27, R13, R11 ;  /* 0x0000000b0d1b7220 */ /* 0x000fe20000410000 */
[----:B------:R-:W-:Y:S01]  /*26e0*/  FFMA.FTZ R82, R91, R87, -R82 ;  /* 0x000000575b527223 */ /* 0x000fe20000010852 */
[-C--:B------:R-:W-:Y:S01]  /*26f0*/  FMUL.FTZ R26, R13, R10.reuse ;  /* 0x0000000a0d1a7220 */ /* 0x080fe20000410000 */
[----:B------:R-:W-:Y:S01]  /*2700*/  FFMA.FTZ R91, R91, R89, R90 ;  /* 0x000000595b5b7223 */ /* 0x000fe2000001005a */
[C---:B------:R-:W-:Y:S01]  /*2710*/  FFMA.FTZ R83, R12.reuse, R10, -R27 ;  /* 0x0000000a0c537223 */ /* 0x040fe2000001081b */
[----:B------:R-:W-:Y:S01]  /*2720*/  FADD.FTZ R82, R93, R82 ;  /* 0x000000525d527221 */ /* 0x000fe20000010000 */
[C---:B------:R-:W-:Y:S01]  /*2730*/  FMUL.FTZ R10, R13.reuse, R8 ;  /* 0x000000080d0a7220 */ /* 0x040fe20000410000 */
[----:B------:R-:W-:Y:S01]  /*2740*/  FMUL.FTZ R27, R13, R9 ;  /* 0x000000090d1b7220 */ /* 0x000fe20000410000 */
[----:B------:R-:W-:Y:S01]  /*2750*/  FFMA.FTZ R26, R12, R11, R26 ;  /* 0x0000000b0c1a7223 */ /* 0x000fe2000001001a */
[----:B------:R-:W-:Y:S01]  /*2760*/  FADD.FTZ R91, R92, R91 ;  /* 0x0000005b5c5b7221 */ /* 0x000fe20000010000 */
[----:B------:R-:W-:Y:S01]  /*2770*/  FMUL.FTZ R13, R96, R82 ;  /* 0x00000052600d7220 */ /* 0x000fe20000410000 */
[----:B------:R-:W-:Y:S01]  /*2780*/  BSSY.RECONVERGENT B0, `(.L_x_2337) ;  /* 0x0000010000007945 */ /* 0x000fe20003800200 */
[C---:B------:R-:W-:Y:S01]  /*2790*/  FFMA.FTZ R9, R12.reuse, R9, R10 ;  /* 0x000000090c097223 */ /* 0x040fe2000001000a */
[----:B------:R-:W-:Y:S01]  /*27a0*/  FFMA.FTZ R8, R12, R8, -R27 ;  /* 0x000000080c087223 */ /* 0x000fe2000001081b */
[----:B------:R-:W-:Y:S01]  /*27b0*/  FADD.FTZ R10, R14, R83 ;  /* 0x000000530e0a7221 */ /* 0x000fe20000010000 */
[----:B------:R-:W-:Y:S01]  /*27c0*/  FADD.FTZ R11, R15, R26 ;  /* 0x0000001a0f0b7221 */ /* 0x000fe20000010000 */
[-C--:B------:R-:W-:Y:S01]  /*27d0*/  FMUL.FTZ R15, R96, R91.reuse ;  /* 0x0000005b600f7220 */ /* 0x080fe20000410000 */
[----:B------:R-:W-:Y:S01]  /*27e0*/  FFMA.FTZ R14, R94, R91, R13 ;  /* 0x0000005b5e0e7223 */ /* 0x000fe2000001000d */
[----:B--2---:R-:W-:Y:S01]  /*27f0*/  FMUL.FTZ R27, R25, R84 ;  /* 0x00000054191b7220 */ /* 0x004fe20000410000 */
        /* <DEDUP_REMOVED lines=8> */
.L_x_2338:
[----:B------:R-:W-:Y:S05]  /*2880*/  BSYNC.RECONVERGENT B0 ;  /* 0x0000000000007941 */ /* 0x000fea0003800200 */
.L_x_2337:
[----:B------:R-:W-:Y:S01]  /*2890*/  UIADD3 UR4, UPT, UPT, UR4, 0x1, URZ ;  /* 0x0000000104047890 */ /* 0x000fe2000fffe0ff */
[----:B------:R-:W-:Y:S01]  /*28a0*/  FFMA.FTZ R94, R94, R82, -R15 ;  /* 0x000000525e5e7223 */ /* 0x000fe2000001080f */
[----:B------:R-:W-:Y:S01]  /*28b0*/  FADD.FTZ R14, R97, R14 ;  /* 0x0000000e610e7221 */ /* 0x000fe20000010000 */
[C---:B0-----:R-:W-:Y:S01]  /*28c0*/  FMUL.FTZ R9, R25.reuse, R89 ;  /* 0x0000005919097220 */ /* 0x041fe20000410000 */
[----:B------:R-:W-:Y:S01]  /*28d0*/  UISETP.GE.AND UP0, UPT, UR4, UR9, UPT ;  /* 0x000000090400728c */ /* 0x000fe2000bf06270 */
[----:B------:R-:W-:Y:S01]  /*28e0*/  FMUL.FTZ R11, R25, R91 ;  /* 0x0000005b190b7220 */ /* 0x000fe20000410000 */
[----:B------:R-:W-:Y:S01]  /*28f0*/  FADD.FTZ R94, R95, R94 ;  /* 0x0000005e5f5e7221 */ /* 0x000fe20000010000 */
        /* <DEDUP_REMOVED lines=9> */
[----:B------:R-:W-:Y:S01]  /*2990*/  IADD3 R75, PT, PT, R75, 0x1, RZ ;  /* 0x000000014b4b7810 */ /* 0x000fe20007ffe0ff */
[----:B------:R-:W-:Y:S01]  /*29a0*/  UIADD3 UR7, UPT, UPT, UR7, 0x10, URZ ;  /* 0x0000001007077890 */ /* 0x000fe2000fffe0ff */
[----:B------:R-:W-:Y:S11]  /*29b0*/  BRA.U !UP0, `(.L_x_2339) ;  /* 0xffffffed08207547 */ /* 0x000ff6000b83ffff */
.L_x_2336:
[----:B------:R-:W-:Y:S01]  /*29c0*/  BAR.SYNC.DEFER_BLOCKING 0x0 ;  /* 0x0000000000007b1d */ /* 0x000fe20000010000 */
[----:B------:R-:W-:Y:S02]  /*29d0*/  ISETP.NE.AND P0, PT, R61, RZ, PT ;  /* 0x000000ff3d00720c */ /* 0x000fe40003f05270 */
[----:B------:R-:W-:-:S05]  /*29e0*/  IADD3 R52, PT, PT, R52, 0x1, RZ ;  /* 0x0000000134347810 */ /* 0x000fca0007ffe0ff */
[----:B------:R-:W0:Y:S08]  /*29f0*/  LDC.64 R16, c[0x0][0x420] ;  /* 0x00010800ff107b82 */ /* 0x000e300000000a00 */
[----:B------:R-:W1:Y:S01]  /*2a00*/  LDC.64 R18, c[0x0][0x428] ;  /* 0x00010a00ff127b82 */ /* 0x000e620000000a00 */
[----:B------:R2:W-:Y:S01]  /*2a10*/  STS.128 [R0], R4 ;  /* 0x0000000400007388 */ /* 0x0005e20000000c00 */
[----:B------:R-:W-:-:S03]  /*2a20*/  NOP ;  /* 0x0000000000007918 */ /* 0x000fc60000000000 */
[----:B------:R-:W-:Y:S04]  /*2a30*/  LDS R9, [R28] ;  /* 0x000000001c097984 */ /* 0x000fe80000000800 */
[----:B------:R-:W-:Y:S04]  /*2a40*/  LDS R11, [R28+0x80] ;  /* 0x000080001c0b7984 */ /* 0x000fe80000000800 */
[----:B------:R-:W-:Y:S01]  /*2a50*/  LDS R13, [R28+0x100] ;  /* 0x000100001c0d7984 */ /* 0x000fe20000000800 */
[----:B--2---:R-:W-:Y:S01]  /*2a60*/  MOV R4, R32 ;  /* 0x0000002000047202 */ /* 0x004fe20000000f00 */
[----:B------:R-:W-:-:S02]  /*2a70*/  HFMA2 R5, -RZ, RZ, 0, 0 ;  /* 0x00000000ff057431 */ /* 0x000fc400000001ff */
[----:B------:R-:W-:Y:S02]  /*2a80*/  LDS R15, [R28+0x180] ;  /* 0x000180001c0f7984 */ /* 0x000fe40000000800 */
[----:B0-----:R-:W-:Y:S02]  /*2a90*/  IMAD.WIDE.U32 R4, R16, UR18, R4 ;  /* 0x0000001210047c25 */ /* 0x001fe4000f8e0004 */
[----:B------:R-:W-:Y:S02]  /*2aa0*/  @!P0 STS [UR5+0x200], R30 ;  /* 0x0002001eff008988 */ /* 0x000fe40008000805 */
[----:B------:R-:W-:Y:S01]  /*2ab0*/  IMAD R5, R17, UR18, R5 ;  /* 0x0000001211057c24 */ /* 0x000fe2000f8e0205 */
[----:B------:R-:W-:Y:S01]  /*2ac0*/  BAR.SYNC.DEFER_BLOCKING 0x0 ;  /* 0x0000000000007b1d */ /* 0x000fe20000010000 */
[----:B-1----:R-:W-:-:S04]  /*2ad0*/  IMAD.WIDE.U32 R4, R64, R18, R4 ;  /* 0x0000001240047225 */ /* 0x002fc800078e0004 */
        /* <DEDUP_REMOVED lines=25> */
.L_x_2341:
        /* <DEDUP_REMOVED lines=9> */
.L_x_5012:


//--------------------- .text._Z25selective_scan_fwd_kernelI32Selective_Scan_fwd_kernel_traitsILi32ELi4ELi1ELb0ELb1ELb0ELb1EfN3c107complexIfEEEEv13SSMParamsBase --------------------------
	.section	.text._Z25selective_scan_fwd_kernelI32Selective_Scan_fwd_kernel_traitsILi32ELi4ELi1ELb0ELb1ELb0ELb1EfN3c107complexIfEEEEv13SSMParamsBase,"ax",@progbits
	.align	128
        .global         _Z25selective_scan_fwd_kernelI32Selective_Scan_fwd_kernel_traitsILi32ELi4ELi1ELb0ELb1ELb0ELb1EfN3c107complexIfEEEEv13SSMParamsBase
        .type           _Z25selective_scan_fwd_kernelI32Selective_Scan_fwd_kernel_traitsILi32ELi4ELi1ELb0ELb1ELb0ELb1EfN3c107complexIfEEEEv13SSMParamsBase,@function
        .size           _Z25selective_scan_fwd_kernelI32Selective_Scan_fwd_kernel_traitsILi32ELi4ELi1ELb0ELb1ELb0ELb1EfN3c107complexIfEEEEv13SSMParamsBase,(.L_x_5013 - _Z25selective_scan_fwd_kernelI32Selective_Scan_fwd_kernel_traitsILi32ELi4ELi1ELb0ELb1ELb0ELb1EfN3c107complexIfEEEEv13SSMParamsBase)
        .other          _Z25selective_scan_fwd_kernelI32Selective_Scan_fwd_kernel_traitsILi32ELi4ELi1ELb0ELb1ELb0ELb1EfN3c107complexIfEEEEv13SSMParamsBase,@"STO_CUDA_ENTRY STV_DEFAULT"
_Z25selective_scan_fwd_kernelI32Selective_Scan_fwd_kernel_traitsILi32ELi4ELi1ELb0ELb1ELb0ELb1EfN3c107complexIfEEEEv13SSMParamsBase:
.text._Z25selective_scan_fwd_kernelI32Selective_Scan_fwd_kernel_traitsILi32ELi4ELi1ELb0ELb1ELb0ELb1EfN3c107complexIfEEEEv13SSMParamsBase:
        /* <DEDUP_REMOVED lines=16> */
[----:B------:R-:W3:Y:S01]  /*0100*/  LDC.64 R12, c[0x0][0x468] ;  /* 0x00011a00ff0c7b82 */ /* 0x000ee20000000a00 */
[----:B--2---:R-:W2:Y:S01]  /*0110*/  MUFU.RCP R8, R8 ;  /* 0x0000000800087308 */ /* 0x004ea20000001000 */
[----:B------:R-:W-:-:S04]  /*0120*/  ISETP.NE.AND.EX P1, PT, R5, RZ, PT, P1 ;  /* 0x000000ff0500720c */ /* 0x000fc80003f25310 */
[C---:B-1----:R-:W-:Y:S02]  /*0130*/  @P0 LEA R2, P2, R0.reuse, R2, 0x2 ;  /* 0x0000000200020211 */ /* 0x042fe400078410ff */
[----:B------:R-:W1:Y:S02]  /*0140*/  LDC.64 R58, c[0x0][0x3c8] ;  /* 0x0000f200ff3a7b82 */ /* 0x000e640000000a00 */
[----:B------:R-:W-:Y:S01]  /*0150*/  @P0 LEA.HI.X R3, R0, R3, RZ, 0x2, P2 ;  /* 0x0000000300030211 */ /* 0x000fe200010f14ff */
[----:B0-----:R-:W-:-:S04]  /*0160*/  UIMAD.WIDE.U32 UR6, UR18, UR12, URZ ;  /* 0x0000000c120672a5 */ /* 0x001fc8000f8e00ff */
[----:B------:R-:W-:Y:S01]  /*0170*/  @P1 LEA R4, P3, R0, R4, 0x2 ;  /* 0x0000000400041211 */ /* 0x000fe200078610ff */
[----:B------:R0:W5:Y:S01]  /*0180*/  @P0 LDG.E R28, desc[UR16][R2.64] ;  /* 0x00000010021c0981 */ /* 0x000162000c1e1900 */
[----:B------:R-:W1:Y:S01]  /*0190*/  LDC.64 R14, c[0x0][0x448] ;  /* 0x00011200ff0e7b82 */ /* 0x000e620000000a00 */
[----:B--2---:R-:W-:Y:S01]  /*01a0*/  IADD3 R6, PT, PT, R8, 0xffffffe, RZ ;  /* 0x0ffffffe08067810 */ /* 0x004fe20007ffe0ff */
[----:B------:R-:W-:Y:S01]  /*01b0*/  UIMAD.WIDE.U32 UR4, UR18, UR8, URZ ;  /* 0x00000008120472a5 */ /* 0x000fe2000f8e00ff */
[C---:B------:R-:W-:Y:S02]  /*01c0*/  @P1 LEA.HI.X R5, R0.reuse, R5, RZ, 0x2, P3 ;  /* 0x0000000500051211 */ /* 0x040fe400018f14ff */
[----:B------:R2:W4:Y:S01]  /*01d0*/  F2I.FTZ.U32.TRUNC.NTZ R7, R6 ;  /* 0x0000000600077305 */ /* 0x000522000021f000 */
[----:B0-----:R-:W-:Y:S02]  /*01e0*/  IABS R2, R0 ;  /* 0x0000000000027213 */ /* 0x001fe40000000000 */
[----:B------:R-:W-:Y:S01]  /*01f0*/  LOP3.LUT R8, R0, R11, RZ, 0x3c, !PT ;  /* 0x0000000b00087212 */ /* 0x000fe200078e3cff */
[----:B------:R-:W-:Y:S01]  /*0200*/  UIMAD UR8, UR18, UR13, UR7 ;  /* 0x0000000d120872a4 */ /* 0x000fe2000f8e0207 */
[----:B------:R0:W5:Y:S01]  /*0210*/  @P1 LDG.E R29, desc[UR16][R4.64] ;  /* 0x00000010041d1981 */ /* 0x000162000c1e1900 */
[----:B------:R-:W0:Y:S01]  /*0220*/  LDCU.64 UR12, c[0x0][0x3b0] ;  /* 0x00007600ff0c77ac */ /* 0x000e220008000a00 */
[----:B--2---:R-:W-:Y:S01]  /*0230*/  HFMA2 R6, -RZ, RZ, 0, 0 ;  /* 0x00000000ff067431 */ /* 0x004fe200000001ff */
[----:B----4-:R-:W-:-:S05]  /*0240*/  IADD3 R10, PT, PT, RZ, -R7, RZ ;  /* 0x80000007ff0a7210 */ /* 0x010fca0007ffe0ff */
[----:B------:R-:W-:Y:S02]  /*0250*/  IMAD R3, R10, R9, RZ ;  /* 0x000000090a037224 */ /* 0x000fe400078e02ff */
[----:B------:R-:W2:Y:S02]  /*0260*/  LDC R10, c[0x0][0x394] ;  /* 0x0000e500ff0a7b82 */ /* 0x000ea40000000800 */
[----:B------:R-:W-:-:S06]  /*0270*/  IMAD.HI.U32 R7, R7, R3, R6 ;  /* 0x0000000307077227 */ /* 0x000fcc00078e0006 */
[----:B------:R-:W-:-:S05]  /*0280*/  IMAD.HI.U32 R7, R7, R2, RZ ;  /* 0x0000000207077227 */ /* 0x000fca00078e00ff */
[----:B------:R-:W-:-:S05]  /*0290*/  IADD3 R6, PT, PT, -R7, RZ, RZ ;  /* 0x000000ff07067210 */ /* 0x000fca0007ffe1ff */
[----:B------:R-:W-:-:S05]  /*02a0*/  IMAD R6, R9, R6, R2 ;  /* 0x0000000609067224 */ /* 0x000fca00078e0202 */
[----:B------:R-:W-:Y:S02]  /*02b0*/  ISETP.GT.U32.AND P2, PT, R9, R6, PT ;  /* 0x000000060900720c */ /* 0x000fe40003f44070 */
[----:B------:R-:W-:-:S11]  /*02c0*/  ISETP.GE.AND P3, PT, R8, RZ, PT ;  /* 0x000000ff0800720c */ /* 0x000fd60003f66270 */
[----:B------:R-:W-:-:S04]  /*02d0*/  @!P2 IADD3 R6, PT, PT, R6, -R9, RZ ;  /* 0x800000090606a210 */ /* 0x000fc80007ffe0ff */
[----:B------:R-:W-:Y:S02]  /*02e0*/  ISETP.GE.U32.AND P0, PT, R6, R9, PT ;  /* 0x000000090600720c */ /* 0x000fe40003f06070 */
[----:B------:R-:W4:Y:S01]  /*02f0*/  LDC.64 R8, c[0x0][0x460] ;  /* 0x00011800ff087b82 */ /* 0x000f220000000a00 */
[----:B--2---:R-:W-:Y:S01]  /*0300*/  ISETP.GE.AND P4, PT, R10, 0x1, PT ;  /* 0x000000010a00780c */ /* 0x004fe20003f86270 */
[----:B------:R-:W-:Y:S01]  /*0310*/  UIMAD UR9, UR18, UR9, UR5 ;  /* 0x00000009120972a4 */ /* 0x000fe2000f8e0205 */
[----:B------:R-:W-:Y:S02]  /*0320*/  MOV R2, UR4 ;  /* 0x0000000400027c02 */ /* 0x000fe40008000f00 */
[----:B------:R-:W-:Y:S01]  /*0330*/  MOV R3, UR5 ;  /* 0x0000000500037c02 */ /* 0x000fe20008000f00 */
[----:B0-----:R-:W-:Y:S01]  /*0340*/  UIMAD.WIDE.U32 UR4, UR18, UR12, URZ ;  /* 0x0000000c120472a5 */ /* 0x001fe2000f8e00ff */
[----:B------:R-:W-:Y:S02]  /*0350*/  MOV R5, UR7 ;  /* 0x0000000700057c02 */ /* 0x000fe40008000f00 */
[----:B------:R-:W-:-:S02]  /*0360*/  MOV R4, UR6 ;  /* 0x0000000600047c02 */ /* 0x000fc40008000f00 */
[----:B------:R-:W-:Y:S02]  /*0370*/  MOV R3, UR9 ;  /* 0x0000000900037c02 */ /* 0x000fe40008000f00 */
[----:B------:R-:W-:Y:S02]  /*0380*/  MOV R5, UR8 ;  /* 0x0000000800057c02 */ /* 0x000fe40008000f00 */
[----:B------:R-:W-:Y:S02]  /*0390*/  ISETP.NE.AND P1, PT, R11, RZ, PT ;  /* 0x000000ff0b00720c */ /* 0x000fe40003f25270 */
[----:B------:R-:W-:Y:S01]  /*03a0*/  @!P2 IADD3 R7, PT, PT, R7, 0x1, RZ ;  /* 0x000000010707a810 */ /* 0x000fe20007ffe0ff */
[----:B-1-3--:R-:W-:Y:S10]  /*03b0*/  @!P4 EXIT ;  /* 0x000000000000c94d */ /* 0x00aff40003800000 */
[----:B------:R-:W0:Y:S01]  /*03c0*/  S2R R30, SR_TID.X ;  /* 0x00000000001e7919 */ /* 0x000e220000002100 */
[----:B------:R-:W-:Y:S01]  /*03d0*/  @P0 IADD3 R7, PT, PT, R7, 0x1, RZ ;  /* 0x0000000107070810 */ /* 0x000fe20007ffe0ff */
[C---:B------:R-:W-:Y:S01]  /*03e0*/  IMAD.WIDE.U32 R2, R0.reuse, UR10, R2 ;  /* 0x0000000a00027c25 */ /* 0x040fe2000f8e0002 */
[----:B------:R-:W-:Y:S01]  /*03f0*/  UIMAD UR5, UR18, UR13, UR5 ;  /* 0x0000000d120572a4 */ /* 0x000fe2000f8e0205 */
[----:B------:R-:W1:Y:S01]  /*0400*/  LDC.64 R18, c[0x0][0x450] ;  /* 0x00011400ff127b82 */ /* 0x000e620000000a00 */
[----:B------:R-:W-:Y:S01]  /*0410*/  @!P3 IADD3 R7, PT, PT, -R7, RZ, RZ ;  /* 0x000000ff0707b210 */ /* 0x000fe20007ffe1ff */
[----:B------:R-:W-:Y:S01]  /*0420*/  IMAD R46, R0, UR11, R3 ;  /* 0x0000000b002e7c24 */ /* 0x000fe2000f8e0203 */
[----:B------:R-:W-:Y:S01]  /*0430*/  @!P1 LOP3.LUT R7, RZ, R11, RZ, 0x33, !PT ;  /* 0x0000000bff079212 */ /* 0x000fe200078e33ff */
[----:B------:R-:W2:Y:S01]  /*0440*/  LDCU.64 UR8, c[0x0][0x3d8] ;  /* 0x00007b00ff0877ac */ /* 0x000ea20008000a00 */
[----:B----4-:R-:W-:Y:S01]  /*0450*/  LEA R38, P0, R2, R8, 0x2 ;  /* 0x0000000802267211 */ /* 0x010fe200078010ff */
[----:B------:R-:W-:Y:S01]  /*0460*/  IMAD.WIDE.U32 R4, R0, UR14, R4 ;  /* 0x0000000e00047c25 */ /* 0x000fe2000f8e0004 */
[----:B------:R-:W-:Y:S01]  /*0470*/  SHF.R.S32.HI R3, RZ, 0x1f, R7 ;  /* 0x0000001fff037819 */ /* 0x000fe20000011407 */
[----:B------:R-:W3:Y:S01]  /*0480*/  LDC.64 R20, c[0x0][0x440] ;  /* 0x00011000ff147b82 */ /* 0x000ee20000000a00 */
[----:B------:R-:W-:Y:S01]  /*0490*/  LEA.HI.X R46, R2, R9, R46, 0x2, P0 ;  /* 0x00000009022e7211 */ /* 0x000fe200000f142e */
[----:B------:R-:W4:Y:S01]  /*04a0*/  LDCU.64 UR20, c[0x0][0x3a0] ;  /* 0x00007400ff1477ac */ /* 0x000f220008000a00 */
[----:B------:R-:W-:Y:S01]  /*04b0*/  IMAD R47, R0, UR15, R5 ;  /* 0x0000000f002f7c24 */ /* 0x000fe2000f8e0205 */
[C---:B------:R-:W-:Y:S01]  /*04c0*/  LEA R39, P1, R4.reuse, R12, 0x2 ;  /* 0x0000000c04277211 */ /* 0x040fe200078210ff */
[-C--:B------:R-:W-:Y:S01]  /*04d0*/  IMAD R6, R3, R58.reuse, RZ ;  /* 0x0000003a03067224 */ /* 0x080fe200078e02ff */
[----:B------:R-:W0:Y:S01]  /*04e0*/  LDCU UR6, c[0x0][0x38c] ;  /* 0x00007180ff0677ac */ /* 0x000e220008000800 */
[----:B------:R-:W-:Y:S01]  /*04f0*/  IMAD.WIDE.U32 R2, R7, R58, UR4 ;  /* 0x0000000407027e25 */ /* 0x000fe2000f8e003a */
[----:B------:R-:W-:-:S02]  /*0500*/  LEA.HI.X R47, R4, R13, R47, 0x2, P1 ;  /* 0x0000000d042f7211 */ /* 0x000fc400008f142f */
[----:B------:R-:W-:Y:S01]  /*0510*/  MOV R37, RZ ;  /* 0x000000ff00257202 */ /* 0x000fe20000000f00 */
[----:B------:R-:W-:Y:S01]  /*0520*/  IMAD R59, R7, R59, R6 ;  /* 0x0000003b073b7224 */ /* 0x000fe200078e0206 */
[----:B------:R-:W-:Y:S01]  /*0530*/  LEA R58, P0, R2, R14, 0x2 ;  /* 0x0000000e023a7211 */ /* 0x000fe200078010ff */
[C---:B--2---:R-:W-:Y:S01]  /*0540*/  IMAD.WIDE.U32 R4, R0.reuse, UR8, RZ ;  /* 0x0000000800047c25 */ /* 0x044fe2000f8e00ff */
[----:B------:R-:W2:Y:S02]  /*0550*/  LDCU.U8 UR8, c[0x0][0x39e] ;  /* 0x000073c0ff0877ac */ /* 0x000ea40008000000 */
[----:B------:R-:W-:Y:S01]  /*0560*/  IADD3 R59, PT, PT, R3, R59, RZ ;  /* 0x0000003b033b7210 */ /* 0x000fe20007ffe0ff */
[----:B------:R-:W-:Y:S01]  /*0570*/  IMAD R33, R0, UR9, R5 ;  /* 0x0000000900217c24 */ /* 0x000fe2000f8e0205 */
[----:B-1----:R-:W-:Y:S01]  /*0580*/  LEA R31, P1, R4, R18, 0x3 ;  /* 0x00000012041f7211 */ /* 0x002fe200078218ff */
[----:B----4-:R-:W-:Y:S01]  /*0590*/  IMAD.WIDE.U32 R34, R0, UR20, RZ ;  /* 0x0000001400227c25 */ /* 0x010fe2000f8e00ff */
[----:B0-----:R-:W-:-:S02]  /*05a0*/  SHF.L.U32 R36, R30, 0x2, RZ ;  /* 0x000000021e247819 */ /* 0x001fc400000006ff */
[----:B------:R-:W-:Y:S01]  /*05b0*/  LEA.HI.X R59, R2, R15, R59, 0x2, P0 ;  /* 0x0000000f023b7211 */ /* 0x000fe200000f143b */
[----:B------:R-:W-:Y:S01]  /*05c0*/  IMAD R5, R17, UR18, R0 ;  /* 0x0000001211057c24 */ /* 0x000fe2000f8e0200 */
[----:B------:R-:W-:Y:S01]  /*05d0*/  SHF.L.U32 R2, R30, 0x3, RZ ;  /* 0x000000031e027819 */ /* 0x000fe200000006ff */
[----:B------:R-:W-:Y:S01]  /*05e0*/  IMAD R6, R0, UR21, R35 ;  /* 0x0000001500067c24 */ /* 0x000fe2000f8e0223 */
[----:B------:R-:W-:Y:S01]  /*05f0*/  LOP3.LUT R48, R36, 0xf80, RZ, 0xc0, !PT ;  /* 0x00000f8024307812 */ /* 0x000fe200078ec0ff */
[----:B------:R-:W-:Y:S01]  /*0600*/  IMAD R5, R5, R10, RZ ;  /* 0x0000000a05057224 */ /* 0x000fe200078e02ff */
[----:B------:R-:W-:Y:S02]  /*0610*/  LOP3.LUT R3, R2, 0x1f00, RZ, 0xc0, !PT ;  /* 0x00001f0002037812 */ /* 0x000fe400078ec0ff */
[--C-:B------:R-:W-:Y:S01]  /*0620*/  LOP3.LUT R41, R48, 0x1f, R30.reuse, 0xf8, !PT ;  /* 0x0000001f30297812 */ /* 0x100fe200078ef81e */
[----:B------:R-:W-:Y:S01]  /*0630*/  IMAD R35, R5, UR6, RZ ;  /* 0x0000000605237c24 */ /* 0x000fe2000f8e02ff */
[----:B------:R-:W-:-:S02]  /*0640*/  LOP3.LUT R42, R3, 0x1f, R30, 0xf8, !PT ;  /* 0x0000001f032a7812 */ /* 0x000fc400078ef81e */
[----:B------:R-:W-:Y:S02]  /*0650*/  LOP3.LUT R45, R41, 0x20, RZ, 0xfc, !PT ;  /* 0x00000020292d7812 */ /* 0x000fe400078efcff */
[----:B---3--:R-:W-:Y:S01]  /*0660*/  LEA R32, P2, R34, R20, 0x3 ;  /* 0x0000001422207211 */ /* 0x008fe200078418ff */
[----:B------:R-:W-:Y:S01]  /*0670*/  IMAD.WIDE.U32 R2, R42, 0x4, RZ ;  /* 0x000000042a027825 */ /* 0x000fe200078e00ff */
[----:B------:R-:W-:Y:S02]  /*0680*/  IADD3 R48, PT, PT, R48, R45, RZ ;  /* 0x0000002d30307210 */ /* 0x000fe40007ffe0ff */
[----:B------:R-:W-:Y:S02]  /*0690*/  LEA.HI.X R33, R4, R19, R33, 0x3, P1 ;  /* 0x0000001304217211 */ /* 0x000fe400008f1c21 */
[----:B------:R-:W-:Y:S02]  /*06a0*/  LEA.HI.X R34, R34, R21, R6, 0x3, P2 ;  /* 0x0000001522227211 */ /* 0x000fe400010f1c06 */
[----:B------:R-:W-:-:S02]  /*06b0*/  IADD3 R40, PT, PT, R36, 0x1, RZ ;  /* 0x0000000124287810 */ /* 0x000fc40007ffe0ff */
[C---:B------:R-:W-:Y:S02]  /*06c0*/  IADD3 R43, PT, PT, R36.reuse, 0x2, RZ ;  /* 0x00000002242b7810 */ /* 0x040fe40007ffe0ff */
[----:B------:R-:W-:Y:S02]  /*06d0*/  IADD3 R44, PT, PT, R36, 0x3, RZ ;  /* 0x00000003242c7810 */ /* 0x000fe40007ffe0ff */
[C---:B------:R-:W-:Y:S02]  /*06e0*/  LOP3.LUT R49, R41.reuse, 0x40, RZ, 0xfc, !PT ;  /* 0x0000004029317812 */ /* 0x040fe400078efcff */
[----:B------:R-:W-:Y:S02]  /*06f0*/  LOP3.LUT R50, R41, 0x60, RZ, 0xfc, !PT ;  /* 0x0000006029327812 */ /* 0x000fe400078efcff */
[----:B------:R-:W-:Y:S02]  /*0700*/  LOP3.LUT R51, R2, 0x200, RZ, 0xfc, !PT ;  /* 0x0000020002337812 */ /* 0x000fe400078efcff */
[----:B------:R-:W-:-:S02]  /*0710*/  IADD3 R52, PT, PT, R48, 0x20, RZ ;  /* 0x0000002030347810 */ /* 0x000fc40007ffe0ff */
[C---:B------:R-:W-:Y:S02]  /*0720*/  IADD3 R53, PT, PT, R48.reuse, 0x40, RZ ;  /* 0x0000004030357810 */ /* 0x040fe40007ffe0ff */
[C---:B------:R-:W-:Y:S02]  /*0730*/  IADD3 R54, PT, PT, R48.reuse, 0x60, RZ ;  /* 0x0000006030367810 */ /* 0x040fe40007ffe0ff */
[C---:B------:R-:W-:Y:S02]  /*0740*/  IADD3 R55, PT, PT, R48.reuse, 0x80, RZ ;  /* 0x0000008030377810 */ /* 0x040fe40007ffe0ff */
[C---:B------:R-:W-:Y:S02]  /*0750*/  IADD3 R56, PT, PT, R48.reuse, 0xa0, RZ ;  /* 0x000000a030387810 */ /* 0x040fe40007ffe0ff */
[----:B--2---:R-:W-:-:S07]  /*0760*/  IADD3 R57, PT, PT, R48, 0xc0, RZ ;  /* 0x000000c030397810 */ /* 0x004fce0007ffe0ff */
.L_x_2354:
        /* <DEDUP_REMOVED lines=93> */
.L_x_2343:
[----:B------:R-:W-:Y:S05]  /*0d40*/  BSYNC.RECONVERGENT B0 ;  /* 0x0000000000007941 */ /* 0x000fea0003800200 */
.L_x_2342:
        /* <DEDUP_REMOVED lines=32> */
.L_x_2345:
[----:B------:R-:W-:Y:S05]  /*0f50*/  BSYNC.RECONVERGENT B0 ;  /* 0x0000000000007941 */ /* 0x000fea0003800200 */
.L_x_2344:
        /* <DEDUP_REMOVED lines=32> */
.L_x_2347:
[----:B------:R-:W-:Y:S05]  /*1160*/  BSYNC.RECONVERGENT B0 ;  /* 0x0000000000007941 */ /* 0x000fea0003800200 */
.L_x_2346:
        /* <DEDUP_REMOVED lines=32> */
.L_x_2349:
[----:B------:R-:W-:Y:S05]  /*1370*/  BSYNC.RECONVERGENT B0 ;  /* 0x0000000000007941 */ /* 0x000fea0003800200 */
.L_x_2348:
        /* <DEDUP_REMOVED lines=9> */
[C---:B------:R-:W-:Y:S01]  /*1410*/  SHF.L.U32 R10, R37.reuse, 0x8, RZ ;  /* 0x00000008250a7819 */ /* 0x040fe200000006ff */
[----:B------:R-:W-:Y:S01]  /*1420*/  FMUL.FTZ R72, R8, R65 ;  /* 0x0000004108487220 */ /* 0x000fe20000410000 */
[----:B------:R-:W-:Y:S01]  /*1430*/  ISETP.NE.AND P0, PT, R37, RZ, PT ;  /* 0x000000ff2500720c */ /* 0x000fe20003f05270 */
        /* <DEDUP_REMOVED lines=32> */
.L_x_2353:
        /* <DEDUP_REMOVED lines=40> */
[----:B-1----:R-:W-:-:S03]  /*18c0*/  FMUL.FTZ R12, R10, R65 ;  /* 0x000000410a0c7220 */ /* 0x002fc60000410000 */
[----:B------:R-:W-:Y:S08]  /*18d0*/  MUFU.SIN R15, R8 ;  /* 0x00000008000f7308 */ /* 0x000ff00000000400 */
[----:B------:R1:W3:Y:S08]  /*18e0*/  MUFU.COS R25, R8 ;  /* 0x0000000800197308 */ /* 0x0002f00000000000 */
[----:B------:R-:W3:Y:S01]  /*18f0*/  MUFU.EX2 R12, R12 ;  /* 0x0000000c000c7308 */ /* 0x000ee20000000800 */
[----:B-1----:R-:W1:Y:S01]  /*1900*/  LDS R8, [R17+0x8] ;  /* 0x0000080011087984 */ /* 0x002e620000000800 */
[C---:B0-----:R-:W-:Y:S01]  /*1910*/  FMUL.FTZ R9, R72.reuse, R9 ;  /* 0x0000000948097220 */ /* 0x041fe20000410000 */
[----:B--2---:R-:W-:-:S04]  /*1920*/  FMUL.FTZ R13, R72, R13 ;  /* 0x0000000d480d7220 */ /* 0x004fc80000410000 */
[----:B------:R-:W-:Y:S01]  /*1930*/  FSEL R84, R9, RZ, !P6 ;  /* 0x000000ff09547208 */ /* 0x000fe20007000000 */
[-C--:B------:R-:W-:Y:S01]  /*1940*/  FMUL.FTZ R9, R11, R66.reuse ;  /* 0x000000420b097220 */ /* 0x080fe20000410000 */
[C---:B---3--:R-:W-:Y:S01]  /*1950*/  FMUL.FTZ R25, R12.reuse, R25 ;  /* 0x000000190c197220 */ /* 0x048fe20000410000 */
[----:B------:R-:W-:Y:S02]  /*1960*/  FMUL.FTZ R15, R12, R15 ;  /* 0x0000000f0c0f7220 */ /* 0x000fe40000410000 */
[----:B------:R-:W-:Y:S01]  /*1970*/  FMUL.RZ R9, R9, 0.15915493667125701904 ;  /* 0x3e22f98309097820 */ /* 0x000fe2000040c000 */
[----:B------:R-:W0:Y:S01]  /*1980*/  LDS R12, [R17+0xc] ;  /* 0x00000c00110c7984 */ /* 0x000e220000000800 */
[----:B------:R-:W-:Y:S01]  /*1990*/  FSEL R85, R13, RZ, !P6 ;  /* 0x000000ff0d557208 */ /* 0x000fe20007000000 */
[----:B------:R-:W-:Y:S01]  /*19a0*/  FMUL.FTZ R13, R10, R66 ;  /* 0x000000420a0d7220 */ /* 0x000fe20000410000 */
[----:B------:R-:W-:Y:S08]  /*19b0*/  MUFU.SIN R14, R9 ;  /* 0x00000009000e7308 */ /* 0x000ff00000000400 */
[----:B------:R2:W3:Y:S08]  /*19c0*/  MUFU.COS R24, R9 ;  /* 0x0000000900187308 */ /* 0x0004f00000000000 */
[----:B------:R-:W3:Y:S01]  /*19d0*/  MUFU.EX2 R13, R13 ;  /* 0x0000000d000d7308 */ /* 0x000ee20000000800 */
[----:B--2---:R-:W-:Y:S01]  /*19e0*/  LDS R9, [R17+0x10] ;  /* 0x0000100011097984 */ /* 0x004fe20000000800 */
[----:B------:R-:W-:Y:S01]  /*19f0*/  FSEL R81, R15, RZ, !P6 ;  /* 0x000000ff0f517208 */ /* 0x000fe20007000000 */
[C---:B---3--:R-:W-:Y:S01]  /*1a00*/  FMUL.FTZ R24, R13.reuse, R24 ;  /* 0x000000180d187220 */ /* 0x048fe20000410000 */
[----:B------:R-:W-:-:S02]  /*1a10*/  FMUL.FTZ R14, R13, R14 ;  /* 0x0000000e0d0e7220 */ /* 0x000fc40000410000 */
[----:B------:R-:W2:Y:S01]  /*1a20*/  LDS R13, [R17+0x14] ;  /* 0x00001400110d7984 */ /* 0x000ea20000000800 */
[----:B------:R-:W-:Y:S01]  /*1a30*/  FSEL R83, R25, 1, !P6 ;  /* 0x3f80000019537808 */ /* 0x000fe20007000000 */
[C---:B-1----:R-:W-:Y:S01]  /*1a40*/  FMUL.FTZ R8, R71.reuse, R8 ;  /* 0x0000000847087220 */ /* 0x042fe20000410000 */
[----:B------:R-:W-:Y:S01]  /*1a50*/  ISETP.GE.U32.AND P6, PT, R40, R60, PT ;  /* 0x0000003c2800720c */ /* 0x000fe20003fc6070 */
[----:B0-----:R-:W-:-:S03]  /*1a60*/  FMUL.FTZ R12, R71, R12 ;  /* 0x0000000c470c7220 */ /* 0x001fc60000410000 */
[----:B------:R-:W-:Y:S01]  /*1a70*/  FSEL R87, R8, RZ, !P6 ;  /* 0x000000ff08577208 */ /* 0x000fe20007000000 */
[-C--:B------:R-:W-:Y:S01]  /*1a80*/  FMUL.FTZ R8, R11, R67.reuse ;  /* 0x000000430b087220 */ /* 0x080fe20000410000 */
[----:B------:R-:W-:Y:S01]  /*1a90*/  FSEL R89, R12, RZ, !P6 ;  /* 0x000000ff0c597208 */ /* 0x000fe20007000000 */
[----:B------:R-:W-:Y:S02]  /*1aa0*/  FMUL.FTZ R12, R10, R67 ;  /* 0x000000430a0c7220 */ /* 0x000fe40000410000 */
[----:B------:R-:W-:-:S04]  /*1ab0*/  FMUL.RZ R8, R8, 0.15915493667125701904 ;  /* 0x3e22f98308087820 */ /* 0x000fc8000040c000 */
[----:B------:R-:W-:Y:S08]  /*1ac0*/  MUFU.SIN R15, R8 ;  /* 0x00000008000f7308 */ /* 0x000ff00000000400 */
[----:B------:R0:W1:Y:S08]  /*1ad0*/  MUFU.COS R25, R8 ;  /* 0x0000000800197308 */ /* 0x0000700000000000 */
[----:B------:R-:W1:Y:S01]  /*1ae0*/  MUFU.EX2 R12, R12 ;  /* 0x0000000c000c7308 */ /* 0x000e620000000800 */
[----:B0-----:R-:W0:Y:S01]  /*1af0*/  LDS R8, [R17+0x18] ;  /* 0x0000180011087984 */ /* 0x001e220000000800 */
[----:B------:R-:W-:-:S02]  /*1b00*/  FSEL R86, R14, RZ, !P6 ;  /* 0x000000ff0e567208 */ /* 0x000fc40007000000 */
[----:B------:R-:W-:Y:S01]  /*1b10*/  FSEL R88, R24, 1, !P6 ;  /* 0x3f80000018587808 */ /* 0x000fe20007000000 */
[----:B------:R-:W-:Y:S01]  /*1b20*/  FMUL.FTZ R11, R11, R68 ;  /* 0x000000440b0b7220 */ /* 0x000fe20000410000 */
[----:B------:R-:W-:Y:S01]  /*1b30*/  ISETP.GE.U32.AND P6, PT, R43, R60, PT ;  /* 0x0000003c2b00720c */ /* 0x000fe20003fc6070 */
[C---:B--2---:R-:W-:Y:S01]  /*1b40*/  FMUL.FTZ R13, R70.reuse, R13 ;  /* 0x0000000d460d7220 */ /* 0x044fe20000410000 */
[----:B------:R-:W-:Y:S01]  /*1b50*/  FMUL.FTZ R9, R70, R9 ;  /* 0x0000000946097220 */ /* 0x000fe20000410000 */
[C---:B-1----:R-:W-:Y:S01]  /*1b60*/  FMUL.FTZ R25, R12.reuse, R25 ;  /* 0x000000190c197220 */ /* 0x042fe20000410000 */
[----:B------:R-:W-:Y:S02]  /*1b70*/  FMUL.FTZ R15, R12, R15 ;  /* 0x0000000f0c0f7220 */ /* 0x000fe40000410000 */
[----:B------:R-:W1:Y:S01]  /*1b80*/  LDS R12, [R17+0x1c] ;  /* 0x00001c00110c7984 */ /* 0x000e620000000800 */
[----:B------:R-:W-:Y:S01]  /*1b90*/  FSEL R92, R13, RZ, !P6 ;  /* 0x000000ff0d5c7208 */ /* 0x000fe20007000000 */
[----:B------:R-:W-:Y:S01]  /*1ba0*/  FMUL.RZ R13, R11, 0.15915493667125701904 ;  /* 0x3e22f9830b0d7820 */ /* 0x000fe2000040c000 */
[----:B------:R-:W-:Y:S01]  /*1bb0*/  FMUL.FTZ R10, R10, R68 ;  /* 0x000000440a0a7220 */ /* 0x000fe20000410000 */
[----:B------:R-:W-:-:S02]  /*1bc0*/  FSEL R93, R9, RZ, !P6 ;  /* 0x000000ff095d7208 */ /* 0x000fc40007000000 */
[----:B------:R-:W2:Y:S08]  /*1bd0*/  MUFU.SIN R9, R13 ;  /* 0x0000000d00097308 */ /* 0x000eb00000000400 */
[----:B------:R-:W2:Y:S04]  /*1be0*/  MUFU.EX2 R10, R10 ;  /* 0x0000000a000a7308 */ /* 0x000ea80000000800 */
[----:B------:R-:W3:Y:S01]  /*1bf0*/  MUFU.COS R11, R13 ;  /* 0x0000000d000b7308 */ /* 0x000ee20000000000 */
[----:B------:R-:W-:-:S02]  /*1c00*/  FSEL R90, R15, RZ, !P6 ;  /* 0x000000ff0f5a7208 */ /* 0x000fc40007000000 */
[----:B------:R-:W-:Y:S02]  /*1c10*/  FSEL R91, R25, 1, !P6 ;  /* 0x3f800000195b7808 */ /* 0x000fe40007000000 */
[----:B------:R-:W-:Y:S01]  /*1c20*/  ISETP.GE.U32.AND P6, PT, R44, R60, PT ;  /* 0x0000003c2c00720c */ /* 0x000fe20003fc6070 */
[----:B0-----:R-:W-:Y:S01]  /*1c30*/  FMUL.FTZ R8, R69, R8 ;  /* 0x0000000845087220 */ /* 0x001fe20000410000 */
[----:B--2---:R-:W-:-:S04]  /*1c40*/  FMUL.FTZ R9, R10, R9 ;  /* 0x000000090a097220 */ /* 0x004fc80000410000 */
[----:B------:R-:W-:Y:S02]  /*1c50*/  FSEL R95, R8, RZ, !P6 ;  /* 0x000000ff085f7208 */ /* 0x000fe40007000000 */
[----:B------:R-:W-:Y:S01]  /*1c60*/  FSEL R96, R9, RZ, !P6 ;  /* 0x000000ff09607208 */ /* 0x000fe20007000000 */
[CC--:B------:R-:W-:Y:S01]  /*1c70*/  FMUL.FTZ R9, R85.reuse, R86.reuse ;  /* 0x0000005655097220 */ /* 0x0c0fe20000410000 */
[----:B------:R-:W-:Y:S01]  /*1c80*/  FMUL.FTZ R8, R84, R86 ;  /* 0x0000005654087220 */ /* 0x000fe20000410000 */
[----:B---3--:R-:W-:Y:S02]  /*1c90*/  FMUL.FTZ R11, R10, R11 ;  /* 0x0000000b0a0b7220 */ /* 0x008fe40000410000 */
[-C--:B------:R-:W-:Y:S01]  /*1ca0*/  FFMA.FTZ R10, R84, R88.reuse, R9 ;  /* 0x00000058540a7223 */ /* 0x080fe20000010009 */
[----:B------:R-:W-:Y:S01]  /*1cb0*/  FFMA.FTZ R8, R85, R88, -R8 ;  /* 0x0000005855087223 */ /* 0x000fe20000010808 */
[----:B-1----:R-:W-:Y:S02]  /*1cc0*/  FMUL.FTZ R12, R69, R12 ;  /* 0x0000000c450c7220 */ /* 0x002fe40000410000 */
[----:B------:R-:W-:Y:S01]  /*1cd0*/  FADD.FTZ R9, R89, R10 ;  /* 0x0000000a59097221 */ /* 0x000fe20000010000 */
[----:B------:R-:W-:-:S03]  /*1ce0*/  FADD.FTZ R8, R87, R8 ;  /* 0x0000000857087221 */ /* 0x000fc60000010000 */
[-C--:B------:R-:W-:Y:S01]  /*1cf0*/  FMUL.FTZ R10, R90, R9.reuse ;  /* 0x000000095a0a7220 */ /* 0x080fe20000410000 */
[----:B------:R-:W-:Y:S01]  /*1d00*/  FSEL R97, R12, RZ, !P6 ;  /* 0x000000ff0c617208 */ /* 0x000fe20007000000 */
[-C--:B------:R-:W-:Y:S02]  /*1d10*/  FMUL.FTZ R12, R90, R8.reuse ;  /* 0x000000085a0c7220 */ /* 0x080fe40000410000 */
[----:B------:R-:W-:Y:S01]  /*1d20*/  FFMA.FTZ R8, R91, R8, -R10 ;  /* 0x000000085b087223 */ /* 0x000fe2000001080a */
[-C--:B------:R-:W-:Y:S01]  /*1d30*/  FMUL.FTZ R10, R83, R86.reuse ;  /* 0x00000056530a7220 */ /* 0x080fe20000410000 */
[----:B------:R-:W-:Y:S02]  /*1d40*/  FFMA.FTZ R9, R91, R9, R12 ;  /* 0x000000095b097223 */ /* 0x000fe4000001000c */
[----:B------:R-:W-:Y:S01]  /*1d50*/  FADD.FTZ R13, R93, R8 ;  /* 0x000000085d0d7221 */ /* 0x000fe20000010000 */
[----:B------:R-:W-:Y:S01]  /*1d60*/  FSEL R94, R11, 1, !P6 ;  /* 0x3f8000000b5e7808 */ /* 0x000fe20007000000 */
[C---:B------:R-:W-:Y:S01]  /*1d70*/  FMUL.FTZ R8, R81.reuse, R86 ;  /* 0x0000005651087220 */ /* 0x040fe20000410000 */
[-C--:B------:R-:W-:Y:S01]  /*1d80*/  FFMA.FTZ R10, R81, R88.reuse, R10 ;  /* 0x00000058510a7223 */ /* 0x080fe2000001000a */
        /* <DEDUP_REMOVED lines=135> */
[----:B------:R-:W-:Y:S01]  /*2600*/  FMUL.FTZ R27, R86, R85 ;  /* 0x00000055561b7220 */ /* 0x000fe20000410000 */
[----:B------:R-:W-:Y:S01]  /*2610*/  LEA R78, P6, R16, R78, 0x3 ;  /* 0x0000004e104e7211 */ /* 0x000fe200078c18ff */
[-C--:B------:R-:W-:Y:S02]  /*2620*/  FMUL.FTZ R86, R86, R83.reuse ;  /* 0x0000005356567220 */ /* 0x080fe40000410000 */
[C---:B------:R-:W-:Y:S01]  /*2630*/  FFMA.FTZ R26, R88.reuse, R83, R27 ;  /* 0x00000053581a7223 */ /* 0x040fe2000001001b */
[----:B------:R-:W-:Y:S01]  /*2640*/  IADD3.X R77, PT, PT, R77, R82, RZ, P6, !PT ;  /* 0x000000524d4d7210 */ /* 0x000fe200037fe4ff */
[----:B------:R-:W-:Y:S01]  /*2650*/  FFMA.FTZ R86, R88, R85, -R86 ;  /* 0x0000005558567223 */ /* 0x000fe20000010856 */
[----:B------:R-:W-:Y:S01]  /*2660*/  LEA R79, P6, R18, R79, 0x3 ;  /* 0x0000004f124f7211 */ /* 0x000fe200078c18ff */
[----:B------:R-:W-:Y:S02]  /*2670*/  FADD.FTZ R89, R89, R26 ;  /* 0x0000001a59597221 */ /* 0x000fe40000010000 */
[----:B------:R-:W-:Y:S01]  /*2680*/  FADD.FTZ R87, R87, R86 ;  /* 0x0000005657577221 */ /* 0x000fe20000010000 */
[----:B------:R-:W-:Y:S01]  /*2690*/  IADD3.X R76, PT, PT, R76, R19, RZ, P6, !PT ;  /* 0x000000134c4c7210 */ /* 0x000fe200037fe4ff */
[----:B------:R-:W-:Y:S01]  /*26a0*/  FMUL.FTZ R84, R90, R89 ;  /* 0x000000595a547220 */ /* 0x000fe20000410000 */
        /* <DEDUP_REMOVED lines=29> */
.L_x_2352:
[----:B------:R-:W-:Y:S05]  /*2880*/  BSYNC.RECONVERGENT B0 ;  /* 0x0000000000007941 */ /* 0x000fea0003800200 */
.L_x_2351:
        /* <DEDUP_REMOVED lines=19> */
.L_x_2350:
        /* <DEDUP_REMOVED lines=17> */
[----:B--2---:R-:W-:-:S04]  /*2ad0*/  IMAD.WIDE.U32 R8, R0, R20, R8 ;  /* 0x0000001400087225 */ /* 0x004fc800078e0008 */
[----:B------:R-:W-:Y:S01]  /*2ae0*/  HFMA2 R20, -RZ, RZ, 0, 0 ;  /* 0x00000000ff147431 */ /* 0x000fe200000001ff */
        /* <DEDUP_REMOVED lines=12> */
[----:B------:R-:W-:Y:S02]  /*2bb0*/  ISETP.GE.AND P5, PT, R50, R60, PT ;  /* 0x0000003c3200720c */ /* 0x000fe40003fa6270 */
[----:B------:R-:W-:Y:S01]  /*2bc0*/  MOV R14, RZ ;  /* 0x000000ff000e7202 */ /* 0x000fe20000000f00 */
[----:B------:R-:W-:Y:S01]  /*2bd0*/  IMAD R9, R0, R25, R9 ;  /* 0x0000001900097224 */ /* 0x000fe200078e0209 */
[----:B------:R-:W0:Y:S02]  /*2be0*/  LDS R12, [UR5+0x200] ;  /* 0x00020005ff0c7984 */ /* 0x000e240008000800 */
[-C--:B0-----:R-:W-:Y:S02]  /*2bf0*/  ISETP.GE.AND P1, PT, R41, R12.reuse, PT ;  /* 0x0000000c2900720c */ /* 0x081fe40003f26270 */
[----:B------:R-:W-:-:S02]  /*2c00*/  ISETP.GE.AND P2, PT, R45, R12, PT ;  /* 0x0000000c2d00720c */ /* 0x000fc40003f46270 */
[-C--:B------:R-:W-:Y:S02]  /*2c10*/  ISETP.GE.AND P3, PT, R49, R12.reuse, PT ;  /* 0x0000000c3100720c */ /* 0x080fe40003f66270 */
[----:B------:R-:W-:-:S07]  /*2c20*/  ISETP.GE.AND P4, PT, R50, R12, PT ;  /* 0x0000000c3200720c */ /* 0x000fce0003f86270 */
[----:B------:R0:W-:Y:S01]  /*2c30*/  @!P1 STG.E desc[UR16][R10.64], R13 ;  /* 0x0000000d0a009986 */ /* 0x0001e2000c101910 */
[----:B------:R-:W-:-:S03]  /*2c40*/  IADD3 R8, P1, PT, R41, R8, RZ ;  /* 0x0000000829087210 */ /* 0x000fc60007f3e0ff */
[----:B------:R-:W-:Y:S01]  /*2c50*/  @!P2 STG.E desc[UR16][R10.64+0x80], R15 ;  /* 0x0000800f0a00a986 */ /* 0x000fe2000c101910 */
[-C--:B------:R-:W-:Y:S02]  /*2c60*/  ISETP.GE.AND P2, PT, R41, R60.reuse, PT ;  /* 0x0000003c2900720c */ /* 0x080fe40003f46270 */
[----:B------:R-:W-:Y:S01]  /*2c70*/  IADD3.X R9, PT, PT, RZ, R9, RZ, P1, !PT ;  /* 0x00000009ff097210 */ /* 0x000fe20000ffe4ff */
[----:B------:R-:W-:Y:S01]  /*2c80*/  @!P3 STG.E desc[UR16][R10.64+0x100], R17 ;  /* 0x000100110a00b986 */ /* 0x000fe2000c101910 */
[-C--:B------:R-:W-:Y:S02]  /*2c90*/  ISETP.GE.AND P3, PT, R45, R60.reuse, PT ;  /* 0x0000003c2d00720c */ /* 0x080fe40003f66270 */
[----:B-1----:R-:W-:Y:S01]  /*2ca0*/  LEA R12, P1, R8, UR6, 0x2 ;  /* 0x00000006080c7c11 */ /* 0x002fe2000f8210ff */
[----:B------:R-:W-:Y:S01]  /*2cb0*/  @!P4 STG.E desc[UR16][R10.64+0x180], R19 ;  /* 0x000180130a00c986 */ /* 0x000fe2000c101910 */
[----:B------:R-:W-:Y:S01]  /*2cc0*/  BAR.SYNC.DEFER_BLOCKING 0x0 ;  /* 0x0000000000007b1d */ /* 0x000fe20000010000 */
[----:B------:R-:W-:-:S02]  /*2cd0*/  ISETP.GE.AND P4, PT, R49, R60, PT ;  /* 0x0000003c3100720c */ /* 0x000fc40003f86270 */
[----:B0-----:R-:W-:-:S05]  /*2ce0*/  LEA.HI.X R13, R8, UR7, R9, 0x2, P1 ;  /* 0x00000007080d7c11 */ /* 0x001fca00088f1409 */
        /* <DEDUP_REMOVED lines=22> */
[----:B--2---:R-:W-:Y:S02]  /*2e50*/  FADD.FTZ R15, R19, 1 ;  /* 0x3f800000130f7421 */ /* 0x004fe40000010000 */
[----:B------:R-:W1:Y:S01]  /*2e60*/  LDC.64 R18, c[0x0][0x430] ;  /* 0x00010c00ff127b82 */ /* 0x000e620000000a00 */
[----:B---3--:R-:W-:-:S04]  /*2e70*/  FADD.FTZ R16, R21, 1 ;  /* 0x3f80000015107421 */ /* 0x008fc80000010000 */
[----:B------:R-:W2:Y:S08]  /*2e80*/  MUFU.RCP R14, R14 ;  /* 0x0000000e000e7308 */ /* 0x000eb00000001000 */
[----:B------:R-:W3:Y:S01]  /*2e90*/  MUFU.RCP R15, R15 ;  /* 0x0000000f000f7308 */ /* 0x000ee20000001000 */
[----:B0-----:R-:W-:-:S04]  /*2ea0*/  FMUL.FTZ R13, R8, R13 ;  /* 0x0000000d080d7220 */ /* 0x001fc80000410000 */
[----:B------:R-:W-:Y:S01]  /*2eb0*/  FMUL.FTZ R4, R13, R4 ;  /* 0x000000040d047220 */ /* 0x000fe20000410000 */
[----:B------:R-:W-:Y:S01]  /*2ec0*/  BAR.SYNC.DEFER_BLOCKING 0x0 ;  /* 0x0000000000007b1d */ /* 0x000fe20000010000 */
[----:B--2---:R-:W-:-:S05]  /*2ed0*/  FMUL.FTZ R8, R9, R14 ;  /* 0x0000000e09087220 */ /* 0x004fca0000410000 */
[----:B------:R-:W0:Y:S01]  /*2ee0*/  MUFU.RCP R16, R16 ;  /* 0x0000001000107308 */ /* 0x000e220000001000 */
[----:B------:R-:W-:Y:S01]  /*2ef0*/  FMUL.FTZ R5, R8, R5 ;  /* 0x0000000508057220 */ /* 0x000fe20000410000 */
[----:B-1----:R-:W-:-:S04]  /*2f00*/  IMAD.WIDE.U32 R64, R18, UR18, R64 ;  /* 0x0000001212407c25 */ /* 0x002fc8000f8e0040 */
[----:B---3--:R-:W-:Y:S01]  /*2f10*/  FMUL.FTZ R9, R10, R15 ;  /* 0x0000000f0a097220 */ /* 0x008fe20000410000 */
[----:B------:R-:W-:-:S03]  /*2f20*/  IMAD R65, R19, UR18, R65 ;  /* 0x0000001213417c24 */ /* 0x000fc6000f8e0241 */
[----:B------:R-:W-:Y:S01]  /*2f30*/  FMUL.FTZ R6, R9, R6 ;  /* 0x0000000609067220 */ /* 0x000fe20000410000 */
[----:B0-----:R-:W-:Y:S02]  /*2f40*/  FMUL.FTZ R10, R11, R16 ;  /* 0x000000100b0a7220 */ /* 0x001fe40000410000 */
[----:B------:R-:W0:Y:S02]  /*2f50*/  LDC.64 R16, c[0x0][0x438] ;  /* 0x00010e00ff107b82 */ /* 0x000e240000000a00 */
        /* <DEDUP_REMOVED lines=35> */
.L_x_2355:
        /* <DEDUP_REMOVED lines=15> */
.L_x_5013:


//--------------------- .text._Z25selective_scan_fwd_kernelI32Selective_Scan_fwd_kernel_traitsILi32ELi4ELi1ELb0ELb1ELb1ELb0EfN3c107complexIfEEEEv13SSMParamsBase --------------------------
	.section	.text._Z25selective_scan_fwd_kernelI32Selective_Scan_fwd_kernel_traitsILi32ELi4ELi1ELb0ELb1ELb1ELb0EfN3c107complexIfEEEEv13SSMParamsBase,"ax",@progbits
	.align	128
        .global         _Z25selective_scan_fwd_kernelI32Selective_Scan_fwd_kernel_traitsILi32ELi4ELi1ELb0ELb1ELb1ELb0EfN3c107complexIfEEEEv13SSMParamsBase
        .type           _Z25selective_scan_fwd_kernelI32Selective_Scan_fwd_kernel_traitsILi32ELi4ELi1ELb0ELb1ELb1ELb0EfN3c107complexIfEEEEv13SSMParamsBase,@function
        .size           _Z25selective_scan_fwd_kernelI32Selective_Scan_fwd_kernel_traitsILi32ELi4ELi1ELb0ELb1ELb1ELb0EfN3c107complexIfEEEEv13SSMParamsBase,(.L_x_5014 - _Z25selective_scan_fwd_kernelI32Selective_Scan_fwd_kernel_traitsILi32ELi4ELi1ELb0ELb1ELb1ELb0EfN3c107complexIfEEEEv13SSMParamsBase)
        .other          _Z25selective_scan_fwd_kernelI32Selective_Scan_fwd_kernel_traitsILi32ELi4ELi1ELb0ELb1ELb1ELb0EfN3c107complexIfEEEEv13SSMParamsBase,@"STO_CUDA_ENTRY STV_DEFAULT"
_Z25selective_scan_fwd_kernelI32Selective_Scan_fwd_kernel_traitsILi32ELi4ELi1ELb0ELb1ELb1ELb0EfN3c107complexIfEEEEv13SSMParamsBase:
.text._Z25selective_scan_fwd_kernelI32Selective_Scan_fwd_kernel_traitsILi32ELi4ELi1ELb0ELb1ELb1ELb0EfN3c107complexIfEEEEv13SSMParamsBase:
        /* <DEDUP_REMOVED lines=26> */
[----:B0-----:R-:W-:Y:S01]  /*01a0*/  IADD3 R6, PT, PT, R0, 0xffffffe, RZ ;  /* 0x0ffffffe00067810 */ /* 0x001fe20007ffe0ff */
[----:B---3--:R-:W-:Y:S01]  /*01b0*/  UIMAD.WIDE.U32 UR4, UR16, UR8, URZ ;  /* 0x00000008100472a5 */ /* 0x008fe2000f8e00ff */
[----:B------:R-:W-:Y:S02]  /*01c0*/  @P1 LEA.HI.X R5, R27, R5, RZ, 0x2, P3 ;  /* 0x000000051b051211 */ /* 0x000fe400018f14ff */
[----:B------:R0:W4:Y:S01]  /*01d0*/  F2I.FTZ.U32.TRUNC.NTZ R7, R6 ;  /* 0x0000000600077305 */ /* 0x000122000021f000 */
[----:B------:R-:W-:Y:S01]  /*01e0*/  IABS R0, R27 ;  /* 0x0000001b00007213 */ /* 0x000fe20000000000 */
[----:B------:R-:W-:Y:S01]  /*01f0*/  UIMAD.WIDE.U32 UR6, UR16, UR12, URZ ;  /* 0x0000000c100672a5 */ /* 0x000fe2000f8e00ff */
[----:B------:R3:W5:Y:S01]  /*0200*/  @P1 LDG.E R28, desc[UR18][R4.64] ;  /* 0x00000012041c1981 */ /* 0x000762000c1e1900 */
[----:B------:R-:W1:Y:S01]  /*0210*/  LDC.64 R14, c[0x0][0x3c8] ;  /* 0x0000f200ff0e7b82 */ /* 0x000e620000000a00 */
[----:B0-----:R-:W-:-:S07]  /*0220*/  HFMA2 R6, -RZ, RZ, 0, 0 ;  /* 0x00000000ff067431 */ /* 0x001fce00000001ff */
[----:B------:R-:W0:Y:S01]  /*0230*/  LDC.64 R16, c[0x0][0x448] ;  /* 0x00011200ff107b82 */ /* 0x000e220000000a00 */
[----:B----4-:R-:W-:-:S05]  /*0240*/  IADD3 R2, PT, PT, RZ, -R7, RZ ;  /* 0x80000007ff027210 */ /* 0x010fca0007ffe0ff */
[----:B------:R-:W-:Y:S02]  /*0250*/  IMAD R3, R2, R9, RZ ;  /* 0x0000000902037224 */ /* 0x000fe400078e02ff */
[----:B------:R-:W4:Y:S02]  /*0260*/  LDC.64 R56, c[0x0][0x3e8] ;  /* 0x0000fa00ff387b82 */ /* 0x000f240000000a00 */
[----:B------:R-:W-:-:S06]  /*0270*/  IMAD.HI.U32 R7, R7, R3, R6 ;  /* 0x0000000307077227 */ /* 0x000fcc00078e0006 */
[----:B------:R-:W0:Y:S01]  /*0280*/  LDC.64 R18, c[0x0][0x450] ;  /* 0x00011400ff127b82 */ /* 0x000e220000000a00 */
[----:B------:R-:W-:-:S05]  /*0290*/  IMAD.HI.U32 R7, R7, R0, RZ ;  /* 0x0000000007077227 */ /* 0x000fca00078e00ff */
[----:B------:R-:W-:Y:S01]  /*02a0*/  IADD3 R2, PT, PT, -R7, RZ, RZ ;  /* 0x000000ff07027210 */ /* 0x000fe20007ffe1ff */
[----:B------:R-:W-:-:S04]  /*02b0*/  UIMAD UR9, UR16, UR9, UR5 ;  /* 0x00000009100972a4 */ /* 0x000fc8000f8e0205 */
[C---:B------:R-:W-:Y:S01]  /*02c0*/  IMAD R0, R9.reuse, R2, R0 ;  /* 0x0000000209007224 */ /* 0x040fe200078e0200 */
[----:B------:R-:W-:Y:S01]  /*02d0*/  UIMAD UR8, UR16, UR13, UR7 ;  /* 0x0000000d100872a4 */ /* 0x000fe2000f8e0207 */
[----:B------:R-:W-:Y:S01]  /*02e0*/  MOV R3, UR5 ;  /* 0x0000000500037c02 */ /* 0x000fe20008000f00 */
[----:B------:R-:W2:Y:S02]  /*02f0*/  LDCU.64 UR12, c[0x0][0x3b0] ;  /* 0x00007600ff0c77ac */ /* 0x000ea40008000a00 */
[----:B------:R-:W-:Y:S02]  /*0300*/  ISETP.GT.U32.AND P1, PT, R9, R0, PT ;  /* 0x000000000900720c */ /* 0x000fe40003f24070 */
[----:B---3--:R-:W-:Y:S02]  /*0310*/  MOV R5, UR7 ;  /* 0x0000000700057c02 */ /* 0x008fe40008000f00 */
[----:B------:R-:W-:Y:S02]  /*0320*/  MOV R3, UR9 ;  /* 0x0000000900037c02 */ /* 0x000fe40008000f00 */
[----:B------:R-:W-:Y:S01]  /*0330*/  MOV R5, UR8 ;  /* 0x0000000800057c02 */ /* 0x000fe20008000f00 */
[----:B------:R-:W3:Y:S01]  /*0340*/  LDCU.64 UR8, c[0x0][0x3d0] ;  /* 0x00007a00ff0877ac */ /* 0x000ee20008000a00 */
[----:B------:R-:W-:-:S05]  /*0350*/  ISETP.GE.AND P3, PT, R21, 0x1, PT ;  /* 0x000000011500780c */ /* 0x000fca0003f66270 */
[-C--:B------:R-:W-:Y:S02]  /*0360*/  @!P1 IADD3 R0, PT, PT, R0, -R9.reuse, RZ ;  /* 0x8000000900009210 */ /* 0x080fe40007ffe0ff */
[----:B------:R-:W-:Y:S02]  /*0370*/  MOV R2, UR4 ;  /* 0x0000000400027c02 */ /* 0x000fe40008000f00 */
[----:B------:R-:W-:-:S03]  /*0380*/  ISETP.GE.U32.AND P0, PT, R0, R9, PT ;  /* 0x000000090000720c */ /* 0x000fc60003f06070 */
[C---:B------:R-:W-:Y:S01]  /*0390*/  IMAD.WIDE.U32 R2, R27.reuse, UR10, R2 ;  /* 0x0000000a1b027c25 */ /* 0x040fe2000f8e0002 */
[----:B------:R-:W-:Y:S01]  /*03a0*/  MOV R4, UR6 ;  /* 0x0000000600047c02 */ /* 0x000fe20008000f00 */
[----:B--2---:R-:W-:Y:S01]  /*03b0*/  UIMAD.WIDE.U32 UR4, UR16, UR12, URZ ;  /* 0x0000000c100472a5 */ /* 0x004fe2000f8e00ff */
[C---:B------:R-:W-:Y:S01]  /*03c0*/  LOP3.LUT R6, R27.reuse, R8, RZ, 0x3c, !PT ;  /* 0x000000081b067212 */ /* 0x040fe200078e3cff */
[----:B------:R-:W-:Y:S01]  /*03d0*/  IMAD R41, R27, UR11, R3 ;  /* 0x0000000b1b297c24 */ /* 0x000fe2000f8e0203 */
[----:B------:R-:W-:Y:S01]  /*03e0*/  @!P1 IADD3 R7, PT, PT, R7, 0x1, RZ ;  /* 0x0000000107079810 */ /* 0x000fe20007ffe0ff */
[----:B---3--:R-:W-:Y:S01]  /*03f0*/  UIMAD.WIDE.U32 UR6, UR16, UR8, URZ ;  /* 0x00000008100672a5 */ /* 0x008fe2000f8e00ff */
[----:B------:R-:W-:Y:S02]  /*0400*/  ISETP.GE.AND P2, PT, R6, RZ, PT ;  /* 0x000000ff0600720c */ /* 0x000fe40003f46270 */
[----:B------:R-:W-:Y:S02]  /*0410*/  ISETP.NE.AND P1, PT, R8, RZ, PT ;  /* 0x000000ff0800720c */ /* 0x000fe40003f25270 */
[----:B------:R-:W-:Y:S01]  /*0420*/  @P0 IADD3 R7, PT, PT, R7, 0x1, RZ ;  /* 0x0000000107070810 */ /* 0x000fe20007ffe0ff */
[----:B01--4-:R-:W-:Y:S10]  /*0430*/  @!P3 EXIT ;  /* 0x000000000000b94d */ /* 0x013ff40003800000 */
[----:B------:R-:W0:Y:S01]  /*0440*/  S2R R29, SR_TID.X ;  /* 0x00000000001d7919 */ /* 0x000e220000002100 */
[----:B------:R-:W-:Y:S01]  /*0450*/  MOV R0, R7 ;  /* 0x0000000700007202 */ /* 0x000fe20000000f00 */
[C---:B------:R-:W-:Y:S01]  /*0460*/  IMAD.WIDE.U32 R4, R27.reuse, UR14, R4 ;  /* 0x0000000e1b047c25 */ /* 0x040fe2000f8e0004 */
[----:B------:R-:W-:Y:S01]  /*0470*/  LEA R34, P0, R2, R10, 0x2 ;  /* 0x0000000a02227211 */ /* 0x000fe200078010ff */
[----:B------:R-:W1:Y:S01]  /*0480*/  LDCU UR10, c[0x0][0x38c] ;  /* 0x00007180ff0a77ac */ /* 0x000e620008000800 */
[----:B------:R-:W-:Y:S01]  /*0490*/  @!P2 IADD3 R0, PT, PT, -R0, RZ, RZ ;  /* 0x000000ff0000a210 */ /* 0x000fe20007ffe1ff */
[----:B------:R-:W-:Y:S01]  /*04a0*/  IMAD R42, R27, UR15, R5 ;  /* 0x0000000f1b2a7c24 */ /* 0x000fe2000f8e0205 */
[----:B------:R-:W-:Y:S01]  /*04b0*/  @!P1 LOP3.LUT R0, RZ, R8, RZ, 0x33, !PT ;  /* 0x00000008ff009212 */ /* 0x000fe200078e33ff */
[----:B------:R-:W-:Y:S01]  /*04c0*/  UIMAD UR5, UR16, UR13, UR5 ;  /* 0x0000000d100572a4 */ /* 0x000fe2000f8e0205 */
[----:B------:R-:W-:Y:S01]  /*04d0*/  LEA R35, P1, R4, R12, 0x2 ;  /* 0x0000000c04237211 */ /* 0x000fe200078210ff */
[----:B------:R-:W-:Y:S01]  /*04e0*/  UIMAD UR7, UR16, UR9, UR7 ;  /* 0x00000009100772a4 */ /* 0x000fe2000f8e0207 */
[----:B------:R-:W-:Y:S01]  /*04f0*/  SHF.R.S32.HI R3, RZ, 0x1f, R0 ;  /* 0x0000001fff037819 */ /* 0x000fe20000011400 */
[----:B------:R-:W2:Y:S01]  /*0500*/  LDCU.64 UR8, c[0x0][0x3a0] ;  /* 0x00007400ff0877ac */ /* 0x000ea20008000a00 */
[----:B------:R-:W-:-:S02]  /*0510*/  LEA.HI.X R41, R2, R11, R41, 0x2, P0 ;  /* 0x0000000b02297211 */ /* 0x000fc400000f1429 */
[----:B------:R-:W-:Y:S01]  /*0520*/  LEA.HI.X R42, R4, R13, R42, 0x2, P1 ;  /* 0x0000000d042a7211 */ /* 0x000fe200008f142a */
[C---:B------:R-:W-:Y:S01]  /*0530*/  IMAD R2, R3.reuse, R14, RZ ;  /* 0x0000000e03027224 */ /* 0x040fe200078e02ff */
[----:B------:R-:W-:Y:S01]  /*0540*/  MOV R33, RZ ;  /* 0x000000ff00217202 */ /* 0x000fe20000000f00 */
[----:B------:R-:W-:Y:S02]  /*0550*/  IMAD R8, R3, R56, RZ ;  /* 0x0000003803087224 */ /* 0x000fe400078e02ff */
[C---:B------:R-:W-:Y:S01]  /*0560*/  IMAD.WIDE.U32 R4, R0.reuse, R14, UR4 ;  /* 0x0000000400047e25 */ /* 0x040fe2000f8e000e */
[----:B------:R-:W3:Y:S03]  /*0570*/  LDCU.U8 UR4, c[0x0][0x39e] ;  /* 0x000073c0ff0477ac */ /* 0x000ee60008000000 */
[----:B------:R-:W-:Y:S01]  /*0580*/  IMAD.WIDE.U32 R6, R0, R56, UR6 ;  /* 0x0000000600067e25 */ /* 0x000fe2000f8e0038 */
[----:B------:R-:W-:-:S03]  /*0590*/  LEA R54, P0, R4, R16, 0x2 ;  /* 0x0000001004367211 */ /* 0x000fc600078010ff */
[----:B------:R-:W-:Y:S01]  /*05a0*/  IMAD R3, R0, R15, R2 ;  /* 0x0000000f00037224 */ /* 0x000fe200078e0202 */
[----:B------:R-:W-:Y:S01]  /*05b0*/  LEA R55, P1, R6, R18, 0x2 ;  /* 0x0000001206377211 */ /* 0x000fe200078210ff */
[----:B------:R-:W-:Y:S01]  /*05c0*/  IMAD R57, R0, R57, R8 ;  /* 0x0000003900397224 */ /* 0x000fe200078e0208 */
[----:B0-----:R-:W-:Y:S01]  /*05d0*/  SHF.L.U32 R32, R29, 0x2, RZ ;  /* 0x000000021d207819 */ /* 0x001fe200000006ff */
[----:B------:R-:W-:Y:S01]  /*05e0*/  IMAD R0, R20, UR16, R27 ;  /* 0x0000001014007c24 */ /* 0x000fe2000f8e021b */
[----:B------:R-:W-:Y:S01]  /*05f0*/  IADD3 R56, PT, PT, R5, R3, RZ ;  /* 0x0000000305387210 */ /* 0x000fe20007ffe0ff */
[----:B--2---:R-:W-:Y:S01]  /*0600*/  IMAD.WIDE.U32 R2, R27, UR8, RZ ;  /* 0x000000081b027c25 */ /* 0x004fe2000f8e00ff */
[----:B------:R-:W-:Y:S02]  /*0610*/  LOP3.LUT R43, R32, 0xf80, RZ, 0xc0, !PT ;  /* 0x00000f80202b7812 */ /* 0x000fe400078ec0ff */
[----:B------:R-:W-:Y:S01]  /*0620*/  IADD3 R57, PT, PT, R7, R57, RZ ;  /* 0x0000003907397210 */ /* 0x000fe20007ffe0ff */
[----:B------:R-:W-:Y:S01]  /*0630*/  IMAD R0, R0, R21, RZ ;  /* 0x0000001500007224 */ /* 0x000fe200078e02ff */
[----:B------:R-:W-:Y:S01]  /*0640*/  LOP3.LUT R36, R43, 0x1f, R29, 0xf8, !PT ;  /* 0x0000001f2b247812 */ /* 0x000fe200078ef81d */
[----:B------:R-:W-:Y:S01]  /*0650*/  IMAD R31, R27, UR9, R3 ;  /* 0x000000091b1f7c24 */ /* 0x000fe2000f8e0203 */
[----:B------:R-:W-:Y:S01]  /*0660*/  LEA.HI.X R56, R4, R17, R56, 0x2, P0 ;  /* 0x0000001104387211 */ /* 0x000fe200000f1438 */
[----:B-1----:R-:W-:Y:S01]  /*0670*/  IMAD R30, R0, UR10, RZ ;  /* 0x0000000a001e7c24 */ /* 0x002fe2000f8e02ff */
[----:B------:R-:W-:-:S02]  /*0680*/  SHF.L.U32 R0, R29, 0x3, RZ ;  /* 0x000000031d007819 */ /* 0x000fc400000006ff */
[----:B------:R-:W-:Y:S02]  /*0690*/  LOP3.LUT R40, R36, 0x20, RZ, 0xfc, !PT ;  /* 0x0000002024287812 */ /* 0x000fe400078efcff */
[----:B------:R-:W-:Y:S02]  /*06a0*/  LOP3.LUT R0, R0, 0x1f00, RZ, 0xc0, !PT ;  /* 0x00001f0000007812 */ /* 0x000fe400078ec0ff */
[----:B------:R-:W-:Y:S02]  /*06b0*/  IADD3 R43, PT, PT, R43, R40, RZ ;  /* 0x000000282b2b7210 */ /* 0x000fe40007ffe0ff */
[----:B------:R-:W-:Y:S02]  /*06c0*/  LEA.HI.X R57, R6, R19, R57, 0x2, P1 ;  /* 0x0000001306397211 */ /* 0x000fe400008f1439 */
[C---:B------:R-:W-:Y:S02]  /*06d0*/  IADD3 R37, PT, PT, R32.reuse, 0x1, RZ ;  /* 0x0000000120257810 */ /* 0x040fe40007ffe0ff */
[----:B------:R-:W-:-:S02]  /*06e0*/  IADD3 R38, PT, PT, R32, 0x2, RZ ;  /* 0x0000000220267810 */ /* 0x000fc40007ffe0ff */
[----:B------:R-:W-:Y:S02]  /*06f0*/  IADD3 R39, PT, PT, R32, 0x3, RZ ;  /* 0x0000000320277810 */ /* 0x000fe40007ffe0ff */
[----:B------:R-:W-:Y:S02]  /*0700*/  LOP3.LUT R44, R0, 0x1f, R29, 0xf8, !PT ;  /* 0x0000001f002c7812 */ /* 0x000fe400078ef81d */
        /* <DEDUP_REMOVED lines=8> */
[----:B---3--:R-:W-:-:S07]  /*0790*/  IADD3 R53, PT, PT, R43, 0xc0, RZ ;  /* 0x000000c02b357810 */ /* 0x008fce0007ffe0ff */
.L_x_2368:
[----:B0-----:R-:W0:Y:S01]  /*07a0*/  LDC R67, c[0x0][0x388] ;  /* 0x0000e200ff437b82 */ /* 0x001e220000000800 */
[----:B------:R-:W-:Y:S01]  /*07b0*/  SHF.L.U32 R58, R33, 0x7, RZ ;  /* 0x00000007213a7819 */ /* 0x000fe200000006ff */
[----:B------:R-:W-:Y:S01]  /*07c0*/  HFMA2 R15, -RZ, RZ, 0, 0 ;  /* 0x00000000ff0f7431 */ /* 0x000fe200000001ff */
[----:B------:R-:W-:Y:S01]  /*07d0*/  IADD3 R4, P4, PT, R47, R34, RZ ;  /* 0x000000222f047210 */ /* 0x000fe20007f9e0ff */
[----:B------:R-:W-:Y:S01]  /*07e0*/  HFMA2 R19, -RZ, RZ, 0, 0 ;  /* 0x00000000ff137431 */ /* 0x000fe200000001ff */
[----:B------:R-:W-:Y:S02]  /*07f0*/  MOV R7, RZ ;  /* 0x000000ff00077202 */ /* 0x000fe40000000f00 */
[----:B------:R-:W-:Y:S02]  /*0800*/  MOV R17, RZ ;  /* 0x000000ff00117202 */ /* 0x000fe40000000f00 */
[----:B------:R-:W-:Y:S02]  /*0810*/  IADD3.X R5, PT, PT, RZ, R41, RZ, P4, !PT ;  /* 0x00000029ff057210 */ /* 0x000fe400027fe4ff */
        /* <DEDUP_REMOVED lines=10> */
[----:B------:R-:W-:Y:S01]  /*08c0*/  MOV R0, 0x400 ;  /* 0x0000040000007802 */ /* 0x000fe20000000f00 */
[----:B------:R-:W-:Y:S01]  /*08d0*/  HFMA2 R23, -RZ, RZ, 0, 0 ;  /* 0x00000000ff177431 */ /* 0x000fe200000001ff */
[----:B------:R-:W-:Y:S01]  /*08e0*/  IADD3 R12, P4, PT, R47, R35, RZ ;  /* 0x000000232f0c7210 */ /* 0x000fe20007f9e0ff */
[----:B------:R-:W0:Y:S01]  /*08f0*/  S2R R9, SR_CgaCtaId ;  /* 0x0000000000097919 */ /* 0x000e220000008800 */
[----:B------:R-:W-:Y:S01]  /*0900*/  MOV R21, RZ ;  /* 0x000000ff00157202 */ /* 0x000fe20000000f00 */
[----:B------:R-:W-:Y:S01]  /*0910*/  HFMA2 R69, -RZ, RZ, 0, 0 ;  /* 0x00000000ff457431 */ /* 0x000fe200000001ff */
[----:B------:R-:W-:Y:S01]  /*0920*/  MOV R25, RZ ;  /* 0x000000ff00197202 */ /* 0x000fe20000000f00 */
[----:B------:R-:W1:Y:S01]  /*0930*/  S2R R61, SR_LANEID ;  /* 0x00000000003d7919 */ /* 0x000e620000000000 */
[----:B------:R-:W-:-:S02]  /*0940*/  IADD3.X R13, PT, PT, RZ, R42, RZ, P4, !PT ;  /* 0x0000002aff0d7210 */ /* 0x000fc400027fe4ff */
[----:B0-----:R-:W-:-:S04]  /*0950*/  LEA R0, R9, R0, 0x18 ;  /* 0x0000000009007211 */ /* 0x001fc800078ec0ff */
[CC--:B-1----:R-:W-:Y:S02]  /*0960*/  LEA R60, R61.reuse, R0.reuse, 0x2 ;  /* 0x000000003d3c7211 */ /* 0x0c2fe400078e10ff */
[----:B------:R-:W-:-:S03]  /*0970*/  LEA R62, R61, R0, 0x4 ;  /* 0x000000003d3e7211 */ /* 0x000fc600078e20ff */
[----:B--2---:R-:W-:Y:S04]  /*0980*/  STS [R60], R7 ;  /* 0x000000073c007388 */ /* 0x004fe80000000800 */
[----:B---3--:R-:W-:Y:S04]  /*0990*/  STS [R60+0x80], R15 ;  /* 0x0000800f3c007388 */ /* 0x008fe80000000800 */
[----:B----4-:R-:W-:Y:S04]  /*09a0*/  STS [R60+0x100], R17 ;  /* 0x000100113c007388 */ /* 0x010fe80000000800 */
        /* <DEDUP_REMOVED lines=58> */
.L_x_2357:
[----:B------:R-:W-:Y:S05]  /*0d50*/  BSYNC.RECONVERGENT B0 ;  /* 0x0000000000007941 */ /* 0x000fea0003800200 */
.L_x_2356:
        /* <DEDUP_REMOVED lines=32> */
.L_x_2359:
[----:B------:R-:W-:Y:S05]  /*0f60*/  BSYNC.RECONVERGENT B0 ;  /* 0x0000000000007941 */ /* 0x000fea0003800200 */
.L_x_2358:
        /* <DEDUP_REMOVED lines=32> */
.L_x_2361:
[----:B------:R-:W-:Y:S05]  /*1170*/  BSYNC.RECONVERGENT B0 ;  /* 0x0000000000007941 */ /* 0x000fea0003800200 */
.L_x_2360:
        /* <DEDUP_REMOVED lines=32> */
.L_x_2363:
[----:B------:R-:W-:Y:S05]  /*1380*/  BSYNC.RECONVERGENT B0 ;  /* 0x0000000000007941 */ /* 0x000fea0003800200 */
.L_x_2362:
[----:B------:R-:W0:Y:S01]  /*1390*/  LDCU UR5, c[0x0][0x38c] ;  /* 0x00007180ff0577ac */ /* 0x000e220008000800 */
        /* <DEDUP_REMOVED lines=8> */
[----:B------:R-:W-:Y:S01]  /*1420*/  SHF.L.U32 R12, R33, 0x8, RZ ;  /* 0x00000008210c7819 */ /* 0x000fe200000006ff */
[----:B------:R-:W-:Y:S01]  /*1430*/  FMUL.FTZ R69, R11, R68 ;  /* 0x000000440b457220 */ /* 0x000fe20000410000 */
[----:B------:R-:W-:Y:S01]  /*1440*/  ISETP.NE.AND P0, PT, R33, RZ, PT ;  /* 0x000000ff2100720c */ /* 0x000fe20003f05270 */
[----:B------:R-:W-:Y:S01]  /*1450*/  HFMA2 R73, -RZ, RZ, 0, 0 ;  /* 0x00000000ff497431 */ /* 0x000fe200000001ff */
[----:B------:R-:W-:Y:S01]  /*1460*/  LEA R67, R67, -R12, 0x1 ;  /* 0x8000000c43437211 */ /* 0x000fe200078e08ff */
[----:B------:R-:W-:Y:S01]  /*1470*/  FMUL.FTZ R70, R10, R65 ;  /* 0x000000410a467220 */ /* 0x000fe20000410000 */
[----:B------:R-:W-:Y:S01]  /*1480*/  SHF.L.U32 R11, R61, 0x3, RZ ;  /* 0x000000033d0b7819 */ /* 0x000fe200000006ff */
[----:B------:R-:W1:Y:S01]  /*1490*/  LDC.64 R20, c[0x0][0x440] ;  /* 0x00011000ff147b82 */ /* 0x000e620000000a00 */
[----:B------:R-:W-:Y:S01]  /*14a0*/  ISETP.EQ.AND P1, PT, R29, RZ, P0 ;  /* 0x000000ff1d00720c */ /* 0x000fe20000722270 */
[----:B------:R-:W-:Y:S01]  /*14b0*/  FMUL.FTZ R71, R9, R64 ;  /* 0x0000004009477220 */ /* 0x000fe20000410000 */
[----:B------:R-:W-:Y:S01]  /*14c0*/  ISETP.GE.AND P0, PT, R44, R67, PT ;  /* 0x000000432c00720c */ /* 0x000fe20003f06270 */
[----:B------:R-:W-:Y:S01]  /*14d0*/  FMUL.FTZ R74, R8, R63 ;  /* 0x0000003f084a7220 */ /* 0x000fe20000410000 */
[----:B------:R-:W-:Y:S01]  /*14e0*/  LEA.HI.SX32 R11, R11, R11, 0x1b ;  /* 0x0000000b0b0b7211 */ /* 0x000fe200078fdaff */
[----:B------:R-:W2:Y:S01]  /*14f0*/  LDCU UR5, c[0x0][0x38c] ;  /* 0x00007180ff0577ac */ /* 0x000ea20008000800 */
[----:B------:R-:W-:Y:S01]  /*1500*/  P2R R97, PR, RZ, 0x2 ;  /* 0x00000002ff617803 */ /* 0x000fe20000000000 */
[----:B------:R-:W3:Y:S01]  /*1510*/  LDC.64 R22, c[0x0][0x480] ;  /* 0x00012000ff167b82 */ /* 0x000ee20000000a00 */
[----:B------:R-:W-:Y:S01]  /*1520*/  P2R R95, PR, RZ, 0x1 ;  /* 0x00000001ff5f7803 */ /* 0x000fe20000000000 */
[----:B------:R-:W4:Y:S01]  /*1530*/  LDCU.64 UR6, c[0x0][0x3a8] ;  /* 0x00007500ff0677ac */ /* 0x000f220008000a00 */
[----:B------:R-:W-:Y:S01]  /*1540*/  LEA R72, R11, R0, 0x2 ;  /* 0x000000000b487211 */ /* 0x000fe200078e10ff */
[----:B------:R-:W0:Y:S01]  /*1550*/  LDCU.64 UR8, c[0x0][0x3c0] ;  /* 0x00007800ff0877ac */ /* 0x000e220008000a00 */
[----:B------:R-:W0:Y:S05]  /*1560*/  LDCU.64 UR10, c[0x0][0x3e0] ;  /* 0x00007c00ff0a77ac */ /* 0x000e2a0008000a00 */
.L_x_2367:
[----:B------:R-:W-:Y:S02]  /*1570*/  MOV R12, R44 ;  /* 0x0000002c000c7202 */ /* 0x000fe40000000f00 */
[----:B------:R-:W-:Y:S02]  /*1580*/  MOV R13, RZ ;  /* 0x000000ff000d7202 */ /* 0x000fe40000000f00 */
[----:B------:R-:W-:Y:S02]  /*1590*/  MOV R8, R2 ;  /* 0x0000000200087202 */ /* 0x000fe40000000f00 */
[----:B------:R-:W-:Y:S01]  /*15a0*/  MOV R9, R31 ;  /* 0x0000001f00097202 */ /* 0x000fe20000000f00 */
[----:B0-----:R-:W-:Y:S01]  /*15b0*/  IMAD.WIDE.U32 R10, R73, UR8, R12 ;  /* 0x00000008490a7c25 */ /* 0x001fe2000f8e000c */
[-C--:B------:R-:W-:Y:S02]  /*15c0*/  ISETP.GE.AND P6, PT, R43, R67.reuse, PT ;  /* 0x000000432b00720c */ /* 0x080fe40003fc6270 */
[-C--:B------:R-:W-:Y:S01]  /*15d0*/  ISETP.GE.AND P5, PT, R48, R67.reuse, PT ;  /* 0x000000433000720c */ /* 0x080fe20003fa6270 */
[C---:B------:R-:W-:Y:S01]  /*15e0*/  IMAD R11, R73.reuse, UR9, R11 ;  /* 0x00000009490b7c24 */ /* 0x040fe2000f8e020b */
[----:B------:R-:W-:Y:S01]  /*15f0*/  LEA R16, P1, R10, R54, 0x2 ;  /* 0x000000360a107211 */ /* 0x000fe200078210ff */
[----:B------:R-:W-:Y:S01]  /*1600*/  IMAD.WIDE.U32 R12, R73, UR10, R12 ;  /* 0x0000000a490c7c25 */ /* 0x000fe2000f8e000c */
[----:B------:R-:W-:-:S02]  /*1610*/  ISETP.GE.AND P4, PT, R49, R67, PT ;  /* 0x000000433100720c */ /* 0x000fc40003f86270 */
[----:B------:R-:W-:Y:S01]  /*1620*/  LEA.HI.X R17, R10, R56, R11, 0x2, P1 ;  /* 0x000000380a117211 */ /* 0x000fe200008f140b */
[----:B----4-:R-:W-:Y:S01]  /*1630*/  IMAD.WIDE.U32 R14, R73, UR6, R8 ;  /* 0x00000006490e7c25 */ /* 0x010fe2000f8e0008 */
[----:B------:R-:W-:Y:S02]  /*1640*/  ISETP.NE.AND P1, PT, R95, RZ, PT ;  /* 0x000000ff5f00720c */ /* 0x000fe40003f25270 */
[----:B------:R-:W-:Y:S01]  /*1650*/  LEA R8, P2, R12, R55, 0x2 ;  /* 0x000000370c087211 */ /* 0x000fe200078410ff */
[C---:B------:R-:W-:Y:S01]  /*1660*/  IMAD R9, R73.reuse, UR11, R13 ;  /* 0x0000000b49097c24 */ /* 0x040fe2000f8e020d */
[----:B-1----:R-:W-:Y:S01]  /*1670*/  LEA R18, P0, R14, R20, 0x3 ;  /* 0x000000140e127211 */ /* 0x002fe200078018ff */
[----:B------:R-:W-:Y:S01]  /*1680*/  IMAD R13, R73, UR7, R15 ;  /* 0x00000007490d7c24 */ /* 0x000fe2000f8e020f */
[----:B------:R-:W-:Y:S02]  /*1690*/  ISETP.GE.AND P3, PT, R50, R67, PT ;  /* 0x000000433200720c */ /* 0x000fe40003f66270 */
[----:B------:R-:W-:-:S02]  /*16a0*/  LEA.HI.X R9, R12, R57, R9, 0x2, P2 ;  /* 0x000000390c097211 */ /* 0x000fc400010f1409 */
[----:B------:R-:W-:Y:S02]  /*16b0*/  LEA.HI.X R19, R14, R21, R13, 0x3, P0 ;  /* 0x000000150e137211 */ /* 0x000fe400000f1c0d */
[----:B------:R-:W-:Y:S02]  /*16c0*/  MOV R13, RZ ;  /* 0x000000ff000d7202 */ /* 0x000fe40000000f00 */
[-C--:B------:R-:W-:Y:S01]  /*16d0*/  ISETP.GE.AND P2, PT, R51, R67.reuse, PT ;  /* 0x000000433300720c */ /* 0x080fe20003f46270 */
[----:B------:R-:W4:Y:S01]  /*16e0*/  LDG.E.64 R10, desc[UR18][R18.64] ;  /* 0x00000012120a7981 */ /* 0x000f22000c1e1b00 */
[-C--:B------:R-:W-:Y:S02]  /*16f0*/  ISETP.GE.AND P0, PT, R53, R67.reuse, PT ;  /* 0x000000433500720c */ /* 0x080fe40003f06270 */
[----:B------:R-:W-:Y:S01]  /*1700*/  MOV R15, RZ ;  /* 0x000000ff000f7202 */ /* 0x000fe20000000f00 */
[----:B------:R-:W5:Y:S01]  /*1710*/  @!P1 LDG.E R13, desc[UR18][R16.64] ;  /* 0x00000012100d9981 */ /* 0x000f62000c1e1900 */
[----:B------:R-:W-:-:S02]  /*1720*/  ISETP.GE.AND P1, PT, R52, R67, PT ;  /* 0x000000433400720c */ /* 0x000fc40003f26270 */
[----:B------:R-:W-:Y:S02]  /*1730*/  MOV R75, RZ ;  /* 0x000000ff004b7202 */ /* 0x000fe40000000f00 */
[----:B------:R-:W-:Y:S01]  /*1740*/  MOV R77, RZ ;  /* 0x000000ff004d7202 */ /* 0x000fe20000000f00 */
[----:B------:R-:W2:Y:S01]  /*1750*/  @!P6 LDG.E R15, desc[UR18][R16.64+0x80] ;  /* 0x00008012100fe981 */ /* 0x000ea2000c1e1900 */
[----:B------:R-:W-:Y:S02]  /*1760*/  MOV R83, RZ ;  /* 0x000000ff00537202 */ /* 0x000fe40000000f00 */
[----:B------:R-:W-:Y:S01]  /*1770*/  MOV R85, RZ ;  /* 0x000000ff00557202 */ /* 0x000fe20000000f00 */
[----:B------:R-:W3:Y:S01]  /*1780*/  @!P5 LDG.E R75, desc[UR18][R16.64+0x100] ;  /* 0x00010012104bd981 */ /* 0x000ee2000c1e1900 */
[----:B------:R-:W-:Y:S02]  /*1790*/  MOV R87, RZ ;  /* 0x000000ff00577202 */ /* 0x000fe40000000f00 */
[----:B------:R-:W-:Y:S01]  /*17a0*/  MOV R89, RZ ;  /* 0x000000ff00597202 */ /* 0x000fe20000000f00 */
[----:B------:R-:W4:Y:S04]  /*17b0*/  @!P4 LDG.E R77, desc[UR18][R16.64+0x180] ;  /* 0x00018012104dc981 */ /* 0x000f28000c1e1900 */
[----:B------:R-:W4:Y:S04]  /*17c0*/  @!P3 LDG.E R83, desc[UR18][R16.64+0x200] ;  /* 0x000200121053b981 */ /* 0x000f28000c1e1900 */
[----:B------:R-:W4:Y:S04]  /*17d0*/  @!P2 LDG.E R85, desc[UR18][R16.64+0x280] ;  /* 0x000280121055a981 */ /* 0x000f28000c1e1900 */
[----:B------:R-:W4:Y:S04]  /*17e0*/  @!P1 LDG.E R87, desc[UR18][R16.64+0x300] ;  /* 0x0003001210579981 */ /* 0x000f28000c1e1900 */
[----:B------:R0:W4:Y:S01]  /*17f0*/  @!P0 LDG.E R89, desc[UR18][R16.64+0x380] ;  /* 0x0003801210598981 */ /* 0x000122000c1e1900 */
[----:B------:R-:W-:-:S02]  /*1800*/  P2R R12, PR, RZ, 0x40 ;  /* 0x00000040ff0c7803 */ /* 0x000fc40000000000 */
[----:B------:R-:W-:Y:S02]  /*1810*/  ISETP.GE.AND P6, PT, R44, R67, PT ;  /* 0x000000432c00720c */ /* 0x000fe40003fc6270 */
[----:B------:R-:W-:Y:S02]  /*1820*/  MOV R25, RZ ;  /* 0x000000ff00197202 */ /* 0x000fe40000000f00 */
[----:B0-----:R-:W-:Y:S02]  /*1830*/  MOV R17, RZ ;  /* 0x000000ff00117202 */ /* 0x001fe40000000f00 */
[----:B------:R-:W-:Y:S02]  /*1840*/  MOV R81, RZ ;  /* 0x000000ff00517202 */ /* 0x000fe40000000f00 */
[----:B------:R-:W-:Y:S02]  /*1850*/  MOV R79, RZ ;  /* 0x000000ff004f7202 */ /* 0x000fe40000000f00 */
[----:B------:R-:W-:Y:S01]  /*1860*/  MOV R19, RZ ;  /* 0x000000ff00137202 */ /* 0x000fe20000000f00 */
[----:B-----5:R0:W-:Y:S04]  /*1870*/  STS [R60], R13 ;  /* 0x0000000d3c007388 */ /* 0x0201e80000000800 */
[----:B--2---:R1:W-:Y:S04]  /*1880*/  STS [R60+0x84], R15 ;  /* 0x0000840f3c007388 */ /* 0x0043e80000000800 */
[----:B---3--:R-:W-:Y:S04]  /*1890*/  STS [R60+0x108], R75 ;  /* 0x0001084b3c007388 */ /* 0x008fe80000000800 */
[----:B----4-:R2:W-:Y:S04]  /*18a0*/  STS [R60+0x18c], R77 ;  /* 0x00018c4d3c007388 */ /* 0x0105e80000000800 */
[----:B------:R-:W-:Y:S04]  /*18b0*/  STS [R60+0x210], R83 ;  /* 0x000210533c007388 */ /* 0x000fe80000000800 */
[----:B------:R3:W-:Y:S04]  /*18c0*/  STS [R60+0x294], R85 ;  /* 0x000294553c007388 */ /* 0x0007e80000000800 */
[----:B------:R-:W-:Y:S04]  /*18d0*/  STS [R60+0x318], R87 ;  /* 0x000318573c007388 */ /* 0x000fe80000000800 */
[----:B------:R4:W-:Y:S01]  /*18e0*/  STS [R60+0x39c], R89 ;  /* 0x00039c593c007388 */ /* 0x0009e20000000800 */
[----:B------:R-:W-:-:S03]  /*18f0*/  NOP ;  /* 0x0000000000007918 */ /* 0x000fc60000000000 */
[----:B------:R-:W5:Y:S01]  /*1900*/  @!P6 LDG.E R25, desc[UR18][R8.64] ;  /* 0x000000120819e981 */ /* 0x000f62000c1e1900 */
[----:B------:R-:W-:-:S03]  /*1910*/  ISETP.NE.AND P6, PT, R12, RZ, PT ;  /* 0x000000ff0c00720c */ /* 0x000fc60003fc5270 */
[----:B------:R-:W5:Y:S01]  /*1920*/  @!P4 LDG.E R17, desc[UR18][R8.64+0x180] ;  /* 0x000180120811c981 */ /* 0x000f62000c1e1900 */
[----:B0-----:R-:W-:Y:S02]  /*1930*/  MOV R13, RZ ;  /* 0x000000ff000d7202 */ /* 0x001fe40000000f00 */
[----:B-1----:R-:W-:Y:S01]  /*1940*/  MOV R15, RZ ;  /* 0x000000ff000f7202 */ /* 0x002fe20000000f00 */
[----:B------:R-:W5:Y:S01]  /*1950*/  @!P5 LDG.E R79, desc[UR18][R8.64+0x100] ;  /* 0x00010012084fd981 */ /* 0x000f62000c1e1900 */
[----:B--2---:R-:W-:-:S03]  /*1960*/  MOV R77, RZ ;  /* 0x000000ff004d7202 */ /* 0x004fc60000000f00 */
[----:B------:R-:W2:Y:S04]  /*1970*/  @!P3 LDG.E R13, desc[UR18][R8.64+0x200] ;  /* 0x00020012080db981 */ /* 0x000ea8000c1e1900 */
[----:B------:R-:W2:Y:S04]  /*1980*/  @!P2 LDG.E R15, desc[UR18][R8.64+0x280] ;  /* 0x00028012080fa981 */ /* 0x000ea8000c1e1900 */
[----:B------:R-:W2:Y:S04]  /*1990*/  @!P0 LDG.E R77, desc[UR18][R8.64+0x380] ;  /* 0x00038012084d8981 */ /* 0x000ea8000c1e1900 */
[----:B------:R-:W2:Y:S04]  /*19a0*/  @!P6 LDG.E R81, desc[UR18][R8.64+0x80] ;  /* 0x000080120851e981 */ /* 0x000ea8000c1e1900 */
[----:B------:R0:W2:Y:S01]  /*19b0*/  @!P1 LDG.E R19, desc[UR18][R8.64+0x300] ;  /* 0x0003001208139981 */ /* 0x0000a2000c1e1900 */
[----:B------:R-:W-:-:S03]  /*19c0*/  FMUL.FTZ R12, R11, R63 ;  /* 0x0000003f0b0c7220 */ /* 0x000fc60000410000 */
[----:B------:R-:W1:Y:S01]  /*19d0*/  LDS R75, [R72+0x4] ;  /* 0x00000400484b7984 */ /* 0x000e620000000800 */
[----:B------:R-:W-:Y:S01]  /*19e0*/  FMUL.RZ R24, R12, 0.15915493667125701904 ;  /* 0x3e22f9830c187820 */ /* 0x000fe2000040c000 */
[----:B------:R-:W-:Y:S01]  /*19f0*/  FMUL.FTZ R12, R11, R64 ;  /* 0x000000400b0c7220 */ /* 0x000fe20000410000 */
[----:B------:R-:W-:Y:S01]  /*1a00*/  FMUL.FTZ R14, R10, 1.4426950216293334961 ;  /* 0x3fb8aa3b0a0e7820 */ /* 0x000fe20000410000 */
[----:B------:R-:W-:Y:S04]  /*1a10*/  LDS R87, [R72+0x14] ;  /* 0x0000140048577984 */ /* 0x000fe80000000800 */
[----:B0-----:R-:W0:Y:S01]  /*1a20*/  LDS R9, [R72] ;  /* 0x0000000048097984 */ /* 0x001e220000000800 */
[----:B------:R-:W-:-:S03]  /*1a30*/  FMUL.RZ R76, R12, 0.15915493667125701904 ;  /* 0x3e22f9830c4c7820 */ /* 0x000fc6000040c000 */
[----:B------:R-:W0:Y:S04]  /*1a40*/  LDS R10, [R72+0x8] ;  /* 0x00000800480a7984 */ /* 0x000e280000000800 */
[----:B------:R-:W0:Y:S01]  /*1a50*/  LDS R12, [R72+0xc] ;  /* 0x00000c00480c7984 */ /* 0x000e220000000800 */
[----:B------:R-:W-:Y:S01]  /*1a60*/  FMUL.FTZ R8, R11, R65 ;  /* 0x000000410b087220 */ /* 0x000fe20000410000 */
[----:B---3--:R-:W-:Y:S01]  /*1a70*/  MUFU.SIN R85, R24 ;  /* 0x0000001800557308 */ /* 0x008fe20000000400 */
[----:B------:R-:W-:Y:S02]  /*1a80*/  FMUL.FTZ R16, R14, R64 ;  /* 0x000000400e107220 */ /* 0x000fe40000410000 */
[----:B------:R-:W-:Y:S01]  /*1a90*/  FMUL.RZ R78, R8, 0.15915493667125701904 ;  /* 0x3e22f983084e7820 */ /* 0x000fe2000040c000 */
[----:B------:R-:W-:-:S04]  /*1aa0*/  FMUL.FTZ R8, R14, R63 ;  /* 0x0000003f0e087220 */ /* 0x000fc80000410000 */
[----:B------:R3:W-:Y:S08]  /*1ab0*/  MUFU.COS R83, R24 ;  /* 0x0000001800537308 */ /* 0x0007f00000000000 */
[----:B----4-:R-:W4:Y:S01]  /*1ac0*/  MUFU.SIN R89, R76 ;  /* 0x0000004c00597308 */ /* 0x010f220000000400 */
[----:B---3--:R-:W-:-:S07]  /*1ad0*/  FMUL.FTZ R24, R14, R65 ;  /* 0x000000410e187220 */ /* 0x008fce0000410000 */
[----:B------:R3:W0:Y:S02]  /*1ae0*/  MUFU.COS R91, R76 ;  /* 0x0000004c005b7308 */ /* 0x0006240000000000 */
[-C--:B---3--:R-:W-:Y:S01]  /*1af0*/  FMUL.FTZ R76, R14, R68.reuse ;  /* 0x000000440e4c7220 */ /* 0x088fe20000410000 */
[----:B------:R-:W-:Y:S02]  /*1b00*/  FMUL.FTZ R14, R11, R68 ;  /* 0x000000440b0e7220 */ /* 0x000fe40000410000 */
[----:B------:R-:W3:Y:S03]  /*1b10*/  LDS R11, [R72+0x10] ;  /* 0x00001000480b7984 */ /* 0x000ee60000000800 */
[----:B------:R-:W4:Y:S04]  /*1b20*/  MUFU.EX2 R18, R16 ;  /* 0x0000001000127308 */ /* 0x000f280000000800 */
[----:B------:R-:W0:Y:S08]  /*1b30*/  MUFU.SIN R93, R78 ;  /* 0x0000004e005d7308 */ /* 0x000e300000000400 */
[----:B------:R-:W0:Y:S04]  /*1b40*/  MUFU.EX2 R24, R24 ;  /* 0x0000001800187308 */ /* 0x000e280000000800 */
[----:B------:R1:W0:Y:S01]  /*1b50*/  MUFU.EX2 R16, R8 ;  /* 0x0000000800107308 */ /* 0x0002220000000800 */
[----:B------:R-:W-:Y:S01]  /*1b60*/  FMUL.RZ R84, R14, 0.15915493667125701904 ;  /* 0x3e22f9830e547820 */ /* 0x000fe2000040c000 */
[----:B----4-:R-:W-:Y:S01]  /*1b70*/  FMUL.FTZ R89, R18, R89 ;  /* 0x0000005912597220 */ /* 0x010fe20000410000 */
[----:B------:R-:W-:Y:S01]  /*1b80*/  LDS R14, [R72+0x18] ;  /* 0x00001800480e7984 */ /* 0x000fe20000000800 */
[----:B------:R4:W3:Y:S01]  /*1b90*/  MUFU.COS R99, R78 ;  /* 0x0000004e00637308 */ /* 0x0008e20000000000 */
[----:B------:R-:W-:-:S02]  /*1ba0*/  ISETP.GE.U32.AND P0, PT, R32, R59, PT ;  /* 0x0000003b2000720c */ /* 0x000fc40003f06070 */
[----:B-1----:R-:W1:Y:S01]  /*1bb0*/  LDS R8, [R72+0x1c] ;  /* 0x00001c0048087984 */ /* 0x002e620000000800 */
[----:B------:R-:W-:Y:S01]  /*1bc0*/  ISETP.GE.U32.AND P1, PT, R37, R59, PT ;  /* 0x0000003b2500720c */ /* 0x000fe20003f26070 */
[----:B----4-:R-:W-:Y:S01]  /*1bd0*/  FMUL.FTZ R78, R74, R75 ;  /* 0x0000004b4a4e7220 */ /* 0x010fe20000410000 */
[----:B0-----:R-:W-:Y:S01]  /*1be0*/  FMUL.FTZ R91, R18, R91 ;  /* 0x0000005b125b7220 */ /* 0x001fe20000410000 */
[----:B------:R-:W-:Y:S01]  /*1bf0*/  FMUL.FTZ R82, R24, R93 ;  /* 0x0000005d18527220 */ /* 0x000fe20000410000 */
[----:B------:R-:W-:Y:S01]  /*1c00*/  FMUL.FTZ R9, R74, R9 ;  /* 0x000000094a097220 */ /* 0x000fe20000410000 */
[----:B------:R-:W0:Y:S01]  /*1c10*/  MUFU.COS R93, R84 ;  /* 0x00000054005d7308 */ /* 0x000e220000000000 */
[----:B------:R-:W-:Y:S02]  /*1c20*/  FSEL R75, R89, RZ, !P1 ;  /* 0x000000ff594b7208 */ /* 0x000fe40004800000 */
[----:B------:R-:W-:Y:S01]  /*1c30*/  FSEL R78, R78, RZ, !P0 ;  /* 0x000000ff4e4e7208 */ /* 0x000fe20004000000 */
[----:B------:R-:W-:Y:S01]  /*1c40*/  FMUL.FTZ R92, R16, R83 ;  /* 0x00000053105c7220 */ /* 0x000fe20000410000 */
[----:B------:R-:W-:-:S03]  /*1c50*/  FMUL.FTZ R10, R71, R10 ;  /* 0x0000000a470a7220 */ /* 0x000fc60000410000 */
[----:B------:R4:W0:Y:S01]  /*1c60*/  MUFU.SIN R101, R84 ;  /* 0x0000005400657308 */ /* 0x0008220000000400 */
[----:B------:R-:W-:Y:S01]  /*1c70*/  FSEL R83, R91, 1, !P1 ;  /* 0x3f8000005b537808 */ /* 0x000fe20004800000 */
[----:B------:R-:W-:Y:S01]  /*1c80*/  FMUL.FTZ R12, R71, R12 ;  /* 0x0000000c470c7220 */ /* 0x000fe20000410000 */
[----:B------:R-:W-:-:S05]  /*1c90*/  ISETP.GE.U32.AND P2, PT, R38, R59, PT ;  /* 0x0000003b2600720c */ /* 0x000fca0003f46070 */
[----:B------:R0:W1:Y:S01]  /*1ca0*/  MUFU.EX2 R86, R76 ;  /* 0x0000004c00567308 */ /* 0x0000620000000800 */
[----:B----4-:R-:W-:Y:S01]  /*1cb0*/  FSEL R84, R10, RZ, !P1 ;  /* 0x000000ff0a547208 */ /* 0x010fe20004800000 */
[----:B---3--:R-:W-:Y:S01]  /*1cc0*/  FMUL.FTZ R99, R24, R99 ;  /* 0x0000006318637220 */ /* 0x008fe20000410000 */
[----:B0-----:R-:W-:Y:S01]  /*1cd0*/  FSEL R76, R9, RZ, !P0 ;  /* 0x000000ff094c7208 */ /* 0x001fe20004000000 */
[----:B------:R-:W-:Y:S01]  /*1ce0*/  FMUL.FTZ R9, R78, R75 ;  /* 0x0000004b4e097220 */ /* 0x000fe20000410000 */
[----:B------:R-:W-:-:S03]  /*1cf0*/  FSEL R80, R12, RZ, !P1 ;  /* 0x000000ff0c507208 */ /* 0x000fc60004800000 */
[C---:B------:R-:W-:Y:S01]  /*1d00*/  FMUL.FTZ R89, R76.reuse, R75 ;  /* 0x0000004b4c597220 */ /* 0x040fe20000410000 */
[-C--:B------:R-:W-:Y:S01]  /*1d10*/  FFMA.FTZ R9, R76, R83.reuse, -R9 ;  /* 0x000000534c097223 */ /* 0x080fe20000010809 */
[----:B------:R-:W-:Y:S02]  /*1d20*/  FSEL R82, R82, RZ, !P2 ;  /* 0x000000ff52527208 */ /* 0x000fe40005000000 */
[----:B------:R-:W-:Y:S01]  /*1d30*/  FFMA.FTZ R89, R78, R83, R89 ;  /* 0x000000534e597223 */ /* 0x000fe20000010059 */
[----:B------:R-:W-:Y:S01]  /*1d40*/  FADD.FTZ R9, R84, R9 ;  /* 0x0000000954097221 */ /* 0x000fe20000010000 */
[----:B------:R-:W-:Y:S01]  /*1d50*/  FMUL.FTZ R94, R16, R85 ;  /* 0x00000055105e7220 */ /* 0x000fe20000410000 */
[----:B------:R-:W-:Y:S01]  /*1d60*/  FMUL.FTZ R87, R70, R87 ;  /* 0x0000005746577220 */ /* 0x000fe20000410000 */
[----:B------:R-:W-:Y:S01]  /*1d70*/  FSEL R85, R99, 1, !P2 ;  /* 0x3f80000063557808 */ /* 0x000fe20005000000 */
[----:B------:R-:W-:Y:S01]  /*1d80*/  FADD.FTZ R89, R80, R89 ;  /* 0x0000005950597221 */ /* 0x000fe20000010000 */
[----:B------:R-:W-:Y:S01]  /*1d90*/  FMUL.FTZ R12, R82, R9 ;  /* 0x00000009520c7220 */ /* 0x000fe20000410000 */
[C---:B-1----:R-:W-:Y:S01]  /*1da0*/  FMUL.FTZ R88, R86.reuse, R93 ;  /* 0x0000005d56587220 */ /* 0x042fe20000410000 */
[----:B------:R-:W-:Y:S01]  /*1db0*/  FMUL.FTZ R86, R86, R101 ;  /* 0x0000006556567220 */ /* 0x000fe20000410000 */
[----:B------:R-:W-:Y:S01]  /*1dc0*/  FMUL.FTZ R11, R70, R11 ;  /* 0x0000000b460b7220 */ /* 0x000fe20000410000 */
[----:B------:R-:W-:Y:S01]  /*1dd0*/  ISETP.GE.U32.AND P1, PT, R39, R59, PT ;  /* 0x0000003b2700720c */ /* 0x000fe20003f26070 */
[-C--:B------:R-:W-:Y:S01]  /*1de0*/  FMUL.FTZ R10, R82, R89.reuse ;  /* 0x00000059520a7220 */ /* 0x080fe20000410000 */
[----:B------:R-:W-:Y:S01]  /*1df0*/  FSEL R87, R87, RZ, !P2 ;  /* 0x000000ff57577208 */ /* 0x000fe20005000000 */
[----:B------:R-:W-:Y:S01]  /*1e00*/  FFMA.FTZ R12, R85, R89, R12 ;  /* 0x00000059550c7223 */ /* 0x000fe2000001000c */
[----:B------:R-:W-:Y:S01]  /*1e10*/  FSEL R89, R11, RZ, !P2 ;  /* 0x000000ff0b597208 */ /* 0x000fe20005000000 */
[----:B------:R-:W-:Y:S01]  /*1e20*/  FFMA.FTZ R10, R85, R9, -R10 ;  /* 0x00000009550a7223 */ /* 0x000fe2000001080a */
[----:B------:R-:W-:Y:S01]  /*1e30*/  FSEL R86, R86, RZ, !P1 ;  /* 0x000000ff56567208 */ /* 0x000fe20004800000 */
[----:B------:R-:W-:Y:S01]  /*1e40*/  FADD.FTZ R91, R87, R12 ;  /* 0x0000000c575b7221 */ /* 0x000fe20000010000 */
[----:B------:R-:W-:Y:S01]  /*1e50*/  FSEL R88, R88, 1, !P1 ;  /* 0x3f80000058587808 */ /* 0x000fe20004800000 */
[----:B------:R-:W-:Y:S01]  /*1e60*/  FADD.FTZ R9, R89, R10 ;  /* 0x0000000a59097221 */ /* 0x000fe20000010000 */
[----:B------:R-:W-:Y:S01]  /*1e70*/  FSEL R92, R92, 1, !P0 ;  /* 0x3f8000005c5c7808 */ /* 0x000fe20004000000 */
[----:B------:R-:W-:Y:S01]  /*1e80*/  FMUL.FTZ R93, R86, R91 ;  /* 0x0000005b565d7220 */ /* 0x000fe20000410000 */
[----:B------:R-:W-:Y:S01]  /*1e90*/  FMUL.FTZ R8, R69, R8 ;  /* 0x0000000845087220 */ /* 0x000fe20000410000 */
[----:B------:R-:W-:-:S02]  /*1ea0*/  FSEL R94, R94, RZ, !P0 ;  /* 0x000000ff5e5e7208 */ /* 0x000fc40004000000 */
[----:B------:R-:W-:Y:S01]  /*1eb0*/  FFMA.FTZ R10, R88, R9, -R93 ;  /* 0x00000009580a7223 */ /* 0x000fe2000001085d */
[----:B------:R-:W-:Y:S01]  /*1ec0*/  FMUL.FTZ R11, R92, R75 ;  /* 0x0000004b5c0b7220 */ /* 0x000fe20000410000 */
[----:B------:R-:W-:Y:S01]  /*1ed0*/  FMUL.FTZ R93, R86, R9 ;  /* 0x00000009565d7220 */ /* 0x000fe20000410000 */
[----:B------:R-:W-:Y:S01]  /*1ee0*/  FMUL.FTZ R14, R69, R14 ;  /* 0x0000000e450e7220 */ /* 0x000fe20000410000 */
[----:B------:R-:W-:Y:S01]  /*1ef0*/  FSEL R90, R8, RZ, !P1 ;  /* 0x000000ff085a7208 */ /* 0x000fe20004800000 */
[C---:B------:R-:W-:Y:S01]  /*1f00*/  FMUL.FTZ R9, R94.reuse, R75 ;  /* 0x0000004b5e097220 */ /* 0x040fe20000410000 */
[----:B------:R-:W-:Y:S01]  /*1f10*/  FFMA.FTZ R11, R94, R83, R11 ;  /* 0x000000535e0b7223 */ /* 0x000fe2000001000b */
[----:B------:R-:W-:Y:S01]  /*1f20*/  FFMA.FTZ R93, R88, R91, R93 ;  /* 0x0000005b585d7223 */ /* 0x000fe2000001005d */
[----:B------:R-:W-:Y:S01]  /*1f30*/  FSEL R91, R14, RZ, !P1 ;  /* 0x000000ff0e5b7208 */ /* 0x000fe20004800000 */
[----:B------:R-:W-:Y:S01]  /*1f40*/  FFMA.FTZ R9, R92, R83, -R9 ;  /* 0x000000535c097223 */ /* 0x000fe20000010809 */
[----:B------:R-:W-:Y:S01]  /*1f50*/  FMUL.FTZ R8, R82, R11 ;  /* 0x0000000b52087220 */ /* 0x000fe20000410000 */
[----:B------:R-:W-:-:S02]  /*1f60*/  FADD.FTZ R96, R90, R93 ;  /* 0x0000005d5a607221 */ /* 0x000fc40000010000 */
[----:B------:R-:W-:Y:S01]  /*1f70*/  FADD.FTZ R93, R91, R10 ;  /* 0x0000000a5b5d7221 */ /* 0x000fe20000010000 */
[CC--:B------:R-:W-:Y:S01]  /*1f80*/  FFMA.FTZ R99, R85.reuse, R9.reuse, -R8 ;  /* 0x0000000955637223 */ /* 0x0c0fe20000010808 */
[----:B------:R-:W-:Y:S01]  /*1f90*/  FMUL.FTZ R8, R82, R9 ;  /* 0x0000000952087220 */ /* 0x000fe20000410000 */
[----:B------:R-:W0:Y:S02]  /*1fa0*/  SHFL.UP PT, R12, R96, 0x1, RZ ;  /* 0x04200000600c7989 */ /* 0x000e2400000e00ff */
[----:B------:R-:W-:Y:S01]  /*1fb0*/  FMUL.FTZ R9, R86, R99 ;  /* 0x0000006356097220 */ /* 0x000fe20000410000 */
[----:B------:R-:W-:Y:S01]  /*1fc0*/  FFMA.FTZ R11, R85, R11, R8 ;  /* 0x0000000b550b7223 */ /* 0x000fe20000010008 */
[----:B------:R-:W1:Y:S03]  /*1fd0*/  SHFL.UP PT, R10, R93, 0x1, RZ ;  /* 0x042000005d0a7989 */ /* 0x000e6600000e00ff */
[-C--:B------:R-:W-:Y:S01]  /*1fe0*/  FFMA.FTZ R98, R88, R11.reuse, R9 ;  /* 0x0000000b58627223 */ /* 0x080fe20000010009 */
[----:B------:R-:W-:-:S04]  /*1ff0*/  FMUL.FTZ R8, R86, R11 ;  /* 0x0000000b56087220 */ /* 0x000fc80000410000 */
[----:B------:R-:W-:Y:S01]  /*2000*/  FFMA.FTZ R99, R88, R99, -R8 ;  /* 0x0000006358637223 */ /* 0x000fe20000010808 */
        /* <DEDUP_REMOVED lines=47> */
[----:B------:R-:W-:Y:S01]  /*2300*/  ISETP.GE.AND P0, PT, R61, 0x8, PT ;  /* 0x000000083d00780c */ /* 0x000fe20003f06270 */
[CC--:B0-----:R-:W-:Y:S01]  /*2310*/  FMUL.FTZ R12, R98.reuse, R11.reuse ;  /* 0x0000000b620c7220 */ /* 0x0c1fe20000410000 */
[C---:B------:R-:W-:Y:S01]  /*2320*/  FMUL.FTZ R101, R99.reuse, R11 ;  /* 0x0000000b63657220 */ /* 0x040fe20000410000 */
[CC--:B-1----:R-:W-:Y:S01]  /*2330*/  FMUL.FTZ R11, R98.reuse, R9.reuse ;  /* 0x00000009620b7220 */ /* 0x0c2fe20000410000 */
[C---:B------:R-:W-:Y:S01]  /*2340*/  FMUL.FTZ R9, R99.reuse, R9 ;  /* 0x0000000963097220 */ /* 0x040fe20000410000 */
[-C--:B---3--:R-:W-:Y:S01]  /*2350*/  FFMA.FTZ R12, R99, R10.reuse, -R12 ;  /* 0x0000000a630c7223 */ /* 0x088fe2000001080c */
[----:B------:R-:W-:-:S07]  /*2360*/  FFMA.FTZ R101, R98, R10, R101 ;  /* 0x0000000a62657223 */ /* 0x000fce0000010065 */
[-C--:B----4-:R-:W-:Y:S02]  /*2370*/  @P0 FFMA.FTZ R99, R99, R8.reuse, -R11 ;  /* 0x0000000863630223 */ /* 0x090fe4000001080b */
[----:B------:R-:W0:Y:S01]  /*2380*/  S2R R11, SR_CgaCtaId ;  /* 0x00000000000b7919 */ /* 0x000e220000008800 */
[----:B------:R-:W-:Y:S01]  /*2390*/  @P0 FADD.FTZ R96, R96, R101 ;  /* 0x0000006560600221 */ /* 0x000fe20000010000 */
[----:B------:R-:W-:Y:S01]  /*23a0*/  @P0 FFMA.FTZ R98, R98, R8, R9 ;  /* 0x0000000862620223 */ /* 0x000fe20000010009 */
[----:B------:R-:W-:-:S03]  /*23b0*/  @P0 FADD.FTZ R93, R93, R12 ;  /* 0x0000000c5d5d0221 */ /* 0x000fc60000010000 */
[----:B------:R-:W1:Y:S04]  /*23c0*/  SHFL.UP PT, R10, R96, 0x10, RZ ;  /* 0x06000000600a7989 */ /* 0x000e6800000e00ff */
[----:B------:R-:W3:Y:S04]  /*23d0*/  SHFL.UP PT, R8, R98, 0x10, RZ ;  /* 0x0600000062087989 */ /* 0x000ee800000e00ff */
[----:B------:R-:W4:Y:S01]  /*23e0*/  SHFL.UP PT, R9, R93, 0x10, RZ ;  /* 0x060000005d097989 */ /* 0x000f2200000e00ff */
[----:B------:R-:W-:-:S03]  /*23f0*/  ISETP.NE.AND P6, PT, R97, RZ, PT ;  /* 0x000000ff6100720c */ /* 0x000fc60003fc5270 */
[----:B-----5:R-:W-:Y:S04]  /*2400*/  STS [R60+0x5ac], R17 ;  /* 0x0005ac113c007388 */ /* 0x020fe80000000800 */
[----:B------:R-:W5:Y:S01]  /*2410*/  SHFL.UP PT, R17, R99, 0x10, RZ ;  /* 0x0600000063117989 */ /* 0x000f6200000e00ff */
[----:B------:R-:W-:-:S03]  /*2420*/  MOV R12, 0x3f800000 ;  /* 0x3f800000000c7802 */ /* 0x000fc60000000f00 */
[----:B--2---:R2:W-:Y:S04]  /*2430*/  STS [R60+0x630], R13 ;  /* 0x0006300d3c007388 */ /* 0x0045e80000000800 */
[----:B------:R1:W-:Y:S04]  /*2440*/  STS [R60+0x6b4], R15 ;  /* 0x0006b40f3c007388 */ /* 0x0003e80000000800 */
[----:B------:R0:W-:Y:S01]  /*2450*/  STS [R60+0x7bc], R77 ;  /* 0x0007bc4d3c007388 */ /* 0x0001e20000000800 */
[----:B--2---:R-:W-:Y:S02]  /*2460*/  MOV R13, RZ ;  /* 0x000000ff000d7202 */ /* 0x004fe40000000f00 */
[----:B-1----:R-:W-:Y:S01]  /*2470*/  CS2R R14, SRZ ;  /* 0x00000000000e7805 */ /* 0x002fe2000001ff00 */
[----:B------:R-:W-:Y:S01]  /*2480*/  STS [R60+0x420], R25 ;  /* 0x000420193c007388 */ /* 0x000fe20000000800 */
[----:B0-----:R-:W-:-:S03]  /*2490*/  LEA R77, R73, R0, 0x4 ;  /* 0x00000000494d7211 */ /* 0x001fc600078e20ff */
[----:B------:R-:W-:Y:S01]  /*24a0*/  STS [R60+0x4a4], R81 ;  /* 0x0004a4513c007388 */ /* 0x000fe20000000800 */
[----:B------:R-:W-:-:S03]  /*24b0*/  MOV R0, 0x400 ;  /* 0x0000040000007802 */ /* 0x000fc60000000f00 */
[----:B------:R-:W-:Y:S01]  /*24c0*/  STS [R60+0x528], R79 ;  /* 0x0005284f3c007388 */ /* 0x000fe20000000800 */
[----:B------:R-:W-:-:S03]  /*24d0*/  LEA R0, R11, R0, 0x18 ;  /* 0x000000000b007211 */ /* 0x000fc600078ec0ff */
[----:B------:R0:W-:Y:S01]  /*24e0*/  STS [R60+0x738], R19 ;  /* 0x000738133c007388 */ /* 0x0001e20000000800 */
[----:B------:R-:W-:-:S03]  /*24f0*/  NOP ;  /* 0x0000000000007918 */ /* 0x000fc60000000000 */
[----:B------:R-:W1:Y:S01]  /*2500*/  @P6 LDS.128 R12, [R77+0x880] ;  /* 0x000880004d0c6984 */ /* 0x000e620000000c00 */
[CC--:B------:R-:W-:Y:S01]  /*2510*/  FMUL.FTZ R18, R98.reuse, R10.reuse ;  /* 0x0000000a62127220 */ /* 0x0c0fe20000410000 */
[----:B------:R-:W-:Y:S01]  /*2520*/  FMUL.FTZ R11, R99, R10 ;  /* 0x0000000a630b7220 */ /* 0x000fe20000410000 */
[----:B------:R-:W-:Y:S01]  /*2530*/  ISETP.NE.AND P0, PT, R61, 0x1f, PT ;  /* 0x0000001f3d00780c */ /* 0x000fe20003f05270 */
[CC--:B---3--:R-:W-:Y:S01]  /*2540*/  FMUL.FTZ R16, R98.reuse, R8.reuse ;  /* 0x0000000862107220 */ /* 0x0c8fe20000410000 */
[C---:B------:R-:W-:Y:S01]  /*2550*/  FMUL.FTZ R8, R99.reuse, R8 ;  /* 0x0000000863087220 */ /* 0x040fe20000410000 */
[CC--:B----4-:R-:W-:Y:S01]  /*2560*/  FFMA.FTZ R18, R99.reuse, R9.reuse, -R18 ;  /* 0x0000000963127223 */ /* 0x0d0fe20000010812 */
[C---:B------:R-:W-:Y:S01]  /*2570*/  FFMA.FTZ R11, R98.reuse, R9, R11 ;  /* 0x00000009620b7223 */ /* 0x040fe2000001000b */
[-C--:B-----5:R-:W-:Y:S01]  /*2580*/  FFMA.FTZ R16, R99, R17.reuse, -R16 ;  /* 0x0000001163107223 */ /* 0x0a0fe20000010810 */
[----:B------:R-:W-:Y:S01]  /*2590*/  FFMA.FTZ R17, R98, R17, R8 ;  /* 0x0000001162117223 */ /* 0x000fe20000010008 */
[----:B------:R-:W-:Y:S01]  /*25a0*/  FADD.FTZ R18, R93, R18 ;  /* 0x000000125d127221 */ /* 0x000fe20000010000 */
[----:B0-----:R-:W-:Y:S01]  /*25b0*/  FADD.FTZ R19, R96, R11 ;  /* 0x0000000b60137221 */ /* 0x001fe20000010000 */
        /* <DEDUP_REMOVED lines=76> */
.L_x_2366:
[----:B------:R-:W-:Y:S05]  /*2a80*/  BSYNC.RECONVERGENT B0 ;  /* 0x0000000000007941 */ /* 0x000fea0003800200 */
.L_x_2365:
[----:B------:R-:W-:Y:S01]  /*2a90*/  IADD3 R73, PT, PT, R73, 0x1, RZ ;  /* 0x0000000149497810 */ /* 0x000fe20007ffe0ff */
[-C--:B0-----:R-:W-:Y:S01]  /*2aa0*/  FMUL.FTZ R9, R86, R87.reuse ;  /* 0x0000005756097220 */ /* 0x081fe20000410000 */
[C---:B------:R-:W-:Y:S01]  /*2ab0*/  FFMA.FTZ R17, R88.reuse, R87, R17 ;  /* 0x0000005758117223 */ /* 0x040fe20000010011 */
[----:B------:R-:W-:Y:S01]  /*2ac0*/  FMUL.FTZ R8, R79, R25 ;  /* 0x000000194f087220 */ /* 0x000fe20000410000 */
[----:B------:R-:W-:Y:S01]  /*2ad0*/  ISETP.GE.AND P0, PT, R73, UR5, PT ;  /* 0x0000000549007c0c */ /* 0x000fe2000bf06270 */
        /* <DEDUP_REMOVED lines=8> */
[----:B------:R-:W-:Y:S01]  /*2b60*/  FFMA.FTZ R4, R105, 2, R4 ;  /* 0x4000000069047823 */ /* 0x000fe20000010004 */
[----:B------:R-:W-:Y:S01]  /*2b70*/  FFMA.FTZ R104, R103, R88, -R104 ;  /* 0x0000005867687223 */ /* 0x000fe20000010868 */
[----:B------:R-:W-:Y:S01]  /*2b80*/  FFMA.FTZ R5, R8, 2, R5 ;  /* 0x4000000008057823 */ /* 0x000fe20000010005 */
[----:B------:R-:W-:-:S02]  /*2b90*/  FFMA.FTZ R6, R101, 2, R6 ;  /* 0x4000000065067823 */ /* 0x000fc40000010006 */
[----:B------:R-:W-:Y:S01]  /*2ba0*/  FFMA.FTZ R7, R104, 2, R7 ;  /* 0x4000000068077823 */ /* 0x000fe20000010007 */
[----:B------:R-:W-:Y:S06]  /*2bb0*/  @!P0 BRA `(.L_x_2367) ;  /* 0xffffffe8006c8947 */ /* 0x000fec000383ffff */
.L_x_2364:
[----:B------:R-:W-:Y:S01]  /*2bc0*/  BAR.SYNC.DEFER_BLOCKING 0x0 ;  /* 0x0000000000007b1d */ /* 0x000fe20000010000 */
[----:B------:R-:W-:Y:S02]  /*2bd0*/  ISETP.NE.AND P0, PT, R29, RZ, PT ;  /* 0x000000ff1d00720c */ /* 0x000fe40003f05270 */
[----:B------:R-:W-:-:S05]  /*2be0*/  IADD3 R33, PT, PT, R33, 0x1, RZ ;  /* 0x0000000121217810 */ /* 0x000fca0007ffe0ff */
[----:B------:R-:W0:Y:S01]  /*2bf0*/  LDC.64 R18, c[0x0][0x420] ;  /* 0x00010800ff127b82 */ /* 0x000e220000000a00 */
[----:B------:R-:W1:Y:S01]  /*2c00*/  LDCU.64 UR6, c[0x0][0x478] ;  /* 0x00008f00ff0677ac */ /* 0x000e620008000a00 */
[----:B------:R-:W2:Y:S06]  /*2c10*/  LDCU UR5, c[0x0][0x394] ;  /* 0x00007280ff0577ac */ /* 0x000eac0008000800 */
[----:B------:R-:W3:Y:S01]  /*2c20*/  LDC.64 R20, c[0x0][0x428] ;  /* 0x00010a00ff147b82 */ /* 0x000ee20000000a00 */
[----:B------:R-:W-:Y:S01]  /*2c30*/  STS.128 [R62], R4 ;  /* 0x000000043e007388 */ /* 0x000fe20000000c00 */
[----:B------:R-:W-:-:S03]  /*2c40*/  NOP ;  /* 0x0000000000007918 */ /* 0x000fc60000000000 */
[----:B------:R-:W-:Y:S04]  /*2c50*/  LDS R9, [R60] ;  /* 0x000000003c097984 */ /* 0x000fe80000000800 */
[----:B------:R-:W-:Y:S04]  /*2c60*/  LDS R11, [R60+0x80] ;  /* 0x000080003c0b7984 */ /* 0x000fe80000000800 */
[----:B------:R-:W-:Y:S04]  /*2c70*/  LDS R13, [R60+0x100] ;  /* 0x000100003c0d7984 */ /* 0x000fe80000000800 */
[----:B------:R-:W-:Y:S04]  /*2c80*/  LDS R15, [R60+0x180] ;  /* 0x000180003c0f7984 */ /* 0x000fe80000000800 */
[----:B------:R4:W-:Y:S01]  /*2c90*/  @!P0 STS [R0+0x200], R59 ;  /* 0x0002003b00008388 */ /* 0x0009e20000000800 */
[----:B------:R-:W-:Y:S01]  /*2ca0*/  BAR.SYNC.DEFER_BLOCKING 0x0 ;  /* 0x0000000000007b1d */ /* 0x000fe20000010000 */
[----:B----4-:R-:W-:-:S03]  /*2cb0*/  MOV R59, RZ ;  /* 0x000000ff003b7202 */ /* 0x010fc60000000f00 */
[----:B0-----:R-:W-:-:S04]  /*2cc0*/  IMAD.WIDE.U32 R4, R18, UR16, R58 ;  /* 0x0000001012047c25 */ /* 0x001fc8000f8e003a */
[----:B------:R-:W-:Y:S02]  /*2cd0*/  IMAD R5, R19, UR16, R5 ;  /* 0x0000001013057c24 */ /* 0x000fe4000f8e0205 */
[----:B---3--:R-:W-:-:S04]  /*2ce0*/  IMAD.WIDE.U32 R4, R27, R20, R4 ;  /* 0x000000141b047225 */ /* 0x008fc800078e0004 */
[----:B------:R-:W-:Y:S01]  /*2cf0*/  IMAD R6, R27, R21, R5 ;  /* 0x000000151b067224 */ /* 0x000fe200078e0205 */
[----:B------:R0:W3:Y:S01]  /*2d00*/  LDS R17, [R0+0x200] ;  /* 0x0002000000117984 */ /* 0x0000e20000000800 */
[----:B------:R-:W-:-:S04]  /*2d10*/  IADD3 R5, P4, PT, R36, R4, RZ ;  /* 0x0000000424057210 */ /* 0x000fc80007f9e0ff */
[----:B0-----:R-:W-:Y:S02]  /*2d20*/  IADD3.X R0, PT, PT, RZ, R6, RZ, P4, !PT ;  /* 0x00000006ff007210 */ /* 0x001fe400027fe4ff */
[----:B-1----:R-:W-:-:S04]  /*2d30*/  LEA R4, P4, R5, UR6, 0x2 ;  /* 0x0000000605047c11 */ /* 0x002fc8000f8810ff */
[----:B------:R-:W-:Y:S02]  /*2d40*/  LEA.HI.X R5, R5, UR7, R0, 0x2, P4 ;  /* 0x0000000705057c11 */ /* 0x000fe4000a0f1400 */
[----:B------:R-:W-:-:S04]  /*2d50*/  IADD3 R34, P4, PT, R34, 0x200, RZ ;  /* 0x0000020022227810 */ /* 0x000fc80007f9e0ff */
[----:B------:R-:W-:Y:S02]  /*2d60*/  IADD3.X R41, PT, PT, RZ, R41, RZ, P4, !PT ;  /* 0x00000029ff297210 */ /* 0x000fe400027fe4ff */
[-C--:B---3--:R-:W-:Y:S02]  /*2d70*/  ISETP.GE.AND P0, PT, R36, R17.reuse, PT ;  /* 0x000000112400720c */ /* 0x088fe40003f06270 */
[-C--:B------:R-:W-:Y:S02]  /*2d80*/  ISETP.GE.AND P1, PT, R40, R17.reuse, PT ;  /* 0x000000112800720c */ /* 0x080fe40003f26270 */
[-C--:B------:R-:W-:Y:S02]  /*2d90*/  ISETP.GE.AND P2, PT, R45, R17.reuse, PT ;  /* 0x000000112d00720c */ /* 0x080fe40003f46270 */
[----:B------:R-:W-:-:S07]  /*2da0*/  ISETP.GE.AND P3, PT, R46, R17, PT ;  /* 0x000000112e00720c */ /* 0x000fce0003f66270 */
        /* <DEDUP_REMOVED lines=13> */
.L_x_2369:
        /* <DEDUP_REMOVED lines=16> */
.L_x_5014:


//--------------------- .text._Z25selective_scan_fwd_kernelI32Selective_Scan_fwd_kernel_traitsILi32ELi4ELi1ELb0ELb1ELb1ELb1EfN3c107complexIfEEEEv13SSMParamsBase --------------------------
	.section	.text._Z25selective_scan_fwd_kernelI32Selective_Scan_fwd_kernel_traitsILi32ELi4ELi1ELb0ELb1ELb1ELb1EfN3c107complexIfEEEEv13SSMParamsBase,"ax",@progbits
	.align	128
        .global         _Z25selective_scan_fwd_kernelI32Selective_Scan_fwd_kernel_traitsILi32ELi4ELi1ELb0ELb1ELb1ELb1EfN3c107complexIfEEEEv13SSMParamsBase
        .type           _Z25selective_scan_fwd_kernelI32Selective_Scan_fwd_kernel_traitsILi32ELi4ELi1ELb0ELb1ELb1ELb1EfN3c107complexIfEEEEv13SSMParamsBase,@function
        .size           _Z25selective_scan_fwd_kernelI32Selective_Scan_fwd_kernel_traitsILi32ELi4ELi1ELb0ELb1ELb1ELb1EfN3c107complexIfEEEEv13SSMParamsBase,(.L_x_5015 - _Z25selective_scan_fwd_kernelI32Selective_Scan_fwd_kernel_traitsILi32ELi4ELi1ELb0ELb1ELb1ELb1EfN3c107complexIfEEEEv13SSMParamsBase)
        .other          _Z25selective_scan_fwd_kernelI32Selective_Scan_fwd_kernel_traitsILi32ELi4ELi1ELb0ELb1ELb1ELb1EfN3c107complexIfEEEEv13SSMParamsBase,@"STO_CUDA_ENTRY STV_DEFAULT"
_Z25selective_scan_fwd_kernelI32Selective_Scan_fwd_kernel_traitsILi32ELi4ELi1ELb0ELb1ELb1ELb1EfN3c107complexIfEEEEv13SSMParamsBase:
.text._Z25selective_scan_fwd_kernelI32Selective_Scan_fwd_kernel_traitsILi32ELi4ELi1ELb0ELb1ELb1ELb1EfN3c107complexIfEEEEv13SSMParamsBase:
        /* <DEDUP_REMOVED lines=122> */
.L_x_2382:
        /* <DEDUP_REMOVED lines=91> */
.L_x_2371:
[----:B------:R-:W-:Y:S05]  /*0d50*/  BSYNC.RECONVERGENT B0 ;  /* 0x0000000000007941 */ /* 0x000fea0003800200 */
.L_x_2370:
        /* <DEDUP_REMOVED lines=32> */
.L_x_2373:
[----:B------:R-:W-:Y:S05]  /*0f60*/  BSYNC.RECONVERGENT B0 ;  /* 0x0000000000007941 */ /* 0x000fea0003800200 */
.L_x_2372:
        /* <DEDUP_REMOVED lines=32> */
.L_x_2375:
[----:B------:R-:W-:Y:S05]  /*1170*/  BSYNC.RECONVERGENT B0 ;  /* 0x0000000000007941 */ /* 0x000fea0003800200 */
.L_x_2374:
        /* <DEDUP_REMOVED lines=32> */
.L_x_2377:
[----:B------:R-:W-:Y:S05]  /*1380*/  BSYNC.RECONVERGENT B0 ;  /* 0x0000000000007941 */ /* 0x000fea0003800200 */
.L_x_2376:
        /* <DEDUP_REMOVED lines=30> */
.L_x_2381:
        /* <DEDUP_REMOVED lines=337> */
.L_x_2380:
[----:B------:R-:W-:Y:S05]  /*2a80*/  BSYNC.RECONVERGENT B0 ;  /* 0x0000000000007941 */ /* 0x000fea0003800200 */
.L_x_2379:
        /* <DEDUP_REMOVED lines=19> */
.L_x_2378:
        /* <DEDUP_REMOVED lines=21> */
[----:B------:R-:W-:Y:S02]  /*2d10*/  @!P0 STS [R0+0x200], R59 ;  /* 0x0002003b00008388 */ /* 0x000fe40000000800 */
[----:B------:R-:W-:Y:S01]  /*2d20*/  IADD3.X R21, PT, PT, RZ, R21, RZ, P1, !PT ;  /* 0x00000015ff157210 */ /* 0x000fe20000ffe4ff */
[----:B------:R-:W-:Y:S01]  /*2d30*/  IMAD R9, R25, UR16, R9 ;  /* 0x0000001019097c24 */ /* 0x000fe2000f8e0209 */
[----:B------:R-:W-:Y:S01]  /*2d40*/  BAR.SYNC.DEFER_BLOCKING 0x0 ;  /* 0x0000000000007b1d */ /* 0x000fe20000010000 */
[----:B-1----:R-:W-:Y:S01]  /*2d50*/  LEA R10, P5, R12, UR6, 0x2 ;  /* 0x000000060c0a7c11 */ /* 0x002fe2000f8a10ff */
[----:B0-----:R-:W-:-:S04]  /*2d60*/  IMAD.WIDE.U32 R8, R27, R64, R8 ;  /* 0x000000401b087225 */ /* 0x001fc800078e0008 */
[----:B------:R-:W-:Y:S01]  /*2d70*/  IMAD R9, R27, R65, R9 ;  /* 0x000000411b097224 */ /* 0x000fe200078e0209 */
[----:B------:R-:W0:Y:S02]  /*2d80*/  LDS R11, [R0+0x200] ;  /* 0x00020000000b7984 */ /* 0x000e240000000800 */
[-C--:B0-----:R-:W-:Y:S02]  /*2d90*/  ISETP.GE.AND P1, PT, R36, R11.reuse, PT ;  /* 0x0000000b2400720c */ /* 0x081fe40003f26270 */
[-C--:B------:R-:W-:Y:S02]  /*2da0*/  ISETP.GE.AND P2, PT, R40, R11.reuse, PT ;  /* 0x0000000b2800720c */ /* 0x080fe40003f46270 */
[-C--:B------:R-:W-:Y:S02]  /*2db0*/  ISETP.GE.AND P3, PT, R45, R11.reuse, PT ;  /* 0x0000000b2d00720c */ /* 0x080fe40003f66270 */
[----:B------:R-:W-:Y:S02]  /*2dc0*/  ISETP.GE.AND P4, PT, R46, R11, PT ;  /* 0x0000000b2e00720c */ /* 0x000fe40003f86270 */
[----:B------:R-:W-:Y:S01]  /*2dd0*/  LEA.HI.X R11, R12, UR7, R21, 0x2, P5 ;  /* 0x000000070c0b7c11 */ /* 0x000fe2000a8f1415 */
[----:B------:R-:W0:Y:S01]  /*2de0*/  LDCU.64 UR6, c[0x0][0x488] ;  /* 0x00009100ff0677ac */ /* 0x000e220008000a00 */
[----:B------:R-:W-:-:S02]  /*2df0*/  ISETP.GE.AND P5, PT, R46, R59, PT ;  /* 0x0000003b2e00720c */ /* 0x000fc40003fa6270 */
[----:B------:R-:W-:Y:S01]  /*2e00*/  MOV R21, RZ ;  /* 0x000000ff00157202 */ /* 0x000fe20000000f00 */
[----:B------:R-:W-:Y:S01]  /*2e10*/  @!P1 STG.E desc[UR18][R10.64], R13 ;  /* 0x0000000d0a009986 */ /* 0x000fe2000c101912 */
[----:B------:R-:W-:-:S03]  /*2e20*/  IADD3 R8, P1, PT, R36, R8, RZ ;  /* 0x0000000824087210 */ /* 0x000fc60007f3e0ff */
[----:B------:R1:W-:Y:S01]  /*2e30*/  @!P2 STG.E desc[UR18][R10.64+0x80], R15 ;  /* 0x0000800f0a00a986 */ /* 0x0003e2000c101912 */
[----:B------:R-:W-:Y:S02]  /*2e40*/  ISETP.GE.AND P2, PT, R36, R59, PT ;  /* 0x0000003b2400720c */ /* 0x000fe40003f46270 */
[----:B------:R-:W-:Y:S01]  /*2e50*/  IADD3.X R9, PT, PT, RZ, R9, RZ, P1, !PT ;  /* 0x00000009ff097210 */ /* 0x000fe20000ffe4ff */
[----:B------:R3:W-:Y:S01]  /*2e60*/  @!P3 STG.E desc[UR18][R10.64+0x100], R17 ;  /* 0x000100110a00b986 */ /* 0x0007e2000c101912 */
[----:B------:R-:W-:-:S03]  /*2e70*/  ISETP.GE.AND P3, PT, R40, R59, PT ;  /* 0x0000003b2800720c */ /* 0x000fc60003f66270 */
[----:B------:R4:W-:Y:S01]  /*2e80*/  @!P4 STG.E desc[UR18][R10.64+0x180], R19 ;  /* 0x000180130a00c986 */ /* 0x0009e2000c101912 */
[----:B------:R-:W-:Y:S01]  /*2e90*/  BAR.SYNC.DEFER_BLOCKING 0x0 ;  /* 0x0000000000007b1d */ /* 0x000fe20000010000 */
[----:B------:R-:W-:Y:S01]  /*2ea0*/  ISETP.GE.AND P4, PT, R45, R59, PT ;  /* 0x0000003b2d00720c */ /* 0x000fe20003f86270 */
[----:B-1----:R-:W-:Y:S01]  /*2eb0*/  HFMA2 R15, -RZ, RZ, 0, 0 ;  /* 0x00000000ff0f7431 */ /* 0x002fe200000001ff */
[C---:B0-----:R-:W-:Y:S02]  /*2ec0*/  LEA R12, P1, R8.reuse, UR6, 0x2 ;  /* 0x00000006080c7c11 */ /* 0x041fe4000f8210ff */
[----:B---3--:R-:W-:Y:S02]  /*2ed0*/  MOV R17, RZ ;  /* 0x000000ff00117202 */ /* 0x008fe40000000f00 */
[----:B------:R-:W-:Y:S01]  /*2ee0*/  LEA.HI.X R13, R8, UR7, R9, 0x2, P1 ;  /* 0x00000007080d7c11 */ /* 0x000fe200088f1409 */
[----:B----4-:R-:W-:Y:S01]  /*2ef0*/  HFMA2 R19, -RZ, RZ, 0, 0 ;  /* 0x00000000ff137431 */ /* 0x010fe200000001ff */
[----:B------:R-:W0:Y:S03]  /*2f00*/  LDCU.64 UR6, c[0x0][0x490] ;  /* 0x00009200ff0677ac */ /* 0x000e260008000a00 */
[----:B------:R-:W3:Y:S04]  /*2f10*/  @!P2 LDG.E R15, desc[UR18][R12.64] ;  /* 0x000000120c0fa981 */ /* 0x000ee8000c1e1900 */
[----:B------:R-:W4:Y:S04]  /*2f20*/  @!P3 LDG.E R17, desc[UR18][R12.64+0x80] ;  /* 0x000080120c11b981 */ /* 0x000f28000c1e1900 */
[----:B------:R-:W5:Y:S04]  /*2f30*/  @!P4 LDG.E R19, desc[UR18][R12.64+0x100] ;  /* 0x000100120c13c981 */ /* 0x000f68000c1e1900 */
[----:B------:R-:W2:Y:S01]  /*2f40*/  @!P5 LDG.E R21, desc[UR18][R12.64+0x180] ;  /* 0x000180120c15d981 */ /* 0x000ea2000c1e1900 */
[----:B------:R-:W-:-:S03]  /*2f50*/  IADD3 R33, PT, PT, R33, 0x1, RZ ;  /* 0x0000000121217810 */ /* 0x000fc60007ffe0ff */
[----:B---3--:R-:W-:Y:S04]  /*2f60*/  STS [R58], R15 ;  /* 0x0000000f3a007388 */ /* 0x008fe80000000800 */
[----:B----4-:R-:W-:Y:S04]  /*2f70*/  STS [R58+0x80], R17 ;  /* 0x000080113a007388 */ /* 0x010fe80000000800 */
[----:B-----5:R-:W-:Y:S04]  /*2f80*/  STS [R58+0x100], R19 ;  /* 0x000100133a007388 */ /* 0x020fe80000000800 */
[----:B--2---:R-:W-:Y:S01]  /*2f90*/  STS [R58+0x180], R21 ;  /* 0x000180153a007388 */ /* 0x004fe20000000800 */
[----:B------:R-:W-:-:S03]  /*2fa0*/  NOP ;  /* 0x0000000000007918 */ /* 0x000fc60000000000 */
[----:B------:R-:W1:Y:S02]  /*2fb0*/  LDS.128 R8, [R60] ;  /* 0x000000003c087984 */ /* 0x000e640000000c00 */
[----:B-1----:R-:W-:Y:S01]  /*2fc0*/  FMUL.FTZ R14, R8, -1.4426950216293334961 ;  /* 0xbfb8aa3b080e7820 */ /* 0x002fe20000410000 */
[----:B------:R-:W-:Y:S01]  /*2fd0*/  FMUL.FTZ R16, R9, -1.4426950216293334961 ;  /* 0xbfb8aa3b09107820 */ /* 0x000fe20000410000 */
[----:B------:R-:W-:Y:S01]  /*2fe0*/  FMUL.FTZ R20, R11, -1.4426950216293334961 ;  /* 0xbfb8aa3b0b147820 */ /* 0x000fe20000410000 */
[----:B------:R-:W-:-:S03]  /*2ff0*/  FMUL.FTZ R18, R10, -1.4426950216293334961 ;  /* 0xbfb8aa3b0a127820 */ /* 0x000fc60000410000 */
[----:B------:R-:W1:Y:S04]  /*3000*/  MUFU.EX2 R14, R14 ;  /* 0x0000000e000e7308 */ /* 0x000e680000000800 */
[----:B------:R-:W2:Y:S04]  /*3010*/  MUFU.EX2 R16, R16 ;  /* 0x0000001000107308 */ /* 0x000ea80000000800 */
[----:B------:R-:W3:Y:S04]  /*3020*/  MUFU.EX2 R20, R20 ;  /* 0x0000001400147308 */ /* 0x000ee80000000800 */
[----:B------:R-:W4:Y:S01]  /*3030*/  MUFU.EX2 R18, R18 ;  /* 0x0000001200127308 */ /* 0x000f220000000800 */
[----:B-1----:R-:W-:Y:S01]  /*3040*/  FADD.FTZ R12, R14, 1 ;  /* 0x3f8000000e0c7421 */ /* 0x002fe20000010000 */
[----:B--2---:R-:W-:-:S03]  /*3050*/  FADD.FTZ R15, R16, 1 ;  /* 0x3f800000100f7421 */ /* 0x004fc60000010000 */
[----:B------:R-:W1:Y:S01]  /*3060*/  MUFU.RCP R13, R12 ;  /* 0x0000000c000d7308 */ /* 0x000e620000001000 */
[----:B---3--:R-:W-:Y:S02]  /*3070*/  FADD.FTZ R16, R20, 1 ;  /* 0x3f80000014107421 */ /* 0x008fe40000010000 */
[----:B------:R-:W2:Y:S01]  /*3080*/  LDC.64 R20, c[0x0][0x438] ;  /* 0x00010e00ff147b82 */ /* 0x000ea20000000a00 */
[----:B----4-:R-:W-:-:S04]  /*3090*/  FADD.FTZ R14, R18, 1 ;  /* 0x3f800000120e7421 */ /* 0x010fc80000010000 */
[----:B------:R-:W3:Y:S03]  /*30a0*/  MUFU.RCP R22, R15 ;  /* 0x0000000f00167308 */ /* 0x000ee60000001000 */
[----:B------:R-:W-:Y:S08]  /*30b0*/  BAR.SYNC.DEFER_BLOCKING 0x0 ;  /* 0x0000000000007b1d */ /* 0x000ff00000010000 */
[----:B------:R-:W4:Y:S01]  /*30c0*/  LDC.64 R18, c[0x0][0x430] ;  /* 0x00010c00ff127b82 */ /* 0x000f220000000a00 */
[----:B------:R-:W5:Y:S01]  /*30d0*/  MUFU.RCP R17, R14 ;  /* 0x0000000e00117308 */ /* 0x000f620000001000 */
[----:B-1----:R-:W-:-:S04]  /*30e0*/  FMUL.FTZ R13, R8, R13 ;  /* 0x0000000d080d7220 */ /* 0x002fc80000410000 */
[----:B------:R-:W-:-:S03]  /*30f0*/  FMUL.FTZ R4, R13, R4 ;  /* 0x000000040d047220 */ /* 0x000fc60000410000 */
[----:B------:R-:W1:Y:S01]  /*3100*/  MUFU.RCP R16, R16 ;  /* 0x0000001000107308 */ /* 0x000e620000001000 */
[----:B---3--:R-:W-:-:S04]  /*3110*/  FMUL.FTZ R8, R9, R22 ;  /* 0x0000001609087220 */ /* 0x008fc80000410000 */
[----:B------:R-:W-:Y:S01]  /*3120*/  FMUL.FTZ R5, R8, R5 ;  /* 0x0000000508057220 */ /* 0x000fe20000410000 */
[----:B-----5:R-:W-:-:S04]  /*3130*/  FMUL.FTZ R9, R10, R17 ;  /* 0x000000110a097220 */ /* 0x020fc80000410000 */
[----:B------:R-:W-:Y:S01]  /*3140*/  FMUL.FTZ R6, R9, R6 ;  /* 0x0000000609067220 */ /* 0x000fe20000410000 */
[----:B----4-:R-:W-:-:S04]  /*3150*/  IMAD.WIDE.U32 R62, R18, UR16, R62 ;  /* 0x00000010123e7c25 */ /* 0x010fc8000f8e003e */
[----:B-1----:R-:W-:Y:S01]  /*3160*/  FMUL.FTZ R10, R11, R16 ;  /* 0x000000100b0a7220 */ /* 0x002fe20000410000 */
[----:B------:R-:W-:-:S03]  /*3170*/  IMAD R63, R19, UR16, R63 ;  /* 0x00000010133f7c24 */ /* 0x000fc6000f8e023f */
[----:B------:R-:W-:-:S05]  /*3180*/  FMUL.FTZ R7, R10, R7 ;  /* 0x000000070a077220 */ /* 0x000fca0000410000 */
[----:B------:R2:W-:Y:S01]  /*3190*/  STS.128 [R60], R4 ;  /* 0x000000043c007388 */ /* 0x0005e20000000c00 */
[----:B------:R-:W-:-:S03]  /*31a0*/  NOP ;  /* 0x0000000000007918 */ /* 0x000fc60000000000 */
[----:B------:R-:W-:Y:S04]  /*31b0*/  LDS R9, [R58] ;  /* 0x000000003a097984 */ /* 0x000fe80000000800 */
[----:B------:R-:W-:Y:S04]  /*31c0*/  LDS R11, [R58+0x80] ;  /* 0x000080003a0b7984 */ /* 0x000fe80000000800 */
[----:B------:R-:W-:Y:S01]  /*31d0*/  LDS R13, [R58+0x100] ;  /* 0x000100003a0d7984 */ /* 0x000fe20000000800 */
[----:B--2---:R-:W-:-:S03]  /*31e0*/  IMAD.WIDE.U32 R4, R27, R20, R62 ;  /* 0x000000141b047225 */ /* 0x004fc600078e003e */
[----:B------:R-:W-:Y:S01]  /*31f0*/  LDS R15, [R58+0x180] ;  /* 0x000180003a0f7984 */ /* 0x000fe20000000800 */
[----:B------:R-:W-:Y:S01]  /*3200*/  IMAD R6, R27, R21, R5 ;  /* 0x000000151b067224 */ /* 0x000fe200078e0205 */
[----:B------:R-:W-:Y:S02]  /*3210*/  IADD3 R5, P4, PT, R36, R4, RZ ;  /* 0x0000000424057210 */ /* 0x000fe40007f9e0ff */
[----:B------:R-:W-:Y:S01]  /*3220*/  @!P0 STS [R0+0x200], R59 ;  /* 0x0002003b00008388 */ /* 0x000fe20000000800 */
[----:B------:R-:W-:Y:S06]  /*3230*/  BAR.SYNC.DEFER_BLOCKING 0x0 ;  /* 0x0000000000007b1d */ /* 0x000fec0000010000 */
[----:B------:R1:W2:Y:S02]  /*3240*/  LDS R17, [R0+0x200] ;  /* 0x0002000000117984 */ /* 0x0002a40000000800 */
[----:B-1----:R-:W-:-:S02]  /*3250*/  IADD3.X R0, PT, PT, RZ, R6, RZ, P4, !PT ;  /* 0x00000006ff007210 */ /* 0x002fc400027fe4ff */
[----:B0-----:R-:W-:-:S04]  /*3260*/  LEA R4, P4, R5, UR6, 0x2 ;  /* 0x0000000605047c11 */ /* 0x001fc8000f8810ff */
[----:B------:R-:W-:Y:S02]  /*3270*/  LEA.HI.X R5, R5, UR7, R0, 0x2, P4 ;  /* 0x0000000705057c11 */ /* 0x000fe4000a0f1400 */
[----:B------:R-:W-:-:S04]  /*3280*/  IADD3 R34, P4, PT, R34, 0x200, RZ ;  /* 0x0000020022227810 */ /* 0x000fc80007f9e0ff */
[----:B------:R-:W-:Y:S02]  /*3290*/  IADD3.X R41, PT, PT, RZ, R41, RZ, P4, !PT ;  /* 0x00000029ff297210 */ /* 0x000fe400027fe4ff */
[-C--:B--2---:R-:W-:Y:S02]  /*32a0*/  ISETP.GE.AND P0, PT, R36, R17.reuse, PT ;  /* 0x000000112400720c */ /* 0x084fe40003f06270 */
[-C--:B------:R-:W-:Y:S02]  /*32b0*/  ISETP.GE.AND P1, PT, R40, R17.reuse, PT ;  /* 0x000000112800720c */ /* 0x080fe40003f26270 */
[-C--:B------:R-:W-:Y:S02]  /*32c0*/  ISETP.GE.AND P2, PT, R45, R17.reuse, PT ;  /* 0x000000112d00720c */ /* 0x080fe40003f46270 */
[----:B------:R-:W-:-:S07]  /*32d0*/  ISETP.GE.AND P3, PT, R46, R17, PT ;  /* 0x000000112e00720c */ /* 0x000fce0003f66270 */
        /* <DEDUP_REMOVED lines=13> */
.L_x_2383:
        /* <DEDUP_REMOVED lines=13> */
.L_x_5015:


//--------------------- .text._Z25selective_scan_fwd_kernelI32Selective_Scan_fwd_kernel_traitsILi32ELi4ELi1ELb1ELb0ELb0ELb0EfN3c107complexIfEEEEv13SSMParamsBase --------------------------
	.section	.text._Z25selective_scan_fwd_kernelI32Selective_Scan_fwd_kernel_traitsILi32ELi4ELi1ELb1ELb0ELb0ELb0EfN3c107complexIfEEEEv13SSMParamsBase,"ax",@progbits
	.align	128
        .global         _Z25selective_scan_fwd_kernelI32Selective_Scan_fwd_kernel_traitsILi32ELi4ELi1ELb1ELb0ELb0ELb0EfN3c107complexIfEEEEv13SSMParamsBase
        .type           _Z25selective_scan_fwd_kernelI32Selective_Scan_fwd_kernel_traitsILi32ELi4ELi1ELb1ELb0ELb0ELb0EfN3c107complexIfEEEEv13SSMParamsBase,@function
        .size           _Z25selective_scan_fwd_kernelI32Selective_Scan_fwd_kernel_traitsILi32ELi4ELi1ELb1ELb0ELb0ELb0EfN3c107complexIfEEEEv13SSMParamsBase,(.L_x_5016 - _Z25selective_scan_fwd_kernelI32Selective_Scan_fwd_kernel_traitsILi32ELi4ELi1ELb1ELb0ELb0ELb0EfN3c107complexIfEEEEv13SSMParamsBase)
        .other          _Z25selective_scan_fwd_kernelI32Selective_Scan_fwd_kernel_traitsILi32ELi4ELi1ELb1ELb0ELb0ELb0EfN3c107complexIfEEEEv13SSMParamsBase,@"STO_CUDA_ENTRY STV_DEFAULT"
_Z25selective_scan_fwd_kernelI32Selective_Scan_fwd_kernel_traitsILi32ELi4ELi1ELb1ELb0ELb0ELb0EfN3c107complexIfEEEEv13SSMParamsBase:
.text._Z25selective_scan_fwd_kernelI32Selective_Scan_fwd_kernel_traitsILi32ELi4ELi1ELb1ELb0ELb0ELb0EfN3c107complexIfEEEEv13SSMParamsBase:
        /* <DEDUP_REMOVED lines=27> */
[----:B------:R-:W-:Y:S01]  /*01b0*/  UIMAD UR8, UR18, UR13, UR7 ;  /* 0x0000000d120872a4 */ /* 0x000fe2000f8e0207 */
[----:B------:R0:W5:Y:S01]  /*01c0*/  @P1 LDG.E R2, desc[UR16][R6.64] ;  /* 0x0000001006021981 */ /* 0x000162000c1e1900 */
[----:B------:R-:W-:-:S02]  /*01d0*/  MOV R8, UR4 ;  /* 0x0000000400087c02 */ /* 0x000fc40008000f00 */
[----:B------:R-:W-:Y:S02]  /*01e0*/  MOV R9, UR5 ;  /* 0x0000000500097c02 */ /* 0x000fe40008000f00 */
[----:B------:R-:W-:Y:S02]  /*01f0*/  MOV R10, UR6 ;  /* 0x00000006000a7c02 */ /* 0x000fe40008000f00 */
[----:B------:R-:W-:Y:S02]  /*0200*/  MOV R11, UR7 ;  /* 0x00000007000b7c02 */ /* 0x000fe40008000f00 */
[----:B--2---:R-:W-:Y:S02]  /*0210*/  MOV R5, UR9 ;  /* 0x0000000900057c02 */ /* 0x004fe40008000f00 */
[----:B0-----:R-:W-:Y:S01]  /*0220*/  MOV R7, UR8 ;  /* 0x0000000800077c02 */ /* 0x001fe20008000f00 */
[----:B------:R-:W-:Y:S06]  /*0230*/  @!P0 EXIT ;  /* 0x000000000000894d */ /* 0x000fec0003800000 */
[----:B------:R-:W0:Y:S01]  /*0240*/  LDCU.64 UR4, c[0x0][0x3d8] ;  /* 0x00007b00ff0477ac */ /* 0x000e220008000a00 */
[----:B------:R-:W2:Y:S01]  /*0250*/  LDC.64 R38, c[0x0][0x428] ;  /* 0x00010a00ff267b82 */ /* 0x000ea20000000a00 */
[----:B------:R-:W3:Y:S01]  /*0260*/  S2R R3, SR_TID.X ;  /* 0x0000000000037919 */ /* 0x000ee20000002100 */
[----:B------:R-:W-:Y:S01]  /*0270*/  MOV R4, R8 ;  /* 0x0000000800047202 */ /* 0x000fe20000000f00 */
[----:B------:R-:W4:Y:S01]  /*0280*/  LDCU.64 UR6, c[0x0][0x3b8] ;  /* 0x00007700ff0677ac */ /* 0x000f220008000a00 */
[----:B------:R-:W-:-:S03]  /*0290*/  MOV R6, R10 ;  /* 0x0000000a00067202 */ /* 0x000fc60000000f00 */
[C---:B------:R-:W-:Y:S01]  /*02a0*/  IMAD.WIDE.U32 R4, R21.reuse, UR10, R4 ;  /* 0x0000000a15047c25 */ /* 0x040fe2000f8e0004 */
[----:B------:R-:W3:Y:S01]  /*02b0*/  LDC.64 R26, c[0x0][0x450] ;  /* 0x00011400ff1a7b82 */ /* 0x000ee20000000a00 */
[----:B------:R-:W2:Y:S02]  /*02c0*/  LDCU.U8 UR9, c[0x0][0x39e] ;  /* 0x000073c0ff0977ac */ /* 0x000ea40008000000 */
[----:B------:R-:W-:Y:S01]  /*02d0*/  IMAD.WIDE.U32 R6, R21, UR14, R6 ;  /* 0x0000000e15067c25 */ /* 0x000fe2000f8e0006 */
[----:B-1----:R-:W-:-:S03]  /*02e0*/  LEA R32, P0, R4, R16, 0x2 ;  /* 0x0000001004207211 */ /* 0x002fc600078010ff */
[C---:B------:R-:W-:Y:S01]  /*02f0*/  IMAD R35, R21.reuse, UR15, R7 ;  /* 0x0000000f15237c24 */ /* 0x040fe2000f8e0207 */
[----:B------:R-:W1:Y:S01]  /*0300*/  LDC.64 R28, c[0x0][0x3a0] ;  /* 0x0000e800ff1c7b82 */ /* 0x000e620000000a00 */
[C---:B0-----:R-:W-:Y:S01]  /*0310*/  IMAD.WIDE.U32 R14, R21.reuse, UR4, RZ ;  /* 0x00000004150e7c25 */ /* 0x041fe2000f8e00ff */
[----:B------:R-:W0:Y:S01]  /*0320*/  LDCU UR4, c[0x0][0x38c] ;  /* 0x00007180ff0477ac */ /* 0x000e220008000800 */
[C---:B------:R-:W-:Y:S02]  /*0330*/  LEA R34, P1, R6.reuse, R18, 0x2 ;  /* 0x0000001206227211 */ /* 0x040fe400078210ff */
[C---:B------:R-:W-:Y:S02]  /*0340*/  IMAD R33, R21.reuse, UR11, R5 ;  /* 0x0000000b15217c24 */ /* 0x040fe4000f8e0205 */
[----:B------:R-:W-:Y:S01]  /*0350*/  LEA.HI.X R35, R6, R19, R35, 0x2, P1 ;  /* 0x0000001306237211 */ /* 0x000fe200008f1423 */
[----:B------:R-:W1:Y:S01]  /*0360*/  LDC.64 R12, c[0x0][0x448] ;  /* 0x00011200ff0c7b82 */ /* 0x000e620000000a00 */
[----:B--2---:R-:W-:Y:S01]  /*0370*/  IMAD.WIDE.U32 R6, R21, R38, RZ ;  /* 0x0000002615067225 */ /* 0x004fe200078e00ff */
[----:B------:R-:W-:-:S03]  /*0380*/  LEA.HI.X R33, R4, R17, R33, 0x2, P0 ;  /* 0x0000001104217211 */ /* 0x000fc600000f1421 */
[C---:B------:R-:W-:Y:S01]  /*0390*/  IMAD R20, R21.reuse, UR5, R15 ;  /* 0x0000000515147c24 */ /* 0x040fe2000f8e020f */
[----:B------:R-:W-:Y:S01]  /*03a0*/  MOV R38, R6 ;  /* 0x0000000600267202 */ /* 0x000fe20000000f00 */
[----:B----4-:R-:W-:Y:S01]  /*03b0*/  IMAD R5, R22, UR18, R21 ;  /* 0x0000001216057c24 */ /* 0x010fe2000f8e0215 */
[----:B------:R-:W2:Y:S01]  /*03c0*/  LDC.64 R8, c[0x0][0x440] ;  /* 0x00011000ff087b82 */ /* 0x000ea20000000a00 */
[----:B---3--:R-:W-:Y:S01]  /*03d0*/  LEA R4, P0, R14, R26, 0x3 ;  /* 0x0000001a0e047211 */ /* 0x008fe200078018ff */
[----:B------:R-:W-:Y:S01]  /*03e0*/  IMAD.WIDE.U32 R16, R21, UR6, RZ ;  /* 0x0000000615107c25 */ /* 0x000fe2000f8e00ff */
[----:B0-----:R-:W-:-:S03]  /*03f0*/  UISETP.LT.AND UP0, UPT, UR4, 0x1, UPT ;  /* 0x000000010400788c */ /* 0x001fc6000bf01270 */
[C---:B------:R-:W-:Y:S02]  /*0400*/  IMAD R39, R21.reuse, R39, R7 ;  /* 0x0000002715277224 */ /* 0x040fe400078e0207 */
[----:B------:R-:W0:Y:S01]  /*0410*/  LDC.64 R10, c[0x0][0x420] ;  /* 0x00010800ff0a7b82 */ /* 0x000e220000000a00 */
[----:B-1----:R-:W-:-:S04]  /*0420*/  IMAD.WIDE.U32 R18, R21, R28, RZ ;  /* 0x0000001c15127225 */ /* 0x002fc800078e00ff */
[----:B------:R-:W-:Y:S01]  /*0430*/  IMAD R15, R5, R24, RZ ;  /* 0x00000018050f7224 */ /* 0x000fe200078e02ff */
[----:B------:R-:W-:Y:S01]  /*0440*/  LEA.HI.X R5, R14, R27, R20, 0x3, P0 ;  /* 0x0000001b0e057211 */ /* 0x000fe200000f1c14 */
[C---:B------:R-:W-:Y:S01]  /*0450*/  IMAD R14, R21.reuse, R29, R19 ;  /* 0x0000001d150e7224 */ /* 0x040fe200078e0213 */
[----:B------:R-:W1:Y:S01]  /*0460*/  LDC.64 R36, c[0x0][0x478] ;  /* 0x00011e00ff247b82 */ /* 0x000e620000000a00 */
[----:B------:R-:W-:Y:S01]  /*0470*/  IMAD R21, R21, UR7, R17 ;  /* 0x0000000715157c24 */ /* 0x000fe2000f8e0211 */
[----:B------:R-:W-:Y:S01]  /*0480*/  LEA R6, P0, R16, R12, 0x3 ;  /* 0x0000000c10067211 */ /* 0x000fe200078018ff */
[----:B------:R-:W-:Y:S01]  /*0490*/  IMAD R12, R15, UR4, RZ ;  /* 0x000000040f0c7c24 */ /* 0x000fe2000f8e02ff */
[----:B------:R-:W-:-:S04]  /*04a0*/  USEL UR4, UR4, 0x1, !UP0 ;  /* 0x0000000104047887 */ /* 0x000fc8000c000000 */
[----:B------:R-:W3:Y:S01]  /*04b0*/  LDC.64 R44, c[0x0][0x3e0] ;  /* 0x0000f800ff2c7b82 */ /* 0x000ee20000000a00 */
[----:B--2---:R-:W-:Y:S01]  /*04c0*/  LEA R7, P1, R18, R8, 0x3 ;  /* 0x0000000812077211 */ /* 0x004fe200078218ff */
[----:B------:R-:W-:Y:S01]  /*04d0*/  UIADD3 UR6, UPT, UPT, -UR4, URZ, URZ ;  /* 0x000000ff04067290 */ /* 0x000fe2000fffe1ff */
[----:B------:R-:W-:Y:S02]  /*04e0*/  LEA.HI.X R8, R16, R13, R21, 0x3, P0 ;  /* 0x0000000d10087211 */ /* 0x000fe400000f1c15 */
[----:B------:R-:W-:-:S03]  /*04f0*/  LEA.HI.X R9, R18, R9, R14, 0x3, P1 ;  /* 0x0000000912097211 */ /* 0x000fc600008f1c0e */
[----:B------:R-:W2:Y:S01]  /*0500*/  LDC.64 R42, c[0x0][0x3c0] ;  /* 0x0000f000ff2a7b82 */ /* 0x000ea20000000a00 */
[----:B0-----:R-:W-:-:S04]  /*0510*/  IMAD.WIDE.U32 R38, R10, UR18, R38 ;  /* 0x000000120a267c25 */ /* 0x001fc8000f8e0026 */
[----:B------:R-:W-:Y:S01]  /*0520*/  IMAD R10, R11, UR18, R39 ;  /* 0x000000120b0a7c24 */ /* 0x000fe2000f8e0227 */
[----:B------:R-:W-:Y:S02]  /*0530*/  MOV R11, RZ ;  /* 0x000000ff000b7202 */ /* 0x000fe40000000f00 */
[----:B------:R-:W0:Y:S01]  /*0540*/  LDC.64 R40, c[0x0][0x3a8] ;  /* 0x0000ea00ff287b82 */ /* 0x000e220000000a00 */
[----:B-1----:R-:W-:Y:S01]  /*0550*/  IMAD.WIDE.U32 R36, R3, 0x10, R36 ;  /* 0x0000001003247825 */ /* 0x002fe200078e0024 */
[----:B---3--:R-:W-:Y:S02]  /*0560*/  SHF.L.U64.HI R13, R44, 0x3, R45 ;  /* 0x000000032c0d7819 */ /* 0x008fe4000001022d */
[----:B--2---:R-:W-:Y:S02]  /*0570*/  SHF.L.U64.HI R14, R42, 0x3, R43 ;  /* 0x000000032a0e7819 */ /* 0x004fe4000001022b */
[----:B0-----:R-:W-:-:S07]  /*0580*/  SHF.L.U64.HI R15, R40, 0x3, R41 ;  /* 0x00000003280f7819 */ /* 0x001fce0000010229 */
.L_x_2394:
[----:B------:R-:W-:Y:S01]  /*0590*/  BAR.SYNC.DEFER_BLOCKING 0x0 ;  /* 0x0000000000007b1d */ /* 0x000fe20000010000 */
[----:B------:R-:W-:-:S04]  /*05a0*/  IMAD.WIDE.U32 R16, R3, 0x10, R34 ;  /* 0x0000001003107825 */ /* 0x000fc800078e0022 */
[----:B------:R-:W-:Y:S02]  /*05b0*/  IMAD.WIDE.U32 R20, R3, 0x10, R32 ;  /* 0x0000001003147825 */ /* 0x000fe400078e0020 */
[----:B------:R-:W2:Y:S04]  /*05c0*/  LDG.E.128 R16, desc[UR16][R16.64] ;  /* 0x0000001010107981 */ /* 0x000ea8000c1e1d00 */
[----:B-----5:R-:W5:Y:S01]  /*05d0*/  LDG.E.128 R20, desc[UR16][R20.64] ;  /* 0x0000001014147981 */ /* 0x020f62000c1e1d00 */
[----:B------:R-:W-:Y:S01]  /*05e0*/  ISETP.NE.AND P0, PT, RZ, UR9, PT ;  /* 0x00000009ff007c0c */ /* 0x000fe2000bf05270 */
[----:B--2---:R-:W-:-:S12]  /*05f0*/  FADD.FTZ R41, R16, R2 ;  /* 0x0000000210297221 */ /* 0x004fd80000010000 */
[--C-:B------:R-:W-:Y:S01]  /*0600*/  @!P0 FADD.FTZ R46, R17, R2.reuse ;  /* 0x00000002112e8221 */ /* 0x100fe20000010000 */
[--C-:B------:R-:W-:Y:S01]  /*0610*/  @!P0 FADD.FTZ R43, R18, R2.reuse ;  /* 0x00000002122b8221 */ /* 0x100fe20000010000 */
[----:B------:R-:W-:Y:S01]  /*0620*/  @!P0 FADD.FTZ R54, R19, R2 ;  /* 0x0000000213368221 */ /* 0x000fe20000010000 */
[----:B------:R-:W-:Y:S06]  /*0630*/  @!P0 BRA `(.L_x_2384) ;  /* 0x00000008002c8947 */ /* 0x000fec0003800000 */
[----:B------:R-:W-:Y:S01]  /*0640*/  FSETP.GTU.FTZ.AND P3, PT, R41, 20, PT ;  /* 0x41a000002900780b */ /* 0x000fe20003f7c000 */
[--C-:B------:R-:W-:Y:S01]  /*0650*/  FADD.FTZ R46, R17, R2.reuse ;  /* 0x00000002112e7221 */ /* 0x100fe20000010000 */
[--C-:B------:R-:W-:Y:S01]  /*0660*/  FADD.FTZ R43, R18, R2.reuse ;  /* 0x00000002122b7221 */ /* 0x100fe20000010000 */
[----:B------:R-:W-:Y:S01]  /*0670*/  FADD.FTZ R54, R19, R2 ;  /* 0x0000000213367221 */ /* 0x000fe20000010000 */
[----:B------:R-:W-:Y:S02]  /*0680*/  BSSY.RECONVERGENT B0, `(.L_x_2385) ;  /* 0x0000023000007945 */ /* 0x000fe40003800200 */
[----:B------:R-:W-:Y:S02]  /*0690*/  FSETP.GTU.FTZ.AND P2, PT, R46, 20, PT ;  /* 0x41a000002e00780b */ /* 0x000fe40003f5c000 */
[----:B------:R-:W-:Y:S02]  /*06a0*/  FSETP.GTU.FTZ.AND P0, PT, R43, 20, PT ;  /* 0x41a000002b00780b */ /* 0x000fe40003f1c000 */
[----:B------:R-:W-:-:S03]  /*06b0*/  FSETP.GTU.FTZ.AND P1, PT, R54, 20, PT ;  /* 0x41a000003600780b */ /* 0x000fc60003f3c000 */
        /* <DEDUP_REMOVED lines=31> */
.L_x_2386:
[----:B------:R-:W-:Y:S05]  /*08b0*/  BSYNC.RECONVERGENT B0 ;  /* 0x0000000000007941 */ /* 0x000fea0003800200 */
.L_x_2385:
        /* <DEDUP_REMOVED lines=32> */
.L_x_2388:
[----:B------:R-:W-:Y:S05]  /*0ac0*/  BSYNC.RECONVERGENT B0 ;  /* 0x0000000000007941 */ /* 0x000fea0003800200 */
.L_x_2387:
        /* <DEDUP_REMOVED lines=32> */
.L_x_2390:
[----:B------:R-:W-:Y:S05]  /*0cd0*/  BSYNC.RECONVERGENT B0 ;  /* 0x0000000000007941 */ /* 0x000fea0003800200 */
.L_x_2389:
        /* <DEDUP_REMOVED lines=32> */
.L_x_2391:
[----:B------:R-:W-:Y:S05]  /*0ee0*/  BSYNC.RECONVERGENT B0 ;  /* 0x0000000000007941 */ /* 0x000fea0003800200 */
.L_x_2384:
[----:B------:R-:W0:Y:S01]  /*0ef0*/  LDCU UR7, c[0x0][0x38c] ;  /* 0x00007180ff0777ac */ /* 0x000e220008000800 */
[-C--:B-----5:R-:W-:Y:S01]  /*0f00*/  FMUL.FTZ R16, R20, R0.reuse ;  /* 0x0000000014107220 */ /* 0x0a0fe20000410000 */
[-C--:B------:R-:W-:Y:S01]  /*0f10*/  FMUL.FTZ R17, R21, R0.reuse ;  /* 0x0000000015117220 */ /* 0x080fe20000410000 */
[-C--:B------:R-:W-:Y:S01]  /*0f20*/  FMUL.FTZ R18, R22, R0.reuse ;  /* 0x0000000016127220 */ /* 0x080fe20000410000 */
[----:B------:R-:W-:Y:S01]  /*0f30*/  FMUL.FTZ R19, R23, R0 ;  /* 0x0000000017137220 */ /* 0x000fe20000410000 */
[----:B0-----:R-:W-:Y:S01]  /*0f40*/  UISETP.GE.AND UP0, UPT, UR7, 0x1, UPT ;  /* 0x000000010700788c */ /* 0x001fe2000bf06270 */
[----:B------:R-:W-:Y:S08]  /*0f50*/  BAR.SYNC.DEFER_BLOCKING 0x0 ;  /* 0x0000000000007b1d */ /* 0x000ff00000010000 */
[----:B------:R-:W-:Y:S05]  /*0f60*/  BRA.U !UP0, `(.L_x_2392) ;  /* 0x0000001108287547 */ /* 0x000fea000b800000 */
[----:B------:R-:W0:Y:S01]  /*0f70*/  S2UR UR5, SR_CgaCtaId ;  /* 0x00000000000579c3 */ /* 0x000e220000008800 */
[----:B------:R-:W1:Y:S01]  /*0f80*/  S2R R45, SR_LANEID ;  /* 0x00000000002d7919 */ /* 0x000e620000000000 */
[----:B------:R-:W-:Y:S01]  /*0f90*/  ISETP.NE.AND P0, PT, R11, RZ, PT ;  /* 0x000000ff0b00720c */ /* 0x000fe20003f05270 */
[----:B------:R-:W-:Y:S01]  /*0fa0*/  UMOV UR4, 0x400 ;  /* 0x0000040000047882 */ /* 0x000fe20000000000 */
[----:B------:R-:W-:Y:S01]  /*0fb0*/  FMUL.FTZ R47, R20, R41 ;  /* 0x00000029142f7220 */ /* 0x000fe20000410000 */
[----:B------:R-:W-:Y:S01]  /*0fc0*/  FMUL.FTZ R55, R21, R46 ;  /* 0x0000002e15377220 */ /* 0x000fe20000410000 */
[----:B------:R-:W-:Y:S01]  /*0fd0*/  FMUL.FTZ R56, R22, R43 ;  /* 0x0000002b16387220 */ /* 0x000fe20000410000 */
[----:B------:R-:W-:Y:S01]  /*0fe0*/  FMUL.FTZ R58, R23, R54 ;  /* 0x00000036173a7220 */ /* 0x000fe20000410000 */
[----:B------:R-:W-:Y:S01]  /*0ff0*/  IMAD R59, R11, UR7, RZ ;  /* 0x000000070b3b7c24 */ /* 0x000fe2000f8e02ff */
[----:B------:R-:W-:Y:S02]  /*1000*/  MOV R62, R7 ;  /* 0x00000007003e7202 */ /* 0x000fe40000000f00 */
[----:B------:R-:W-:-:S02]  /*1010*/  ISETP.EQ.AND P0, PT, R3, RZ, P0 ;  /* 0x000000ff0300720c */ /* 0x000fc40000702270 */
[----:B------:R-:W-:Y:S02]  /*1020*/  MOV R63, R9 ;  /* 0x00000009003f7202 */ /* 0x000fe40000000f00 */
[----:B------:R-:W-:Y:S02]  /*1030*/  MOV R64, R6 ;  /* 0x0000000600407202 */ /* 0x000fe40000000f00 */
[----:B------:R-:W-:Y:S02]  /*1040*/  MOV R61, R8 ;  /* 0x00000008003d7202 */ /* 0x000fe40000000f00 */
[----:B------:R-:W-:Y:S02]  /*1050*/  MOV R57, R4 ;  /* 0x0000000400397202 */ /* 0x000fe40000000f00 */
[----:B------:R-:W-:Y:S01]  /*1060*/  MOV R60, R5 ;  /* 0x00000005003c7202 */ /* 0x000fe20000000f00 */
[----:B0-----:R-:W-:-:S03]  /*1070*/  ULEA UR4, UR5, UR4, 0x18 ;  /* 0x0000000405047291 */ /* 0x001fc6000f8ec0ff */
[----:B------:R-:W-:Y:S01]  /*1080*/  UMOV UR5, UR6 ;  /* 0x0000000600057c82 */ /* 0x000fe20008000000 */
[----:B------:R-:W-:-:S12]  /*1090*/  UIADD3 UR4, UPT, UPT, UR4, 0x250, URZ ;  /* 0x0000025004047890 */ /* 0x000fd8000fffe0ff */
.L_x_2393:
[----:B------:R-:W2:Y:S01]  /*10a0*/  LDG.E.64 R20, desc[UR16][R62.64] ;  /* 0x000000103e147981 */ /* 0x000ea2000c1e1b00 */
[----:B------:R-:W-:-:S05]  /*10b0*/  MOV R65, R61 ;  /* 0x0000003d00417202 */ /* 0x000fca0000000f00 */
[----:B------:R0:W3:Y:S01]  /*10c0*/  LDG.E.64 R48, desc[UR16][R64.64] ;  /* 0x0000001040307981 */ /* 0x0000e2000c1e1b00 */
[C---:B-1----:R-:W-:Y:S01]  /*10d0*/  ISETP.GE.AND P1, PT, R45.reuse, 0x1, PT ;  /* 0x000000012d00780c */ /* 0x042fe20003f26270 */
[----:B------:R-:W1:Y:S01]  /*10e0*/  S2UR UR8, SR_CgaCtaId ;  /* 0x00000000000879c3 */ /* 0x000e620000008800 */
[----:B------:R-:W-:Y:S01]  /*10f0*/  UMOV UR7, 0x400 ;  /* 0x0000040000077882 */ /* 0x000fe20000000000 */
[----:B------:R-:W-:Y:S01]  /*1100*/  ISETP.NE.AND P2, PT, R45, RZ, PT ;  /* 0x000000ff2d00720c */ /* 0x000fe20003f45270 */
[----:B-1----:R-:W-:Y:S01]  /*1110*/  ULEA UR7, UR8, UR7, 0x18 ;  /* 0x0000000708077291 */ /* 0x002fe2000f8ec0ff */
[----:B--2---:R-:W-:Y:S01]  /*1120*/  FMUL.FTZ R22, R21, R46 ;  /* 0x0000002e15167220 */ /* 0x004fe20000410000 */
[----:B------:R-:W-:-:S03]  /*1130*/  FMUL.FTZ R23, R20, 1.4426950216293334961 ;  /* 0x3fb8aa3b14177820 */ /* 0x000fc60000410000 */
[----:B------:R-:W-:Y:S01]  /*1140*/  FMUL.RZ R25, R22, 0.15915493667125701904 ;  /* 0x3e22f98316197820 */ /* 0x000fe2000040c000 */
[----:B------:R-:W-:Y:S01]  /*1150*/  FMUL.FTZ R20, R23, R46 ;  /* 0x0000002e17147220 */ /* 0x000fe20000410000 */
[-C--:B------:R-:W-:Y:S01]  /*1160*/  FMUL.FTZ R22, R21, R43.reuse ;  /* 0x0000002b15167220 */ /* 0x080fe20000410000 */
[C---:B------:R-:W-:Y:S01]  /*1170*/  FMUL.FTZ R69, R23.reuse, R43 ;  /* 0x0000002b17457220 */ /* 0x040fe20000410000 */
[----:B------:R-:W1:Y:S01]  /*1180*/  MUFU.SIN R29, R25 ;  /* 0x00000019001d7308 */ /* 0x000e620000000400 */
[-C--:B------:R-:W-:Y:S01]  /*1190*/  FMUL.FTZ R66, R23, R54.reuse ;  /* 0x0000003617427220 */ /* 0x080fe20000410000 */
[----:B------:R-:W-:Y:S01]  /*11a0*/  FMUL.RZ R28, R22, 0.15915493667125701904 ;  /* 0x3e22f983161c7820 */ /* 0x000fe2000040c000 */
[----:B------:R-:W-:-:S04]  /*11b0*/  FMUL.FTZ R22, R21, R54 ;  /* 0x0000003615167220 */ /* 0x000fc80000410000 */
[----:B------:R-:W-:Y:S01]  /*11c0*/  FMUL.RZ R52, R22, 0.15915493667125701904 ;  /* 0x3e22f98316347820 */ /* 0x000fe2000040c000 */
[----:B------:R-:W2:Y:S01]  /*11d0*/  MUFU.COS R31, R25 ;  /* 0x00000019001f7308 */ /* 0x000ea20000000000 */
[----:B------:R-:W-:Y:S01]  /*11e0*/  FMUL.FTZ R22, R21, R41 ;  /* 0x0000002915167220 */ /* 0x000fe20000410000 */
[----:B------:R-:W-:-:S06]  /*11f0*/  MOV R21, R60 ;  /* 0x0000003c00157202 */ /* 0x000fcc0000000f00 */
[----:B------:R-:W1:Y:S04]  /*1200*/  MUFU.EX2 R68, R20 ;  /* 0x0000001400447308 */ /* 0x000e680000000800 */
[----:B------:R-:W4:Y:S08]  /*1210*/  MUFU.COS R26, R28 ;  /* 0x0000001c001a7308 */ /* 0x000f300000000000 */
[----:B------:R5:W0:Y:S01]  /*1220*/  MUFU.SIN R24, R28 ;  /* 0x0000001c00187308 */ /* 0x000a220000000400 */
[----:B------:R-:W-:Y:S01]  /*1230*/  FMUL.RZ R30, R22, 0.15915493667125701904 ;  /* 0x3e22f983161e7820 */ /* 0x000fe2000040c000 */
[----:B-1----:R-:W-:-:S06]  /*1240*/  FMUL.FTZ R70, R68, R29 ;  /* 0x0000001d44467220 */ /* 0x002fcc0000410000 */
[----:B------:R-:W4:Y:S01]  /*1250*/  MUFU.EX2 R69, R69 ;  /* 0x0000004500457308 */ /* 0x000f220000000800 */
[----:B--2---:R-:W-:Y:S01]  /*1260*/  FMUL.FTZ R68, R68, R31 ;  /* 0x0000001f44447220 */ /* 0x004fe20000410000 */
[CC--:B------:R-:W-:Y:S02]  /*1270*/  FMUL.FTZ R22, R47.reuse, R70.reuse ;  /* 0x000000462f167220 */ /* 0x0c0fe40000410000 */
[----:B------:R-:W1:Y:S01]  /*1280*/  MUFU.SIN R25, R52 ;  /* 0x0000003400197308 */ /* 0x000e620000000400 */
[----:B-----5:R-:W-:Y:S01]  /*1290*/  FMUL.FTZ R28, RZ, R70 ;  /* 0x00000046ff1c7220 */ /* 0x020fe20000410000 */
[-C--:B------:R-:W-:Y:S01]  /*12a0*/  FFMA.FTZ R22, RZ, R68.reuse, R22 ;  /* 0x00000044ff167223 */ /* 0x080fe20000010016 */
[----:B------:R-:W-:Y:S02]  /*12b0*/  MOV R20, R57 ;  /* 0x0000003900147202 */ /* 0x000fe40000000f00 */
[----:B------:R-:W-:Y:S01]  /*12c0*/  FFMA.FTZ R28, R47, R68, -R28 ;  /* 0x000000442f1c7223 */ /* 0x000fe2000001081c */
[----:B------:R-:W-:-:S02]  /*12d0*/  FADD.FTZ R22, RZ, R22 ;  /* 0x00000016ff167221 */ /* 0x000fc40000010000 */
[----:B------:R-:W1:Y:S01]  /*12e0*/  MUFU.EX2 R66, R66 ;  /* 0x0000004200427308 */ /* 0x000e620000000800 */
[----:B----4-:R-:W-:-:S03]  /*12f0*/  FMUL.FTZ R67, R69, R26 ;  /* 0x0000001a45437220 */ /* 0x010fc60000410000 */
[----:B------:R-:W2:Y:S01]  /*1300*/  MUFU.COS R27, R52 ;  /* 0x00000034001b7308 */ /* 0x000ea20000000000 */
[----:B0-----:R-:W-:Y:S01]  /*1310*/  FMUL.FTZ R69, R69, R24 ;  /* 0x0000001845457220 */ /* 0x001fe20000410000 */
[----:B------:R-:W-:Y:S01]  /*1320*/  FMUL.FTZ R23, R23, R41 ;  /* 0x0000002917177220 */ /* 0x000fe20000410000 */
[----:B------:R-:W-:Y:S01]  /*1330*/  FADD.FTZ R28, R55, R28 ;  /* 0x0000001c371c7221 */ /* 0x000fe20000010000 */
[----:B------:R0:W3:Y:S01]  /*1340*/  LDG.E.64 R50, desc[UR16][R20.64] ;  /* 0x0000001014327981 */ /* 0x0000e2000c1e1b00 */
[----:B------:R-:W-:-:S03]  /*1350*/  FMUL.FTZ R24, R69, R22 ;  /* 0x0000001645187220 */ /* 0x000fc60000410000 */
[----:B------:R-:W4:Y:S01]  /*1360*/  MUFU.COS R71, R30 ;  /* 0x0000001e00477308 */ /* 0x000f220000000000 */
[-C--:B------:R-:W-:Y:S01]  /*1370*/  FMUL.FTZ R29, R69, R28.reuse ;  /* 0x0000001c451d7220 */ /* 0x080fe20000410000 */
[----:B-1----:R-:W-:Y:S01]  /*1380*/  FMUL.FTZ R65, R66, R25 ;  /* 0x0000001942417220 */ /* 0x002fe20000410000 */
[----:B0-----:R-:W-:-:S05]  /*1390*/  FFMA.FTZ R21, R67, R28, -R24 ;  /* 0x0000001c43157223 */ /* 0x001fca0000010818 */
[----:B------:R-:W0:Y:S01]  /*13a0*/  MUFU.SIN R73, R30 ;  /* 0x0000001e00497308 */ /* 0x000e220000000400 */
[----:B------:R-:W-:Y:S01]  /*13b0*/  FFMA.FTZ R29, R67, R22, R29 ;  /* 0x00000016431d7223 */ /* 0x000fe2000001001d */
[----:B------:R-:W-:-:S06]  /*13c0*/  FADD.FTZ R21, R56, R21 ;  /* 0x0000001538157221 */ /* 0x000fcc0000010000 */
[----:B------:R-:W4:Y:S01]  /*13d0*/  MUFU.EX2 R20, R23 ;  /* 0x0000001700147308 */ /* 0x000f220000000800 */
[----:B--2---:R-:W-:Y:S01]  /*13e0*/  FMUL.FTZ R66, R66, R27 ;  /* 0x0000001b42427220 */ /* 0x004fe20000410000 */
[----:B------:R-:W-:Y:S01]  /*13f0*/  FADD.FTZ R29, RZ, R29 ;  /* 0x0000001dff1d7221 */ /* 0x000fe20000010000 */
[----:B------:R-:W-:-:S03]  /*1400*/  FMUL.FTZ R25, R65, R21 ;  /* 0x0000001541197220 */ /* 0x000fc60000410000 */
[-C--:B------:R-:W-:Y:S01]  /*1410*/  FMUL.FTZ R22, R65, R29.reuse ;  /* 0x0000001d41167220 */ /* 0x080fe20000410000 */
[----:B------:R-:W-:-:S03]  /*1420*/  FFMA.FTZ R25, R66, R29, R25 ;  /* 0x0000001d42197223 */ /* 0x000fc60000010019 */
[----:B------:R-:W-:Y:S01]  /*1430*/  FFMA.FTZ R21, R66, R21, -R22 ;  /* 0x0000001542157223 */ /* 0x000fe20000010816 */
[----:B------:R-:W-:Y:S01]  /*1440*/  FADD.FTZ R72, RZ, R25 ;  /* 0x00000019ff487221 */ /* 0x000fe20000010000 */
[C---:B----4-:R-:W-:Y:S01]  /*1450*/  FMUL.FTZ R71, R20.reuse, R71 ;  /* 0x0000004714477220 */ /* 0x050fe20000410000 */
[----:B0-----:R-:W-:Y:S01]  /*1460*/  FMUL.FTZ R73, R20, R73 ;  /* 0x0000004914497220 */ /* 0x001fe20000410000 */
[----:B------:R-:W-:Y:S02]  /*1470*/  FADD.FTZ R75, R58, R21 ;  /* 0x000000153a4b7221 */ /* 0x000fe40000010000 */
[-C--:B------:R-:W-:Y:S01]  /*1480*/  FMUL.FTZ R22, R71, R70.reuse ;  /* 0x0000004647167220 */ /* 0x080fe20000410000 */
[C---:B------:R-:W-:Y:S01]  /*1490*/  FMUL.FTZ R20, R73.reuse, R70 ;  /* 0x0000004649147220 */ /* 0x040fe20000410000 */
[----:B------:R-:W0:Y:S02]  /*14a0*/  SHFL.UP PT, R26, R72, 0x1, RZ ;  /* 0x04200000481a7989 */ /* 0x000e2400000e00ff */
[-C--:B------:R-:W-:Y:S01]  /*14b0*/  FFMA.FTZ R22, R73, R68.reuse, R22 ;  /* 0x0000004449167223 */ /* 0x080fe20000010016 */
[----:B------:R-:W-:Y:S01]  /*14c0*/  FFMA.FTZ R20, R71, R68, -R20 ;  /* 0x0000004447147223 */ /* 0x000fe20000010814 */
[----:B------:R-:W1:Y:S02]  /*14d0*/  SHFL.UP PT, R25, R75, 0x1, RZ ;  /* 0x042000004b197989 */ /* 0x000e6400000e00ff */
[C---:B------:R-:W-:Y:S01]  /*14e0*/  FMUL.FTZ R24, R69.reuse, R22 ;  /* 0x0000001645187220 */ /* 0x040fe20000410000 */
[----:B------:R-:W-:-:S03]  /*14f0*/  FMUL.FTZ R21, R69, R20 ;  /* 0x0000001445157220 */ /* 0x000fc60000410000 */
[C---:B------:R-:W-:Y:S01]  /*1500*/  FFMA.FTZ R24, R67.reuse, R20, -R24 ;  /* 0x0000001443187223 */ /* 0x040fe20000010818 */
[----:B------:R-:W-:-:S03]  /*1510*/  FFMA.FTZ R21, R67, R22, R21 ;  /* 0x0000001643157223 */ /* 0x000fc60000010015 */
[C---:B------:R-:W-:Y:S01]  /*1520*/  FMUL.FTZ R23, R65.reuse, R24 ;  /* 0x0000001841177220 */ /* 0x040fe20000410000 */
[----:B------:R-:W-:-:S03]  /*1530*/  FMUL.FTZ R77, R65, R21 ;  /* 0x00000015414d7220 */ /* 0x000fc60000410000 */
[C---:B------:R-:W-:Y:S01]  /*1540*/  FFMA.FTZ R74, R66.reuse, R21, R23 ;  /* 0x00000015424a7223 */ /* 0x040fe20000010017 */
[----:B------:R-:W-:-:S04]  /*1550*/  FFMA.FTZ R77, R66, R24, -R77 ;  /* 0x00000018424d7223 */ /* 0x000fc8000001084d */
[----:B------:R-:W2:Y:S01]  /*1560*/  SHFL.UP PT, R21, R74, 0x1, RZ ;  /* 0x042000004a157989 */ /* 0x000ea200000e00ff */
        /* <DEDUP_REMOVED lines=8> */
[----:B------:R-:W4:Y:S01]  /*15f0*/  SHFL.UP PT, R24, R75, 0x2, RZ ;  /* 0x044000004b187989 */ /* 0x000f2200000e00ff */
[-C--:B--2---:R-:W-:Y:S01]  /*1600*/  FMUL.FTZ R23, R77, R21.reuse ;  /* 0x000000154d177220 */ /* 0x084fe20000410000 */
[----:B------:R-:W-:-:S03]  /*1610*/  FMUL.FTZ R22, R74, R21 ;  /* 0x000000154a167220 */ /* 0x000fc60000410000 */
[-C--:B0-----:R-:W-:Y:S01]  /*1620*/  @P1 FFMA.FTZ R74, R74, R20.reuse, R23 ;  /* 0x000000144a4a1223 */ /* 0x081fe20000010017 */
[----:B------:R-:W-:Y:S01]  /*1630*/  @P1 FFMA.FTZ R77, R77, R20, -R22 ;  /* 0x000000144d4d1223 */ /* 0x000fe20000010816 */
[----:B------:R-:W-:-:S03]  /*1640*/  ISETP.GE.AND P1, PT, R45, 0x2, PT ;  /* 0x000000022d00780c */ /* 0x000fc60003f26270 */
[----:B------:R-:W0:Y:S04]  /*1650*/  SHFL.UP PT, R21, R74, 0x2, RZ ;  /* 0x044000004a157989 */ /* 0x000e2800000e00ff */
[----:B------:R-:W2:Y:S01]  /*1660*/  SHFL.UP PT, R20, R77, 0x2, RZ ;  /* 0x044000004d147989 */ /* 0x000ea200000e00ff */
        /* <DEDUP_REMOVED lines=10> */
[-C--:B--2---:R-:W-:Y:S01]  /*1710*/  @P1 FFMA.FTZ R74, R74, R20.reuse, R23 ;  /* 0x000000144a4a1223 */ /* 0x084fe20000010017 */
[----:B------:R-:W-:-:S04]  /*1720*/  @P1 FFMA.FTZ R77, R77, R20, -R22 ;  /* 0x000000144d4d1223 */ /* 0x000fc80000010816 */
[----:B------:R-:W0:Y:S01]  /*1730*/  SHFL.UP PT, R21, R74, 0x4, RZ ;  /* 0x048000004a157989 */ /* 0x000e2200000e00ff */
[----:B------:R-:W-:-:S03]  /*1740*/  ISETP.GE.AND P1, PT, R45, 0x4, PT ;  /* 0x000000042d00780c */ /* 0x000fc60003f26270 */
[----:B------:R-:W2:Y:S01]  /*1750*/  SHFL.UP PT, R20, R77, 0x4, RZ ;  /* 0x048000004d147989 */ /* 0x000ea200000e00ff */
        /* <DEDUP_REMOVED lines=10> */
[-C--:B--2---:R-:W-:Y:S01]  /*1800*/  @P1 FFMA.FTZ R74, R74, R20.reuse, R23 ;  /* 0x000000144a4a1223 */ /* 0x084fe20000010017 */
[----:B------:R-:W-:-:S04]  /*1810*/  @P1 FFMA.FTZ R77, R77, R20, -R22 ;  /* 0x000000144d4d1223 */ /* 0x000fc80000010816 */
[----:B------:R-:W2:Y:S04]  /*1820*/  SHFL.UP PT, R25, R74, 0x8, RZ ;  /* 0x050000004a197989 */ /* 0x000ea800000e00ff */
[----:B------:R-:W4:Y:S01]  /*1830*/  SHFL.UP PT, R24, R77, 0x8, RZ ;  /* 0x050000004d187989 */ /* 0x000f2200000e00ff */
[----:B------:R-:W-:Y:S01]  /*1840*/  ISETP.GE.AND P1, PT, R45, 0x8, PT ;  /* 0x000000082d00780c */ /* 0x000fe20003f26270 */
[-C--:B-1----:R-:W-:Y:S01]  /*1850*/  FMUL.FTZ R20, R74, R27.reuse ;  /* 0x0000001b4a147220 */ /* 0x082fe20000410000 */
[----:B------:R-:W-:-:S04]  /*1860*/  FMUL.FTZ R27, R77, R27 ;  /* 0x0000001b4d1b7220 */ /* 0x000fc80000410000 */
[-C--:B0-----:R-:W-:Y:S01]  /*1870*/  FFMA.FTZ R27, R74, R26.reuse, R27 ;  /* 0x0000001a4a1b7223 */ /* 0x081fe2000001001b */
[----:B------:R-:W-:-:S06]  /*1880*/  FFMA.FTZ R20, R77, R26, -R20 ;  /* 0x0000001a4d147223 */ /* 0x000fcc0000010814 */
[----:B------:R-:W-:Y:S01]  /*1890*/  @P1 FADD.FTZ R72, R72, R27 ;  /* 0x0000001b48481221 */ /* 0x000fe20000010000 */
[-C--:B--2---:R-:W-:Y:S01]  /*18a0*/  FMUL.FTZ R27, R77, R25.reuse ;  /* 0x000000194d1b7220 */ /* 0x084fe20000410000 */
[----:B------:R-:W-:Y:S01]  /*18b0*/  @P1 FADD.FTZ R75, R75, R20 ;  /* 0x000000144b4b1221 */ /* 0x000fe20000010000 */
[C---:B------:R-:W-:Y:S02]  /*18c0*/  FMUL.FTZ R26, R74.reuse, R25 ;  /* 0x000000194a1a7220 */ /* 0x040fe40000410000 */
[----:B------:R-:W0:Y:S01]  /*18d0*/  SHFL.UP PT, R28, R72, 0x10, RZ ;  /* 0x06000000481c7989 */ /* 0x000e2200000e00ff */
[-C--:B----4-:R-:W-:Y:S01]  /*18e0*/  @P1 FFMA.FTZ R74, R74, R24.reuse, R27 ;  /* 0x000000184a4a1223 */ /* 0x090fe2000001001b */
[----:B------:R-:W-:Y:S02]  /*18f0*/  @P1 FFMA.FTZ R77, R77, R24, -R26 ;  /* 0x000000184d4d1223 */ /* 0x000fe4000001081a */
[----:B------:R-:W1:Y:S04]  /*1900*/  SHFL.UP PT, R27, R75, 0x10, RZ ;  /* 0x060000004b1b7989 */ /* 0x000e6800000e00ff */
[----:B------:R-:W2:Y:S04]  /*1910*/  SHFL.UP PT, R24, R74, 0x10, RZ ;  /* 0x060000004a187989 */ /* 0x000ea800000e00ff */
[----:B------:R-:W4:Y:S01]  /*1920*/  SHFL.UP PT, R25, R77, 0x10, RZ ;  /* 0x060000004d197989 */ /* 0x000f2200000e00ff */
[----:B------:R-:W-:Y:S01]  /*1930*/  HFMA2 R20, -RZ, RZ, 1.875, 0 ;  /* 0x3f800000ff147431 */ /* 0x000fe200000001ff */
[----:B------:R-:W-:-:S02]  /*1940*/  CS2R R22, SRZ ;  /* 0x0000000000167805 */ /* 0x000fc4000001ff00 */
[----:B------:R-:W-:Y:S02]  /*1950*/  MOV R21, RZ ;  /* 0x000000ff00157202 */ /* 0x000fe40000000f00 */
[----:B------:R-:W-:-:S04]  /*1960*/  ISETP.NE.AND P1, PT, R45, 0x1f, PT ;  /* 0x0000001f2d00780c */ /* 0x000fc80003f25270 */
[----:B------:R-:W5:Y:S01]  /*1970*/  @P0 LDS.128 R20, [UR4] ;  /* 0x00000004ff140984 */ /* 0x000f620008000c00 */
[-C--:B0-----:R-:W-:Y:S01]  /*1980*/  FMUL.FTZ R26, R74, R28.reuse ;  /* 0x0000001c4a1a7220 */ /* 0x081fe20000410000 */
[----:B------:R-:W-:-:S03]  /*1990*/  FMUL.FTZ R29, R77, R28 ;  /* 0x0000001c4d1d7220 */ /* 0x000fc60000410000 */
[CC--:B-1----:R-:W-:Y:S01]  /*19a0*/  FFMA.FTZ R28, R77.reuse, R27.reuse, -R26 ;  /* 0x0000001b4d1c7223 */ /* 0x0c2fe2000001081a */
[C---:B------:R-:W-:Y:S01]  /*19b0*/  FFMA.FTZ R29, R74.reuse, R27, R29 ;  /* 0x0000001b4a1d7223 */ /* 0x040fe2000001001d */
[-C--:B--2---:R-:W-:Y:S01]  /*19c0*/  FMUL.FTZ R26, R74, R24.reuse ;  /* 0x000000184a1a7220 */ /* 0x084fe20000410000 */
[----:B------:R-:W-:-:S03]  /*19d0*/  FMUL.FTZ R27, R77, R24 ;  /* 0x000000184d1b7220 */ /* 0x000fc60000410000 */
[-C--:B----4-:R-:W-:Y:S01]  /*19e0*/  FFMA.FTZ R24, R77, R25.reuse, -R26 ;  /* 0x000000194d187223 */ /* 0x090fe2000001081a */
[----:B------:R-:W-:Y:S01]  /*19f0*/  FFMA.FTZ R25, R74, R25, R27 ;  /* 0x000000194a197223 */ /* 0x000fe2000001001b */
[----:B------:R-:W-:Y:S01]  /*1a00*/  FADD.FTZ R26, R75, R28 ;  /* 0x0000001c4b1a7221 */ /* 0x000fe20000010000 */
[----:B------:R-:W-:-:S05]  /*1a10*/  FADD.FTZ R27, R72, R29 ;  /* 0x0000001d481b7221 */ /* 0x000fca0000010000 */
[----:B------:R0:W-:Y:S01]  /*1a20*/  @!P1 STS.128 [UR7+0x210], R24 ;  /* 0x00021018ff009988 */ /* 0x0001e20008000c07 */
[----:B------:R-:W-:Y:S01]  /*1a30*/  BAR.SYNC.DEFER_BLOCKING 0x0 ;  /* 0x0000000000007b1d */ /* 0x000fe20000010000 */
[----:B------:R-:W-:-:S05]  /*1a40*/  ISETP.NE.AND P3, PT, R3, RZ, PT ;  /* 0x000000ff0300720c */ /* 0x000fca0003f65270 */
[----:B-----5:R-:W-:Y:S04]  /*1a50*/  @!P2 STS.128 [UR7+0x230], R20 ;  /* 0x00023014ff00a988 */ /* 0x020fe80008000c07 */
[----:B------:R-:W-:Y:S01]  /*1a60*/  LDS.128 R28, [UR7+0x210] ;  /* 0x00021007ff1c7984 */ /* 0x000fe20008000c00 */
[----:B------:R-:W-:Y:S01]  /*1a70*/  BAR.SYNC.DEFER_BLOCKING 0x0 ;  /* 0x0000000000007b1d */ /* 0x000fe20000010000 */
[----:B------:R-:W-:-:S04]  /*1a80*/  ISETP.GE.AND P1, PT, R45, 0x10, PT ;  /* 0x000000102d00780c */ /* 0x000fc80003f26270 */
[----:B------:R-:W-:Y:S02]  /*1a90*/  FSEL R74, R74, R25, !P1 ;  /* 0x000000194a4a7208 */ /* 0x000fe40004800000 */
[----:B------:R-:W-:-:S04]  /*1aa0*/  FSEL R77, R77, R24, !P1 ;  /* 0x000000184d4d7208 */ /* 0x000fc80004800000 */
[----:B------:R-:W1:Y:S04]  /*1ab0*/  SHFL.UP PT, R74, R74, 0x1, RZ ;  /* 0x042000004a4a7989 */ /* 0x000e6800000e00ff */
[----:B------:R-:W-:Y:S01]  /*1ac0*/  @P3 LDS.64 R52, [UR7+0x238] ;  /* 0x00023807ff343984 */ /* 0x000fe20008000a00 */
[----:B0-----:R-:W-:-:S03]  /*1ad0*/  FSEL R27, R72, R27, !P1 ;  /* 0x0000001b481b7208 */ /* 0x001fc60004800000 */
[----:B------:R-:W0:Y:S01]  /*1ae0*/  SHFL.UP PT, R76, R77, 0x1, RZ ;  /* 0x042000004d4c7989 */ /* 0x000e2200000e00ff */
[----:B------:R-:W-:-:S03]  /*1af0*/  FSEL R75, R75, R26, !P1 ;  /* 0x0000001a4b4b7208 */ /* 0x000fc60004800000 */
[----:B------:R-:W2:Y:S04]  /*1b00*/  SHFL.UP PT, R24, R27, 0x1, RZ ;  /* 0x042000001b187989 */ /* 0x000ea800000e00ff */
[----:B------:R-:W4:Y:S01]  /*1b10*/  SHFL.UP PT, R26, R75, 0x1, RZ ;  /* 0x042000004b1a7989 */ /* 0x000f2200000e00ff */
[----:B-1----:R-:W-:Y:S02]  /*1b20*/  @!P2 MOV R74, R21 ;  /* 0x00000015004aa202 */ /* 0x002fe40000000f00 */
[----:B0-----:R-:W-:Y:S02]  /*1b30*/  @!P2 MOV R76, R20 ;  /* 0x00000014004ca202 */ /* 0x001fe40000000f00 */
[----:B--2---:R-:W-:Y:S01]  /*1b40*/  @!P2 MOV R24, R23 ;  /* 0x000000170018a202 */ /* 0x004fe20000000f00 */
[-C--:B------:R-:W-:Y:S01]  /*1b50*/  @P3 FMUL.FTZ R72, R52, R74.reuse ;  /* 0x0000004a34483220 */ /* 0x080fe20000410000 */
[----:B------:R-:W-:-:S03]  /*1b60*/  @P3 FMUL.FTZ R25, R53, R74 ;  /* 0x0000004a35193220 */ /* 0x000fc60000410000 */
[----:B------:R-:W-:Y:S01]  /*1b70*/  @P3 FFMA.FTZ R53, R53, R76, R72 ;  /* 0x0000004c35353223 */ /* 0x000fe20000010048 */
[----:B----4-:R-:W-:Y:S01]  /*1b80*/  @!P2 MOV R26, R22 ;  /* 0x00000016001aa202 */ /* 0x010fe20000000f00 */
[----:B------:R-:W-:Y:S02]  /*1b90*/  @P3 FFMA.FTZ R25, R52, R76, -R25 ;  /* 0x0000004c34193223 */ /* 0x000fe40000010819 */
[----:B------:R-:W-:Y:S02]  /*1ba0*/  @P3 FADD.FTZ R24, R24, R53 ;  /* 0x0000003518183221 */ /* 0x000fe40000010000 */
[----:B------:R-:W-:Y:S02]  /*1bb0*/  @P3 FADD.FTZ R26, R26, R25 ;  /* 0x000000191a1a3221 */ /* 0x000fe40000010000 */
[----:B------:R-:W-:Y:S01]  /*1bc0*/  FMUL.FTZ R52, R73, R24 ;  /* 0x0000001849347220 */ /* 0x000fe20000410000 */
[----:B------:R-:W-:Y:S01]  /*1bd0*/  ISETP.NE.AND P1, PT, R3, RZ, PT ;  /* 0x000000ff0300720c */ /* 0x000fe20003f25270 */
[----:B------:R-:W-:-:S02]  /*1be0*/  FMUL.FTZ R73, R73, R26 ;  /* 0x0000001a49497220 */ /* 0x000fc40000410000 */
[C---:B------:R-:W-:Y:S02]  /*1bf0*/  FFMA.FTZ R52, R71.reuse, R26, -R52 ;  /* 0x0000001a47347223 */ /* 0x040fe40000010834 */
[----:B------:R-:W-:Y:S02]  /*1c00*/  FFMA.FTZ R73, R71, R24, R73 ;  /* 0x0000001847497223 */ /* 0x000fe40000010049 */
[----:B------:R-:W-:Y:S01]  /*1c10*/  FADD.FTZ R27, R47, R52 ;  /* 0x000000342f1b7221 */ /* 0x000fe20000010000 */
[CC--:B---3--:R-:W-:Y:S01]  /*1c20*/  FMUL.FTZ R25, R49.reuse, R51.reuse ;  /* 0x0000003331197220 */ /* 0x0c8fe20000410000 */
[----:B------:R-:W-:Y:S01]  /*1c30*/  FMUL.FTZ R24, R48, R51 ;  /* 0x0000003330187220 */ /* 0x000fe20000410000 */
[----:B------:R-:W-:Y:S01]  /*1c40*/  FADD.FTZ R51, RZ, R73 ;  /* 0x00000049ff337221 */ /* 0x000fe20000010000 */
[----:B------:R-:W-:Y:S01]  /*1c50*/  FMUL.FTZ R53, R70, R27 ;  /* 0x0000001b46357220 */ /* 0x000fe20000410000 */
[-C--:B------:R-:W-:Y:S01]  /*1c60*/  FFMA.FTZ R48, R48, R50.reuse, -R25 ;  /* 0x0000003230307223 */ /* 0x080fe20000010819 */
[----:B------:R-:W-:Y:S01]  /*1c70*/  FFMA.FTZ R50, R49, R50, R24 ;  /* 0x0000003231327223 */ /* 0x000fe20000010018 */
[-C--:B------:R-:W-:Y:S01]  /*1c80*/  FMUL.FTZ R70, R70, R51.reuse ;  /* 0x0000003346467220 */ /* 0x080fe20000410000 */
[C---:B------:R-:W-:Y:S01]  /*1c90*/  FFMA.FTZ R26, R68.reuse, R51, R53 ;  /* 0x00000033441a7223 */ /* 0x040fe20000010035 */
[----:B------:R-:W0:Y:S02]  /*1ca0*/  @!P1 LDC.64 R24, c[0x0][0x480] ;  /* 0x00012000ff189b82 */ /* 0x000e240000000a00 */
[----:B------:R-:W-:Y:S01]  /*1cb0*/  FFMA.FTZ R52, R68, R27, -R70 ;  /* 0x0000001b44347223 */ /* 0x000fe20000010846 */
[----:B------:R-:W-:Y:S01]  /*1cc0*/  FADD.FTZ R26, RZ, R26 ;  /* 0x0000001aff1a7221 */ /* 0x000fe20000010000 */
[----:B------:R-:W-:-:S02]  /*1cd0*/  FMUL.FTZ R49, R29, R23 ;  /* 0x000000171d317220 */ /* 0x000fc40000410000 */
[----:B------:R-:W-:Y:S01]  /*1ce0*/  FADD.FTZ R52, R55, R52 ;  /* 0x0000003437347221 */ /* 0x000fe20000010000 */
[----:B------:R-:W-:Y:S01]  /*1cf0*/  FMUL.FTZ R70, R69, R26 ;  /* 0x0000001a45467220 */ /* 0x000fe20000410000 */
[CC--:B------:R-:W-:Y:S01]  /*1d00*/  FFMA.FTZ R49, R28.reuse, R22.reuse, -R49 ;  /* 0x000000161c317223 */ /* 0x0c0fe20000010831 */
[C---:B------:R-:W-:Y:S01]  /*1d10*/  FMUL.FTZ R68, R29.reuse, R22 ;  /* 0x000000161d447220 */ /* 0x040fe20000410000 */
[C---:B------:R-:W-:Y:S01]  /*1d20*/  FMUL.FTZ R53, R29.reuse, R21 ;  /* 0x000000151d357220 */ /* 0x040fe20000410000 */
[----:B------:R-:W-:Y:S01]  /*1d30*/  FMUL.FTZ R22, R29, R20 ;  /* 0x000000141d167220 */ /* 0x000fe20000410000 */
[-C--:B------:R-:W-:Y:S01]  /*1d40*/  FMUL.FTZ R69, R69, R52.reuse ;  /* 0x0000003445457220 */ /* 0x080fe20000410000 */
[C---:B------:R-:W-:Y:S01]  /*1d50*/  FFMA.FTZ R29, R67.reuse, R52, -R70 ;  /* 0x00000034431d7223 */ /* 0x040fe20000010846 */
[----:B------:R-:W-:Y:S02]  /*1d60*/  FFMA.FTZ R68, R28, R23, R68 ;  /* 0x000000171c447223 */ /* 0x000fe40000010044 */
[----:B------:R-:W-:Y:S01]  /*1d70*/  FFMA.FTZ R69, R67, R26, R69 ;  /* 0x0000001a43457223 */ /* 0x000fe20000010045 */
[----:B------:R-:W-:Y:S01]  /*1d80*/  FADD.FTZ R29, R56, R29 ;  /* 0x0000001d381d7221 */ /* 0x000fe20000010000 */
[----:B------:R-:W-:Y:S01]  /*1d90*/  FADD.FTZ R23, R31, R68 ;  /* 0x000000441f177221 */ /* 0x000fe20000010000 */
[C---:B------:R-:W-:Y:S01]  /*1da0*/  FFMA.FTZ R20, R28.reuse, R20, -R53 ;  /* 0x000000141c147223 */ /* 0x040fe20000010835 */
[----:B------:R-:W-:Y:S01]  /*1db0*/  FFMA.FTZ R21, R28, R21, R22 ;  /* 0x000000151c157223 */ /* 0x000fe20000010016 */
[----:B------:R-:W-:Y:S01]  /*1dc0*/  FADD.FTZ R69, RZ, R69 ;  /* 0x00000045ff457221 */ /* 0x000fe20000010000 */
[C---:B------:R-:W-:Y:S01]  /*1dd0*/  FMUL.FTZ R31, R65.reuse, R29 ;  /* 0x0000001d411f7220 */ /* 0x040fe20000410000 */
[----:B------:R-:W-:Y:S01]  /*1de0*/  @!P1 IADD3 R28, P2, PT, R12, R59, RZ ;  /* 0x0000003b0c1c9210 */ /* 0x000fe20007f5e0ff */
[----:B------:R-:W-:Y:S01]  /*1df0*/  FADD.FTZ R22, R30, R49 ;  /* 0x000000311e167221 */ /* 0x000fe20000010000 */
[-C--:B------:R-:W-:Y:S01]  /*1e00*/  FMUL.FTZ R65, R65, R69.reuse ;  /* 0x0000004541417220 */ /* 0x080fe20000410000 */
[----:B------:R-:W-:Y:S01]  /*1e10*/  FFMA.FTZ R31, R66, R69, R31 ;  /* 0x00000045421f7223 */ /* 0x000fe2000001001f */
[----:B------:R-:W-:Y:S01]  /*1e20*/  @!P1 LEA.HI.X.SX32 R30, R12, RZ, 0x1, P2 ;  /* 0x000000ff0c1e9211 */ /* 0x000fe200010f0eff */
[----:B------:R-:W-:Y:S01]  /*1e30*/  FMUL.FTZ R51, R50, R51 ;  /* 0x0000003332337220 */ /* 0x000fe20000410000 */
[----:B------:R-:W-:Y:S01]  /*1e40*/  UIADD3 UR5, UPT, UPT, UR5, 0x1, URZ ;  /* 0x0000000105057890 */ /* 0x000fe2000fffe0ff */
[----:B0-----:R-:W-:Y:S01]  /*1e50*/  @!P1 LEA R24, P2, R28, R24, 0x4 ;  /* 0x000000181c189211 */ /* 0x001fe200078420ff */
[----:B------:R-:W-:Y:S01]  /*1e60*/  FADD.FTZ R31, RZ, R31 ;  /* 0x0000001fff1f7221 */ /* 0x000fe20000010000 */
[----:B------:R-:W-:Y:S01]  /*1e70*/  FFMA.FTZ R65, R66, R29, -R65 ;  /* 0x0000001d42417223 */ /* 0x000fe20000010841 */
[----:B------:R-:W-:Y:S01]  /*1e80*/  FFMA.FTZ R51, R48, R27, -R51 ;  /* 0x0000001b30337223 */ /* 0x000fe20000010833 */
[----:B------:R-:W-:Y:S01]  /*1e90*/  UISETP.NE.AND UP0, UPT, UR5, URZ, UPT ;  /* 0x000000ff0500728c */ /* 0x000fe2000bf05270 */
[----:B------:R-:W-:Y:S01]  /*1ea0*/  @!P1 LEA.HI.X R25, R28, R25, R30, 0x4, P2 ;  /* 0x000000191c199211 */ /* 0x000fe200010f241e */
[C---:B------:R-:W-:Y:S01]  /*1eb0*/  FMUL.FTZ R27, R50.reuse, R26 ;  /* 0x0000001a321b7220 */ /* 0x040fe20000410000 */
[C---:B------:R-:W-:Y:S01]  /*1ec0*/  FMUL.FTZ R26, R50.reuse, R69 ;  /* 0x00000045321a7220 */ /* 0x040fe20000410000 */
[----:B------:R-:W-:Y:S01]  /*1ed0*/  FMUL.FTZ R31, R50, R31 ;  /* 0x0000001f321f7220 */ /* 0x000fe20000410000 */
[----:B------:R-:W-:Y:S01]  /*1ee0*/  FADD.FTZ R28, R58, R65 ;  /* 0x000000413a1c7221 */ /* 0x000fe20000010000 */
[----:B------:R0:W-:Y:S01]  /*1ef0*/  @!P1 STS.128 [UR4], R20 ;  /* 0x00000014ff009988 */ /* 0x0001e20008000c04 */
[C---:B------:R-:W-:Y:S01]  /*1f00*/  FFMA.FTZ R52, R48.reuse, R52, -R27 ;  /* 0x0000003430347223 */ /* 0x040fe2000001081b */
[C---:B------:R-:W-:Y:S01]  /*1f10*/  FFMA.FTZ R29, R48.reuse, R29, -R26 ;  /* 0x0000001d301d7223 */ /* 0x040fe2000001081a */
[----:B------:R-:W-:Y:S01]  /*1f20*/  FFMA.FTZ R48, R48, R28, -R31 ;  /* 0x0000001c30307223 */ /* 0x000fe2000001081f */
[----:B------:R0:W-:Y:S01]  /*1f30*/  @!P1 STG.E.128 desc[UR16][R24.64], R20 ;  /* 0x0000001418009986 */ /* 0x0001e2000c101d10 */
[----:B------:R-:W-:-:S02]  /*1f40*/  LEA R57, P1, R44, R57, 0x3 ;  /* 0x000000392c397211 */ /* 0x000fc400078218ff */
[----:B------:R-:W-:Y:S02]  /*1f50*/  LEA R64, P2, R42, R64, 0x3 ;  /* 0x000000402a407211 */ /* 0x000fe400078418ff */
[----:B------:R-:W-:Y:S01]  /*1f60*/  LEA R62, P3, R40, R62, 0x3 ;  /* 0x0000003e283e7211 */ /* 0x000fe200078618ff */
[----:B------:R-:W-:Y:S01]  /*1f70*/  FFMA.FTZ R16, R51, 2, R16 ;  /* 0x4000000033107823 */ /* 0x000fe20000010010 */
[----:B------:R-:W-:Y:S01]  /*1f80*/  FFMA.FTZ R17, R52, 2, R17 ;  /* 0x4000000034117823 */ /* 0x000fe20000010011 */
[----:B------:R-:W-:Y:S01]  /*1f90*/  FFMA.FTZ R18, R29, 2, R18 ;  /* 0x400000001d127823 */ /* 0x000fe20000010012 */
[----:B------:R-:W-:Y:S01]  /*1fa0*/  FFMA.FTZ R19, R48, 2, R19 ;  /* 0x4000000030137823 */ /* 0x000fe20000010013 */
[----:B------:R-:W-:Y:S02]  /*1fb0*/  IADD3 R59, PT, PT, R59, 0x1, RZ ;  /* 0x000000013b3b7810 */ /* 0x000fe40007ffe0ff */
[----:B------:R-:W-:Y:S02]  /*1fc0*/  IADD3.X R60, PT, PT, R60, R13, RZ, P1, !PT ;  /* 0x0000000d3c3c7210 */ /* 0x000fe40000ffe4ff */
[----:B------:R-:W-:-:S02]  /*1fd0*/  IADD3.X R61, PT, PT, R61, R14, RZ, P2, !PT ;  /* 0x0000000e3d3d7210 */ /* 0x000fc400017fe4ff */
[----:B------:R-:W-:Y:S01]  /*1fe0*/  IADD3.X R63, PT, PT, R63, R15, RZ, P3, !PT ;  /* 0x0000000f3f3f7210 */ /* 0x000fe20001ffe4ff */
[----:B------:R-:W-:Y:S01]  /*1ff0*/  UIADD3 UR4, UPT, UPT, UR4, 0x10, URZ ;  /* 0x0000001004047890 */ /* 0x000fe2000fffe0ff */
[----:B0-----:R-:W-:Y:S11]  /*2000*/  BRA.U UP0, `(.L_x_2393) ;  /* 0xfffffff100247547 */ /* 0x001ff6000b83ffff */
.L_x_2392:
[----:B------:R-:W-:Y:S01]  /*2010*/  BAR.SYNC.DEFER_BLOCKING 0x0 ;  /* 0x0000000000007b1d */ /* 0x000fe20000010000 */
[C---:B------:R-:W-:Y:S02]  /*2020*/  LEA R21, P0, R11.reuse, R38, 0x7 ;  /* 0x000000260b157211 */ /* 0x040fe400078038ff */
[----:B------:R-:W-:Y:S02]  /*2030*/  IADD3 R11, PT, PT, R11, 0x1, RZ ;  /* 0x000000010b0b7810 */ /* 0x000fe40007ffe0ff */
[----:B------:R-:W-:Y:S01]  /*2040*/  IADD3.X R22, PT, PT, RZ, R10, RZ, P0, !PT ;  /* 0x0000000aff167210 */ /* 0x000fe200007fe4ff */
[----:B------:R-:W0:Y:S01]  /*2050*/  LDCU UR4, c[0x0][0x394] ;  /* 0x00007280ff0477ac */ /* 0x000e220008000800 */
[C---:B------:R-:W-:Y:S02]  /*2060*/  LEA R20, P0, R21.reuse, R36, 0x2 ;  /* 0x0000002415147211 */ /* 0x040fe400078010ff */
[----:B------:R-:W-:Y:S02]  /*2070*/  IADD3 R34, P1, PT, R34, 0x200, RZ ;  /* 0x0000020022227810 */ /* 0x000fe40007f3e0ff */
[----:B------:R-:W-:-:S02]  /*2080*/  LEA.HI.X R21, R21, R37, R22, 0x2, P0 ;  /* 0x0000002515157211 */ /* 0x000fc400000f1416 */
[----:B------:R-:W-:Y:S02]  /*2090*/  IADD3 R32, P2, PT, R32, 0x200, RZ ;  /* 0x0000020020207810 */ /* 0x000fe40007f5e0ff */
[----:B------:R-:W-:Y:S02]  /*20a0*/  IADD3.X R35, PT, PT, RZ, R35, RZ, P1, !PT ;  /* 0x00000023ff237210 */ /* 0x000fe40000ffe4ff */
[----:B------:R-:W-:Y:S01]  /*20b0*/  IADD3.X R33, PT, PT, RZ, R33, RZ, P2, !PT ;  /* 0x00000021ff217210 */ /* 0x000fe200017fe4ff */
[----:B------:R1:W-:Y:S01]  /*20c0*/  STG.E.128 desc[UR16][R20.64], R16 ;  /* 0x0000001014007986 */ /* 0x0003e2000c101d10 */
[----:B0-----:R-:W-:-:S13]  /*20d0*/  ISETP.GE.AND P0, PT, R11, UR4, PT ;  /* 0x000000040b007c0c */ /* 0x001fda000bf06270 */
[----:B-1----:R-:W-:Y:S05]  /*20e0*/  @!P0 BRA `(.L_x_2394) ;  /* 0xffffffe400288947 */ /* 0x002fea000383ffff */
[----:B------:R-:W-:Y:S05]  /*20f0*/  EXIT ;  /* 0x000000000000794d */ /* 0x000fea0003800000 */
.L_x_2395:
        /* <DEDUP_REMOVED lines=16> */
.L_x_5016:


//--------------------- .text._Z25selective_scan_fwd_kernelI32Selective_Scan_fwd_kernel_traitsILi32ELi4ELi1ELb1ELb0ELb0ELb1EfN3c107complexIfEEEEv13SSMParamsBase --------------------------
	.section	.text._Z25selective_scan_fwd_kernelI32Selective_Scan_fwd_kernel_traitsILi32ELi4ELi1ELb1ELb0ELb0ELb1EfN3c107complexIfEEEEv13SSMParamsBase,"ax",@progbits
	.align	128
        .global         _Z25selective_scan_fwd_kernelI32Selective_Scan_fwd_kernel_traitsILi32ELi4ELi1ELb1ELb0ELb0ELb1EfN3c107complexIfEEEEv13SSMParamsBase
        .type           _Z25selective_scan_fwd_kernelI32Selective_Scan_fwd_kernel_traitsILi32ELi4ELi1ELb1ELb0ELb0ELb1EfN3c107complexIfEEEEv13SSMParamsBase,@function
        .size           _Z25selective_scan_fwd_kernelI32Selective_Scan_fwd_kernel_traitsILi32ELi4ELi1ELb1ELb0ELb0ELb1EfN3c107complexIfEEEEv13SSMParamsBase,(.L_x_5017 - _Z25selective_scan_fwd_kernelI32Selective_Scan_fwd_kernel_traitsILi32ELi4ELi1ELb1ELb0ELb0ELb1EfN3c107complexIfEEEEv13SSMParamsBase)
        .other          _Z25selective_scan_fwd_kernelI32Selective_Scan_fwd_kernel_traitsILi32ELi4ELi1ELb1ELb0ELb0ELb1EfN3c107complexIfEEEEv13SSMParamsBase,@"STO_CUDA_ENTRY STV_DEFAULT"
_Z25selective_scan_fwd_kernelI32Selective_Scan_fwd_kernel_traitsILi32ELi4ELi1ELb1ELb0ELb0ELb1EfN3c107complexIfEEEEv13SSMParamsBase:
.text._Z25selective_scan_fwd_kernelI32Selective_Scan_fwd_kernel_traitsILi32ELi4ELi1ELb1ELb0ELb0ELb1EfN3c107complexIfEEEEv13SSMParamsBase:
        /* <DEDUP_REMOVED lines=36> */
[----:B------:R-:W-:Y:S01]  /*0240*/  MOV R2, R6 ;  /* 0x0000000600027202 */ /* 0x000fe20000000f00 */
[----:B------:R-:W0:Y:S01]  /*0250*/  LDC.64 R22, c[0x0][0x450] ;  /* 0x00011400ff167b82 */ /* 0x000e220000000a00 */
[----:B------:R-:W2:Y:S01]  /*0260*/  LDCU.64 UR4, c[0x0][0x3d8] ;  /* 0x00007b00ff0477ac */ /* 0x000ea20008000a00 */
[----:B------:R-:W-:Y:S01]  /*0270*/  MOV R4, R8 ;  /* 0x0000000800047202 */ /* 0x000fe20000000f00 */
[----:B------:R-:W3:Y:S01]  /*0280*/  S2R R37, SR_TID.X ;  /* 0x0000000000257919 */ /* 0x000ee20000002100 */
[C---:B------:R-:W-:Y:S01]  /*0290*/  IMAD.WIDE.U32 R2, R0.reuse, UR10, R2 ;  /* 0x0000000a00027c25 */ /* 0x040fe2000f8e0002 */
[----:B------:R-:W0:Y:S03]  /*02a0*/  LDCU.64 UR6, c[0x0][0x3b8] ;  /* 0x00007700ff0677ac */ /* 0x000e260008000a00 */
[----:B------:R-:W3:Y:S01]  /*02b0*/  LDC.64 R20, c[0x0][0x418] ;  /* 0x00010600ff147b82 */ /* 0x000ee20000000a00 */
[----:B------:R-:W-:Y:S01]  /*02c0*/  IMAD R51, R0, UR11, R3 ;  /* 0x0000000b00337c24 */ /* 0x000fe2000f8e0203 */
[----:B-1----:R-:W-:Y:S01]  /*02d0*/  LEA R50, P0, R2, R10, 0x2 ;  /* 0x0000000a02327211 */ /* 0x002fe200078010ff */
[----:B------:R-:W-:Y:S01]  /*02e0*/  IMAD.WIDE.U32 R4, R0, UR14, R4 ;  /* 0x0000000e00047c25 */ /* 0x000fe2000f8e0004 */
[----:B------:R-:W1:Y:S02]  /*02f0*/  LDCU.U8 UR11, c[0x0][0x39e] ;  /* 0x000073c0ff0b77ac */ /* 0x000e640008000000 */
[----:B------:R-:W-:Y:S01]  /*0300*/  LEA.HI.X R51, R2, R11, R51, 0x2, P0 ;  /* 0x0000000b02337211 */ /* 0x000fe200000f1433 */
[----:B----4-:R-:W-:Y:S01]  /*0310*/  IMAD R2, R15, UR18, R0 ;  /* 0x000000120f027c24 */ /* 0x010fe2000f8e0200 */
[----:B------:R-:W4:Y:S01]  /*0320*/  LDC.64 R24, c[0x0][0x448] ;  /* 0x00011200ff187b82 */ /* 0x000f220000000a00 */
[----:B------:R-:W-:Y:S01]  /*0330*/  IMAD R53, R0, UR15, R5 ;  /* 0x0000000f00357c24 */ /* 0x000fe2000f8e0205 */
[----:B------:R-:W-:Y:S01]  /*0340*/  LEA R52, P1, R4, R12, 0x2 ;  /* 0x0000000c04347211 */ /* 0x000fe200078210ff */
[----:B--2---:R-:W-:Y:S01]  /*0350*/  IMAD.WIDE.U32 R8, R0, UR4, RZ ;  /* 0x0000000400087c25 */ /* 0x004fe2000f8e00ff */
[----:B------:R-:W2:Y:S02]  /*0360*/  LDCU UR4, c[0x0][0x38c] ;  /* 0x00007180ff0477ac */ /* 0x000ea40008000800 */
[----:B------:R-:W-:Y:S01]  /*0370*/  LEA.HI.X R53, R4, R13, R53, 0x2, P1 ;  /* 0x0000000d04357211 */ /* 0x000fe200008f1435 */
[----:B------:R-:W-:Y:S01]  /*0380*/  IMAD R48, R2, R17, RZ ;  /* 0x0000001102307224 */ /* 0x000fe200078e02ff */
[----:B------:R-:W1:Y:S01]  /*0390*/  LDC.64 R18, c[0x0][0x428] ;  /* 0x00010a00ff127b82 */ /* 0x000e620000000a00 */
[----:B------:R-:W-:Y:S01]  /*03a0*/  IMAD R41, R0, UR5, R9 ;  /* 0x0000000500297c24 */ /* 0x000fe2000f8e0209 */
[----:B0-----:R-:W-:Y:S01]  /*03b0*/  LEA R39, P0, R8, R22, 0x3 ;  /* 0x0000001608277211 */ /* 0x001fe200078018ff */
[----:B------:R-:W-:-:S03]  /*03c0*/  IMAD.WIDE.U32 R42, R0, UR6, RZ ;  /* 0x00000006002a7c25 */ /* 0x000fc6000f8e00ff */
[----:B------:R-:W-:Y:S01]  /*03d0*/  LEA.HI.X R41, R8, R23, R41, 0x3, P0 ;  /* 0x0000001708297211 */ /* 0x000fe200000f1c29 */
[C---:B------:R-:W-:Y:S01]  /*03e0*/  IMAD R9, R0.reuse, UR7, R43 ;  /* 0x0000000700097c24 */ /* 0x040fe2000f8e022b */
[----:B------:R-:W0:Y:S01]  /*03f0*/  LDC.64 R14, c[0x0][0x438] ;  /* 0x00010e00ff0e7b82 */ /* 0x000e220000000a00 */
[----:B---3--:R-:W-:-:S04]  /*0400*/  IMAD.WIDE.U32 R6, R0, R20, RZ ;  /* 0x0000001400067225 */ /* 0x008fc800078e00ff */
[----:B------:R-:W-:Y:S01]  /*0410*/  IMAD R7, R0, R21, R7 ;  /* 0x0000001500077224 */ /* 0x000fe200078e0207 */
[----:B--2---:R-:W-:Y:S02]  /*0420*/  UISETP.LT.AND UP0, UPT, UR4, 0x1, UPT ;  /* 0x000000010400788c */ /* 0x004fe4000bf01270 */
[----:B------:R-:W-:Y:S01]  /*0430*/  IMAD R48, R48, UR4, RZ ;  /* 0x0000000430307c24 */ /* 0x000fe2000f8e02ff */
[----:B------:R-:W2:Y:S01]  /*0440*/  LDC.64 R16, c[0x0][0x3a0] ;  /* 0x0000e800ff107b82 */ /* 0x000ea20000000a00 */
[----:B----4-:R-:W-:Y:S01]  /*0450*/  LEA R40, P1, R42, R24, 0x3 ;  /* 0x000000182a287211 */ /* 0x010fe200078218ff */
[----:B------:R-:W-:-:S03]  /*0460*/  USEL UR4, UR4, 0x1, !UP0 ;  /* 0x0000000104047887 */ /* 0x000fc6000c000000 */
[----:B------:R-:W-:Y:S01]  /*0470*/  LEA.HI.X R42, R42, R25, R9, 0x3, P1 ;  /* 0x000000192a2a7211 */ /* 0x000fe200008f1c09 */
[----:B------:R-:W-:Y:S02]  /*0480*/  UIADD3 UR8, UPT, UPT, -UR4, URZ, URZ ;  /* 0x000000ff04087290 */ /* 0x000fe4000fffe1ff */
[----:B------:R-:W3:Y:S01]  /*0490*/  LDC.64 R2, c[0x0][0x410] ;  /* 0x00010400ff027b82 */ /* 0x000ee20000000a00 */
[----:B-1----:R-:W-:Y:S01]  /*04a0*/  IMAD.WIDE.U32 R4, R0, R18, RZ ;  /* 0x0000001200047225 */ /* 0x002fe200078e00ff */
[----:B------:R-:W-:-:S03]  /*04b0*/  UMOV UR4, URZ ;  /* 0x000000ff00047c82 */ /* 0x000fc60008000000 */
[----:B------:R-:W-:-:S03]  /*04c0*/  IMAD R5, R0, R19, R5 ;  /* 0x0000001300057224 */ /* 0x000fc600078e0205 */
[----:B------:R-:W1:Y:S01]  /*04d0*/  LDC.64 R54, c[0x0][0x440] ;  /* 0x00011000ff367b82 */ /* 0x000e620000000a00 */
[----:B0-----:R-:W-:-:S04]  /*04e0*/  IMAD.WIDE.U32 R8, R0, R14, RZ ;  /* 0x0000000e00087225 */ /* 0x001fc800078e00ff */
[----:B------:R-:W-:-:S03]  /*04f0*/  IMAD R9, R0, R15, R9 ;  /* 0x0000000f00097224 */ /* 0x000fc600078e0209 */
[----:B------:R-:W0:Y:S01]  /*0500*/  LDC.64 R12, c[0x0][0x420] ;  /* 0x00010800ff0c7b82 */ /* 0x000e220000000a00 */
[----:B--2---:R-:W-:-:S04]  /*0510*/  IMAD.WIDE.U32 R44, R0, R16, RZ ;  /* 0x00000010002c7225 */ /* 0x004fc800078e00ff */
[----:B------:R-:W-:-:S03]  /*0520*/  IMAD R0, R0, R17, R45 ;  /* 0x0000001100007224 */ /* 0x000fc600078e022d */
[----:B------:R-:W2:Y:S01]  /*0530*/  LDC.64 R46, c[0x0][0x430] ;  /* 0x00010c00ff2e7b82 */ /* 0x000ea20000000a00 */
[----:B---3--:R-:W-:-:S07]  /*0540*/  IMAD.WIDE.U32 R26, R2, UR18, R6 ;  /* 0x00000012021a7c25 */ /* 0x008fce000f8e0006 */
[----:B------:R-:W3:Y:S01]  /*0550*/  LDC.64 R22, c[0x0][0x478] ;  /* 0x00011e00ff167b82 */ /* 0x000ee20000000a00 */
[----:B-1----:R-:W-:-:S04]  /*0560*/  LEA R43, P0, R44, R54, 0x3 ;  /* 0x000000362c2b7211 */ /* 0x002fc800078018ff */
[----:B------:R-:W-:-:S03]  /*0570*/  LEA.HI.X R44, R44, R55, R0, 0x3, P0 ;  /* 0x000000372c2c7211 */ /* 0x000fc600000f1c00 */
[----:B------:R-:W1:Y:S01]  /*0580*/  LDC.64 R20, c[0x0][0x488] ;  /* 0x00012200ff147b82 */ /* 0x000e620000000a00 */
[----:B0-----:R-:W-:-:S04]  /*0590*/  IMAD.WIDE.U32 R28, R12, UR18, R4 ;  /* 0x000000120c1c7c25 */ /* 0x001fc8000f8e0004 */
[----:B------:R-:W-:-:S03]  /*05a0*/  IMAD R45, R13, UR18, R29 ;  /* 0x000000120d2d7c24 */ /* 0x000fc6000f8e021d */
[----:B------:R-:W0:Y:S01]  /*05b0*/  LDC.64 R10, c[0x0][0x490] ;  /* 0x00012400ff0a7b82 */ /* 0x000e220000000a00 */
[----:B--2---:R-:W-:-:S04]  /*05c0*/  IMAD.WIDE.U32 R24, R46, UR18, R8 ;  /* 0x000000122e187c25 */ /* 0x004fc8000f8e0008 */
[----:B------:R-:W-:Y:S02]  /*05d0*/  IMAD R46, R3, UR18, R27 ;  /* 0x00000012032e7c24 */ /* 0x000fe4000f8e021b */
[----:B------:R-:W-:Y:S01]  /*05e0*/  IMAD R47, R47, UR18, R25 ;  /* 0x000000122f2f7c24 */ /* 0x000fe2000f8e0219 */
[----:B------:R-:W2:Y:S01]  /*05f0*/  LDC.64 R34, c[0x0][0x3e0] ;  /* 0x0000f800ff227b82 */ /* 0x000ea20000000a00 */
[----:B---3--:R-:W-:-:S07]  /*0600*/  IMAD.WIDE.U32 R22, R37, 0x10, R22 ;  /* 0x0000001025167825 */ /* 0x008fce00078e0016 */
[----:B------:R-:W3:Y:S01]  /*0610*/  LDC.64 R32, c[0x0][0x3c0] ;  /* 0x0000f000ff207b82 */ /* 0x000ee20000000a00 */
[----:B-1----:R-:W-:-:S07]  /*0620*/  IMAD.WIDE.U32 R20, R37, 0x10, R20 ;  /* 0x0000001025147825 */ /* 0x002fce00078e0014 */
[----:B------:R-:W1:Y:S01]  /*0630*/  LDC.64 R30, c[0x0][0x3a8] ;  /* 0x0000ea00ff1e7b82 */ /* 0x000e620000000a00 */
[----:B0-----:R-:W-:Y:S01]  /*0640*/  IMAD.WIDE.U32 R2, R37, 0x10, R10 ;  /* 0x0000001025027825 */ /* 0x001fe200078e000a */
[----:B--2---:R-:W-:Y:S02]  /*0650*/  SHF.L.U64.HI R35, R34, 0x3, R35 ;  /* 0x0000000322237819 */ /* 0x004fe40000010223 */
[----:B---3--:R-:W-:Y:S02]  /*0660*/  SHF.L.U64.HI R33, R32, 0x3, R33 ;  /* 0x0000000320217819 */ /* 0x008fe40000010221 */
[----:B-1----:R-:W-:-:S07]  /*0670*/  SHF.L.U64.HI R31, R30, 0x3, R31 ;  /* 0x000000031e1f7819 */ /* 0x002fce000001021f */
.L_x_2406:
[----:B------:R-:W-:Y:S01]  /*0680*/  BAR.SYNC.DEFER_BLOCKING 0x0 ;  /* 0x0000000000007b1d */ /* 0x000fe20000010000 */
[----:B0-----:R-:W-:-:S04]  /*0690*/  IMAD.WIDE.U32 R4, R37, 0x10, R52 ;  /* 0x0000001025047825 */ /* 0x001fc800078e0034 */
        /* <DEDUP_REMOVED lines=48> */
.L_x_2398:
[----:B------:R-:W-:Y:S05]  /*09a0*/  BSYNC.RECONVERGENT B0 ;  /* 0x0000000000007941 */ /* 0x000fea0003800200 */
.L_x_2397:
        /* <DEDUP_REMOVED lines=32> */
.L_x_2400:
[----:B------:R-:W-:Y:S05]  /*0bb0*/  BSYNC.RECONVERGENT B0 ;  /* 0x0000000000007941 */ /* 0x000fea0003800200 */
.L_x_2399:
        /* <DEDUP_REMOVED lines=32> */
.L_x_2402:
[----:B------:R-:W-:Y:S05]  /*0dc0*/  BSYNC.RECONVERGENT B0 ;  /* 0x0000000000007941 */ /* 0x000fea0003800200 */
.L_x_2401:
        /* <DEDUP_REMOVED lines=32> */
.L_x_2403:
[----:B------:R-:W-:Y:S05]  /*0fd0*/  BSYNC.RECONVERGENT B0 ;  /* 0x0000000000007941 */ /* 0x000fea0003800200 */
.L_x_2396:
        /* <DEDUP_REMOVED lines=10> */
[----:B------:R-:W-:Y:S01]  /*1080*/  ISETP.NE.AND P0, PT, RZ, UR4, PT ;  /* 0x00000004ff007c0c */ /* 0x000fe2000bf05270 */
[----:B------:R-:W-:Y:S01]  /*1090*/  UMOV UR5, 0x400 ;  /* 0x0000040000057882 */ /* 0x000fe20000000000 */
[----:B------:R-:W-:Y:S01]  /*10a0*/  FMUL.FTZ R63, R8, R61 ;  /* 0x0000003d083f7220 */ /* 0x000fe20000410000 */
[----:B------:R-:W-:Y:S01]  /*10b0*/  FMUL.FTZ R64, R9, R62 ;  /* 0x0000003e09407220 */ /* 0x000fe20000410000 */
[----:B------:R-:W-:Y:S01]  /*10c0*/  FMUL.FTZ R65, R10, R49 ;  /* 0x000000310a417220 */ /* 0x000fe20000410000 */
[----:B------:R-:W-:Y:S01]  /*10d0*/  FMUL.FTZ R68, R11, R60 ;  /* 0x0000003c0b447220 */ /* 0x000fe20000410000 */
[----:B------:R-:W-:Y:S02]  /*10e0*/  MOV R69, R43 ;  /* 0x0000002b00457202 */ /* 0x000fe40000000f00 */
[----:B------:R-:W-:-:S02]  /*10f0*/  ISETP.EQ.AND P0, PT, R37, RZ, P0 ;  /* 0x000000ff2500720c */ /* 0x000fc40000702270 */
[----:B------:R-:W-:Y:S02]  /*1100*/  MOV R72, R44 ;  /* 0x0000002c00487202 */ /* 0x000fe40000000f00 */
[----:B------:R-:W-:Y:S02]  /*1110*/  MOV R71, R40 ;  /* 0x0000002800477202 */ /* 0x000fe40000000f00 */
[----:B------:R-:W-:Y:S02]  /*1120*/  MOV R70, R42 ;  /* 0x0000002a00467202 */ /* 0x000fe40000000f00 */
[----:B------:R-:W-:Y:S02]  /*1130*/  MOV R67, R39 ;  /* 0x0000002700437202 */ /* 0x000fe40000000f00 */
[----:B------:R-:W-:Y:S01]  /*1140*/  MOV R66, R41 ;  /* 0x0000002900427202 */ /* 0x000fe20000000f00 */
[----:B0-----:R-:W-:Y:S02]  /*1150*/  ULEA UR5, UR6, UR5, 0x18 ;  /* 0x0000000506057291 */ /* 0x001fe4000f8ec0ff */
[----:B------:R-:W-:-:S02]  /*1160*/  UIMAD UR6, UR4, UR7, URZ ;  /* 0x00000007040672a4 */ /* 0x000fc4000f8e02ff */
[----:B------:R-:W-:Y:S01]  /*1170*/  UIADD3 UR5, UPT, UPT, UR5, 0x250, URZ ;  /* 0x0000025005057890 */ /* 0x000fe2000fffe0ff */
[----:B------:R-:W-:-:S11]  /*1180*/  UMOV UR7, UR8 ;  /* 0x0000000800077c82 */ /* 0x000fd60008000000 */
.L_x_2405:
[----:B------:R-:W-:Y:S02]  /*1190*/  MOV R8, R69 ;  /* 0x0000004500087202 */ /* 0x000fe40000000f00 */
[----:B------:R-:W-:-:S06]  /*11a0*/  MOV R9, R72 ;  /* 0x0000004800097202 */ /* 0x000fcc0000000f00 */
[----:B------:R-:W2:Y:S01]  /*11b0*/  LDG.E.64 R8, desc[UR16][R8.64] ;  /* 0x0000001008087981 */ /* 0x000ea2000c1e1b00 */
[C---:B-1----:R-:W-:Y:S01]  /*11c0*/  ISETP.GE.AND P1, PT, R73.reuse, 0x1, PT ;  /* 0x000000014900780c */ /* 0x042fe20003f26270 */
[----:B------:R-:W0:Y:S01]  /*11d0*/  S2UR UR10, SR_CgaCtaId ;  /* 0x00000000000a79c3 */ /* 0x000e220000008800 */
[----:B------:R-:W-:Y:S01]  /*11e0*/  UMOV UR9, 0x400 ;  /* 0x0000040000097882 */ /* 0x000fe20000000000 */
[----:B------:R-:W-:Y:S01]  /*11f0*/  ISETP.NE.AND P2, PT, R73, RZ, PT ;  /* 0x000000ff4900720c */ /* 0x000fe20003f45270 */
[----:B0-----:R-:W-:Y:S01]  /*1200*/  ULEA UR9, UR10, UR9, 0x18 ;  /* 0x000000090a097291 */ /* 0x001fe2000f8ec0ff */
[CC--:B--2---:R-:W-:Y:S01]  /*1210*/  FMUL.FTZ R0, R9.reuse, R62.reuse ;  /* 0x0000003e09007220 */ /* 0x0c4fe20000410000 */
[----:B------:R-:W-:Y:S01]  /*1220*/  FMUL.FTZ R12, R8, 1.4426950216293334961 ;  /* 0x3fb8aa3b080c7820 */ /* 0x000fe20000410000 */
[CC--:B------:R-:W-:Y:S02]  /*1230*/  FMUL.FTZ R8, R9.reuse, R49.reuse ;  /* 0x0000003109087220 */ /* 0x0c0fe40000410000 */
[----:B------:R-:W-:Y:S01]  /*1240*/  FMUL.RZ R11, R0, 0.15915493667125701904 ;  /* 0x3e22f983000b7820 */ /* 0x000fe2000040c000 */
[----:B------:R-:W-:Y:S01]  /*1250*/  FMUL.FTZ R0, R12, R62 ;  /* 0x0000003e0c007220 */ /* 0x000fe20000410000 */
[----:B------:R-:W-:Y:S01]  /*1260*/  FMUL.RZ R15, R8, 0.15915493667125701904 ;  /* 0x3e22f983080f7820 */ /* 0x000fe2000040c000 */
[C---:B------:R-:W-:Y:S01]  /*1270*/  FMUL.FTZ R10, R12.reuse, R49 ;  /* 0x000000310c0a7220 */ /* 0x040fe20000410000 */
[----:B------:R-:W0:Y:S01]  /*1280*/  MUFU.SIN R78, R11 ;  /* 0x0000000b004e7308 */ /* 0x000e220000000400 */
[-C--:B------:R-:W-:Y:S01]  /*1290*/  FMUL.FTZ R8, R9, R60.reuse ;  /* 0x0000003c09087220 */ /* 0x080fe20000410000 */
[----:B------:R-:W-:-:S03]  /*12a0*/  FMUL.FTZ R74, R12, R60 ;  /* 0x0000003c0c4a7220 */ /* 0x000fc60000410000 */
[----:B------:R-:W-:Y:S01]  /*12b0*/  FMUL.RZ R18, R8, 0.15915493667125701904 ;  /* 0x3e22f98308127820 */ /* 0x000fe2000040c000 */
[----:B------:R-:W-:Y:S02]  /*12c0*/  MOV R8, R67 ;  /* 0x0000004300087202 */ /* 0x000fe40000000f00 */
[----:B------:R1:W2:Y:S08]  /*12d0*/  MUFU.COS R14, R11 ;  /* 0x0000000b000e7308 */ /* 0x0002b00000000000 */
[----:B------:R3:W0:Y:S01]  /*12e0*/  MUFU.EX2 R77, R0 ;  /* 0x00000000004d7308 */ /* 0x0006220000000800 */
[----:B-1----:R-:W-:-:S03]  /*12f0*/  MOV R11, R70 ;  /* 0x00000046000b7202 */ /* 0x002fc60000000f00 */
[----:B------:R-:W1:Y:S01]  /*1300*/  MUFU.COS R75, R15 ;  /* 0x0000000f004b7308 */ /* 0x000e620000000000 */
[----:B---3--:R-:W-:Y:S01]  /*1310*/  FMUL.FTZ R0, R9, R61 ;  /* 0x0000003d09007220 */ /* 0x008fe20000410000 */
[----:B------:R-:W-:-:S06]  /*1320*/  MOV R9, R66 ;  /* 0x0000004200097202 */ /* 0x000fcc0000000f00 */
[----:B------:R-:W3:Y:S01]  /*1330*/  MUFU.SIN R17, R15 ;  /* 0x0000000f00117308 */ /* 0x000ee20000000400 */
[----:B0-----:R-:W-:-:S07]  /*1340*/  FMUL.FTZ R78, R77, R78 ;  /* 0x0000004e4d4e7220 */ /* 0x001fce0000410000 */
[----:B------:R0:W1:Y:S01]  /*1350*/  MUFU.EX2 R76, R10 ;  /* 0x0000000a004c7308 */ /* 0x0000620000000800 */
[----:B------:R-:W-:Y:S01]  /*1360*/  FMUL.RZ R16, R0, 0.15915493667125701904 ;  /* 0x3e22f98300107820 */ /* 0x000fe2000040c000 */
[----:B--2---:R-:W-:Y:S01]  /*1370*/  FMUL.FTZ R77, R77, R14 ;  /* 0x0000000e4d4d7220 */ /* 0x004fe20000410000 */
[-C--:B------:R-:W-:Y:S01]  /*1380*/  FMUL.FTZ R0, R63, R78.reuse ;  /* 0x0000004e3f007220 */ /* 0x080fe20000410000 */
[----:B------:R-:W2:Y:S01]  /*1390*/  MUFU.SIN R13, R18 ;  /* 0x00000012000d7308 */ /* 0x000ea20000000400 */
[----:B------:R-:W-:Y:S01]  /*13a0*/  FMUL.FTZ R14, RZ, R78 ;  /* 0x0000004eff0e7220 */ /* 0x000fe20000410000 */
[----:B------:R-:W-:Y:S01]  /*13b0*/  FMUL.FTZ R12, R12, R61 ;  /* 0x0000003d0c0c7220 */ /* 0x000fe20000410000 */
[----:B------:R-:W4:Y:S01]  /*13c0*/  LDG.E.64 R56, desc[UR16][R8.64] ;  /* 0x0000001008387981 */ /* 0x000f22000c1e1b00 */
[----:B0-----:R-:W-:Y:S01]  /*13d0*/  MOV R10, R71 ;  /* 0x00000047000a7202 */ /* 0x001fe20000000f00 */
[----:B------:R-:W-:-:S03]  /*13e0*/  FFMA.FTZ R0, RZ, R77, R0 ;  /* 0x0000004dff007223 */ /* 0x000fc60000010000 */
[----:B------:R-:W2:Y:S01]  /*13f0*/  MUFU.EX2 R74, R74 ;  /* 0x0000004a004a7308 */ /* 0x000ea20000000800 */
[----:B------:R0:W4:Y:S01]  /*1400*/  LDG.E.64 R54, desc[UR16][R10.64] ;  /* 0x000000100a367981 */ /* 0x000122000c1e1b00 */
[C---:B-1----:R-:W-:Y:S02]  /*1410*/  FMUL.FTZ R75, R76.reuse, R75 ;  /* 0x0000004b4c4b7220 */ /* 0x042fe40000410000 */
[----:B------:R-:W1:Y:S01]  /*1420*/  MUFU.COS R19, R18 ;  /* 0x0000001200137308 */ /* 0x000e620000000000 */
[----:B---3--:R-:W-:Y:S01]  /*1430*/  FMUL.FTZ R76, R76, R17 ;  /* 0x000000114c4c7220 */ /* 0x008fe20000410000 */
[----:B------:R-:W-:Y:S01]  /*1440*/  FADD.FTZ R0, RZ, R0 ;  /* 0x00000000ff007221 */ /* 0x000fe20000010000 */
[----:B0-----:R-:W-:-:S05]  /*1450*/  FFMA.FTZ R11, R63, R77, -R14 ;  /* 0x0000004d3f0b7223 */ /* 0x001fca000001080e */
[----:B------:R-:W0:Y:S01]  /*1460*/  MUFU.COS R79, R16 ;  /* 0x00000010004f7308 */ /* 0x000e220000000000 */
[----:B------:R-:W-:Y:S01]  /*1470*/  FMUL.FTZ R8, R76, R0 ;  /* 0x000000004c087220 */ /* 0x000fe20000410000 */
[----:B------:R-:W-:-:S04]  /*1480*/  FADD.FTZ R11, R64, R11 ;  /* 0x0000000b400b7221 */ /* 0x000fc80000010000 */
[-C--:B------:R-:W-:Y:S02]  /*1490*/  FMUL.FTZ R9, R76, R11.reuse ;  /* 0x0000000b4c097220 */ /* 0x080fe40000410000 */
[----:B------:R-:W3:Y:S01]  /*14a0*/  MUFU.SIN R15, R16 ;  /* 0x00000010000f7308 */ /* 0x000ee20000000400 */
[C---:B------:R-:W-:Y:S01]  /*14b0*/  FFMA.FTZ R8, R75.reuse, R11, -R8 ;  /* 0x0000000b4b087223 */ /* 0x040fe20000010808 */
[----:B------:R-:W-:-:S06]  /*14c0*/  FFMA.FTZ R9, R75, R0, R9 ;  /* 0x000000004b097223 */ /* 0x000fcc0000010009 */
[----:B------:R-:W0:Y:S01]  /*14d0*/  MUFU.EX2 R12, R12 ;  /* 0x0000000c000c7308 */ /* 0x000e220000000800 */
[C---:B--2---:R-:W-:Y:S01]  /*14e0*/  FMUL.FTZ R0, R74.reuse, R13 ;  /* 0x0000000d4a007220 */ /* 0x044fe20000410000 */
[----:B------:R-:W-:Y:S01]  /*14f0*/  FADD.FTZ R11, R65, R8 ;  /* 0x00000008410b7221 */ /* 0x000fe20000010000 */
[----:B-1----:R-:W-:Y:S01]  /*1500*/  FMUL.FTZ R74, R74, R19 ;  /* 0x000000134a4a7220 */ /* 0x002fe20000410000 */
[----:B------:R-:W-:Y:S02]  /*1510*/  FADD.FTZ R9, RZ, R9 ;  /* 0x00000009ff097221 */ /* 0x000fe40000010000 */
[C---:B------:R-:W-:Y:S02]  /*1520*/  FMUL.FTZ R13, R0.reuse, R11 ;  /* 0x0000000b000d7220 */ /* 0x040fe40000410000 */
[-C--:B------:R-:W-:Y:S02]  /*1530*/  FMUL.FTZ R8, R0, R9.reuse ;  /* 0x0000000900087220 */ /* 0x080fe40000410000 */
[----:B------:R-:W-:Y:S01]  /*1540*/  FFMA.FTZ R13, R74, R9, R13 ;  /* 0x000000094a0d7223 */ /* 0x000fe2000001000d */
[----:B0-----:R-:W-:Y:S01]  /*1550*/  FMUL.FTZ R79, R12, R79 ;  /* 0x0000004f0c4f7220 */ /* 0x001fe20000410000 */
[----:B------:R-:W-:-:S02]  /*1560*/  FFMA.FTZ R11, R74, R11, -R8 ;  /* 0x0000000b4a0b7223 */ /* 0x000fc40000010808 */
[----:B------:R-:W-:Y:S01]  /*1570*/  FADD.FTZ R82, RZ, R13 ;  /* 0x0000000dff527221 */ /* 0x000fe20000010000 */
[----:B---3--:R-:W-:Y:S01]  /*1580*/  FMUL.FTZ R80, R12, R15 ;  /* 0x0000000f0c507220 */ /* 0x008fe20000410000 */
[CC--:B------:R-:W-:Y:S01]  /*1590*/  FMUL.FTZ R9, R79.reuse, R78.reuse ;  /* 0x0000004e4f097220 */ /* 0x0c0fe20000410000 */
[----:B------:R-:W-:Y:S02]  /*15a0*/  FADD.FTZ R81, R68, R11 ;  /* 0x0000000b44517221 */ /* 0x000fe40000010000 */
[C---:B------:R-:W-:Y:S01]  /*15b0*/  FMUL.FTZ R8, R80.reuse, R78 ;  /* 0x0000004e50087220 */ /* 0x040fe20000410000 */
[----:B------:R-:W0:Y:S01]  /*15c0*/  SHFL.UP PT, R14, R82, 0x1, RZ ;  /* 0x04200000520e7989 */ /* 0x000e2200000e00ff */
[-C--:B------:R-:W-:Y:S02]  /*15d0*/  FFMA.FTZ R9, R80, R77.reuse, R9 ;  /* 0x0000004d50097223 */ /* 0x080fe40000010009 */
[----:B------:R-:W-:Y:S01]  /*15e0*/  FFMA.FTZ R8, R79, R77, -R8 ;  /* 0x0000004d4f087223 */ /* 0x000fe20000010808 */
[----:B------:R-:W1:Y:S01]  /*15f0*/  SHFL.UP PT, R13, R81, 0x1, RZ ;  /* 0x04200000510d7989 */ /* 0x000e6200000e00ff */
[----:B------:R-:W-:-:S02]  /*1600*/  FMUL.FTZ R10, R76, R9 ;  /* 0x000000094c0a7220 */ /* 0x000fc40000410000 */
[-C--:B------:R-:W-:Y:S02]  /*1610*/  FMUL.FTZ R12, R76, R8.reuse ;  /* 0x000000084c0c7220 */ /* 0x080fe40000410000 */
[C---:B------:R-:W-:Y:S02]  /*1620*/  FFMA.FTZ R83, R75.reuse, R8, -R10 ;  /* 0x000000084b537223 */ /* 0x040fe4000001080a */
[----:B------:R-:W-:Y:S02]  /*1630*/  FFMA.FTZ R9, R75, R9, R12 ;  /* 0x000000094b097223 */ /* 0x000fe4000001000c */
[C---:B------:R-:W-:Y:S02]  /*1640*/  FMUL.FTZ R11, R0.reuse, R83 ;  /* 0x00000053000b7220 */ /* 0x040fe40000410000 */
[-C--:B------:R-:W-:Y:S02]  /*1650*/  FMUL.FTZ R8, R0, R9.reuse ;  /* 0x0000000900087220 */ /* 0x080fe40000410000 */
[----:B------:R-:W-:-:S02]  /*1660*/  FFMA.FTZ R84, R74, R9, R11 ;  /* 0x000000094a547223 */ /* 0x000fc4000001000b */
[----:B------:R-:W-:-:S03]  /*1670*/  FFMA.FTZ R83, R74, R83, -R8 ;  /* 0x000000534a537223 */ /* 0x000fc60000010808 */
[----:B------:R-:W2:Y:S01]  /*1680*/  SHFL.UP PT, R9, R84, 0x1, RZ ;  /* 0x0420000054097989 */ /* 0x000ea200000e00ff */
        /* <DEDUP_REMOVED lines=8> */
[----:B------:R-:W3:Y:S01]  /*1710*/  SHFL.UP PT, R12, R81, 0x2, RZ ;  /* 0x04400000510c7989 */ /* 0x000ee200000e00ff */
        /* <DEDUP_REMOVED lines=24> */
[-C--:B---3--:R-:W-:Y:S01]  /*18a0*/  FFMA.FTZ R11, R84, R12.reuse, R11 ;  /* 0x0000000c540b7223 */ /* 0x088fe2000001000b */
        /* <DEDUP_REMOVED lines=10> */
[----:B------:R-:W3:Y:S01]  /*1950*/  SHFL.UP PT, R8, R83, 0x8, RZ ;  /* 0x0500000053087989 */ /* 0x000ee200000e00ff */
        /* <DEDUP_REMOVED lines=9> */
[-C--:B---3--:R-:W-:Y:S01]  /*19f0*/  @P1 FFMA.FTZ R84, R84, R8.reuse, R11 ;  /* 0x0000000854541223 */ /* 0x088fe2000001000b */
[----:B------:R-:W0:Y:S01]  /*1a00*/  SHFL.UP PT, R16, R82, 0x10, RZ ;  /* 0x0600000052107989 */ /* 0x000e2200000e00ff */
[----:B------:R-:W-:-:S03]  /*1a10*/  @P1 FFMA.FTZ R83, R83, R8, -R10 ;  /* 0x0000000853531223 */ /* 0x000fc6000001080a */
[----:B------:R-:W1:Y:S04]  /*1a20*/  SHFL.UP PT, R9, R81, 0x10, RZ ;  /* 0x0600000051097989 */ /* 0x000e6800000e00ff */
[----:B------:R-:W2:Y:S04]  /*1a30*/  SHFL.UP PT, R8, R84, 0x10, RZ ;  /* 0x0600000054087989 */ /* 0x000ea800000e00ff */
[----:B------:R-:W3:Y:S01]  /*1a40*/  SHFL.UP PT, R17, R83, 0x10, RZ ;  /* 0x0600000053117989 */ /* 0x000ee200000e00ff */
        /* <DEDUP_REMOVED lines=41> */
[CC--:B------:R-:W-:Y:S01]  /*1ce0*/  FMUL.FTZ R18, R80.reuse, R16.reuse ;  /* 0x0000001050127220 */ /* 0x0c0fe20000410000 */
[-C--:B------:R-:W-:Y:S01]  /*1cf0*/  FMUL.FTZ R19, R80, R17.reuse ;  /* 0x0000001150137220 */ /* 0x080fe20000410000 */
[----:B------:R-:W-:Y:S02]  /*1d00*/  ISETP.NE.AND P1, PT, R37, RZ, PT ;  /* 0x000000ff2500720c */ /* 0x000fe40003f25270 */
[C---:B------:R-:W-:Y:S01]  /*1d10*/  FFMA.FTZ R18, R79.reuse, R17, -R18 ;  /* 0x000000114f127223 */ /* 0x040fe20000010812 */
[----:B------:R-:W-:Y:S01]  /*1d20*/  FFMA.FTZ R19, R79, R16, R19 ;  /* 0x000000104f137223 */ /* 0x000fe20000010013 */
[-C--:B----4-:R-:W-:Y:S02]  /*1d30*/  FMUL.FTZ R17, R55, R57.reuse ;  /* 0x0000003937117220 */ /* 0x090fe40000410000 */
[----:B------:R-:W-:Y:S01]  /*1d40*/  FADD.FTZ R18, R63, R18 ;  /* 0x000000123f127221 */ /* 0x000fe20000010000 */
[C---:B------:R-:W-:Y:S01]  /*1d50*/  FMUL.FTZ R16, R54.reuse, R57 ;  /* 0x0000003936107220 */ /* 0x040fe20000410000 */
[----:B------:R-:W-:Y:S01]  /*1d60*/  FADD.FTZ R19, RZ, R19 ;  /* 0x00000013ff137221 */ /* 0x000fe20000010000 */
[----:B------:R-:W-:Y:S01]  /*1d70*/  FFMA.FTZ R57, R54, R56, -R17 ;  /* 0x0000003836397223 */ /* 0x000fe20000010811 */
[C---:B------:R-:W-:Y:S01]  /*1d80*/  FMUL.FTZ R54, R78.reuse, R18 ;  /* 0x000000124e367220 */ /* 0x040fe20000410000 */
[----:B------:R-:W-:Y:S01]  /*1d90*/  FFMA.FTZ R56, R55, R56, R16 ;  /* 0x0000003837387223 */ /* 0x000fe20000010010 */
[----:B------:R-:W-:Y:S01]  /*1da0*/  FMUL.FTZ R59, R78, R19 ;  /* 0x000000134e3b7220 */ /* 0x000fe20000410000 */
[----:B------:R-:W-:Y:S01]  /*1db0*/  FMUL.FTZ R55, R9, R15 ;  /* 0x0000000f09377220 */ /* 0x000fe20000410000 */
[C---:B------:R-:W-:Y:S01]  /*1dc0*/  FFMA.FTZ R54, R77.reuse, R19, R54 ;  /* 0x000000134d367223 */ /* 0x040fe20000010036 */
[----:B------:R-:W0:Y:S01]  /*1dd0*/  @!P1 LDC.64 R16, c[0x0][0x480] ;  /* 0x00012000ff109b82 */ /* 0x000e220000000a00 */
[----:B------:R-:W-:Y:S01]  /*1de0*/  FFMA.FTZ R79, R77, R18, -R59 ;  /* 0x000000124d4f7223 */ /* 0x000fe2000001083b */
[----:B------:R-:W-:Y:S01]  /*1df0*/  FFMA.FTZ R77, R8, R14, -R55 ;  /* 0x0000000e084d7223 */ /* 0x000fe20000010837 */
[----:B------:R-:W-:-:S02]  /*1e00*/  FADD.FTZ R55, RZ, R54 ;  /* 0x00000036ff377221 */ /* 0x000fc40000010000 */
[----:B------:R-:W-:Y:S02]  /*1e10*/  FADD.FTZ R54, R64, R79 ;  /* 0x0000004f40367221 */ /* 0x000fe40000010000 */
[C---:B------:R-:W-:Y:S01]  /*1e20*/  FMUL.FTZ R78, R76.reuse, R55 ;  /* 0x000000374c4e7220 */ /* 0x040fe20000410000 */
[C---:B------:R-:W-:Y:S01]  /*1e30*/  FMUL.FTZ R59, R9.reuse, R13 ;  /* 0x0000000d093b7220 */ /* 0x040fe20000410000 */
[----:B------:R-:W-:Y:S01]  /*1e40*/  FMUL.FTZ R76, R76, R54 ;  /* 0x000000364c4c7220 */ /* 0x000fe20000410000 */
[----:B------:R-:W-:Y:S01]  /*1e50*/  FMUL.FTZ R58, R9, R14 ;  /* 0x0000000e093a7220 */ /* 0x000fe20000410000 */
[----:B------:R-:W-:Y:S01]  /*1e60*/  FFMA.FTZ R78, R75, R54, -R78 ;  /* 0x000000364b4e7223 */ /* 0x000fe2000001084e */
[-C--:B------:R-:W-:Y:S01]  /*1e70*/  FMUL.FTZ R14, R9, R12.reuse ;  /* 0x0000000c090e7220 */ /* 0x080fe20000410000 */
[C---:B------:R-:W-:Y:S01]  /*1e80*/  FFMA.FTZ R12, R8.reuse, R12, -R59 ;  /* 0x0000000c080c7223 */ /* 0x040fe2000001083b */
[----:B------:R-:W-:Y:S01]  /*1e90*/  FFMA.FTZ R76, R75, R55, R76 ;  /* 0x000000374b4c7223 */ /* 0x000fe2000001004c */
[----:B------:R-:W-:Y:S01]  /*1ea0*/  FADD.FTZ R59, R65, R78 ;  /* 0x0000004e413b7221 */ /* 0x000fe20000010000 */
[C---:B------:R-:W-:Y:S01]  /*1eb0*/  FFMA.FTZ R13, R8.reuse, R13, R14 ;  /* 0x0000000d080d7223 */ /* 0x040fe2000001000e */
[----:B------:R-:W-:Y:S01]  /*1ec0*/  FFMA.FTZ R58, R8, R15, R58 ;  /* 0x0000000f083a7223 */ /* 0x000fe2000001003a */
[----:B------:R-:W-:Y:S01]  /*1ed0*/  FADD.FTZ R75, RZ, R76 ;  /* 0x0000004cff4b7221 */ /* 0x000fe20000010000 */
[----:B------:R-:W-:Y:S01]  /*1ee0*/  FMUL.FTZ R9, R0, R59 ;  /* 0x0000003b00097220 */ /* 0x000fe20000410000 */
[----:B------:R-:W-:Y:S01]  /*1ef0*/  FADD.FTZ R14, R10, R77 ;  /* 0x0000004d0a0e7221 */ /* 0x000fe20000010000 */
[----:B------:R-:W-:Y:S01]  /*1f00*/  @!P1 IADD3 R10, P2, PT, R48, UR6, RZ ;  /* 0x00000006300a9c10 */ /* 0x000fe2000ff5e0ff */
[----:B------:R-:W-:Y:S01]  /*1f10*/  FMUL.FTZ R8, R56, R19 ;  /* 0x0000001338087220 */ /* 0x000fe20000410000 */
[-C--:B------:R-:W-:Y:S01]  /*1f20*/  FFMA.FTZ R19, R74, R75.reuse, R9 ;  /* 0x0000004b4a137223 */ /* 0x080fe20000010009 */
[----:B------:R-:W-:Y:S01]  /*1f30*/  FADD.FTZ R15, R11, R58 ;  /* 0x0000003a0b0f7221 */ /* 0x000fe20000010000 */
[----:B------:R-:W-:Y:S01]  /*1f40*/  FMUL.FTZ R9, R0, R75 ;  /* 0x0000004b00097220 */ /* 0x000fe20000410000 */
[----:B------:R-:W-:Y:S01]  /*1f50*/  @!P1 LEA.HI.X.SX32 R58, R48, RZ, 0x1, P2 ;  /* 0x000000ff303a9211 */ /* 0x000fe200010f0eff */
[----:B------:R-:W-:Y:S01]  /*1f60*/  UIADD3 UR7, UPT, UPT, UR7, 0x1, URZ ;  /* 0x0000000107077890 */ /* 0x000fe2000fffe0ff */
[----:B0-----:R-:W-:Y:S01]  /*1f70*/  @!P1 LEA R16, P2, R10, R16, 0x4 ;  /* 0x000000100a109211 */ /* 0x001fe200078420ff */
[----:B------:R-:W-:Y:S01]  /*1f80*/  FADD.FTZ R19, RZ, R19 ;  /* 0x00000013ff137221 */ /* 0x000fe20000010000 */
[----:B------:R-:W-:Y:S01]  /*1f90*/  FFMA.FTZ R9, R74, R59, -R9 ;  /* 0x0000003b4a097223 */ /* 0x000fe20000010809 */
[C---:B------:R-:W-:Y:S01]  /*1fa0*/  FFMA.FTZ R11, R57.reuse, R18, -R8 ;  /* 0x00000012390b7223 */ /* 0x040fe20000010808 */
        /* <DEDUP_REMOVED lines=18> */
[----:B------:R-:W-:Y:S02]  /*20d0*/  IADD3.X R66, PT, PT, R66, R35, RZ, P1, !PT ;  /* 0x0000002342427210 */ /* 0x000fe40000ffe4ff */
[----:B------:R-:W-:Y:S02]  /*20e0*/  IADD3.X R70, PT, PT, R70, R33, RZ, P2, !PT ;  /* 0x0000002146467210 */ /* 0x000fe400017fe4ff */
[----:B------:R-:W-:Y:S01]  /*20f0*/  IADD3.X R72, PT, PT, R72, R31, RZ, P3, !PT ;  /* 0x0000001f48487210 */ /* 0x000fe20001ffe4ff */
[----:B------:R-:W-:-:S02]  /*2100*/  UIADD3 UR6, UPT, UPT, UR6, 0x1, URZ ;  /* 0x0000000106067890 */ /* 0x000fc4000fffe0ff */
[----:B------:R-:W-:Y:S01]  /*2110*/  UIADD3 UR5, UPT, UPT, UR5, 0x10, URZ ;  /* 0x0000001005057890 */ /* 0x000fe2000fffe0ff */
[----:B0-----:R-:W-:Y:S11]  /*2120*/  BRA.U UP0, `(.L_x_2405) ;  /* 0xfffffff100187547 */ /* 0x001ff6000b83ffff */
.L_x_2404:
[----:B------:R-:W-:Y:S01]  /*2130*/  BAR.SYNC.DEFER_BLOCKING 0x0 ;  /* 0x0000000000007b1d */ /* 0x000fe20000010000 */
[----:B------:R-:W-:-:S06]  /*2140*/  USHF.L.U32 UR5, UR4, 0x7, URZ ;  /* 0x0000000704057899 */ /* 0x000fcc00080006ff */
[----:B------:R-:W-:Y:S02]  /*2150*/  IADD3 R11, P0, PT, R28, UR5, RZ ;  /* 0x000000051c0b7c10 */ /* 0x000fe4000ff1e0ff */
[----:B------:R-:W-:Y:S02]  /*2160*/  IADD3 R9, P1, PT, R26, UR5, RZ ;  /* 0x000000051a097c10 */ /* 0x000fe4000ff3e0ff */
[----:B------:R-:W-:Y:S02]  /*2170*/  IADD3.X R10, PT, PT, RZ, R45, RZ, P0, !PT ;  /* 0x0000002dff0a7210 */ /* 0x000fe400007fe4ff */
[C---:B------:R-:W-:Y:S02]  /*2180*/  LEA R12, P0, R11.reuse, R22, 0x2 ;  /* 0x000000160b0c7211 */ /* 0x040fe400078010ff */
[----:B------:R-:W-:Y:S02]  /*2190*/  IADD3.X R0, PT, PT, RZ, R46, RZ, P1, !PT ;  /* 0x0000002eff007210 */ /* 0x000fe40000ffe4ff */
[----:B------:R-:W-:-:S02]  /*21a0*/  LEA.HI.X R13, R11, R23, R10, 0x2, P0 ;  /* 0x000000170b0d7211 */ /* 0x000fc400000f140a */
[----:B------:R-:W-:-:S04]  /*21b0*/  LEA R8, P1, R9, R20, 0x2 ;  /* 0x0000001409087211 */ /* 0x000fc800078210ff */
[----:B------:R-:W-:Y:S01]  /*21c0*/  LEA.HI.X R9, R9, R21, R0, 0x2, P1 ;  /* 0x0000001509097211 */ /* 0x000fe200008f1400 */
[----:B------:R0:W-:Y:S01]  /*21d0*/  STG.E.128 desc[UR16][R12.64], R4 ;  /* 0x000000040c007986 */ /* 0x0001e2000c101d10 */
[----:B------:R-:W-:Y:S06]  /*21e0*/  BAR.SYNC.DEFER_BLOCKING 0x0 ;  /* 0x0000000000007b1d */ /* 0x000fec0000010000 */
[----:B------:R-:W2:Y:S02]  /*21f0*/  LDG.E.128 R8, desc[UR16][R8.64] ;  /* 0x0000001008087981 */ /* 0x000ea4000c1e1d00 */
[----:B------:R-:W-:Y:S01]  /*2200*/  BAR.SYNC.DEFER_BLOCKING 0x0 ;  /* 0x0000000000007b1d */ /* 0x000fe20000010000 */
[----:B0-----:R-:W-:Y:S01]  /*2210*/  IADD3 R13, P0, PT, R24, UR5, RZ ;  /* 0x00000005180d7c10 */ /* 0x001fe2000ff1e0ff */
[----:B------:R-:W-:Y:S01]  /*2220*/  UIADD3 UR4, UPT, UPT, UR4, 0x1, URZ ;  /* 0x0000000104047890 */ /* 0x000fe2000fffe0ff */
[----:B------:R-:W-:-:S03]  /*2230*/  IADD3 R50, P1, PT, R50, 0x200, RZ ;  /* 0x0000020032327810 */ /* 0x000fc60007f3e0ff */
[----:B------:R-:W0:Y:S01]  /*2240*/  LDCU UR5, c[0x0][0x394] ;  /* 0x00007280ff0577ac */ /* 0x000e220008000800 */
[----:B------:R-:W-:Y:S01]  /*2250*/  IADD3.X R51, PT, PT, RZ, R51, RZ, P1, !PT ;  /* 0x00000033ff337210 */ /* 0x000fe20000ffe4ff */
[----:B0-----:R-:W-:Y:S01]  /*2260*/  UISETP.GE.AND UP0, UPT, UR4, UR5, UPT ;  /* 0x000000050400728c */ /* 0x001fe2000bf06270 */
[----:B--2---:R-:W-:Y:S01]  /*2270*/  FMUL.FTZ R15, R9, -1.4426950216293334961 ;  /* 0xbfb8aa3b090f7820 */ /* 0x004fe20000410000 */
        /* <DEDUP_REMOVED lines=8> */
[----:B-1----:R-:W-:Y:S01]  /*2300*/  FADD.FTZ R14, R0, 1 ;  /* 0x3f800000000e7421 */ /* 0x002fe20000010000 */
[----:B------:R-:W-:-:S04]  /*2310*/  IADD3.X R0, PT, PT, RZ, R47, RZ, P0, !PT ;  /* 0x0000002fff007210 */ /* 0x000fc800007fe4ff */
[----:B------:R-:W0:Y:S01]  /*2320*/  MUFU.RCP R16, R16 ;  /* 0x0000001000107308 */ /* 0x000e220000001000 */
[----:B------:R-:W-:Y:S01]  /*2330*/  LEA R12, P0, R13, R2, 0x2 ;  /* 0x000000020d0c7211 */ /* 0x000fe200078010ff */
[----:B--2---:R-:W-:-:S03]  /*2340*/  FADD.FTZ R18, R17, 1 ;  /* 0x3f80000011127421 */ /* 0x004fc60000010000 */
[----:B------:R-:W-:Y:S01]  /*2350*/  LEA.HI.X R13, R13, R3, R0, 0x2, P0 ;  /* 0x000000030d0d7211 */ /* 0x000fe200000f1400 */
[----:B---3--:R-:W-:Y:S01]  /*2360*/  FADD.FTZ R49, R19, 1 ;  /* 0x3f80000013317421 */ /* 0x008fe20000010000 */
[----:B------:R-:W-:Y:S01]  /*2370*/  IADD3 R52, P0, PT, R52, 0x200, RZ ;  /* 0x0000020034347810 */ /* 0x000fe20007f1e0ff */
[----:B------:R-:W1:Y:S03]  /*2380*/  MUFU.RCP R55, R14 ;  /* 0x0000000e00377308 */ /* 0x000e660000001000 */
[----:B------:R-:W-:-:S05]  /*2390*/  IADD3.X R53, PT, PT, RZ, R53, RZ, P0, !PT ;  /* 0x00000035ff357210 */ /* 0x000fca00007fe4ff */
[----:B------:R-:W2:Y:S01]  /*23a0*/  MUFU.RCP R57, R18 ;  /* 0x0000001200397308 */ /* 0x000ea20000001000 */
[----:B0-----:R-:W-:-:S04]  /*23b0*/  FMUL.FTZ R0, R9, R16 ;  /* 0x0000001009007220 */ /* 0x001fc80000410000 */
[----:B------:R-:W-:-:S03]  /*23c0*/  FMUL.FTZ R5, R0, R5 ;  /* 0x0000000500057220 */ /* 0x000fc60000410000 */
[----:B------:R-:W0:Y:S01]  /*23d0*/  MUFU.RCP R54, R49 ;  /* 0x0000003100367308 */ /* 0x000e220000001000 */
[----:B-1----:R-:W-:-:S04]  /*23e0*/  FMUL.FTZ R15, R8, R55 ;  /* 0x00000037080f7220 */ /* 0x002fc80000410000 */
[----:B------:R-:W-:Y:S01]  /*23f0*/  FMUL.FTZ R4, R15, R4 ;  /* 0x000000040f047220 */ /* 0x000fe20000410000 */
[----:B--2---:R-:W-:-:S04]  /*2400*/  FMUL.FTZ R9, R10, R57 ;  /* 0x000000390a097220 */ /* 0x004fc80000410000 */
[----:B------:R-:W-:Y:S01]  /*2410*/  FMUL.FTZ R6, R9, R6 ;  /* 0x0000000609067220 */ /* 0x000fe20000410000 */
[----:B0-----:R-:W-:-:S04]  /*2420*/  FMUL.FTZ R8, R11, R54 ;  /* 0x000000360b087220 */ /* 0x001fc80000410000 */
[----:B------:R-:W-:-:S05]  /*2430*/  FMUL.FTZ R7, R8, R7 ;  /* 0x0000000708077220 */ /* 0x000fca0000410000 */
[----:B------:R0:W-:Y:S01]  /*2440*/  STG.E.128 desc[UR16][R12.64], R4 ;  /* 0x000000040c007986 */ /* 0x0001e2000c101d10 */
[----:B------:R-:W-:Y:S05]  /*2450*/  BRA.U !UP0, `(.L_x_2406) ;  /* 0xffffffe108887547 */ /* 0x000fea000b83ffff */
[----:B------:R-:W-:Y:S05]  /*2460*/  EXIT ;  /* 0x000000000000794d */ /* 0x000fea0003800000 */
.L_x_2407:
        /* <DEDUP_REMOVED lines=9> */
.L_x_5017:


//--------------------- .text._Z25selective_scan_fwd_kernelI32Selective_Scan_fwd_kernel_traitsILi32ELi4ELi1ELb1ELb0ELb1ELb0EfN3c107complexIfEEEEv13SSMParamsBase --------------------------
	.section	.text._Z25selective_scan_fwd_kernelI32Selective_Scan_fwd_kernel_traitsILi32ELi4ELi1ELb1ELb0ELb1ELb0EfN3c107complexIfEEEEv13SSMParamsBase,"ax",@progbits
	.align	128
        .global         _Z25selective_scan_fwd_kernelI32Selective_Scan_fwd_kernel_traitsILi32ELi4ELi1ELb1ELb0ELb1ELb0EfN3c107complexIfEEEEv13SSMParamsBase
        .type           _Z25selective_scan_fwd_kernelI32Selective_Scan_fwd_kernel_traitsILi32ELi4ELi1ELb1ELb0ELb1ELb0EfN3c107complexIfEEEEv13SSMParamsBase,@function
        .size           _Z25selective_scan_fwd_kernelI32Selective_Scan_fwd_kernel_traitsILi32ELi4ELi1ELb1ELb0ELb1ELb0EfN3c107complexIfEEEEv13SSMParamsBase,(.L_x_5018 - _Z25selective_scan_fwd_kernelI32Selective_Scan_fwd_kernel_traitsILi32ELi4ELi1ELb1ELb0ELb1ELb0EfN3c107complexIfEEEEv13SSMParamsBase)
        .other          _Z25selective_scan_fwd_kernelI32Selective_Scan_fwd_kernel_traitsILi32ELi4ELi1ELb1ELb0ELb1ELb0EfN3c107complexIfEEEEv13SSMParamsBase,@"STO_CUDA_ENTRY STV_DEFAULT"
_Z25selective_scan_fwd_kernelI32Selective_Scan_fwd_kernel_traitsILi32ELi4ELi1ELb1ELb0ELb1ELb0EfN3c107complexIfEEEEv13SSMParamsBase:
.text._Z25selective_scan_fwd_kernelI32Selective_Scan_fwd_kernel_traitsILi32ELi4ELi1ELb1ELb0ELb1ELb0EfN3c107complexIfEEEEv13SSMParamsBase:
        /* <DEDUP_REMOVED lines=22> */
[----:B------:R-:W-:Y:S01]  /*0160*/  @P1 LEA R4, P3, R0, R4, 0x2 ;  /* 0x0000000400041211 */ /* 0x000fe200078610ff */
[----:B------:R4:W5:Y:S01]  /*0170*/  @P0 LDG.E R53, desc[UR16][R2.64] ;  /* 0x0000001002350981 */ /* 0x000962000c1e1900 */
[----:B---3--:R-:W-:Y:S02]  /*0180*/  IADD3 R6, PT, PT, R8, 0xffffffe, RZ ;  /* 0x0ffffffe08067810 */ /* 0x008fe40007ffe0ff */
[C---:B------:R-:W-:Y:S02]  /*0190*/  @P1 LEA.HI.X R5, R0.reuse, R5, RZ, 0x2, P3 ;  /* 0x0000000500051211 */ /* 0x040fe400018f14ff */
[----:B------:R3:W3:Y:S01]  /*01a0*/  F2I.FTZ.U32.TRUNC.NTZ R7, R6 ;  /* 0x0000000600077305 */ /* 0x0006e2000021f000 */
[----:B----4-:R-:W-:Y:S01]  /*01b0*/  IABS R2, R0 ;  /* 0x0000000000027213 */ /* 0x010fe20000000000 */
[----:B------:R-:W-:Y:S01]  /*01c0*/  UIMAD.WIDE.U32 UR6, UR18, UR12, URZ ;  /* 0x0000000c120672a5 */ /* 0x000fe2000f8e00ff */
[----:B------:R-:W-:Y:S02]  /*01d0*/  LOP3.LUT R8, R0, R11, RZ, 0x3c, !PT ;  /* 0x0000000b00087212 */ /* 0x000fe400078e3cff */
[----:B0-----:R-:W-:Y:S01]  /*01e0*/  ISETP.GE.AND P4, PT, R15, 0x1, PT ;  /* 0x000000010f00780c */ /* 0x001fe20003f86270 */
[----:B------:R-:W-:Y:S01]  /*01f0*/  UIMAD.WIDE.U32 UR4, UR18, UR8, URZ ;  /* 0x00000008120472a5 */ /* 0x000fe2000f8e00ff */
[----:B---3--:R-:W-:Y:S01]  /*0200*/  HFMA2 R6, -RZ, RZ, 0, 0 ;  /* 0x00000000ff067431 */ /* 0x008fe200000001ff */
[----:B------:R0:W5:Y:S01]  /*0210*/  @P1 LDG.E R52, desc[UR16][R4.64] ;  /* 0x0000001004341981 */ /* 0x000162000c1e1900 */
[----:B------:R-:W-:-:S05]  /*0220*/  IADD3 R10, PT, PT, RZ, -R7, RZ ;  /* 0x80000007ff0a7210 */ /* 0x000fca0007ffe0ff */
[----:B------:R-:W-:-:S04]  /*0230*/  IMAD R3, R10, R9, RZ ;  /* 0x000000090a037224 */ /* 0x000fc800078e02ff */
        /* <DEDUP_REMOVED lines=8> */
[----:B------:R-:W3:Y:S01]  /*02c0*/  LDC.64 R8, c[0x0][0x468] ;  /* 0x00011a00ff087b82 */ /* 0x000ee20000000a00 */
[----:B------:R-:W-:Y:S02]  /*02d0*/  UIMAD UR9, UR18, UR9, UR5 ;  /* 0x00000009120972a4 */ /* 0x000fe4000f8e0205 */
[----:B------:R-:W-:Y:S01]  /*02e0*/  UIMAD UR8, UR18, UR13, UR7 ;  /* 0x0000000d120872a4 */ /* 0x000fe2000f8e0207 */
[----:B------:R-:W-:Y:S02]  /*02f0*/  MOV R3, UR5 ;  /* 0x0000000500037c02 */ /* 0x000fe40008000f00 */
[----:B0-----:R-:W-:Y:S02]  /*0300*/  MOV R4, UR6 ;  /* 0x0000000600047c02 */ /* 0x001fe40008000f00 */
[----:B------:R-:W-:Y:S01]  /*0310*/  MOV R5, UR7 ;  /* 0x0000000700057c02 */ /* 0x000fe20008000f00 */
[----:B------:R-:W0:Y:S01]  /*0320*/  LDCU.64 UR6, c[0x0][0x3d0] ;  /* 0x00007a00ff0677ac */ /* 0x000e220008000a00 */
[----:B------:R-:W-:-:S02]  /*0330*/  MOV R2, UR4 ;  /* 0x0000000400027c02 */ /* 0x000fc40008000f00 */
[----:B------:R-:W-:Y:S02]  /*0340*/  MOV R3, UR9 ;  /* 0x0000000900037c02 */ /* 0x000fe40008000f00 */
[----:B------:R-:W-:Y:S02]  /*0350*/  MOV R5, UR8 ;  /* 0x0000000800057c02 */ /* 0x000fe40008000f00 */
[----:B------:R-:W-:Y:S02]  /*0360*/  ISETP.NE.AND P1, PT, R11, RZ, PT ;  /* 0x000000ff0b00720c */ /* 0x000fe40003f25270 */
[----:B------:R-:W-:Y:S01]  /*0370*/  @!P2 IADD3 R7, PT, PT, R7, 0x1, RZ ;  /* 0x000000010707a810 */ /* 0x000fe20007ffe0ff */
[----:B012---:R-:W-:Y:S10]  /*0380*/  @!P4 EXIT ;  /* 0x000000000000c94d */ /* 0x007ff40003800000 */
[----:B------:R-:W-:Y:S01]  /*0390*/  @P0 IADD3 R7, PT, PT, R7, 0x1, RZ ;  /* 0x0000000107070810 */ /* 0x000fe20007ffe0ff */
[C---:B------:R-:W-:Y:S01]  /*03a0*/  IMAD.WIDE.U32 R2, R0.reuse, UR10, R2 ;  /* 0x0000000a00027c25 */ /* 0x040fe2000f8e0002 */
[----:B------:R-:W0:Y:S01]  /*03b0*/  LDC.64 R12, c[0x0][0x450] ;  /* 0x00011400ff0c7b82 */ /* 0x000e220000000a00 */
[----:B------:R-:W1:Y:S01]  /*03c0*/  S2R R51, SR_TID.X ;  /* 0x0000000000337919 */ /* 0x000e620000002100 */
[----:B------:R-:W-:Y:S01]  /*03d0*/  @!P3 IADD3 R7, PT, PT, -R7, RZ, RZ ;  /* 0x000000ff0707b210 */ /* 0x000fe20007ffe1ff */
[C---:B------:R-:W-:Y:S01]  /*03e0*/  IMAD R57, R0.reuse, UR11, R3 ;  /* 0x0000000b00397c24 */ /* 0x040fe2000f8e0203 */
[----:B------:R-:W-:Y:S01]  /*03f0*/  @!P1 LOP3.LUT R7, RZ, R11, RZ, 0x33, !PT ;  /* 0x0000000bff079212 */ /* 0x000fe200078e33ff */
[----:B------:R-:W-:Y:S01]  /*0400*/  IMAD.WIDE.U32 R4, R0, UR14, R4 ;  /* 0x0000000e00047c25 */ /* 0x000fe2000f8e0004 */
[----:B------:R-:W-:Y:S01]  /*0410*/  UIMAD.WIDE.U32 UR4, UR18, UR6, URZ ;  /* 0x00000006120472a5 */ /* 0x000fe2000f8e00ff */
[----:B------:R-:W-:Y:S01]  /*0420*/  LEA R54, P0, R2, R54, 0x2 ;  /* 0x0000003602367211 */ /* 0x000fe200078010ff */
[----:B------:R-:W2:Y:S01]  /*0430*/  LDC.64 R16, c[0x0][0x428] ;  /* 0x00010a00ff107b82 */ /* 0x000ea20000000a00 */
[----:B------:R-:W-:Y:S01]  /*0440*/  SHF.R.S32.HI R3, RZ, 0x1f, R7 ;  /* 0x0000001fff037819 */ /* 0x000fe20000011407 */
[----:B------:R-:W-:Y:S01]  /*0450*/  IMAD R59, R0, UR15, R5 ;  /* 0x0000000f003b7c24 */ /* 0x000fe2000f8e0205 */
[----:B------:R-:W-:Y:S01]  /*0460*/  UIMAD UR5, UR18, UR7, UR5 ;  /* 0x00000007120572a4 */ /* 0x000fe2000f8e0205 */
[----:B------:R-:W-:Y:S01]  /*0470*/  LEA.HI.X R57, R2, R55, R57, 0x2, P0 ;  /* 0x0000003702397211 */ /* 0x000fe200000f1439 */
[----:B------:R-:W4:Y:S01]  /*0480*/  LDCU.64 UR6, c[0x0][0x3b8] ;  /* 0x00007700ff0677ac */ /* 0x000f220008000a00 */
[C---:B---3--:R-:W-:Y:S01]  /*0490*/  LEA R56, P0, R4.reuse, R8, 0x2 ;  /* 0x0000000804387211 */ /* 0x048fe200078010ff */
[----:B------:R-:W-:Y:S01]  /*04a0*/  IMAD R2, R3, R60, RZ ;  /* 0x0000003c03027224 */ /* 0x000fe200078e02ff */
[----:B------:R-:W3:Y:S01]  /*04b0*/  LDC.64 R46, c[0x0][0x3a0] ;  /* 0x0000e800ff2e7b82 */ /* 0x000ee20000000a00 */
[----:B------:R-:W-:Y:S01]  /*04c0*/  MOV R45, RZ ;  /* 0x000000ff002d7202 */ /* 0x000fe20000000f00 */
[----:B------:R-:W0:Y:S01]  /*04d0*/  LDCU.U8 UR9, c[0x0][0x39e] ;  /* 0x000073c0ff0977ac */ /* 0x000e220008000000 */
[----:B------:R-:W-:Y:S01]  /*04e0*/  LEA.HI.X R59, R4, R9, R59, 0x2, P0 ;  /* 0x00000009043b7211 */ /* 0x000fe200000f143b */
[----:B------:R-:W-:-:S02]  /*04f0*/  IMAD R61, R7, R61, R2 ;  /* 0x0000003d073d7224 */ /* 0x000fc400078e0202 */
[----:B------:R-:W-:Y:S01]  /*0500*/  IMAD.WIDE.U32 R2, R7, R60, UR4 ;  /* 0x0000000407027e25 */ /* 0x000fe2000f8e003c */
[----:B------:R-:W1:Y:S01]  /*0510*/  LDCU UR4, c[0x0][0x38c] ;  /* 0x00007180ff0477ac */ /* 0x000e620008000800 */
[----:B------:R-:W1:Y:S01]  /*0520*/  LDC R11, c[0x0][0x384] ;  /* 0x0000e100ff0b7b82 */ /* 0x000e620000000800 */
[----:B0-----:R-:W-:Y:S02]  /*0530*/  LEA R58, P0, R2, R12, 0x2 ;  /* 0x0000000c023a7211 */ /* 0x001fe400078010ff */
[----:B------:R-:W-:Y:S01]  /*0540*/  IADD3 R61, PT, PT, R3, R61, RZ ;  /* 0x0000003d033d7210 */ /* 0x000fe20007ffe0ff */
[----:B----4-:R-:W-:-:S04]  /*0550*/  IMAD.WIDE.U32 R48, R0, UR6, RZ ;  /* 0x0000000600307c25 */ /* 0x010fc8000f8e00ff */
[----:B------:R-:W0:Y:S01]  /*0560*/  LDC.64 R20, c[0x0][0x448] ;  /* 0x00011200ff147b82 */ /* 0x000e220000000a00 */
[----:B------:R-:W-:Y:S01]  /*0570*/  LEA.HI.X R61, R2, R13, R61, 0x2, P0 ;  /* 0x0000000d023d7211 */ /* 0x000fe200000f143d */
[----:B--2---:R-:W-:-:S04]  /*0580*/  IMAD.WIDE.U32 R4, R0, R16, RZ ;  /* 0x0000001000047225 */ /* 0x004fc800078e00ff */
[C---:B------:R-:W-:Y:S02]  /*0590*/  IMAD R5, R0.reuse, R17, R5 ;  /* 0x0000001100057224 */ /* 0x040fe400078e0205 */
[----:B------:R-:W2:Y:S01]  /*05a0*/  LDC.64 R22, c[0x0][0x440] ;  /* 0x00011000ff167b82 */ /* 0x000ea20000000a00 */
[----:B---3--:R-:W-:Y:S01]  /*05b0*/  IMAD.WIDE.U32 R6, R0, R46, RZ ;  /* 0x0000002e00067225 */ /* 0x008fe200078e00ff */
[----:B-1----:R-:W-:-:S03]  /*05c0*/  UISETP.LT.AND UP0, UPT, UR4, 0x1, UPT ;  /* 0x000000010400788c */ /* 0x002fc6000bf01270 */
[----:B------:R-:W-:Y:S02]  /*05d0*/  IMAD R47, R0, R47, R7 ;  /* 0x0000002f002f7224 */ /* 0x000fe400078e0207 */
[----:B------:R-:W-:Y:S01]  /*05e0*/  IMAD.WIDE.U32 R28, R51, 0x20, RZ ;  /* 0x00000020331c7825 */ /* 0x000fe200078e00ff */
[----:B------:R-:W1:Y:S03]  /*05f0*/  LDC.64 R18, c[0x0][0x420] ;  /* 0x00010800ff127b82 */ /* 0x000e660000000a00 */
[----:B------:R-:W-:Y:S01]  /*0600*/  IMAD R2, R11, UR18, R0 ;  /* 0x000000120b027c24 */ /* 0x000fe2000f8e0200 */
[----:B------:R-:W-:Y:S01]  /*0610*/  LOP3.LUT R55, R28, 0x10, RZ, 0xfc, !PT ;  /* 0x000000101c377812 */ /* 0x000fe200078efcff */
[----:B------:R-:W-:Y:S02]  /*0620*/  IMAD R0, R0, UR7, R49 ;  /* 0x0000000700007c24 */ /* 0x000fe4000f8e0231 */
[----:B------:R-:W-:Y:S01]  /*0630*/  IMAD R2, R2, R15, RZ ;  /* 0x0000000f02027224 */ /* 0x000fe200078e02ff */
[----:B------:R-:W3:Y:S01]  /*0640*/  LDC.64 R8, c[0x0][0x478] ;  /* 0x00011e00ff087b82 */ /* 0x000ee20000000a00 */
[----:B0-----:R-:W-:-:S02]  /*0650*/  LEA R50, P0, R48, R20, 0x3 ;  /* 0x0000001430327211 */ /* 0x001fc400078018ff */
[----:B------:R-:W-:Y:S01]  /*0660*/  IMAD R44, R2, UR4, RZ ;  /* 0x00000004022c7c24 */ /* 0x000fe2000f8e02ff */
[----:B------:R-:W-:Y:S01]  /*0670*/  USEL UR4, UR4, 0x1, !UP0 ;  /* 0x0000000104047887 */ /* 0x000fe2000c000000 */
[----:B------:R-:W-:-:S03]  /*0680*/  LEA.HI.X R48, R48, R21, R0, 0x3, P0 ;  /* 0x0000001530307211 */ /* 0x000fc600000f1c00 */
[----:B------:R-:W0:Y:S01]  /*0690*/  LDC.64 R36, c[0x0][0x3c0] ;  /* 0x0000f000ff247b82 */ /* 0x000e220000000a00 */
[----:B--2---:R-:W-:Y:S01]  /*06a0*/  LEA R49, P1, R6, R22, 0x3 ;  /* 0x0000001606317211 */ /* 0x004fe200078218ff */
[----:B------:R-:W-:-:S03]  /*06b0*/  UIADD3 UR6, UPT, UPT, -UR4, URZ, URZ ;  /* 0x000000ff04067290 */ /* 0x000fc6000fffe1ff */
[----:B------:R-:W-:-:S03]  /*06c0*/  LEA.HI.X R47, R6, R23, R47, 0x3, P1 ;  /* 0x00000017062f7211 */ /* 0x000fc600008f1c2f */
[----:B------:R-:W2:Y:S01]  /*06d0*/  LDC.64 R34, c[0x0][0x3e0] ;  /* 0x0000f800ff227b82 */ /* 0x000ea20000000a00 */
[----:B-1----:R-:W-:-:S04]  /*06e0*/  IMAD.WIDE.U32 R30, R18, UR18, R4 ;  /* 0x00000012121e7c25 */ /* 0x002fc8000f8e0004 */
[----:B------:R-:W-:-:S03]  /*06f0*/  IMAD R46, R19, UR18, R31 ;  /* 0x00000012132e7c24 */ /* 0x000fc6000f8e021f */
[----:B------:R-:W1:Y:S01]  /*0700*/  LDC.64 R32, c[0x0][0x3a8] ;  /* 0x0000ea00ff207b82 */ /* 0x000e620000000a00 */
[----:B---3--:R-:W-:Y:S01]  /*0710*/  IMAD.WIDE.U32 R2, R51, 0x10, R8 ;  /* 0x0000001033027825 */ /* 0x008fe200078e0008 */
[----:B0-----:R-:W-:Y:S02]  /*0720*/  SHF.L.U64.HI R37, R36, 0x3, R37 ;  /* 0x0000000324257819 */ /* 0x001fe40000010225 */
[----:B--2---:R-:W-:Y:S02]  /*0730*/  SHF.L.U64.HI R35, R34, 0x2, R35 ;  /* 0x0000000222237819 */ /* 0x004fe40000010223 */
[----:B-1----:R-:W-:-:S07]  /*0740*/  SHF.L.U64.HI R33, R32, 0x3, R33 ;  /* 0x0000000320217819 */ /* 0x002fce0000010221 */
.L_x_2418:
[----:B------:R-:W-:Y:S01]  /*0750*/  BAR.SYNC.DEFER_BLOCKING 0x0 ;  /* 0x0000000000007b1d */ /* 0x000fe20000010000 */
[----:B-1----:R-:W-:Y:S02]  /*0760*/  MOV R4, R56 ;  /* 0x0000003800047202 */ /* 0x002fe40000000f00 */
[----:B------:R-:W-:Y:S02]  /*0770*/  MOV R5, R59 ;  /* 0x0000003b00057202 */ /* 0x000fe40000000f00 */
[----:B------:R-:W-:Y:S02]  /*0780*/  MOV R8, R54 ;  /* 0x0000003600087202 */ /* 0x000fe40000000f00 */
[----:B------:R-:W-:Y:S01]  /*0790*/  MOV R9, R57 ;  /* 0x0000003900097202 */ /* 0x000fe20000000f00 */
        /* <DEDUP_REMOVED lines=49> */
.L_x_2410:
[----:B------:R-:W-:Y:S05]  /*0ab0*/  BSYNC.RECONVERGENT B0 ;  /* 0x0000000000007941 */ /* 0x000fea0003800200 */
.L_x_2409:
        /* <DEDUP_REMOVED lines=32> */
.L_x_2412:
[----:B------:R-:W-:Y:S05]  /*0cc0*/  BSYNC.RECONVERGENT B0 ;  /* 0x0000000000007941 */ /* 0x000fea0003800200 */
.L_x_2411:
        /* <DEDUP_REMOVED lines=32> */
.L_x_2414:
[----:B------:R-:W-:Y:S05]  /*0ed0*/  BSYNC.RECONVERGENT B0 ;  /* 0x0000000000007941 */ /* 0x000fea0003800200 */
.L_x_2413:
        /* <DEDUP_REMOVED lines=32> */
.L_x_2415:
[----:B------:R-:W-:Y:S05]  /*10e0*/  BSYNC.RECONVERGENT B0 ;  /* 0x0000000000007941 */ /* 0x000fea0003800200 */
.L_x_2408:
        /* <DEDUP_REMOVED lines=12> */
[----:B------:R-:W-:Y:S01]  /*11b0*/  IADD3 R40, P1, PT, R58, R55, RZ ;  /* 0x000000373a287210 */ /* 0x000fe20007f3e0ff */
[----:B------:R-:W-:Y:S01]  /*11c0*/  FMUL.FTZ R65, R8, R60 ;  /* 0x0000003c08417220 */ /* 0x000fe20000410000 */
[----:B------:R-:W-:Y:S01]  /*11d0*/  FMUL.FTZ R66, R9, R62 ;  /* 0x0000003e09427220 */ /* 0x000fe20000410000 */
[----:B------:R-:W-:Y:S01]  /*11e0*/  FMUL.FTZ R67, R10, R63 ;  /* 0x0000003f0a437220 */ /* 0x000fe20000410000 */
[----:B------:R-:W-:Y:S01]  /*11f0*/  FMUL.FTZ R70, R11, R64 ;  /* 0x000000400b467220 */ /* 0x000fe20000410000 */
[----:B------:R-:W-:Y:S01]  /*1200*/  IMAD R69, R45, UR7, RZ ;  /* 0x000000072d457c24 */ /* 0x000fe2000f8e02ff */
[----:B------:R-:W-:-:S02]  /*1210*/  ISETP.EQ.AND P0, PT, R51, RZ, P0 ;  /* 0x000000ff3300720c */ /* 0x000fc40000702270 */
[----:B------:R-:W-:Y:S02]  /*1220*/  MOV R72, R49 ;  /* 0x0000003100487202 */ /* 0x000fe40000000f00 */
[----:B------:R-:W-:Y:S02]  /*1230*/  MOV R73, R47 ;  /* 0x0000002f00497202 */ /* 0x000fe40000000f00 */
[----:B------:R-:W-:Y:S02]  /*1240*/  MOV R68, R50 ;  /* 0x0000003200447202 */ /* 0x000fe40000000f00 */
[----:B------:R-:W-:Y:S02]  /*1250*/  MOV R71, R48 ;  /* 0x0000003000477202 */ /* 0x000fe40000000f00 */
[----:B------:R-:W-:Y:S01]  /*1260*/  IADD3.X R41, PT, PT, R29, R61, RZ, P1, !PT ;  /* 0x0000003d1d297210 */ /* 0x000fe20000ffe4ff */
[----:B0-----:R-:W-:-:S03]  /*1270*/  ULEA UR4, UR5, UR4, 0x18 ;  /* 0x0000000405047291 */ /* 0x001fc6000f8ec0ff */
[----:B------:R-:W-:Y:S01]  /*1280*/  UMOV UR5, UR6 ;  /* 0x0000000600057c82 */ /* 0x000fe20008000000 */
[----:B------:R-:W-:-:S12]  /*1290*/  UIADD3 UR4, UPT, UPT, UR4, 0x460, URZ ;  /* 0x0000046004047890 */ /* 0x000fd8000fffe0ff */
.L_x_2417:
[----:B------:R-:W2:Y:S01]  /*12a0*/  LDG.E.64 R16, desc[UR16][R72.64] ;  /* 0x0000001048107981 */ /* 0x000ea2000c1e1b00 */
[----:B0-----:R-:W-:-:S03]  /*12b0*/  MOV R9, R71 ;  /* 0x0000004700097202 */ /* 0x001fc60000000f00 */
[----:B------:R-:W3:Y:S01]  /*12c0*/  LDG.E.128 R12, desc[UR16][R40.64+-0x10] ;  /* 0xfffff010280c7981 */ /* 0x000ee2000c1e1d00 */
[C---:B-1----:R-:W-:Y:S01]  /*12d0*/  ISETP.GE.AND P1, PT, R78.reuse, 0x1, PT ;  /* 0x000000014e00780c */ /* 0x042fe20003f26270 */
[----:B------:R-:W0:Y:S01]  /*12e0*/  S2UR UR8, SR_CgaCtaId ;  /* 0x00000000000879c3 */ /* 0x000e220000008800 */
[----:B------:R-:W-:Y:S01]  /*12f0*/  UMOV UR7, 0x400 ;  /* 0x0000040000077882 */ /* 0x000fe20000000000 */
[----:B------:R-:W-:Y:S01]  /*1300*/  ISETP.NE.AND P2, PT, R78, RZ, PT ;  /* 0x000000ff4e00720c */ /* 0x000fe20003f45270 */
[----:B0-----:R-:W-:Y:S01]  /*1310*/  ULEA UR7, UR8, UR7, 0x18 ;  /* 0x0000000708077291 */ /* 0x001fe2000f8ec0ff */
[----:B--2---:R-:W-:Y:S01]  /*1320*/  FMUL.FTZ R0, R17, R62 ;  /* 0x0000003e11007220 */ /* 0x004fe20000410000 */
[----:B------:R-:W-:-:S03]  /*1330*/  FMUL.FTZ R19, R16, 1.4426950216293334961 ;  /* 0x3fb8aa3b10137820 */ /* 0x000fc60000410000 */
[----:B------:R-:W-:Y:S01]  /*1340*/  FMUL.RZ R8, R0, 0.15915493667125701904 ;  /* 0x3e22f98300087820 */ /* 0x000fe2000040c000 */
[----:B------:R-:W-:Y:S01]  /*1350*/  FMUL.FTZ R0, R19, R62 ;  /* 0x0000003e13007220 */ /* 0x000fe20000410000 */
[-C--:B------:R-:W-:Y:S01]  /*1360*/  FMUL.FTZ R10, R17, R63.reuse ;  /* 0x0000003f110a7220 */ /* 0x080fe20000410000 */
[----:B------:R-:W-:Y:S01]  /*1370*/  FMUL.FTZ R18, R19, R63 ;  /* 0x0000003f13127220 */ /* 0x000fe20000410000 */
[----:B------:R-:W0:Y:S02]  /*1380*/  MUFU.SIN R21, R8 ;  /* 0x0000000800157308 */ /* 0x000e240000000400 */
[----:B------:R-:W-:-:S06]  /*1390*/  FMUL.RZ R27, R10, 0.15915493667125701904 ;  /* 0x3e22f9830a1b7820 */ /* 0x000fcc000040c000 */
[----:B------:R1:W2:Y:S08]  /*13a0*/  MUFU.COS R79, R8 ;  /* 0x00000008004f7308 */ /* 0x0002b00000000000 */
[----:B------:R-:W0:Y:S01]  /*13b0*/  MUFU.EX2 R0, R0 ;  /* 0x0000000000007308 */ /* 0x000e220000000800 */
[-C--:B------:R-:W-:Y:S01]  /*13c0*/  FMUL.FTZ R10, R17, R64.reuse ;  /* 0x00000040110a7220 */ /* 0x080fe20000410000 */
[----:B------:R-:W-:Y:S01]  /*13d0*/  FMUL.FTZ R16, R19, R64 ;  /* 0x0000004013107220 */ /* 0x000fe20000410000 */
[----:B-1----:R-:W-:Y:S01]  /*13e0*/  MOV R8, R68 ;  /* 0x0000004400087202 */ /* 0x002fe20000000f00 */
[----:B------:R-:W1:Y:S08]  /*13f0*/  MUFU.COS R22, R27 ;  /* 0x0000001b00167308 */ /* 0x000e700000000000 */
[----:B------:R-:W4:Y:S01]  /*1400*/  MUFU.SIN R20, R27 ;  /* 0x0000001b00147308 */ /* 0x000f220000000400 */
[----:B0-----:R-:W-:-:S07]  /*1410*/  FMUL.FTZ R76, R0, R21 ;  /* 0x00000015004c7220 */ /* 0x001fce0000410000 */
[----:B------:R-:W1:Y:S01]  /*1420*/  MUFU.EX2 R77, R18 ;  /* 0x00000012004d7308 */ /* 0x000e620000000800 */
[----:B------:R-:W-:Y:S01]  /*1430*/  FMUL.RZ R42, R10, 0.15915493667125701904 ;  /* 0x3e22f9830a2a7820 */ /* 0x000fe2000040c000 */
[----:B--2---:R-:W-:Y:S01]  /*1440*/  FMUL.FTZ R79, R0, R79 ;  /* 0x0000004f004f7220 */ /* 0x004fe20000410000 */
[----:B------:R-:W-:Y:S01]  /*1450*/  FMUL.FTZ R0, R65, R76 ;  /* 0x0000004c41007220 */ /* 0x000fe20000410000 */
[----:B------:R-:W-:Y:S01]  /*1460*/  FMUL.FTZ R17, R17, R60 ;  /* 0x0000003c11117220 */ /* 0x000fe20000410000 */
[----:B------:R-:W0:Y:S01]  /*1470*/  MUFU.SIN R23, R42 ;  /* 0x0000002a00177308 */ /* 0x000e220000000400 */
[----:B------:R-:W-:Y:S01]  /*1480*/  FMUL.FTZ R24, RZ, R76 ;  /* 0x0000004cff187220 */ /* 0x000fe20000410000 */
[-C--:B------:R-:W-:Y:S01]  /*1490*/  FFMA.FTZ R0, RZ, R79.reuse, R0 ;  /* 0x0000004fff007223 */ /* 0x080fe20000010000 */
[----:B------:R-:W-:Y:S01]  /*14a0*/  FMUL.RZ R26, R17, 0.15915493667125701904 ;  /* 0x3e22f983111a7820 */ /* 0x000fe2000040c000 */
[----:B------:R-:W-:Y:S01]  /*14b0*/  FMUL.FTZ R19, R19, R60 ;  /* 0x0000003c13137220 */ /* 0x000fe20000410000 */
[----:B------:R-:W-:Y:S01]  /*14c0*/  FFMA.FTZ R17, R65, R79, -R24 ;  /* 0x0000004f41117223 */ /* 0x000fe20000010818 */
[----:B------:R-:W3:Y:S02]  /*14d0*/  LDG.E.64 R38, desc[UR16][R8.64] ;  /* 0x0000001008267981 */ /* 0x000ee4000c1e1b00 */
[----:B------:R-:W0:Y:S01]  /*14e0*/  MUFU.EX2 R16, R16 ;  /* 0x0000001000107308 */ /* 0x000e220000000800 */
[C---:B-1----:R-:W-:Y:S01]  /*14f0*/  FMUL.FTZ R75, R77.reuse, R22 ;  /* 0x000000164d4b7220 */ /* 0x042fe20000410000 */
[----:B----4-:R-:W-:-:S02]  /*1500*/  FMUL.FTZ R77, R77, R20 ;  /* 0x000000144d4d7220 */ /* 0x010fc40000410000 */
[----:B------:R-:W1:Y:S01]  /*1510*/  MUFU.COS R25, R42 ;  /* 0x0000002a00197308 */ /* 0x000e620000000000 */
[----:B------:R-:W-:Y:S01]  /*1520*/  FADD.FTZ R20, RZ, R0 ;  /* 0x00000000ff147221 */ /* 0x000fe20000010000 */
[----:B------:R-:W-:Y:S01]  /*1530*/  FADD.FTZ R0, R66, R17 ;  /* 0x0000001142007221 */ /* 0x000fe20000010000 */
[----:B------:R2:W4:Y:S02]  /*1540*/  LDG.E.128 R8, desc[UR16][R40.64] ;  /* 0x0000001028087981 */ /* 0x000524000c1e1d00 */
[----:B------:R-:W-:-:S03]  /*1550*/  FMUL.FTZ R22, R77, R20 ;  /* 0x000000144d167220 */ /* 0x000fc60000410000 */
[----:B------:R-:W5:Y:S01]  /*1560*/  MUFU.COS R80, R26 ;  /* 0x0000001a00507308 */ /* 0x000f620000000000 */
[-C--:B------:R-:W-:Y:S01]  /*1570*/  FMUL.FTZ R17, R77, R0.reuse ;  /* 0x000000004d117220 */ /* 0x080fe20000410000 */
[----:B------:R-:W-:Y:S01]  /*1580*/  FFMA.FTZ R22, R75, R0, -R22 ;  /* 0x000000004b167223 */ /* 0x000fe20000010816 */
[----:B0-----:R-:W-:-:S05]  /*1590*/  FMUL.FTZ R74, R16, R23 ;  /* 0x00000017104a7220 */ /* 0x001fca0000410000 */
[----:B------:R-:W0:Y:S01]  /*15a0*/  MUFU.SIN R18, R26 ;  /* 0x0000001a00127308 */ /* 0x000e220000000400 */
[----:B------:R-:W-:Y:S01]  /*15b0*/  FFMA.FTZ R17, R75, R20, R17 ;  /* 0x000000144b117223 */ /* 0x000fe20000010011 */
[----:B------:R-:W-:-:S06]  /*15c0*/  FADD.FTZ R21, R67, R22 ;  /* 0x0000001643157221 */ /* 0x000fcc0000010000 */
[----:B------:R-:W5:Y:S01]  /*15d0*/  MUFU.EX2 R19, R19 ;  /* 0x0000001300137308 */ /* 0x000f620000000800 */
[----:B-1----:R-:W-:Y:S01]  /*15e0*/  FMUL.FTZ R0, R16, R25 ;  /* 0x0000001910007220 */ /* 0x002fe20000410000 */
[----:B------:R-:W-:Y:S01]  /*15f0*/  FADD.FTZ R17, RZ, R17 ;  /* 0x00000011ff117221 */ /* 0x000fe20000010000 */
[----:B------:R-:W-:-:S03]  /*1600*/  FMUL.FTZ R23, R74, R21 ;  /* 0x000000154a177220 */ /* 0x000fc60000410000 */
[-C--:B------:R-:W-:Y:S01]  /*1610*/  FMUL.FTZ R16, R74, R17.reuse ;  /* 0x000000114a107220 */ /* 0x080fe20000410000 */
[----:B------:R-:W-:-:S03]  /*1620*/  FFMA.FTZ R23, R0, R17, R23 ;  /* 0x0000001100177223 */ /* 0x000fc60000010017 */
[----:B------:R-:W-:Y:S01]  /*1630*/  FFMA.FTZ R21, R0, R21, -R16 ;  /* 0x0000001500157223 */ /* 0x000fe20000010810 */
[----:B------:R-:W-:Y:S01]  /*1640*/  FADD.FTZ R82, RZ, R23 ;  /* 0x00000017ff527221 */ /* 0x000fe20000010000 */
[C---:B-----5:R-:W-:Y:S01]  /*1650*/  FMUL.FTZ R80, R19.reuse, R80 ;  /* 0x0000005013507220 */ /* 0x060fe20000410000 */
[----:B0-----:R-:W-:-:S03]  /*1660*/  FMUL.FTZ R81, R19, R18 ;  /* 0x0000001213517220 */ /* 0x001fc60000410000 */
[-C--:B------:R-:W-:Y:S01]  /*1670*/  FMUL.FTZ R16, R80, R76.reuse ;  /* 0x0000004c50107220 */ /* 0x080fe20000410000 */
[----:B------:R-:W-:Y:S01]  /*1680*/  FADD.FTZ R83, R70, R21 ;  /* 0x0000001546537221 */ /* 0x000fe20000010000 */
[C---:B------:R-:W-:Y:S01]  /*1690*/  FMUL.FTZ R17, R81.reuse, R76 ;  /* 0x0000004c51117220 */ /* 0x040fe20000410000 */
[----:B------:R-:W0:Y:S01]  /*16a0*/  SHFL.UP PT, R22, R82, 0x1, RZ ;  /* 0x0420000052167989 */ /* 0x000e2200000e00ff */
[-C--:B------:R-:W-:Y:S02]  /*16b0*/  FFMA.FTZ R18, R81, R79.reuse, R16 ;  /* 0x0000004f51127223 */ /* 0x080fe40000010010 */
[----:B------:R-:W-:Y:S01]  /*16c0*/  FFMA.FTZ R16, R80, R79, -R17 ;  /* 0x0000004f50107223 */ /* 0x000fe20000010811 */
[----:B------:R-:W1:Y:S01]  /*16d0*/  SHFL.UP PT, R21, R83, 0x1, RZ ;  /* 0x0420000053157989 */ /* 0x000e6200000e00ff */
[C---:B------:R-:W-:Y:S02]  /*16e0*/  FMUL.FTZ R20, R77.reuse, R18 ;  /* 0x000000124d147220 */ /* 0x040fe40000410000 */
[----:B------:R-:W-:-:S02]  /*16f0*/  FMUL.FTZ R17, R77, R16 ;  /* 0x000000104d117220 */ /* 0x000fc40000410000 */
[C---:B------:R-:W-:Y:S02]  /*1700*/  FFMA.FTZ R85, R75.reuse, R16, -R20 ;  /* 0x000000104b557223 */ /* 0x040fe40000010814 */
[----:B------:R-:W-:Y:S02]  /*1710*/  FFMA.FTZ R17, R75, R18, R17 ;  /* 0x000000124b117223 */ /* 0x000fe40000010011 */
[C---:B------:R-:W-:Y:S02]  /*1720*/  FMUL.FTZ R19, R74.reuse, R85 ;  /* 0x000000554a137220 */ /* 0x040fe40000410000 */
[-C--:B------:R-:W-:Y:S02]  /*1730*/  FMUL.FTZ R16, R74, R17.reuse ;  /* 0x000000114a107220 */ /* 0x080fe40000410000 */
[C---:B------:R-:W-:Y:S02]  /*1740*/  FFMA.FTZ R84, R0.reuse, R17, R19 ;  /* 0x0000001100547223 */ /* 0x040fe40000010013 */
[----:B------:R-:W-:-:S03]  /*1750*/  FFMA.FTZ R85, R0, R85, -R16 ;  /* 0x0000005500557223 */ /* 0x000fc60000010810 */
[----:B------:R-:W5:Y:S01]  /*1760*/  SHFL.UP PT, R17, R84, 0x1, RZ ;  /* 0x0420000054117989 */ /* 0x000f6200000e00ff */
        /* <DEDUP_REMOVED lines=8> */
[----:B------:R-:W2:Y:S01]  /*17f0*/  SHFL.UP PT, R20, R83, 0x2, RZ ;  /* 0x0440000053147989 */ /* 0x000ea200000e00ff */
[-C--:B-----5:R-:W-:Y:S01]  /*1800*/  FMUL.FTZ R19, R85, R17.reuse ;  /* 0x0000001155137220 */ /* 0x0a0fe20000410000 */
[----:B------:R-:W-:-:S03]  /*1810*/  FMUL.FTZ R18, R84, R17 ;  /* 0x0000001154127220 */ /* 0x000fc60000410000 */
[-C--:B0-----:R-:W-:Y:S01]  /*1820*/  @P1 FFMA.FTZ R84, R84, R16.reuse, R19 ;  /* 0x0000001054541223 */ /* 0x081fe20000010013 */
[----:B------:R-:W-:Y:S01]  /*1830*/  @P1 FFMA.FTZ R85, R85, R16, -R18 ;  /* 0x0000001055551223 */ /* 0x000fe20000010812 */
[----:B------:R-:W-:-:S03]  /*1840*/  ISETP.GE.AND P1, PT, R78, 0x2, PT ;  /* 0x000000024e00780c */ /* 0x000fc60003f26270 */
[----:B------:R-:W0:Y:S04]  /*1850*/  SHFL.UP PT, R17, R84, 0x2, RZ ;  /* 0x0440000054117989 */ /* 0x000e2800000e00ff */
        /* <DEDUP_REMOVED lines=11> */
[-C--:B-----5:R-:W-:Y:S01]  /*1910*/  @P1 FFMA.FTZ R84, R84, R16.reuse, R19 ;  /* 0x0000001054541223 */ /* 0x0a0fe20000010013 */
[----:B------:R-:W-:-:S04]  /*1920*/  @P1 FFMA.FTZ R85, R85, R16, -R18 ;  /* 0x0000001055551223 */ /* 0x000fc80000010812 */
[----:B------:R-:W0:Y:S01]  /*1930*/  SHFL.UP PT, R17, R84, 0x4, RZ ;  /* 0x0480000054117989 */ /* 0x000e2200000e00ff */
        /* <DEDUP_REMOVED lines=9> */
[CC--:B0-----:R-:W-:Y:S01]  /*19d0*/  FMUL.FTZ R19, R85.reuse, R17.reuse ;  /* 0x0000001155137220 */ /* 0x0c1fe20000410000 */
[C---:B------:R-:W-:Y:S02]  /*19e0*/  FMUL.FTZ R18, R84.reuse, R17 ;  /* 0x0000001154127220 */ /* 0x040fe40000410000 */
[----:B------:R-:W0:Y:S01]  /*19f0*/  SHFL.UP PT, R20, R83, 0x8, RZ ;  /* 0x0500000053147989 */ /* 0x000e2200000e00ff */
[-C--:B-----5:R-:W-:Y:S01]  /*1a00*/  @P1 FFMA.FTZ R84, R84, R16.reuse, R19 ;  /* 0x0000001054541223 */ /* 0x0a0fe20000010013 */
[----:B------:R-:W-:-:S04]  /*1a10*/  @P1 FFMA.FTZ R85, R85, R16, -R18 ;  /* 0x0000001055551223 */ /* 0x000fc80000010812 */
[----:B------:R-:W2:Y:S04]  /*1a20*/  SHFL.UP PT, R17, R84, 0x8, RZ ;  /* 0x0500000054117989 */ /* 0x000ea800000e00ff */
[----:B------:R-:W5:Y:S01]  /*1a30*/  SHFL.UP PT, R16, R85, 0x8, RZ ;  /* 0x0500000055107989 */ /* 0x000f6200000e00ff */
        /* <DEDUP_REMOVED lines=9> */
[-C--:B-----5:R-:W-:Y:S01]  /*1ad0*/  @P1 FFMA.FTZ R84, R84, R16.reuse, R19 ;  /* 0x0000001054541223 */ /* 0x0a0fe20000010013 */
        /* <DEDUP_REMOVED lines=18> */
[-C--:B-----5:R-:W-:Y:S01]  /*1c00*/  FFMA.FTZ R24, R85, R25.reuse, -R24 ;  /* 0x0000001955187223 */ /* 0x0a0fe20000010818 */
[----:B------:R-:W-:-:S05]  /*1c10*/  FFMA.FTZ R25, R84, R25, R17 ;  /* 0x0000001954197223 */ /* 0x000fca0000010011 */
[----:B------:R0:W-:Y:S01]  /*1c20*/  @!P1 STS.128 [UR7+0x420], R24 ;  /* 0x00042018ff009988 */ /* 0x0001e20008000c07 */
[----:B------:R-:W-:Y:S01]  /*1c30*/  BAR.SYNC.DEFER_BLOCKING 0x0 ;  /* 0x0000000000007b1d */ /* 0x000fe20000010000 */
[----:B------:R-:W-:-:S05]  /*1c40*/  ISETP.NE.AND P3, PT, R51, RZ, PT ;  /* 0x000000ff3300720c */ /* 0x000fca0003f65270 */
        /* <DEDUP_REMOVED lines=12> */
[----:B------:R-:W5:Y:S01]  /*1d10*/  SHFL.UP PT, R24, R24, 0x1, RZ ;  /* 0x0420000018187989 */ /* 0x000f6200000e00ff */
[----:B-1----:R-:W-:Y:S01]  /*1d20*/  @!P2 MOV R85, R21 ;  /* 0x000000150055a202 */ /* 0x002fe20000000f00 */
[C---:B---3--:R-:W-:Y:S01]  /*1d30*/  FMUL.FTZ R25, R13.reuse, R39 ;  /* 0x000000270d197220 */ /* 0x048fe20000410000 */
[----:B------:R-:W-:-:S03]  /*1d40*/  FMUL.FTZ R88, R13, R38 ;  /* 0x000000260d587220 */ /* 0x000fc60000410000 */
[----:B------:R-:W-:Y:S01]  /*1d50*/  FFMA.FTZ R13, R12, R38, -R25 ;  /* 0x000000260c0d7223 */ /* 0x000fe20000010819 */
[----:B------:R-:W-:Y:S01]  /*1d60*/  FMUL.FTZ R25, R15, R39 ;  /* 0x000000270f197220 */ /* 0x000fe20000410000 */
[----:B0-----:R-:W-:Y:S02]  /*1d70*/  @!P2 MOV R84, R20 ;  /* 0x000000140054a202 */ /* 0x001fe40000000f00 */
[----:B--2---:R-:W-:Y:S01]  /*1d80*/  @!P2 MOV R26, R23 ;  /* 0x00000017001aa202 */ /* 0x004fe20000000f00 */
[CC--:B------:R-:W-:Y:S01]  /*1d90*/  @P3 FMUL.FTZ R82, R42.reuse, R85.reuse ;  /* 0x000000552a523220 */ /* 0x0c0fe20000410000 */
[C---:B------:R-:W-:Y:S01]  /*1da0*/  @P3 FMUL.FTZ R85, R43.reuse, R85 ;  /* 0x000000552b553220 */ /* 0x040fe20000410000 */
[----:B-----5:R-:W-:Y:S02]  /*1db0*/  @!P2 MOV R24, R22 ;  /* 0x000000160018a202 */ /* 0x020fe40000000f00 */
[-C--:B------:R-:W-:Y:S01]  /*1dc0*/  @P3 FFMA.FTZ R43, R43, R84.reuse, R82 ;  /* 0x000000542b2b3223 */ /* 0x080fe20000010052 */
[----:B------:R-:W-:Y:S01]  /*1dd0*/  @P3 FFMA.FTZ R85, R42, R84, -R85 ;  /* 0x000000542a553223 */ /* 0x000fe20000010855 */
[----:B------:R-:W-:-:S02]  /*1de0*/  FMUL.FTZ R82, R15, R38 ;  /* 0x000000260f527220 */ /* 0x000fc40000410000 */
[----:B------:R-:W-:Y:S01]  /*1df0*/  @P3 FADD.FTZ R26, R26, R43 ;  /* 0x0000002b1a1a3221 */ /* 0x000fe20000010000 */
[----:B------:R-:W-:Y:S01]  /*1e00*/  FFMA.FTZ R15, R14, R38, -R25 ;  /* 0x000000260e0f7223 */ /* 0x000fe20000010819 */
[----:B------:R-:W-:Y:S02]  /*1e10*/  @P3 FADD.FTZ R24, R24, R85 ;  /* 0x0000005518183221 */ /* 0x000fe40000010000 */
[C---:B------:R-:W-:Y:S01]  /*1e20*/  FMUL.FTZ R25, R81.reuse, R26 ;  /* 0x0000001a51197220 */ /* 0x040fe20000410000 */
[----:B------:R-:W-:Y:S01]  /*1e30*/  LEA R40, P1, R34, R40, 0x2 ;  /* 0x0000002822287211 */ /* 0x000fe200078210ff */
[-C--:B------:R-:W-:Y:S02]  /*1e40*/  FMUL.FTZ R81, R81, R24.reuse ;  /* 0x0000001851517220 */ /* 0x080fe40000410000 */
[C---:B------:R-:W-:Y:S01]  /*1e50*/  FFMA.FTZ R42, R80.reuse, R24, -R25 ;  /* 0x00000018502a7223 */ /* 0x040fe20000010819 */
[----:B------:R-:W-:Y:S01]  /*1e60*/  IADD3.X R41, PT, PT, R41, R35, RZ, P1, !PT ;  /* 0x0000002329297210 */ /* 0x000fe20000ffe4ff */
[----:B------:R-:W-:Y:S01]  /*1e70*/  FFMA.FTZ R81, R80, R26, R81 ;  /* 0x0000001a50517223 */ /* 0x000fe20000010051 */
[----:B------:R-:W-:Y:S01]  /*1e80*/  ISETP.NE.AND P1, PT, R51, RZ, PT ;  /* 0x000000ff3300720c */ /* 0x000fe20003f25270 */
[----:B------:R-:W-:Y:S01]  /*1e90*/  FADD.FTZ R26, R65, R42 ;  /* 0x0000002a411a7221 */ /* 0x000fe20000010000 */
[-C--:B------:R-:W-:Y:S01]  /*1ea0*/  FFMA.FTZ R14, R14, R39.reuse, R82 ;  /* 0x000000270e0e7223 */ /* 0x080fe20000010052 */
[CC--:B----4-:R-:W-:Y:S01]  /*1eb0*/  FMUL.FTZ R27, R9.reuse, R39.reuse ;  /* 0x00000027091b7220 */ /* 0x0d0fe20000410000 */
[-C--:B------:R-:W-:Y:S01]  /*1ec0*/  FMUL.FTZ R82, R9, R38.reuse ;  /* 0x0000002609527220 */ /* 0x080fe20000410000 */
[C---:B------:R-:W-:Y:S01]  /*1ed0*/  FMUL.FTZ R9, R11.reuse, R39 ;  /* 0x000000270b097220 */ /* 0x040fe20000410000 */
[----:B------:R-:W-:Y:S01]  /*1ee0*/  FMUL.FTZ R83, R11, R38 ;  /* 0x000000260b537220 */ /* 0x000fe20000410000 */
[----:B------:R-:W-:Y:S01]  /*1ef0*/  FADD.FTZ R11, RZ, R81 ;  /* 0x00000051ff0b7221 */ /* 0x000fe20000010000 */
[----:B------:R-:W-:Y:S01]  /*1f00*/  FMUL.FTZ R42, R76, R26 ;  /* 0x0000001a4c2a7220 */ /* 0x000fe20000410000 */
[----:B------:R-:W-:-:S02]  /*1f10*/  FFMA.FTZ R24, R8, R38, -R27 ;  /* 0x0000002608187223 */ /* 0x000fc4000001081b */
[-C--:B------:R-:W-:Y:S01]  /*1f20*/  FMUL.FTZ R43, R76, R11.reuse ;  /* 0x0000000b4c2b7220 */ /* 0x080fe20000410000 */
[C---:B------:R-:W-:Y:S01]  /*1f30*/  FFMA.FTZ R42, R79.reuse, R11, R42 ;  /* 0x0000000b4f2a7223 */ /* 0x040fe2000001002a */
[----:B------:R-:W-:Y:S01]  /*1f40*/  FFMA.FTZ R25, R8, R39, R82 ;  /* 0x0000002708197223 */ /* 0x000fe20000010052 */
[----:B------:R-:W-:Y:S01]  /*1f50*/  FFMA.FTZ R38, R10, R38, -R9 ;  /* 0x000000260a267223 */ /* 0x000fe20000010809 */
[----:B------:R-:W-:Y:S01]  /*1f60*/  FFMA.FTZ R43, R79, R26, -R43 ;  /* 0x0000001a4f2b7223 */ /* 0x000fe2000001082b */
[----:B------:R-:W0:Y:S01]  /*1f70*/  @!P1 LDC.64 R8, c[0x0][0x480] ;  /* 0x00012000ff089b82 */ /* 0x000e220000000a00 */
[----:B------:R-:W-:Y:S02]  /*1f80*/  FADD.FTZ R42, RZ, R42 ;  /* 0x0000002aff2a7221 */ /* 0x000fe40000010000 */
[----:B------:R-:W-:Y:S02]  /*1f90*/  FADD.FTZ R76, R66, R43 ;  /* 0x0000002b424c7221 */ /* 0x000fe40000010000 */
[----:B------:R-:W-:Y:S01]  /*1fa0*/  FMUL.FTZ R82, R77, R42 ;  /* 0x0000002a4d527220 */ /* 0x000fe20000410000 */
[----:B------:R-:W-:Y:S01]  /*1fb0*/  FMUL.FTZ R27, R17, R23 ;  /* 0x00000017111b7220 */ /* 0x000fe20000410000 */
[----:B------:R-:W-:-:S02]  /*1fc0*/  FMUL.FTZ R77, R77, R76 ;  /* 0x0000004c4d4d7220 */ /* 0x000fc40000410000 */
[C---:B------:R-:W-:Y:S01]  /*1fd0*/  FFMA.FTZ R82, R75.reuse, R76, -R82 ;  /* 0x0000004c4b527223 */ /* 0x040fe20000010852 */
[-C--:B------:R-:W-:Y:S01]  /*1fe0*/  FFMA.FTZ R12, R12, R39.reuse, R88 ;  /* 0x000000270c0c7223 */ /* 0x080fe20000010058 */
[----:B------:R-:W-:Y:S01]  /*1ff0*/  FFMA.FTZ R10, R10, R39, R83 ;  /* 0x000000270a0a7223 */ /* 0x000fe20000010053 */
[----:B------:R-:W-:Y:S01]  /*2000*/  FFMA.FTZ R77, R75, R42, R77 ;  /* 0x0000002a4b4d7223 */ /* 0x000fe2000001004d */
[----:B------:R-:W-:Y:S01]  /*2010*/  FADD.FTZ R82, R67, R82 ;  /* 0x0000005243527221 */ /* 0x000fe20000010000 */
[-C--:B------:R-:W-:Y:S01]  /*2020*/  FFMA.FTZ R39, R16, R22.reuse, -R27 ;  /* 0x0000001610277223 */ /* 0x080fe2000001081b */
[C---:B------:R-:W-:Y:S01]  /*2030*/  FMUL.FTZ R80, R17.reuse, R22 ;  /* 0x0000001611507220 */ /* 0x040fe20000410000 */
[CC--:B------:R-:W-:Y:S01]  /*2040*/  FMUL.FTZ R27, R17.reuse, R21.reuse ;  /* 0x00000015111b7220 */ /* 0x0c0fe20000410000 */
[----:B------:R-:W-:Y:S01]  /*2050*/  FMUL.FTZ R22, R17, R20 ;  /* 0x0000001411167220 */ /* 0x000fe20000410000 */
[----:B------:R-:W-:Y:S01]  /*2060*/  FADD.FTZ R77, RZ, R77 ;  /* 0x0000004dff4d7221 */ /* 0x000fe20000010000 */
[----:B------:R-:W-:Y:S01]  /*2070*/  FMUL.FTZ R17, R74, R82 ;  /* 0x000000524a117220 */ /* 0x000fe20000410000 */
[C---:B------:R-:W-:Y:S01]  /*2080*/  FFMA.FTZ R20, R16.reuse, R20, -R27 ;  /* 0x0000001410147223 */ /* 0x040fe2000001081b */
[C---:B------:R-:W-:Y:S01]  /*2090*/  FFMA.FTZ R21, R16.reuse, R21, R22 ;  /* 0x0000001510157223 */ /* 0x040fe20000010016 */
[----:B------:R-:W-:Y:S01]  /*20a0*/  FFMA.FTZ R80, R16, R23, R80 ;  /* 0x0000001710507223 */ /* 0x000fe20000010050 */
[----:B------:R-:W-:Y:S01]  /*20b0*/  @!P1 IADD3 R16, P2, PT, R44, R69, RZ ;  /* 0x000000452c109210 */ /* 0x000fe20007f5e0ff */
[-C--:B------:R-:W-:Y:S01]  /*20c0*/  FFMA.FTZ R27, R0, R77.reuse, R17 ;  /* 0x0000004d001b7223 */ /* 0x080fe20000010011 */
[----:B------:R-:W-:Y:S01]  /*20d0*/  FMUL.FTZ R17, R11, R12 ;  /* 0x0000000c0b117220 */ /* 0x000fe20000410000 */
[----:B------:R-:W-:Y:S01]  /*20e0*/  FADD.FTZ R22, R18, R39 ;  /* 0x0000002712167221 */ /* 0x000fe20000010000 */
[----:B------:R-:W-:Y:S01]  /*20f0*/  FMUL.FTZ R11, R74, R77 ;  /* 0x0000004d4a0b7220 */ /* 0x000fe20000410000 */
[----:B------:R-:W-:Y:S01]  /*2100*/  @!P1 LEA.HI.X.SX32 R18, R44, RZ, 0x1, P2 ;  /* 0x000000ff2c129211 */ /* 0x000fe200010f0eff */
[----:B------:R-:W-:Y:S01]  /*2110*/  UIADD3 UR5, UPT, UPT, UR5, 0x1, URZ ;  /* 0x0000000105057890 */ /* 0x000fe2000fffe0ff */
[----:B0-----:R-:W-:Y:S01]  /*2120*/  @!P1 LEA R8, P2, R16, R8, 0x4 ;  /* 0x0000000810089211 */ /* 0x001fe200078420ff */
[----:B------:R-:W-:Y:S01]  /*2130*/  FADD.FTZ R27, RZ, R27 ;  /* 0x0000001bff1b7221 */ /* 0x000fe20000010000 */
[----:B------:R-:W-:Y:S01]  /*2140*/  FFMA.FTZ R11, R0, R82, -R11 ;  /* 0x00000052000b7223 */ /* 0x000fe2000001080b */
[----:B------:R-:W-:Y:S01]  /*2150*/  UISETP.NE.AND UP0, UPT, UR5, URZ, UPT ;  /* 0x000000ff0500728c */ /* 0x000fe2000bf05270 */
[----:B------:R-:W-:Y:S01]  /*2160*/  FADD.FTZ R23, R19, R80 ;  /* 0x0000005013177221 */ /* 0x000fe20000010000 */
[----:B------:R-:W-:Y:S01]  /*2170*/  @!P1 LEA.HI.X R9, R16, R9, R18, 0x4, P2 ;  /* 0x0000000910099211 */ /* 0x000fe200010f2412 */
[----:B------:R-:W-:Y:S01]  /*2180*/  FMUL.FTZ R19, R42, R14 ;  /* 0x0000000e2a137220 */ /* 0x000fe20000410000 */
[----:B------:R-:W-:Y:S01]  /*2190*/  FMUL.FTZ R25, R77, R25 ;  /* 0x000000194d197220 */ /* 0x000fe20000410000 */
[----:B------:R-:W-:Y:S01]  /*21a0*/  FMUL.FTZ R27, R10, R27 ;  /* 0x0000001b0a1b7220 */ /* 0x000fe20000410000 */
[----:B------:R-:W-:Y:S01]  /*21b0*/  FADD.FTZ R0, R70, R11 ;  /* 0x0000000b46007221 */ /* 0x000fe20000010000 */
[----:B------:R0:W-:Y:S01]  /*21c0*/  @!P1 STS.128 [UR4], R20 ;  /* 0x00000014ff009988 */ /* 0x0001e20008000c04 */
[----:B------:R-:W-:Y:S01]  /*21d0*/  FFMA.FTZ R13, R26, R13, -R17 ;  /* 0x0000000d1a0d7223 */ /* 0x000fe20000010811 */
[----:B------:R-:W-:Y:S01]  /*21e0*/  FFMA.FTZ R76, R76, R15, -R19 ;  /* 0x0000000f4c4c7223 */ /* 0x000fe20000010813 */
[----:B------:R-:W-:Y:S01]  /*21f0*/  FFMA.FTZ R25, R82, R24, -R25 ;  /* 0x0000001852197223 */ /* 0x000fe20000010819 */
[----:B------:R0:W-:Y:S01]  /*2200*/  @!P1 STG.E.128 desc[UR16][R8.64], R20 ;  /* 0x0000001408009986 */ /* 0x0001e2000c101d10 */
[----:B------:R-:W-:Y:S01]  /*2210*/  FFMA.FTZ R38, R0, R38, -R27 ;  /* 0x0000002600267223 */ /* 0x000fe2000001081b */
[----:B------:R-:W-:-:S02]  /*2220*/  LEA R68, P1, R36, R68, 0x3 ;  /* 0x0000004424447211 */ /* 0x000fc400078218ff */
[----:B------:R-:W-:Y:S01]  /*2230*/  LEA R72, P2, R32, R72, 0x3 ;  /* 0x0000004820487211 */ /* 0x000fe200078418ff */
[----:B------:R-:W-:Y:S01]  /*2240*/  FFMA.FTZ R4, R13, 2, R4 ;  /* 0x400000000d047823 */ /* 0x000fe20000010004 */
[----:B------:R-:W-:Y:S01]  /*2250*/  FFMA.FTZ R5, R76, 2, R5 ;  /* 0x400000004c057823 */ /* 0x000fe20000010005 */
[----:B------:R-:W-:Y:S01]  /*2260*/  FFMA.FTZ R6, R25, 2, R6 ;  /* 0x4000000019067823 */ /* 0x000fe20000010006 */
[----:B------:R-:W-:Y:S01]  /*2270*/  FFMA.FTZ R7, R38, 2, R7 ;  /* 0x4000000026077823 */ /* 0x000fe20000010007 */
[----:B------:R-:W-:Y:S02]  /*2280*/  IADD3 R69, PT, PT, R69, 0x1, RZ ;  /* 0x0000000145457810 */ /* 0x000fe40007ffe0ff */
[----:B------:R-:W-:Y:S02]  /*2290*/  IADD3.X R71, PT, PT, R71, R37, RZ, P1, !PT ;  /* 0x0000002547477210 */ /* 0x000fe40000ffe4ff */
[----:B------:R-:W-:Y:S01]  /*22a0*/  IADD3.X R73, PT, PT, R73, R33, RZ, P2, !PT ;  /* 0x0000002149497210 */ /* 0x000fe200017fe4ff */
[----:B------:R-:W-:Y:S01]  /*22b0*/  UIADD3 UR4, UPT, UPT, UR4, 0x10, URZ ;  /* 0x0000001004047890 */ /* 0x000fe2000fffe0ff */
[----:B------:R-:W-:Y:S11]  /*22c0*/  BRA.U UP0, `(.L_x_2417) ;  /* 0xffffffed00f47547 */ /* 0x000ff6000b83ffff */
.L_x_2416:
[----:B------:R-:W-:Y:S01]  /*22d0*/  BAR.SYNC.DEFER_BLOCKING 0x0 ;  /* 0x0000000000007b1d */ /* 0x000fe20000010000 */
[C---:B0-----:R-:W-:Y:S02]  /*22e0*/  LEA R9, P0, R45.reuse, R30, 0x7 ;  /* 0x0000001e2d097211 */ /* 0x041fe400078038ff */
[----:B------:R-:W-:Y:S02]  /*22f0*/  IADD3 R45, PT, PT, R45, 0x1, RZ ;  /* 0x000000012d2d7810 */ /* 0x000fe40007ffe0ff */
[----:B------:R-:W-:Y:S01]  /*2300*/  IADD3.X R0, PT, PT, RZ, R46, RZ, P0, !PT ;  /* 0x0000002eff007210 */ /* 0x000fe200007fe4ff */
[----:B------:R-:W0:Y:S01]  /*2310*/  LDCU UR4, c[0x0][0x394] ;  /* 0x00007280ff0477ac */ /* 0x000e220008000800 */
[C---:B------:R-:W-:Y:S02]  /*2320*/  LEA R8, P0, R9.reuse, R2, 0x2 ;  /* 0x0000000209087211 */ /* 0x040fe400078010ff */
[----:B------:R-:W-:Y:S02]  /*2330*/  IADD3 R58, P1, PT, R58, 0x400, RZ ;  /* 0x000004003a3a7810 */ /* 0x000fe40007f3e0ff */
[----:B------:R-:W-:-:S02]  /*2340*/  LEA.HI.X R9, R9, R3, R0, 0x2, P0 ;  /* 0x0000000309097211 */ /* 0x000fc400000f1400 */
[----:B------:R-:W-:Y:S02]  /*2350*/  IADD3 R56, P2, PT, R56, 0x200, RZ ;  /* 0x0000020038387810 */ /* 0x000fe40007f5e0ff */
[----:B------:R-:W-:Y:S02]  /*2360*/  IADD3 R54, P3, PT, R54, 0x200, RZ ;  /* 0x0000020036367810 */ /* 0x000fe40007f7e0ff */
[----:B------:R-:W-:Y:S02]  /*2370*/  IADD3.X R61, PT, PT, RZ, R61, RZ, P1, !PT ;  /* 0x0000003dff3d7210 */ /* 0x000fe40000ffe4ff */
[----:B------:R-:W-:Y:S02]  /*2380*/  IADD3.X R59, PT, PT, RZ, R59, RZ, P2, !PT ;  /* 0x0000003bff3b7210 */ /* 0x000fe400017fe4ff */
[----:B------:R-:W-:Y:S01]  /*2390*/  IADD3.X R57, PT, PT, RZ, R57, RZ, P3, !PT ;  /* 0x00000039ff397210 */ /* 0x000fe20001ffe4ff */
[----:B------:R1:W-:Y:S01]  /*23a0*/  STG.E.128 desc[UR16][R8.64], R4 ;  /* 0x0000000408007986 */ /* 0x0003e2000c101d10 */
[----:B0-----:R-:W-:-:S13]  /*23b0*/  ISETP.GE.AND P0, PT, R45, UR4, PT ;  /* 0x000000042d007c0c */ /* 0x001fda000bf06270 */
[----:B------:R-:W-:Y:S05]  /*23c0*/  @!P0 BRA `(.L_x_2418) ;  /* 0xffffffe000e08947 */ /* 0x000fea000383ffff */
[----:B------:R-:W-:Y:S05]  /*23d0*/  EXIT ;  /* 0x000000000000794d */ /* 0x000fea0003800000 */
.L_x_2419:
        /* <DEDUP_REMOVED lines=10> */
.L_x_5018:


//--------------------- .text._Z25selective_scan_fwd_kernelI32Selective_Scan_fwd_kernel_traitsILi32ELi4ELi1ELb1ELb0ELb1ELb1EfN3c107complexIfEEEEv13SSMParamsBase --------------------------
	.section	.text._Z25selective_scan_fwd_kernelI32Selective_Scan_fwd_kernel_traitsILi32ELi4ELi1ELb1ELb0ELb1ELb1EfN3c107complexIfEEEEv13SSMParamsBase,"ax",@progbits
	.align	128
        .global         _Z25selective_scan_fwd_kernelI32Selective_Scan_fwd_kernel_traitsILi32ELi4ELi1ELb1ELb0ELb1ELb1EfN3c107complexIfEEEEv13SSMParamsBase
        .type           _Z25selective_scan_fwd_kernelI32Selective_Scan_fwd_kernel_traitsILi32ELi4ELi1ELb1ELb0ELb1ELb1EfN3c107complexIfEEEEv13SSMParamsBase,@function
        .size           _Z25selective_scan_fwd_kernelI32Selective_Scan_fwd_kernel_traitsILi32ELi4ELi1ELb1ELb0ELb1ELb1EfN3c107complexIfEEEEv13SSMParamsBase,(.L_x_5019 - _Z25selective_scan_fwd_kernelI32Selective_Scan_fwd_kernel_traitsILi32ELi4ELi1ELb1ELb0ELb1ELb1EfN3c107complexIfEEEEv13SSMParamsBase)
        .other          _Z25selective_scan_fwd_kernelI32Selective_Scan_fwd_kernel_traitsILi32ELi4ELi1ELb1ELb0ELb1ELb1EfN3c107complexIfEEEEv13SSMParamsBase,@"STO_CUDA_ENTRY STV_DEFAULT"
_Z25selective_scan_fwd_kernelI32Selective_Scan_fwd_kernel_traitsILi32ELi4ELi1ELb1ELb0ELb1ELb1EfN3c107complexIfEEEEv13SSMParamsBase:
.text._Z25selective_scan_fwd_kernelI32Selective_Scan_fwd_kernel_traitsILi32ELi4ELi1ELb1ELb0ELb1ELb1EfN3c107complexIfEEEEv13SSMParamsBase:
        /* <DEDUP_REMOVED lines=46> */
[----:B------:R-:W-:-:S04]  /*02e0*/  @P0 IADD3 R7, PT, PT, R7, 0x1, RZ ;  /* 0x0000000107070810 */ /* 0x000fc80007ffe0ff */
[----:B------:R-:W-:-:S04]  /*02f0*/  MOV R2, R7 ;  /* 0x0000000700027202 */ /* 0x000fc80000000f00 */
[----:B------:R-:W-:Y:S02]  /*0300*/  @!P2 IADD3 R2, PT, PT, -R2, RZ, RZ ;  /* 0x000000ff0202a210 */ /* 0x000fe40007ffe1ff */
[----:B------:R-:W-:Y:S02]  /*0310*/  @!P1 LOP3.LUT R2, RZ, R11, RZ, 0x33, !PT ;  /* 0x0000000bff029212 */ /* 0x000fe400078e33ff */
[----:B------:R-:W0:Y:S01]  /*0320*/  LDC.64 R10, c[0x0][0x460] ;  /* 0x00011800ff0a7b82 */ /* 0x000e220000000a00 */
[----:B------:R-:W-:Y:S01]  /*0330*/  UIMAD.WIDE.U32 UR4, UR20, UR8, URZ ;  /* 0x00000008140472a5 */ /* 0x000fe2000f8e00ff */
[----:B------:R-:W-:Y:S01]  /*0340*/  ISETP.GE.AND P0, PT, R14, 0x1, PT ;  /* 0x000000010e00780c */ /* 0x000fe20003f06270 */
[----:B------:R-:W-:Y:S02]  /*0350*/  UIMAD.WIDE.U32 UR6, UR20, UR12, URZ ;  /* 0x0000000c140672a5 */ /* 0x000fe4000f8e00ff */
[----:B------:R-:W-:Y:S02]  /*0360*/  UIMAD UR9, UR20, UR9, UR5 ;  /* 0x00000009140972a4 */ /* 0x000fe4000f8e0205 */
[----:B------:R-:W-:Y:S01]  /*0370*/  UIMAD UR8, UR20, UR13, UR7 ;  /* 0x0000000d140872a4 */ /* 0x000fe2000f8e0207 */
[----:B---3--:R-:W-:-:S02]  /*0380*/  MOV R5, UR5 ;  /* 0x0000000500057c02 */ /* 0x008fc40008000f00 */
[----:B------:R-:W-:Y:S02]  /*0390*/  MOV R4, UR4 ;  /* 0x0000000400047c02 */ /* 0x000fe40008000f00 */
[----:B------:R-:W-:Y:S01]  /*03a0*/  MOV R5, UR9 ;  /* 0x0000000900057c02 */ /* 0x000fe20008000f00 */
[----:B------:R-:W-:Y:S01]  /*03b0*/  UIMAD.WIDE.U32 UR4, UR20, UR16, URZ ;  /* 0x00000010140472a5 */ /* 0x000fe2000f8e00ff */
[----:B------:R-:W-:Y:S02]  /*03c0*/  MOV R7, UR7 ;  /* 0x0000000700077c02 */ /* 0x000fe40008000f00 */
[----:B------:R-:W-:Y:S01]  /*03d0*/  MOV R6, UR6 ;  /* 0x0000000600067c02 */ /* 0x000fe20008000f00 */
[----:B------:R-:W-:Y:S01]  /*03e0*/  IMAD.WIDE.U32 R4, R0, UR10, R4 ;  /* 0x0000000a00047c25 */ /* 0x000fe2000f8e0004 */
[----:B------:R-:W-:Y:S01]  /*03f0*/  MOV R7, UR8 ;  /* 0x0000000800077c02 */ /* 0x000fe20008000f00 */
[----:B-12---:R-:W-:Y:S06]  /*0400*/  @!P0 EXIT ;  /* 0x000000000000894d */ /* 0x006fec0003800000 */
[----:B------:R-:W-:Y:S01]  /*0410*/  SHF.R.S32.HI R3, RZ, 0x1f, R2 ;  /* 0x0000001fff037819 */ /* 0x000fe20000011402 */
[----:B------:R-:W-:Y:S01]  /*0420*/  UIMAD UR5, UR20, UR17, UR5 ;  /* 0x00000011140572a4 */ /* 0x000fe2000f8e0205 */
[----:B------:R-:W1:Y:S01]  /*0430*/  LDC.64 R22, c[0x0][0x448] ;  /* 0x00011200ff167b82 */ /* 0x000e620000000a00 */
[----:B------:R-:W2:Y:S01]  /*0440*/  LDCU.64 UR6, c[0x0][0x3b8] ;  /* 0x00007700ff0677ac */ /* 0x000ea20008000a00 */
[----:B------:R-:W-:Y:S01]  /*0450*/  IMAD R69, R0, UR11, R5 ;  /* 0x0000000b00457c24 */ /* 0x000fe2000f8e0205 */
[----:B0-----:R-:W-:Y:S01]  /*0460*/  LEA R68, P0, R4, R10, 0x2 ;  /* 0x0000000a04447211 */ /* 0x001fe200078010ff */
[-C--:B------:R-:W-:Y:S01]  /*0470*/  IMAD R3, R3, R66.reuse, RZ ;  /* 0x0000004203037224 */ /* 0x080fe200078e02ff */
[----:B------:R-:W0:Y:S01]  /*0480*/  S2R R63, SR_TID.X ;  /* 0x00000000003f7919 */ /* 0x000e220000002100 */
[----:B------:R-:W-:Y:S01]  /*0490*/  IMAD.WIDE.U32 R8, R2, R66, UR4 ;  /* 0x0000000402087e25 */ /* 0x000fe2000f8e0042 */
[----:B------:R-:W-:Y:S01]  /*04a0*/  LEA.HI.X R69, R4, R11, R69, 0x2, P0 ;  /* 0x0000000b04457211 */ /* 0x000fe200000f1445 */
[----:B------:R-:W3:Y:S01]  /*04b0*/  LDC.64 R20, c[0x0][0x418] ;  /* 0x00010600ff147b82 */ /* 0x000ee20000000a00 */
[----:B------:R-:W4:Y:S01]  /*04c0*/  LDCU UR4, c[0x0][0x38c] ;  /* 0x00007180ff0477ac */ /* 0x000f220008000800 */
[----:B------:R-:W-:Y:S01]  /*04d0*/  IMAD R67, R2, R67, R3 ;  /* 0x0000004302437224 */ /* 0x000fe200078e0203 */
[----:B------:R-:W-:Y:S01]  /*04e0*/  LEA R72, P2, R8, R72, 0x2 ;  /* 0x0000004808487211 */ /* 0x000fe200078410ff */
[----:B------:R-:W-:Y:S01]  /*04f0*/  IMAD.WIDE.U32 R6, R0, UR14, R6 ;  /* 0x0000000e00067c25 */ /* 0x000fe2000f8e0006 */
[----:B------:R-:W0:Y:S02]  /*0500*/  LDCU.U8 UR11, c[0x0][0x39e] ;  /* 0x000073c0ff0b77ac */ /* 0x000e240008000000 */
[----:B------:R-:W-:Y:S01]  /*0510*/  IADD3 R67, PT, PT, R9, R67, RZ ;  /* 0x0000004309437210 */ /* 0x000fe20007ffe0ff */
[----:B------:R-:W0:Y:S01]  /*0520*/  LDC.64 R2, c[0x0][0x438] ;  /* 0x00010e00ff027b82 */ /* 0x000e220000000a00 */
[----:B------:R-:W-:Y:S01]  /*0530*/  LEA R70, P1, R6, R12, 0x2 ;  /* 0x0000000c06467211 */ /* 0x000fe200078210ff */
[----:B------:R-:W-:Y:S01]  /*0540*/  IMAD R71, R0, UR15, R7 ;  /* 0x0000000f00477c24 */ /* 0x000fe2000f8e0207 */
[----:B------:R-:W-:Y:S01]  /*0550*/  LEA.HI.X R67, R8, R73, R67, 0x2, P2 ;  /* 0x0000004908437211 */ /* 0x000fe200010f1443 */
[----:B--2---:R-:W-:-:S03]  /*0560*/  IMAD.WIDE.U32 R10, R0, UR6, RZ ;  /* 0x00000006000a7c25 */ /* 0x004fc6000f8e00ff */
[----:B------:R-:W-:Y:S01]  /*0570*/  LEA.HI.X R71, R6, R13, R71, 0x2, P1 ;  /* 0x0000000d06477211 */ /* 0x000fe200008f1447 */
[----:B------:R-:W2:Y:S01]  /*0580*/  LDC.64 R16, c[0x0][0x428] ;  /* 0x00010a00ff107b82 */ /* 0x000ea20000000a00 */
[----:B------:R-:W-:Y:S01]  /*0590*/  IMAD R61, R0, UR7, R11 ;  /* 0x00000007003d7c24 */ /* 0x000fe2000f8e020b */
[C---:B-1----:R-:W-:Y:S01]  /*05a0*/  LEA R62, P0, R10.reuse, R22, 0x3 ;  /* 0x000000160a3e7211 */ /* 0x042fe200078018ff */
[----:B------:R-:W-:Y:S01]  /*05b0*/  IMAD R11, R15, UR20, R0 ;  /* 0x000000140f0b7c24 */ /* 0x000fe2000f8e0200 */
[----:B----4-:R-:W-:Y:S02]  /*05c0*/  UISETP.LT.AND UP0, UPT, UR4, 0x1, UPT ;  /* 0x000000010400788c */ /* 0x010fe4000bf01270 */
[----:B------:R-:W-:Y:S01]  /*05d0*/  LEA.HI.X R61, R10, R23, R61, 0x3, P0 ;  /* 0x000000170a3d7211 */ /* 0x000fe200000f1c3d */
[----:B------:R-:W-:Y:S01]  /*05e0*/  IMAD R12, R11, R14, RZ ;  /* 0x0000000e0b0c7224 */ /* 0x000fe200078e02ff */
[----:B------:R-:W1:Y:S01]  /*05f0*/  LDC.64 R4, c[0x0][0x430] ;  /* 0x00010c00ff047b82 */ /* 0x000e620000000a00 */
[----:B---3--:R-:W-:-:S04]  /*0600*/  IMAD.WIDE.U32 R8, R0, R20, RZ ;  /* 0x0000001400087225 */ /* 0x008fc800078e00ff */
[C---:B------:R-:W-:Y:S02]  /*0610*/  IMAD R9, R0.reuse, R21, R9 ;  /* 0x0000001500097224 */ /* 0x040fe400078e0209 */
[----:B0-----:R-:W-:Y:S01]  /*0620*/  IMAD.WIDE.U32 R36, R63, 0x20, RZ ;  /* 0x000000203f247825 */ /* 0x001fe200078e00ff */
[----:B------:R-:W0:Y:S03]  /*0630*/  LDC.64 R58, c[0x0][0x3a0] ;  /* 0x0000e800ff3a7b82 */ /* 0x000e260000000a00 */
[----:B------:R-:W-:-:S04]  /*0640*/  IMAD.WIDE.U32 R10, R0, R2, RZ ;  /* 0x00000002000a7225 */ /* 0x000fc800078e00ff */
[C---:B------:R-:W-:Y:S01]  /*0650*/  IMAD R11, R0.reuse, R3, R11 ;  /* 0x00000003000b7224 */ /* 0x040fe200078e020b */
[----:B------:R-:W3:Y:S01]  /*0660*/  LDC.64 R56, c[0x0][0x410] ;  /* 0x00010400ff387b82 */ /* 0x000ee20000000a00 */
[----:B--2---:R-:W-:-:S04]  /*0670*/  IMAD.WIDE.U32 R6, R0, R16, RZ ;  /* 0x0000001000067225 */ /* 0x004fc800078e00ff */
[----:B------:R-:W-:-:S03]  /*0680*/  IMAD R7, R0, R17, R7 ;  /* 0x0000001100077224 */ /* 0x000fc600078e0207 */
[----:B------:R-:W2:Y:S01]  /*0690*/  LDC.64 R24, c[0x0][0x440] ;  /* 0x00011000ff187b82 */ /* 0x000ea20000000a00 */
[----:B-1----:R-:W-:-:S07]  /*06a0*/  IMAD.WIDE.U32 R34, R4, UR20, R10 ;  /* 0x0000001404227c25 */ /* 0x002fce000f8e000a */
[----:B------:R-:W1:Y:S01]  /*06b0*/  LDC.64 R18, c[0x0][0x420] ;  /* 0x00010800ff127b82 */ /* 0x000e620000000a00 */
[----:B0-----:R-:W-:-:S04]  /*06c0*/  IMAD.WIDE.U32 R2, R0, R58, RZ ;  /* 0x0000003a00027225 */ /* 0x001fc800078e00ff */
[----:B------:R-:W-:-:S03]  /*06d0*/  IMAD R59, R0, R59, R3 ;  /* 0x0000003b003b7224 */ /* 0x000fc600078e0203 */
[----:B------:R-:W0:Y:S01]  /*06e0*/  LDC.64 R44, c[0x0][0x3c0] ;  /* 0x0000f000ff2c7b82 */ /* 0x000e220000000a00 */
[----:B---3--:R-:W-:-:S04]  /*06f0*/  IMAD.WIDE.U32 R32, R56, UR20, R8 ;  /* 0x0000001438207c25 */ /* 0x008fc8000f8e0008 */
[----:B------:R-:W-:Y:S02]  /*0700*/  IMAD R56, R5, UR20, R35 ;  /* 0x0000001405387c24 */ /* 0x000fe4000f8e0223 */
[----:B------:R-:W-:Y:S01]  /*0710*/  IMAD R5, R12, UR4, RZ ;  /* 0x000000040c057c24 */ /* 0x000fe2000f8e02ff */
[----:B------:R-:W3:Y:S01]  /*0720*/  LDC.64 R38, c[0x0][0x478] ;  /* 0x00011e00ff267b82 */ /* 0x000ee20000000a00 */
[C---:B--2---:R-:W-:Y:S01]  /*0730*/  LEA R60, P0, R2.reuse, R24, 0x3 ;  /* 0x00000018023c7211 */ /* 0x044fe200078018ff */
[----:B------:R-:W-:Y:S01]  /*0740*/  USEL UR4, UR4, 0x1, !UP0 ;  /* 0x0000000104047887 */ /* 0x000fe2000c000000 */
[----:B------:R-:W-:Y:S02]  /*0750*/  IMAD R57, R57, UR20, R33 ;  /* 0x0000001439397c24 */ /* 0x000fe4000f8e0221 */
[----:B------:R-:W-:Y:S01]  /*0760*/  LEA.HI.X R59, R2, R25, R59, 0x3, P0 ;  /* 0x00000019023b7211 */ /* 0x000fe200000f1c3b */
[----:B------:R-:W-:Y:S02]  /*0770*/  UIADD3 UR8, UPT, UPT, -UR4, URZ, URZ ;  /* 0x000000ff04087290 */ /* 0x000fe4000fffe1ff */
[----:B------:R-:W2:Y:S01]  /*0780*/  LDC.64 R40, c[0x0][0x488] ;  /* 0x00012200ff287b82 */ /* 0x000ea20000000a00 */
[----:B-1----:R-:W-:Y:S01]  /*0790*/  IMAD.WIDE.U32 R6, R18, UR20, R6 ;  /* 0x0000001412067c25 */ /* 0x002fe2000f8e0006 */
[----:B------:R-:W-:-:S03]  /*07a0*/  UMOV UR4, URZ ;  /* 0x000000ff00047c82 */ /* 0x000fc60008000000 */
[----:B------:R-:W-:-:S03]  /*07b0*/  IMAD R58, R19, UR20, R7 ;  /* 0x00000014133a7c24 */ /* 0x000fc6000f8e0207 */
[----:B------:R-:W1:Y:S01]  /*07c0*/  LDC.64 R42, c[0x0][0x490] ;  /* 0x00012400ff2a7b82 */ /* 0x000e620000000a00 */
[----:B0-----:R-:W-:Y:S02]  /*07d0*/  SHF.L.U64.HI R66, R44, 0x3, R45 ;  /* 0x000000032c427819 */ /* 0x001fe4000001022d */
[----:B------:R-:W-:-:S05]  /*07e0*/  LOP3.LUT R45, R36, 0x10, RZ, 0xfc, !PT ;  /* 0x00000010242d7812 */ /* 0x000fca00078efcff */
[----:B------:R-:W0:Y:S01]  /*07f0*/  LDC.64 R46, c[0x0][0x3e0] ;  /* 0x0000f800ff2e7b82 */ /* 0x000e220000000a00 */
[----:B---3--:R-:W-:-:S07]  /*0800*/  IMAD.WIDE.U32 R38, R63, 0x10, R38 ;  /* 0x000000103f267825 */ /* 0x008fce00078e0026 */
[----:B------:R-:W3:Y:S01]  /*0810*/  LDC.64 R48, c[0x0][0x3a8] ;  /* 0x0000ea00ff307b82 */ /* 0x000ee20000000a00 */
[----:B--2---:R-:W-:-:S04]  /*0820*/  IMAD.WIDE.U32 R40, R63, 0x10, R40 ;  /* 0x000000103f287825 */ /* 0x004fc800078e0028 */
[----:B-1----:R-:W-:Y:S01]  /*0830*/  IMAD.WIDE.U32 R42, R63, 0x10, R42 ;  /* 0x000000103f2a7825 */ /* 0x002fe200078e002a */
[----:B0-----:R-:W-:Y:S02]  /*0840*/  SHF.L.U64.HI R47, R46, 0x2, R47 ;  /* 0x000000022e2f7819 */ /* 0x001fe4000001022f */
[----:B---3--:R-:W-:-:S07]  /*0850*/  SHF.L.U64.HI R49, R48, 0x3, R49 ;  /* 0x0000000330317819 */ /* 0x008fce0000010231 */
.L_x_2430:
        /* <DEDUP_REMOVED lines=50> */
.L_x_2422:
[----:B------:R-:W-:Y:S05]  /*0b80*/  BSYNC.RECONVERGENT B0 ;  /* 0x0000000000007941 */ /* 0x000fea0003800200 */
.L_x_2421:
        /* <DEDUP_REMOVED lines=32> */
.L_x_2424:
[----:B------:R-:W-:Y:S05]  /*0d90*/  BSYNC.RECONVERGENT B0 ;  /* 0x0000000000007941 */ /* 0x000fea0003800200 */
.L_x_2423:
        /* <DEDUP_REMOVED lines=32> */
.L_x_2426:
[----:B------:R-:W-:Y:S05]  /*0fa0*/  BSYNC.RECONVERGENT B0 ;  /* 0x0000000000007941 */ /* 0x000fea0003800200 */
.L_x_2425:
        /* <DEDUP_REMOVED lines=32> */
.L_x_2427:
[----:B------:R-:W-:Y:S05]  /*11b0*/  BSYNC.RECONVERGENT B0 ;  /* 0x0000000000007941 */ /* 0x000fea0003800200 */
.L_x_2420:
        /* <DEDUP_REMOVED lines=12> */
[----:B------:R-:W-:Y:S01]  /*1280*/  IADD3 R50, P1, PT, R72, R45, RZ ;  /* 0x0000002d48327210 */ /* 0x000fe20007f3e0ff */
[----:B------:R-:W-:Y:S01]  /*1290*/  FMUL.FTZ R78, R12, R75 ;  /* 0x0000004b0c4e7220 */ /* 0x000fe20000410000 */
[----:B------:R-:W-:Y:S01]  /*12a0*/  FMUL.FTZ R79, R13, R76 ;  /* 0x0000004c0d4f7220 */ /* 0x000fe20000410000 */
[----:B------:R-:W-:Y:S01]  /*12b0*/  FMUL.FTZ R80, R14, R73 ;  /* 0x000000490e507220 */ /* 0x000fe20000410000 */
[----:B------:R-:W-:Y:S01]  /*12c0*/  FMUL.FTZ R2, R15, R74 ;  /* 0x0000004a0f027220 */ /* 0x000fe20000410000 */
[----:B------:R-:W-:Y:S02]  /*12d0*/  ISETP.EQ.AND P0, PT, R63, RZ, P0 ;  /* 0x000000ff3f00720c */ /* 0x000fe40000702270 */
[----:B------:R-:W-:-:S02]  /*12e0*/  MOV R4, R60 ;  /* 0x0000003c00047202 */ /* 0x000fc40000000f00 */
[----:B------:R-:W-:Y:S02]  /*12f0*/  MOV R81, R59 ;  /* 0x0000003b00517202 */ /* 0x000fe40000000f00 */
[----:B------:R-:W-:Y:S02]  /*1300*/  MOV R0, R62 ;  /* 0x0000003e00007202 */ /* 0x000fe40000000f00 */
[----:B------:R-:W-:Y:S02]  /*1310*/  MOV R3, R61 ;  /* 0x0000003d00037202 */ /* 0x000fe40000000f00 */
[----:B------:R-:W-:Y:S01]  /*1320*/  IADD3.X R51, PT, PT, R37, R67, RZ, P1, !PT ;  /* 0x0000004325337210 */ /* 0x000fe20000ffe4ff */
[----:B0-----:R-:W-:Y:S02]  /*1330*/  ULEA UR5, UR6, UR5, 0x18 ;  /* 0x0000000506057291 */ /* 0x001fe4000f8ec0ff */
[----:B------:R-:W-:Y:S02]  /*1340*/  UIMAD UR6, UR4, UR7, URZ ;  /* 0x00000007040672a4 */ /* 0x000fe4000f8e02ff */
[----:B------:R-:W-:Y:S01]  /*1350*/  UIADD3 UR5, UPT, UPT, UR5, 0x460, URZ ;  /* 0x0000046005057890 */ /* 0x000fe2000fffe0ff */
[----:B------:R-:W-:-:S11]  /*1360*/  UMOV UR7, UR8 ;  /* 0x0000000800077c82 */ /* 0x000fd60008000000 */
.L_x_2429:
[----:B------:R-:W-:Y:S01]  /*1370*/  MOV R12, R4 ;  /* 0x00000004000c7202 */ /* 0x000fe20000000f00 */
[----:B------:R-:W2:Y:S01]  /*1380*/  LDG.E.128 R28, desc[UR18][R50.64+-0x10] ;  /* 0xfffff012321c7981 */ /* 0x000ea2000c1e1d00 */
[----:B------:R-:W-:Y:S02]  /*1390*/  MOV R13, R81 ;  /* 0x00000051000d7202 */ /* 0x000fe40000000f00 */
[----:B------:R-:W-:Y:S01]  /*13a0*/  MOV R15, R3 ;  /* 0x00000003000f7202 */ /* 0x000fe20000000f00 */
[----:B------:R-:W3:Y:S04]  /*13b0*/  LDG.E.128 R24, desc[UR18][R50.64] ;  /* 0x0000001232187981 */ /* 0x000ee8000c1e1d00 */
[----:B------:R-:W4:Y:S01]  /*13c0*/  LDG.E.64 R12, desc[UR18][R12.64] ;  /* 0x000000120c0c7981 */ /* 0x000f22000c1e1b00 */
[C---:B-1----:R-:W-:Y:S01]  /*13d0*/  ISETP.GE.AND P1, PT, R77.reuse, 0x1, PT ;  /* 0x000000014d00780c */ /* 0x042fe20003f26270 */
[----:B0-----:R-:W0:Y:S01]  /*13e0*/  S2UR UR10, SR_CgaCtaId ;  /* 0x00000000000a79c3 */ /* 0x001e220000008800 */
[----:B------:R-:W-:Y:S01]  /*13f0*/  UMOV UR9, 0x400 ;  /* 0x0000040000097882 */ /* 0x000fe20000000000 */
[----:B------:R-:W-:Y:S01]  /*1400*/  ISETP.NE.AND P2, PT, R77, RZ, PT ;  /* 0x000000ff4d00720c */ /* 0x000fe20003f45270 */
[----:B0-----:R-:W-:Y:S01]  /*1410*/  ULEA UR9, UR10, UR9, 0x18 ;  /* 0x000000090a097291 */ /* 0x001fe2000f8ec0ff */
[----:B----4-:R-:W-:Y:S01]  /*1420*/  FMUL.FTZ R14, R13, R76 ;  /* 0x0000004c0d0e7220 */ /* 0x010fe20000410000 */
[----:B------:R-:W-:-:S03]  /*1430*/  FMUL.FTZ R16, R12, 1.4426950216293334961 ;  /* 0x3fb8aa3b0c107820 */ /* 0x000fc60000410000 */
[----:B------:R-:W-:Y:S01]  /*1440*/  FMUL.RZ R14, R14, 0.15915493667125701904 ;  /* 0x3e22f9830e0e7820 */ /* 0x000fe2000040c000 */
[C---:B------:R-:W-:Y:S01]  /*1450*/  FMUL.FTZ R17, R16.reuse, R76 ;  /* 0x0000004c10117220 */ /* 0x040fe20000410000 */
[-C--:B------:R-:W-:Y:S01]  /*1460*/  FMUL.FTZ R12, R13, R73.reuse ;  /* 0x000000490d0c7220 */ /* 0x080fe20000410000 */
[----:B------:R-:W-:Y:S01]  /*1470*/  FMUL.FTZ R19, R16, R73 ;  /* 0x0000004910137220 */ /* 0x000fe20000410000 */
[----:B------:R-:W0:Y:S02]  /*1480*/  MUFU.SIN R18, R14 ;  /* 0x0000000e00127308 */ /* 0x000e240000000400 */
[----:B------:R-:W-:-:S06]  /*1490*/  FMUL.RZ R21, R12, 0.15915493667125701904 ;  /* 0x3e22f9830c157820 */ /* 0x000fcc000040c000 */
[----:B------:R1:W4:Y:S08]  /*14a0*/  MUFU.COS R20, R14 ;  /* 0x0000000e00147308 */ /* 0x0003300000000000 */
[----:B------:R-:W0:Y:S01]  /*14b0*/  MUFU.EX2 R17, R17 ;  /* 0x0000001100117308 */ /* 0x000e220000000800 */
[----:B------:R-:W-:Y:S01]  /*14c0*/  FMUL.FTZ R12, R13, R74 ;  /* 0x0000004a0d0c7220 */ /* 0x000fe20000410000 */
[----:B-1----:R-:W-:-:S02]  /*14d0*/  MOV R14, R0 ;  /* 0x00000000000e7202 */ /* 0x002fc40000000f00 */
[----:B------:R-:W1:Y:S01]  /*14e0*/  MUFU.SIN R86, R21 ;  /* 0x0000001500567308 */ /* 0x000e620000000400 */
[----:B------:R-:W-:Y:S01]  /*14f0*/  FMUL.RZ R22, R12, 0.15915493667125701904 ;  /* 0x3e22f9830c167820 */ /* 0x000fe2000040c000 */
[----:B------:R-:W-:Y:S01]  /*1500*/  FMUL.FTZ R13, R13, R75 ;  /* 0x0000004b0d0d7220 */ /* 0x000fe20000410000 */
[----:B------:R-:W-:Y:S01]  /*1510*/  FMUL.FTZ R83, R16, R74 ;  /* 0x0000004a10537220 */ /* 0x000fe20000410000 */
[----:B------:R5:W2:Y:S04]  /*1520*/  LDG.E.64 R52, desc[UR18][R14.64] ;  /* 0x000000120e347981 */ /* 0x000aa8000c1e1b00 */
[----:B------:R-:W3:Y:S01]  /*1530*/  MUFU.COS R84, R21 ;  /* 0x0000001500547308 */ /* 0x000ee20000000000 */
[----:B0-----:R-:W-:-:S07]  /*1540*/  FMUL.FTZ R85, R17, R18 ;  /* 0x0000001211557220 */ /* 0x001fce0000410000 */
[----:B------:R-:W1:Y:S01]  /*1550*/  MUFU.EX2 R19, R19 ;  /* 0x0000001300137308 */ /* 0x000e620000000800 */
[----:B----4-:R-:W-:Y:S01]  /*1560*/  FMUL.FTZ R87, R17, R20 ;  /* 0x0000001411577220 */ /* 0x010fe20000410000 */
[-C--:B------:R-:W-:Y:S01]  /*1570*/  FMUL.FTZ R12, R78, R85.reuse ;  /* 0x000000554e0c7220 */ /* 0x080fe20000410000 */
[----:B------:R-:W-:Y:S01]  /*1580*/  FMUL.RZ R20, R13, 0.15915493667125701904 ;  /* 0x3e22f9830d147820 */ /* 0x000fe2000040c000 */
[----:B------:R-:W0:Y:S01]  /*1590*/  MUFU.SIN R82, R22 ;  /* 0x0000001600527308 */ /* 0x000e220000000400 */
[----:B------:R-:W-:Y:S01]  /*15a0*/  FMUL.FTZ R13, RZ, R85 ;  /* 0x00000055ff0d7220 */ /* 0x000fe20000410000 */
[----:B-----5:R-:W-:-:S03]  /*15b0*/  FFMA.FTZ R15, RZ, R87, R12 ;  /* 0x00000057ff0f7223 */ /* 0x020fc6000001000c */
[----:B------:R-:W-:Y:S01]  /*15c0*/  FFMA.FTZ R12, R78, R87, -R13 ;  /* 0x000000574e0c7223 */ /* 0x000fe2000001080d */
[----:B------:R-:W-:Y:S02]  /*15d0*/  FADD.FTZ R17, RZ, R15 ;  /* 0x0000000fff117221 */ /* 0x000fe40000010000 */
[----:B------:R-:W0:Y:S01]  /*15e0*/  MUFU.EX2 R83, R83 ;  /* 0x0000005300537308 */ /* 0x000e220000000800 */
[----:B-1----:R-:W-:-:S03]  /*15f0*/  FMUL.FTZ R86, R19, R86 ;  /* 0x0000005613567220 */ /* 0x002fc60000410000 */
[----:B------:R-:W1:Y:S01]  /*1600*/  MUFU.COS R14, R22 ;  /* 0x00000016000e7308 */ /* 0x000e620000000000 */
[----:B---3--:R-:W-:Y:S01]  /*1610*/  FMUL.FTZ R84, R19, R84 ;  /* 0x0000005413547220 */ /* 0x008fe20000410000 */
[----:B------:R-:W-:Y:S01]  /*1620*/  FMUL.FTZ R16, R16, R75 ;  /* 0x0000004b10107220 */ /* 0x000fe20000410000 */
[----:B------:R-:W-:Y:S01]  /*1630*/  FADD.FTZ R15, R79, R12 ;  /* 0x0000000c4f0f7221 */ /* 0x000fe20000010000 */
[----:B------:R-:W-:-:S04]  /*1640*/  FMUL.FTZ R19, R86, R17 ;  /* 0x0000001156137220 */ /* 0x000fc80000410000 */
[----:B------:R-:W3:Y:S01]  /*1650*/  MUFU.COS R90, R20 ;  /* 0x00000014005a7308 */ /* 0x000ee20000000000 */
[-C--:B------:R-:W-:Y:S01]  /*1660*/  FMUL.FTZ R12, R86, R15.reuse ;  /* 0x0000000f560c7220 */ /* 0x080fe20000410000 */
[----:B------:R-:W-:Y:S01]  /*1670*/  FFMA.FTZ R19, R84, R15, -R19 ;  /* 0x0000000f54137223 */ /* 0x000fe20000010813 */
[----:B0-----:R-:W-:-:S05]  /*1680*/  FMUL.FTZ R82, R83, R82 ;  /* 0x0000005253527220 */ /* 0x001fca0000410000 */
[----:B------:R-:W0:Y:S01]  /*1690*/  MUFU.SIN R88, R20 ;  /* 0x0000001400587308 */ /* 0x000e220000000400 */
[----:B------:R-:W-:Y:S01]  /*16a0*/  FFMA.FTZ R12, R84, R17, R12 ;  /* 0x00000011540c7223 */ /* 0x000fe2000001000c */
[----:B------:R-:W-:-:S06]  /*16b0*/  FADD.FTZ R19, R80, R19 ;  /* 0x0000001350137221 */ /* 0x000fcc0000010000 */
[----:B------:R-:W3:Y:S01]  /*16c0*/  MUFU.EX2 R13, R16 ;  /* 0x00000010000d7308 */ /* 0x000ee20000000800 */
[----:B-1----:R-:W-:Y:S01]  /*16d0*/  FMUL.FTZ R83, R83, R14 ;  /* 0x0000000e53537220 */ /* 0x002fe20000410000 */
[----:B------:R-:W-:Y:S01]  /*16e0*/  FADD.FTZ R12, RZ, R12 ;  /* 0x0000000cff0c7221 */ /* 0x000fe20000010000 */
[----:B------:R-:W-:-:S03]  /*16f0*/  FMUL.FTZ R18, R82, R19 ;  /* 0x0000001352127220 */ /* 0x000fc60000410000 */
[-C--:B------:R-:W-:Y:S01]  /*1700*/  FMUL.FTZ R14, R82, R12.reuse ;  /* 0x0000000c520e7220 */ /* 0x080fe20000410000 */
[----:B------:R-:W-:-:S03]  /*1710*/  FFMA.FTZ R18, R83, R12, R18 ;  /* 0x0000000c53127223 */ /* 0x000fc60000010012 */
[----:B------:R-:W-:Y:S01]  /*1720*/  FFMA.FTZ R19, R83, R19, -R14 ;  /* 0x0000001353137223 */ /* 0x000fe2000001080e */
[----:B------:R-:W-:Y:S01]  /*1730*/  FADD.FTZ R92, RZ, R18 ;  /* 0x00000012ff5c7221 */ /* 0x000fe20000010000 */
[C---:B---3--:R-:W-:Y:S01]  /*1740*/  FMUL.FTZ R90, R13.reuse, R90 ;  /* 0x0000005a0d5a7220 */ /* 0x048fe20000410000 */
        /* <DEDUP_REMOVED lines=16> */
[----:B------:R-:W3:Y:S01]  /*1850*/  SHFL.UP PT, R18, R91, 0x1, RZ ;  /* 0x042000005b127989 */ /* 0x000ee200000e00ff */
[-C--:B0-----:R-:W-:Y:S01]  /*1860*/  FMUL.FTZ R20, R89, R12.reuse ;  /* 0x0000000c59147220 */ /* 0x081fe20000410000 */
        /* <DEDUP_REMOVED lines=37> */
[-C--:B0-----:R-:W-:Y:S01]  /*1ac0*/  FMUL.FTZ R16, R89, R14.reuse ;  /* 0x0000000e59107220 */ /* 0x081fe20000410000 */
[C---:B------:R-:W-:Y:S02]  /*1ad0*/  FMUL.FTZ R14, R91.reuse, R14 ;  /* 0x0000000e5b0e7220 */ /* 0x040fe40000410000 */
[----:B------:R-:W0:Y:S01]  /*1ae0*/  SHFL.UP PT, R18, R93, 0x8, RZ ;  /* 0x050000005d127989 */ /* 0x000e2200000e00ff */
[-C--:B---3--:R-:W-:Y:S01]  /*1af0*/  @P1 FFMA.FTZ R91, R91, R12.reuse, R16 ;  /* 0x0000000c5b5b1223 */ /* 0x088fe20000010010 */
[----:B------:R-:W-:-:S04]  /*1b00*/  @P1 FFMA.FTZ R89, R89, R12, -R14 ;  /* 0x0000000c59591223 */ /* 0x000fc8000001080e */
[----:B------:R-:W3:Y:S04]  /*1b10*/  SHFL.UP PT, R14, R91, 0x8, RZ ;  /* 0x050000005b0e7989 */ /* 0x000ee800000e00ff */
[----:B------:R-:W4:Y:S01]  /*1b20*/  SHFL.UP PT, R12, R89, 0x8, RZ ;  /* 0x05000000590c7989 */ /* 0x000f2200000e00ff */
[----:B------:R-:W-:Y:S01]  /*1b30*/  ISETP.GE.AND P1, PT, R77, 0x8, PT ;  /* 0x000000084d00780c */ /* 0x000fe20003f26270 */
[-C--:B-1----:R-:W-:Y:S01]  /*1b40*/  FMUL.FTZ R16, R91, R20.reuse ;  /* 0x000000145b107220 */ /* 0x082fe20000410000 */
[----:B------:R-:W-:-:S04]  /*1b50*/  FMUL.FTZ R20, R89, R20 ;  /* 0x0000001459147220 */ /* 0x000fc80000410000 */
[-C--:B0-----:R-:W-:Y:S01]  /*1b60*/  FFMA.FTZ R13, R91, R18.reuse, R20 ;  /* 0x000000125b0d7223 */ /* 0x081fe20000010014 */
[----:B------:R-:W-:-:S06]  /*1b70*/  FFMA.FTZ R16, R89, R18, -R16 ;  /* 0x0000001259107223 */ /* 0x000fcc0000010810 */
        /* <DEDUP_REMOVED lines=17> */
[-C--:B-1----:R-:W-:Y:S01]  /*1c90*/  FFMA.FTZ R22, R89, R20.reuse, -R54 ;  /* 0x0000001459167223 */ /* 0x082fe20000010836 */
[C---:B------:R-:W-:Y:S01]  /*1ca0*/  FFMA.FTZ R13, R91.reuse, R20, R13 ;  /* 0x000000145b0d7223 */ /* 0x040fe2000001000d */
[-C--:B---3--:R-:W-:Y:S01]  /*1cb0*/  FMUL.FTZ R20, R91, R14.reuse ;  /* 0x0000000e5b147220 */ /* 0x088fe20000410000 */
[----:B------:R-:W-:Y:S01]  /*1cc0*/  FMUL.FTZ R14, R89, R14 ;  /* 0x0000000e590e7220 */ /* 0x000fe20000410000 */
[----:B------:R-:W-:Y:S01]  /*1cd0*/  FADD.FTZ R22, R93, R22 ;  /* 0x000000165d167221 */ /* 0x000fe20000010000 */
[----:B------:R-:W-:Y:S01]  /*1ce0*/  FADD.FTZ R23, R92, R13 ;  /* 0x0000000d5c177221 */ /* 0x000fe20000010000 */
[-C--:B----4-:R-:W-:Y:S01]  /*1cf0*/  FFMA.FTZ R20, R89, R12.reuse, -R20 ;  /* 0x0000000c59147223 */ /* 0x090fe20000010814 */
        /* <DEDUP_REMOVED lines=8> */
[----:B0-----:R-:W-:Y:S02]  /*1d80*/  FSEL R21, R91, R21, !P1 ;  /* 0x000000155b157208 */ /* 0x001fe40004800000 */
[----:B------:R-:W-:-:S03]  /*1d90*/  FSEL R91, R89, R20, !P1 ;  /* 0x00000014595b7208 */ /* 0x000fc60004800000 */
[----:B------:R-:W0:Y:S01]  /*1da0*/  SHFL.UP PT, R89, R21, 0x1, RZ ;  /* 0x0420000015597989 */ /* 0x000e2200000e00ff */
[----:B------:R-:W-:-:S03]  /*1db0*/  FSEL R23, R92, R23, !P1 ;  /* 0x000000175c177208 */ /* 0x000fc60004800000 */
[----:B------:R-:W-:Y:S01]  /*1dc0*/  @P3 LDS.64 R54, [UR9+0x448] ;  /* 0x00044809ff363984 */ /* 0x000fe20008000a00 */
[----:B------:R-:W-:-:S03]  /*1dd0*/  FSEL R93, R93, R22, !P1 ;  /* 0x000000165d5d7208 */ /* 0x000fc60004800000 */
[----:B------:R-:W1:Y:S04]  /*1de0*/  SHFL.UP PT, R91, R91, 0x1, RZ ;  /* 0x042000005b5b7989 */ /* 0x000e6800000e00ff */
[----:B------:R-:W3:Y:S04]  /*1df0*/  SHFL.UP PT, R23, R23, 0x1, RZ ;  /* 0x0420000017177989 */ /* 0x000ee800000e00ff */
[----:B------:R-:W4:Y:S01]  /*1e00*/  SHFL.UP PT, R21, R93, 0x1, RZ ;  /* 0x042000005d157989 */ /* 0x000f2200000e00ff */
[----:B0-----:R-:W-:Y:S01]  /*1e10*/  @!P2 MOV R89, R17 ;  /* 0x000000110059a202 */ /* 0x001fe20000000f00 */
[CC--:B--2---:R-:W-:Y:S01]  /*1e20*/  FMUL.FTZ R22, R29.reuse, R53.reuse ;  /* 0x000000351d167220 */ /* 0x0c4fe20000410000 */
[----:B------:R-:W-:Y:S01]  /*1e30*/  FMUL.FTZ R92, R29, R52 ;  /* 0x000000341d5c7220 */ /* 0x000fe20000410000 */
[----:B------:R-:W-:-:S02]  /*1e40*/  FMUL.FTZ R29, R31, R53 ;  /* 0x000000351f1d7220 */ /* 0x000fc40000410000 */
[----:B------:R-:W-:Y:S01]  /*1e50*/  FFMA.FTZ R22, R28, R52, -R22 ;  /* 0x000000341c167223 */ /* 0x000fe20000010816 */
[----:B-1----:R-:W-:Y:S02]  /*1e60*/  @!P2 MOV R91, R16 ;  /* 0x00000010005ba202 */ /* 0x002fe40000000f00 */
[----:B---3--:R-:W-:Y:S01]  /*1e70*/  @!P2 MOV R23, R19 ;  /* 0x000000130017a202 */ /* 0x008fe20000000f00 */
[-C--:B------:R-:W-:Y:S01]  /*1e80*/  @P3 FMUL.FTZ R20, R54, R89.reuse ;  /* 0x0000005936143220 */ /* 0x080fe20000410000 */
[----:B------:R-:W-:-:S03]  /*1e90*/  @P3 FMUL.FTZ R89, R55, R89 ;  /* 0x0000005937593220 */ /* 0x000fc60000410000 */
[-C--:B------:R-:W-:Y:S01]  /*1ea0*/  @P3 FFMA.FTZ R20, R55, R91.reuse, R20 ;  /* 0x0000005b37143223 */ /* 0x080fe20000010014 */
[----:B----4-:R-:W-:Y:S01]  /*1eb0*/  @!P2 MOV R21, R18 ;  /* 0x000000120015a202 */ /* 0x010fe20000000f00 */
[----:B------:R-:W-:Y:S02]  /*1ec0*/  @P3 FFMA.FTZ R54, R54, R91, -R89 ;  /* 0x0000005b36363223 */ /* 0x000fe40000010859 */
[----:B------:R-:W-:Y:S01]  /*1ed0*/  @P3 FADD.FTZ R23, R23, R20 ;  /* 0x0000001417173221 */ /* 0x000fe20000010000 */
[----:B------:R-:W-:Y:S01]  /*1ee0*/  FFMA.FTZ R28, R28, R53, R92 ;  /* 0x000000351c1c7223 */ /* 0x000fe2000001005c */
[----:B------:R-:W-:Y:S01]  /*1ef0*/  FMUL.FTZ R92, R31, R52 ;  /* 0x000000341f5c7220 */ /* 0x000fe20000410000 */
[----:B------:R-:W-:Y:S01]  /*1f00*/  LEA R50, P1, R46, R50, 0x2 ;  /* 0x000000322e327211 */ /* 0x000fe200078210ff */
[----:B------:R-:W-:Y:S01]  /*1f10*/  @P3 FADD.FTZ R21, R21, R54 ;  /* 0x0000003615153221 */ /* 0x000fe20000010000 */
[C---:B------:R-:W-:Y:S02]  /*1f20*/  FMUL.FTZ R31, R88.reuse, R23 ;  /* 0x00000017581f7220 */ /* 0x040fe40000410000 */
[----:B------:R-:W-:Y:S01]  /*1f30*/  IADD3.X R51, PT, PT, R51, R47, RZ, P1, !PT ;  /* 0x0000002f33337210 */ /* 0x000fe20000ffe4ff */
[-C--:B------:R-:W-:Y:S01]  /*1f40*/  FMUL.FTZ R88, R88, R21.reuse ;  /* 0x0000001558587220 */ /* 0x080fe20000410000 */
[----:B------:R-:W-:Y:S01]  /*1f50*/  FFMA.FTZ R31, R90, R21, -R31 ;  /* 0x000000155a1f7223 */ /* 0x000fe2000001081f */
[----:B------:R-:W-:-:S02]  /*1f60*/  ISETP.NE.AND P1, PT, R63, RZ, PT ;  /* 0x000000ff3f00720c */ /* 0x000fc40003f25270 */
[----:B------:R-:W-:Y:S01]  /*1f70*/  FFMA.FTZ R88, R90, R23, R88 ;  /* 0x000000175a587223 */ /* 0x000fe20000010058 */
[----:B------:R-:W-:Y:S01]  /*1f80*/  FADD.FTZ R54, R78, R31 ;  /* 0x0000001f4e367221 */ /* 0x000fe20000010000 */
[CC--:B------:R-:W-:Y:S01]  /*1f90*/  FMUL.FTZ R55, R25.reuse, R53.reuse ;  /* 0x0000003519377220 */ /* 0x0c0fe20000410000 */
[----:B------:R-:W-:Y:S01]  /*1fa0*/  FMUL.FTZ R20, R25, R52 ;  /* 0x0000003419147220 */ /* 0x000fe20000410000 */
[-C--:B------:R-:W-:Y:S01]  /*1fb0*/  FMUL.FTZ R21, R27, R53.reuse ;  /* 0x000000351b157220 */ /* 0x080fe20000410000 */
[----:B------:R-:W-:Y:S01]  /*1fc0*/  FADD.FTZ R88, RZ, R88 ;  /* 0x00000058ff587221 */ /* 0x000fe20000010000 */
[----:B------:R-:W-:Y:S01]  /*1fd0*/  FMUL.FTZ R90, R85, R54 ;  /* 0x00000036555a7220 */ /* 0x000fe20000410000 */
[-C--:B------:R-:W-:Y:S01]  /*1fe0*/  FFMA.FTZ R29, R30, R52.reuse, -R29 ;  /* 0x000000341e1d7223 */ /* 0x080fe2000001081d */
[CC--:B------:R-:W-:Y:S01]  /*1ff0*/  FFMA.FTZ R25, R24.reuse, R52.reuse, -R55 ;  /* 0x0000003418197223 */ /* 0x0c0fe20000010837 */
[----:B------:R-:W-:Y:S01]  /*2000*/  FMUL.FTZ R27, R27, R52 ;  /* 0x000000341b1b7220 */ /* 0x000fe20000410000 */
[-C--:B------:R-:W-:Y:S01]  /*2010*/  FMUL.FTZ R85, R85, R88.reuse ;  /* 0x0000005855557220 */ /* 0x080fe20000410000 */
[C---:B------:R-:W-:Y:S01]  /*2020*/  FFMA.FTZ R23, R87.reuse, R88, R90 ;  /* 0x0000005857177223 */ /* 0x040fe2000001005a */
[-C--:B------:R-:W-:Y:S01]  /*2030*/  FFMA.FTZ R24, R24, R53.reuse, R20 ;  /* 0x0000003518187223 */ /* 0x080fe20000010014 */
[----:B------:R-:W-:Y:S01]  /*2040*/  FFMA.FTZ R52, R26, R52, -R21 ;  /* 0x000000341a347223 */ /* 0x000fe20000010815 */
[----:B------:R-:W-:Y:S01]  /*2050*/  FFMA.FTZ R30, R30, R53, R92 ;  /* 0x000000351e1e7223 */ /* 0x000fe2000001005c */
[----:B------:R-:W0:Y:S01]  /*2060*/  @!P1 LDC.64 R20, c[0x0][0x480] ;  /* 0x00012000ff149b82 */ /* 0x000e220000000a00 */
[----:B------:R-:W-:Y:S01]  /*2070*/  FFMA.FTZ R92, R87, R54, -R85 ;  /* 0x00000036575c7223 */ /* 0x000fe20000010855 */
[----:B------:R-:W-:Y:S01]  /*2080*/  FADD.FTZ R23, RZ, R23 ;  /* 0x00000017ff177221 */ /* 0x000fe20000010000 */
[----:B------:R-:W-:Y:S01]  /*2090*/  FMUL.FTZ R31, R13, R19 ;  /* 0x000000130d1f7220 */ /* 0x000fe20000410000 */
[----:B------:R-:W-:Y:S01]  /*20a0*/  FFMA.FTZ R26, R26, R53, R27 ;  /* 0x000000351a1a7223 */ /* 0x000fe2000001001b */
[----:B------:R-:W-:Y:S01]  /*20b0*/  FADD.FTZ R27, R79, R92 ;  /* 0x0000005c4f1b7221 */ /* 0x000fe20000010000 */
[----:B------:R-:W-:Y:S01]  /*20c0*/  FMUL.FTZ R55, R86, R23 ;  /* 0x0000001756377220 */ /* 0x000fe20000410000 */
[-C--:B------:R-:W-:Y:S01]  /*20d0*/  FFMA.FTZ R31, R12, R18.reuse, -R31 ;  /* 0x000000120c1f7223 */ /* 0x080fe2000001081f */
[C---:B------:R-:W-:Y:S01]  /*20e0*/  FMUL.FTZ R90, R13.reuse, R18 ;  /* 0x000000120d5a7220 */ /* 0x040fe20000410000 */
[C---:B------:R-:W-:Y:S01]  /*20f0*/  FMUL.FTZ R53, R13.reuse, R17 ;  /* 0x000000110d357220 */ /* 0x040fe20000410000 */
[-C--:B------:R-:W-:Y:S01]  /*2100*/  FMUL.FTZ R18, R13, R16.reuse ;  /* 0x000000100d127220 */ /* 0x080fe20000410000 */
[-C--:B------:R-:W-:Y:S01]  /*2110*/  FMUL.FTZ R86, R86, R27.reuse ;  /* 0x0000001b56567220 */ /* 0x080fe20000410000 */
[----:B------:R-:W-:Y:S01]  /*2120*/  FFMA.FTZ R55, R84, R27, -R55 ;  /* 0x0000001b54377223 */ /* 0x000fe20000010837 */
[C---:B------:R-:W-:Y:S01]  /*2130*/  FFMA.FTZ R16, R12.reuse, R16, -R53 ;  /* 0x000000100c107223 */ /* 0x040fe20000010835 */
[C---:B------:R-:W-:Y:S01]  /*2140*/  FFMA.FTZ R17, R12.reuse, R17, R18 ;  /* 0x000000110c117223 */ /* 0x040fe20000010012 */
[----:B------:R-:W-:Y:S01]  /*2150*/  FFMA.FTZ R90, R12, R19, R90 ;  /* 0x000000130c5a7223 */ /* 0x000fe2000001005a */
[----:B------:R-:W-:Y:S01]  /*2160*/  FFMA.FTZ R86, R84, R23, R86 ;  /* 0x0000001754567223 */ /* 0x000fe20000010056 */
[----:B------:R-:W-:Y:S01]  /*2170*/  FADD.FTZ R12, R80, R55 ;  /* 0x00000037500c7221 */ /* 0x000fe20000010000 */
[----:B------:R-:W-:Y:S01]  /*2180*/  FADD.FTZ R18, R14, R31 ;  /* 0x0000001f0e127221 */ /* 0x000fe20000010000 */
[C---:B------:R-:W-:Y:S01]  /*2190*/  @!P1 IADD3 R53, P2, PT, R5.reuse, UR6, RZ ;  /* 0x0000000605359c10 */ /* 0x040fe2000ff5e0ff */
[----:B------:R-:W-:Y:S01]  /*21a0*/  FADD.FTZ R55, RZ, R86 ;  /* 0x00000056ff377221 */ /* 0x000fe20000010000 */
[C---:B------:R-:W-:Y:S01]  /*21b0*/  FMUL.FTZ R14, R82.reuse, R12 ;  /* 0x0000000c520e7220 */ /* 0x040fe20000410000 */
[----:B------:R-:W-:Y:S01]  /*21c0*/  UIADD3 UR7, UPT, UPT, UR7, 0x1, URZ ;  /* 0x0000000107077890 */ /* 0x000fe2000fffe0ff */
[----:B------:R-:W-:Y:S01]  /*21d0*/  @!P1 LEA.HI.X.SX32 R84, R5, RZ, 0x1, P2 ;  /* 0x000000ff05549211 */ /* 0x000fe200010f0eff */
[-C--:B------:R-:W-:Y:S01]  /*21e0*/  FMUL.FTZ R82, R82, R55.reuse ;  /* 0x0000003752527220 */ /* 0x080fe20000410000 */
[----:B------:R-:W-:Y:S01]  /*21f0*/  FFMA.FTZ R14, R83, R55, R14 ;  /* 0x00000037530e7223 */ /* 0x000fe2000001000e */
[----:B0-----:R-:W-:Y:S01]  /*2200*/  @!P1 LEA R20, P2, R53, R20, 0x4 ;  /* 0x0000001435149211 */ /* 0x001fe200078420ff */
[----:B------:R-:W-:Y:S01]  /*2210*/  UISETP.NE.AND UP0, UPT, UR7, URZ, UPT ;  /* 0x000000ff0700728c */ /* 0x000fe2000bf05270 */
[----:B------:R-:W-:Y:S01]  /*2220*/  FFMA.FTZ R83, R83, R12, -R82 ;  /* 0x0000000c53537223 */ /* 0x000fe20000010852 */
[----:B------:R-:W-:Y:S01]  /*2230*/  FADD.FTZ R31, RZ, R14 ;  /* 0x0000000eff1f7221 */ /* 0x000fe20000010000 */
[----:B------:R-:W-:Y:S01]  /*2240*/  FADD.FTZ R19, R15, R90 ;  /* 0x0000005a0f137221 */ /* 0x000fe20000010000 */
[----:B------:R-:W-:Y:S01]  /*2250*/  @!P1 LEA.HI.X R21, R53, R21, R84, 0x4, P2 ;  /* 0x0000001535159211 */ /* 0x000fe200010f2454 */
[----:B------:R-:W-:Y:S01]  /*2260*/  FMUL.FTZ R13, R88, R28 ;  /* 0x0000001c580d7220 */ /* 0x000fe20000410000 */
        /* <DEDUP_REMOVED lines=16> */
[----:B------:R-:W-:Y:S02]  /*2370*/  IADD3.X R3, PT, PT, R3, R66, RZ, P1, !PT ;  /* 0x0000004203037210 */ /* 0x000fe40000ffe4ff */
[----:B------:R-:W-:Y:S01]  /*2380*/  IADD3.X R81, PT, PT, R81, R49, RZ, P2, !PT ;  /* 0x0000003151517210 */ /* 0x000fe200017fe4ff */
[----:B------:R-:W-:Y:S02]  /*2390*/  UIADD3 UR6, UPT, UPT, UR6, 0x1, URZ ;  /* 0x0000000106067890 */ /* 0x000fe4000fffe0ff */
[----:B------:R-:W-:Y:S01]  /*23a0*/  UIADD3 UR5, UPT, UPT, UR5, 0x10, URZ ;  /* 0x0000001005057890 */ /* 0x000fe2000fffe0ff */
[----:B------:R-:W-:Y:S11]  /*23b0*/  BRA.U UP0, `(.L_x_2429) ;  /* 0xffffffed00ec7547 */ /* 0x000ff6000b83ffff */
.L_x_2428:
        /* <DEDUP_REMOVED lines=12> */
[----:B------:R-:W0:Y:S01]  /*2480*/  LDG.E.128 R12, desc[UR18][R12.64] ;  /* 0x000000120c0c7981 */ /* 0x000e22000c1e1d00 */
[----:B-1----:R-:W-:Y:S01]  /*2490*/  IADD3 R3, P0, PT, R34, UR5, RZ ;  /* 0x0000000522037c10 */ /* 0x002fe2000ff1e0ff */
[----:B------:R-:W1:Y:S01]  /*24a0*/  LDCU UR5, c[0x0][0x394] ;  /* 0x00007280ff0577ac */ /* 0x000e620008000800 */
[----:B------:R-:W-:Y:S01]  /*24b0*/  BAR.SYNC.DEFER_BLOCKING 0x0 ;  /* 0x0000000000007b1d */ /* 0x000fe20000010000 */
[----:B------:R-:W-:Y:S01]  /*24c0*/  IADD3 R70, P1, PT, R70, 0x200, RZ ;  /* 0x0000020046467810 */ /* 0x000fe20007f3e0ff */
[----:B------:R-:W-:Y:S01]  /*24d0*/  UIADD3 UR4, UPT, UPT, UR4, 0x1, URZ ;  /* 0x0000000104047890 */ /* 0x000fe2000fffe0ff */
[----:B------:R-:W-:-:S02]  /*24e0*/  IADD3 R68, P2, PT, R68, 0x200, RZ ;  /* 0x0000020044447810 */ /* 0x000fc40007f5e0ff */
[----:B------:R-:W-:Y:S02]  /*24f0*/  IADD3.X R71, PT, PT, RZ, R71, RZ, P1, !PT ;  /* 0x00000047ff477210 */ /* 0x000fe40000ffe4ff */
[----:B------:R-:W-:Y:S01]  /*2500*/  IADD3.X R69, PT, PT, RZ, R69, RZ, P2, !PT ;  /* 0x00000045ff457210 */ /* 0x000fe200017fe4ff */
[----:B-1----:R-:W-:Y:S01]  /*2510*/  UISETP.GE.AND UP0, UPT, UR4, UR5, UPT ;  /* 0x000000050400728c */ /* 0x002fe2000bf06270 */
        /* <DEDUP_REMOVED lines=9> */
[----:B-1----:R-:W-:-:S05]  /*25b0*/  FADD.FTZ R19, R17, 1 ;  /* 0x3f80000011137421 */ /* 0x002fca0000010000 */
[----:B------:R-:W0:Y:S01]  /*25c0*/  MUFU.RCP R18, R18 ;  /* 0x0000001200127308 */ /* 0x000e220000001000 */
[----:B--2---:R-:W-:Y:S01]  /*25d0*/  FADD.FTZ R16, R20, 1 ;  /* 0x3f80000014107421 */ /* 0x004fe20000010000 */
[----:B---3--:R-:W-:Y:S01]  /*25e0*/  FADD.FTZ R4, R0, 1 ;  /* 0x3f80000000047421 */ /* 0x008fe20000010000 */
[----:B------:R-:W-:-:S05]  /*25f0*/  IADD3.X R0, PT, PT, RZ, R56, RZ, P0, !PT ;  /* 0x00000038ff007210 */ /* 0x000fca00007fe4ff */
[----:B------:R-:W1:Y:S01]  /*2600*/  MUFU.RCP R19, R19 ;  /* 0x0000001300137308 */ /* 0x000e620000001000 */
[----:B------:R-:W-:-:S04]  /*2610*/  LEA R2, P0, R3, R42, 0x2 ;  /* 0x0000002a03027211 */ /* 0x000fc800078010ff */
[----:B------:R-:W-:Y:S02]  /*2620*/  LEA.HI.X R3, R3, R43, R0, 0x2, P0 ;  /* 0x0000002b03037211 */ /* 0x000fe400000f1400 */
[----:B------:R-:W-:Y:S01]  /*2630*/  IADD3 R72, P0, PT, R72, 0x400, RZ ;  /* 0x0000040048487810 */ /* 0x000fe20007f1e0ff */
[----:B------:R-:W2:Y:S01]  /*2640*/  MUFU.RCP R21, R4 ;  /* 0x0000000400157308 */ /* 0x000ea20000001000 */
[----:B0-----:R-:W-:Y:S02]  /*2650*/  FMUL.FTZ R0, R13, R18 ;  /* 0x000000120d007220 */ /* 0x001fe40000410000 */
[----:B------:R-:W-:Y:S02]  /*2660*/  IADD3.X R67, PT, PT, RZ, R67, RZ, P0, !PT ;  /* 0x00000043ff437210 */ /* 0x000fe400007fe4ff */
        /* <DEDUP_REMOVED lines=11> */
.L_x_2431:
        /* <DEDUP_REMOVED lines=14> */
.L_x_5019:


//--------------------- .text._Z25selective_scan_fwd_kernelI32Selective_Scan_fwd_kernel_traitsILi32ELi4ELi1ELb1ELb1ELb0ELb0EfN3c107complexIfEEEEv13SSMParamsBase --------------------------
	.section	.text._Z25selective_scan_fwd_kernelI32Selective_Scan_fwd_kernel_traitsILi32ELi4ELi1ELb1ELb1ELb0ELb0EfN3c107complexIfEEEEv13SSMParamsBase,"ax",@progbits
	.align	128
        .global         _Z25selective_scan_fwd_kernelI32Selective_Scan_fwd_kernel_traitsILi32ELi4ELi1ELb1ELb1ELb0ELb0EfN3c107complexIfEEEEv13SSMParamsBase
        .type           _Z25selective_scan_fwd_kernelI32Selective_Scan_fwd_kernel_traitsILi32ELi4ELi1ELb1ELb1ELb0ELb0EfN3c107complexIfEEEEv13SSMParamsBase,@function
        .size           _Z25selective_scan_fwd_kernelI32Selective_Scan_fwd_kernel_traitsILi32ELi4ELi1ELb1ELb1ELb0ELb0EfN3c107complexIfEEEEv13SSMParamsBase,(.L_x_5020 - _Z25selective_scan_fwd_kernelI32Selective_Scan_fwd_kernel_traitsILi32ELi4ELi1ELb1ELb1ELb0ELb0EfN3c107complexIfEEEEv13SSMParamsBase)
        .other          _Z25selective_scan_fwd_kernelI32Selective_Scan_fwd_kernel_traitsILi32ELi4ELi1ELb1ELb1ELb0ELb0EfN3c107complexIfEEEEv13SSMParamsBase,@"STO_CUDA_ENTRY STV_DEFAULT"
_Z25selective_scan_fwd_kernelI32Selective_Scan_fwd_kernel_traitsILi32ELi4ELi1ELb1ELb1ELb0ELb0EfN3c107complexIfEEEEv13SSMParamsBase:
.text._Z25selective_scan_fwd_kernelI32Selective_Scan_fwd_kernel_traitsILi32ELi4ELi1ELb1ELb1ELb0ELb0EfN3c107complexIfEEEEv13SSMParamsBase:
        /* <DEDUP_REMOVED lines=22> */
[----:B------:R-:W-:Y:S02]  /*0160*/  @P0 LEA.HI.X R3, R0, R3, RZ, 0x2, P2 ;  /* 0x0000000300030211 */ /* 0x000fe400010f14ff */
[----:B0-----:R-:W-:-:S03]  /*0170*/  ISETP.GE.AND P4, PT, R17, 0x1, PT ;  /* 0x000000011100780c */ /* 0x001fc60003f86270 */
[----:B------:R-:W-:Y:S01]  /*0180*/  @P1 LEA R4, P3, R0, R4, 0x2 ;  /* 0x0000000400041211 */ /* 0x000fe200078610ff */
[----:B------:R0:W5:Y:S01]  /*0190*/  @P0 LDG.E R43, desc[UR16][R2.64] ;  /* 0x00000010022b0981 */ /* 0x000162000c1e1900 */
[----:B---3--:R-:W-:Y:S01]  /*01a0*/  IADD3 R6, PT, PT, R8, 0xffffffe, RZ ;  /* 0x0ffffffe08067810 */ /* 0x008fe20007ffe0ff */
[----:B----4-:R-:W-:Y:S01]  /*01b0*/  UIMAD.WIDE.U32 UR6, UR18, UR12, URZ ;  /* 0x0000000c120672a5 */ /* 0x010fe2000f8e00ff */
[----:B------:R-:W-:Y:S02]  /*01c0*/  @P1 LEA.HI.X R5, R0, R5, RZ, 0x2, P3 ;  /* 0x0000000500051211 */ /* 0x000fe400018f14ff */
[----:B------:R3:W4:Y:S01]  /*01d0*/  F2I.FTZ.U32.TRUNC.NTZ R7, R6 ;  /* 0x0000000600077305 */ /* 0x000722000021f000 */
[----:B0-----:R-:W-:Y:S01]  /*01e0*/  IABS R2, R0 ;  /* 0x0000000000027213 */ /* 0x001fe20000000000 */
[----:B------:R-:W-:Y:S01]  /*01f0*/  UIMAD.WIDE.U32 UR4, UR18, UR8, URZ ;  /* 0x00000008120472a5 */ /* 0x000fe2000f8e00ff */
[----:B------:R0:W5:Y:S01]  /*0200*/  @P1 LDG.E R44, desc[UR16][R4.64] ;  /* 0x00000010042c1981 */ /* 0x000162000c1e1900 */
[----:B---3--:R-:W-:Y:S01]  /*0210*/  HFMA2 R6, -RZ, RZ, 0, 0 ;  /* 0x00000000ff067431 */ /* 0x008fe200000001ff */
        /* <DEDUP_REMOVED lines=16> */
[----:B------:R-:W-:-:S02]  /*0320*/  LOP3.LUT R10, R0, R11, RZ, 0x3c, !PT ;  /* 0x0000000b000a7212 */ /* 0x000fc400078e3cff */
[----:B------:R-:W-:Y:S02]  /*0330*/  MOV R2, UR4 ;  /* 0x0000000400027c02 */ /* 0x000fe40008000f00 */
[----:B------:R-:W-:Y:S02]  /*0340*/  MOV R3, UR9 ;  /* 0x0000000900037c02 */ /* 0x000fe40008000f00 */
[----:B------:R-:W-:Y:S02]  /*0350*/  MOV R5, UR8 ;  /* 0x0000000800057c02 */ /* 0x000fe40008000f00 */
[----:B------:R-:W-:Y:S02]  /*0360*/  ISETP.GE.AND P3, PT, R10, RZ, PT ;  /* 0x000000ff0a00720c */ /* 0x000fe40003f66270 */
[----:B------:R-:W-:Y:S02]  /*0370*/  ISETP.NE.AND P1, PT, R11, RZ, PT ;  /* 0x000000ff0b00720c */ /* 0x000fe40003f25270 */
[----:B------:R-:W-:Y:S01]  /*0380*/  @!P2 IADD3 R7, PT, PT, R7, 0x1, RZ ;  /* 0x000000010707a810 */ /* 0x000fe20007ffe0ff */
[----:B012---:R-:W-:Y:S10]  /*0390*/  @!P4 EXIT ;  /* 0x000000000000c94d */ /* 0x007ff40003800000 */
[----:B------:R-:W-:Y:S01]  /*03a0*/  @P0 IADD3 R7, PT, PT, R7, 0x1, RZ ;  /* 0x0000000107070810 */ /* 0x000fe20007ffe0ff */
[----:B------:R-:W0:Y:S01]  /*03b0*/  LDC.64 R18, c[0x0][0x428] ;  /* 0x00010a00ff127b82 */ /* 0x000e220000000a00 */
[C---:B------:R-:W-:Y:S01]  /*03c0*/  IMAD.WIDE.U32 R2, R0.reuse, UR10, R2 ;  /* 0x0000000a00027c25 */ /* 0x040fe2000f8e0002 */
[----:B------:R-:W1:Y:S01]  /*03d0*/  S2R R42, SR_TID.X ;  /* 0x00000000002a7919 */ /* 0x000e620000002100 */
[----:B------:R-:W-:Y:S01]  /*03e0*/  @!P3 IADD3 R7, PT, PT, -R7, RZ, RZ ;  /* 0x000000ff0707b210 */ /* 0x000fe20007ffe1ff */
[----:B------:R-:W-:Y:S01]  /*03f0*/  UIMAD.WIDE.U32 UR4, UR18, UR6, URZ ;  /* 0x00000006120472a5 */ /* 0x000fe2000f8e00ff */
[----:B------:R-:W-:Y:S01]  /*0400*/  @!P1 LOP3.LUT R7, RZ, R11, RZ, 0x33, !PT ;  /* 0x0000000bff079212 */ /* 0x000fe200078e33ff */
[----:B------:R-:W-:Y:S01]  /*0410*/  IMAD R47, R0, UR11, R3 ;  /* 0x0000000b002f7c24 */ /* 0x000fe2000f8e0203 */
[C---:B---3--:R-:W-:Y:S01]  /*0420*/  LEA R46, P0, R2.reuse, R8, 0x2 ;  /* 0x00000008022e7211 */ /* 0x048fe200078010ff */
[----:B------:R-:W2:Y:S01]  /*0430*/  LDC.64 R14, c[0x0][0x448] ;  /* 0x00011200ff0e7b82 */ /* 0x000ea20000000a00 */
[----:B------:R-:W-:Y:S01]  /*0440*/  SHF.R.S32.HI R3, RZ, 0x1f, R7 ;  /* 0x0000001fff037819 */ /* 0x000fe20000011407 */
[----:B------:R-:W-:Y:S01]  /*0450*/  UIMAD UR5, UR18, UR7, UR5 ;  /* 0x00000007120572a4 */ /* 0x000fe2000f8e0205 */
[----:B------:R-:W-:Y:S01]  /*0460*/  LEA.HI.X R47, R2, R9, R47, 0x2, P0 ;  /* 0x00000009022f7211 */ /* 0x000fe200000f142f */
[----:B------:R-:W3:Y:S01]  /*0470*/  LDCU.64 UR6, c[0x0][0x3d8] ;  /* 0x00007b00ff0677ac */ /* 0x000ee20008000a00 */
[----:B------:R-:W-:Y:S01]  /*0480*/  IMAD.WIDE.U32 R4, R0, UR14, R4 ;  /* 0x0000000e00047c25 */ /* 0x000fe2000f8e0004 */
[----:B------:R-:W-:-:S02]  /*0490*/  MOV R37, RZ ;  /* 0x000000ff00257202 */ /* 0x000fc40000000f00 */
[----:B------:R-:W4:Y:S01]  /*04a0*/  LDC.64 R22, c[0x0][0x3a0] ;  /* 0x0000e800ff167b82 */ /* 0x000f220000000a00 */
[----:B------:R-:W-:Y:S01]  /*04b0*/  IMAD R2, R3, R50, RZ ;  /* 0x0000003203027224 */ /* 0x000fe200078e02ff */
[----:B------:R-:W-:Y:S01]  /*04c0*/  LEA R48, P0, R4, R12, 0x2 ;  /* 0x0000000c04307211 */ /* 0x000fe200078010ff */
[----:B------:R-:W-:Y:S01]  /*04d0*/  IMAD R49, R0, UR15, R5 ;  /* 0x0000000f00317c24 */ /* 0x000fe2000f8e0205 */
[----:B------:R-:W0:Y:S01]  /*04e0*/  LDCU.U8 UR9, c[0x0][0x39e] ;  /* 0x000073c0ff0977ac */ /* 0x000e220008000000 */
[C---:B------:R-:W-:Y:S02]  /*04f0*/  IMAD R51, R7.reuse, R51, R2 ;  /* 0x0000003307337224 */ /* 0x040fe400078e0202 */
[----:B------:R-:W-:Y:S01]  /*0500*/  IMAD.WIDE.U32 R2, R7, R50, UR4 ;  /* 0x0000000407027e25 */ /* 0x000fe2000f8e0032 */
[----:B------:R-:W1:Y:S01]  /*0510*/  LDC R11, c[0x0][0x384] ;  /* 0x0000e100ff0b7b82 */ /* 0x000e620000000800 */
[----:B------:R-:W4:Y:S01]  /*0520*/  LDCU UR4, c[0x0][0x38c] ;  /* 0x00007180ff0477ac */ /* 0x000f220008000800 */
[----:B------:R-:W-:Y:S01]  /*0530*/  LEA.HI.X R49, R4, R13, R49, 0x2, P0 ;  /* 0x0000000d04317211 */ /* 0x000fe200000f1431 */
[----:B0-----:R-:W-:Y:S01]  /*0540*/  IMAD.WIDE.U32 R4, R0, R18, RZ ;  /* 0x0000001200047225 */ /* 0x001fe200078e00ff */
[----:B------:R-:W-:-:S03]  /*0550*/  IADD3 R51, PT, PT, R3, R51, RZ ;  /* 0x0000003303337210 */ /* 0x000fc60007ffe0ff */
[----:B------:R-:W-:Y:S01]  /*0560*/  IMAD R5, R0, R19, R5 ;  /* 0x0000001300057224 */ /* 0x000fe200078e0205 */
[----:B------:R-:W0:Y:S01]  /*0570*/  LDC.64 R20, c[0x0][0x420] ;  /* 0x00010800ff147b82 */ /* 0x000e220000000a00 */
[----:B--2---:R-:W-:-:S04]  /*0580*/  LEA R50, P0, R2, R14, 0x2 ;  /* 0x0000000e02327211 */ /* 0x004fc800078010ff */
[----:B------:R-:W-:Y:S01]  /*0590*/  LEA.HI.X R51, R2, R15, R51, 0x2, P0 ;  /* 0x0000000f02337211 */ /* 0x000fe200000f1433 */
[C---:B---3--:R-:W-:Y:S02]  /*05a0*/  IMAD.WIDE.U32 R2, R0.reuse, UR6, RZ ;  /* 0x0000000600027c25 */ /* 0x048fe4000f8e00ff */
[----:B------:R-:W2:Y:S02]  /*05b0*/  LDC.64 R30, c[0x0][0x450] ;  /* 0x00011400ff1e7b82 */ /* 0x000ea40000000a00 */
[----:B----4-:R-:W-:Y:S01]  /*05c0*/  IMAD.WIDE.U32 R38, R0, R22, RZ ;  /* 0x0000001600267225 */ /* 0x010fe200078e00ff */
[----:B------:R-:W-:-:S03]  /*05d0*/  UISETP.LT.AND UP0, UPT, UR4, 0x1, UPT ;  /* 0x000000010400788c */ /* 0x000fc6000bf01270 */
[C---:B------:R-:W-:Y:S02]  /*05e0*/  IMAD R9, R0.reuse, R23, R39 ;  /* 0x0000001700097224 */ /* 0x040fe400078e0227 */
[----:B------:R-:W3:Y:S01]  /*05f0*/  LDC.64 R32, c[0x0][0x440] ;  /* 0x00011000ff207b82 */ /* 0x000ee20000000a00 */
[----:B-1----:R-:W-:Y:S02]  /*0600*/  IMAD R8, R11, UR18, R0 ;  /* 0x000000120b087c24 */ /* 0x002fe4000f8e0200 */
[----:B------:R-:W-:Y:S02]  /*0610*/  IMAD R39, R0, UR7, R3 ;  /* 0x0000000700277c24 */ /* 0x000fe4000f8e0203 */
[----:B------:R-:W-:-:S03]  /*0620*/  IMAD R0, R8, R17, RZ ;  /* 0x0000001108007224 */ /* 0x000fc600078e02ff */
[----:B------:R-:W1:Y:S01]  /*0630*/  LDC.64 R6, c[0x0][0x478] ;  /* 0x00011e00ff067b82 */ /* 0x000e620000000a00 */
[----:B0-----:R-:W-:-:S04]  /*0640*/  IMAD.WIDE.U32 R22, R20, UR18, R4 ;  /* 0x0000001214167c25 */ /* 0x001fc8000f8e0004 */
[----:B------:R-:W-:Y:S02]  /*0650*/  IMAD R36, R21, UR18, R23 ;  /* 0x0000001215247c24 */ /* 0x000fe4000f8e0217 */
[----:B------:R-:W-:Y:S01]  /*0660*/  IMAD.WIDE.U32 R20, R42, 0x20, RZ ;  /* 0x000000202a147825 */ /* 0x000fe200078e00ff */
[----:B------:R-:W0:Y:S01]  /*0670*/  LDC.64 R28, c[0x0][0x3e0] ;  /* 0x0000f800ff1c7b82 */ /* 0x000e220000000a00 */
[----:B--2---:R-:W-:Y:S02]  /*0680*/  LEA R41, P0, R2, R30, 0x3 ;  /* 0x0000001e02297211 */ /* 0x004fe400078018ff */
[----:B------:R-:W-:Y:S01]  /*0690*/  IMAD R0, R0, UR4, RZ ;  /* 0x0000000400007c24 */ /* 0x000fe2000f8e02ff */
[----:B------:R-:W-:Y:S01]  /*06a0*/  USEL UR4, UR4, 0x1, !UP0 ;  /* 0x0000000104047887 */ /* 0x000fe2000c000000 */
[----:B------:R-:W-:Y:S02]  /*06b0*/  LEA.HI.X R39, R2, R31, R39, 0x3, P0 ;  /* 0x0000001f02277211 */ /* 0x000fe400000f1c27 */
[----:B------:R-:W-:Y:S01]  /*06c0*/  LOP3.LUT R45, R20, 0x10, RZ, 0xfc, !PT ;  /* 0x00000010142d7812 */ /* 0x000fe200078efcff */
[----:B------:R-:W2:Y:S01]  /*06d0*/  LDC.64 R26, c[0x0][0x3c0] ;  /* 0x0000f000ff1a7b82 */ /* 0x000ea20000000a00 */
[----:B---3--:R-:W-:Y:S01]  /*06e0*/  LEA R40, P1, R38, R32, 0x3 ;  /* 0x0000002026287211 */ /* 0x008fe200078218ff */
[----:B------:R-:W-:-:S03]  /*06f0*/  UIADD3 UR6, UPT, UPT, -UR4, URZ, URZ ;  /* 0x000000ff04067290 */ /* 0x000fc6000fffe1ff */
[----:B------:R-:W-:-:S03]  /*0700*/  LEA.HI.X R38, R38, R33, R9, 0x3, P1 ;  /* 0x0000002126267211 */ /* 0x000fc600008f1c09 */
[----:B------:R-:W3:Y:S01]  /*0710*/  LDC.64 R24, c[0x0][0x3a8] ;  /* 0x0000ea00ff187b82 */ /* 0x000ee20000000a00 */
[----:B-1----:R-:W-:Y:S01]  /*0720*/  IMAD.WIDE.U32 R2, R42, 0x10, R6 ;  /* 0x000000102a027825 */ /* 0x002fe200078e0006 */
[----:B0-----:R-:W-:Y:S02]  /*0730*/  SHF.L.U64.HI R29, R28, 0x3, R29 ;  /* 0x000000031c1d7819 */ /* 0x001fe4000001021d */
[----:B--2---:R-:W-:Y:S02]  /*0740*/  SHF.L.U64.HI R27, R26, 0x2, R27 ;  /* 0x000000021a1b7819 */ /* 0x004fe4000001021b */
[----:B---3--:R-:W-:-:S07]  /*0750*/  SHF.L.U64.HI R25, R24, 0x3, R25 ;  /* 0x0000000318197819 */ /* 0x008fce0000010219 */
.L_x_2442:
[----:B------:R-:W-:Y:S01]  /*0760*/  BAR.SYNC.DEFER_BLOCKING 0x0 ;  /* 0x0000000000007b1d */ /* 0x000fe20000010000 */
[----:B--2---:R-:W-:-:S04]  /*0770*/  IMAD.WIDE.U32 R4, R42, 0x10, R48 ;  /* 0x000000102a047825 */ /* 0x004fc800078e0030 */
        /* <DEDUP_REMOVED lines=8> */
[----:B0-----:R-:W-:Y:S06]  /*0800*/  @!P0 BRA `(.L_x_2432) ;  /* 0x00000008002c8947 */ /* 0x001fec0003800000 */
        /* <DEDUP_REMOVED lines=39> */
.L_x_2434:
[----:B------:R-:W-:Y:S05]  /*0a80*/  BSYNC.RECONVERGENT B0 ;  /* 0x0000000000007941 */ /* 0x000fea0003800200 */
.L_x_2433:
        /* <DEDUP_REMOVED lines=32> */
.L_x_2436:
[----:B------:R-:W-:Y:S05]  /*0c90*/  BSYNC.RECONVERGENT B0 ;  /* 0x0000000000007941 */ /* 0x000fea0003800200 */
.L_x_2435:
        /* <DEDUP_REMOVED lines=32> */
.L_x_2438:
[----:B------:R-:W-:Y:S05]  /*0ea0*/  BSYNC.RECONVERGENT B0 ;  /* 0x0000000000007941 */ /* 0x000fea0003800200 */
.L_x_2437:
        /* <DEDUP_REMOVED lines=32> */
.L_x_2439:
[----:B------:R-:W-:Y:S05]  /*10b0*/  BSYNC.RECONVERGENT B0 ;  /* 0x0000000000007941 */ /* 0x000fea0003800200 */
.L_x_2432:
        /* <DEDUP_REMOVED lines=27> */
.L_x_2441:
[----:B0-----:R-:W-:Y:S01]  /*1270*/  MOV R16, R63 ;  /* 0x0000003f00107202 */ /* 0x001fe20000000f00 */
[----:B------:R-:W2:Y:S01]  /*1280*/  LDG.E.128 R8, desc[UR16][R30.64+-0x10] ;  /* 0xfffff0101e087981 */ /* 0x000ea2000c1e1d00 */
[----:B------:R-:W-:-:S03]  /*1290*/  MOV R17, R64 ;  /* 0x0000004000117202 */ /* 0x000fc60000000f00 */
[----:B------:R-:W3:Y:S04]  /*12a0*/  LDG.E.128 R12, desc[UR16][R30.64] ;  /* 0x000000101e0c7981 */ /* 0x000ee8000c1e1d00 */
[----:B------:R-:W4:Y:S01]  /*12b0*/  LDG.E.64 R16, desc[UR16][R16.64] ;  /* 0x0000001010107981 */ /* 0x000f22000c1e1b00 */
[C---:B-1----:R-:W-:Y:S01]  /*12c0*/  ISETP.GE.AND P1, PT, R69.reuse, 0x1, PT ;  /* 0x000000014500780c */ /* 0x042fe20003f26270 */
[----:B------:R-:W0:Y:S01]  /*12d0*/  S2UR UR8, SR_CgaCtaId ;  /* 0x00000000000879c3 */ /* 0x000e220000008800 */
[----:B------:R-:W-:Y:S01]  /*12e0*/  UMOV UR7, 0x400 ;  /* 0x0000040000077882 */ /* 0x000fe20000000000 */
[----:B------:R-:W-:Y:S01]  /*12f0*/  ISETP.NE.AND P2, PT, R69, RZ, PT ;  /* 0x000000ff4500720c */ /* 0x000fe20003f45270 */
[----:B0-----:R-:W-:Y:S01]  /*1300*/  ULEA UR7, UR8, UR7, 0x18 ;  /* 0x0000000708077291 */ /* 0x001fe2000f8ec0ff */
[----:B----4-:R-:W-:Y:S01]  /*1310*/  FMUL.FTZ R18, R17, R54 ;  /* 0x0000003611127220 */ /* 0x010fe20000410000 */
[----:B------:R-:W-:-:S03]  /*1320*/  FMUL.FTZ R19, R16, 1.4426950216293334961 ;  /* 0x3fb8aa3b10137820 */ /* 0x000fc60000410000 */
[----:B------:R-:W-:Y:S01]  /*1330*/  FMUL.RZ R34, R18, 0.15915493667125701904 ;  /* 0x3e22f98312227820 */ /* 0x000fe2000040c000 */
[----:B------:R-:W-:-:S03]  /*1340*/  FMUL.FTZ R18, R19, R54 ;  /* 0x0000003613127220 */ /* 0x000fc60000410000 */
[----:B------:R-:W0:Y:S01]  /*1350*/  MUFU.SIN R33, R34 ;  /* 0x0000002200217308 */ /* 0x000e220000000400 */
[-C--:B------:R-:W-:Y:S01]  /*1360*/  FMUL.FTZ R16, R17, R53.reuse ;  /* 0x0000003511107220 */ /* 0x080fe20000410000 */
[----:B------:R-:W-:-:S06]  /*1370*/  FMUL.FTZ R32, R19, R53 ;  /* 0x0000003513207220 */ /* 0x000fcc0000410000 */
[----:B------:R1:W4:Y:S01]  /*1380*/  MUFU.COS R65, R34 ;  /* 0x0000002200417308 */ /* 0x0003220000000000 */
[----:B------:R-:W-:-:S07]  /*1390*/  FMUL.RZ R67, R16, 0.15915493667125701904 ;  /* 0x3e22f98310437820 */ /* 0x000fce000040c000 */
[----:B------:R-:W0:Y:S04]  /*13a0*/  MUFU.EX2 R18, R18 ;  /* 0x0000001200127308 */ /* 0x000e280000000800 */
[----:B------:R-:W5:Y:S01]  /*13b0*/  MUFU.SIN R75, R67 ;  /* 0x00000043004b7308 */ /* 0x000f620000000400 */
[----:B------:R-:W-:Y:S01]  /*13c0*/  FMUL.FTZ R16, R17, R56 ;  /* 0x0000003811107220 */ /* 0x000fe20000410000 */
[----:B--2---:R-:W-:-:S06]  /*13d0*/  FMUL.FTZ R68, R60, R8 ;  /* 0x000000083c447220 */ /* 0x004fcc0000410000 */
[----:B------:R-:W5:Y:S01]  /*13e0*/  MUFU.EX2 R32, R32 ;  /* 0x0000002000207308 */ /* 0x000f620000000800 */
[----:B0-----:R-:W-:-:S03]  /*13f0*/  FMUL.FTZ R66, R18, R33 ;  /* 0x0000002112427220 */ /* 0x001fc60000410000 */
[----:B------:R-:W0:Y:S01]  /*1400*/  MUFU.COS R35, R67 ;  /* 0x0000004300237308 */ /* 0x000e220000000000 */
[----:B-1----:R-:W-:Y:S01]  /*1410*/  FMUL.RZ R34, R16, 0.15915493667125701904 ;  /* 0x3e22f98310227820 */ /* 0x002fe2000040c000 */
[----:B------:R-:W-:Y:S01]  /*1420*/  FMUL.FTZ R71, R19, R56 ;  /* 0x0000003813477220 */ /* 0x000fe20000410000 */
[----:B----4-:R-:W-:Y:S01]  /*1430*/  FMUL.FTZ R65, R18, R65 ;  /* 0x0000004112417220 */ /* 0x010fe20000410000 */
[----:B------:R-:W-:Y:S01]  /*1440*/  FMUL.FTZ R73, R60, R9 ;  /* 0x000000093c497220 */ /* 0x000fe20000410000 */
[----:B------:R-:W-:Y:S01]  /*1450*/  FMUL.FTZ R8, R68, R66 ;  /* 0x0000004244087220 */ /* 0x000fe20000410000 */
[C---:B------:R-:W-:Y:S02]  /*1460*/  FMUL.FTZ R74, R58.reuse, R11 ;  /* 0x0000000b3a4a7220 */ /* 0x040fe40000410000 */
[----:B------:R-:W1:Y:S01]  /*1470*/  MUFU.SIN R16, R34 ;  /* 0x0000002200107308 */ /* 0x000e620000000400 */
[----:B------:R-:W-:Y:S01]  /*1480*/  FMUL.FTZ R17, R17, R52 ;  /* 0x0000003411117220 */ /* 0x000fe20000410000 */
[C---:B------:R-:W-:Y:S01]  /*1490*/  FMUL.FTZ R9, R73.reuse, R66 ;  /* 0x0000004249097220 */ /* 0x040fe20000410000 */
[----:B------:R-:W-:Y:S01]  /*14a0*/  FFMA.FTZ R11, R73, R65, R8 ;  /* 0x00000041490b7223 */ /* 0x000fe20000010008 */
[----:B------:R-:W-:Y:S01]  /*14b0*/  FMUL.FTZ R70, R58, R10 ;  /* 0x0000000a3a467220 */ /* 0x000fe20000410000 */
[----:B------:R-:W-:Y:S01]  /*14c0*/  FMUL.RZ R33, R17, 0.15915493667125701904 ;  /* 0x3e22f98311217820 */ /* 0x000fe2000040c000 */
[----:B-----5:R-:W-:-:S02]  /*14d0*/  FMUL.FTZ R75, R32, R75 ;  /* 0x0000004b204b7220 */ /* 0x020fc40000410000 */
[----:B------:R-:W1:Y:S01]  /*14e0*/  MUFU.EX2 R71, R71 ;  /* 0x0000004700477308 */ /* 0x000e620000000800 */
[----:B------:R-:W-:Y:S01]  /*14f0*/  FFMA.FTZ R9, R68, R65, -R9 ;  /* 0x0000004144097223 */ /* 0x000fe20000010809 */
[----:B------:R-:W-:Y:S02]  /*1500*/  FADD.FTZ R11, R74, R11 ;  /* 0x0000000b4a0b7221 */ /* 0x000fe40000010000 */
[----:B------:R-:W2:Y:S01]  /*1510*/  MUFU.COS R18, R34 ;  /* 0x0000002200127308 */ /* 0x000ea20000000000 */
[----:B------:R-:W-:Y:S01]  /*1520*/  FMUL.FTZ R19, R19, R52 ;  /* 0x0000003413137220 */ /* 0x000fe20000410000 */
[----:B0-----:R-:W-:Y:S01]  /*1530*/  FMUL.FTZ R76, R32, R35 ;  /* 0x00000023204c7220 */ /* 0x001fe20000410000 */
[----:B------:R-:W-:Y:S01]  /*1540*/  FADD.FTZ R9, R70, R9 ;  /* 0x0000000946097221 */ /* 0x000fe20000010000 */
[----:B------:R-:W-:-:S04]  /*1550*/  FMUL.FTZ R17, R75, R11 ;  /* 0x0000000b4b117220 */ /* 0x000fc80000410000 */
[----:B------:R-:W0:Y:S01]  /*1560*/  MUFU.COS R80, R33 ;  /* 0x0000002100507308 */ /* 0x000e220000000000 */
[-C--:B------:R-:W-:Y:S01]  /*1570*/  FMUL.FTZ R10, R75, R9.reuse ;  /* 0x000000094b0a7220 */ /* 0x080fe20000410000 */
[----:B------:R-:W-:Y:S01]  /*1580*/  FFMA.FTZ R17, R76, R9, -R17 ;  /* 0x000000094c117223 */ /* 0x000fe20000010811 */
[----:B---3--:R-:W-:-:S05]  /*1590*/  FMUL.FTZ R78, R57, R12 ;  /* 0x0000000c394e7220 */ /* 0x008fca0000410000 */
[----:B------:R-:W3:Y:S01]  /*15a0*/  MUFU.SIN R8, R33 ;  /* 0x0000002100087308 */ /* 0x000ee20000000400 */
[----:B------:R-:W-:Y:S01]  /*15b0*/  FFMA.FTZ R10, R76, R11, R10 ;  /* 0x0000000b4c0a7223 */ /* 0x000fe2000001000a */
[----:B------:R-:W-:Y:S01]  /*15c0*/  FMUL.FTZ R79, R57, R13 ;  /* 0x0000000d394f7220 */ /* 0x000fe20000410000 */
[----:B-1----:R-:W-:Y:S01]  /*15d0*/  FMUL.FTZ R77, R71, R16 ;  /* 0x00000010474d7220 */ /* 0x002fe20000410000 */
[----:B------:R-:W-:-:S04]  /*15e0*/  FADD.FTZ R12, R78, R17 ;  /* 0x000000114e0c7221 */ /* 0x000fc80000010000 */
[----:B------:R-:W0:Y:S01]  /*15f0*/  MUFU.EX2 R19, R19 ;  /* 0x0000001300137308 */ /* 0x000e220000000800 */
[----:B--2---:R-:W-:Y:S01]  /*1600*/  FMUL.FTZ R71, R71, R18 ;  /* 0x0000001247477220 */ /* 0x004fe20000410000 */
[----:B------:R-:W-:Y:S01]  /*1610*/  FADD.FTZ R10, R79, R10 ;  /* 0x0000000a4f0a7221 */ /* 0x000fe20000010000 */
[----:B------:R-:W-:Y:S01]  /*1620*/  FMUL.FTZ R16, R77, R12 ;  /* 0x0000000c4d107220 */ /* 0x000fe20000410000 */
[----:B------:R-:W-:-:S03]  /*1630*/  FMUL.FTZ R67, R55, R15 ;  /* 0x0000000f37437220 */ /* 0x000fc60000410000 */
[-C--:B------:R-:W-:Y:S01]  /*1640*/  FFMA.FTZ R16, R71, R10.reuse, R16 ;  /* 0x0000000a47107223 */ /* 0x080fe20000010010 */
[----:B------:R-:W-:Y:S01]  /*1650*/  FMUL.FTZ R10, R77, R10 ;  /* 0x0000000a4d0a7220 */ /* 0x000fe20000410000 */
[----:B------:R-:W-:Y:S02]  /*1660*/  FMUL.FTZ R72, R55, R14 ;  /* 0x0000000e37487220 */ /* 0x000fe40000410000 */
[----:B------:R-:W-:Y:S01]  /*1670*/  FADD.FTZ R82, R67, R16 ;  /* 0x0000001043527221 */ /* 0x000fe20000010000 */
[C---:B0-----:R-:W-:Y:S01]  /*1680*/  FMUL.FTZ R80, R19.reuse, R80 ;  /* 0x0000005013507220 */ /* 0x041fe20000410000 */
[----:B---3--:R-:W-:Y:S01]  /*1690*/  FMUL.FTZ R81, R19, R8 ;  /* 0x0000000813517220 */ /* 0x008fe20000410000 */
[----:B------:R-:W-:Y:S02]  /*16a0*/  FFMA.FTZ R83, R71, R12, -R10 ;  /* 0x0000000c47537223 */ /* 0x000fe4000001080a */
[-C--:B------:R-:W-:Y:S01]  /*16b0*/  FMUL.FTZ R8, R80, R66.reuse ;  /* 0x0000004250087220 */ /* 0x080fe20000410000 */
[C---:B------:R-:W-:Y:S01]  /*16c0*/  FMUL.FTZ R9, R81.reuse, R66 ;  /* 0x0000004251097220 */ /* 0x040fe20000410000 */
[----:B------:R-:W-:Y:S01]  /*16d0*/  FADD.FTZ R83, R72, R83 ;  /* 0x0000005348537221 */ /* 0x000fe20000010000 */
[----:B------:R-:W0:Y:S01]  /*16e0*/  SHFL.UP PT, R15, R82, 0x1, RZ ;  /* 0x04200000520f7989 */ /* 0x000e2200000e00ff */
[-C--:B------:R-:W-:Y:S01]  /*16f0*/  FFMA.FTZ R11, R81, R65.reuse, R8 ;  /* 0x00000041510b7223 */ /* 0x080fe20000010008 */
[----:B------:R-:W-:-:S02]  /*1700*/  FFMA.FTZ R10, R80, R65, -R9 ;  /* 0x00000041500a7223 */ /* 0x000fc40000010809 */
[----:B------:R-:W1:Y:S01]  /*1710*/  SHFL.UP PT, R14, R83, 0x1, RZ ;  /* 0x04200000530e7989 */ /* 0x000e6200000e00ff */
[C---:B------:R-:W-:Y:S01]  /*1720*/  FMUL.FTZ R13, R75.reuse, R11 ;  /* 0x0000000b4b0d7220 */ /* 0x040fe20000410000 */
[----:B------:R-:W-:-:S03]  /*1730*/  FMUL.FTZ R12, R75, R10 ;  /* 0x0000000a4b0c7220 */ /* 0x000fc60000410000 */
[C---:B------:R-:W-:Y:S01]  /*1740*/  FFMA.FTZ R10, R76.reuse, R10, -R13 ;  /* 0x0000000a4c0a7223 */ /* 0x040fe2000001080d */
[----:B------:R-:W-:-:S03]  /*1750*/  FFMA.FTZ R12, R76, R11, R12 ;  /* 0x0000000b4c0c7223 */ /* 0x000fc6000001000c */
[C---:B------:R-:W-:Y:S01]  /*1760*/  FMUL.FTZ R84, R77.reuse, R10 ;  /* 0x0000000a4d547220 */ /* 0x040fe20000410000 */
[----:B------:R-:W-:-:S03]  /*1770*/  FMUL.FTZ R85, R77, R12 ;  /* 0x0000000c4d557220 */ /* 0x000fc60000410000 */
[C---:B------:R-:W-:Y:S01]  /*1780*/  FFMA.FTZ R84, R71.reuse, R12, R84 ;  /* 0x0000000c47547223 */ /* 0x040fe20000010054 */
[----:B------:R-:W-:Y:S01]  /*1790*/  FFMA.FTZ R85, R71, R10, -R85 ;  /* 0x0000000a47557223 */ /* 0x000fe20000010855 */
[----:B------:R-:W-:Y:S02]  /*17a0*/  MOV R8, R59 ;  /* 0x0000003b00087202 */ /* 0x000fe40000000f00 */
[----:B------:R-:W-:Y:S01]  /*17b0*/  MOV R9, R62 ;  /* 0x0000003e00097202 */ /* 0x000fe20000000f00 */
[----:B------:R-:W2:Y:S01]  /*17c0*/  SHFL.UP PT, R11, R84, 0x1, RZ ;  /* 0x04200000540b7989 */ /* 0x000ea200000e00ff */
[----:B0-----:R-:W-:-:S03]  /*17d0*/  FMUL.FTZ R13, R85, R15 ;  /* 0x0000000f550d7220 */ /* 0x001fc60000410000 */
[----:B------:R-:W0:Y:S01]  /*17e0*/  SHFL.UP PT, R10, R85, 0x1, RZ ;  /* 0x04200000550a7989 */ /* 0x000e2200000e00ff */
[----:B-1----:R-:W-:-:S03]  /*17f0*/  FFMA.FTZ R13, R84, R14, R13 ;  /* 0x0000000e540d7223 */ /* 0x002fc6000001000d */
[----:B------:R1:W3:Y:S01]  /*1800*/  LDG.E.64 R32, desc[UR16][R8.64] ;  /* 0x0000001008207981 */ /* 0x0002e2000c1e1b00 */
[----:B------:R-:W-:Y:S01]  /*1810*/  @P1 FADD.FTZ R82, R82, R13 ;  /* 0x0000000d52521221 */ /* 0x000fe20000010000 */
[----:B-1----:R-:W-:-:S04]  /*1820*/  FMUL.FTZ R8, R84, R15 ;  /* 0x0000000f54087220 */ /* 0x002fc80000410000 */
[----:B------:R-:W-:Y:S01]  /*1830*/  FFMA.FTZ R8, R85, R14, -R8 ;  /* 0x0000000e55087223 */ /* 0x000fe20000010808 */
[----:B------:R-:W1:Y:S03]  /*1840*/  SHFL.UP PT, R13, R82, 0x2, RZ ;  /* 0x04400000520d7989 */ /* 0x000e6600000e00ff */
[----:B------:R-:W-:Y:S01]  /*1850*/  @P1 FADD.FTZ R83, R83, R8 ;  /* 0x0000000853531221 */ /* 0x000fe20000010000 */
[----:B--2---:R-:W-:-:S04]  /*1860*/  FMUL.FTZ R9, R85, R11 ;  /* 0x0000000b55097220 */ /* 0x004fc80000410000 */
[----:B------:R-:W2:Y:S01]  /*1870*/  SHFL.UP PT, R12, R83, 0x2, RZ ;  /* 0x04400000530c7989 */ /* 0x000ea200000e00ff */
[C---:B------:R-:W-:Y:S01]  /*1880*/  FMUL.FTZ R8, R84.reuse, R11 ;  /* 0x0000000b54087220 */ /* 0x040fe20000410000 */
[----:B0-----:R-:W-:-:S03]  /*1890*/  @P1 FFMA.FTZ R84, R84, R10, R9 ;  /* 0x0000000a54541223 */ /* 0x001fc60000010009 */
[----:B------:R-:W-:Y:S02]  /*18a0*/  @P1 FFMA.FTZ R85, R85, R10, -R8 ;  /* 0x0000000a55551223 */ /* 0x000fe40000010808 */
[----:B------:R-:W0:Y:S01]  /*18b0*/  SHFL.UP PT, R9, R84, 0x2, RZ ;  /* 0x0440000054097989 */ /* 0x000e2200000e00ff */
[----:B------:R-:W-:-:S03]  /*18c0*/  ISETP.GE.AND P1, PT, R69, 0x2, PT ;  /* 0x000000024500780c */ /* 0x000fc60003f26270 */
[----:B------:R-:W4:Y:S01]  /*18d0*/  SHFL.UP PT, R8, R85, 0x2, RZ ;  /* 0x0440000055087989 */ /* 0x000f2200000e00ff */
[-C--:B-1----:R-:W-:Y:S01]  /*18e0*/  FMUL.FTZ R11, R85, R13.reuse ;  /* 0x0000000d550b7220 */ /* 0x082fe20000410000 */
[----:B------:R-:W-:-:S03]  /*18f0*/  FMUL.FTZ R10, R84, R13 ;  /* 0x0000000d540a7220 */ /* 0x000fc60000410000 */
[-C--:B--2---:R-:W-:Y:S01]  /*1900*/  FFMA.FTZ R11, R84, R12.reuse, R11 ;  /* 0x0000000c540b7223 */ /* 0x084fe2000001000b */
[----:B------:R-:W-:-:S04]  /*1910*/  FFMA.FTZ R10, R85, R12, -R10 ;  /* 0x0000000c550a7223 */ /* 0x000fc8000001080a */
[----:B------:R-:W-:Y:S01]  /*1920*/  @P1 FADD.FTZ R82, R82, R11 ;  /* 0x0000000b52521221 */ /* 0x000fe20000010000 */
[----:B------:R-:W-:-:S04]  /*1930*/  @P1 FADD.FTZ R83, R83, R10 ;  /* 0x0000000a53531221 */ /* 0x000fc80000010000 */
[----:B------:R-:W1:Y:S01]  /*1940*/  SHFL.UP PT, R13, R82, 0x4, RZ ;  /* 0x04800000520d7989 */ /* 0x000e6200000e00ff */
[----:B0-----:R-:W-:-:S03]  /*1950*/  FMUL.FTZ R11, R85, R9 ;  /* 0x00000009550b7220 */ /* 0x001fc60000410000 */
[----:B------:R-:W0:Y:S01]  /*1960*/  SHFL.UP PT, R12, R83, 0x4, RZ ;  /* 0x04800000530c7989 */ /* 0x000e2200000e00ff */
[C---:B------:R-:W-:Y:S01]  /*1970*/  FMUL.FTZ R10, R84.reuse, R9 ;  /* 0x00000009540a7220 */ /* 0x040fe20000410000 */
[----:B----4-:R-:W-:-:S03]  /*1980*/  @P1 FFMA.FTZ R84, R84, R8, R11 ;  /* 0x0000000854541223 */ /* 0x010fc6000001000b */
[----:B------:R-:W-:Y:S02]  /*1990*/  @P1 FFMA.FTZ R85, R85, R8, -R10 ;  /* 0x0000000855551223 */ /* 0x000fe4000001080a */
[----:B------:R-:W2:Y:S01]  /*19a0*/  SHFL.UP PT, R9, R84, 0x4, RZ ;  /* 0x0480000054097989 */ /* 0x000ea200000e00ff */
[----:B------:R-:W-:-:S03]  /*19b0*/  ISETP.GE.AND P1, PT, R69, 0x4, PT ;  /* 0x000000044500780c */ /* 0x000fc60003f26270 */
[----:B------:R-:W4:Y:S01]  /*19c0*/  SHFL.UP PT, R8, R85, 0x4, RZ ;  /* 0x0480000055087989 */ /* 0x000f2200000e00ff */
[-C--:B-1----:R-:W-:Y:S01]  /*19d0*/  FMUL.FTZ R11, R85, R13.reuse ;  /* 0x0000000d550b7220 */ /* 0x082fe20000410000 */
[----:B------:R-:W-:-:S03]  /*19e0*/  FMUL.FTZ R10, R84, R13 ;  /* 0x0000000d540a7220 */ /* 0x000fc60000410000 */
[-C--:B0-----:R-:W-:Y:S01]  /*19f0*/  FFMA.FTZ R11, R84, R12.reuse, R11 ;  /* 0x0000000c540b7223 */ /* 0x081fe2000001000b */
[----:B------:R-:W-:-:S04]  /*1a00*/  FFMA.FTZ R10, R85, R12, -R10 ;  /* 0x0000000c550a7223 */ /* 0x000fc8000001080a */
[----:B------:R-:W-:Y:S01]  /*1a10*/  @P1 FADD.FTZ R82, R82, R11 ;  /* 0x0000000b52521221 */ /* 0x000fe20000010000 */
[----:B------:R-:W-:Y:S01]  /*1a20*/  @P1 FADD.FTZ R83, R83, R10 ;  /* 0x0000000a53531221 */ /* 0x000fe20000010000 */
[----:B--2---:R-:W-:-:S03]  /*1a30*/  FMUL.FTZ R11, R85, R9 ;  /* 0x00000009550b7220 */ /* 0x004fc60000410000 */
[----:B------:R-:W0:Y:S01]  /*1a40*/  SHFL.UP PT, R13, R82, 0x8, RZ ;  /* 0x05000000520d7989 */ /* 0x000e2200000e00ff */
[C---:B------:R-:W-:Y:S01]  /*1a50*/  FMUL.FTZ R10, R84.reuse, R9 ;  /* 0x00000009540a7220 */ /* 0x040fe20000410000 */
[-C--:B----4-:R-:W-:Y:S02]  /*1a60*/  @P1 FFMA.FTZ R84, R84, R8.reuse, R11 ;  /* 0x0000000854541223 */ /* 0x090fe4000001000b */
[----:B------:R-:W1:Y:S01]  /*1a70*/  SHFL.UP PT, R12, R83, 0x8, RZ ;  /* 0x05000000530c7989 */ /* 0x000e6200000e00ff */
[----:B------:R-:W-:-:S03]  /*1a80*/  @P1 FFMA.FTZ R85, R85, R8, -R10 ;  /* 0x0000000855551223 */ /* 0x000fc6000001080a */
[----:B------:R-:W2:Y:S04]  /*1a90*/  SHFL.UP PT, R9, R84, 0x8, RZ ;  /* 0x0500000054097989 */ /* 0x000ea800000e00ff */
[----:B------:R-:W4:Y:S01]  /*1aa0*/  SHFL.UP PT, R8, R85, 0x8, RZ ;  /* 0x0500000055087989 */ /* 0x000f2200000e00ff */
[----:B------:R-:W-:Y:S01]  /*1ab0*/  ISETP.GE.AND P1, PT, R69, 0x8, PT ;  /* 0x000000084500780c */ /* 0x000fe20003f26270 */
[-C--:B0-----:R-:W-:Y:S01]  /*1ac0*/  FMUL.FTZ R10, R84, R13.reuse ;  /* 0x0000000d540a7220 */ /* 0x081fe20000410000 */
[----:B------:R-:W-:-:S04]  /*1ad0*/  FMUL.FTZ R13, R85, R13 ;  /* 0x0000000d550d7220 */ /* 0x000fc80000410000 */
[-C--:B-1----:R-:W-:Y:S01]  /*1ae0*/  FFMA.FTZ R13, R84, R12.reuse, R13 ;  /* 0x0000000c540d7223 */ /* 0x082fe2000001000d */
[C---:B------:R-:W-:Y:S01]  /*1af0*/  FFMA.FTZ R10, R85.reuse, R12, -R10 ;  /* 0x0000000c550a7223 */ /* 0x040fe2000001080a */
[----:B--2---:R-:W-:-:S05]  /*1b00*/  FMUL.FTZ R11, R85, R9 ;  /* 0x00000009550b7220 */ /* 0x004fca0000410000 */
[----:B------:R-:W-:Y:S01]  /*1b10*/  @P1 FADD.FTZ R82, R82, R13 ;  /* 0x0000000d52521221 */ /* 0x000fe20000010000 */
[----:B------:R-:W-:Y:S01]  /*1b20*/  @P1 FADD.FTZ R83, R83, R10 ;  /* 0x0000000a53531221 */ /* 0x000fe20000010000 */
[C---:B------:R-:W-:Y:S01]  /*1b30*/  FMUL.FTZ R10, R84.reuse, R9 ;  /* 0x00000009540a7220 */ /* 0x040fe20000410000 */
[-C--:B----4-:R-:W-:Y:S02]  /*1b40*/  @P1 FFMA.FTZ R84, R84, R8.reuse, R11 ;  /* 0x0000000854541223 */ /* 0x090fe4000001000b */
[----:B------:R-:W0:Y:S01]  /*1b50*/  SHFL.UP PT, R16, R82, 0x10, RZ ;  /* 0x0600000052107989 */ /* 0x000e2200000e00ff */
[----:B------:R-:W-:-:S03]  /*1b60*/  @P1 FFMA.FTZ R85, R85, R8, -R10 ;  /* 0x0000000855551223 */ /* 0x000fc6000001080a */
        /* <DEDUP_REMOVED lines=33> */
[----:B------:R-:W4:Y:S01]  /*1d80*/  SHFL.UP PT, R17, R18, 0x1, RZ ;  /* 0x0420000012117989 */ /* 0x000f2200000e00ff */
[----:B-1----:R-:W-:-:S02]  /*1d90*/  @!P2 MOV R86, R13 ;  /* 0x0000000d0056a202 */ /* 0x002fc40000000f00 */
[----:B0-----:R-:W-:Y:S02]  /*1da0*/  @!P2 MOV R87, R12 ;  /* 0x0000000c0057a202 */ /* 0x001fe40000000f00 */
[----:B--2---:R-:W-:Y:S02]  /*1db0*/  @!P2 MOV R16, R15 ;  /* 0x0000000f0010a202 */ /* 0x004fe40000000f00 */
[----:B----4-:R-:W-:Y:S01]  /*1dc0*/  @!P2 MOV R17, R14 ;  /* 0x0000000e0011a202 */ /* 0x010fe20000000f00 */
        /* <DEDUP_REMOVED lines=9> */
[----:B------:R-:W-:Y:S01]  /*1e60*/  FFMA.FTZ R18, R80, R16, R81 ;  /* 0x0000001050127223 */ /* 0x000fe20000010051 */
[----:B------:R-:W-:Y:S02]  /*1e70*/  ISETP.NE.AND P1, PT, R42, RZ, PT ;  /* 0x000000ff2a00720c */ /* 0x000fe40003f25270 */
[----:B------:R-:W-:Y:S01]  /*1e80*/  FADD.FTZ R19, R68, R19 ;  /* 0x0000001344137221 */ /* 0x000fe20000010000 */
[----:B------:R-:W-:-:S03]  /*1e90*/  FADD.FTZ R18, R73, R18 ;  /* 0x0000001249127221 */ /* 0x000fc60000010000 */
[C---:B------:R-:W-:Y:S01]  /*1ea0*/  FMUL.FTZ R16, R66.reuse, R19 ;  /* 0x0000001342107220 */ /* 0x040fe20000410000 */
[----:B------:R-:W-:-:S03]  /*1eb0*/  FMUL.FTZ R66, R66, R18 ;  /* 0x0000001242427220 */ /* 0x000fc60000410000 */
[C---:B------:R-:W-:Y:S01]  /*1ec0*/  FFMA.FTZ R73, R65.reuse, R18, R16 ;  /* 0x0000001241497223 */ /* 0x040fe20000010010 */
[----:B------:R-:W-:Y:S02]  /*1ed0*/  FFMA.FTZ R35, R65, R19, -R66 ;  /* 0x0000001341237223 */ /* 0x000fe40000010842 */
[----:B------:R-:W0:Y:S01]  /*1ee0*/  @!P1 LDC.64 R16, c[0x0][0x480] ;  /* 0x00012000ff109b82 */ /* 0x000e220000000a00 */
[----:B------:R-:W-:Y:S01]  /*1ef0*/  FADD.FTZ R74, R74, R73 ;  /* 0x000000494a4a7221 */ /* 0x000fe20000010000 */
[----:B------:R-:W-:-:S03]  /*1f00*/  FADD.FTZ R35, R70, R35 ;  /* 0x0000002346237221 */ /* 0x000fc60000010000 */
[CC--:B------:R-:W-:Y:S01]  /*1f10*/  FMUL.FTZ R73, R75.reuse, R74.reuse ;  /* 0x0000004a4b497220 */ /* 0x0c0fe20000410000 */
[----:B------:R-:W-:Y:S01]  /*1f20*/  FMUL.FTZ R81, R75, R35 ;  /* 0x000000234b517220 */ /* 0x000fe20000410000 */
[C---:B------:R-:W-:Y:S02]  /*1f30*/  FMUL.FTZ R65, R9.reuse, R15 ;  /* 0x0000000f09417220 */ /* 0x040fe40000410000 */
[C---:B------:R-:W-:Y:S01]  /*1f40*/  FFMA.FTZ R75, R76.reuse, R35, -R73 ;  /* 0x000000234c4b7223 */ /* 0x040fe20000010849 */
[----:B------:R-:W-:Y:S01]  /*1f50*/  FFMA.FTZ R76, R76, R74, R81 ;  /* 0x0000004a4c4c7223 */ /* 0x000fe20000010051 */
[-C--:B------:R-:W-:Y:S01]  /*1f60*/  FFMA.FTZ R73, R8, R14.reuse, -R65 ;  /* 0x0000000e08497223 */ /* 0x080fe20000010841 */
[C---:B------:R-:W-:Y:S01]  /*1f70*/  FMUL.FTZ R34, R9.reuse, R14 ;  /* 0x0000000e09227220 */ /* 0x040fe20000410000 */
        /* <DEDUP_REMOVED lines=8> */
[----:B------:R-:W-:Y:S01]  /*2000*/  FMUL.FTZ R14, R77, R78 ;  /* 0x0000004e4d0e7220 */ /* 0x000fe20000410000 */
[----:B------:R-:W-:-:S02]  /*2010*/  @!P1 IADD3 R65, P2, PT, R0, R61, RZ ;  /* 0x0000003d00419210 */ /* 0x000fc40007f5e0ff */
[C---:B------:R-:W-:Y:S01]  /*2020*/  FFMA.FTZ R9, R71.reuse, R78, -R8 ;  /* 0x0000004e47097223 */ /* 0x040fe20000010808 */
[----:B------:R-:W-:Y:S01]  /*2030*/  FFMA.FTZ R8, R71, R76, R14 ;  /* 0x0000004c47087223 */ /* 0x000fe2000001000e */
[----:B------:R-:W-:Y:S01]  /*2040*/  @!P1 LEA.HI.X.SX32 R66, R0, RZ, 0x1, P2 ;  /* 0x000000ff00429211 */ /* 0x000fe200010f0eff */
[----:B------:R-:W-:Y:S01]  /*2050*/  UIADD3 UR5, UPT, UPT, UR5, 0x1, URZ ;  /* 0x0000000105057890 */ /* 0x000fe2000fffe0ff */
[----:B0-----:R-:W-:Y:S01]  /*2060*/  @!P1 LEA R16, P2, R65, R16, 0x4 ;  /* 0x0000001041109211 */ /* 0x001fe200078420ff */
[----:B------:R-:W-:Y:S01]  /*2070*/  FADD.FTZ R8, R67, R8 ;  /* 0x0000000843087221 */ /* 0x000fe20000010000 */
[----:B------:R-:W-:Y:S01]  /*2080*/  FADD.FTZ R14, R10, R73 ;  /* 0x000000490a0e7221 */ /* 0x000fe20000010000 */
[----:B------:R-:W-:Y:S01]  /*2090*/  UISETP.NE.AND UP0, UPT, UR5, URZ, UPT ;  /* 0x000000ff0500728c */ /* 0x000fe2000bf05270 */
[----:B------:R-:W-:Y:S01]  /*20a0*/  @!P1 LEA.HI.X R17, R65, R17, R66, 0x4, P2 ;  /* 0x0000001141119211 */ /* 0x000fe200010f2442 */
[----:B------:R-:W-:Y:S01]  /*20b0*/  FADD.FTZ R15, R11, R34 ;  /* 0x000000220b0f7221 */ /* 0x000fe20000010000 */
[----:B------:R-:W-:Y:S01]  /*20c0*/  FADD.FTZ R72, R72, R9 ;  /* 0x0000000948487221 */ /* 0x000fe20000010000 */
[C---:B---3--:R-:W-:Y:S01]  /*20d0*/  FMUL.FTZ R9, R33.reuse, R18 ;  /* 0x0000001221097220 */ /* 0x048fe20000410000 */
[C---:B------:R-:W-:Y:S01]  /*20e0*/  FMUL.FTZ R74, R33.reuse, R74 ;  /* 0x0000004a214a7220 */ /* 0x040fe20000410000 */
[C---:B------:R-:W-:Y:S01]  /*20f0*/  FMUL.FTZ R11, R33.reuse, R76 ;  /* 0x0000004c210b7220 */ /* 0x040fe20000410000 */
[----:B------:R-:W-:Y:S01]  /*2100*/  FMUL.FTZ R33, R33, R8 ;  /* 0x0000000821217220 */ /* 0x000fe20000410000 */
[----:B------:R0:W-:Y:S01]  /*2110*/  @!P1 STS.128 [UR4], R12 ;  /* 0x0000000cff009988 */ /* 0x0001e20008000c04 */
[C---:B------:R-:W-:Y:S01]  /*2120*/  FFMA.FTZ R9, R32.reuse, R19, -R9 ;  /* 0x0000001320097223 */ /* 0x040fe20000010809 */
[C---:B------:R-:W-:Y:S01]  /*2130*/  FFMA.FTZ R74, R32.reuse, R35, -R74 ;  /* 0x00000023204a7223 */ /* 0x040fe2000001084a */
[----:B------:R-:W-:Y:S01]  /*2140*/  FFMA.FTZ R11, R32, R78, -R11 ;  /* 0x0000004e200b7223 */ /* 0x000fe2000001080b */
[----:B------:R0:W-:Y:S01]  /*2150*/  @!P1 STG.E.128 desc[UR16][R16.64], R12 ;  /* 0x0000000c10009986 */ /* 0x0001e2000c101d10 */
[----:B------:R-:W-:Y:S01]  /*2160*/  LEA R30, P3, R26, R30, 0x2 ;  /* 0x0000001e1a1e7211 */ /* 0x000fe200078610ff */
[----:B------:R-:W-:Y:S01]  /*2170*/  FFMA.FTZ R32, R32, R72, -R33 ;  /* 0x0000004820207223 */ /* 0x000fe20000010821 */
[----:B------:R-:W-:-:S02]  /*2180*/  LEA R59, P1, R28, R59, 0x3 ;  /* 0x0000003b1c3b7211 */ /* 0x000fc400078218ff */
[----:B------:R-:W-:Y:S01]  /*2190*/  LEA R63, P2, R24, R63, 0x3 ;  /* 0x0000003f183f7211 */ /* 0x000fe200078418ff */
[----:B------:R-:W-:Y:S01]  /*21a0*/  FFMA.FTZ R4, R9, 2, R4 ;  /* 0x4000000009047823 */ /* 0x000fe20000010004 */
[----:B------:R-:W-:Y:S01]  /*21b0*/  IADD3.X R31, PT, PT, R31, R27, RZ, P3, !PT ;  /* 0x0000001b1f1f7210 */ /* 0x000fe20001ffe4ff */
        /* <DEDUP_REMOVED lines=8> */
.L_x_2440:
[----:B------:R-:W-:Y:S01]  /*2240*/  BAR.SYNC.DEFER_BLOCKING 0x0 ;  /* 0x0000000000007b1d */ /* 0x000fe20000010000 */
[C---:B------:R-:W-:Y:S02]  /*2250*/  LEA R9, P0, R37.reuse, R22, 0x7 ;  /* 0x0000001625097211 */ /* 0x040fe400078038ff */
[----:B------:R-:W-:Y:S02]  /*2260*/  IADD3 R37, PT, PT, R37, 0x1, RZ ;  /* 0x0000000125257810 */ /* 0x000fe40007ffe0ff */
[----:B------:R-:W-:Y:S01]  /*2270*/  IADD3.X R10, PT, PT, RZ, R36, RZ, P0, !PT ;  /* 0x00000024ff0a7210 */ /* 0x000fe200007fe4ff */
[----:B------:R-:W1:Y:S01]  /*2280*/  LDCU UR4, c[0x0][0x394] ;  /* 0x00007280ff0477ac */ /* 0x000e620008000800 */
        /* <DEDUP_REMOVED lines=9> */
[----:B-1----:R-:W-:-:S13]  /*2320*/  ISETP.GE.AND P0, PT, R37, UR4, PT ;  /* 0x0000000425007c0c */ /* 0x002fda000bf06270 */
[----:B------:R-:W-:Y:S05]  /*2330*/  @!P0 BRA `(.L_x_2442) ;  /* 0xffffffe400088947 */ /* 0x000fea000383ffff */
[----:B------:R-:W-:Y:S05]  /*2340*/  EXIT ;  /* 0x000000000000794d */ /* 0x000fea0003800000 */
.L_x_2443:
        /* <DEDUP_REMOVED lines=11> */
.L_x_5020:


//--------------------- .text._Z25selective_scan_fwd_kernelI32Selective_Scan_fwd_kernel_traitsILi32ELi4ELi1ELb1ELb1ELb0ELb1EfN3c107complexIfEEEEv13SSMParamsBase --------------------------
	.section	.text._Z25selective_scan_fwd_kernelI32Selective_Scan_fwd_kernel_traitsILi32ELi4ELi1ELb1ELb1ELb0ELb1EfN3c107complexIfEEEEv13SSMParamsBase,"ax",@progbits
	.align	128
        .global         _Z25selective_scan_fwd_kernelI32Selective_Scan_fwd_kernel_traitsILi32ELi4ELi1ELb1ELb1ELb0ELb1EfN3c107complexIfEEEEv13SSMParamsBase
        .type           _Z25selective_scan_fwd_kernelI32Selective_Scan_fwd_kernel_traitsILi32ELi4ELi1ELb1ELb1ELb0ELb1EfN3c107complexIfEEEEv13SSMParamsBase,@function
        .size           _Z25selective_scan_fwd_kernelI32Selective_Scan_fwd_kernel_traitsILi32ELi4ELi1ELb1ELb1ELb0ELb1EfN3c107complexIfEEEEv13SSMParamsBase,(.L_x_5021 - _Z25selective_scan_fwd_kernelI32Selective_Scan_fwd_kernel_traitsILi32ELi4ELi1ELb1ELb1ELb0ELb1EfN3c107complexIfEEEEv13SSMParamsBase)
        .other          _Z25selective_scan_fwd_kernelI32Selective_Scan_fwd_kernel_traitsILi32ELi4ELi1ELb1ELb1ELb0ELb1EfN3c107complexIfEEEEv13SSMParamsBase,@"STO_CUDA_ENTRY STV_DEFAULT"
_Z25selective_scan_fwd_kernelI32Selective_Scan_fwd_kernel_traitsILi32ELi4ELi1ELb1ELb1ELb0ELb1EfN3c107complexIfEEEEv13SSMParamsBase:
.text._Z25selective_scan_fwd_kernelI32Selective_Scan_fwd_kernel_traitsILi32ELi4ELi1ELb1ELb1ELb0ELb1EfN3c107complexIfEEEEv13SSMParamsBase:
        /* <DEDUP_REMOVED lines=70> */
[----:B------:R-:W-:Y:S01]  /*0460*/  IMAD.WIDE.U32 R8, R0, UR14, R8 ;  /* 0x0000000e00087c25 */ /* 0x000fe2000f8e0008 */
[----:B------:R-:W3:Y:S01]  /*0470*/  S2R R47, SR_TID.X ;  /* 0x00000000002f7919 */ /* 0x000ee20000002100 */
[----:B0-----:R-:W-:Y:S02]  /*0480*/  LEA R58, P0, R6, R12, 0x2 ;  /* 0x0000000c063a7211 */ /* 0x001fe400078010ff */
[----:B------:R-:W-:Y:S01]  /*0490*/  IMAD R3, R3, R56, RZ ;  /* 0x0000003803037224 */ /* 0x000fe200078e02ff */
[----:B------:R-:W-:Y:S01]  /*04a0*/  LEA R60, P1, R8, R14, 0x2 ;  /* 0x0000000e083c7211 */ /* 0x000fe200078210ff */
[C---:B------:R-:W-:Y:S01]  /*04b0*/  IMAD.WIDE.U32 R10, R2.reuse, R56, UR4 ;  /* 0x00000004020a7e25 */ /* 0x040fe2000f8e0038 */
[----:B------:R-:W0:Y:S01]  /*04c0*/  LDC.64 R20, c[0x0][0x428] ;  /* 0x00010a00ff147b82 */ /* 0x000e220000000a00 */
[----:B------:R-:W4:Y:S02]  /*04d0*/  LDCU UR4, c[0x0][0x38c] ;  /* 0x00007180ff0477ac */ /* 0x000f240008000800 */
[----:B------:R-:W-:Y:S01]  /*04e0*/  IMAD R57, R2, R57, R3 ;  /* 0x0000003902397224 */ /* 0x000fe200078e0203 */
[----:B------:R-:W-:Y:S01]  /*04f0*/  LEA R62, P2, R10, R62, 0x2 ;  /* 0x0000003e0a3e7211 */ /* 0x000fe200078410ff */
[----:B------:R-:W-:-:S02]  /*0500*/  IMAD R61, R0, UR15, R9 ;  /* 0x0000000f003d7c24 */ /* 0x000fc4000f8e0209 */
[----:B------:R-:W-:Y:S01]  /*0510*/  IMAD R59, R0, UR11, R7 ;  /* 0x0000000b003b7c24 */ /* 0x000fe2000f8e0207 */
[----:B------:R-:W3:Y:S01]  /*0520*/  LDC.64 R2, c[0x0][0x438] ;  /* 0x00010e00ff027b82 */ /* 0x000ee20000000a00 */
[----:B------:R-:W-:Y:S01]  /*0530*/  IMAD R4, R17, UR20, R0 ;  /* 0x0000001411047c24 */ /* 0x000fe2000f8e0200 */
[----:B------:R-:W-:Y:S01]  /*0540*/  LEA.HI.X R61, R8, R15, R61, 0x2, P1 ;  /* 0x0000000f083d7211 */ /* 0x000fe200008f143d */
[----:B------:R-:W0:Y:S01]  /*0550*/  LDCU.U8 UR11, c[0x0][0x39e] ;  /* 0x000073c0ff0b77ac */ /* 0x000e220008000000 */
[----:B------:R-:W-:Y:S01]  /*0560*/  LEA.HI.X R59, R6, R13, R59, 0x2, P0 ;  /* 0x0000000d063b7211 */ /* 0x000fe200000f143b */
[C---:B--2---:R-:W-:Y:S01]  /*0570*/  IMAD.WIDE.U32 R12, R0.reuse, UR6, RZ ;  /* 0x00000006000c7c25 */ /* 0x044fe2000f8e00ff */
[----:B------:R-:W-:Y:S02]  /*0580*/  IADD3 R57, PT, PT, R11, R57, RZ ;  /* 0x000000390b397210 */ /* 0x000fe40007ffe0ff */
[----:B------:R-:W2:Y:S01]  /*0590*/  LDC.64 R22, c[0x0][0x418] ;  /* 0x00010600ff167b82 */ /* 0x000ea20000000a00 */
[----:B------:R-:W-:Y:S01]  /*05a0*/  IMAD R49, R0, UR7, R13 ;  /* 0x0000000700317c24 */ /* 0x000fe2000f8e020d */
[----:B-1----:R-:W-:Y:S01]  /*05b0*/  LEA R48, P0, R12, R24, 0x3 ;  /* 0x000000180c307211 */ /* 0x002fe200078018ff */
[----:B------:R-:W-:Y:S01]  /*05c0*/  IMAD R4, R4, R19, RZ ;  /* 0x0000001304047224 */ /* 0x000fe200078e02ff */
[----:B------:R-:W-:Y:S01]  /*05d0*/  LEA.HI.X R57, R10, R63, R57, 0x2, P2 ;  /* 0x0000003f0a397211 */ /* 0x000fe200010f1439 */
[----:B----4-:R-:W-:Y:S01]  /*05e0*/  UISETP.LT.AND UP0, UPT, UR4, 0x1, UPT ;  /* 0x000000010400788c */ /* 0x010fe2000bf01270 */
[----:B------:R-:W-:Y:S01]  /*05f0*/  LEA.HI.X R49, R12, R25, R49, 0x3, P0 ;  /* 0x000000190c317211 */ /* 0x000fe200000f1c31 */
[----:B------:R-:W-:Y:S01]  /*0600*/  IMAD R55, R4, UR4, RZ ;  /* 0x0000000404377c24 */ /* 0x000fe2000f8e02ff */
[----:B------:R-:W1:Y:S01]  /*0610*/  LDC.64 R50, c[0x0][0x3a0] ;  /* 0x0000e800ff327b82 */ /* 0x000e620000000a00 */
[----:B0-----:R-:W-:Y:S01]  /*0620*/  IMAD.WIDE.U32 R6, R0, R20, RZ ;  /* 0x0000001400067225 */ /* 0x001fe200078e00ff */
[----:B------:R-:W-:-:S03]  /*0630*/  USEL UR4, UR4, 0x1, !UP0 ;  /* 0x0000000104047887 */ /* 0x000fc6000c000000 */
[C---:B------:R-:W-:Y:S01]  /*0640*/  IMAD R7, R0.reuse, R21, R7 ;  /* 0x0000001500077224 */ /* 0x040fe200078e0207 */
[----:B------:R-:W-:Y:S01]  /*0650*/  UIADD3 UR8, UPT, UPT, -UR4, URZ, URZ ;  /* 0x000000ff04087290 */ /* 0x000fe2000fffe1ff */
[----:B---3--:R-:W-:Y:S01]  /*0660*/  IMAD.WIDE.U32 R28, R47, 0x20, RZ ;  /* 0x000000202f1c7825 */ /* 0x008fe200078e00ff */
[----:B------:R-:W0:Y:S01]  /*0670*/  LDC.64 R14, c[0x0][0x420] ;  /* 0x00010800ff0e7b82 */ /* 0x000e220000000a00 */
[----:B------:R-:W-:Y:S02]  /*0680*/  UMOV UR4, URZ ;  /* 0x000000ff00047c82 */ /* 0x000fe40008000000 */
[----:B------:R-:W-:-:S04]  /*0690*/  IMAD.WIDE.U32 R12, R0, R2, RZ ;  /* 0x00000002000c7225 */ /* 0x000fc800078e00ff */
[C---:B------:R-:W-:Y:S01]  /*06a0*/  IMAD R13, R0.reuse, R3, R13 ;  /* 0x00000003000d7224 */ /* 0x040fe200078e020d */
[----:B------:R-:W3:Y:S01]  /*06b0*/  LDC.64 R16, c[0x0][0x440] ;  /* 0x00011000ff107b82 */ /* 0x000ee20000000a00 */
[----:B--2---:R-:W-:-:S04]  /*06c0*/  IMAD.WIDE.U32 R10, R0, R22, RZ ;  /* 0x00000016000a7225 */ /* 0x004fc800078e00ff */
[----:B------:R-:W-:-:S03]  /*06d0*/  IMAD R11, R0, R23, R11 ;  /* 0x00000017000b7224 */ /* 0x000fc600078e020b */
[----:B------:R-:W2:Y:S01]  /*06e0*/  LDC.64 R52, c[0x0][0x410] ;  /* 0x00010400ff347b82 */ /* 0x000ea20000000a00 */
[----:B-1----:R-:W-:-:S04]  /*06f0*/  IMAD.WIDE.U32 R2, R0, R50, RZ ;  /* 0x0000003200027225 */ /* 0x002fc800078e00ff */
[----:B------:R-:W-:-:S03]  /*0700*/  IMAD R51, R0, R51, R3 ;  /* 0x0000003300337224 */ /* 0x000fc600078e0203 */
[----:B------:R-:W1:Y:S01]  /*0710*/  LDC.64 R8, c[0x0][0x430] ;  /* 0x00010c00ff087b82 */ /* 0x000e620000000a00 */
[----:B0-----:R-:W-:-:S07]  /*0720*/  IMAD.WIDE.U32 R26, R14, UR20, R6 ;  /* 0x000000140e1a7c25 */ /* 0x001fce000f8e0006 */
[----:B------:R-:W0:Y:S01]  /*0730*/  LDC.64 R36, c[0x0][0x3e0] ;  /* 0x0000f800ff247b82 */ /* 0x000e220000000a00 */
[----:B---3--:R-:W-:-:S04]  /*0740*/  LEA R50, P0, R2, R16, 0x3 ;  /* 0x0000001002327211 */ /* 0x008fc800078018ff */
[----:B------:R-:W-:-:S03]  /*0750*/  LEA.HI.X R51, R2, R17, R51, 0x3, P0 ;  /* 0x0000001102337211 */ /* 0x000fc600000f1c33 */
[----:B------:R-:W3:Y:S01]  /*0760*/  LDC.64 R30, c[0x0][0x478] ;  /* 0x00011e00ff1e7b82 */ /* 0x000ee20000000a00 */
[----:B--2---:R-:W-:-:S04]  /*0770*/  IMAD.WIDE.U32 R24, R52, UR20, R10 ;  /* 0x0000001434187c25 */ /* 0x004fc8000f8e000a */
[----:B------:R-:W-:Y:S02]  /*0780*/  IMAD R52, R15, UR20, R27 ;  /* 0x000000140f347c24 */ /* 0x000fe4000f8e021b */
[----:B------:R-:W-:Y:S01]  /*0790*/  IMAD R53, R53, UR20, R25 ;  /* 0x0000001435357c24 */ /* 0x000fe2000f8e0219 */
[----:B------:R-:W2:Y:S01]  /*07a0*/  LDC.64 R32, c[0x0][0x488] ;  /* 0x00012200ff207b82 */ /* 0x000ea20000000a00 */
[----:B-1----:R-:W-:-:S04]  /*07b0*/  IMAD.WIDE.U32 R6, R8, UR20, R12 ;  /* 0x0000001408067c25 */ /* 0x002fc8000f8e000c */
        /* <DEDUP_REMOVED lines=11> */
.L_x_2454:
        /* <DEDUP_REMOVED lines=50> */
.L_x_2446:
[----:B------:R-:W-:Y:S05]  /*0b90*/  BSYNC.RECONVERGENT B0 ;  /* 0x0000000000007941 */ /* 0x000fea0003800200 */
.L_x_2445:
        /* <DEDUP_REMOVED lines=32> */
.L_x_2448:
[----:B------:R-:W-:Y:S05]  /*0da0*/  BSYNC.RECONVERGENT B0 ;  /* 0x0000000000007941 */ /* 0x000fea0003800200 */
.L_x_2447:
        /* <DEDUP_REMOVED lines=32> */
.L_x_2450:
[----:B------:R-:W-:Y:S05]  /*0fb0*/  BSYNC.RECONVERGENT B0 ;  /* 0x0000000000007941 */ /* 0x000fea0003800200 */
.L_x_2449:
        /* <DEDUP_REMOVED lines=32> */
.L_x_2451:
[----:B------:R-:W-:Y:S05]  /*11c0*/  BSYNC.RECONVERGENT B0 ;  /* 0x0000000000007941 */ /* 0x000fea0003800200 */
.L_x_2444:
        /* <DEDUP_REMOVED lines=27> */
.L_x_2453:
        /* <DEDUP_REMOVED lines=10> */
[----:B----4-:R-:W-:-:S04]  /*1420*/  FMUL.FTZ R22, R21, R68 ;  /* 0x0000004415167220 */ /* 0x010fc80000410000 */
[----:B------:R-:W-:Y:S01]  /*1430*/  FMUL.RZ R64, R22, 0.15915493667125701904 ;  /* 0x3e22f98316407820 */ /* 0x000fe2000040c000 */
[----:B------:R-:W-:-:S04]  /*1440*/  FMUL.FTZ R22, R20, 1.4426950216293334961 ;  /* 0x3fb8aa3b14167820 */ /* 0x000fc80000410000 */
[C---:B------:R-:W-:Y:S01]  /*1450*/  FMUL.FTZ R23, R22.reuse, R68 ;  /* 0x0000004416177220 */ /* 0x040fe20000410000 */
[----:B------:R-:W0:Y:S01]  /*1460*/  MUFU.SIN R74, R64 ;  /* 0x00000040004a7308 */ /* 0x000e220000000400 */
[-C--:B------:R-:W-:Y:S01]  /*1470*/  FMUL.FTZ R20, R21, R63.reuse ;  /* 0x0000003f15147220 */ /* 0x080fe20000410000 */
[----:B------:R-:W-:-:S06]  /*1480*/  FMUL.FTZ R84, R22, R63 ;  /* 0x0000003f16547220 */ /* 0x000fcc0000410000 */
[----:B------:R-:W1:Y:S01]  /*1490*/  MUFU.COS R44, R64 ;  /* 0x00000040002c7308 */ /* 0x000e620000000000 */
[----:B------:R-:W-:-:S07]  /*14a0*/  FMUL.RZ R76, R20, 0.15915493667125701904 ;  /* 0x3e22f983144c7820 */ /* 0x000fce000040c000 */
[----:B------:R-:W0:Y:S04]  /*14b0*/  MUFU.EX2 R23, R23 ;  /* 0x0000001700177308 */ /* 0x000e280000000800 */
[----:B------:R-:W4:Y:S01]  /*14c0*/  MUFU.SIN R45, R76 ;  /* 0x0000004c002d7308 */ /* 0x000f220000000400 */
[----:B------:R-:W-:Y:S01]  /*14d0*/  FMUL.FTZ R20, R21, R66 ;  /* 0x0000004215147220 */ /* 0x000fe20000410000 */
[----:B--2---:R-:W-:Y:S01]  /*14e0*/  FMUL.FTZ R80, R0, R12 ;  /* 0x0000000c00507220 */ /* 0x004fe20000410000 */
[----:B------:R-:W-:-:S05]  /*14f0*/  FMUL.FTZ R79, R72, R14 ;  /* 0x0000000e484f7220 */ /* 0x000fca0000410000 */
[----:B------:R-:W4:Y:S01]  /*1500*/  MUFU.EX2 R84, R84 ;  /* 0x0000005400547308 */ /* 0x000f220000000800 */
[----:B0-----:R-:W-:-:S03]  /*1510*/  FMUL.FTZ R74, R23, R74 ;  /* 0x0000004a174a7220 */ /* 0x001fc60000410000 */
[----:B------:R-:W0:Y:S01]  /*1520*/  MUFU.COS R65, R76 ;  /* 0x0000004c00417308 */ /* 0x000e220000000000 */
[----:B------:R-:W-:Y:S01]  /*1530*/  FMUL.RZ R78, R20, 0.15915493667125701904 ;  /* 0x3e22f983144e7820 */ /* 0x000fe2000040c000 */
[----:B------:R-:W-:Y:S01]  /*1540*/  FMUL.FTZ R77, R22, R66 ;  /* 0x00000042164d7220 */ /* 0x000fe20000410000 */
[----:B-1----:R-:W-:Y:S01]  /*1550*/  FMUL.FTZ R75, R23, R44 ;  /* 0x0000002c174b7220 */ /* 0x002fe20000410000 */
[----:B------:R-:W-:Y:S01]  /*1560*/  FMUL.FTZ R83, R0, R13 ;  /* 0x0000000d00537220 */ /* 0x000fe20000410000 */
[-C--:B------:R-:W-:Y:S01]  /*1570*/  FMUL.FTZ R14, R80, R74.reuse ;  /* 0x0000004a500e7220 */ /* 0x080fe20000410000 */
[----:B------:R-:W-:Y:S02]  /*1580*/  FMUL.FTZ R21, R21, R67 ;  /* 0x0000004315157220 */ /* 0x000fe40000410000 */
[----:B------:R-:W1:Y:S01]  /*1590*/  MUFU.SIN R20, R78 ;  /* 0x0000004e00147308 */ /* 0x000e620000000400 */
[----:B------:R-:W-:Y:S01]  /*15a0*/  FMUL.FTZ R81, R72, R15 ;  /* 0x0000000f48517220 */ /* 0x000fe20000410000 */
[C---:B------:R-:W-:Y:S01]  /*15b0*/  FMUL.FTZ R13, R83.reuse, R74 ;  /* 0x0000004a530d7220 */ /* 0x040fe20000410000 */
[----:B------:R-:W-:Y:S01]  /*15c0*/  FFMA.FTZ R44, R83, R75, R14 ;  /* 0x0000004b532c7223 */ /* 0x000fe2000001000e */
[----:B------:R-:W-:Y:S01]  /*15d0*/  FMUL.RZ R64, R21, 0.15915493667125701904 ;  /* 0x3e22f98315407820 */ /* 0x000fe2000040c000 */
[----:B----4-:R-:W-:-:S03]  /*15e0*/  FMUL.FTZ R82, R84, R45 ;  /* 0x0000002d54527220 */ /* 0x010fc60000410000 */
[----:B------:R2:W4:Y:S01]  /*15f0*/  MUFU.COS R12, R78 ;  /* 0x0000004e000c7308 */ /* 0x0005220000000000 */
[----:B------:R-:W-:Y:S01]  /*1600*/  FFMA.FTZ R14, R80, R75, -R13 ;  /* 0x0000004b500e7223 */ /* 0x000fe2000001080d */
[----:B------:R-:W-:Y:S01]  /*1610*/  FADD.FTZ R21, R81, R44 ;  /* 0x0000002c51157221 */ /* 0x000fe20000010000 */
[----:B------:R-:W-:-:S05]  /*1620*/  FMUL.FTZ R22, R22, R67 ;  /* 0x0000004316167220 */ /* 0x000fca0000410000 */
[----:B------:R-:W1:Y:S01]  /*1630*/  MUFU.EX2 R77, R77 ;  /* 0x0000004d004d7308 */ /* 0x000e620000000800 */
[----:B0-----:R-:W-:Y:S01]  /*1640*/  FMUL.FTZ R84, R84, R65 ;  /* 0x0000004154547220 */ /* 0x001fe20000410000 */
[----:B------:R-:W-:Y:S01]  /*1650*/  FADD.FTZ R15, R79, R14 ;  /* 0x0000000e4f0f7221 */ /* 0x000fe20000010000 */
[C---:B------:R-:W-:Y:S01]  /*1660*/  FMUL.FTZ R23, R82.reuse, R21 ;  /* 0x0000001552177220 */ /* 0x040fe20000410000 */
[----:B------:R-:W0:Y:S01]  /*1670*/  MUFU.COS R13, R64 ;  /* 0x00000040000d7308 */ /* 0x000e220000000000 */
[----:B---3--:R-:W-:Y:S01]  /*1680*/  FMUL.FTZ R86, R71, R16 ;  /* 0x0000001047567220 */ /* 0x008fe20000410000 */
[-C--:B------:R-:W-:Y:S01]  /*1690*/  FMUL.FTZ R14, R82, R15.reuse ;  /* 0x0000000f520e7220 */ /* 0x080fe20000410000 */
[----:B------:R-:W-:-:S05]  /*16a0*/  FFMA.FTZ R23, R84, R15, -R23 ;  /* 0x0000000f54177223 */ /* 0x000fca0000010817 */
[----:B------:R-:W3:Y:S01]  /*16b0*/  MUFU.SIN R89, R64 ;  /* 0x0000004000597308 */ /* 0x000ee20000000400 */
[----:B------:R-:W-:Y:S01]  /*16c0*/  FFMA.FTZ R14, R84, R21, R14 ;  /* 0x00000015540e7223 */ /* 0x000fe2000001000e */
[----:B------:R-:W-:Y:S01]  /*16d0*/  FMUL.FTZ R87, R71, R17 ;  /* 0x0000001147577220 */ /* 0x000fe20000410000 */
[C---:B-1----:R-:W-:Y:S01]  /*16e0*/  FMUL.FTZ R85, R77.reuse, R20 ;  /* 0x000000144d557220 */ /* 0x042fe20000410000 */
[----:B------:R-:W-:Y:S01]  /*16f0*/  FADD.FTZ R16, R86, R23 ;  /* 0x0000001756107221 */ /* 0x000fe20000010000 */
[C---:B------:R-:W-:Y:S01]  /*1700*/  FMUL.FTZ R76, R70.reuse, R19 ;  /* 0x00000013464c7220 */ /* 0x040fe20000410000 */
[----:B--2---:R-:W-:Y:S01]  /*1710*/  FMUL.FTZ R78, R70, R18 ;  /* 0x00000012464e7220 */ /* 0x004fe20000410000 */
[----:B------:R-:W2:Y:S01]  /*1720*/  LDG.E.64 R44, desc[UR18][R2.64] ;  /* 0x00000012022c7981 */ /* 0x000ea2000c1e1b00 */
[----:B------:R-:W0:Y:S01]  /*1730*/  MUFU.EX2 R22, R22 ;  /* 0x0000001600167308 */ /* 0x000e220000000800 */
[----:B----4-:R-:W-:Y:S01]  /*1740*/  FMUL.FTZ R77, R77, R12 ;  /* 0x0000000c4d4d7220 */ /* 0x010fe20000410000 */
[----:B------:R-:W-:Y:S01]  /*1750*/  FADD.FTZ R14, R87, R14 ;  /* 0x0000000e570e7221 */ /* 0x000fe20000010000 */
[----:B------:R-:W-:-:S04]  /*1760*/  FMUL.FTZ R12, R85, R16 ;  /* 0x00000010550c7220 */ /* 0x000fc80000410000 */
[-C--:B------:R-:W-:Y:S01]  /*1770*/  FFMA.FTZ R15, R77, R14.reuse, R12 ;  /* 0x0000000e4d0f7223 */ /* 0x080fe2000001000c */
[----:B------:R-:W-:-:S03]  /*1780*/  FMUL.FTZ R14, R85, R14 ;  /* 0x0000000e550e7220 */ /* 0x000fc60000410000 */
        /* <DEDUP_REMOVED lines=74> */
[-C--:B----4-:R-:W-:Y:S01]  /*1c30*/  @P1 FFMA.FTZ R92, R92, R12.reuse, R15 ;  /* 0x0000000c5c5c1223 */ /* 0x090fe2000001000f */
[----:B------:R-:W0:Y:S01]  /*1c40*/  SHFL.UP PT, R20, R90, 0x10, RZ ;  /* 0x060000005a147989 */ /* 0x000e2200000e00ff */
[----:B------:R-:W-:-:S03]  /*1c50*/  @P1 FFMA.FTZ R93, R93, R12, -R14 ;  /* 0x0000000c5d5d1223 */ /* 0x000fc6000001080e */
        /* <DEDUP_REMOVED lines=55> */
[----:B------:R-:W0:Y:S02]  /*1fd0*/  @!P1 LDC.64 R20, c[0x0][0x480] ;  /* 0x00012000ff149b82 */ /* 0x000e240000000a00 */
[----:B------:R-:W-:Y:S01]  /*1fe0*/  FADD.FTZ R81, R81, R64 ;  /* 0x0000004051517221 */ /* 0x000fe20000010000 */
[----:B------:R-:W-:-:S03]  /*1ff0*/  FADD.FTZ R79, R79, R74 ;  /* 0x0000004a4f4f7221 */ /* 0x000fc60000010000 */
[C---:B------:R-:W-:Y:S01]  /*2000*/  FMUL.FTZ R75, R82.reuse, R81 ;  /* 0x00000051524b7220 */ /* 0x040fe20000410000 */
[----:B------:R-:W-:Y:S01]  /*2010*/  FMUL.FTZ R82, R82, R79 ;  /* 0x0000004f52527220 */ /* 0x000fe20000410000 */
[C---:B------:R-:W-:Y:S01]  /*2020*/  FMUL.FTZ R65, R13.reuse, R19 ;  /* 0x000000130d417220 */ /* 0x040fe20000410000 */
[CC--:B------:R-:W-:Y:S01]  /*2030*/  FMUL.FTZ R74, R13.reuse, R18.reuse ;  /* 0x000000120d4a7220 */ /* 0x0c0fe20000410000 */
[C---:B------:R-:W-:Y:S01]  /*2040*/  FFMA.FTZ R83, R84.reuse, R79, -R75 ;  /* 0x0000004f54537223 */ /* 0x040fe2000001084b */
[----:B------:R-:W-:Y:S01]  /*2050*/  FFMA.FTZ R64, R84, R81, R82 ;  /* 0x0000005154407223 */ /* 0x000fe20000010052 */
[----:B------:R-:W-:Y:S01]  /*2060*/  FFMA.FTZ R65, R12, R18, -R65 ;  /* 0x000000120c417223 */ /* 0x000fe20000010841 */
[CC--:B------:R-:W-:Y:S01]  /*2070*/  FMUL.FTZ R75, R13.reuse, R17.reuse ;  /* 0x000000110d4b7220 */ /* 0x0c0fe20000410000 */
[-C--:B------:R-:W-:Y:S01]  /*2080*/  FMUL.FTZ R18, R13, R16.reuse ;  /* 0x000000100d127220 */ /* 0x080fe20000410000 */
[----:B------:R-:W-:Y:S01]  /*2090*/  FADD.FTZ R64, R87, R64 ;  /* 0x0000004057407221 */ /* 0x000fe20000010000 */
[----:B------:R-:W-:Y:S01]  /*20a0*/  FADD.FTZ R86, R86, R83 ;  /* 0x0000005356567221 */ /* 0x000fe20000010000 */
[C---:B------:R-:W-:Y:S01]  /*20b0*/  FFMA.FTZ R16, R12.reuse, R16, -R75 ;  /* 0x000000100c107223 */ /* 0x040fe2000001084b */
[C---:B------:R-:W-:Y:S01]  /*20c0*/  FFMA.FTZ R17, R12.reuse, R17, R18 ;  /* 0x000000110c117223 */ /* 0x040fe20000010012 */
[----:B------:R-:W-:Y:S01]  /*20d0*/  FFMA.FTZ R74, R12, R19, R74 ;  /* 0x000000130c4a7223 */ /* 0x000fe2000001004a */
[----:B------:R-:W-:Y:S01]  /*20e0*/  FMUL.FTZ R12, R85, R64 ;  /* 0x00000040550c7220 */ /* 0x000fe20000410000 */
[----:B------:R-:W-:Y:S01]  /*20f0*/  @!P1 IADD3 R18, P2, PT, R55, UR6, RZ ;  /* 0x0000000637129c10 */ /* 0x000fe2000ff5e0ff */
[----:B------:R-:W-:Y:S01]  /*2100*/  FMUL.FTZ R85, R85, R86 ;  /* 0x0000005655557220 */ /* 0x000fe20000410000 */
[----:B------:R-:W-:-:S02]  /*2110*/  UIADD3 UR7, UPT, UPT, UR7, 0x1, URZ ;  /* 0x0000000107077890 */ /* 0x000fc4000fffe0ff */
[----:B------:R-:W-:Y:S01]  /*2120*/  @!P1 LEA.HI.X.SX32 R19, R55, RZ, 0x1, P2 ;  /* 0x000000ff37139211 */ /* 0x000fe200010f0eff */
[C---:B------:R-:W-:Y:S01]  /*2130*/  FFMA.FTZ R85, R77.reuse, R64, R85 ;  /* 0x000000404d557223 */ /* 0x040fe20000010055 */
[----:B0-----:R-:W-:Y:S01]  /*2140*/  @!P1 LEA R20, P2, R18, R20, 0x4 ;  /* 0x0000001412149211 */ /* 0x001fe200078420ff */
[----:B------:R-:W-:Y:S01]  /*2150*/  FFMA.FTZ R13, R77, R86, -R12 ;  /* 0x000000564d0d7223 */ /* 0x000fe2000001080c */
[----:B------:R-:W-:Y:S01]  /*2160*/  UISETP.NE.AND UP0, UPT, UR7, URZ, UPT ;  /* 0x000000ff0700728c */ /* 0x000fe2000bf05270 */
[----:B------:R-:W-:Y:S01]  /*2170*/  FADD.FTZ R76, R76, R85 ;  /* 0x000000554c4c7221 */ /* 0x000fe20000010000 */
[----:B------:R-:W-:Y:S01]  /*2180*/  @!P1 LEA.HI.X R21, R18, R21, R19, 0x4, P2 ;  /* 0x0000001512159211 */ /* 0x000fe200010f2413 */
[----:B------:R-:W-:Y:S01]  /*2190*/  FADD.FTZ R18, R14, R65 ;  /* 0x000000410e127221 */ /* 0x000fe20000010000 */
[----:B------:R-:W-:Y:S01]  /*21a0*/  FADD.FTZ R19, R15, R74 ;  /* 0x0000004a0f137221 */ /* 0x000fe20000010000 */
[----:B------:R-:W-:Y:S01]  /*21b0*/  FADD.FTZ R78, R78, R13 ;  /* 0x0000000d4e4e7221 */ /* 0x000fe20000010000 */
[C---:B--2---:R-:W-:Y:S01]  /*21c0*/  FMUL.FTZ R13, R45.reuse, R22 ;  /* 0x000000162d0d7220 */ /* 0x044fe20000410000 */
        /* <DEDUP_REMOVED lines=22> */
.L_x_2452:
        /* <DEDUP_REMOVED lines=54> */
.L_x_2455:
        /* <DEDUP_REMOVED lines=15> */
.L_x_5021:


//--------------------- .text._Z25selective_scan_fwd_kernelI32Selective_Scan_fwd_kernel_traitsILi32ELi4ELi1ELb1ELb1ELb1ELb0EfN3c107complexIfEEEEv13SSMParamsBase --------------------------
	.section	.text._Z25selective_scan_fwd_kernelI32Selective_Scan_fwd_kernel_traitsILi32ELi4ELi1ELb1ELb1ELb1ELb0EfN3c107complexIfEEEEv13SSMParamsBase,"ax",@progbits
	.align	128
        .global         _Z25selective_scan_fwd_kernelI32Selective_Scan_fwd_kernel_traitsILi32ELi4ELi1ELb1ELb1ELb1ELb0EfN3c107complexIfEEEEv13SSMParamsBase
        .type           _Z25selective_scan_fwd_kernelI32Selective_Scan_fwd_kernel_traitsILi32ELi4ELi1ELb1ELb1ELb1ELb0EfN3c107complexIfEEEEv13SSMParamsBase,@function
        .size           _Z25selective_scan_fwd_kernelI32Selective_Scan_fwd_kernel_traitsILi32ELi4ELi1ELb1ELb1ELb1ELb0EfN3c107complexIfEEEEv13SSMParamsBase,(.L_x_5022 - _Z25selective_scan_fwd_kernelI32Selective_Scan_fwd_kernel_traitsILi32ELi4ELi1ELb1ELb1ELb1ELb0EfN3c107complexIfEEEEv13SSMParamsBase)
        .other          _Z25selective_scan_fwd_kernelI32Selective_Scan_fwd_kernel_traitsILi32ELi4ELi1ELb1ELb1ELb1ELb0EfN3c107complexIfEEEEv13SSMParamsBase,@"STO_CUDA_ENTRY STV_DEFAULT"
_Z25selective_scan_fwd_kernelI32Selective_Scan_fwd_kernel_traitsILi32ELi4ELi1ELb1ELb1ELb1ELb0EfN3c107complexIfEEEEv13SSMParamsBase:
.text._Z25selective_scan_fwd_kernelI32Selective_Scan_fwd_kernel_traitsILi32ELi4ELi1ELb1ELb1ELb1ELb0EfN3c107complexIfEEEEv13SSMParamsBase:
        /* <DEDUP_REMOVED lines=11> */
[----:B------:R-:W0:Y:S02]  /*00b0*/  LDCU.64 UR18, c[0x0][0x3d0] ;  /* 0x00007a00ff1277ac */ /* 0x000e240008000a00 */
[----:B0-----:R-:W-:-:S05]  /*00c0*/  IABS R9, R11 ;  /* 0x0000000b00097213 */ /* 0x001fca0000000000 */
        /* <DEDUP_REMOVED lines=31> */
[----:B------:R-:W-:Y:S01]  /*02c0*/  LOP3.LUT R2, R0, R11, RZ, 0x3c, !PT ;  /* 0x0000000b00027212 */ /* 0x000fe200078e3cff */
[----:B------:R-:W-:Y:S01]  /*02d0*/  UIMAD.WIDE.U32 UR4, UR22, UR8, URZ ;  /* 0x00000008160472a5 */ /* 0x000fe2000f8e00ff */
[----:B------:R-:W-:Y:S02]  /*02e0*/  @!P1 IADD3 R7, PT, PT, R7, 0x1, RZ ;  /* 0x0000000107079810 */ /* 0x000fe40007ffe0ff */
[----:B------:R-:W-:Y:S02]  /*02f0*/  ISETP.GE.AND P2, PT, R2, RZ, PT ;  /* 0x000000ff0200720c */ /* 0x000fe40003f46270 */
[----:B------:R-:W-:Y:S01]  /*0300*/  ISETP.NE.AND P1, PT, R11, RZ, PT ;  /* 0x000000ff0b00720c */ /* 0x000fe20003f25270 */
[----:B------:R-:W-:Y:S01]  /*0310*/  UIMAD UR6, UR22, UR9, UR5 ;  /* 0x00000009160672a4 */ /* 0x000fe2000f8e0205 */
[----:B------:R-:W-:-:S03]  /*0320*/  MOV R8, UR4 ;  /* 0x0000000400087c02 */ /* 0x000fc60008000f00 */
[----:B------:R-:W-:Y:S02]  /*0330*/  @P0 IADD3 R7, PT, PT, R7, 0x1, RZ ;  /* 0x0000000107070810 */ /* 0x000fe40007ffe0ff */
[----:B------:R-:W-:Y:S02]  /*0340*/  ISETP.GE.AND P0, PT, R27, 0x1, PT ;  /* 0x000000011b00780c */ /* 0x000fe40003f06270 */
[----:B------:R-:W-:Y:S01]  /*0350*/  MOV R9, UR5 ;  /* 0x0000000500097c02 */ /* 0x000fe20008000f00 */
[----:B------:R-:W-:Y:S01]  /*0360*/  UIMAD.WIDE.U32 UR4, UR22, UR12, URZ ;  /* 0x0000000c160472a5 */ /* 0x000fe2000f8e00ff */
[----:B------:R-:W-:-:S03]  /*0370*/  MOV R16, R7 ;  /* 0x0000000700107202 */ /* 0x000fc60000000f00 */
[----:B------:R-:W-:Y:S01]  /*0380*/  UIMAD UR8, UR22, UR13, UR5 ;  /* 0x0000000d160872a4 */ /* 0x000fe2000f8e0205 */
[----:B------:R-:W-:Y:S02]  /*0390*/  @!P2 IADD3 R16, PT, PT, -R16, RZ, RZ ;  /* 0x000000ff1010a210 */ /* 0x000fe40007ffe1ff */
[----:B------:R-:W-:Y:S01]  /*03a0*/  MOV R9, UR6 ;  /* 0x0000000600097c02 */ /* 0x000fe20008000f00 */
[----:B------:R-:W-:Y:S01]  /*03b0*/  UIMAD.WIDE.U32 UR6, UR22, UR16, URZ ;  /* 0x00000010160672a5 */ /* 0x000fe2000f8e00ff */
[----:B------:R-:W-:Y:S02]  /*03c0*/  @!P1 LOP3.LUT R16, RZ, R11, RZ, 0x33, !PT ;  /* 0x0000000bff109212 */ /* 0x000fe400078e33ff */
[----:B------:R-:W-:Y:S02]  /*03d0*/  MOV R2, UR4 ;  /* 0x0000000400027c02 */ /* 0x000fe40008000f00 */
[----:B------:R-:W-:Y:S02]  /*03e0*/  MOV R3, UR5 ;  /* 0x0000000500037c02 */ /* 0x000fe40008000f00 */
[----:B------:R-:W-:Y:S01]  /*03f0*/  MOV R11, UR8 ;  /* 0x00000008000b7c02 */ /* 0x000fe20008000f00 */
[----:B-123--:R-:W-:Y:S06]  /*0400*/  @!P0 EXIT ;  /* 0x000000000000894d */ /* 0x00efec0003800000 */
[----:B------:R-:W0:Y:S01]  /*0410*/  LDC.64 R22, c[0x0][0x3e8] ;  /* 0x0000fa00ff167b82 */ /* 0x000e220000000a00 */
[----:B------:R-:W-:Y:S01]  /*0420*/  SHF.R.S32.HI R17, RZ, 0x1f, R16 ;  /* 0x0000001fff117819 */ /* 0x000fe20000011410 */
[----:B------:R-:W1:Y:S01]  /*0430*/  S2R R46, SR_TID.X ;  /* 0x00000000002e7919 */ /* 0x000e620000002100 */
[----:B------:R-:W-:Y:S01]  /*0440*/  MOV R10, R2 ;  /* 0x00000002000a7202 */ /* 0x000fe20000000f00 */
[----:B------:R-:W-:Y:S01]  /*0450*/  UIMAD UR7, UR22, UR17, UR7 ;  /* 0x00000011160772a4 */ /* 0x000fe2000f8e0207 */
[C---:B------:R-:W-:Y:S01]  /*0460*/  IMAD.WIDE.U32 R8, R0.reuse, UR10, R8 ;  /* 0x0000000a00087c25 */ /* 0x040fe2000f8e0008 */
[----:B------:R-:W-:Y:S01]  /*0470*/  UIMAD.WIDE.U32 UR4, UR22, UR18, URZ ;  /* 0x00000012160472a5 */ /* 0x000fe2000f8e00ff */
[----:B------:R-:W-:Y:S01]  /*0480*/  MOV R43, RZ ;  /* 0x000000ff002b7202 */ /* 0x000fe20000000f00 */
[----:B------:R-:W2:Y:S01]  /*0490*/  LDC.64 R28, c[0x0][0x428] ;  /* 0x00010a00ff1c7b82 */ /* 0x000ea20000000a00 */
[C---:B------:R-:W-:Y:S01]  /*04a0*/  IMAD R2, R17.reuse, R12, RZ ;  /* 0x0000000c11027224 */ /* 0x040fe200078e02ff */
[----:B------:R-:W-:Y:S01]  /*04b0*/  UIMAD UR5, UR22, UR19, UR5 ;  /* 0x00000013160572a4 */ /* 0x000fe2000f8e0205 */
[----:B------:R-:W-:Y:S01]  /*04c0*/  IMAD.WIDE.U32 R10, R0, UR14, R10 ;  /* 0x0000000e000a7c25 */ /* 0x000fe2000f8e000a */
[----:B------:R-:W-:Y:S01]  /*04d0*/  LEA R58, P0, R8, R58, 0x2 ;  /* 0x0000003a083a7211 */ /* 0x000fe200078010ff */
[----:B------:R-:W3:Y:S02]  /*04e0*/  LDCU.U8 UR9, c[0x0][0x39e] ;  /* 0x000073c0ff0977ac */ /* 0x000ee40008000000 */
[----:B------:R-:W-:Y:S01]  /*04f0*/  IMAD R55, R0, UR15, R11 ;  /* 0x0000000f00377c24 */ /* 0x000fe2000f8e020b */
[----:B------:R-:W4:Y:S01]  /*0500*/  LDC.64 R30, c[0x0][0x3a0] ;  /* 0x0000e800ff1e7b82 */ /* 0x000f220000000a00 */
[----:B------:R-:W-:Y:S01]  /*0510*/  IMAD R49, R16, R13, R2 ;  /* 0x0000000d10317224 */ /* 0x000fe200078e0202 */
[----:B------:R-:W-:Y:S01]  /*0520*/  LEA R56, P1, R10, R18, 0x2 ;  /* 0x000000120a387211 */ /* 0x000fe200078210ff */
[----:B------:R-:W-:Y:S01]  /*0530*/  IMAD.WIDE.U32 R12, R16, R12, UR6 ;  /* 0x00000006100c7e25 */ /* 0x000fe2000f8e000c */
[----:B------:R-:W3:Y:S02]  /*0540*/  LDCU UR7, c[0x0][0x38c] ;  /* 0x00007180ff0777ac */ /* 0x000ee40008000800 */
[----:B------:R-:W-:Y:S01]  /*0550*/  LEA.HI.X R55, R10, R19, R55, 0x2, P1 ;  /* 0x000000130a377211 */ /* 0x000fe200008f1437 */
[----:B------:R-:W-:Y:S01]  /*0560*/  IMAD R57, R0, UR11, R9 ;  /* 0x0000000b00397c24 */ /* 0x000fe2000f8e0209 */
[----:B------:R-:W3:Y:S01]  /*0570*/  LDC.64 R6, c[0x0][0x450] ;  /* 0x00011400ff067b82 */ /* 0x000ee20000000a00 */
[----:B0-----:R-:W-:Y:S01]  /*0580*/  IMAD R17, R17, R22, RZ ;  /* 0x0000001611117224 */ /* 0x001fe200078e02ff */
[----:B------:R-:W-:-:S02]  /*0590*/  LEA R53, P2, R12, R20, 0x2 ;  /* 0x000000140c357211 */ /* 0x000fc400078410ff */
[----:B------:R-:W-:Y:S01]  /*05a0*/  LEA.HI.X R57, R8, R59, R57, 0x2, P0 ;  /* 0x0000003b08397211 */ /* 0x000fe200000f1439 */
[----:B------:R-:W-:Y:S01]  /*05b0*/  IMAD.WIDE.U32 R8, R16, R22, UR4 ;  /* 0x0000000410087e25 */ /* 0x000fe2000f8e0016 */
[----:B------:R-:W-:Y:S01]  /*05c0*/  IADD3 R49, PT, PT, R13, R49, RZ ;  /* 0x000000310d317210 */ /* 0x000fe20007ffe0ff */
[----:B------:R-:W-:Y:S01]  /*05d0*/  UMOV UR4, 0x400 ;  /* 0x0000040000047882 */ /* 0x000fe20000000000 */
[----:B------:R-:W0:Y:S01]  /*05e0*/  LDC R25, c[0x0][0x384] ;  /* 0x0000e100ff197b82 */ /* 0x000e220000000800 */
[----:B--2---:R-:W-:Y:S01]  /*05f0*/  IMAD.WIDE.U32 R14, R0, R28, RZ ;  /* 0x0000001c000e7225 */ /* 0x004fe200078e00ff */
[----:B------:R-:W-:-:S03]  /*0600*/  LEA.HI.X R49, R12, R21, R49, 0x2, P2 ;  /* 0x000000150c317211 */ /* 0x000fc600010f1431 */
[----:B------:R-:W-:Y:S02]  /*0610*/  IMAD R17, R16, R23, R17 ;  /* 0x0000001710117224 */ /* 0x000fe400078e0211 */
[C---:B------:R-:W-:Y:S01]  /*0620*/  IMAD R15, R0.reuse, R29, R15 ;  /* 0x0000001d000f7224 */ /* 0x040fe200078e020f */
[----:B------:R-:W2:Y:S01]  /*0630*/  LDC.64 R2, c[0x0][0x420] ;  /* 0x00010800ff027b82 */ /* 0x000ea20000000a00 */
[----:B----4-:R-:W-:-:S04]  /*0640*/  IMAD.WIDE.U32 R44, R0, R30, RZ ;  /* 0x0000001e002c7225 */ /* 0x010fc800078e00ff */
[----:B------:R-:W-:Y:S02]  /*0650*/  IMAD R13, R0, R31, R45 ;  /* 0x0000001f000d7224 */ /* 0x000fe400078e022d */
[----:B-1----:R-:W-:Y:S01]  /*0660*/  IMAD.WIDE.U32 R28, R46, 0x20, RZ ;  /* 0x000000202e1c7825 */ /* 0x002fe200078e00ff */
[----:B------:R-:W1:Y:S01]  /*0670*/  LDC.64 R4, c[0x0][0x440] ;  /* 0x00011000ff047b82 */ /* 0x000e620000000a00 */
[----:B---3--:R-:W-:Y:S02]  /*0680*/  LEA R52, P0, R8, R6, 0x2 ;  /* 0x0000000608347211 */ /* 0x008fe400078010ff */
[----:B------:R-:W-:Y:S02]  /*0690*/  IADD3 R6, PT, PT, R9, R17, RZ ;  /* 0x0000001109067210 */ /* 0x000fe40007ffe0ff */
[----:B------:R-:W-:Y:S02]  /*06a0*/  LOP3.LUT R54, R28, 0x10, RZ, 0xfc, !PT ;  /* 0x000000101c367812 */ /* 0x000fe400078efcff */
[----:B------:R-:W-:Y:S01]  /*06b0*/  LEA.HI.X R7, R8, R7, R6, 0x2, P0 ;  /* 0x0000000708077211 */ /* 0x000fe200000f1406 */
[----:B------:R-:W3:Y:S01]  /*06c0*/  S2UR UR6, SR_CgaCtaId ;  /* 0x00000000000679c3 */ /* 0x000ee20000008800 */
[----:B0-----:R-:W-:-:S04]  /*06d0*/  IMAD R12, R25, UR22, R0 ;  /* 0x00000016190c7c24 */ /* 0x001fc8000f8e0200 */
[----:B------:R-:W-:-:S03]  /*06e0*/  IMAD R0, R12, R27, RZ ;  /* 0x0000001b0c007224 */ /* 0x000fc600078e02ff */
[----:B------:R-:W0:Y:S01]  /*06f0*/  LDC.64 R32, c[0x0][0x3a8] ;  /* 0x0000ea00ff207b82 */ /* 0x000e220000000a00 */
[----:B--2---:R-:W-:-:S04]  /*0700*/  IMAD.WIDE.U32 R30, R2, UR22, R14 ;  /* 0x00000016021e7c25 */ /* 0x004fc8000f8e000e */
[----:B------:R-:W-:Y:S02]  /*0710*/  IMAD R42, R3, UR22, R31 ;  /* 0x00000016032a7c24 */ /* 0x000fe4000f8e021f */
[----:B------:R-:W-:Y:S01]  /*0720*/  IMAD R0, R0, UR7, RZ ;  /* 0x0000000700007c24 */ /* 0x000fe2000f8e02ff */
[----:B------:R-:W2:Y:S01]  /*0730*/  LDC.64 R10, c[0x0][0x478] ;  /* 0x00011e00ff0a7b82 */ /* 0x000ea20000000a00 */
[----:B-1----:R-:W-:-:S04]  /*0740*/  LEA R45, P1, R44, R4, 0x3 ;  /* 0x000000042c2d7211 */ /* 0x002fc800078218ff */
[----:B------:R-:W-:-:S03]  /*0750*/  LEA.HI.X R44, R44, R5, R13, 0x3, P1 ;  /* 0x000000052c2c7211 */ /* 0x000fc600008f1c0d */
[----:B------:R-:W1:Y:S01]  /*0760*/  LDC.64 R36, c[0x0][0x3e0] ;  /* 0x0000f800ff247b82 */ /* 0x000e620000000a00 */
[----:B---3--:R-:W-:-:S04]  /*0770*/  ULEA UR4, UR6, UR4, 0x18 ;  /* 0x0000000406047291 */ /* 0x008fc8000f8ec0ff */
[----:B------:R-:W-:-:S03]  /*0780*/  UIADD3 UR5, UPT, UPT, UR4, 0x880, URZ ;  /* 0x0000088004057890 */ /* 0x000fc6000fffe0ff */
[----:B------:R-:W3:Y:S01]  /*0790*/  LDC.64 R34, c[0x0][0x3c0] ;  /* 0x0000f000ff227b82 */ /* 0x000ee20000000a00 */
[----:B0-----:R-:W-:Y:S02]  /*07a0*/  SHF.L.U64.HI R59, R32, 0x3, R33 ;  /* 0x00000003203b7819 */ /* 0x001fe40000010221 */
[----:B------:R-:W-:Y:S01]  /*07b0*/  MOV R33, R7 ;  /* 0x0000000700217202 */ /* 0x000fe20000000f00 */
[----:B--2---:R-:W-:Y:S01]  /*07c0*/  IMAD.WIDE.U32 R2, R46, 0x10, R10 ;  /* 0x000000102e027825 */ /* 0x004fe200078e000a */
[----:B-1----:R-:W-:Y:S02]  /*07d0*/  SHF.L.U64.HI R37, R36, 0x2, R37 ;  /* 0x0000000224257819 */ /* 0x002fe40000010225 */
[----:B---3--:R-:W-:-:S07]  /*07e0*/  SHF.L.U64.HI R35, R34, 0x2, R35 ;  /* 0x0000000222237819 */ /* 0x008fce0000010223 */
.L_x_2466:
[----:B------:R-:W-:Y:S01]  /*07f0*/  BAR.SYNC.DEFER_BLOCKING 0x0 ;  /* 0x0000000000007b1d */ /* 0x000fe20000010000 */
[----:B-1----:R-:W-:Y:S02]  /*0800*/  MOV R4, R56 ;  /* 0x0000003800047202 */ /* 0x002fe40000000f00 */
[----:B------:R-:W-:Y:S02]  /*0810*/  MOV R5, R55 ;  /* 0x0000003700057202 */ /* 0x000fe40000000f00 */
[----:B------:R-:W-:Y:S02]  /*0820*/  MOV R8, R58 ;  /* 0x0000003a00087202 */ /* 0x000fe40000000f00 */
[----:B------:R-:W-:Y:S01]  /*0830*/  MOV R9, R57 ;  /* 0x0000003900097202 */ /* 0x000fe20000000f00 */
[----:B------:R-:W-:-:S04]  /*0840*/  IMAD.WIDE.U32 R4, R46, 0x10, R4 ;  /* 0x000000102e047825 */ /* 0x000fc800078e0004 */
[----:B------:R-:W-:Y:S02]  /*0850*/  IMAD.WIDE.U32 R8, R46, 0x10, R8 ;  /* 0x000000102e087825 */ /* 0x000fe400078e0008 */
[----:B--2---:R-:W2:Y:S04]  /*0860*/  LDG.E.128 R4, desc[UR20][R4.64] ;  /* 0x0000001404047981 */ /* 0x004ea8000c1e1d00 */
        /* <DEDUP_REMOVED lines=46> */
.L_x_2458:
[----:B------:R-:W-:Y:S05]  /*0b50*/  BSYNC.RECONVERGENT B0 ;  /* 0x0000000000007941 */ /* 0x000fea0003800200 */
.L_x_2457:
        /* <DEDUP_REMOVED lines=32> */
.L_x_2460:
[----:B------:R-:W-:Y:S05]  /*0d60*/  BSYNC.RECONVERGENT B0 ;  /* 0x0000000000007941 */ /* 0x000fea0003800200 */
.L_x_2459:
        /* <DEDUP_REMOVED lines=32> */
.L_x_2462:
[----:B------:R-:W-:Y:S05]  /*0f70*/  BSYNC.RECONVERGENT B0 ;  /* 0x0000000000007941 */ /* 0x000fea0003800200 */
.L_x_2461:
        /* <DEDUP_REMOVED lines=32> */
.L_x_2463:
[----:B------:R-:W-:Y:S05]  /*1180*/  BSYNC.RECONVERGENT B0 ;  /* 0x0000000000007941 */ /* 0x000fea0003800200 */
.L_x_2456:
        /* <DEDUP_REMOVED lines=8> */
[----:B------:R-:W0:Y:S01]  /*1210*/  S2R R71, SR_LANEID ;  /* 0x0000000000477919 */ /* 0x000e220000000000 */
[----:B------:R-:W-:Y:S01]  /*1220*/  ISETP.NE.AND P0, PT, R43, RZ, PT ;  /* 0x000000ff2b00720c */ /* 0x000fe20003f05270 */
[----:B------:R-:W-:Y:S01]  /*1230*/  FMUL.FTZ R64, R11, R60 ;  /* 0x0000003c0b407220 */ /* 0x000fe20000410000 */
[-C--:B------:R-:W-:Y:S01]  /*1240*/  IADD3 R40, P1, PT, R52, R54.reuse, RZ ;  /* 0x0000003634287210 */ /* 0x080fe20007f3e0ff */
[----:B------:R-:W-:Y:S01]  /*1250*/  FMUL.FTZ R65, R10, R61 ;  /* 0x0000003d0a417220 */ /* 0x000fe20000410000 */
[----:B------:R-:W-:Y:S01]  /*1260*/  IADD3 R38, P2, PT, R53, R54, RZ ;  /* 0x0000003635267210 */ /* 0x000fe20007f5e0ff */
[----:B------:R-:W-:Y:S01]  /*1270*/  FMUL.FTZ R66, R9, R62 ;  /* 0x0000003e09427220 */ /* 0x000fe20000410000 */
[----:B------:R-:W-:Y:S01]  /*1280*/  ISETP.EQ.AND P0, PT, R46, RZ, P0 ;  /* 0x000000ff2e00720c */ /* 0x000fe20000702270 */
[----:B------:R-:W-:Y:S01]  /*1290*/  FMUL.FTZ R68, R8, R63 ;  /* 0x0000003f08447220 */ /* 0x000fe20000410000 */
[----:B------:R-:W-:Y:S01]  /*12a0*/  MOV R67, R45 ;  /* 0x0000002d00437202 */ /* 0x000fe20000000f00 */
[----:B------:R-:W-:Y:S01]  /*12b0*/  IMAD R69, R43, UR4, RZ ;  /* 0x000000042b457c24 */ /* 0x000fe2000f8e02ff */
[----:B------:R-:W-:Y:S01]  /*12c0*/  MOV R70, R44 ;  /* 0x0000002c00467202 */ /* 0x000fe20000000f00 */
[----:B------:R-:W1:Y:S01]  /*12d0*/  LDCU UR10, c[0x0][0x38c] ;  /* 0x00007180ff0a77ac */ /* 0x000e620008000800 */
[----:B------:R-:W-:-:S02]  /*12e0*/  IADD3.X R41, PT, PT, R29, R33, RZ, P1, !PT ;  /* 0x000000211d297210 */ /* 0x000fc40000ffe4ff */
[----:B------:R-:W-:Y:S01]  /*12f0*/  IADD3.X R39, PT, PT, R29, R49, RZ, P2, !PT ;  /* 0x000000311d277210 */ /* 0x000fe200017fe4ff */
[----:B------:R-:W-:Y:S01]  /*1300*/  UMOV UR4, URZ ;  /* 0x000000ff00047c82 */ /* 0x000fe20008000000 */
[----:B------:R-:W-:-:S05]  /*1310*/  UMOV UR6, UR5 ;  /* 0x0000000500067c82 */ /* 0x000fca0008000000 */
.L_x_2465:
[----:B------:R-:W-:Y:S01]  /*1320*/  MOV R16, R67 ;  /* 0x0000004300107202 */ /* 0x000fe20000000f00 */
[----:B--2---:R-:W2:Y:S01]  /*1330*/  LDG.E.128 R8, desc[UR20][R38.64+-0x10] ;  /* 0xfffff01426087981 */ /* 0x004ea2000c1e1d00 */
[----:B------:R-:W-:-:S03]  /*1340*/  MOV R17, R70 ;  /* 0x0000004600117202 */ /* 0x000fc60000000f00 */
[----:B------:R-:W3:Y:S04]  /*1350*/  LDG.E.128 R12, desc[UR20][R38.64] ;  /* 0x00000014260c7981 */ /* 0x000ee8000c1e1d00 */
[----:B------:R-:W4:Y:S01]  /*1360*/  LDG.E.64 R16, desc[UR20][R16.64] ;  /* 0x0000001410107981 */ /* 0x000f22000c1e1b00 */
[C---:B0-----:R-:W-:Y:S01]  /*1370*/  ISETP.GE.AND P1, PT, R71.reuse, 0x1, PT ;  /* 0x000000014700780c */ /* 0x041fe20003f26270 */
[----:B------:R-:W0:Y:S01]  /*1380*/  S2UR UR8, SR_CgaCtaId ;  /* 0x00000000000879c3 */ /* 0x000e220000008800 */
[----:B------:R-:W-:Y:S01]  /*1390*/  UMOV UR7, 0x400 ;  /* 0x0000040000077882 */ /* 0x000fe20000000000 */
[----:B------:R-:W-:Y:S01]  /*13a0*/  ISETP.NE.AND P2, PT, R71, RZ, PT ;  /* 0x000000ff4700720c */ /* 0x000fe20003f45270 */
[----:B0-----:R-:W-:Y:S01]  /*13b0*/  ULEA UR7, UR8, UR7, 0x18 ;  /* 0x0000000708077291 */ /* 0x001fe2000f8ec0ff */
[----:B----4-:R-:W-:Y:S01]  /*13c0*/  FMUL.FTZ R18, R17, R63 ;  /* 0x0000003f11127220 */ /* 0x010fe20000410000 */
[----:B------:R-:W-:-:S03]  /*13d0*/  FMUL.FTZ R16, R16, 1.4426950216293334961 ;  /* 0x3fb8aa3b10107820 */ /* 0x000fc60000410000 */
[----:B------:R-:W-:Y:S01]  /*13e0*/  FMUL.RZ R22, R18, 0.15915493667125701904 ;  /* 0x3e22f98312167820 */ /* 0x000fe2000040c000 */
[----:B------:R-:W-:-:S04]  /*13f0*/  FMUL.FTZ R18, R17, R62 ;  /* 0x0000003e11127220 */ /* 0x000fc80000410000 */
[----:B------:R-:W-:Y:S01]  /*1400*/  FMUL.RZ R23, R18, 0.15915493667125701904 ;  /* 0x3e22f98312177820 */ /* 0x000fe2000040c000 */
[----:B------:R-:W-:-:S03]  /*1410*/  FMUL.FTZ R18, R16, R62 ;  /* 0x0000003e10127220 */ /* 0x000fc60000410000 */
[----:B------:R-:W0:Y:S01]  /*1420*/  MUFU.SIN R19, R23 ;  /* 0x0000001700137308 */ /* 0x000e220000000400 */
[-C--:B------:R-:W-:Y:S01]  /*1430*/  FMUL.FTZ R21, R17, R61.reuse ;  /* 0x0000003d11157220 */ /* 0x080fe20000410000 */
[----:B------:R-:W-:-:S06]  /*1440*/  FMUL.FTZ R20, R16, R61 ;  /* 0x0000003d10147220 */ /* 0x000fcc0000410000 */
[----:B------:R-:W4:Y:S01]  /*1450*/  MUFU.COS R73, R23 ;  /* 0x0000001700497308 */ /* 0x000f220000000000 */
[----:B------:R-:W-:-:S07]  /*1460*/  FMUL.RZ R21, R21, 0.15915493667125701904 ;  /* 0x3e22f98315157820 */ /* 0x000fce000040c000 */
[----:B------:R-:W0:Y:S04]  /*1470*/  MUFU.EX2 R18, R18 ;  /* 0x0000001200127308 */ /* 0x000e280000000800 */
[----:B------:R-:W5:Y:S01]  /*1480*/  MUFU.SIN R85, R21 ;  /* 0x0000001500557308 */ /* 0x000f620000000400 */
[----:B------:R-:W-:Y:S01]  /*1490*/  FMUL.FTZ R17, R17, R60 ;  /* 0x0000003c11117220 */ /* 0x000fe20000410000 */
[----:B--2---:R-:W-:-:S06]  /*14a0*/  FMUL.FTZ R78, R68, R8 ;  /* 0x00000008444e7220 */ /* 0x004fcc0000410000 */
[----:B------:R-:W2:Y:S01]  /*14b0*/  MUFU.COS R83, R21 ;  /* 0x0000001500537308 */ /* 0x000ea20000000000 */
[----:B0-----:R-:W-:Y:S01]  /*14c0*/  FMUL.FTZ R72, R18, R19 ;  /* 0x0000001312487220 */ /* 0x001fe20000410000 */
[----:B------:R-:W-:-:S06]  /*14d0*/  FMUL.RZ R17, R17, 0.15915493667125701904 ;  /* 0x3e22f98311117820 */ /* 0x000fcc000040c000 */
[----:B------:R-:W5:Y:S01]  /*14e0*/  MUFU.EX2 R20, R20 ;  /* 0x0000001400147308 */ /* 0x000f620000000800 */
[----:B------:R-:W-:Y:S01]  /*14f0*/  FMUL.FTZ R81, R68, R9 ;  /* 0x0000000944517220 */ /* 0x000fe20000410000 */
[----:B------:R-:W-:Y:S01]  /*1500*/  FMUL.FTZ R75, R16, R60 ;  /* 0x0000003c104b7220 */ /* 0x000fe20000410000 */
[----:B----4-:R-:W-:Y:S01]  /*1510*/  FMUL.FTZ R73, R18, R73 ;  /* 0x0000004912497220 */ /* 0x010fe20000410000 */
[-C--:B------:R-:W-:Y:S01]  /*1520*/  FMUL.FTZ R8, R78, R72.reuse ;  /* 0x000000484e087220 */ /* 0x080fe20000410000 */
[----:B------:R-:W0:Y:S01]  /*1530*/  MUFU.SIN R74, R17 ;  /* 0x00000011004a7308 */ /* 0x000e220000000400 */
[C---:B------:R-:W-:Y:S01]  /*1540*/  FMUL.FTZ R82, R66.reuse, R11 ;  /* 0x0000000b42527220 */ /* 0x040fe20000410000 */
[C---:B------:R-:W-:Y:S01]  /*1550*/  FMUL.FTZ R9, R81.reuse, R72 ;  /* 0x0000004851097220 */ /* 0x040fe20000410000 */
[-C--:B------:R-:W-:Y:S01]  /*1560*/  FFMA.FTZ R11, R81, R73.reuse, R8 ;  /* 0x00000049510b7223 */ /* 0x080fe20000010008 */
[----:B------:R-:W-:Y:S02]  /*1570*/  FMUL.FTZ R79, R66, R10 ;  /* 0x0000000a424f7220 */ /* 0x000fe40000410000 */
[----:B------:R-:W-:-:S02]  /*1580*/  FFMA.FTZ R10, R78, R73, -R9 ;  /* 0x000000494e0a7223 */ /* 0x000fc40000010809 */
[----:B------:R-:W0:Y:S01]  /*1590*/  MUFU.EX2 R75, R75 ;  /* 0x0000004b004b7308 */ /* 0x000e220000000800 */
[----:B-----5:R-:W-:Y:S01]  /*15a0*/  FMUL.FTZ R85, R20, R85 ;  /* 0x0000005514557220 */ /* 0x020fe20000410000 */
[----:B------:R-:W-:Y:S02]  /*15b0*/  FADD.FTZ R18, R82, R11 ;  /* 0x0000000b52127221 */ /* 0x000fe40000010000 */
[----:B------:R-:W4:Y:S01]  /*15c0*/  MUFU.COS R8, R17 ;  /* 0x0000001100087308 */ /* 0x000f220000000000 */
[----:B------:R-:W-:Y:S01]  /*15d0*/  FMUL.FTZ R16, R16, R63 ;  /* 0x0000003f10107220 */ /* 0x000fe20000410000 */
[----:B--2---:R-:W-:Y:S01]  /*15e0*/  FMUL.FTZ R83, R20, R83 ;  /* 0x0000005314537220 */ /* 0x004fe20000410000 */
[----:B------:R-:W-:Y:S01]  /*15f0*/  FADD.FTZ R10, R79, R10 ;  /* 0x0000000a4f0a7221 */ /* 0x000fe20000010000 */
[----:B------:R-:W-:-:S04]  /*1600*/  FMUL.FTZ R20, R85, R18 ;  /* 0x0000001255147220 */ /* 0x000fc80000410000 */
[----:B------:R-:W2:Y:S01]  /*1610*/  MUFU.COS R86, R22 ;  /* 0x0000001600567308 */ /* 0x000ea20000000000 */
[-C--:B------:R-:W-:Y:S01]  /*1620*/  FMUL.FTZ R11, R85, R10.reuse ;  /* 0x0000000a550b7220 */ /* 0x080fe20000410000 */
[----:B------:R-:W-:Y:S01]  /*1630*/  FFMA.FTZ R9, R83, R10, -R20 ;  /* 0x0000000a53097223 */ /* 0x000fe20000010814 */
[----:B---3--:R-:W-:-:S05]  /*1640*/  FMUL.FTZ R80, R65, R12 ;  /* 0x0000000c41507220 */ /* 0x008fca0000410000 */
[----:B------:R-:W3:Y:S01]  /*1650*/  MUFU.SIN R87, R22 ;  /* 0x0000001600577308 */ /* 0x000ee20000000400 */
[----:B------:R-:W-:Y:S01]  /*1660*/  FFMA.FTZ R11, R83, R18, R11 ;  /* 0x00000012530b7223 */ /* 0x000fe2000001000b */
[----:B------:R-:W-:Y:S01]  /*1670*/  FMUL.FTZ R84, R65, R13 ;  /* 0x0000000d41547220 */ /* 0x000fe20000410000 */
[----:B0-----:R-:W-:-:S05]  /*1680*/  FMUL.FTZ R74, R75, R74 ;  /* 0x0000004a4b4a7220 */ /* 0x001fca0000410000 */
[----:B------:R-:W2:Y:S01]  /*1690*/  MUFU.EX2 R16, R16 ;  /* 0x0000001000107308 */ /* 0x000ea20000000800 */
[----:B------:R-:W-:Y:S01]  /*16a0*/  FADD.FTZ R9, R80, R9 ;  /* 0x0000000950097221 */ /* 0x000fe20000010000 */
[----:B------:R-:W-:Y:S01]  /*16b0*/  FADD.FTZ R11, R84, R11 ;  /* 0x0000000b540b7221 */ /* 0x000fe20000010000 */
[----:B----4-:R-:W-:Y:S02]  /*16c0*/  FMUL.FTZ R75, R75, R8 ;  /* 0x000000084b4b7220 */ /* 0x010fe40000410000 */
[C---:B------:R-:W-:Y:S01]  /*16d0*/  FMUL.FTZ R10, R74.reuse, R9 ;  /* 0x000000094a0a7220 */ /* 0x040fe20000410000 */
[----:B------:R-:W-:Y:S01]  /*16e0*/  FMUL.FTZ R8, R74, R11 ;  /* 0x0000000b4a087220 */ /* 0x000fe20000410000 */
[C---:B------:R-:W-:Y:S02]  /*16f0*/  FMUL.FTZ R76, R64.reuse, R15 ;  /* 0x0000000f404c7220 */ /* 0x040fe40000410000 */
[C---:B------:R-:W-:Y:S01]  /*1700*/  FFMA.FTZ R11, R75.reuse, R11, R10 ;  /* 0x0000000b4b0b7223 */ /* 0x040fe2000001000a */
[----:B------:R-:W-:Y:S01]  /*1710*/  FMUL.FTZ R77, R64, R14 ;  /* 0x0000000e404d7220 */ /* 0x000fe20000410000 */
[----:B------:R-:W-:Y:S01]  /*1720*/  FFMA.FTZ R12, R75, R9, -R8 ;  /* 0x000000094b0c7223 */ /* 0x000fe20000010808 */
[C---:B--2---:R-:W-:Y:S01]  /*1730*/  FMUL.FTZ R86, R16.reuse, R86 ;  /* 0x0000005610567220 */ /* 0x044fe20000410000 */
[----:B---3--:R-:W-:Y:S01]  /*1740*/  FMUL.FTZ R87, R16, R87 ;  /* 0x0000005710577220 */ /* 0x008fe20000410000 */
[----:B------:R-:W-:-:S02]  /*1750*/  FADD.FTZ R88, R76, R11 ;  /* 0x0000000b4c587221 */ /* 0x000fc40000010000 */
[CC--:B------:R-:W-:Y:S01]  /*1760*/  FMUL.FTZ R16, R86.reuse, R72.reuse ;  /* 0x0000004856107220 */ /* 0x0c0fe20000410000 */
[----:B------:R-:W-:Y:S01]  /*1770*/  FADD.FTZ R89, R77, R12 ;  /* 0x0000000c4d597221 */ /* 0x000fe20000010000 */
[C---:B------:R-:W-:Y:S01]  /*1780*/  FMUL.FTZ R17, R87.reuse, R72 ;  /* 0x0000004857117220 */ /* 0x040fe20000410000 */
[----:B------:R-:W0:Y:S01]  /*1790*/  SHFL.UP PT, R21, R88, 0x1, RZ ;  /* 0x0420000058157989 */ /* 0x000e2200000e00ff */
[-C--:B------:R-:W-:Y:S02]  /*17a0*/  FFMA.FTZ R18, R87, R73.reuse, R16 ;  /* 0x0000004957127223 */ /* 0x080fe40000010010 */
[----:B------:R-:W-:Y:S01]  /*17b0*/  FFMA.FTZ R16, R86, R73, -R17 ;  /* 0x0000004956107223 */ /* 0x000fe20000010811 */
[----:B------:R-:W2:Y:S01]  /*17c0*/  SHFL.UP PT, R19, R89, 0x1, RZ ;  /* 0x0420000059137989 */ /* 0x000ea200000e00ff */
[C---:B------:R-:W-:Y:S02]  /*17d0*/  FMUL.FTZ R20, R85.reuse, R18 ;  /* 0x0000001255147220 */ /* 0x040fe40000410000 */
[-C--:B------:R-:W-:Y:S01]  /*17e0*/  FMUL.FTZ R17, R85, R16.reuse ;  /* 0x0000001055117220 */ /* 0x080fe20000410000 */
[----:B------:R-:W3:Y:S01]  /*17f0*/  LDG.E.128 R8, desc[UR20][R40.64+-0x10] ;  /* 0xfffff01428087981 */ /* 0x000ee2000c1e1d00 */
[----:B------:R-:W-:-:S02]  /*1800*/  FFMA.FTZ R20, R83, R16, -R20 ;  /* 0x0000001053147223 */ /* 0x000fc40000010814 */
[----:B------:R-:W-:Y:S01]  /*1810*/  FFMA.FTZ R17, R83, R18, R17 ;  /* 0x0000001253117223 */ /* 0x000fe20000010011 */
[----:B------:R4:W5:Y:S01]  /*1820*/  LDG.E.128 R12, desc[UR20][R40.64] ;  /* 0x00000014280c7981 */ /* 0x000962000c1e1d00 */
[CC--:B------:R-:W-:Y:S02]  /*1830*/  FMUL.FTZ R90, R74.reuse, R20.reuse ;  /* 0x000000144a5a7220 */ /* 0x0c0fe40000410000 */
[-C--:B------:R-:W-:Y:S02]  /*1840*/  FMUL.FTZ R91, R74, R17.reuse ;  /* 0x000000114a5b7220 */ /* 0x080fe40000410000 */
[C---:B------:R-:W-:Y:S02]  /*1850*/  FFMA.FTZ R90, R75.reuse, R17, R90 ;  /* 0x000000114b5a7223 */ /* 0x040fe4000001005a */
[----:B------:R-:W-:-:S03]  /*1860*/  FFMA.FTZ R91, R75, R20, -R91 ;  /* 0x000000144b5b7223 */ /* 0x000fc6000001085b */
[----:B------:R-:W1:Y:S01]  /*1870*/  SHFL.UP PT, R17, R90, 0x1, RZ ;  /* 0x042000005a117989 */ /* 0x000e6200000e00ff */
[----:B0-----:R-:W-:-:S03]  /*1880*/  FMUL.FTZ R23, R91, R21 ;  /* 0x000000155b177220 */ /* 0x001fc60000410000 */
[----:B------:R-:W0:Y:S01]  /*1890*/  SHFL.UP PT, R16, R91, 0x1, RZ ;  /* 0x042000005b107989 */ /* 0x000e2200000e00ff */
[C---:B------:R-:W-:Y:S01]  /*18a0*/  FMUL.FTZ R18, R90.reuse, R21 ;  /* 0x000000155a127220 */ /* 0x040fe20000410000 */
[----:B--2---:R-:W-:-:S03]  /*18b0*/  FFMA.FTZ R23, R90, R19, R23 ;  /* 0x000000135a177223 */ /* 0x004fc60000010017 */
[----:B------:R-:W-:Y:S01]  /*18c0*/  FFMA.FTZ R18, R91, R19, -R18 ;  /* 0x000000135b127223 */ /* 0x000fe20000010812 */
[----:B------:R-:W-:-:S03]  /*18d0*/  @P1 FADD.FTZ R88, R88, R23 ;  /* 0x0000001758581221 */ /* 0x000fc60000010000 */
[----:B------:R-:W-:Y:S02]  /*18e0*/  @P1 FADD.FTZ R89, R89, R18 ;  /* 0x0000001259591221 */ /* 0x000fe40000010000 */
[----:B------:R-:W2:Y:S04]  /*18f0*/  SHFL.UP PT, R21, R88, 0x2, RZ ;  /* 0x0440000058157989 */ /* 0x000ea800000e00ff */
[----:B------:R-:W4:Y:S01]  /*1900*/  SHFL.UP PT, R20, R89, 0x2, RZ ;  /* 0x0440000059147989 */ /* 0x000f2200000e00ff */
[-C--:B-1----:R-:W-:Y:S01]  /*1910*/  FMUL.FTZ R19, R91, R17.reuse ;  /* 0x000000115b137220 */ /* 0x082fe20000410000 */
[----:B------:R-:W-:-:S03]  /*1920*/  FMUL.FTZ R18, R90, R17 ;  /* 0x000000115a127220 */ /* 0x000fc60000410000 */
[-C--:B0-----:R-:W-:Y:S01]  /*1930*/  @P1 FFMA.FTZ R90, R90, R16.reuse, R19 ;  /* 0x000000105a5a1223 */ /* 0x081fe20000010013 */
        /* <DEDUP_REMOVED lines=21> */
[-C--:B----4-:R-:W-:Y:S01]  /*1a90*/  FFMA.FTZ R19, R90, R20.reuse, R19 ;  /* 0x000000145a137223 */ /* 0x090fe20000010013 */
        /* <DEDUP_REMOVED lines=12> */
[-C--:B--2---:R-:W-:Y:S01]  /*1b60*/  FMUL.FTZ R18, R90, R21.reuse ;  /* 0x000000155a127220 */ /* 0x084fe20000410000 */
[----:B------:R-:W-:-:S04]  /*1b70*/  FMUL.FTZ R21, R91, R21 ;  /* 0x000000155b157220 */ /* 0x000fc80000410000 */
[-C--:B0-----:R-:W-:Y:S01]  /*1b80*/  FFMA.FTZ R21, R90, R20.reuse, R21 ;  /* 0x000000145a157223 */ /* 0x081fe20000010015 */
[----:B------:R-:W-:-:S06]  /*1b90*/  FFMA.FTZ R18, R91, R20, -R18 ;  /* 0x000000145b127223 */ /* 0x000fcc0000010812 */
[----:B------:R-:W-:Y:S01]  /*1ba0*/  @P1 FADD.FTZ R88, R88, R21 ;  /* 0x0000001558581221 */ /* 0x000fe20000010000 */
[-C--:B-1----:R-:W-:Y:S01]  /*1bb0*/  FMUL.FTZ R19, R91, R17.reuse ;  /* 0x000000115b137220 */ /* 0x082fe20000410000 */
[----:B------:R-:W-:Y:S01]  /*1bc0*/  @P1 FADD.FTZ R89, R89, R18 ;  /* 0x0000001259591221 */ /* 0x000fe20000010000 */
[C---:B------:R-:W-:Y:S02]  /*1bd0*/  FMUL.FTZ R18, R90.reuse, R17 ;  /* 0x000000115a127220 */ /* 0x040fe40000410000 */
[-C--:B----4-:R-:W-:Y:S01]  /*1be0*/  @P1 FFMA.FTZ R90, R90, R16.reuse, R19 ;  /* 0x000000105a5a1223 */ /* 0x090fe20000010013 */
        /* <DEDUP_REMOVED lines=9> */
[----:B------:R-:W4:Y:S01]  /*1c80*/  @P0 LDS.128 R20, [UR6] ;  /* 0x00000006ff140984 */ /* 0x000f220008000c00 */
        /* <DEDUP_REMOVED lines=31> */
[-C--:B------:R-:W-:Y:S01]  /*1e80*/  @P3 FFMA.FTZ R51, R51, R91.reuse, R88 ;  /* 0x0000005b33333223 */ /* 0x080fe20000010058 */
[----:B----4-:R-:W-:Y:S01]  /*1e90*/  @!P2 MOV R25, R22 ;  /* 0x000000160019a202 */ /* 0x010fe20000000f00 */
[----:B------:R-:W-:Y:S02]  /*1ea0*/  @P3 FFMA.FTZ R50, R50, R91, -R89 ;  /* 0x0000005b32323223 */ /* 0x000fe40000010859 */
[----:B------:R-:W-:Y:S02]  /*1eb0*/  @P3 FADD.FTZ R24, R24, R51 ;  /* 0x0000003318183221 */ /* 0x000fe40000010000 */
[----:B------:R-:W-:Y:S02]  /*1ec0*/  @P3 FADD.FTZ R25, R25, R50 ;  /* 0x0000003219193221 */ /* 0x000fe40000010000 */
[C---:B------:R-:W-:Y:S01]  /*1ed0*/  FMUL.FTZ R27, R87.reuse, R24 ;  /* 0x00000018571b7220 */ /* 0x040fe20000410000 */
[----:B------:R-:W-:Y:S01]  /*1ee0*/  ISETP.NE.AND P1, PT, R46, RZ, PT ;  /* 0x000000ff2e00720c */ /* 0x000fe20003f25270 */
[----:B------:R-:W-:-:S02]  /*1ef0*/  FMUL.FTZ R87, R87, R25 ;  /* 0x0000001957577220 */ /* 0x000fc40000410000 */
[C---:B------:R-:W-:Y:S02]  /*1f00*/  FFMA.FTZ R27, R86.reuse, R25, -R27 ;  /* 0x00000019561b7223 */ /* 0x040fe4000001081b */
[----:B------:R-:W-:Y:S02]  /*1f10*/  FFMA.FTZ R26, R86, R24, R87 ;  /* 0x00000018561a7223 */ /* 0x000fe40000010057 */
[----:B------:R-:W-:Y:S02]  /*1f20*/  FADD.FTZ R27, R78, R27 ;  /* 0x0000001b4e1b7221 */ /* 0x000fe40000010000 */
[----:B------:R-:W-:Y:S02]  /*1f30*/  FADD.FTZ R26, R81, R26 ;  /* 0x0000001a511a7221 */ /* 0x000fe40000010000 */
[C---:B------:R-:W-:Y:S02]  /*1f40*/  FMUL.FTZ R50, R72.reuse, R27 ;  /* 0x0000001b48327220 */ /* 0x040fe40000410000 */
[-C--:B------:R-:W-:Y:S01]  /*1f50*/  FMUL.FTZ R72, R72, R26.reuse ;  /* 0x0000001a48487220 */ /* 0x080fe20000410000 */
[----:B------:R-:W0:Y:S01]  /*1f60*/  @!P1 LDC.64 R24, c[0x0][0x480] ;  /* 0x00012000ff189b82 */ /* 0x000e220000000a00 */
[----:B------:R-:W-:-:S02]  /*1f70*/  FFMA.FTZ R81, R73, R26, R50 ;  /* 0x0000001a49517223 */ /* 0x000fc40000010032 */
[----:B------:R-:W-:Y:S02]  /*1f80*/  FFMA.FTZ R50, R73, R27, -R72 ;  /* 0x0000001b49327223 */ /* 0x000fe40000010848 */
[----:B------:R-:W-:Y:S01]  /*1f90*/  FADD.FTZ R82, R82, R81 ;  /* 0x0000005152527221 */ /* 0x000fe20000010000 */
[----:B------:R-:W-:Y:S01]  /*1fa0*/  FMUL.FTZ R51, R17, R23 ;  /* 0x0000001711337220 */ /* 0x000fe20000410000 */
[----:B------:R-:W-:Y:S02]  /*1fb0*/  FADD.FTZ R50, R79, R50 ;  /* 0x000000324f327221 */ /* 0x000fe40000010000 */
[----:B------:R-:W-:Y:S01]  /*1fc0*/  FMUL.FTZ R78, R85, R82 ;  /* 0x00000052554e7220 */ /* 0x000fe20000410000 */
[-C--:B------:R-:W-:Y:S01]  /*1fd0*/  FFMA.FTZ R51, R16, R22.reuse, -R51 ;  /* 0x0000001610337223 */ /* 0x080fe20000010833 */
[C---:B------:R-:W-:Y:S01]  /*1fe0*/  FMUL.FTZ R72, R17.reuse, R22 ;  /* 0x0000001611487220 */ /* 0x040fe20000410000 */
[----:B------:R-:W-:Y:S01]  /*1ff0*/  LEA R40, P2, R36, R40, 0x2 ;  /* 0x0000002824287211 */ /* 0x000fe200078410ff */
[C---:B------:R-:W-:Y:S01]  /*2000*/  FMUL.FTZ R73, R17.reuse, R21 ;  /* 0x0000001511497220 */ /* 0x040fe20000410000 */
[----:B------:R-:W-:Y:S01]  /*2010*/  FMUL.FTZ R22, R17, R20 ;  /* 0x0000001411167220 */ /* 0x000fe20000410000 */
[-C--:B------:R-:W-:Y:S01]  /*2020*/  FMUL.FTZ R85, R85, R50.reuse ;  /* 0x0000003255557220 */ /* 0x080fe20000410000 */
[----:B------:R-:W-:Y:S01]  /*2030*/  FFMA.FTZ R17, R83, R50, -R78 ;  /* 0x0000003253117223 */ /* 0x000fe2000001084e */
[----:B------:R-:W-:-:S02]  /*2040*/  IADD3.X R41, PT, PT, R41, R37, RZ, P2, !PT ;  /* 0x0000002529297210 */ /* 0x000fc400017fe4ff */
[----:B------:R-:W-:Y:S01]  /*2050*/  LEA R38, P2, R34, R38, 0x2 ;  /* 0x0000002622267211 */ /* 0x000fe200078410ff */
[----:B------:R-:W-:Y:S01]  /*2060*/  FFMA.FTZ R85, R83, R82, R85 ;  /* 0x0000005253557223 */ /* 0x000fe20000010055 */
[----:B------:R-:W-:Y:S01]  /*2070*/  FADD.FTZ R17, R80, R17 ;  /* 0x0000001150117221 */ /* 0x000fe20000010000 */
[C---:B------:R-:W-:Y:S01]  /*2080*/  FFMA.FTZ R20, R16.reuse, R20, -R73 ;  /* 0x0000001410147223 */ /* 0x040fe20000010849 */
[C---:B------:R-:W-:Y:S01]  /*2090*/  FFMA.FTZ R21, R16.reuse, R21, R22 ;  /* 0x0000001510157223 */ /* 0x040fe20000010016 */
[----:B------:R-:W-:Y:S01]  /*20a0*/  FFMA.FTZ R72, R16, R23, R72 ;  /* 0x0000001710487223 */ /* 0x000fe20000010048 */
[----:B------:R-:W-:Y:S01]  /*20b0*/  IADD3.X R39, PT, PT, R39, R35, RZ, P2, !PT ;  /* 0x0000002327277210 */ /* 0x000fe200017fe4ff */
[----:B------:R-:W-:Y:S01]  /*20c0*/  FADD.FTZ R85, R84, R85 ;  /* 0x0000005554557221 */ /* 0x000fe20000010000 */
[----:B------:R-:W-:Y:S01]  /*20d0*/  FMUL.FTZ R16, R74, R17 ;  /* 0x000000114a107220 */ /* 0x000fe20000410000 */
[----:B------:R-:W-:Y:S01]  /*20e0*/  @!P1 IADD3 R73, P2, PT, R0, R69, RZ ;  /* 0x0000004500499210 */ /* 0x000fe20007f5e0ff */
[----:B------:R-:W-:Y:S01]  /*20f0*/  FADD.FTZ R23, R19, R72 ;  /* 0x0000004813177221 */ /* 0x000fe20000010000 */
[-C--:B------:R-:W-:Y:S01]  /*2100*/  FMUL.FTZ R74, R74, R85.reuse ;  /* 0x000000554a4a7220 */ /* 0x080fe20000410000 */
[----:B------:R-:W-:Y:S01]  /*2110*/  FFMA.FTZ R19, R75, R85, R16 ;  /* 0x000000554b137223 */ /* 0x000fe20000010010 */
[----:B------:R-:W-:Y:S01]  /*2120*/  @!P1 LEA.HI.X.SX32 R78, R0, RZ, 0x1, P2 ;  /* 0x000000ff004e9211 */ /* 0x000fe200010f0eff */
[----:B------:R-:W-:Y:S01]  /*2130*/  UIADD3 UR4, UPT, UPT, UR4, 0x1, URZ ;  /* 0x0000000104047890 */ /* 0x000fe2000fffe0ff */
[----:B0-----:R-:W-:Y:S01]  /*2140*/  @!P1 LEA R24, P2, R73, R24, 0x4 ;  /* 0x0000001849189211 */ /* 0x001fe200078420ff */
[----:B------:R-:W-:Y:S01]  /*2150*/  FFMA.FTZ R74, R75, R17, -R74 ;  /* 0x000000114b4a7223 */ /* 0x000fe2000001084a */
[----:B------:R-:W-:Y:S01]  /*2160*/  FADD.FTZ R76, R76, R19 ;  /* 0x000000134c4c7221 */ /* 0x000fe20000010000 */
[----:B------:R-:W-:Y:S01]  /*2170*/  UISETP.GE.AND UP0, UPT, UR4, UR10, UPT ;  /* 0x0000000a0400728c */ /* 0x000fe2000bf06270 */
[----:B------:R-:W-:Y:S01]  /*2180*/  FADD.FTZ R22, R18, R51 ;  /* 0x0000003312167221 */ /* 0x000fe20000010000 */
[----:B------:R-:W-:Y:S01]  /*2190*/  @!P1 LEA.HI.X R25, R73, R25, R78, 0x4, P2 ;  /* 0x0000001949199211 */ /* 0x000fe200010f244e */
[----:B---3--:R-:W-:Y:S01]  /*21a0*/  FMUL.FTZ R9, R9, R26 ;  /* 0x0000001a09097220 */ /* 0x008fe20000410000 */
[----:B------:R-:W-:Y:S01]  /*21b0*/  FMUL.FTZ R11, R11, R82 ;  /* 0x000000520b0b7220 */ /* 0x000fe20000410000 */
[----:B-----5:R-:W-:Y:S01]  /*21c0*/  FMUL.FTZ R13, R13, R85 ;  /* 0x000000550d0d7220 */ /* 0x020fe20000410000 */
[----:B------:R-:W-:Y:S01]  /*21d0*/  FADD.FTZ R74, R77, R74 ;  /* 0x0000004a4d4a7221 */ /* 0x000fe20000010000 */
[----:B------:R-:W-:Y:S01]  /*21e0*/  FMUL.FTZ R15, R15, R76 ;  /* 0x0000004c0f0f7220 */ /* 0x000fe20000410000 */
[----:B------:R2:W-:Y:S01]  /*21f0*/  @!P1 STS.128 [UR6], R20 ;  /* 0x00000014ff009988 */ /* 0x0005e20008000c06 */
[----:B------:R-:W-:Y:S01]  /*2200*/  FFMA.FTZ R9, R8, R27, -R9 ;  /* 0x0000001b08097223 */ /* 0x000fe20000010809 */
[----:B------:R-:W-:Y:S01]  /*2210*/  FFMA.FTZ R10, R10, R50, -R11 ;  /* 0x000000320a0a7223 */ /* 0x000fe2000001080b */
[----:B------:R-:W-:Y:S01]  /*2220*/  FFMA.FTZ R13, R12, R17, -R13 ;  /* 0x000000110c0d7223 */ /* 0x000fe2000001080d */
[----:B------:R2:W-:Y:S01]  /*2230*/  @!P1 STG.E.128 desc[UR20][R24.64], R20 ;  /* 0x0000001418009986 */ /* 0x0005e2000c101d14 */
[----:B------:R-:W-:Y:S01]  /*2240*/  FFMA.FTZ R14, R14, R74, -R15 ;  /* 0x0000004a0e0e7223 */ /* 0x000fe2000001080f */
[----:B------:R-:W-:Y:S01]  /*2250*/  LEA R67, P1, R32, R67, 0x3 ;  /* 0x0000004320437211 */ /* 0x000fe200078218ff */
[----:B------:R-:W-:Y:S01]  /*2260*/  FFMA.FTZ R4, R9, 2, R4 ;  /* 0x4000000009047823 */ /* 0x000fe20000010004 */
[----:B------:R-:W-:Y:S01]  /*2270*/  FFMA.FTZ R5, R10, 2, R5 ;  /* 0x400000000a057823 */ /* 0x000fe20000010005 */
[----:B------:R-:W-:Y:S01]  /*2280*/  FFMA.FTZ R6, R13, 2, R6 ;  /* 0x400000000d067823 */ /* 0x000fe20000010006 */
[----:B------:R-:W-:Y:S01]  /*2290*/  FFMA.FTZ R7, R14, 2, R7 ;  /* 0x400000000e077823 */ /* 0x000fe20000010007 */
[----:B------:R-:W-:-:S02]  /*22a0*/  IADD3 R69, PT, PT, R69, 0x1, RZ ;  /* 0x0000000145457810 */ /* 0x000fc40007ffe0ff */
[----:B------:R-:W-:Y:S01]  /*22b0*/  IADD3.X R70, PT, PT, R70, R59, RZ, P1, !PT ;  /* 0x0000003b46467210 */ /* 0x000fe20000ffe4ff */
[----:B------:R-:W-:Y:S01]  /*22c0*/  UIADD3 UR6, UPT, UPT, UR6, 0x10, URZ ;  /* 0x0000001006067890 */ /* 0x000fe2000fffe0ff */
[----:B------:R-:W-:Y:S11]  /*22d0*/  BRA.U !UP0, `(.L_x_2465) ;  /* 0xfffffff108107547 */ /* 0x000ff6000b83ffff */
.L_x_2464:
[----:B------:R-:W-:Y:S01]  /*22e0*/  BAR.SYNC.DEFER_BLOCKING 0x0 ;  /* 0x0000000000007b1d */ /* 0x000fe20000010000 */
[C---:B------:R-:W-:Y:S02]  /*22f0*/  LEA R9, P0, R43.reuse, R30, 0x7 ;  /* 0x0000001e2b097211 */ /* 0x040fe400078038ff */
[----:B------:R-:W-:Y:S02]  /*2300*/  IADD3 R43, PT, PT, R43, 0x1, RZ ;  /* 0x000000012b2b7810 */ /* 0x000fe40007ffe0ff */
[----:B------:R-:W-:Y:S01]  /*2310*/  IADD3.X R10, PT, PT, RZ, R42, RZ, P0, !PT ;  /* 0x0000002aff0a7210 */ /* 0x000fe200007fe4ff */
[----:B------:R-:W0:Y:S01]  /*2320*/  LDCU UR4, c[0x0][0x394] ;  /* 0x00007280ff0477ac */ /* 0x000e220008000800 */
[----:B------:R-:W-:Y:S02]  /*2330*/  LEA R8, P0, R9, R2, 0x2 ;  /* 0x0000000209087211 */ /* 0x000fe400078010ff */
[----:B------:R-:W-:Y:S02]  /*2340*/  IADD3 R53, P1, PT, R53, 0x400, RZ ;  /* 0x0000040035357810 */ /* 0x000fe40007f3e0ff */
[----:B------:R-:W-:-:S02]  /*2350*/  LEA.HI.X R9, R9, R3, R10, 0x2, P0 ;  /* 0x0000000309097211 */ /* 0x000fc400000f140a */
[----:B------:R-:W-:Y:S02]  /*2360*/  IADD3 R52, P2, PT, R52, 0x400, RZ ;  /* 0x0000040034347810 */ /* 0x000fe40007f5e0ff */
[----:B------:R-:W-:Y:S02]  /*2370*/  IADD3 R56, P3, PT, R56, 0x200, RZ ;  /* 0x0000020038387810 */ /* 0x000fe40007f7e0ff */
[----:B------:R-:W-:Y:S02]  /*2380*/  IADD3 R58, P4, PT, R58, 0x200, RZ ;  /* 0x000002003a3a7810 */ /* 0x000fe40007f9e0ff */
[----:B------:R-:W-:Y:S02]  /*2390*/  IADD3.X R49, PT, PT, RZ, R49, RZ, P1, !PT ;  /* 0x00000031ff317210 */ /* 0x000fe40000ffe4ff */
[----:B------:R-:W-:Y:S02]  /*23a0*/  IADD3.X R33, PT, PT, RZ, R33, RZ, P2, !PT ;  /* 0x00000021ff217210 */ /* 0x000fe400017fe4ff */
[----:B------:R-:W-:Y:S01]  /*23b0*/  IADD3.X R55, PT, PT, RZ, R55, RZ, P3, !PT ;  /* 0x00000037ff377210 */ /* 0x000fe20001ffe4ff */
[----:B------:R1:W-:Y:S01]  /*23c0*/  STG.E.128 desc[UR20][R8.64], R4 ;  /* 0x0000000408007986 */ /* 0x0003e2000c101d14 */
[----:B0-----:R-:W-:-:S02]  /*23d0*/  ISETP.GE.AND P0, PT, R43, UR4, PT ;  /* 0x000000042b007c0c */ /* 0x001fc4000bf06270 */
[----:B------:R-:W-:-:S11]  /*23e0*/  IADD3.X R57, PT, PT, RZ, R57, RZ, P4, !PT ;  /* 0x00000039ff397210 */ /* 0x000fd600027fe4ff */
[----:B------:R-:W-:Y:S05]  /*23f0*/  @!P0 BRA `(.L_x_2466) ;  /* 0xffffffe000fc8947 */ /* 0x000fea000383ffff */
[----:B------:R-:W-:Y:S05]  /*2400*/  EXIT ;  /* 0x000000000000794d */ /* 0x000fea0003800000 */
.L_x_2467:
        /* <DEDUP_REMOVED lines=15> */
.L_x_5022:


//--------------------- .text._Z25selective_scan_fwd_kernelI32Selective_Scan_fwd_kernel_traitsILi32ELi4ELi1ELb1ELb1ELb1ELb1EfN3c107complexIfEEEEv13SSMParamsBase --------------------------
	.section	.text._Z25selective_scan_fwd_kernelI32Selective_Scan_fwd_kernel_traitsILi32ELi4ELi1ELb1ELb1ELb1ELb1EfN3c107complexIfEEEEv13SSMParamsBase,"ax",@progbits
	.align	128
        .global         _Z25selective_scan_fwd_kernelI32Selective_Scan_fwd_kernel_traitsILi32ELi4ELi1ELb1ELb1ELb1ELb1EfN3c107complexIfEEEEv13SSMParamsBase
        .type           _Z25selective_scan_fwd_kernelI32Selective_Scan_fwd_kernel_traitsILi32ELi4ELi1ELb1ELb1ELb1ELb1EfN3c107complexIfEEEEv13SSMParamsBase,@function
        .size           _Z25selective_scan_fwd_kernelI32Selective_Scan_fwd_kernel_traitsILi32ELi4ELi1ELb1ELb1ELb1ELb1EfN3c107complexIfEEEEv13SSMParamsBase,(.L_x_5023 - _Z25selective_scan_fwd_kernelI32Selective_Scan_fwd_kernel_traitsILi32ELi4ELi1ELb1ELb1ELb1ELb1EfN3c107complexIfEEEEv13SSMParamsBase)
        .other          _Z25selective_scan_fwd_kernelI32Selective_Scan_fwd_kernel_traitsILi32ELi4ELi1ELb1ELb1ELb1ELb1EfN3c107complexIfEEEEv13SSMParamsBase,@"STO_CUDA_ENTRY STV_DEFAULT"
_Z25selective_scan_fwd_kernelI32Selective_Scan_fwd_kernel_traitsILi32ELi4ELi1ELb1ELb1ELb1ELb1EfN3c107complexIfEEEEv13SSMParamsBase:
.text._Z25selective_scan_fwd_kernelI32Selective_Scan_fwd_kernel_traitsILi32ELi4ELi1ELb1ELb1ELb1ELb1EfN3c107complexIfEEEEv13SSMParamsBase:
        /* <DEDUP_REMOVED lines=11> */
[----:B------:R-:W3:Y:S01]  /*00b0*/  LDCU.64 UR18, c[0x0][0x3d0] ;  /* 0x00007a00ff1277ac */ /* 0x000ee20008000a00 */
[----:B0-----:R-:W-:-:S06]  /*00c0*/  IABS R9, R10 ;  /* 0x0000000a00097213 */ /* 0x001fcc0000000000 */
        /* <DEDUP_REMOVED lines=37> */
[----:B------:R-:W-:Y:S01]  /*0320*/  @P0 IADD3 R7, PT, PT, R7, 0x1, RZ ;  /* 0x0000000107070810 */ /* 0x000fe20007ffe0ff */
[----:B------:R-:W-:-:S03]  /*0330*/  UIMAD.WIDE.U32 UR4, UR22, UR8, URZ ;  /* 0x00000008160472a5 */ /* 0x000fc6000f8e00ff */
[----:B------:R-:W-:Y:S01]  /*0340*/  MOV R8, R7 ;  /* 0x0000000700087202 */ /* 0x000fe20000000f00 */
[----:B------:R-:W-:-:S03]  /*0350*/  UIMAD.WIDE.U32 UR6, UR22, UR12, URZ ;  /* 0x0000000c160672a5 */ /* 0x000fc6000f8e00ff */
[----:B------:R-:W-:Y:S01]  /*0360*/  @!P2 IADD3 R8, PT, PT, -R8, RZ, RZ ;  /* 0x000000ff0808a210 */ /* 0x000fe20007ffe1ff */
[----:B------:R-:W-:Y:S01]  /*0370*/  UIMAD UR9, UR22, UR9, UR5 ;  /* 0x00000009160972a4 */ /* 0x000fe2000f8e0205 */
[----:B------:R-:W-:Y:S02]  /*0380*/  @!P1 LOP3.LUT R8, RZ, R10, RZ, 0x33, !PT ;  /* 0x0000000aff089212 */ /* 0x000fe400078e33ff */
[----:B------:R-:W0:Y:S01]  /*0390*/  LDC R10, c[0x0][0x384] ;  /* 0x0000e100ff0a7b82 */ /* 0x000e220000000800 */
[----:B------:R-:W-:Y:S01]  /*03a0*/  UIMAD UR8, UR22, UR13, UR7 ;  /* 0x0000000d160872a4 */ /* 0x000fe2000f8e0207 */
[----:B------:R-:W-:Y:S02]  /*03b0*/  MOV R3, UR5 ;  /* 0x0000000500037c02 */ /* 0x000fe40008000f00 */
[----:B------:R-:W-:Y:S02]  /*03c0*/  ISETP.GE.AND P0, PT, R59, 0x1, PT ;  /* 0x000000013b00780c */ /* 0x000fe40003f06270 */
[----:B------:R-:W-:-:S02]  /*03d0*/  MOV R2, UR4 ;  /* 0x0000000400027c02 */ /* 0x000fc40008000f00 */
[----:B------:R-:W-:Y:S02]  /*03e0*/  MOV R3, UR9 ;  /* 0x0000000900037c02 */ /* 0x000fe40008000f00 */
[----:B---3--:R-:W-:Y:S02]  /*03f0*/  MOV R5, UR7 ;  /* 0x0000000700057c02 */ /* 0x008fe40008000f00 */
[----:B------:R-:W-:Y:S02]  /*0400*/  MOV R4, UR6 ;  /* 0x0000000600047c02 */ /* 0x000fe40008000f00 */
[----:B------:R-:W-:Y:S01]  /*0410*/  MOV R5, UR8 ;  /* 0x0000000800057c02 */ /* 0x000fe20008000f00 */
[C---:B------:R-:W-:Y:S01]  /*0420*/  IMAD.WIDE.U32 R2, R13.reuse, UR10, R2 ;  /* 0x0000000a0d027c25 */ /* 0x040fe2000f8e0002 */
[----:B------:R-:W-:Y:S02]  /*0430*/  UIMAD.WIDE.U32 UR4, UR22, UR16, URZ ;  /* 0x00000010160472a5 */ /* 0x000fe4000f8e00ff */
[----:B------:R-:W-:Y:S01]  /*0440*/  UIMAD.WIDE.U32 UR6, UR22, UR18, URZ ;  /* 0x00000012160672a5 */ /* 0x000fe2000f8e00ff */
[----:B------:R-:W-:Y:S01]  /*0450*/  IMAD.WIDE.U32 R4, R13, UR14, R4 ;  /* 0x0000000e0d047c25 */ /* 0x000fe2000f8e0004 */
[----:B--2---:R-:W-:Y:S01]  /*0460*/  LEA R60, P3, R2, R60, 0x2 ;  /* 0x0000003c023c7211 */ /* 0x004fe200078610ff */
[----:B------:R-:W-:-:S02]  /*0470*/  UIMAD UR5, UR22, UR17, UR5 ;  /* 0x00000011160572a4 */ /* 0x000fc4000f8e0205 */
[C---:B------:R-:W-:Y:S01]  /*0480*/  IMAD R63, R13.reuse, UR11, R3 ;  /* 0x0000000b0d3f7c24 */ /* 0x040fe2000f8e0203 */
[----:B------:R-:W-:Y:S01]  /*0490*/  UIMAD UR7, UR22, UR19, UR7 ;  /* 0x00000013160772a4 */ /* 0x000fe2000f8e0207 */
[----:B------:R-:W-:Y:S01]  /*04a0*/  IMAD R65, R13, UR15, R5 ;  /* 0x0000000f0d417c24 */ /* 0x000fe2000f8e0205 */
[----:B------:R-:W-:Y:S02]  /*04b0*/  SHF.R.S32.HI R3, RZ, 0x1f, R8 ;  /* 0x0000001fff037819 */ /* 0x000fe40000011408 */
[----:B------:R-:W-:Y:S01]  /*04c0*/  LEA.HI.X R63, R2, R61, R63, 0x2, P3 ;  /* 0x0000003d023f7211 */ /* 0x000fe200018f143f */
[----:B-1--4-:R-:W-:Y:S07]  /*04d0*/  @!P0 EXIT ;  /* 0x000000000000894d */ /* 0x012fee0003800000 */
[----:B------:R-:W1:Y:S01]  /*04e0*/  LDC.64 R28, c[0x0][0x438] ;  /* 0x00010e00ff1c7b82 */ /* 0x000e620000000a00 */
[C---:B------:R-:W-:Y:S01]  /*04f0*/  IMAD R9, R3.reuse, R20, RZ ;  /* 0x0000001403097224 */ /* 0x040fe200078e02ff */
[----:B------:R-:W2:Y:S01]  /*0500*/  S2R R53, SR_TID.X ;  /* 0x0000000000357919 */ /* 0x000ea20000002100 */
[----:B------:R-:W-:Y:S01]  /*0510*/  IMAD R5, R3, R16, RZ ;  /* 0x0000001003057224 */ /* 0x000fe200078e02ff */
[----:B------:R-:W-:Y:S01]  /*0520*/  LEA R62, P0, R4, R14, 0x2 ;  /* 0x0000000e043e7211 */ /* 0x000fe200078010ff */
[C---:B------:R-:W-:Y:S01]  /*0530*/  IMAD.WIDE.U32 R6, R8.reuse, R20, UR6 ;  /* 0x0000000608067e25 */ /* 0x040fe2000f8e0014 */
[----:B------:R-:W3:Y:S02]  /*0540*/  LDCU UR6, c[0x0][0x38c] ;  /* 0x00007180ff0677ac */ /* 0x000ee40008000800 */
[----:B------:R-:W4:Y:S01]  /*0550*/  LDC.64 R24, c[0x0][0x428] ;  /* 0x00010a00ff187b82 */ /* 0x000f220000000a00 */
[----:B------:R-:W-:Y:S01]  /*0560*/  IMAD R9, R8, R21, R9 ;  /* 0x0000001508097224 */ /* 0x000fe200078e0209 */
[----:B------:R-:W-:Y:S01]  /*0570*/  LEA R66, P2, R6, R22, 0x2 ;  /* 0x0000001606427211 */ /* 0x000fe200078410ff */
[----:B------:R-:W-:Y:S01]  /*0580*/  IMAD.WIDE.U32 R2, R8, R16, UR4 ;  /* 0x0000000408027e25 */ /* 0x000fe2000f8e0010 */
[----:B------:R-:W-:Y:S01]  /*0590*/  LEA.HI.X R65, R4, R15, R65, 0x2, P0 ;  /* 0x0000000f04417211 */ /* 0x000fe200000f1441 */
[----:B------:R-:W-:Y:S01]  /*05a0*/  UMOV UR4, 0x400 ;  /* 0x0000040000047882 */ /* 0x000fe20000000000 */
[----:B------:R-:W-:Y:S01]  /*05b0*/  IADD3 R69, PT, PT, R7, R9, RZ ;  /* 0x0000000907457210 */ /* 0x000fe20007ffe0ff */
[----:B------:R-:W-:Y:S01]  /*05c0*/  IMAD R5, R8, R17, R5 ;  /* 0x0000001108057224 */ /* 0x000fe200078e0205 */
[----:B------:R-:W3:Y:S01]  /*05d0*/  LDC.64 R26, c[0x0][0x418] ;  /* 0x00010600ff1a7b82 */ /* 0x000ee20000000a00 */
[----:B0-----:R-:W-:Y:S01]  /*05e0*/  LEA R64, P1, R2, R18, 0x2 ;  /* 0x0000001202407211 */ /* 0x001fe200078210ff */
[----:B------:R-:W-:Y:S01]  /*05f0*/  IMAD R8, R10, UR22, R13 ;  /* 0x000000160a087c24 */ /* 0x000fe2000f8e020d */
[----:B------:R-:W-:Y:S01]  /*0600*/  LEA.HI.X R69, R6, R23, R69, 0x2, P2 ;  /* 0x0000001706457211 */ /* 0x000fe200010f1445 */
[----:B------:R-:W0:Y:S01]  /*0610*/  LDCU.U8 UR11, c[0x0][0x39e] ;  /* 0x000073c0ff0b77ac */ /* 0x000e220008000000 */
[----:B------:R-:W-:Y:S01]  /*0620*/  IADD3 R67, PT, PT, R3, R5, RZ ;  /* 0x0000000503437210 */ /* 0x000fe20007ffe0ff */
[----:B------:R-:W-:-:S02]  /*0630*/  IMAD R59, R8, R59, RZ ;  /* 0x0000003b083b7224 */ /* 0x000fc400078e02ff */
[----:B------:R-:W0:Y:S01]  /*0640*/  LDC.64 R54, c[0x0][0x3a0] ;  /* 0x0000e800ff367b82 */ /* 0x000e220000000a00 */
[----:B------:R-:W-:Y:S01]  /*0650*/  LEA.HI.X R67, R2, R19, R67, 0x2, P1 ;  /* 0x0000001302437211 */ /* 0x000fe200008f1443 */
[----:B-1----:R-:W-:-:S04]  /*0660*/  IMAD.WIDE.U32 R6, R13, R28, RZ ;  /* 0x0000001c0d067225 */ /* 0x002fc800078e00ff */
[C---:B------:R-:W-:Y:S02]  /*0670*/  IMAD R7, R13.reuse, R29, R7 ;  /* 0x0000001d0d077224 */ /* 0x040fe400078e0207 */
[----:B------:R-:W1:Y:S01]  /*0680*/  LDC.64 R18, c[0x0][0x440] ;  /* 0x00011000ff127b82 */ /* 0x000e620000000a00 */
[----:B----4-:R-:W-:-:S04]  /*0690*/  IMAD.WIDE.U32 R2, R13, R24, RZ ;  /* 0x000000180d027225 */ /* 0x010fc800078e00ff */
[----:B------:R-:W-:Y:S02]  /*06a0*/  IMAD R3, R13, R25, R3 ;  /* 0x000000190d037224 */ /* 0x000fe400078e0203 */
[----:B--2---:R-:W-:Y:S01]  /*06b0*/  IMAD.WIDE.U32 R32, R53, 0x20, RZ ;  /* 0x0000002035207825 */ /* 0x004fe200078e00ff */
[----:B------:R-:W2:Y:S03]  /*06c0*/  LDC.64 R14, c[0x0][0x420] ;  /* 0x00010800ff0e7b82 */ /* 0x000ea60000000a00 */
[----:B---3--:R-:W-:Y:S01]  /*06d0*/  IMAD.WIDE.U32 R4, R13, R26, RZ ;  /* 0x0000001a0d047225 */ /* 0x008fe200078e00ff */
[----:B------:R-:W-:-:S03]  /*06e0*/  LOP3.LUT R61, R32, 0x10, RZ, 0xfc, !PT ;  /* 0x00000010203d7812 */ /* 0x000fc600078efcff */
[C---:B------:R-:W-:Y:S01]  /*06f0*/  IMAD R5, R13.reuse, R27, R5 ;  /* 0x0000001b0d057224 */ /* 0x040fe200078e0205 */
[----:B------:R-:W3:Y:S01]  /*0700*/  LDC.64 R56, c[0x0][0x410] ;  /* 0x00010400ff387b82 */ /* 0x000ee20000000a00 */
[----:B0-----:R-:W-:-:S04]  /*0710*/  IMAD.WIDE.U32 R8, R13, R54, RZ ;  /* 0x000000360d087225 */ /* 0x001fc800078e00ff */
[----:B------:R-:W-:Y:S02]  /*0720*/  IMAD R55, R13, R55, R9 ;  /* 0x000000370d377224 */ /* 0x000fe400078e0209 */
[----:B------:R-:W-:Y:S01]  /*0730*/  IMAD R59, R59, UR6, RZ ;  /* 0x000000063b3b7c24 */ /* 0x000fe2000f8e02ff */
[----:B------:R-:W0:Y:S01]  /*0740*/  LDC.64 R16, c[0x0][0x430] ;  /* 0x00010c00ff107b82 */ /* 0x000e220000000a00 */
[----:B-1----:R-:W-:-:S04]  /*0750*/  LEA R54, P0, R8, R18, 0x3 ;  /* 0x0000001208367211 */ /* 0x002fc800078018ff */
[----:B------:R-:W-:-:S03]  /*0760*/  LEA.HI.X R55, R8, R19, R55, 0x3, P0 ;  /* 0x0000001308377211 */ /* 0x000fc600000f1c37 */
[----:B------:R-:W1:Y:S01]  /*0770*/  S2UR UR5, SR_CgaCtaId ;  /* 0x00000000000579c3 */ /* 0x000e620000008800 */
[----:B--2---:R-:W-:-:S07]  /*0780*/  IMAD.WIDE.U32 R38, R14, UR22, R2 ;  /* 0x000000160e267c25 */ /* 0x004fce000f8e0002 */
[----:B------:R-:W2:Y:S01]  /*0790*/  LDC.64 R30, c[0x0][0x478] ;  /* 0x00011e00ff1e7b82 */ /* 0x000ea20000000a00 */
[----:B---3--:R-:W-:-:S04]  /*07a0*/  IMAD.WIDE.U32 R36, R56, UR22, R4 ;  /* 0x0000001638247c25 */ /* 0x008fc8000f8e0004 */
[----:B------:R-:W-:Y:S02]  /*07b0*/  IMAD R56, R15, UR22, R39 ;  /* 0x000000160f387c24 */ /* 0x000fe4000f8e0227 */
[----:B------:R-:W-:Y:S01]  /*07c0*/  IMAD R57, R57, UR22, R37 ;  /* 0x0000001639397c24 */ /* 0x000fe2000f8e0225 */
[----:B------:R-:W3:Y:S01]  /*07d0*/  LDC.64 R28, c[0x0][0x488] ;  /* 0x00012200ff1c7b82 */ /* 0x000ee20000000a00 */
[----:B0-----:R-:W-:-:S04]  /*07e0*/  IMAD.WIDE.U32 R34, R16, UR22, R6 ;  /* 0x0000001610227c25 */ /* 0x001fc8000f8e0006 */
[----:B------:R-:W-:-:S03]  /*07f0*/  IMAD R58, R17, UR22, R35 ;  /* 0x00000016113a7c24 */ /* 0x000fc6000f8e0223 */
[----:B------:R-:W0:Y:S01]  /*0800*/  LDC.64 R10, c[0x0][0x490] ;  /* 0x00012400ff0a7b82 */ /* 0x000e220000000a00 */
[----:B-1----:R-:W-:-:S04]  /*0810*/  ULEA UR4, UR5, UR4, 0x18 ;  /* 0x0000000405047291 */ /* 0x002fc8000f8ec0ff */
[----:B------:R-:W-:-:S03]  /*0820*/  UIADD3 UR6, UPT, UPT, UR4, 0x880, URZ ;  /* 0x0000088004067890 */ /* 0x000fc6000fffe0ff */
[----:B------:R-:W1:Y:S01]  /*0830*/  LDC.64 R44, c[0x0][0x3e0] ;  /* 0x0000f800ff2c7b82 */ /* 0x000e620000000a00 */
[----:B--2---:R-:W-:Y:S01]  /*0840*/  IMAD.WIDE.U32 R30, R53, 0x10, R30 ;  /* 0x00000010351e7825 */ /* 0x004fe200078e001e */
[----:B------:R-:W-:-:S06]  /*0850*/  UMOV UR4, URZ ;  /* 0x000000ff00047c82 */ /* 0x000fcc0008000000 */
[----:B------:R-:W2:Y:S01]  /*0860*/  LDC.64 R42, c[0x0][0x3c0] ;  /* 0x0000f000ff2a7b82 */ /* 0x000ea20000000a00 */
[----:B---3--:R-:W-:-:S07]  /*0870*/  IMAD.WIDE.U32 R28, R53, 0x10, R28 ;  /* 0x00000010351c7825 */ /* 0x008fce00078e001c */
[----:B------:R-:W3:Y:S01]  /*0880*/  LDC.64 R40, c[0x0][0x3a8] ;  /* 0x0000ea00ff287b82 */ /* 0x000ee20000000a00 */
[----:B0-----:R-:W-:Y:S01]  /*0890*/  IMAD.WIDE.U32 R2, R53, 0x10, R10 ;  /* 0x0000001035027825 */ /* 0x001fe200078e000a */
[----:B-1----:R-:W-:Y:S02]  /*08a0*/  SHF.L.U64.HI R45, R44, 0x2, R45 ;  /* 0x000000022c2d7819 */ /* 0x002fe4000001022d */
[----:B--2---:R-:W-:Y:S02]  /*08b0*/  SHF.L.U64.HI R43, R42, 0x2, R43 ;  /* 0x000000022a2b7819 */ /* 0x004fe4000001022b */
[----:B---3--:R-:W-:-:S07]  /*08c0*/  SHF.L.U64.HI R41, R40, 0x3, R41 ;  /* 0x0000000328297819 */ /* 0x008fce0000010229 */
.L_x_2478:
[----:B------:R-:W-:Y:S01]  /*08d0*/  BAR.SYNC.DEFER_BLOCKING 0x0 ;  /* 0x0000000000007b1d */ /* 0x000fe20000010000 */
[----:B0-----:R-:W-:Y:S02]  /*08e0*/  MOV R4, R62 ;  /* 0x0000003e00047202 */ /* 0x001fe40000000f00 */
        /* <DEDUP_REMOVED lines=52> */
.L_x_2470:
[----:B------:R-:W-:Y:S05]  /*0c30*/  BSYNC.RECONVERGENT B0 ;  /* 0x0000000000007941 */ /* 0x000fea0003800200 */
.L_x_2469:
        /* <DEDUP_REMOVED lines=32> */
.L_x_2472:
[----:B------:R-:W-:Y:S05]  /*0e40*/  BSYNC.RECONVERGENT B0 ;  /* 0x0000000000007941 */ /* 0x000fea0003800200 */
.L_x_2471:
        /* <DEDUP_REMOVED lines=32> */
.L_x_2474:
[----:B------:R-:W-:Y:S05]  /*1050*/  BSYNC.RECONVERGENT B0 ;  /* 0x0000000000007941 */ /* 0x000fea0003800200 */
.L_x_2473:
        /* <DEDUP_REMOVED lines=32> */
.L_x_2475:
[----:B------:R-:W-:Y:S05]  /*1260*/  BSYNC.RECONVERGENT B0 ;  /* 0x0000000000007941 */ /* 0x000fea0003800200 */
.L_x_2468:
        /* <DEDUP_REMOVED lines=9> */
[----:B------:R-:W-:Y:S01]  /*1300*/  ISETP.NE.AND P0, PT, RZ, UR4, PT ;  /* 0x00000004ff007c0c */ /* 0x000fe2000bf05270 */
        /* <DEDUP_REMOVED lines=8> */
[----:B------:R-:W1:Y:S01]  /*1390*/  LDCU UR12, c[0x0][0x38c] ;  /* 0x00007180ff0c77ac */ /* 0x000e620008000800 */
[----:B------:R-:W-:-:S02]  /*13a0*/  MOV R76, R55 ;  /* 0x00000037004c7202 */ /* 0x000fc40000000f00 */
[C---:B------:R-:W-:Y:S01]  /*13b0*/  IADD3.X R49, PT, PT, R33.reuse, R69, RZ, P1, !PT ;  /* 0x0000004521317210 */ /* 0x040fe20000ffe4ff */
[----:B------:R-:W-:Y:S01]  /*13c0*/  UIMAD UR7, UR4, UR7, URZ ;  /* 0x00000007040772a4 */ /* 0x000fe2000f8e02ff */
[----:B------:R-:W-:Y:S01]  /*13d0*/  IADD3.X R47, PT, PT, R33, R67, RZ, P2, !PT ;  /* 0x00000043212f7210 */ /* 0x000fe200017fe4ff */
[----:B------:R-:W-:Y:S01]  /*13e0*/  UMOV UR5, URZ ;  /* 0x000000ff00057c82 */ /* 0x000fe20008000000 */
[----:B------:R-:W-:-:S09]  /*13f0*/  UMOV UR8, UR6 ;  /* 0x0000000600087c82 */ /* 0x000fd20008000000 */
.L_x_2477:
        /* <DEDUP_REMOVED lines=17> */
[----:B------:R4:W5:Y:S01]  /*1510*/  MUFU.COS R23, R24 ;  /* 0x0000001800177308 */ /* 0x0009620000000000 */
[----:B------:R-:W-:-:S07]  /*1520*/  FMUL.RZ R26, R16, 0.15915493667125701904 ;  /* 0x3e22f983101a7820 */ /* 0x000fce000040c000 */
[----:B------:R-:W0:Y:S04]  /*1530*/  MUFU.EX2 R18, R18 ;  /* 0x0000001200127308 */ /* 0x000e280000000800 */
[----:B------:R-:W1:Y:S01]  /*1540*/  MUFU.SIN R25, R26 ;  /* 0x0000001a00197308 */ /* 0x000e620000000400 */
[----:B------:R-:W-:Y:S01]  /*1550*/  FMUL.FTZ R16, R17, R68 ;  /* 0x0000004411107220 */ /* 0x000fe20000410000 */
[----:B--2---:R-:W-:Y:S01]  /*1560*/  FMUL.FTZ R85, R77, R8 ;  /* 0x000000084d557220 */ /* 0x004fe20000410000 */
[----:B------:R-:W-:-:S05]  /*1570*/  FMUL.FTZ R81, R75, R10 ;  /* 0x0000000a4b517220 */ /* 0x000fca0000410000 */
[----:B------:R-:W1:Y:S01]  /*1580*/  MUFU.EX2 R20, R20 ;  /* 0x0000001400147308 */ /* 0x000e620000000800 */
[----:B0-----:R-:W-:-:S03]  /*1590*/  FMUL.FTZ R80, R18, R21 ;  /* 0x0000001512507220 */ /* 0x001fc60000410000 */
[----:B------:R-:W0:Y:S01]  /*15a0*/  MUFU.COS R27, R26 ;  /* 0x0000001a001b7308 */ /* 0x000e220000000000 */
[----:B----4-:R-:W-:Y:S01]  /*15b0*/  FMUL.RZ R24, R16, 0.15915493667125701904 ;  /* 0x3e22f98310187820 */ /* 0x010fe2000040c000 */
[----:B------:R-:W-:Y:S01]  /*15c0*/  FMUL.FTZ R22, R19, R68 ;  /* 0x0000004413167220 */ /* 0x000fe20000410000 */
[----:B-----5:R-:W-:Y:S01]  /*15d0*/  FMUL.FTZ R78, R18, R23 ;  /* 0x00000017124e7220 */ /* 0x020fe20000410000 */
[----:B------:R-:W-:Y:S01]  /*15e0*/  FMUL.FTZ R87, R77, R9 ;  /* 0x000000094d577220 */ /* 0x000fe20000410000 */
[-C--:B------:R-:W-:Y:S01]  /*15f0*/  FMUL.FTZ R10, R85, R80.reuse ;  /* 0x00000050550a7220 */ /* 0x080fe20000410000 */
[----:B------:R-:W-:Y:S02]  /*1600*/  FMUL.FTZ R17, R17, R71 ;  /* 0x0000004711117220 */ /* 0x000fe40000410000 */
[----:B------:R-:W2:Y:S01]  /*1610*/  MUFU.SIN R89, R24 ;  /* 0x0000001800597308 */ /* 0x000ea20000000400 */
[----:B------:R-:W-:Y:S01]  /*1620*/  FMUL.FTZ R83, R75, R11 ;  /* 0x0000000b4b537220 */ /* 0x000fe20000410000 */
[C---:B------:R-:W-:Y:S01]  /*1630*/  FMUL.FTZ R8, R87.reuse, R80 ;  /* 0x0000005057087220 */ /* 0x040fe20000410000 */
[-C--:B------:R-:W-:Y:S01]  /*1640*/  FFMA.FTZ R10, R87, R78.reuse, R10 ;  /* 0x0000004e570a7223 */ /* 0x080fe2000001000a */
[----:B------:R-:W-:Y:S01]  /*1650*/  FMUL.RZ R23, R17, 0.15915493667125701904 ;  /* 0x3e22f98311177820 */ /* 0x000fe2000040c000 */
[----:B-1----:R-:W-:Y:S01]  /*1660*/  FMUL.FTZ R82, R20, R25 ;  /* 0x0000001914527220 */ /* 0x002fe20000410000 */
[----:B------:R-:W-:-:S02]  /*1670*/  FFMA.FTZ R8, R85, R78, -R8 ;  /* 0x0000004e55087223 */ /* 0x000fc40000010808 */
[----:B------:R-:W2:Y:S01]  /*1680*/  MUFU.EX2 R22, R22 ;  /* 0x0000001600167308 */ /* 0x000ea20000000800 */
[----:B------:R-:W-:-:S03]  /*1690*/  FADD.FTZ R11, R83, R10 ;  /* 0x0000000a530b7221 */ /* 0x000fc60000010000 */
[----:B------:R-:W1:Y:S01]  /*16a0*/  MUFU.COS R21, R24 ;  /* 0x0000001800157308 */ /* 0x000e620000000000 */
[----:B------:R-:W-:Y:S01]  /*16b0*/  FMUL.FTZ R19, R19, R71 ;  /* 0x0000004713137220 */ /* 0x000fe20000410000 */
[----:B0-----:R-:W-:Y:S01]  /*16c0*/  FMUL.FTZ R84, R20, R27 ;  /* 0x0000001b14547220 */ /* 0x001fe20000410000 */
[----:B------:R-:W-:Y:S01]  /*16d0*/  FADD.FTZ R9, R81, R8 ;  /* 0x0000000851097221 */ /* 0x000fe20000010000 */
[----:B------:R-:W-:-:S04]  /*16e0*/  FMUL.FTZ R17, R82, R11 ;  /* 0x0000000b52117220 */ /* 0x000fc80000410000 */
[----:B------:R-:W0:Y:S01]  /*16f0*/  MUFU.COS R18, R23 ;  /* 0x0000001700127308 */ /* 0x000e220000000000 */
[-C--:B------:R-:W-:Y:S01]  /*1700*/  FMUL.FTZ R8, R82, R9.reuse ;  /* 0x0000000952087220 */ /* 0x080fe20000410000 */
[----:B------:R-:W-:Y:S01]  /*1710*/  FFMA.FTZ R17, R84, R9, -R17 ;  /* 0x0000000954117223 */ /* 0x000fe20000010811 */
[C---:B---3--:R-:W-:Y:S01]  /*1720*/  FMUL.FTZ R86, R74.reuse, R12 ;  /* 0x0000000c4a567220 */ /* 0x048fe20000410000 */
[----:B------:R-:W-:-:S04]  /*1730*/  FMUL.FTZ R88, R74, R13 ;  /* 0x0000000d4a587220 */ /* 0x000fc80000410000 */
[----:B------:R-:W3:Y:S01]  /*1740*/  MUFU.SIN R16, R23 ;  /* 0x0000001700107308 */ /* 0x000ee20000000400 */
[----:B------:R-:W-:Y:S01]  /*1750*/  FFMA.FTZ R11, R84, R11, R8 ;  /* 0x0000000b540b7223 */ /* 0x000fe20000010008 */
[----:B--2---:R-:W-:Y:S01]  /*1760*/  FMUL.FTZ R89, R22, R89 ;  /* 0x0000005916597220 */ /* 0x004fe20000410000 */
[----:B------:R-:W-:-:S05]  /*1770*/  FADD.FTZ R17, R86, R17 ;  /* 0x0000001156117221 */ /* 0x000fca0000010000 */
[----:B------:R-:W0:Y:S01]  /*1780*/  MUFU.EX2 R19, R19 ;  /* 0x0000001300137308 */ /* 0x000e220000000800 */
[----:B-1----:R-:W-:Y:S01]  /*1790*/  FMUL.FTZ R90, R22, R21 ;  /* 0x00000015165a7220 */ /* 0x002fe20000410000 */
[----:B------:R-:W-:Y:S01]  /*17a0*/  FADD.FTZ R12, R88, R11 ;  /* 0x0000000b580c7221 */ /* 0x000fe20000010000 */
[----:B------:R-:W-:Y:S01]  /*17b0*/  FMUL.FTZ R13, R89, R17 ;  /* 0x00000011590d7220 */ /* 0x000fe20000410000 */
[C---:B------:R-:W-:Y:S01]  /*17c0*/  FMUL.FTZ R91, R73.reuse, R15 ;  /* 0x0000000f495b7220 */ /* 0x040fe20000410000 */
[----:B------:R-:W-:Y:S01]  /*17d0*/  FMUL.FTZ R92, R73, R14 ;  /* 0x0000000e495c7220 */ /* 0x000fe20000410000 */
[----:B------:R-:W2:Y:S01]  /*17e0*/  LDG.E.128 R8, desc[UR20][R48.64+-0x10] ;  /* 0xfffff01430087981 */ /* 0x000ea2000c1e1d00 */
[-C--:B------:R-:W-:Y:S01]  /*17f0*/  FFMA.FTZ R94, R90, R12.reuse, R13 ;  /* 0x0000000c5a5e7223 */ /* 0x080fe2000001000d */
[----:B------:R-:W-:-:S03]  /*1800*/  FMUL.FTZ R13, R89, R12 ;  /* 0x0000000c590d7220 */ /* 0x000fc60000410000 */
[----:B------:R-:W-:Y:S01]  /*1810*/  FADD.FTZ R94, R91, R94 ;  /* 0x0000005e5b5e7221 */ /* 0x000fe20000010000 */
[C---:B0-----:R-:W-:Y:S01]  /*1820*/  FMUL.FTZ R93, R19.reuse, R18 ;  /* 0x00000012135d7220 */ /* 0x041fe20000410000 */
[----:B------:R-:W-:Y:S01]  /*1830*/  FFMA.FTZ R13, R90, R17, -R13 ;  /* 0x000000115a0d7223 */ /* 0x000fe2000001080d */
[----:B---3--:R-:W-:Y:S02]  /*1840*/  FMUL.FTZ R95, R19, R16 ;  /* 0x00000010135f7220 */ /* 0x008fe40000410000 */
[-C--:B------:R-:W-:Y:S01]  /*1850*/  FMUL.FTZ R18, R93, R80.reuse ;  /* 0x000000505d127220 */ /* 0x080fe20000410000 */
[----:B------:R-:W-:Y:S01]  /*1860*/  FADD.FTZ R97, R92, R13 ;  /* 0x0000000d5c617221 */ /* 0x000fe20000010000 */
[C---:B------:R-:W-:Y:S01]  /*1870*/  FMUL.FTZ R16, R95.reuse, R80 ;  /* 0x000000505f107220 */ /* 0x040fe20000410000 */
[----:B------:R-:W0:Y:S01]  /*1880*/  SHFL.UP PT, R22, R94, 0x1, RZ ;  /* 0x042000005e167989 */ /* 0x000e2200000e00ff */
[-C--:B------:R-:W-:Y:S02]  /*1890*/  FFMA.FTZ R19, R95, R78.reuse, R18 ;  /* 0x0000004e5f137223 */ /* 0x080fe40000010012 */
[----:B------:R-:W-:Y:S01]  /*18a0*/  FFMA.FTZ R17, R93, R78, -R16 ;  /* 0x0000004e5d117223 */ /* 0x000fe20000010810 */
[----:B------:R-:W1:Y:S01]  /*18b0*/  SHFL.UP PT, R20, R97, 0x1, RZ ;  /* 0x0420000061147989 */ /* 0x000e6200000e00ff */
[----:B------:R-:W-:-:S02]  /*18c0*/  FMUL.FTZ R21, R82, R19 ;  /* 0x0000001352157220 */ /* 0x000fc40000410000 */
[-C--:B------:R-:W-:Y:S01]  /*18d0*/  FMUL.FTZ R16, R82, R17.reuse ;  /* 0x0000001152107220 */ /* 0x080fe20000410000 */
[----:B------:R3:W4:Y:S01]  /*18e0*/  LDG.E.128 R12, desc[UR20][R48.64] ;  /* 0x00000014300c7981 */ /* 0x000722000c1e1d00 */
[C---:B------:R-:W-:Y:S02]  /*18f0*/  FFMA.FTZ R21, R84.reuse, R17, -R21 ;  /* 0x0000001154157223 */ /* 0x040fe40000010815 */
[----:B------:R-:W-:Y:S02]  /*1900*/  FFMA.FTZ R16, R84, R19, R16 ;  /* 0x0000001354107223 */ /* 0x000fe40000010010 */
[C---:B------:R-:W-:Y:S02]  /*1910*/  FMUL.FTZ R17, R89.reuse, R21 ;  /* 0x0000001559117220 */ /* 0x040fe40000410000 */
[-C--:B------:R-:W-:Y:S02]  /*1920*/  FMUL.FTZ R18, R89, R16.reuse ;  /* 0x0000001059127220 */ /* 0x080fe40000410000 */
[----:B------:R-:W-:-:S02]  /*1930*/  FFMA.FTZ R96, R90, R16, R17 ;  /* 0x000000105a607223 */ /* 0x000fc40000010011 */
        /* <DEDUP_REMOVED lines=45> */
[----:B------:R-:W3:Y:S04]  /*1c10*/  SHFL.UP PT, R17, R96, 0x8, RZ ;  /* 0x0500000060117989 */ /* 0x000ee800000e00ff */
[----:B------:R-:W5:Y:S01]  /*1c20*/  SHFL.UP PT, R16, R99, 0x8, RZ ;  /* 0x0500000063107989 */ /* 0x000f6200000e00ff */
        /* <DEDUP_REMOVED lines=9> */
[-C--:B-----5:R-:W-:Y:S01]  /*1cc0*/  @P1 FFMA.FTZ R96, R96, R16.reuse, R19 ;  /* 0x0000001060601223 */ /* 0x0a0fe20000010013 */
[----:B------:R-:W0:Y:S01]  /*1cd0*/  SHFL.UP PT, R24, R94, 0x10, RZ ;  /* 0x060000005e187989 */ /* 0x000e2200000e00ff */
[----:B------:R-:W-:-:S03]  /*1ce0*/  @P1 FFMA.FTZ R99, R99, R16, -R18 ;  /* 0x0000001063631223 */ /* 0x000fc60000010812 */
[----:B------:R-:W1:Y:S04]  /*1cf0*/  SHFL.UP PT, R17, R97, 0x10, RZ ;  /* 0x0600000061117989 */ /* 0x000e6800000e00ff */
[----:B------:R-:W3:Y:S04]  /*1d00*/  SHFL.UP PT, R16, R96, 0x10, RZ ;  /* 0x0600000060107989 */ /* 0x000ee800000e00ff */
        /* <DEDUP_REMOVED lines=27> */
[----:B------:R-:W-:Y:S02]  /*1ec0*/  FSEL R94, R94, R27, !P1 ;  /* 0x0000001b5e5e7208 */ /* 0x000fe40004800000 */
[----:B0-----:R-:W-:Y:S01]  /*1ed0*/  FSEL R26, R97, R26, !P1 ;  /* 0x0000001a611a7208 */ /* 0x001fe20004800000 */
[----:B------:R-:W0:Y:S04]  /*1ee0*/  SHFL.UP PT, R25, R99, 0x1, RZ ;  /* 0x0420000063197989 */ /* 0x000e2800000e00ff */
[----:B------:R-:W3:Y:S04]  /*1ef0*/  SHFL.UP PT, R24, R94, 0x1, RZ ;  /* 0x042000005e187989 */ /* 0x000ee800000e00ff */
[----:B------:R-:W5:Y:S01]  /*1f00*/  SHFL.UP PT, R100, R26, 0x1, RZ ;  /* 0x042000001a647989 */ /* 0x000f6200000e00ff */
[----:B-1----:R-:W-:-:S02]  /*1f10*/  @!P2 MOV R101, R21 ;  /* 0x000000150065a202 */ /* 0x002fc40000000f00 */
[----:B------:R-:W-:Y:S02]  /*1f20*/  ISETP.NE.AND P1, PT, R53, RZ, PT ;  /* 0x000000ff3500720c */ /* 0x000fe40003f25270 */
[----:B0-----:R-:W-:Y:S02]  /*1f30*/  @!P2 MOV R25, R20 ;  /* 0x000000140019a202 */ /* 0x001fe40000000f00 */
[----:B---3--:R-:W-:Y:S02]  /*1f40*/  @!P2 MOV R24, R23 ;  /* 0x000000170018a202 */ /* 0x008fe40000000f00 */
[----:B-----5:R-:W-:Y:S01]  /*1f50*/  @!P2 MOV R100, R22 ;  /* 0x000000160064a202 */ /* 0x020fe20000000f00 */
        /* <DEDUP_REMOVED lines=11> */
[----:B------:R-:W-:Y:S02]  /*2010*/  FADD.FTZ R87, R87, R24 ;  /* 0x0000001857577221 */ /* 0x000fe40000010000 */
[----:B------:R-:W0:Y:S01]  /*2020*/  @!P1 LDC.64 R24, c[0x0][0x480] ;  /* 0x00012000ff189b82 */ /* 0x000e220000000a00 */
[C---:B------:R-:W-:Y:S01]  /*2030*/  FMUL.FTZ R27, R80.reuse, R50 ;  /* 0x00000032501b7220 */ /* 0x040fe20000410000 */
[----:B------:R-:W-:-:S03]  /*2040*/  FMUL.FTZ R51, R80, R87 ;  /* 0x0000005750337220 */ /* 0x000fc60000410000 */
[----:B------:R-:W-:Y:S01]  /*2050*/  FFMA.FTZ R26, R78, R87, R27 ;  /* 0x000000574e1a7223 */ /* 0x000fe2000001001b */
[----:B------:R-:W-:Y:S01]  /*2060*/  FMUL.FTZ R27, R17, R23 ;  /* 0x00000017111b7220 */ /* 0x000fe20000410000 */
[----:B------:R-:W-:Y:S01]  /*2070*/  LEA R48, P2, R44, R48, 0x2 ;  /* 0x000000302c307211 */ /* 0x000fe200078410ff */
[----:B------:R-:W-:Y:S01]  /*2080*/  FFMA.FTZ R78, R78, R50, -R51 ;  /* 0x000000324e4e7223 */ /* 0x000fe20000010833 */
[----:B------:R-:W-:Y:S01]  /*2090*/  FADD.FTZ R26, R83, R26 ;  /* 0x0000001a531a7221 */ /* 0x000fe20000010000 */
[-C--:B------:R-:W-:Y:S01]  /*20a0*/  FFMA.FTZ R51, R16, R22.reuse, -R27 ;  /* 0x0000001610337223 */ /* 0x080fe2000001081b */
[----:B------:R-:W-:Y:S01]  /*20b0*/  FMUL.FTZ R83, R17, R22 ;  /* 0x0000001611537220 */ /* 0x000fe20000410000 */
[----:B------:R-:W-:Y:S01]  /*20c0*/  IADD3.X R49, PT, PT, R49, R45, RZ, P2, !PT ;  /* 0x0000002d31317210 */ /* 0x000fe200017fe4ff */
[C---:B------:R-:W-:Y:S01]  /*20d0*/  FMUL.FTZ R27, R17.reuse, R21 ;  /* 0x00000015111b7220 */ /* 0x040fe20000410000 */
[----:B------:R-:W-:Y:S01]  /*20e0*/  FMUL.FTZ R22, R17, R20 ;  /* 0x0000001411167220 */ /* 0x000fe20000410000 */
[----:B------:R-:W-:Y:S01]  /*20f0*/  LEA R46, P2, R42, R46, 0x2 ;  /* 0x0000002e2a2e7211 */ /* 0x000fe200078410ff */
[----:B------:R-:W-:Y:S01]  /*2100*/  FADD.FTZ R81, R81, R78 ;  /* 0x0000004e51517221 */ /* 0x000fe20000010000 */
[----:B------:R-:W-:Y:S01]  /*2110*/  FMUL.FTZ R17, R82, R26 ;  /* 0x0000001a52117220 */ /* 0x000fe20000410000 */
[C---:B------:R-:W-:Y:S01]  /*2120*/  FFMA.FTZ R20, R16.reuse, R20, -R27 ;  /* 0x0000001410147223 */ /* 0x040fe2000001081b */
[----:B------:R-:W-:Y:S01]  /*2130*/  IADD3.X R47, PT, PT, R47, R43, RZ, P2, !PT ;  /* 0x0000002b2f2f7210 */ /* 0x000fe200017fe4ff */
[----:B------:R-:W-:Y:S01]  /*2140*/  FFMA.FTZ R21, R16, R21, R22 ;  /* 0x0000001510157223 */ /* 0x000fe20000010016 */
[-C--:B------:R-:W-:Y:S01]  /*2150*/  FMUL.FTZ R27, R82, R81.reuse ;  /* 0x00000051521b7220 */ /* 0x080fe20000410000 */
[----:B------:R-:W-:Y:S01]  /*2160*/  FFMA.FTZ R17, R84, R81, -R17 ;  /* 0x0000005154117223 */ /* 0x000fe20000010811 */
[C---:B------:R-:W-:Y:S01]  /*2170*/  @!P1 IADD3 R22, P2, PT, R59.reuse, UR7, RZ ;  /* 0x000000073b169c10 */ /* 0x040fe2000ff5e0ff */
[----:B------:R-:W-:Y:S01]  /*2180*/  FFMA.FTZ R16, R16, R23, R83 ;  /* 0x0000001710107223 */ /* 0x000fe20000010053 */
[----:B------:R-:W-:Y:S01]  /*2190*/  FFMA.FTZ R27, R84, R26, R27 ;  /* 0x0000001a541b7223 */ /* 0x000fe2000001001b */
[----:B------:R-:W-:Y:S01]  /*21a0*/  FADD.FTZ R86, R86, R17 ;  /* 0x0000001156567221 */ /* 0x000fe20000010000 */
[----:B------:R-:W-:Y:S01]  /*21b0*/  @!P1 LEA.HI.X.SX32 R23, R59, RZ, 0x1, P2 ;  /* 0x000000ff3b179211 */ /* 0x000fe200010f0eff */
[----:B--2---:R-:W-:Y:S01]  /*21c0*/  FMUL.FTZ R17, R9, R87 ;  /* 0x0000005709117220 */ /* 0x004fe20000410000 */
[----:B0-----:R-:W-:Y:S01]  /*21d0*/  @!P1 LEA R24, P2, R22, R24, 0x4 ;  /* 0x0000001816189211 */ /* 0x001fe200078420ff */
[----:B------:R-:W-:Y:S01]  /*21e0*/  FADD.FTZ R88, R88, R27 ;  /* 0x0000001b58587221 */ /* 0x000fe20000010000 */
[----:B------:R-:W-:-:S02]  /*21f0*/  FMUL.FTZ R9, R89, R86 ;  /* 0x0000005659097220 */ /* 0x000fc40000410000 */
[----:B------:R-:W-:Y:S01]  /*2200*/  @!P1 LEA.HI.X R25, R22, R25, R23, 0x4, P2 ;  /* 0x0000001916199211 */ /* 0x000fe200010f2417 */
[----:B------:R-:W-:Y:S01]  /*2210*/  FADD.FTZ R22, R18, R51 ;  /* 0x0000003312167221 */ /* 0x000fe20000010000 */
[-C--:B------:R-:W-:Y:S01]  /*2220*/  FMUL.FTZ R89, R89, R88.reuse ;  /* 0x0000005859597220 */ /* 0x080fe20000410000 */
[C---:B------:R-:W-:Y:S01]  /*2230*/  FFMA.FTZ R18, R90.reuse, R88, R9 ;  /* 0x000000585a127223 */ /* 0x040fe20000010009 */
[----:B------:R-:W-:Y:S02]  /*2240*/  UIADD3 UR5, UPT, UPT, UR5, 0x1, URZ ;  /* 0x0000000105057890 */ /* 0x000fe4000fffe0ff */
[----:B------:R-:W-:Y:S01]  /*2250*/  FFMA.FTZ R89, R90, R86, -R89 ;  /* 0x000000565a597223 */ /* 0x000fe20000010859 */
[----:B------:R-:W-:Y:S01]  /*2260*/  FADD.FTZ R18, R91, R18 ;  /* 0x000000125b127221 */ /* 0x000fe20000010000 */
[----:B------:R-:W-:Y:S01]  /*2270*/  UISETP.GE.AND UP0, UPT, UR5, UR12, UPT ;  /* 0x0000000c0500728c */ /* 0x000fe2000bf06270 */
[----:B------:R-:W-:Y:S01]  /*2280*/  FADD.FTZ R23, R19, R16 ;  /* 0x0000001013177221 */ /* 0x000fe20000010000 */
[----:B------:R-:W-:Y:S01]  /*2290*/  FMUL.FTZ R11, R11, R26 ;  /* 0x0000001a0b0b7220 */ /* 0x000fe20000410000 */
[----:B----4-:R-:W-:Y:S01]  /*22a0*/  FMUL.FTZ R13, R13, R88 ;  /* 0x000000580d0d7220 */ /* 0x010fe20000410000 */
        /* <DEDUP_REMOVED lines=13> */
[----:B------:R-:W-:Y:S01]  /*2380*/  IADD3.X R76, PT, PT, R76, R41, RZ, P1, !PT ;  /* 0x000000294c4c7210 */ /* 0x000fe20000ffe4ff */
[----:B------:R-:W-:-:S02]  /*2390*/  UIADD3 UR7, UPT, UPT, UR7, 0x1, URZ ;  /* 0x0000000107077890 */ /* 0x000fc4000fffe0ff */
[----:B------:R-:W-:Y:S01]  /*23a0*/  UIADD3 UR8, UPT, UPT, UR8, 0x10, URZ ;  /* 0x0000001008087890 */ /* 0x000fe2000fffe0ff */
[----:B------:R-:W-:Y:S11]  /*23b0*/  BRA.U !UP0, `(.L_x_2477) ;  /* 0xfffffff108107547 */ /* 0x000ff6000b83ffff */
.L_x_2476:
        /* <DEDUP_REMOVED lines=12> */
[----:B------:R-:W3:Y:S01]  /*2480*/  LDG.E.128 R8, desc[UR20][R8.64] ;  /* 0x0000001408087981 */ /* 0x000ee2000c1e1d00 */
[----:B0-----:R-:W-:Y:S01]  /*2490*/  IADD3 R13, P0, PT, R34, UR5, RZ ;  /* 0x00000005220d7c10 */ /* 0x001fe2000ff1e0ff */
[----:B------:R-:W0:Y:S01]  /*24a0*/  LDCU UR5, c[0x0][0x394] ;  /* 0x00007280ff0577ac */ /* 0x000e220008000800 */
[----:B------:R-:W-:-:S02]  /*24b0*/  IADD3 R66, P1, PT, R66, 0x400, RZ ;  /* 0x0000040042427810 */ /* 0x000fc40007f3e0ff */
[----:B------:R-:W-:Y:S01]  /*24c0*/  IADD3 R62, P2, PT, R62, 0x200, RZ ;  /* 0x000002003e3e7810 */ /* 0x000fe20007f5e0ff */
[----:B------:R-:W-:Y:S01]  /*24d0*/  UIADD3 UR4, UPT, UPT, UR4, 0x1, URZ ;  /* 0x0000000104047890 */ /* 0x000fe2000fffe0ff */
[----:B------:R-:W-:Y:S02]  /*24e0*/  IADD3 R60, P3, PT, R60, 0x200, RZ ;  /* 0x000002003c3c7810 */ /* 0x000fe40007f7e0ff */
[----:B------:R-:W-:Y:S02]  /*24f0*/  IADD3.X R69, PT, PT, RZ, R69, RZ, P1, !PT ;  /* 0x00000045ff457210 */ /* 0x000fe40000ffe4ff */
[----:B------:R-:W-:Y:S02]  /*2500*/  IADD3.X R65, PT, PT, RZ, R65, RZ, P2, !PT ;  /* 0x00000041ff417210 */ /* 0x000fe400017fe4ff */
[----:B------:R-:W-:Y:S01]  /*2510*/  IADD3.X R63, PT, PT, RZ, R63, RZ, P3, !PT ;  /* 0x0000003fff3f7210 */ /* 0x000fe20001ffe4ff */
[----:B0-----:R-:W-:Y:S01]  /*2520*/  UISETP.GE.AND UP0, UPT, UR4, UR5, UPT ;  /* 0x000000050400728c */ /* 0x001fe2000bf06270 */
[----:B------:R-:W-:Y:S01]  /*2530*/  BAR.SYNC.DEFER_BLOCKING 0x0 ;  /* 0x0000000000007b1d */ /* 0x000fe20000010000 */
[----:B---3--:R-:W-:Y:S01]  /*2540*/  FMUL.FTZ R14, R8, -1.4426950216293334961 ;  /* 0xbfb8aa3b080e7820 */ /* 0x008fe20000410000 */
[----:B------:R-:W-:Y:S01]  /*2550*/  FMUL.FTZ R16, R9, -1.4426950216293334961 ;  /* 0xbfb8aa3b09107820 */ /* 0x000fe20000410000 */
[----:B------:R-:W-:Y:S01]  /*2560*/  FMUL.FTZ R19, R11, -1.4426950216293334961 ;  /* 0xbfb8aa3b0b137820 */ /* 0x000fe20000410000 */
[----:B------:R-:W-:-:S03]  /*2570*/  FMUL.FTZ R18, R10, -1.4426950216293334961 ;  /* 0xbfb8aa3b0a127820 */ /* 0x000fc60000410000 */
[----:B------:R-:W0:Y:S04]  /*2580*/  MUFU.EX2 R14, R14 ;  /* 0x0000000e000e7308 */ /* 0x000e280000000800 */
[----:B------:R-:W1:Y:S04]  /*2590*/  MUFU.EX2 R16, R16 ;  /* 0x0000001000107308 */ /* 0x000e680000000800 */
[----:B------:R-:W3:Y:S04]  /*25a0*/  MUFU.EX2 R19, R19 ;  /* 0x0000001300137308 */ /* 0x000ee80000000800 */
[----:B------:R-:W4:Y:S01]  /*25b0*/  MUFU.EX2 R18, R18 ;  /* 0x0000001200127308 */ /* 0x000f220000000800 */
[----:B0-----:R-:W-:Y:S01]  /*25c0*/  FADD.FTZ R15, R14, 1 ;  /* 0x3f8000000e0f7421 */ /* 0x001fe20000010000 */
[----:B-1----:R-:W-:-:S05]  /*25d0*/  FADD.FTZ R17, R16, 1 ;  /* 0x3f80000010117421 */ /* 0x002fca0000010000 */
[----:B------:R-:W0:Y:S01]  /*25e0*/  MUFU.RCP R15, R15 ;  /* 0x0000000f000f7308 */ /* 0x000e220000001000 */
[----:B---3--:R-:W-:Y:S01]  /*25f0*/  FADD.FTZ R16, R19, 1 ;  /* 0x3f80000013107421 */ /* 0x008fe20000010000 */
[----:B----4-:R-:W-:Y:S01]  /*2600*/  FADD.FTZ R14, R18, 1 ;  /* 0x3f800000120e7421 */ /* 0x010fe20000010000 */
[----:B------:R-:W-:-:S05]  /*2610*/  IADD3.X R18, PT, PT, RZ, R58, RZ, P0, !PT ;  /* 0x0000003aff127210 */ /* 0x000fca00007fe4ff */
[----:B--2---:R-:W1:Y:S01]  /*2620*/  MUFU.RCP R20, R17 ;  /* 0x0000001100147308 */ /* 0x004e620000001000 */
        /* <DEDUP_REMOVED lines=17> */
.L_x_2479:
        /* <DEDUP_REMOVED lines=12> */
.L_x_5023:


//--------------------- .text._Z25selective_scan_fwd_kernelI32Selective_Scan_fwd_kernel_traitsILi128ELi16ELi1ELb0ELb0ELb0ELb0EffEEv13SSMParamsBase --------------------------
	.section	.text._Z25selective_scan_fwd_kernelI32Selective_Scan_fwd_kernel_traitsILi128ELi16ELi1ELb0ELb0ELb0ELb0EffEEv13SSMParamsBase,"ax",@progbits
	.align	128
        .global         _Z25selective_scan_fwd_kernelI32Selective_Scan_fwd_kernel_traitsILi128ELi16ELi1ELb0ELb0ELb0ELb0EffEEv13SSMParamsBase
        .type           _Z25selective_scan_fwd_kernelI32Selective_Scan_fwd_kernel_traitsILi128ELi16ELi1ELb0ELb0ELb0ELb0EffEEv13SSMParamsBase,@function
        .size           _Z25selective_scan_fwd_kernelI32Selective_Scan_fwd_kernel_traitsILi128ELi16ELi1ELb0ELb0ELb0ELb0EffEEv13SSMParamsBase,(.L_x_5024 - _Z25selective_scan_fwd_kernelI32Selective_Scan_fwd_kernel_traitsILi128ELi16ELi1ELb0ELb0ELb0ELb0EffEEv13SSMParamsBase)
        .other          _Z25selective_scan_fwd_kernelI32Selective_Scan_fwd_kernel_traitsILi128ELi16ELi1ELb0ELb0ELb0ELb0EffEEv13SSMParamsBase,@"STO_CUDA_ENTRY STV_DEFAULT"
_Z25selective_scan_fwd_kernelI32Selective_Scan_fwd_kernel_traitsILi128ELi16ELi1ELb0ELb0ELb0ELb0EffEEv13SSMParamsBase:
.text._Z25selective_scan_fwd_kernelI32Selective_Scan_fwd_kernel_traitsILi128ELi16ELi1ELb0ELb0ELb0ELb0EffEEv13SSMParamsBase:
[----:B------:R-:W-:Y:S01]  /*0000*/  LDC R1, c[0x0][0x37c] ;  /* 0x0000df00ff017b82 */ /* 0x000fe20000000800 */
[----:B------:R-:W0:Y:S07]  /*0010*/  LDCU.64 UR6, c[0x0][0x470] ;  /* 0x00008e00ff0677ac */ /* 0x000e2e0008000a00 */
[----:B------:R-:W1:Y:S01]  /*0020*/  S2UR UR16, SR_CTAID.Y ;  /* 0x00000000001079c3 */ /* 0x000e620000002600 */
[----:B------:R-:W-:Y:S01]  /*0030*/  CS2R R48, SRZ ;  /* 0x0000000000307805 */ /* 0x000fe2000001ff00 */
[----:B------:R-:W2:Y:S01]  /*0040*/  LDCU.64 UR24, c[0x0][0x358] ;  /* 0x00006b00ff1877ac */ /* 0x000ea20008000a00 */
[----:B------:R-:W3:Y:S05]  /*0050*/  LDCU.64 UR4, c[0x0][0x458] ;  /* 0x00008b00ff0477ac */ /* 0x000eea0008000a00 */
[----:B------:R-:W4:Y:S01]  /*0060*/  LDC R47, c[0x0][0x394] ;  /* 0x0000e500ff2f7b82 */ /* 0x000f220000000800 */
[----:B------:R-:W4:Y:S01]  /*0070*/  LDCU.128 UR32, c[0x0][0x3f0] ;  /* 0x00007e00ff2077ac */ /* 0x000f220008000c00 */
[----:B------:R-:W4:Y:S01]  /*0080*/  LDCU.128 UR20, c[0x0][0x400] ;  /* 0x00008000ff1477ac */ /* 0x000f220008000c00 */
[----:B0-----:R-:W-:-:S04]  /*0090*/  UISETP.NE.U32.AND UP1, UPT, UR6, URZ, UPT ;  /* 0x000000ff0600728c */ /* 0x001fc8000bf25070 */
[----:B------:R-:W-:Y:S02]  /*00a0*/  UISETP.NE.AND.EX UP1, UPT, UR7, URZ, UPT, UP1 ;  /* 0x000000ff0700728c */ /* 0x000fe4000bf25310 */
[----:B---3--:R-:W-:-:S04]  /*00b0*/  UISETP.NE.U32.AND UP0, UPT, UR4, URZ, UPT ;  /* 0x000000ff0400728c */ /* 0x008fc8000bf05070 */
[----:B------:R-:W-:Y:S01]  /*00c0*/  PLOP3.LUT P1, PT, PT, PT, UP1, 0x80, 0x8 ;  /* 0x000000000008781c */ /* 0x000fe20003f2f018 */
[----:B------:R-:W-:-:S04]  /*00d0*/  UISETP.NE.AND.EX UP0, UPT, UR5, URZ, UPT, UP0 ;  /* 0x000000ff0500728c */ /* 0x000fc8000bf05300 */
[----:B-1----:R-:W-:Y:S01]  /*00e0*/  @UP1 ULEA UR6, UP3, UR16, UR6, 0x2 ;  /* 0x0000000610061291 */ /* 0x002fe2000f8610ff */
[----:B------:R-:W0:Y:S01]  /*00f0*/  S2UR UR17, SR_CTAID.X ;  /* 0x00000000001179c3 */ /* 0x000e220000002500 */
[----:B------:R-:W-:Y:S02]  /*0100*/  PLOP3.LUT P0, PT, PT, PT, UP0, 0x80, 0x8 ;  /* 0x000000000008781c */ /* 0x000fe40003f0f008 */
[----:B------:R-:W-:Y:S02]  /*0110*/  @UP1 ULEA.HI.X UR7, UR16, UR7, URZ, 0x2, UP3 ;  /* 0x0000000710071291 */ /* 0x000fe400098f14ff */
[----:B------:R-:W-:Y:S01]  /*0120*/  IMAD.U32 R4, RZ, RZ, UR6 ;  /* 0x00000006ff047e24 */ /* 0x000fe2000f8e00ff */
[----:B------:R-:W-:-:S03]  /*0130*/  @UP0 ULEA UR4, UP2, UR16, UR4, 0x2 ;  /* 0x0000000410040291 */ /* 0x000fc6000f8410ff */
[----:B------:R-:W-:Y:S01]  /*0140*/  MOV R5, UR7 ;  /* 0x0000000700057c02 */ /* 0x000fe20008000f00 */
[----:B------:R-:W-:Y:S02]  /*0150*/  @UP0 ULEA.HI.X UR5, UR16, UR5, URZ, 0x2, UP2 ;  /* 0x0000000510050291 */ /* 0x000fe400090f14ff */
[----:B------:R-:W-:Y:S02]  /*0160*/  MOV R2, UR4 ;  /* 0x0000000400027c02 */ /* 0x000fe40008000f00 */
[----:B--2---:R1:W5:Y:S02]  /*0170*/  @P1 LDG.E R48, desc[UR24][R4.64] ;  /* 0x0000001804301981 */ /* 0x004364000c1e1900 */
[----:B------:R-:W-:-:S05]  /*0180*/  MOV R3, UR5 ;  /* 0x0000000500037c02 */ /* 0x000fca0008000f00 */
[----:B------:R1:W5:Y:S01]  /*0190*/  @P0 LDG.E R49, desc[UR24][R2.64] ;  /* 0x0000001802310981 */ /* 0x000362000c1e1900 */
[----:B----4-:R-:W-:Y:S01]  /*01a0*/  ISETP.GE.AND P0, PT, R47, 0x1, PT ;  /* 0x000000012f00780c */ /* 0x010fe20003f06270 */
[----:B0-----:R-:W-:Y:S02]  /*01b0*/  UIMAD.WIDE.U32 UR12, UR17, UR32, URZ ;  /* 0x00000020110c72a5 */ /* 0x001fe4000f8e00ff */
[----:B------:R-:W-:Y:S02]  /*01c0*/  UIMAD.WIDE.U32 UR14, UR17, UR20, URZ ;  /* 0x00000014110e72a5 */ /* 0x000fe4000f8e00ff */
[----:B------:R-:W-:Y:S02]  /*01d0*/  UIMAD UR19, UR17, UR33, UR13 ;  /* 0x00000021111372a4 */ /* 0x000fe4000f8e020d */
[----:B------:R-:W-:-:S06]  /*01e0*/  UIMAD UR18, UR17, UR21, UR15 ;  /* 0x00000015111272a4 */ /* 0x000fcc000f8e020f */
[----:B-1----:R-:W-:Y:S06]  /*01f0*/  @!P0 EXIT ;  /* 0x000000000000894d */ /* 0x002fec0003800000 */
[----:B------:R-:W0:Y:S01]  /*0200*/  LDCU.128 UR4, c[0x0][0x420] ;  /* 0x00008400ff0477ac */ /* 0x000e220008000c00 */
[----:B------:R-:W1:Y:S01]  /*0210*/  S2R R129, SR_TID.X ;  /* 0x0000000000817919 */ /* 0x000e620000002100 */
[----:B------:R-:W2:Y:S01]  /*0220*/  LDCU.128 UR8, c[0x0][0x460] ;  /* 0x00008c00ff0877ac */ /* 0x000ea20008000c00 */
[----:B------:R-:W3:Y:S01]  /*0230*/  LDCU.64 UR28, c[0x0][0x3d8] ;  /* 0x00007b00ff1c77ac */ /* 0x000ee20008000a00 */
[----:B------:R-:W4:Y:S01]  /*0240*/  LDCU.64 UR26, c[0x0][0x3b8] ;  /* 0x00007700ff1a77ac */ /* 0x000f220008000a00 */
[----:B------:R-:W-:Y:S01]  /*0250*/  UMOV UR13, UR19 ;  /* 0x00000013000d7c82 */ /* 0x000fe20008000000 */
[----:B------:R-:W-:Y:S01]  /*0260*/  UMOV UR15, UR18 ;  /* 0x00000012000f7c82 */ /* 0x000fe20008000000 */
[----:B------:R-:W-:Y:S02]  /*0270*/  UIMAD.WIDE.U32 UR12, UR16, UR34, UR12 ;  /* 0x00000022100c72a5 */ /* 0x000fe4000f8e000c */
[----:B0-----:R-:W-:Y:S02]  /*0280*/  UIMAD.WIDE.U32 UR18, UR16, UR6, URZ ;  /* 0x00000006101272a5 */ /* 0x001fe4000f8e00ff */
[----:B------:R-:W-:-:S02]  /*0290*/  UIMAD UR35, UR16, UR35, UR13 ;  /* 0x00000023102372a4 */ /* 0x000fc4000f8e020d */
[----:B--2---:R-:W-:Y:S02]  /*02a0*/  ULEA UR34, UP0, UR12, UR8, 0x2 ;  /* 0x000000080c227291 */ /* 0x004fe4000f8010ff */
[----:B------:R-:W-:Y:S02]  /*02b0*/  UIMAD UR19, UR16, UR7, UR19 ;  /* 0x00000007101372a4 */ /* 0x000fe4000f8e0213 */
[----:B------:R-:W-:Y:S02]  /*02c0*/  UIMAD.WIDE.U32 UR14, UR16, UR22, UR14 ;  /* 0x00000016100e72a5 */ /* 0x000fe4000f8e000e */
[----:B------:R-:W-:Y:S02]  /*02d0*/  ULEA.HI.X UR35, UR12, UR9, UR35, 0x2, UP0 ;  /* 0x000000090c237291 */ /* 0x000fe400080f1423 */
[----:B------:R-:W-:Y:S01]  /*02e0*/  UIMAD.WIDE.U32 UR8, UR17, UR4, UR18 ;  /* 0x00000004110872a5 */ /* 0x000fe2000f8e0012 */
[C---:B-1----:R-:W-:Y:S01]  /*02f0*/  LOP3.LUT R46, R129.reuse, 0x1f, RZ, 0xc0, !PT ;  /* 0x0000001f812e7812 */ /* 0x042fe200078ec0ff */
[----:B------:R-:W-:Y:S01]  /*0300*/  UIMAD UR13, UR16, UR23, UR15 ;  /* 0x00000017100d72a4 */ /* 0x000fe2000f8e020f */
[----:B------:R-:W-:Y:S01]  /*0310*/  IMAD.SHL.U32 R128, R129, 0x10, RZ ;  /* 0x0000001081807824 */ /* 0x000fe200078e00ff */
[----:B---3--:R-:W-:Y:S01]  /*0320*/  UIMAD.WIDE.U32 UR18, UR16, UR28, URZ ;  /* 0x0000001c101272a5 */ /* 0x008fe2000f8e00ff */
[----:B------:R-:W-:Y:S01]  /*0330*/  SHF.R.U32.HI R127, RZ, 0x5, R129 ;  /* 0x00000005ff7f7819 */ /* 0x000fe20000011681 */
[----:B------:R-:W-:-:S02]  /*0340*/  ULEA UR33, UP1, UR14, UR10, 0x2 ;  /* 0x0000000a0e217291 */ /* 0x000fc4000f8210ff */
[----:B----4-:R-:W-:Y:S02]  /*0350*/  UIMAD.WIDE.U32 UR20, UR16, UR26, URZ ;  /* 0x0000001a101472a5 */ /* 0x010fe4000f8e00ff */
[----:B------:R-:W-:Y:S01]  /*0360*/  UIMAD UR10, UR17, UR5, UR9 ;  /* 0x00000005110a72a4 */ /* 0x000fe2000f8e0209 */
[----:B------:R-:W0:Y:S01]  /*0370*/  LDCU.128 UR4, c[0x0][0x3a0] ;  /* 0x00007400ff0477ac */ /* 0x000e220008000c00 */
[----:B------:R-:W-:Y:S02]  /*0380*/  UIMAD UR32, UR16, UR27, UR21 ;  /* 0x0000001b102072a4 */ /* 0x000fe4000f8e0215 */
[----:B------:R-:W-:Y:S02]  /*0390*/  ULEA.HI.X UR11, UR14, UR11, UR13, 0x2, UP1 ;  /* 0x0000000b0e0b7291 */ /* 0x000fe400088f140d */
[----:B------:R-:W-:Y:S01]  /*03a0*/  UIMAD UR27, UR16, UR29, UR19 ;  /* 0x0000001d101b72a4 */ /* 0x000fe2000f8e0213 */
[----:B------:R-:W1:Y:S01]  /*03b0*/  LDCU.128 UR12, c[0x0][0x440] ;  /* 0x00008800ff0c77ac */ /* 0x000e620008000c00 */
[----:B------:R-:W2:Y:S01]  /*03c0*/  LDCU UR19, c[0x0][0x384] ;  /* 0x00007080ff1377ac */ /* 0x000ea20008000800 */
[----:B------:R-:W3:Y:S01]  /*03d0*/  LDCU UR38, c[0x0][0x38c] ;  /* 0x00007180ff2677ac */ /* 0x000ee20008000800 */
[----:B------:R-:W4:Y:S01]  /*03e0*/  LDCU.64 UR36, c[0x0][0x450] ;  /* 0x00008a00ff2477ac */ /* 0x000f220008000a00 */
[----:B------:R-:W4:Y:S01]  /*03f0*/  LDCU.64 UR30, c[0x0][0x3e0] ;  /* 0x00007c00ff1e77ac */ /* 0x000f220008000a00 */
[----:B------:R-:W4:Y:S01]  /*0400*/  LDCU.64 UR28, c[0x0][0x3c0] ;  /* 0x00007800ff1c77ac */ /* 0x000f220008000a00 */
[----:B0-----:R-:W-:-:S02]  /*0410*/  UIMAD.WIDE.U32 UR22, UR16, UR4, URZ ;  /* 0x00000004101672a5 */ /* 0x001fc4000f8e00ff */
[----:B-1----:R-:W-:Y:S02]  /*0420*/  ULEA UR14, UP0, UR20, UR14, 0x2 ;  /* 0x0000000e140e7291 */ /* 0x002fe4000f8010ff */
[----:B------:R-:W-:Y:S02]  /*0430*/  UIMAD UR5, UR16, UR5, UR23 ;  /* 0x00000005100572a4 */ /* 0x000fe4000f8e0217 */
[----:B--2---:R-:W-:Y:S02]  /*0440*/  UIMAD UR16, UR17, UR19, UR16 ;  /* 0x00000013111072a4 */ /* 0x004fe4000f8e0210 */
[----:B------:R-:W-:Y:S02]  /*0450*/  ULEA UR21, UP2, UR22, UR12, 0x2 ;  /* 0x0000000c16157291 */ /* 0x000fe4000f8410ff */
[----:B------:R-:W-:Y:S02]  /*0460*/  ULEA.HI.X UR32, UR20, UR15, UR32, 0x2, UP0 ;  /* 0x0000000f14207291 */ /* 0x000fe400080f1420 */
[----:B---3--:R-:W-:Y:S01]  /*0470*/  UISETP.LT.AND UP0, UPT, UR38, 0x1, UPT ;  /* 0x000000012600788c */ /* 0x008fe2000bf01270 */
[----:B------:R-:W-:Y:S01]  /*0480*/  IMAD R47, R47, UR16, RZ ;  /* 0x000000102f2f7c24 */ /* 0x000fe2000f8e02ff */
[----:B------:R-:W-:-:S02]  /*0490*/  ULEA.HI.X UR22, UR22, UR13, UR5, 0x2, UP2 ;  /* 0x0000000d16167291 */ /* 0x000fc400090f1405 */
[----:B----4-:R-:W-:Y:S01]  /*04a0*/  ULEA UR26, UP1, UR18, UR36, 0x2 ;  /* 0x00000024121a7291 */ /* 0x010fe2000f8210ff */
[----:B------:R-:W-:Y:S01]  /*04b0*/  IMAD R47, R47, UR38, RZ ;  /* 0x000000262f2f7c24 */ /* 0x000fe2000f8e02ff */
[----:B------:R-:W-:Y:S02]  /*04c0*/  USEL UR5, UR38, 0x1, !UP0 ;  /* 0x0000000126057887 */ /* 0x000fe4000c000000 */
[----:B------:R-:W-:Y:S02]  /*04d0*/  USHF.L.U64.HI UR23, UR30, 0x2, UR31 ;  /* 0x000000021e177899 */ /* 0x000fe4000801021f */
[----:B------:R-:W-:Y:S01]  /*04e0*/  ULEA.HI.X UR27, UR18, UR37, UR27, 0x2, UP1 ;  /* 0x00000025121b7291 */ /* 0x000fe200088f141b */
[----:B------:R-:W-:Y:S01]  /*04f0*/  UMOV UR31, UR33 ;  /* 0x00000021001f7c82 */ /* 0x000fe20008000000 */
[----:B------:R-:W-:Y:S01]  /*0500*/  UMOV UR4, URZ ;  /* 0x000000ff00047c82 */ /* 0x000fe20008000000 */
[----:B------:R-:W-:Y:S02]  /*0510*/  USHF.L.U64.HI UR20, UR6, 0x2, UR7 ;  /* 0x0000000206147899 */ /* 0x000fe40008010207 */
[----:B------:R-:W-:-:S02]  /*0520*/  USHF.L.U64.HI UR29, UR28, 0x2, UR29 ;  /* 0x000000021c1d7899 */ /* 0x000fc4000801021d */
[----:B------:R-:W-:Y:S01]  /*0530*/  UIADD3 UR36, UPT, UPT, -UR5, URZ, URZ ;  /* 0x000000ff05247290 */ /* 0x000fe2000fffe1ff */
[----:B------:R-:W-:-:S11]  /*0540*/  UMOV UR33, UR11 ;  /* 0x0000000b00217c82 */ /* 0x000fd60008000000 */
.L_x_2518:
[----:B------:R-:W0:Y:S01]  /*0550*/  LDCU UR5, c[0x0][0x388] ;  /* 0x00007100ff0577ac */ /* 0x000e220008000800 */
[----:B------:R-:W-:Y:S01]  /*0560*/  LOP3.LUT R21, R128, 0x3e00, RZ, 0xc0, !PT ;  /* 0x00003e0080157812 */ /* 0x000fe200078ec0ff */
[----:B------:R-:W-:Y:S01]  /*0570*/  IMAD.U32 R5, RZ, RZ, UR35 ;  /* 0x00000023ff057e24 */ /* 0x000fe2000f8e00ff */
[----:B------:R-:W-:Y:S01]  /*0580*/  MOV R4, UR34 ;  /* 0x0000002200047c02 */ /* 0x000fe20008000f00 */
[----:B------:R-:W-:Y:S01]  /*0590*/  USHF.L.U32 UR39, UR4, 0xb, URZ ;  /* 0x0000000b04277899 */ /* 0x000fe200080006ff */
[----:B------:R-:W-:Y:S02]  /*05a0*/  IADD3 R53, PT, PT, R46, R21, RZ ;  /* 0x000000152e357210 */ /* 0x000fe40007ffe0ff */
[----:B-1----:R-:W-:Y:S02]  /*05b0*/  CS2R R6, SRZ ;  /* 0x0000000000067805 */ /* 0x002fe4000001ff00 */
[----:B------:R-:W-:Y:S02]  /*05c0*/  CS2R R10, SRZ ;  /* 0x00000000000a7805 */ /* 0x000fe4000001ff00 */
[----:B------:R-:W-:-:S02]  /*05d0*/  CS2R R14, SRZ ;  /* 0x00000000000e7805 */ /* 0x000fc4000001ff00 */
[C---:B------:R-:W-:Y:S01]  /*05e0*/  LEA R2, P0, R53.reuse, UR31, 0x2 ;  /* 0x0000001f35027c11 */ /* 0x040fe2000f8010ff */
[C---:B------:R-:W-:Y:S01]  /*05f0*/  IMAD.WIDE.U32 R4, R53.reuse, 0x4, R4 ;  /* 0x0000000435047825 */ /* 0x040fe200078e0004 */
[C---:B------:R-:W-:Y:S02]  /*0600*/  IADD3 R62, PT, PT, R53.reuse, 0xe0, RZ ;  /* 0x000000e0353e7810 */ /* 0x040fe40007ffe0ff */
[----:B------:R-:W-:Y:S02]  /*0610*/  CS2R R12, SRZ ;  /* 0x00000000000c7805 */ /* 0x000fe4000001ff00 */
[----:B------:R-:W-:Y:S01]  /*0620*/  IADD3.X R3, PT, PT, RZ, UR33, RZ, P0, !PT ;  /* 0x00000021ff037c10 */ /* 0x000fe200087fe4ff */
[C---:B------:R-:W-:Y:S01]  /*0630*/  VIADD R75, R53.reuse, 0x40 ;  /* 0x00000040354b7836 */ /* 0x040fe20000000000 */
[C---:B------:R-:W-:Y:S01]  /*0640*/  IADD3 R64, PT, PT, R53.reuse, 0x100, RZ ;  /* 0x0000010035407810 */ /* 0x040fe20007ffe0ff */
[C---:B------:R-:W-:Y:S01]  /*0650*/  VIADD R56, R53.reuse, 0xa0 ;  /* 0x000000a035387836 */ /* 0x040fe20000000000 */
[C---:B------:R-:W-:Y:S01]  /*0660*/  IADD3 R58, PT, PT, R53.reuse, 0xc0, RZ ;  /* 0x000000c0353a7810 */ /* 0x040fe20007ffe0ff */
[----:B0-----:R-:W-:Y:S01]  /*0670*/  UIADD3 UR37, UPT, UPT, -UR39, UR5, URZ ;  /* 0x0000000527257290 */ /* 0x001fe2000fffe1ff */
[C---:B------:R-:W-:Y:S01]  /*0680*/  IADD3 R73, PT, PT, R53.reuse, 0x20, RZ ;  /* 0x0000002035497810 */ /* 0x040fe20007ffe0ff */
[----:B------:R-:W-:Y:S01]  /*0690*/  HFMA2 R0, -RZ, RZ, 0, 0 ;  /* 0x00000000ff007431 */ /* 0x000fe200000001ff */
[C---:B------:R-:W-:Y:S01]  /*06a0*/  IADD3 R54, PT, PT, R53.reuse, 0x60, RZ ;  /* 0x0000006035367810 */ /* 0x040fe20007ffe0ff */
[C---:B------:R-:W-:Y:S01]  /*06b0*/  VIADD R18, R53.reuse, 0x120 ;  /* 0x0000012035127836 */ /* 0x040fe20000000000 */
[----:B------:R-:W-:-:S02]  /*06c0*/  IADD3 R66, PT, PT, R53, 0x80, RZ ;  /* 0x0000008035427810 */ /* 0x000fc40007ffe0ff */
[----:B------:R-:W-:Y:S02]  /*06d0*/  CS2R R8, SRZ ;  /* 0x0000000000087805 */ /* 0x000fe4000001ff00 */
[C---:B------:R-:W-:Y:S01]  /*06e0*/  ISETP.GE.AND P0, PT, R53.reuse, UR37, PT ;  /* 0x0000002535007c0c */ /* 0x040fe2000bf06270 */
[----:B------:R-:W-:Y:S01]  /*06f0*/  BAR.SYNC.DEFER_BLOCKING 0x0 ;  /* 0x0000000000007b1d */ /* 0x000fe20000010000 */
[----:B------:R-:W-:Y:S01]  /*0700*/  ISETP.GE.AND P1, PT, R58, UR37, PT ;  /* 0x000000253a007c0c */ /* 0x000fe2000bf26270 */
[----:B------:R-:W-:Y:S01]  /*0710*/  VIADD R23, R53, 0x180 ;  /* 0x0000018035177836 */ /* 0x000fe20000000000 */
[----:B------:R-:W-:Y:S02]  /*0720*/  ISETP.GE.AND P6, PT, R73, UR37, PT ;  /* 0x0000002549007c0c */ /* 0x000fe4000bfc6270 */
[----:B------:R-:W-:Y:S02]  /*0730*/  CS2R R16, SRZ ;  /* 0x0000000000107805 */ /* 0x000fe4000001ff00 */
[----:B------:R-:W-:Y:S01]  /*0740*/  ISETP.GE.AND P5, PT, R75, UR37, PT ;  /* 0x000000254b007c0c */ /* 0x000fe2000bfa6270 */
[----:B------:R-:W-:Y:S01]  /*0750*/  IMAD.MOV.U32 R19, RZ, RZ, RZ ;  /* 0x000000ffff137224 */ /* 0x000fe200078e00ff */
[----:B------:R-:W-:-:S02]  /*0760*/  ISETP.GE.AND P4, PT, R54, UR37, PT ;  /* 0x0000002536007c0c */ /* 0x000fc4000bf86270 */
[----:B------:R-:W-:Y:S02]  /*0770*/  ISETP.GE.AND P2, PT, R56, UR37, PT ;  /* 0x0000002538007c0c */ /* 0x000fe4000bf46270 */
[----:B------:R-:W-:Y:S02]  /*0780*/  ISETP.GE.AND P3, PT, R66, UR37, PT ;  /* 0x0000002542007c0c */ /* 0x000fe4000bf66270 */
[C---:B------:R-:W-:Y:S02]  /*0790*/  IADD3 R20, PT, PT, R53.reuse, 0x140, RZ ;  /* 0x0000014035147810 */ /* 0x040fe40007ffe0ff */
[C---:B------:R-:W-:Y:S02]  /*07a0*/  IADD3 R22, PT, PT, R53.reuse, 0x160, RZ ;  /* 0x0000016035167810 */ /* 0x040fe40007ffe0ff */
[----:B------:R-:W-:Y:S01]  /*07b0*/  IADD3 R24, PT, PT, R53, 0x1a0, RZ ;  /* 0x000001a035187810 */ /* 0x000fe20007ffe0ff */
[----:B------:R-:W2:Y:S01]  /*07c0*/  @!P0 LDG.E R7, desc[UR24][R4.64] ;  /* 0x0000001804078981 */ /* 0x000ea2000c1e1900 */
[----:B------:R-:W-:-:S03]  /*07d0*/  ISETP.GE.AND P0, PT, R62, UR37, PT ;  /* 0x000000253e007c0c */ /* 0x000fc6000bf06270 */
[----:B------:R-:W3:Y:S04]  /*07e0*/  @!P1 LDG.E R13, desc[UR24][R4.64+0x300] ;  /* 0x00030018040d9981 */ /* 0x000ee8000c1e1900 */
[----:B------:R-:W4:Y:S04]  /*07f0*/  @!P6 LDG.E R0, desc[UR24][R4.64+0x80] ;  /* 0x000080180400e981 */ /* 0x000f28000c1e1900 */
[----:B------:R-:W3:Y:S04]  /*0800*/  @!P5 LDG.E R9, desc[UR24][R4.64+0x100] ;  /* 0x000100180409d981 */ /* 0x000ee8000c1e1900 */
[----:B------:R-:W3:Y:S01]  /*0810*/  @!P0 LDG.E R10, desc[UR24][R4.64+0x380] ;  /* 0x00038018040a8981 */ /* 0x000ee2000c1e1900 */
[----:B------:R-:W-:-:S02]  /*0820*/  ISETP.GE.AND P0, PT, R64, UR37, PT ;  /* 0x0000002540007c0c */ /* 0x000fc4000bf06270 */
[----:B------:R-:W-:Y:S01]  /*0830*/  ISETP.GE.AND P1, PT, R20, UR37, PT ;  /* 0x0000002514007c0c */ /* 0x000fe2000bf26270 */
[----:B------:R-:W3:Y:S01]  /*0840*/  @!P4 LDG.E R6, desc[UR24][R4.64+0x180] ;  /* 0x000180180406c981 */ /* 0x000ee2000c1e1900 */
[----:B------:R-:W-:-:S03]  /*0850*/  ISETP.GE.AND P4, PT, R24, UR37, PT ;  /* 0x0000002518007c0c */ /* 0x000fc6000bf86270 */
[----:B------:R-:W3:Y:S01]  /*0860*/  @!P2 LDG.E R8, desc[UR24][R4.64+0x280] ;  /* 0x000280180408a981 */ /* 0x000ee2000c1e1900 */
[----:B------:R-:W-:-:S03]  /*0870*/  ISETP.GE.AND P2, PT, R22, UR37, PT ;  /* 0x0000002516007c0c */ /* 0x000fc6000bf46270 */
[----:B------:R-:W3:Y:S04]  /*0880*/  @!P3 LDG.E R11, desc[UR24][R4.64+0x200] ;  /* 0x00020018040bb981 */ /* 0x000ee8000c1e1900 */
[----:B------:R-:W3:Y:S01]  /*0890*/  @!P0 LDG.E R15, desc[UR24][R4.64+0x400] ;  /* 0x00040018040f8981 */ /* 0x000ee2000c1e1900 */
[----:B------:R-:W-:Y:S02]  /*08a0*/  ISETP.GE.AND P0, PT, R18, UR37, PT ;  /* 0x0000002512007c0c */ /* 0x000fe4000bf06270 */
[----:B------:R-:W-:Y:S01]  /*08b0*/  ISETP.GE.AND P3, PT, R23, UR37, PT ;  /* 0x0000002517007c0c */ /* 0x000fe2000bf66270 */
[----:B------:R-:W3:Y:S01]  /*08c0*/  @!P1 LDG.E R17, desc[UR24][R4.64+0x500] ;  /* 0x0005001804119981 */ /* 0x000ee2000c1e1900 */
[C---:B------:R-:W-:Y:S02]  /*08d0*/  IADD3 R18, PT, PT, R53.reuse, 0x1c0, RZ ;  /* 0x000001c035127810 */ /* 0x040fe40007ffe0ff */
[----:B------:R-:W-:Y:S01]  /*08e0*/  IADD3 R20, PT, PT, R53, 0x1e0, RZ ;  /* 0x000001e035147810 */ /* 0x000fe20007ffe0ff */
[----:B------:R-:W3:Y:S01]  /*08f0*/  @!P2 LDG.E R14, desc[UR24][R4.64+0x580] ;  /* 0x00058018040ea981 */ /* 0x000ee2000c1e1900 */
[----:B------:R-:W-:-:S02]  /*0900*/  ISETP.GE.AND P5, PT, R18, UR37, PT ;  /* 0x0000002512007c0c */ /* 0x000fc4000bfa6270 */
[----:B------:R-:W-:Y:S01]  /*0910*/  ISETP.GE.AND P6, PT, R20, UR37, PT ;  /* 0x0000002514007c0c */ /* 0x000fe2000bfc6270 */
[----:B------:R-:W3:Y:S04]  /*0920*/  @!P4 LDG.E R16, desc[UR24][R4.64+0x680] ;  /* 0x000680180410c981 */ /* 0x000ee8000c1e1900 */
[----:B------:R-:W3:Y:S01]  /*0930*/  @!P0 LDG.E R12, desc[UR24][R4.64+0x480] ;  /* 0x00048018040c8981 */ /* 0x000ee2000c1e1900 */
[----:B------:R-:W-:-:S03]  /*0940*/  IMAD.MOV.U32 R55, RZ, RZ, RZ ;  /* 0x000000ffff377224 */ /* 0x000fc600078e00ff */
[----:B------:R-:W3:Y:S01]  /*0950*/  @!P3 LDG.E R19, desc[UR24][R4.64+0x600] ;  /* 0x000600180413b981 */ /* 0x000ee2000c1e1900 */
[----:B------:R-:W-:-:S03]  /*0960*/  MOV R52, RZ ;  /* 0x000000ff00347202 */ /* 0x000fc60000000f00 */
[----:B------:R-:W3:Y:S04]  /*0970*/  @!P5 LDG.E R55, desc[UR24][R4.64+0x700] ;  /* 0x000700180437d981 */ /* 0x000ee8000c1e1900 */
[----:B------:R0:W3:Y:S01]  /*0980*/  @!P6 LDG.E R52, desc[UR24][R4.64+0x780] ;  /* 0x000780180434e981 */ /* 0x0000e2000c1e1900 */
[----:B------:R-:W1:Y:S01]  /*0990*/  S2R R45, SR_LANEID ;  /* 0x00000000002d7919 */ /* 0x000e620000000000 */
[----:B------:R-:W0:Y:S01]  /*09a0*/  S2UR UR7, SR_CgaCtaId ;  /* 0x00000000000779c3 */ /* 0x000e220000008800 */
[----:B------:R-:W-:Y:S02]  /*09b0*/  UMOV UR5, 0x400 ;  /* 0x0000040000057882 */ /* 0x000fe40000000000 */
[----:B0-----:R-:W-:Y:S01]  /*09c0*/  ULEA UR5, UR7, UR5, 0x18 ;  /* 0x0000000507057291 */ /* 0x001fe2000f8ec0ff */
[----:B-1----:R-:W-:-:S05]  /*09d0*/  IMAD.IADD R18, R21, 0x1, R45 ;  /* 0x0000000115127824 */ /* 0x002fca00078e022d */
[C---:B------:R-:W-:Y:S02]  /*09e0*/  IADD3 R21, PT, PT, R18.reuse, 0x20, RZ ;  /* 0x0000002012157810 */ /* 0x040fe40007ffe0ff */
[C---:B------:R-:W-:Y:S01]  /*09f0*/  IADD3 R23, PT, PT, R18.reuse, 0x40, RZ ;  /* 0x0000004012177810 */ /* 0x040fe20007ffe0ff */
[C---:B------:R-:W-:Y:S01]  /*0a00*/  VIADD R25, R18.reuse, 0x60 ;  /* 0x0000006012197836 */ /* 0x040fe20000000000 */
[C---:B------:R-:W-:Y:S02]  /*0a10*/  IADD3 R27, PT, PT, R18.reuse, 0x80, RZ ;  /* 0x00000080121b7810 */ /* 0x040fe40007ffe0ff */
[-C--:B------:R-:W-:Y:S02]  /*0a20*/  LEA.HI.SX32 R21, R21, R18.reuse, 0x1b ;  /* 0x0000001215157211 */ /* 0x080fe400078fdaff */
[-C--:B------:R-:W-:Y:S02]  /*0a30*/  LEA.HI.SX32 R23, R23, R18.reuse, 0x1b ;  /* 0x0000001217177211 */ /* 0x080fe400078fdaff */
[----:B------:R-:W-:-:S02]  /*0a40*/  LEA.HI.SX32 R44, R18, R18, 0x1b ;  /* 0x00000012122c7211 */ /* 0x000fc400078fdaff */
[C---:B------:R-:W-:Y:S02]  /*0a50*/  IADD3 R5, PT, PT, R18.reuse, 0xa0, RZ ;  /* 0x000000a012057810 */ /* 0x040fe40007ffe0ff */
[-C--:B------:R-:W-:Y:S02]  /*0a60*/  LEA.HI.SX32 R25, R25, R18.reuse, 0x1b ;  /* 0x0000001219197211 */ /* 0x080fe400078fdaff */
[----:B------:R-:W-:Y:S02]  /*0a70*/  LEA.HI.SX32 R27, R27, R18, 0x1b ;  /* 0x000000121b1b7211 */ /* 0x000fe400078fdaff */
[----:B------:R-:W-:Y:S01]  /*0a80*/  LEA R43, R21, UR5, 0x2 ;  /* 0x00000005152b7c11 */ /* 0x000fe2000f8e10ff */
[----:B------:R-:W-:Y:S01]  /*0a90*/  VIADD R21, R18, 0xc0 ;  /* 0x000000c012157836 */ /* 0x000fe20000000000 */
[----:B------:R-:W-:Y:S02]  /*0aa0*/  LEA R42, R23, UR5, 0x2 ;  /* 0x00000005172a7c11 */ /* 0x000fe4000f8e10ff */
[----:B------:R-:W-:-:S02]  /*0ab0*/  LEA R44, R44, UR5, 0x2 ;  /* 0x000000052c2c7c11 */ /* 0x000fc4000f8e10ff */
[C---:B------:R-:W-:Y:S02]  /*0ac0*/  IADD3 R23, PT, PT, R18.reuse, 0xe0, RZ ;  /* 0x000000e012177810 */ /* 0x040fe40007ffe0ff */
[-C--:B------:R-:W-:Y:S02]  /*0ad0*/  LEA.HI.SX32 R5, R5, R18.reuse, 0x1b ;  /* 0x0000001205057211 */ /* 0x080fe400078fdaff */
[----:B------:R-:W-:Y:S02]  /*0ae0*/  LEA R41, R25, UR5, 0x2 ;  /* 0x0000000519297c11 */ /* 0x000fe4000f8e10ff */
[----:B------:R-:W-:Y:S01]  /*0af0*/  LEA R40, R27, UR5, 0x2 ;  /* 0x000000051b287c11 */ /* 0x000fe2000f8e10ff */
[C---:B------:R-:W-:Y:S01]  /*0b00*/  VIADD R27, R18.reuse, 0x120 ;  /* 0x00000120121b7836 */ /* 0x040fe20000000000 */
[----:B------:R-:W-:Y:S02]  /*0b10*/  IADD3 R25, PT, PT, R18, 0x100, RZ ;  /* 0x0000010012197810 */ /* 0x000fe40007ffe0ff */
[----:B------:R-:W-:-:S02]  /*0b20*/  LEA.HI.SX32 R23, R23, R18, 0x1b ;  /* 0x0000001217177211 */ /* 0x000fc400078fdaff */
[-C--:B------:R-:W-:Y:S02]  /*0b30*/  LEA.HI.SX32 R21, R21, R18.reuse, 0x1b ;  /* 0x0000001215157211 */ /* 0x080fe400078fdaff */
[----:B------:R-:W-:Y:S02]  /*0b40*/  LEA R39, R5, UR5, 0x2 ;  /* 0x0000000505277c11 */ /* 0x000fe4000f8e10ff */
[C---:B------:R-:W-:Y:S02]  /*0b50*/  IADD3 R5, PT, PT, R18.reuse, 0x140, RZ ;  /* 0x0000014012057810 */ /* 0x040fe40007ffe0ff */
[-C--:B------:R-:W-:Y:S02]  /*0b60*/  LEA.HI.SX32 R25, R25, R18.reuse, 0x1b ;  /* 0x0000001219197211 */ /* 0x080fe400078fdaff */
[----:B------:R-:W-:Y:S01]  /*0b70*/  LEA R37, R23, UR5, 0x2 ;  /* 0x0000000517257c11 */ /* 0x000fe2000f8e10ff */
[----:B------:R-:W-:Y:S01]  /*0b80*/  VIADD R23, R18, 0x1e0 ;  /* 0x000001e012177836 */ /* 0x000fe20000000000 */
[----:B------:R-:W-:-:S02]  /*0b90*/  LEA.HI.SX32 R27, R27, R18, 0x1b ;  /* 0x000000121b1b7211 */ /* 0x000fc400078fdaff */
[----:B------:R-:W-:Y:S02]  /*0ba0*/  LEA R38, R21, UR5, 0x2 ;  /* 0x0000000515267c11 */ /* 0x000fe4000f8e10ff */
[----:B------:R-:W-:Y:S02]  /*0bb0*/  IADD3 R21, PT, PT, R18, 0x1c0, RZ ;  /* 0x000001c012157810 */ /* 0x000fe40007ffe0ff */
[-C--:B------:R-:W-:Y:S02]  /*0bc0*/  LEA.HI.SX32 R5, R5, R18.reuse, 0x1b ;  /* 0x0000001205057211 */ /* 0x080fe400078fdaff */
[----:B------:R-:W-:Y:S02]  /*0bd0*/  LEA R36, R25, UR5, 0x2 ;  /* 0x0000000519247c11 */ /* 0x000fe4000f8e10ff */
[----:B------:R-:W-:Y:S02]  /*0be0*/  LEA R35, R27, UR5, 0x2 ;  /* 0x000000051b237c11 */ /* 0x000fe4000f8e10ff */
[----:B------:R-:W-:-:S02]  /*0bf0*/  LEA.HI.SX32 R21, R21, R18, 0x1b ;  /* 0x0000001215157211 */ /* 0x000fc400078fdaff */
[----:B------:R-:W-:Y:S02]  /*0c00*/  LEA.HI.SX32 R23, R23, R18, 0x1b ;  /* 0x0000001217177211 */ /* 0x000fe400078fdaff */
[----:B------:R-:W-:Y:S02]  /*0c10*/  LEA R34, R5, UR5, 0x2 ;  /* 0x0000000505227c11 */ /* 0x000fe4000f8e10ff */
[----:B------:R-:W-:Y:S02]  /*0c20*/  LEA R30, R21, UR5, 0x2 ;  /* 0x00000005151e7c11 */ /* 0x000fe4000f8e10ff */
[----:B------:R-:W-:Y:S02]  /*0c30*/  LEA R29, R23, UR5, 0x2 ;  /* 0x00000005171d7c11 */ /* 0x000fe4000f8e10ff */
[----:B------:R-:W-:Y:S02]  /*0c40*/  P2R R60, PR, RZ, 0x1 ;  /* 0x00000001ff3c7803 */ /* 0x000fe40000000000 */
[----:B------:R-:W-:-:S02]  /*0c50*/  ISETP.GE.AND P0, PT, R53, UR37, PT ;  /* 0x0000002535007c0c */ /* 0x000fc4000bf06270 */
[----:B------:R-:W-:Y:S02]  /*0c60*/  P2R R71, PR, RZ, 0x2 ;  /* 0x00000002ff477803 */ /* 0x000fe40000000000 */
[----:B------:R-:W-:Y:S01]  /*0c70*/  ISETP.GE.AND P1, PT, R73, UR37, PT ;  /* 0x0000002549007c0c */ /* 0x000fe2000bf26270 */
[----:B--2---:R0:W-:Y:S04]  /*0c80*/  STS [R44], R7 ;  /* 0x000000072c007388 */ /* 0x0041e80000000800 */
[----:B----4-:R-:W-:Y:S01]  /*0c90*/  STS [R43+0x80], R0 ;  /* 0x000080002b007388 */ /* 0x010fe20000000800 */
[----:B0-----:R-:W-:-:S03]  /*0ca0*/  IADD3 R7, PT, PT, R18, 0x160, RZ ;  /* 0x0000016012077810 */ /* 0x001fc60007ffe0ff */
[----:B---3--:R0:W-:Y:S01]  /*0cb0*/  STS [R42+0x100], R9 ;  /* 0x000100092a007388 */ /* 0x0081e20000000800 */
[----:B------:R-:W-:-:S03]  /*0cc0*/  LEA.HI.SX32 R7, R7, R18, 0x1b ;  /* 0x0000001207077211 */ /* 0x000fc600078fdaff */
[----:B------:R-:W-:Y:S01]  /*0cd0*/  STS [R41+0x180], R6 ;  /* 0x0001800629007388 */ /* 0x000fe20000000800 */
[----:B0-----:R-:W-:-:S03]  /*0ce0*/  VIADD R9, R18, 0x180 ;  /* 0x0000018012097836 */ /* 0x001fc60000000000 */
[----:B------:R0:W-:Y:S02]  /*0cf0*/  STS [R40+0x200], R11 ;  /* 0x0002000b28007388 */ /* 0x0001e40000000800 */
[----:B------:R-:W-:Y:S02]  /*0d00*/  LEA.HI.SX32 R9, R9, R18, 0x1b ;  /* 0x0000001209097211 */ /* 0x000fe400078fdaff */
[----:B------:R-:W-:Y:S01]  /*0d10*/  STS [R39+0x280], R8 ;  /* 0x0002800827007388 */ /* 0x000fe20000000800 */
[----:B0-----:R-:W-:-:S03]  /*0d20*/  IADD3 R11, PT, PT, R18, 0x1a0, RZ ;  /* 0x000001a0120b7810 */ /* 0x001fc60007ffe0ff */
[----:B------:R-:W-:Y:S01]  /*0d30*/  STS [R38+0x300], R13 ;  /* 0x0003000d26007388 */ /* 0x000fe20000000800 */
[----:B------:R-:W-:Y:S01]  /*0d40*/  LEA.HI.SX32 R11, R11, R18, 0x1b ;  /* 0x000000120b0b7211 */ /* 0x000fe200078fdaff */
[----:B------:R-:W-:Y:S02]  /*0d50*/  IMAD R18, R45, 0xf, R18 ;  /* 0x0000000f2d127824 */ /* 0x000fe400078e0212 */
[----:B------:R-:W-:Y:S01]  /*0d60*/  STS [R37+0x380], R10 ;  /* 0x0003800a25007388 */ /* 0x000fe20000000800 */
[----:B------:R-:W-:Y:S02]  /*0d70*/  LEA R33, R7, UR5, 0x2 ;  /* 0x0000000507217c11 */ /* 0x000fe4000f8e10ff */
[----:B------:R-:W-:Y:S01]  /*0d80*/  LEA R32, R9, UR5, 0x2 ;  /* 0x0000000509207c11 */ /* 0x000fe2000f8e10ff */
[----:B------:R0:W-:Y:S01]  /*0d90*/  STS [R36+0x400], R15 ;  /* 0x0004000f24007388 */ /* 0x0001e20000000800 */
[----:B------:R-:W-:Y:S01]  /*0da0*/  LEA R31, R11, UR5, 0x2 ;  /* 0x000000050b1f7c11 */ /* 0x000fe2000f8e10ff */
[----:B------:R-:W-:-:S02]  /*0db0*/  VIADD R9, R18, 0x3 ;  /* 0x0000000312097836 */ /* 0x000fc40000000000 */
[----:B------:R-:W-:Y:S01]  /*0dc0*/  STS [R35+0x480], R12 ;  /* 0x0004800c23007388 */ /* 0x000fe20000000800 */
[C---:B------:R-:W-:Y:S01]  /*0dd0*/  VIADD R27, R18.reuse, 0x9 ;  /* 0x00000009121b7836 */ /* 0x040fe20000000000 */
[C---:B------:R-:W-:Y:S01]  /*0de0*/  IADD3 R5, PT, PT, R18.reuse, 0x1, RZ ;  /* 0x0000000112057810 */ /* 0x040fe20007ffe0ff */
[C---:B------:R-:W-:Y:S01]  /*0df0*/  VIADD R61, R18.reuse, 0xc ;  /* 0x0000000c123d7836 */ /* 0x040fe20000000000 */
[----:B------:R1:W-:Y:S01]  /*0e00*/  STS [R34+0x500], R17 ;  /* 0x0005001122007388 */ /* 0x0003e20000000800 */
[C---:B------:R-:W-:Y:S02]  /*0e10*/  VIADD R67, R18.reuse, 0xf ;  /* 0x0000000f12437836 */ /* 0x040fe40000000000 */
[C---:B0-----:R-:W-:Y:S01]  /*0e20*/  VIADD R15, R18.reuse, 0x6 ;  /* 0x00000006120f7836 */ /* 0x041fe20000000000 */
[C---:B------:R-:W-:Y:S01]  /*0e30*/  IADD3 R7, PT, PT, R18.reuse, 0x2, RZ ;  /* 0x0000000212077810 */ /* 0x040fe20007ffe0ff */
[----:B------:R-:W-:Y:S01]  /*0e40*/  STS [R33+0x580], R14 ;  /* 0x0005800e21007388 */ /* 0x000fe20000000800 */
[----:B------:R-:W-:-:S02]  /*0e50*/  IADD3 R11, PT, PT, R18, 0x4, RZ ;  /* 0x00000004120b7810 */ /* 0x000fc40007ffe0ff */
[C---:B------:R-:W-:Y:S02]  /*0e60*/  IADD3 R13, PT, PT, R18.reuse, 0x5, RZ ;  /* 0x00000005120d7810 */ /* 0x040fe40007ffe0ff */
[C---:B-1----:R-:W-:Y:S02]  /*0e70*/  IADD3 R17, PT, PT, R18.reuse, 0x8, RZ ;  /* 0x0000000812117810 */ /* 0x042fe40007ffe0ff */
[C---:B------:R-:W-:Y:S02]  /*0e80*/  IADD3 R25, PT, PT, R18.reuse, 0x7, RZ ;  /* 0x0000000712197810 */ /* 0x040fe40007ffe0ff */
[C---:B------:R-:W-:Y:S02]  /*0e90*/  IADD3 R57, PT, PT, R18.reuse, 0xa, RZ ;  /* 0x0000000a12397810 */ /* 0x040fe40007ffe0ff */
[C---:B------:R-:W-:Y:S02]  /*0ea0*/  IADD3 R59, PT, PT, R18.reuse, 0xb, RZ ;  /* 0x0000000b123b7810 */ /* 0x040fe40007ffe0ff */
[----:B------:R-:W-:-:S02]  /*0eb0*/  IADD3 R63, PT, PT, R18, 0xd, RZ ;  /* 0x0000000d123f7810 */ /* 0x000fc40007ffe0ff */
[----:B------:R-:W-:Y:S01]  /*0ec0*/  IADD3 R65, PT, PT, R18, 0xe, RZ ;  /* 0x0000000e12417810 */ /* 0x000fe20007ffe0ff */
[----:B------:R0:W-:Y:S01]  /*0ed0*/  STS [R32+0x600], R19 ;  /* 0x0006001320007388 */ /* 0x0001e20000000800 */
[-C--:B------:R-:W-:Y:S02]  /*0ee0*/  LEA.HI.SX32 R15, R15, R18.reuse, 0x1b ;  /* 0x000000120f0f7211 */ /* 0x080fe400078fdaff */
[-C--:B------:R-:W-:Y:S01]  /*0ef0*/  LEA.HI.SX32 R17, R17, R18.reuse, 0x1b ;  /* 0x0000001211117211 */ /* 0x080fe200078fdaff */
[----:B------:R1:W-:Y:S01]  /*0f00*/  STS [R31+0x680], R16 ;  /* 0x000680101f007388 */ /* 0x0003e20000000800 */
[-C--:B------:R-:W-:Y:S02]  /*0f10*/  LEA.HI.SX32 R5, R5, R18.reuse, 0x1b ;  /* 0x0000001205057211 */ /* 0x080fe400078fdaff */
[-C--:B------:R-:W-:Y:S02]  /*0f20*/  LEA.HI.SX32 R7, R7, R18.reuse, 0x1b ;  /* 0x0000001207077211 */ /* 0x080fe400078fdaff */
[----:B------:R-:W-:-:S02]  /*0f30*/  LEA.HI.SX32 R9, R9, R18, 0x1b ;  /* 0x0000001209097211 */ /* 0x000fc400078fdaff */
[-C--:B------:R-:W-:Y:S02]  /*0f40*/  LEA.HI.SX32 R11, R11, R18.reuse, 0x1b ;  /* 0x000000120b0b7211 */ /* 0x080fe400078fdaff */
[-C--:B------:R-:W-:Y:S02]  /*0f50*/  LEA.HI.SX32 R13, R13, R18.reuse, 0x1b ;  /* 0x000000120d0d7211 */ /* 0x080fe400078fdaff */
[-C--:B------:R-:W-:Y:S02]  /*0f60*/  LEA.HI.SX32 R21, R25, R18.reuse, 0x1b ;  /* 0x0000001219157211 */ /* 0x080fe400078fdaff */
[-C--:B0-----:R-:W-:Y:S02]  /*0f70*/  LEA.HI.SX32 R19, R27, R18.reuse, 0x1b ;  /* 0x000000121b137211 */ /* 0x081fe400078fdaff */
[-C--:B------:R-:W-:Y:S02]  /*0f80*/  LEA.HI.SX32 R57, R57, R18.reuse, 0x1b ;  /* 0x0000001239397211 */ /* 0x080fe400078fdaff */
[----:B------:R-:W-:-:S02]  /*0f90*/  LEA.HI.SX32 R59, R59, R18, 0x1b ;  /* 0x000000123b3b7211 */ /* 0x000fc400078fdaff */
[-C--:B-1----:R-:W-:Y:S02]  /*0fa0*/  LEA.HI.SX32 R16, R61, R18.reuse, 0x1b ;  /* 0x000000123d107211 */ /* 0x082fe400078fdaff */
        /* <DEDUP_REMOVED lines=41> */
[----:B0-----:R-:W-:Y:S01]  /*1240*/  CS2R R52, SRZ ;  /* 0x0000000000347805 */ /* 0x001fe2000001ff00 */
[----:B------:R-:W-:-:S04]  /*1250*/  IMAD.MOV.U32 R55, RZ, RZ, RZ ;  /* 0x000000ffff377224 */ /* 0x000fc800078e00ff */
[----:B------:R-:W2:Y:S01]  /*1260*/  @!P0 LDG.E R61, desc[UR24][R2.64] ;  /* 0x00000018023d8981 */ /* 0x000ea2000c1e1900 */
[----:B------:R-:W-:-:S03]  /*1270*/  ISETP.GE.AND P0, PT, R75, UR37, PT ;  /* 0x000000254b007c0c */ /* 0x000fc6000bf06270 */
[----:B------:R-:W3:Y:S01]  /*1280*/  @!P1 LDG.E R52, desc[UR24][R2.64+0x80] ;  /* 0x0000801802349981 */ /* 0x000ee2000c1e1900 */
[----:B------:R-:W-:-:S09]  /*1290*/  ISETP.GE.AND P1, PT, R54, UR37, PT ;  /* 0x0000002536007c0c */ /* 0x000fd2000bf26270 */
[----:B------:R-:W4:Y:S01]  /*12a0*/  @!P0 LDG.E R53, desc[UR24][R2.64+0x100] ;  /* 0x0001001802358981 */ /* 0x000f22000c1e1900 */
[----:B------:R-:W-:Y:S02]  /*12b0*/  ISETP.GE.AND P0, PT, R66, UR37, PT ;  /* 0x0000002542007c0c */ /* 0x000fe4000bf06270 */
[----:B------:R-:W-:-:S06]  /*12c0*/  MOV R54, RZ ;  /* 0x000000ff00367202 */ /* 0x000fcc0000000f00 */
[----:B------:R-:W4:Y:S01]  /*12d0*/  @!P1 LDG.E R54, desc[UR24][R2.64+0x180] ;  /* 0x0001801802369981 */ /* 0x000f22000c1e1900 */
[----:B------:R-:W-:-:S04]  /*12e0*/  ISETP.GE.AND P1, PT, R56, UR37, PT ;  /* 0x0000002538007c0c */ /* 0x000fc8000bf26270 */
[----:B------:R-:W4:Y:S01]  /*12f0*/  @!P0 LDG.E R55, desc[UR24][R2.64+0x200] ;  /* 0x0002001802378981 */ /* 0x000f22000c1e1900 */
[----:B------:R-:W-:Y:S02]  /*1300*/  ISETP.GE.AND P0, PT, R58, UR37, PT ;  /* 0x000000253a007c0c */ /* 0x000fe4000bf06270 */
[----:B------:R-:W-:-:S06]  /*1310*/  CS2R R56, SRZ ;  /* 0x0000000000387805 */ /* 0x000fcc000001ff00 */
[----:B------:R-:W4:Y:S01]  /*1320*/  @!P1 LDG.E R56, desc[UR24][R2.64+0x280] ;  /* 0x0002801802389981 */ /* 0x000f22000c1e1900 */
[----:B------:R-:W-:-:S04]  /*1330*/  ISETP.GE.AND P1, PT, R62, UR37, PT ;  /* 0x000000253e007c0c */ /* 0x000fc8000bf26270 */
[----:B------:R-:W4:Y:S01]  /*1340*/  @!P0 LDG.E R57, desc[UR24][R2.64+0x300] ;  /* 0x0003001802398981 */ /* 0x000f22000c1e1900 */
[----:B------:R-:W-:Y:S02]  /*1350*/  ISETP.GE.AND P0, PT, R64, UR37, PT ;  /* 0x0000002540007c0c */ /* 0x000fe4000bf06270 */
[----:B------:R-:W-:-:S06]  /*1360*/  CS2R R58, SRZ ;  /* 0x00000000003a7805 */ /* 0x000fcc000001ff00 */
[----:B------:R-:W4:Y:S01]  /*1370*/  @!P1 LDG.E R58, desc[UR24][R2.64+0x380] ;  /* 0x00038018023a9981 */ /* 0x000f22000c1e1900 */
[----:B------:R-:W-:-:S04]  /*1380*/  ISETP.NE.AND P1, PT, R71, RZ, PT ;  /* 0x000000ff4700720c */ /* 0x000fc80003f25270 */
[----:B------:R-:W4:Y:S01]  /*1390*/  @!P0 LDG.E R59, desc[UR24][R2.64+0x400] ;  /* 0x00040018023b8981 */ /* 0x000f22000c1e1900 */
[----:B------:R-:W-:Y:S01]  /*13a0*/  ISETP.NE.AND P0, PT, R60, RZ, PT ;  /* 0x000000ff3c00720c */ /* 0x000fe20003f05270 */
[----:B------:R-:W-:Y:S01]  /*13b0*/  HFMA2 R60, -RZ, RZ, 0, 0 ;  /* 0x00000000ff3c7431 */ /* 0x000fe200000001ff */
[----:B------:R-:W-:Y:S02]  /*13c0*/  CS2R R62, SRZ ;  /* 0x00000000003e7805 */ /* 0x000fe4000001ff00 */
[----:B------:R-:W-:Y:S02]  /*13d0*/  CS2R R64, SRZ ;  /* 0x0000000000407805 */ /* 0x000fe4000001ff00 */
[----:B------:R-:W-:Y:S01]  /*13e0*/  MOV R71, RZ ;  /* 0x000000ff00477202 */ /* 0x000fe20000000f00 */
[----:B------:R-:W-:Y:S01]  /*13f0*/  IMAD.MOV.U32 R66, RZ, RZ, RZ ;  /* 0x000000ffff427224 */ /* 0x000fe200078e00ff */
[----:B------:R-:W4:Y:S04]  /*1400*/  @!P1 LDG.E R63, desc[UR24][R2.64+0x500] ;  /* 0x00050018023f9981 */ /* 0x000f28000c1e1900 */
[----:B------:R-:W4:Y:S04]  /*1410*/  @!P2 LDG.E R62, desc[UR24][R2.64+0x580] ;  /* 0x00058018023ea981 */ /* 0x000f28000c1e1900 */
[----:B------:R-:W4:Y:S04]  /*1420*/  @!P0 LDG.E R60, desc[UR24][R2.64+0x480] ;  /* 0x00048018023c8981 */ /* 0x000f28000c1e1900 */
[----:B------:R-:W4:Y:S04]  /*1430*/  @!P3 LDG.E R65, desc[UR24][R2.64+0x600] ;  /* 0x000600180241b981 */ /* 0x000f28000c1e1900 */
[----:B------:R-:W4:Y:S04]  /*1440*/  @!P4 LDG.E R64, desc[UR24][R2.64+0x680] ;  /* 0x000680180240c981 */ /* 0x000f28000c1e1900 */
[----:B------:R-:W4:Y:S04]  /*1450*/  @!P5 LDG.E R71, desc[UR24][R2.64+0x700] ;  /* 0x000700180247d981 */ /* 0x000f28000c1e1900 */
[----:B------:R-:W4:Y:S01]  /*1460*/  @!P6 LDG.E R66, desc[UR24][R2.64+0x780] ;  /* 0x000780180242e981 */ /* 0x000f22000c1e1900 */
[----:B------:R-:W0:Y:S01]  /*1470*/  LDCU.U8 UR7, c[0x0][0x39e] ;  /* 0x000073c0ff0777ac */ /* 0x000e220008000000 */
[----:B------:R-:W-:Y:S02]  /*1480*/  BSSY.RECONVERGENT B0, `(.L_x_2480) ;  /* 0x0000050000007945 */ /* 0x000fe40003800200 */
[----:B--2---:R-:W-:Y:S04]  /*1490*/  STS [R44], R61 ;  /* 0x0000003d2c007388 */ /* 0x004fe80000000800 */
        /* <DEDUP_REMOVED lines=20> */
[----:B------:R-:W4:Y:S04]  /*15e0*/  LDS R59, [R25+0xc] ;  /* 0x00000c00193b7984 */ /* 0x000f280000000800 */
[----:B------:R-:W4:Y:S04]  /*15f0*/  LDS R77, [R23+0x14] ;  /* 0x00001400174d7984 */ /* 0x000f280000000800 */
[----:B------:R-:W4:Y:S04]  /*1600*/  LDS R79, [R22+0x18] ;  /* 0x00001800164f7984 */ /* 0x000f280000000800 */
[----:B------:R0:W0:Y:S04]  /*1610*/  LDS R81, [R21+0x1c] ;  /* 0x00001c0015517984 */ /* 0x0000280000000800 */
[----:B------:R0:W3:Y:S04]  /*1620*/  LDS R83, [R20+0x20] ;  /* 0x0000200014537984 */ /* 0x0000e80000000800 */
[----:B------:R0:W4:Y:S04]  /*1630*/  LDS R85, [R19+0x24] ;  /* 0x0000240013557984 */ /* 0x0001280000000800 */
[----:B------:R0:W4:Y:S04]  /*1640*/  LDS R75, [R18+0x28] ;  /* 0x00002800124b7984 */ /* 0x0001280000000800 */
[----:B------:R0:W4:Y:S04]  /*1650*/  LDS R63, [R17+0x2c] ;  /* 0x00002c00113f7984 */ /* 0x0001280000000800 */
[----:B------:R0:W4:Y:S04]  /*1660*/  LDS R73, [R16+0x30] ;  /* 0x0000300010497984 */ /* 0x0001280000000800 */
[----:B------:R0:W4:Y:S04]  /*1670*/  LDS R65, [R15+0x34] ;  /* 0x000034000f417984 */ /* 0x0001280000000800 */
[----:B------:R0:W4:Y:S04]  /*1680*/  LDS R71, [R14+0x38] ;  /* 0x000038000e477984 */ /* 0x0001280000000800 */
[----:B------:R0:W4:Y:S01]  /*1690*/  LDS R3, [R0+0x3c] ;  /* 0x00003c0000037984 */ /* 0x0001220000000800 */
[----:B-1---5:R-:W-:-:S05]  /*16a0*/  FADD.FTZ R62, R53, R48 ;  /* 0x00000030353e7221 */ /* 0x022fca0000010000 */
[----:B------:R-:W-:-:S04]  /*16b0*/  FSETP.GTU.FTZ.AND P0, PT, R62, 20, PT ;  /* 0x41a000003e00780b */ /* 0x000fc80003f1c000 */
[----:B0-----:R-:W-:Y:S01]  /*16c0*/  ISETP.EQ.OR P0, PT, RZ, UR7, P0 ;  /* 0x00000007ff007c0c */ /* 0x001fe20008702670 */
[--C-:B--2---:R-:W-:Y:S01]  /*16d0*/  FADD.FTZ R61, R61, R48.reuse ;  /* 0x000000303d3d7221 */ /* 0x104fe20000010000 */
[--C-:B---3--:R-:W-:Y:S01]  /*16e0*/  FADD.FTZ R58, R57, R48.reuse ;  /* 0x00000030393a7221 */ /* 0x108fe20000010000 */
[--C-:B----4-:R-:W-:Y:S01]  /*16f0*/  FADD.FTZ R60, R55, R48.reuse ;  /* 0x00000030373c7221 */ /* 0x110fe20000010000 */
[--C-:B------:R-:W-:Y:S01]  /*1700*/  FADD.FTZ R59, R59, R48.reuse ;  /* 0x000000303b3b7221 */ /* 0x100fe20000010000 */
        /* <DEDUP_REMOVED lines=39> */
.L_x_2481:
[----:B------:R-:W-:Y:S05]  /*1980*/  BSYNC.RECONVERGENT B0 ;  /* 0x0000000000007941 */ /* 0x000fea0003800200 */
.L_x_2480:
[----:B------:R-:W-:Y:S01]  /*1990*/  BSSY.RECONVERGENT B0, `(.L_x_2482) ;  /* 0x0000022000007945 */ /* 0x000fe20003800200 */
[----:B------:R-:W-:Y:S01]  /*19a0*/  FSETP.GTU.FTZ.AND P0, PT, R56, 20, PT ;  /* 0x41a000003800780b */ /* 0x000fe20003f1c000 */
[----:B------:R-:W-:Y:S02]  /*19b0*/  FADD.FTZ R55, R81, R48 ;  /* 0x0000003051377221 */ /* 0x000fe40000010000 */
[----:B------:R-:W-:Y:S10]  /*19c0*/  @P1 BRA `(.L_x_2483) ;  /* 0x0000000000781947 */ /* 0x000ff40003800000 */
[----:B------:R-:W-:Y:S01]  /*19d0*/  FMUL.FTZ R61, R61, 1.4426950216293334961 ;  /* 0x3fb8aa3b3d3d7820 */ /* 0x000fe20000410000 */
[----:B------:R-:W-:Y:S02]  /*19e0*/  HFMA2 R54, -RZ, RZ, 1.625, 0 ;  /* 0x3e800000ff367431 */ /* 0x000fe400000001ff */
[----:B------:R-:W-:Y:S01]  /*19f0*/  IMAD.MOV.U32 R79, RZ, RZ, 0x3d39bf78 ;  /* 0x3d39bf78ff4f7424 */ /* 0x000fe200078e00ff */
        /* <DEDUP_REMOVED lines=27> */
.L_x_2483:
[----:B------:R-:W-:Y:S05]  /*1bb0*/  BSYNC.RECONVERGENT B0 ;  /* 0x0000000000007941 */ /* 0x000fea0003800200 */
.L_x_2482:
        /* <DEDUP_REMOVED lines=36> */
.L_x_2485:
[----:B------:R-:W-:Y:S05]  /*1e00*/  BSYNC.RECONVERGENT B0 ;  /* 0x0000000000007941 */ /* 0x000fea0003800200 */
.L_x_2484:
        /* <DEDUP_REMOVED lines=34> */
.L_x_2487:
[----:B------:R-:W-:Y:S05]  /*2030*/  BSYNC.RECONVERGENT B0 ;  /* 0x0000000000007941 */ /* 0x000fea0003800200 */
.L_x_2486:
        /* <DEDUP_REMOVED lines=36> */
.L_x_2489:
[----:B------:R-:W-:Y:S05]  /*2280*/  BSYNC.RECONVERGENT B0 ;  /* 0x0000000000007941 */ /* 0x000fea0003800200 */
.L_x_2488:
[----:B------:R-:W-:Y:S01]  /*2290*/  BSSY.RECONVERGENT B0, `(.L_x_2490) ;  /* 0x0000022000007945 */ /* 0x000fe20003800200 */
[----:B------:R-:W-:Y:S01]  /*22a0*/  FSETP.GTU.FTZ.AND P3, PT, R52, 20, PT ;  /* 0x41a000003400780b */ /* 0x000fe20003f7c000 */
[----:B------:R-:W-:Y:S02]  /*22b0*/  FADD.FTZ R63, R63, R48 ;  /* 0x000000303f3f7221 */ /* 0x000fe40000010000 */
        /* <DEDUP_REMOVED lines=31> */
.L_x_2491:
[----:B------:R-:W-:Y:S05]  /*24b0*/  BSYNC.RECONVERGENT B0 ;  /* 0x0000000000007941 */ /* 0x000fea0003800200 */
.L_x_2490:
        /* <DEDUP_REMOVED lines=36> */
.L_x_2493:
[----:B------:R-:W-:Y:S05]  /*2700*/  BSYNC.RECONVERGENT B0 ;  /* 0x0000000000007941 */ /* 0x000fea0003800200 */
.L_x_2492:
        /* <DEDUP_REMOVED lines=34> */
.L_x_2495:
[----:B------:R-:W-:Y:S05]  /*2930*/  BSYNC.RECONVERGENT B0 ;  /* 0x0000000000007941 */ /* 0x000fea0003800200 */
.L_x_2494:
        /* <DEDUP_REMOVED lines=36> */
.L_x_2497:
[----:B------:R-:W-:Y:S05]  /*2b80*/  BSYNC.RECONVERGENT B0 ;  /* 0x0000000000007941 */ /* 0x000fea0003800200 */
.L_x_2496:
        /* <DEDUP_REMOVED lines=34> */
.L_x_2499:
[----:B------:R-:W-:Y:S05]  /*2db0*/  BSYNC.RECONVERGENT B0 ;  /* 0x0000000000007941 */ /* 0x000fea0003800200 */
.L_x_2498:
        /* <DEDUP_REMOVED lines=39> */
.L_x_2501:
[----:B------:R-:W-:Y:S05]  /*3030*/  BSYNC.RECONVERGENT B0 ;  /* 0x0000000000007941 */ /* 0x000fea0003800200 */
.L_x_2500:
        /* <DEDUP_REMOVED lines=32> */
.L_x_2503:
[----:B------:R-:W-:Y:S05]  /*3240*/  BSYNC.RECONVERGENT B0 ;  /* 0x0000000000007941 */ /* 0x000fea0003800200 */
.L_x_2502:
        /* <DEDUP_REMOVED lines=32> */
.L_x_2505:
[----:B------:R-:W-:Y:S05]  /*3450*/  BSYNC.RECONVERGENT B0 ;  /* 0x0000000000007941 */ /* 0x000fea0003800200 */
.L_x_2504:
[----:B------:R-:W-:Y:S04]  /*3460*/  BSSY.RECONVERGENT B0, `(.L_x_2506) ;  /* 0x0000020000007945 */ /* 0x000fe80003800200 */
        /* <DEDUP_REMOVED lines=31> */
.L_x_2507:
[----:B------:R-:W-:Y:S05]  /*3660*/  BSYNC.RECONVERGENT B0 ;  /* 0x0000000000007941 */ /* 0x000fea0003800200 */
.L_x_2506:
        /* <DEDUP_REMOVED lines=32> */
.L_x_2509:
[----:B------:R-:W-:Y:S05]  /*3870*/  BSYNC.RECONVERGENT B0 ;  /* 0x0000000000007941 */ /* 0x000fea0003800200 */
.L_x_2508:
        /* <DEDUP_REMOVED lines=32> */
.L_x_2511:
[----:B------:R-:W-:Y:S05]  /*3a80*/  BSYNC.RECONVERGENT B0 ;  /* 0x0000000000007941 */ /* 0x000fea0003800200 */
.L_x_2510:
        /* <DEDUP_REMOVED lines=36> */
[----:B------:R-:W-:Y:S01]  /*3cd0*/  UIMAD UR7, UR4, UR7, URZ ;  /* 0x00000007040772a4 */ /* 0x000fe2000f8e02ff */
[----:B------:R-:W0:Y:S01]  /*3ce0*/  LDCU UR40, c[0x0][0x388] ;  /* 0x00007100ff2877ac */ /* 0x000e220008000800 */
[----:B------:R-:W-:Y:S01]  /*3cf0*/  UIADD3 UR11, UPT, UPT, UR5, 0x2150, URZ ;  /* 0x00002150050b7890 */ /* 0x000fe2000fffe0ff */
[----:B------:R-:W-:Y:S01]  /*3d00*/  UMOV UR18, UR21 ;  /* 0x0000001500127c82 */ /* 0x000fe20008000000 */
[----:B------:R-:W-:Y:S01]  /*3d10*/  UMOV UR19, UR22 ;  /* 0x0000001600137c82 */ /* 0x000fe20008000000 */
[----:B------:R-:W-:Y:S01]  /*3d20*/  UMOV UR16, UR26 ;  /* 0x0000001a00107c82 */ /* 0x000fe20008000000 */
[----:B------:R-:W-:Y:S01]  /*3d30*/  UMOV UR17, UR27 ;  /* 0x0000001b00117c82 */ /* 0x000fe20008000000 */
[----:B------:R-:W-:Y:S01]  /*3d40*/  UMOV UR13, UR14 ;  /* 0x0000000e000d7c82 */ /* 0x000fe20008000000 */
[----:B------:R-:W-:Y:S01]  /*3d50*/  UMOV UR15, UR32 ;  /* 0x00000020000f7c82 */ /* 0x000fe20008000000 */
[----:B------:R-:W-:-:S05]  /*3d60*/  UMOV UR12, UR36 ;  /* 0x00000024000c7c82 */ /* 0x000fca0008000000 */
.L_x_2517:
[----:B-1----:R-:W-:Y:S01]  /*3d70*/  IMAD.U32 R2, RZ, RZ, UR18 ;  /* 0x00000012ff027e24 */ /* 0x002fe2000f8e00ff */
[----:B------:R-:W-:-:S05]  /*3d80*/  MOV R3, UR19 ;  /* 0x0000001300037c02 */ /* 0x000fca0008000f00 */
[----:B------:R-:W2:Y:S01]  /*3d90*/  LDG.E R2, desc[UR24][R2.64] ;  /* 0x0000001802027981 */ /* 0x000ea2000c1e1900 */
[----:B0-----:R-:W-:Y:S01]  /*3da0*/  UIADD3 UR37, UPT, UPT, -UR39, UR40, URZ ;  /* 0x0000002827257290 */ /* 0x001fe2000fffe1ff */
[C---:B------:R-:W-:Y:S01]  /*3db0*/  VIADD R5, R128.reuse, 0x2 ;  /* 0x0000000280057836 */ /* 0x040fe20000000000 */
[C---:B------:R-:W-:Y:S02]  /*3dc0*/  IADD3 R6, PT, PT, R128.reuse, 0x1, RZ ;  /* 0x0000000180067810 */ /* 0x040fe40007ffe0ff */
[C---:B------:R-:W-:Y:S02]  /*3dd0*/  IADD3 R7, PT, PT, R128.reuse, 0x3, RZ ;  /* 0x0000000380077810 */ /* 0x040fe40007ffe0ff */
[----:B------:R-:W-:Y:S01]  /*3de0*/  ISETP.GE.U32.AND P4, PT, R5, UR37, PT ;  /* 0x0000002505007c0c */ /* 0x000fe2000bf86070 */
[----:B------:R-:W-:Y:S01]  /*3df0*/  VIADD R5, R128, 0x5 ;  /* 0x0000000580057836 */ /* 0x000fe20000000000 */
[----:B------:R-:W-:Y:S02]  /*3e00*/  ISETP.GE.U32.AND P3, PT, R6, UR37, PT ;  /* 0x0000002506007c0c */ /* 0x000fe4000bf66070 */
[----:B------:R-:W-:-:S02]  /*3e10*/  IADD3 R6, PT, PT, R128, 0x4, RZ ;  /* 0x0000000480067810 */ /* 0x000fc40007ffe0ff */
[----:B------:R-:W-:Y:S02]  /*3e20*/  ISETP.GE.U32.AND P0, PT, R5, UR37, PT ;  /* 0x0000002505007c0c */ /* 0x000fe4000bf06070 */
[----:B------:R-:W-:Y:S02]  /*3e30*/  ISETP.GE.U32.AND P6, PT, R6, UR37, PT ;  /* 0x0000002506007c0c */ /* 0x000fe4000bfc6070 */
[----:B------:R-:W-:Y:S02]  /*3e40*/  ISETP.GE.U32.AND P2, PT, R128, UR37, PT ;  /* 0x0000002580007c0c */ /* 0x000fe4000bf46070 */
[----:B------:R-:W-:Y:S02]  /*3e50*/  ISETP.GE.U32.AND P5, PT, R7, UR37, PT ;  /* 0x0000002507007c0c */ /* 0x000fe4000bfa6070 */
[----:B------:R-:W-:Y:S02]  /*3e60*/  FSEL R100, R69, RZ, !P2 ;  /* 0x000000ff45647208 */ /* 0x000fe40005000000 */
[----:B------:R-:W-:-:S02]  /*3e70*/  FSEL R103, R74, RZ, !P3 ;  /* 0x000000ff4a677208 */ /* 0x000fc40005800000 */
[----:B------:R-:W-:Y:S02]  /*3e80*/  FSEL R104, R67, RZ, !P4 ;  /* 0x000000ff43687208 */ /* 0x000fe40006000000 */
[----:B------:R-:W-:Y:S02]  /*3e90*/  FSEL R106, R72, RZ, !P5 ;  /* 0x000000ff486a7208 */ /* 0x000fe40006800000 */
[----:B------:R-:W-:Y:S02]  /*3ea0*/  FSEL R108, R90, RZ, !P6 ;  /* 0x000000ff5a6c7208 */ /* 0x000fe40007000000 */
[----:B------:R-:W-:Y:S01]  /*3eb0*/  FSEL R110, R70, RZ, !P0 ;  /* 0x000000ff466e7208 */ /* 0x000fe20004000000 */
[----:B------:R-:W0:Y:S01]  /*3ec0*/  S2UR UR38, SR_CgaCtaId ;  /* 0x00000000002679c3 */ /* 0x000e220000008800 */
[----:B--2---:R-:W-:Y:S01]  /*3ed0*/  FMUL.FTZ R4, R2, 1.4426950216293334961 ;  /* 0x3fb8aa3b02047820 */ /* 0x004fe20000410000 */
[----:B------:R-:W-:-:S03]  /*3ee0*/  IADD3 R2, PT, PT, R128, 0x6, RZ ;  /* 0x0000000680027810 */ /* 0x000fc60007ffe0ff */
[C---:B------:R-:W-:Y:S01]  /*3ef0*/  FMUL.FTZ R8, R4.reuse, R62 ;  /* 0x0000003e04087220 */ /* 0x040fe20000410000 */
[C---:B------:R-:W-:Y:S01]  /*3f00*/  FMUL.FTZ R3, R4.reuse, R61 ;  /* 0x0000003d04037220 */ /* 0x040fe20000410000 */
[----:B------:R-:W-:Y:S01]  /*3f10*/  FMUL.FTZ R5, R4, R60 ;  /* 0x0000003c04057220 */ /* 0x000fe20000410000 */
[----:B------:R-:W-:Y:S01]  /*3f20*/  ISETP.GE.U32.AND P1, PT, R2, UR37, PT ;  /* 0x0000002502007c0c */ /* 0x000fe2000bf26070 */
[----:B------:R-:W-:Y:S01]  /*3f30*/  FMUL.FTZ R6, R4, R59 ;  /* 0x0000003b04067220 */ /* 0x000fe20000410000 */
[----:B------:R-:W-:Y:S01]  /*3f40*/  IADD3 R2, PT, PT, R128, 0x7, RZ ;  /* 0x0000000780027810 */ /* 0x000fe20007ffe0ff */
[----:B------:R-:W1:Y:S01]  /*3f50*/  MUFU.EX2 R8, R8 ;  /* 0x0000000800087308 */ /* 0x000e620000000800 */
[----:B------:R-:W-:Y:S01]  /*3f60*/  FMUL.FTZ R7, R4, R58 ;  /* 0x0000003a04077220 */ /* 0x000fe20000410000 */
[----:B------:R-:W-:Y:S02]  /*3f70*/  FSEL R112, R91, RZ, !P1 ;  /* 0x000000ff5b707208 */ /* 0x000fe40004800000 */
[----:B------:R-:W2:Y:S04]  /*3f80*/  MUFU.EX2 R3, R3 ;  /* 0x0000000300037308 */ /* 0x000ea80000000800 */
[----:B------:R-:W3:Y:S04]  /*3f90*/  MUFU.EX2 R5, R5 ;  /* 0x0000000500057308 */ /* 0x000ee80000000800 */
[----:B------:R-:W4:Y:S01]  /*3fa0*/  MUFU.EX2 R6, R6 ;  /* 0x0000000600067308 */ /* 0x000f220000000800 */
[----:B-1----:R-:W-:-:S02]  /*3fb0*/  FSEL R101, R8, 1, !P2 ;  /* 0x3f80000008657808 */ /* 0x002fc40005000000 */
[----:B------:R-:W-:Y:S01]  /*3fc0*/  ISETP.GE.U32.AND P2, PT, R2, UR37, PT ;  /* 0x0000002502007c0c */ /* 0x000fe2000bf46070 */
[----:B------:R-:W-:Y:S01]  /*3fd0*/  VIADD R2, R128, 0x8 ;  /* 0x0000000880027836 */ /* 0x000fe20000000000 */
[----:B--2---:R-:W-:Y:S01]  /*3fe0*/  FSEL R102, R3, 1, !P3 ;  /* 0x3f80000003667808 */ /* 0x004fe20005800000 */
[----:B------:R-:W-:Y:S01]  /*3ff0*/  FMUL.FTZ R3, R4, R57 ;  /* 0x0000003904037220 */ /* 0x000fe20000410000 */
[----:B------:R-:W1:Y:S01]  /*4000*/  MUFU.EX2 R7, R7 ;  /* 0x0000000700077308 */ /* 0x000e620000000800 */
[----:B------:R-:W-:Y:S02]  /*4010*/  FSEL R114, R68, RZ, !P2 ;  /* 0x000000ff44727208 */ /* 0x000fe40005000000 */
[----:B------:R-:W-:Y:S01]  /*4020*/  ISETP.GE.U32.AND P3, PT, R2, UR37, PT ;  /* 0x0000002502007c0c */ /* 0x000fe2000bf66070 */
[----:B------:R-:W-:Y:S01]  /*4030*/  FMUL.FTZ R8, R101, R102 ;  /* 0x0000006665087220 */ /* 0x000fe20000410000 */
[----:B------:R-:W-:Y:S01]  /*4040*/  IADD3 R2, PT, PT, R128, 0xa, RZ ;  /* 0x0000000a80027810 */ /* 0x000fe20007ffe0ff */
[----:B------:R-:W2:Y:S01]  /*4050*/  MUFU.EX2 R3, R3 ;  /* 0x0000000300037308 */ /* 0x000ea20000000800 */
[----:B---3--:R-:W-:Y:S01]  /*4060*/  FSEL R105, R5, 1, !P4 ;  /* 0x3f80000005697808 */ /* 0x008fe20006000000 */
[----:B------:R-:W-:Y:S01]  /*4070*/  FMUL.FTZ R5, R4, R56 ;  /* 0x0000003804057220 */ /* 0x000fe20000410000 */
[----:B------:R-:W-:-:S02]  /*4080*/  ISETP.GE.U32.AND P4, PT, R2, UR37, PT ;  /* 0x0000002502007c0c */ /* 0x000fc4000bf86070 */
[----:B------:R-:W-:Y:S01]  /*4090*/  IADD3 R2, PT, PT, R128, 0xb, RZ ;  /* 0x0000000b80027810 */ /* 0x000fe20007ffe0ff */
[----:B------:R-:W-:Y:S01]  /*40a0*/  FMUL.FTZ R8, R105, R8 ;  /* 0x0000000869087220 */ /* 0x000fe20000410000 */
[----:B----4-:R-:W-:Y:S01]  /*40b0*/  FSEL R107, R6, 1, !P5 ;  /* 0x3f800000066b7808 */ /* 0x010fe20006800000 */
[----:B------:R-:W3:Y:S01]  /*40c0*/  MUFU.EX2 R5, R5 ;  /* 0x0000000500057308 */ /* 0x000ee20000000800 */
[----:B------:R-:W-:Y:S01]  /*40d0*/  ISETP.GE.U32.AND P5, PT, R2, UR37, PT ;  /* 0x0000002502007c0c */ /* 0x000fe2000bfa6070 */
[----:B------:R-:W-:Y:S02]  /*40e0*/  VIADD R2, R128, 0xc ;  /* 0x0000000c80027836 */ /* 0x000fe40000000000 */
[C---:B------:R-:W-:Y:S01]  /*40f0*/  FMUL.FTZ R6, R4.reuse, R55 ;  /* 0x0000003704067220 */ /* 0x040fe20000410000 */
[----:B-1----:R-:W-:Y:S01]  /*4100*/  FSEL R109, R7, 1, !P6 ;  /* 0x3f800000076d7808 */ /* 0x002fe20007000000 */
[C---:B------:R-:W-:Y:S01]  /*4110*/  FMUL.FTZ R7, R4.reuse, R54 ;  /* 0x0000003604077220 */ /* 0x040fe20000410000 */
[----:B--2---:R-:W-:Y:S01]  /*4120*/  FSEL R111, R3, 1, !P0 ;  /* 0x3f800000036f7808 */ /* 0x004fe20004000000 */
[----:B------:R-:W-:Y:S01]  /*4130*/  FMUL.FTZ R3, R4, R53 ;  /* 0x0000003504037220 */ /* 0x000fe20000410000 */
[----:B------:R-:W-:Y:S01]  /*4140*/  ISETP.GE.U32.AND P6, PT, R2, UR37, PT ;  /* 0x0000002502007c0c */ /* 0x000fe2000bfc6070 */
[----:B------:R-:W1:Y:S01]  /*4150*/  MUFU.EX2 R6, R6 ;  /* 0x0000000600067308 */ /* 0x000e620000000800 */
[----:B------:R-:W-:Y:S01]  /*4160*/  IADD3 R2, PT, PT, R128, 0xd, RZ ;  /* 0x0000000d80027810 */ /* 0x000fe20007ffe0ff */
[----:B------:R-:W-:Y:S01]  /*4170*/  FMUL.FTZ R8, R107, R8 ;  /* 0x000000086b087220 */ /* 0x000fe20000410000 */
[----:B------:R-:W-:Y:S01]  /*4180*/  FSEL R116, R92, RZ, !P3 ;  /* 0x000000ff5c747208 */ /* 0x000fe20005800000 */
[----:B------:R-:W2:Y:S01]  /*4190*/  MUFU.EX2 R7, R7 ;  /* 0x0000000700077308 */ /* 0x000ea20000000800 */
[----:B------:R-:W-:Y:S01]  /*41a0*/  ISETP.GE.U32.AND P0, PT, R2, UR37, PT ;  /* 0x0000002502007c0c */ /* 0x000fe2000bf06070 */
[----:B------:R-:W-:Y:S01]  /*41b0*/  FMUL.FTZ R8, R109, R8 ;  /* 0x000000086d087220 */ /* 0x000fe20000410000 */
[----:B------:R-:W-:Y:S01]  /*41c0*/  IADD3 R2, PT, PT, R128, 0xe, RZ ;  /* 0x0000000e80027810 */ /* 0x000fe20007ffe0ff */
[----:B------:R-:W4:Y:S01]  /*41d0*/  MUFU.EX2 R3, R3 ;  /* 0x0000000300037308 */ /* 0x000f220000000800 */
[----:B---3--:R-:W-:Y:S01]  /*41e0*/  FSEL R113, R5, 1, !P1 ;  /* 0x3f80000005717808 */ /* 0x008fe20004800000 */
[----:B------:R-:W-:Y:S01]  /*41f0*/  FFMA.FTZ R5, R100, R102, R103 ;  /* 0x0000006664057223 */ /* 0x000fe20000010067 */
[----:B------:R-:W-:Y:S01]  /*4200*/  ISETP.GE.U32.AND P1, PT, R2, UR37, PT ;  /* 0x0000002502007c0c */ /* 0x000fe2000bf26070 */
[----:B------:R-:W-:Y:S01]  /*4210*/  VIADD R2, R128, 0x9 ;  /* 0x0000000980027836 */ /* 0x000fe20000000000 */
[----:B------:R-:W-:Y:S01]  /*4220*/  FSEL R118, R94, RZ, !P4 ;  /* 0x000000ff5e767208 */ /* 0x000fe20006000000 */
[----:B------:R-:W-:Y:S01]  /*4230*/  FFMA.FTZ R5, R105, R5, R104 ;  /* 0x0000000569057223 */ /* 0x000fe20000010068 */
[----:B-1----:R-:W-:Y:S01]  /*4240*/  FSEL R115, R6, 1, !P2 ;  /* 0x3f80000006737808 */ /* 0x002fe20005000000 */
[----:B------:R-:W-:Y:S01]  /*4250*/  FMUL.FTZ R8, R111, R8 ;  /* 0x000000086f087220 */ /* 0x000fe20000410000 */
[----:B------:R-:W-:Y:S01]  /*4260*/  ISETP.GE.U32.AND P2, PT, R2, UR37, PT ;  /* 0x0000002502007c0c */ /* 0x000fe2000bf46070 */
[----:B------:R-:W-:Y:S01]  /*4270*/  FFMA.FTZ R5, R107, R5, R106 ;  /* 0x000000056b057223 */ /* 0x000fe2000001006a */
[----:B------:R-:W-:Y:S01]  /*4280*/  IADD3 R2, PT, PT, R128, 0xf, RZ ;  /* 0x0000000f80027810 */ /* 0x000fe20007ffe0ff */
[----:B------:R-:W-:Y:S01]  /*4290*/  FMUL.FTZ R8, R113, R8 ;  /* 0x0000000871087220 */ /* 0x000fe20000410000 */
[----:B--2---:R-:W-:Y:S01]  /*42a0*/  FSEL R117, R7, 1, !P3 ;  /* 0x3f80000007757808 */ /* 0x004fe20005800000 */
[----:B------:R-:W-:Y:S01]  /*42b0*/  FFMA.FTZ R6, R109, R5, R108 ;  /* 0x000000056d067223 */ /* 0x000fe2000001006c */
[----:B------:R-:W-:Y:S01]  /*42c0*/  ISETP.GE.U32.AND P3, PT, R2, UR37, PT ;  /* 0x0000002502007c0c */ /* 0x000fe2000bf66070 */
[C---:B------:R-:W-:Y:S01]  /*42d0*/  FMUL.FTZ R2, R4.reuse, R52 ;  /* 0x0000003404027220 */ /* 0x040fe20000410000 */
[----:B----4-:R-:W-:Y:S01]  /*42e0*/  FSEL R121, R3, 1, !P2 ;  /* 0x3f80000003797808 */ /* 0x010fe20005000000 */
[C---:B------:R-:W-:Y:S01]  /*42f0*/  FMUL.FTZ R3, R4.reuse, R63 ;  /* 0x0000003f04037220 */ /* 0x040fe20000410000 */
[----:B------:R-:W-:Y:S01]  /*4300*/  FFMA.FTZ R7, R111, R6, R110 ;  /* 0x000000066f077223 */ /* 0x000fe2000001006e */
[C---:B------:R-:W-:Y:S01]  /*4310*/  FMUL.FTZ R5, R4.reuse, R64 ;  /* 0x0000004004057220 */ /* 0x040fe20000410000 */
[C---:B------:R-:W-:Y:S01]  /*4320*/  FMUL.FTZ R6, R4.reuse, R65 ;  /* 0x0000004104067220 */ /* 0x040fe20000410000 */
[----:B------:R-:W1:Y:S01]  /*4330*/  MUFU.EX2 R2, R2 ;  /* 0x0000000200027308 */ /* 0x000e620000000800 */
[----:B------:R-:W-:Y:S01]  /*4340*/  FFMA.FTZ R9, R113, R7, R112 ;  /* 0x0000000771097223 */ /* 0x000fe20000010070 */
[----:B------:R-:W-:Y:S01]  /*4350*/  FSEL R122, R93, RZ, !P2 ;  /* 0x000000ff5d7a7208 */ /* 0x000fe20005000000 */
[C---:B------:R-:W-:Y:S01]  /*4360*/  FMUL.FTZ R7, R4.reuse, R66 ;  /* 0x0000004204077220 */ /* 0x040fe20000410000 */
[----:B------:R-:W2:Y:S01]  /*4370*/  MUFU.EX2 R3, R3 ;  /* 0x0000000300037308 */ /* 0x000ea20000000800 */
[----:B------:R-:W-:Y:S01]  /*4380*/  FFMA.FTZ R9, R115, R9, R114 ;  /* 0x0000000973097223 */ /* 0x000fe20000010072 */
[----:B------:R-:W-:Y:S01]  /*4390*/  FMUL.FTZ R4, R4, R71 ;  /* 0x0000004704047220 */ /* 0x000fe20000410000 */
[----:B------:R-:W-:Y:S01]  /*43a0*/  FSEL R119, R95, RZ, !P5 ;  /* 0x000000ff5f777208 */ /* 0x000fe20006800000 */
[----:B------:R-:W3:Y:S01]  /*43b0*/  MUFU.EX2 R5, R5 ;  /* 0x0000000500057308 */ /* 0x000ee20000000800 */
[----:B------:R-:W-:Y:S01]  /*43c0*/  FFMA.FTZ R9, R117, R9, R116 ;  /* 0x0000000975097223 */ /* 0x000fe20000010074 */
[----:B------:R-:W-:Y:S01]  /*43d0*/  FSEL R120, R96, RZ, !P6 ;  /* 0x000000ff60787208 */ /* 0x000fe20007000000 */
[----:B------:R-:W-:Y:S01]  /*43e0*/  FMUL.FTZ R8, R115, R8 ;  /* 0x0000000873087220 */ /* 0x000fe20000410000 */
[----:B------:R-:W4:Y:S01]  /*43f0*/  MUFU.EX2 R6, R6 ;  /* 0x0000000600067308 */ /* 0x000f220000000800 */
[----:B------:R-:W-:Y:S01]  /*4400*/  FFMA.FTZ R9, R121, R9, R122 ;  /* 0x0000000979097223 */ /* 0x000fe2000001007a */
[----:B-1----:R-:W-:Y:S01]  /*4410*/  FSEL R123, R2, 1, !P4 ;  /* 0x3f800000027b7808 */ /* 0x002fe20006000000 */
[----:B------:R-:W-:Y:S01]  /*4420*/  FMUL.FTZ R8, R117, R8 ;  /* 0x0000000875087220 */ /* 0x000fe20000410000 */
[----:B------:R-:W1:Y:S01]  /*4430*/  MUFU.EX2 R7, R7 ;  /* 0x0000000700077308 */ /* 0x000e620000000800 */
[----:B------:R-:W-:-:S02]  /*4440*/  FSEL R126, R97, RZ, !P0 ;  /* 0x000000ff617e7208 */ /* 0x000fc40004000000 */
[----:B--2---:R-:W-:Y:S01]  /*4450*/  FSEL R124, R3, 1, !P5 ;  /* 0x3f800000037c7808 */ /* 0x004fe20006800000 */
[----:B------:R-:W-:Y:S01]  /*4460*/  FFMA.FTZ R9, R123, R9, R118 ;  /* 0x000000097b097223 */ /* 0x000fe20000010076 */
[----:B------:R-:W2:Y:S01]  /*4470*/  MUFU.EX2 R4, R4 ;  /* 0x0000000400047308 */ /* 0x000ea20000000800 */
[----:B---3--:R-:W-:Y:S01]  /*4480*/  FSEL R125, R5, 1, !P6 ;  /* 0x3f800000057d7808 */ /* 0x008fe20007000000 */
[----:B------:R-:W-:Y:S01]  /*4490*/  FMUL.FTZ R8, R121, R8 ;  /* 0x0000000879087220 */ /* 0x000fe20000410000 */
[----:B------:R-:W-:Y:S01]  /*44a0*/  FFMA.FTZ R9, R124, R9, R119 ;  /* 0x000000097c097223 */ /* 0x000fe20000010077 */
[----:B------:R-:W-:Y:S02]  /*44b0*/  FSEL R130, R98, RZ, !P1 ;  /* 0x000000ff62827208 */ /* 0x000fe40004800000 */
[----:B----4-:R-:W-:Y:S01]  /*44c0*/  FSEL R131, R6, 1, !P0 ;  /* 0x3f80000006837808 */ /* 0x010fe20004000000 */
[----:B------:R-:W-:Y:S01]  /*44d0*/  FFMA.FTZ R9, R125, R9, R120 ;  /* 0x000000097d097223 */ /* 0x000fe20000010078 */
[----:B------:R-:W-:Y:S01]  /*44e0*/  FSEL R132, R99, RZ, !P3 ;  /* 0x000000ff63847208 */ /* 0x000fe20005800000 */
[----:B------:R-:W-:Y:S01]  /*44f0*/  FMUL.FTZ R3, R123, R8 ;  /* 0x000000087b037220 */ /* 0x000fe20000410000 */
[----:B-1----:R-:W-:Y:S01]  /*4500*/  FSEL R133, R7, 1, !P1 ;  /* 0x3f80000007857808 */ /* 0x002fe20004800000 */
[----:B------:R-:W-:Y:S01]  /*4510*/  FFMA.FTZ R9, R131, R9, R126 ;  /* 0x0000000983097223 */ /* 0x000fe2000001007e */
[----:B------:R-:W-:Y:S01]  /*4520*/  ISETP.GE.AND P0, PT, R45, 0x1, PT ;  /* 0x000000012d00780c */ /* 0x000fe20003f06270 */
[----:B------:R-:W-:Y:S01]  /*4530*/  FMUL.FTZ R2, R124, R3 ;  /* 0x000000037c027220 */ /* 0x000fe20000410000 */
[----:B--2---:R-:W-:Y:S01]  /*4540*/  FSEL R135, R4, 1, !P3 ;  /* 0x3f80000004877808 */ /* 0x004fe20005800000 */
[----:B------:R-:W-:Y:S01]  /*4550*/  FFMA.FTZ R9, R133, R9, R130 ;  /* 0x0000000985097223 */ /* 0x000fe20000010082 */
[----:B------:R-:W-:Y:S01]  /*4560*/  MOV R5, UR17 ;  /* 0x0000001100057c02 */ /* 0x000fe20008000f00 */
[----:B------:R-:W-:-:S02]  /*4570*/  FMUL.FTZ R2, R125, R2 ;  /* 0x000000027d027220 */ /* 0x000fc40000410000 */
[----:B------:R-:W-:Y:S02]  /*4580*/  FFMA.FTZ R4, R135, R9, R132 ;  /* 0x0000000987047223 */ /* 0x000fe40000010084 */
[----:B------:R-:W-:-:S03]  /*4590*/  FMUL.FTZ R2, R131, R2 ;  /* 0x0000000283027220 */ /* 0x000fc60000410000 */
[----:B------:R-:W1:Y:S01]  /*45a0*/  SHFL.UP PT, R3, R4, 0x1, RZ ;  /* 0x0420000004037989 */ /* 0x000e6200000e00ff */
[----:B------:R-:W-:-:S04]  /*45b0*/  FMUL.FTZ R2, R133, R2 ;  /* 0x0000000285027220 */ /* 0x000fc80000410000 */
[----:B------:R-:W-:Y:S01]  /*45c0*/  FMUL.FTZ R139, R135, R2 ;  /* 0x00000002878b7220 */ /* 0x000fe20000410000 */
[----:B------:R-:W-:-:S04]  /*45d0*/  MOV R2, UR13 ;  /* 0x0000000d00027c02 */ /* 0x000fc80008000f00 */
[----:B------:R-:W2:Y:S01]  /*45e0*/  SHFL.UP PT, R6, R139, 0x1, RZ ;  /* 0x042000008b067989 */ /* 0x000ea200000e00ff */
[----:B-1----:R-:W-:-:S05]  /*45f0*/  FFMA.FTZ R3, R139, R3, R4 ;  /* 0x000000038b037223 */ /* 0x002fca0000010004 */
[----:B------:R-:W-:Y:S01]  /*4600*/  FSEL R8, R4, R3, !P0 ;  /* 0x0000000304087208 */ /* 0x000fe20004000000 */
[----:B------:R-:W-:Y:S01]  /*4610*/  IMAD.U32 R3, RZ, RZ, UR15 ;  /* 0x0000000fff037e24 */ /* 0x000fe2000f8e00ff */
[----:B------:R-:W-:-:S03]  /*4620*/  MOV R4, UR16 ;  /* 0x0000001000047c02 */ /* 0x000fc60008000f00 */
[----:B------:R-:W1:Y:S01]  /*4630*/  SHFL.UP PT, R7, R8, 0x2, RZ ;  /* 0x0440000008077989 */ /* 0x000e6200000e00ff */
[----:B--2---:R-:W-:-:S03]  /*4640*/  @P0 FMUL.FTZ R139, R139, R6 ;  /* 0x000000068b8b0220 */ /* 0x004fc60000410000 */
[----:B------:R2:W5:Y:S04]  /*4650*/  LDG.E R134, desc[UR24][R2.64] ;  /* 0x0000001802867981 */ /* 0x000568000c1e1900 */
[----:B------:R-:W3:Y:S01]  /*4660*/  SHFL.UP PT, R6, R139, 0x2, RZ ;  /* 0x044000008b067989 */ /* 0x000ee200000e00ff */
[----:B------:R-:W-:-:S03]  /*4670*/  ISETP.GE.AND P0, PT, R45, 0x2, PT ;  /* 0x000000022d00780c */ /* 0x000fc60003f06270 */
[----:B------:R4:W5:Y:S01]  /*4680*/  LDG.E R137, desc[UR24][R4.64] ;  /* 0x0000001804897981 */ /* 0x000962000c1e1900 */
[----:B------:R-:W-:Y:S01]  /*4690*/  ISETP.NE.AND P1, PT, R45, 0x1f, PT ;  /* 0x0000001f2d00780c */ /* 0x000fe20003f25270 */
[----:B------:R-:W-:Y:S01]  /*46a0*/  UMOV UR5, 0x400 ;  /* 0x0000040000057882 */ /* 0x000fe20000000000 */
[----:B------:R-:W-:Y:S01]  /*46b0*/  ISETP.GE.U32.AND P2, PT, R129, 0x20, PT ;  /* 0x000000208100780c */ /* 0x000fe20003f46070 */
[----:B0-----:R-:W-:Y:S01]  /*46c0*/  ULEA UR5, UR38, UR5, 0x18 ;  /* 0x0000000526057291 */ /* 0x001fe2000f8ec0ff */
[----:B------:R-:W-:Y:S01]  /*46d0*/  BSSY.RECONVERGENT B0, `(.L_x_2513) ;  /* 0x0000041000007945 */ /* 0x000fe20003800200 */
[----:B-1----:R-:W-:-:S08]  /*46e0*/  FFMA.FTZ R7, R139, R7, R8 ;  /* 0x000000078b077223 */ /* 0x002fd00000010008 */
[----:B------:R-:W-:Y:S02]  /*46f0*/  @!P1 LEA R138, R127, UR5, 0x3 ;  /* 0x000000057f8a9c11 */ /* 0x000fe4000f8e18ff */
[----:B------:R-:W-:Y:S01]  /*4700*/  FSEL R10, R8, R7, !P0 ;  /* 0x00000007080a7208 */ /* 0x000fe20004000000 */
[----:B---3--:R-:W-:Y:S01]  /*4710*/  @P0 FMUL.FTZ R139, R139, R6 ;  /* 0x000000068b8b0220 */ /* 0x008fe20000410000 */
[----:B------:R-:W-:-:S03]  /*4720*/  ISETP.GE.AND P0, PT, R45, 0x4, PT ;  /* 0x000000042d00780c */ /* 0x000fc60003f06270 */
[----:B------:R-:W0:Y:S04]  /*4730*/  SHFL.UP PT, R7, R10, 0x4, RZ ;  /* 0x048000000a077989 */ /* 0x000e2800000e00ff */
[----:B------:R-:W1:Y:S01]  /*4740*/  SHFL.UP PT, R6, R139, 0x4, RZ ;  /* 0x048000008b067989 */ /* 0x000e6200000e00ff */
[----:B0-----:R-:W-:-:S05]  /*4750*/  FFMA.FTZ R7, R139, R7, R10 ;  /* 0x000000078b077223 */ /* 0x001fca000001000a */
[----:B-1----:R-:W-:Y:S01]  /*4760*/  @P0 FMUL.FTZ R139, R139, R6 ;  /* 0x000000068b8b0220 */ /* 0x002fe20000410000 */
[----:B--2---:R-:W-:Y:S02]  /*4770*/  FSEL R2, R10, R7, !P0 ;  /* 0x000000070a027208 */ /* 0x004fe40004000000 */
[----:B------:R-:W-:Y:S02]  /*4780*/  ISETP.GE.AND P0, PT, R45, 0x8, PT ;  /* 0x000000082d00780c */ /* 0x000fe40003f06270 */
[----:B----4-:R-:W-:Y:S04]  /*4790*/  SHFL.UP PT, R4, R139, 0x8, RZ ;  /* 0x050000008b047989 */ /* 0x010fe800000e00ff */
[----:B------:R-:W0:Y:S02]  /*47a0*/  SHFL.UP PT, R3, R2, 0x8, RZ ;  /* 0x0500000002037989 */ /* 0x000e2400000e00ff */
[----:B0-----:R-:W-:-:S05]  /*47b0*/  FFMA.FTZ R3, R139, R3, R2 ;  /* 0x000000038b037223 */ /* 0x001fca0000010002 */
[----:B------:R-:W-:Y:S01]  /*47c0*/  @P0 FMUL.FTZ R139, R139, R4 ;  /* 0x000000048b8b0220 */ /* 0x000fe20000410000 */
[----:B------:R-:W-:-:S04]  /*47d0*/  FSEL R136, R2, R3, !P0 ;  /* 0x0000000302887208 */ /* 0x000fc80004000000 */
[----:B------:R-:W0:Y:S01]  /*47e0*/  SHFL.UP PT, R12, R139, 0x10, RZ ;  /* 0x060000008b0c7989 */ /* 0x000e2200000e00ff */
[----:B------:R-:W-:Y:S01]  /*47f0*/  ISETP.NE.AND P0, PT, RZ, UR4, PT ;  /* 0x00000004ff007c0c */ /* 0x000fe2000bf05270 */
[----:B------:R-:W-:Y:S02]  /*4800*/  IMAD.MOV.U32 R2, RZ, RZ, 0x3f800000 ;  /* 0x3f800000ff027424 */ /* 0x000fe400078e00ff */
[----:B------:R-:W-:Y:S01]  /*4810*/  HFMA2 R3, -RZ, RZ, 0, 0 ;  /* 0x00000000ff037431 */ /* 0x000fe200000001ff */
[----:B------:R-:W1:Y:S01]  /*4820*/  SHFL.UP PT, R13, R136, 0x10, RZ ;  /* 0x06000000880d7989 */ /* 0x000e6200000e00ff */
[----:B------:R-:W-:-:S13]  /*4830*/  ISETP.NE.OR P0, PT, R46, RZ, !P0 ;  /* 0x000000ff2e00720c */ /* 0x000fda0004705670 */
[----:B------:R-:W-:Y:S01]  /*4840*/  @!P0 LDS.64 R2, [UR11] ;  /* 0x0000000bff028984 */ /* 0x000fe20008000a00 */
[----:B------:R-:W-:Y:S01]  /*4850*/  ISETP.GE.AND P0, PT, R45, 0x10, PT ;  /* 0x000000102d00780c */ /* 0x000fe20003f06270 */
[C---:B0-----:R-:W-:Y:S01]  /*4860*/  FMUL.FTZ R12, R139.reuse, R12 ;  /* 0x0000000c8b0c7220 */ /* 0x041fe20000410000 */
[----:B-1----:R-:W-:-:S04]  /*4870*/  FFMA.FTZ R13, R139, R13, R136 ;  /* 0x0000000d8b0d7223 */ /* 0x002fc80000010088 */
[----:B------:R-:W-:Y:S01]  /*4880*/  FSEL R139, R139, R12, !P0 ;  /* 0x0000000c8b8b7208 */ /* 0x000fe20004000000 */
[----:B------:R-:W-:Y:S01]  /*4890*/  @!P1 STS.64 [R138+0x2110], R12 ;  /* 0x0021100c8a009388 */ /* 0x000fe20000000a00 */
[----:B------:R-:W-:Y:S01]  /*48a0*/  FSEL R136, R136, R13, !P0 ;  /* 0x0000000d88887208 */ /* 0x000fe20004000000 */
[----:B------:R-:W-:Y:S01]  /*48b0*/  BAR.SYNC.DEFER_BLOCKING 0x0 ;  /* 0x0000000000007b1d */ /* 0x000fe20000010000 */
[C---:B------:R-:W-:Y:S02]  /*48c0*/  ISETP.NE.AND P0, PT, R127.reuse, 0x1, PT ;  /* 0x000000017f00780c */ /* 0x040fe40003f05270 */
[----:B------:R-:W-:-:S03]  /*48d0*/  ISETP.NE.AND P1, PT, R127, 0x2, PT ;  /* 0x000000027f00780c */ /* 0x000fc60003f25270 */
[----:B------:R-:W-:Y:S04]  /*48e0*/  SHFL.UP PT, R139, R139, 0x1, RZ ;  /* 0x042000008b8b7989 */ /* 0x000fe800000e00ff */
[----:B------:R-:W-:Y:S04]  /*48f0*/  SHFL.UP PT, R136, R136, 0x1, RZ ;  /* 0x0420000088887989 */ /* 0x000fe800000e00ff */
[----:B------:R-:W0:Y:S04]  /*4900*/  LDS.128 R4, [UR5+0x2110] ;  /* 0x00211005ff047984 */ /* 0x000e280008000c00 */
[----:B------:R-:W1:Y:S01]  /*4910*/  LDS.128 R8, [UR5+0x2120] ;  /* 0x00212005ff087984 */ /* 0x000e620008000c00 */
[C---:B0-----:R-:W-:Y:S01]  /*4920*/  FSEL R51, R4.reuse, R51, !P0 ;  /* 0x0000003304337208 */ /* 0x041fe20004000000 */
[-C--:B------:R-:W-:Y:S01]  /*4930*/  FMUL.FTZ R4, R4, R6.reuse ;  /* 0x0000000604047220 */ /* 0x080fe20000410000 */
[C---:B------:R-:W-:Y:S01]  /*4940*/  FFMA.FTZ R6, R5.reuse, R6, R7 ;  /* 0x0000000605067223 */ /* 0x040fe20000010007 */
[----:B------:R-:W-:-:S02]  /*4950*/  FSEL R5, R5, R50, !P0 ;  /* 0x0000003205057208 */ /* 0x000fc40004000000 */
[----:B------:R-:W-:Y:S02]  /*4960*/  ISETP.NE.AND P0, PT, R127, 0x3, PT ;  /* 0x000000037f00780c */ /* 0x000fe40003f05270 */
[C---:B------:R-:W-:Y:S01]  /*4970*/  FSEL R51, R4.reuse, R51, !P1 ;  /* 0x0000003304337208 */ /* 0x040fe20004800000 */
[-C--:B-1----:R-:W-:Y:S01]  /*4980*/  FMUL.FTZ R4, R4, R8.reuse ;  /* 0x0000000804047220 */ /* 0x082fe20000410000 */
[C---:B------:R-:W-:Y:S01]  /*4990*/  FFMA.FTZ R8, R6.reuse, R8, R9 ;  /* 0x0000000806087223 */ /* 0x040fe20000010009 */
[----:B------:R-:W-:Y:S02]  /*49a0*/  FSEL R5, R6, R5, !P1 ;  /* 0x0000000506057208 */ /* 0x000fe40004800000 */
[----:B------:R-:W-:Y:S01]  /*49b0*/  ISETP.NE.AND P1, PT, R129, RZ, PT ;  /* 0x000000ff8100720c */ /* 0x000fe20003f25270 */
[----:B------:R-:W-:Y:S01]  /*49c0*/  FFMA.FTZ R11, R10, R8, R11 ;  /* 0x000000080a0b7223 */ /* 0x000fe2000001000b */
[----:B------:R-:W-:Y:S01]  /*49d0*/  FSEL R50, R8, R5, !P0 ;  /* 0x0000000508327208 */ /* 0x000fe20004000000 */
[----:B------:R-:W-:Y:S01]  /*49e0*/  FMUL.FTZ R10, R10, R4 ;  /* 0x000000040a0a7220 */ /* 0x000fe20000410000 */
[----:B------:R-:W-:Y:S01]  /*49f0*/  FSEL R51, R4, R51, !P0 ;  /* 0x0000003304337208 */ /* 0x000fe20004000000 */
[----:B------:R-:W-:Y:S01]  /*4a00*/  @P2 IMAD.MOV.U32 R4, RZ, RZ, R2 ;  /* 0x000000ffff042224 */ /* 0x000fe200078e0002 */
[----:B------:R-:W-:Y:S01]  /*4a10*/  @P2 ISETP.NE.AND P0, PT, R45, RZ, PT ;  /* 0x000000ff2d00220c */ /* 0x000fe20003f05270 */
[----:B------:R-:W-:-:S02]  /*4a20*/  @P2 FFMA.FTZ R5, R139, R50, R136 ;  /* 0x000000328b052223 */ /* 0x000fc40000010088 */
[----:B------:R-:W-:-:S03]  /*4a30*/  @P2 FMUL.FTZ R6, R139, R51 ;  /* 0x000000338b062220 */ /* 0x000fc60000410000 */
[----:B------:R-:W-:Y:S02]  /*4a40*/  @P2 FSEL R136, R50, R5, !P0 ;  /* 0x0000000532882208 */ /* 0x000fe40004000000 */
[----:B------:R-:W-:Y:S02]  /*4a50*/  @P2 FSEL R139, R51, R6, !P0 ;  /* 0x00000006338b2208 */ /* 0x000fe40004000000 */
[----:B------:R-:W-:Y:S01]  /*4a60*/  @P2 MOV R5, R3 ;  /* 0x0000000300052202 */ /* 0x000fe20000000f00 */
[----:B------:R-:W-:Y:S06]  /*4a70*/  @P2 BRA `(.L_x_2514) ;  /* 0x0000000000182947 */ /* 0x000fec0003800000 */
[----:B------:R-:W-:Y:S01]  /*4a80*/  ISETP.NE.AND P0, PT, R45, RZ, PT ;  /* 0x000000ff2d00720c */ /* 0x000fe20003f05270 */
[C---:B------:R-:W-:Y:S01]  /*4a90*/  FMUL.FTZ R4, R10.reuse, R2 ;  /* 0x000000020a047220 */ /* 0x040fe20000410000 */
[----:B------:R-:W-:-:S11]  /*4aa0*/  FFMA.FTZ R5, R10, R3, R11 ;  /* 0x000000030a057223 */ /* 0x000fd6000001000b */
[----:B------:R0:W-:Y:S01]  /*4ab0*/  @!P0 STS.64 [UR5+0x2138], R2 ;  /* 0x00213802ff008988 */ /* 0x0001e20008000a05 */
[----:B------:R-:W-:Y:S02]  /*4ac0*/  @!P0 MOV R139, R2 ;  /* 0x00000002008b8202 */ /* 0x000fe40000000f00 */
[----:B------:R-:W-:-:S07]  /*4ad0*/  @!P0 MOV R136, R3 ;  /* 0x0000000300888202 */ /* 0x000fce0000000f00 */
.L_x_2514:
[----:B------:R-:W-:Y:S05]  /*4ae0*/  BSYNC.RECONVERGENT B0 ;  /* 0x0000000000007941 */ /* 0x000fea0003800200 */
.L_x_2513:
[----:B------:R-:W-:Y:S01]  /*4af0*/  BAR.SYNC.DEFER_BLOCKING 0x0 ;  /* 0x0000000000007b1d */ /* 0x000fe20000010000 */
[----:B------:R-:W-:Y:S01]  /*4b00*/  ISETP.NE.AND P0, PT, R129, RZ, PT ;  /* 0x000000ff8100720c */ /* 0x000fe20003f05270 */
[----:B-----5:R-:W-:-:S04]  /*4b10*/  FMUL.FTZ R134, R134, R137 ;  /* 0x0000008986867220 */ /* 0x020fc80000410000 */
[----:B------:R-:W-:Y:S01]  /*4b20*/  BSSY.RECONVERGENT B0, `(.L_x_2515) ;  /* 0x000001c000007945 */ /* 0x000fe20003800200 */
[----:B0-----:R-:W0:Y:S02]  /*4b30*/  @P1 LDS R3, [UR5+0x213c] ;  /* 0x00213c05ff031984 */ /* 0x001e240008000800 */
[----:B0-----:R-:W-:-:S04]  /*4b40*/  @P1 FFMA.FTZ R136, R3, R139, R136 ;  /* 0x0000008b03881223 */ /* 0x001fc80000010088 */
[----:B------:R-:W-:-:S04]  /*4b50*/  FFMA.FTZ R100, R101, R136, R100 ;  /* 0x0000008865647223 */ /* 0x000fc80000010064 */
        /* <DEDUP_REMOVED lines=14> */
[----:B------:R-:W-:Y:S01]  /*4c40*/  FFMA.FTZ R132, R135, R130, R132 ;  /* 0x0000008287847223 */ /* 0x000fe20000010084 */
[----:B------:R-:W-:Y:S06]  /*4c50*/  @P0 BRA `(.L_x_2516) ;  /* 0x0000000000200947 */ /* 0x000fec0003800000 */
[----:B------:R-:W0:Y:S01]  /*4c60*/  LDC.64 R2, c[0x0][0x480] ;  /* 0x00012000ff027b82 */ /* 0x000e220000000a00 */
[----:B------:R-:W-:Y:S02]  /*4c70*/  USHF.R.S32.HI UR38, URZ, 0x1f, UR7 ;  /* 0x0000001fff267899 */ /* 0x000fe40008011407 */
[C---:B------:R-:W-:Y:S01]  /*4c80*/  IADD3 R6, P0, PT, R47.reuse, UR7, RZ ;  /* 0x000000072f067c10 */ /* 0x040fe2000ff1e0ff */
[----:B------:R1:W-:Y:S03]  /*4c90*/  STS.64 [UR11], R4 ;  /* 0x00000004ff007988 */ /* 0x0003e60008000a0b */
[----:B------:R-:W-:Y:S02]  /*4ca0*/  LEA.HI.X.SX32 R7, R47, UR38, 0x1, P0 ;  /* 0x000000262f077c11 */ /* 0x000fe400080f0eff */
[----:B0-----:R-:W-:-:S04]  /*4cb0*/  LEA R2, P0, R6, R2, 0x3 ;  /* 0x0000000206027211 */ /* 0x001fc800078018ff */
[----:B------:R-:W-:-:S05]  /*4cc0*/  LEA.HI.X R3, R6, R3, R7, 0x3, P0 ;  /* 0x0000000306037211 */ /* 0x000fca00000f1c07 */
[----:B------:R1:W-:Y:S04]  /*4cd0*/  STG.E.64 desc[UR24][R2.64], R4 ;  /* 0x0000000402007986 */ /* 0x0003e8000c101b18 */
.L_x_2516:
[----:B------:R-:W-:Y:S05]  /*4ce0*/  BSYNC.RECONVERGENT B0 ;  /* 0x0000000000007941 */ /* 0x000fea0003800200 */
.L_x_2515:
[----:B------:R-:W-:Y:S01]  /*4cf0*/  ULEA UR13, UP0, UR28, UR13, 0x2 ;  /* 0x0000000d1c0d7291 */ /* 0x000fe2000f8010ff */
[C---:B------:R-:W-:Y:S01]  /*4d00*/  FFMA.FTZ R73, R134.reuse, R100, R73 ;  /* 0x0000006486497223 */ /* 0x040fe20000010049 */
[----:B------:R-:W-:Y:S01]  /*4d10*/  UIADD3 UR12, UPT, UPT, UR12, 0x1, URZ ;  /* 0x000000010c0c7890 */ /* 0x000fe2000fffe0ff */
[C---:B------:R-:W-:Y:S01]  /*4d20*/  FFMA.FTZ R76, R134.reuse, R103, R76 ;  /* 0x00000067864c7223 */ /* 0x040fe2000001004c */
[----:B------:R-:W-:Y:S01]  /*4d30*/  UIADD3.X UR15, UPT, UPT, UR15, UR29, URZ, UP0, !UPT ;  /* 0x0000001d0f0f7290 */ /* 0x000fe200087fe4ff */
[C---:B------:R-:W-:Y:S01]  /*4d40*/  FFMA.FTZ R75, R134.reuse, R104, R75 ;  /* 0x00000068864b7223 */ /* 0x040fe2000001004b */
[----:B------:R-:W-:Y:S01]  /*4d50*/  UISETP.NE.AND UP0, UPT, UR12, URZ, UPT ;  /* 0x000000ff0c00728c */ /* 0x000fe2000bf05270 */
[C---:B------:R-:W-:Y:S01]  /*4d60*/  FFMA.FTZ R78, R134.reuse, R107, R78 ;  /* 0x0000006b864e7223 */ /* 0x040fe2000001004e */
[----:B------:R-:W-:Y:S01]  /*4d70*/  ULEA UR16, UP1, UR30, UR16, 0x2 ;  /* 0x000000101e107291 */ /* 0x000fe2000f8210ff */
[C---:B------:R-:W-:Y:S01]  /*4d80*/  FFMA.FTZ R77, R134.reuse, R108, R77 ;  /* 0x0000006c864d7223 */ /* 0x040fe2000001004d */
[----:B------:R-:W-:Y:S01]  /*4d90*/  ULEA UR18, UP2, UR6, UR18, 0x2 ;  /* 0x0000001206127291 */ /* 0x000fe2000f8410ff */
[C---:B------:R-:W-:Y:S01]  /*4da0*/  FFMA.FTZ R80, R134.reuse, R111, R80 ;  /* 0x0000006f86507223 */ /* 0x040fe20000010050 */
        /* <DEDUP_REMOVED lines=9> */
[----:B------:R-:W-:Y:S01]  /*4e40*/  FFMA.FTZ R89, R134, R132, R89 ;  /* 0x0000008486597223 */ /* 0x000fe20000010059 */
[----:B------:R-:W-:-:S02]  /*4e50*/  UIADD3 UR7, UPT, UPT, UR7, 0x1, URZ ;  /* 0x0000000107077890 */ /* 0x000fc4000fffe0ff */
[----:B------:R-:W-:Y:S02]  /*4e60*/  UIADD3 UR11, UPT, UPT, UR11, 0x8, URZ ;  /* 0x000000080b0b7890 */ /* 0x000fe4000fffe0ff */
[----:B------:R-:W-:Y:S02]  /*4e70*/  UIADD3.X UR17, UPT, UPT, UR17, UR23, URZ, UP1, !UPT ;  /* 0x0000001711117290 */ /* 0x000fe40008ffe4ff */
[----:B------:R-:W-:Y:S01]  /*4e80*/  UIADD3.X UR19, UPT, UPT, UR19, UR20, URZ, UP2, !UPT ;  /* 0x0000001413137290 */ /* 0x000fe200097fe4ff */
[----:B------:R-:W-:Y:S11]  /*4e90*/  BRA.U UP0, `(.L_x_2517) ;  /* 0xffffffed00b47547 */ /* 0x000ff6000b83ffff */
.L_x_2512:
[----:B------:R-:W-:Y:S01]  /*4ea0*/  BAR.SYNC.DEFER_BLOCKING 0x0 ;  /* 0x0000000000007b1d */ /* 0x000fe20000010000 */
[----:B------:R-:W-:Y:S01]  /*4eb0*/  ISETP.NE.AND P0, PT, R129, RZ, PT ;  /* 0x000000ff8100720c */ /* 0x000fe20003f05270 */
[----:B------:R-:W-:Y:S01]  /*4ec0*/  IMAD.U32 R6, RZ, RZ, UR37 ;  /* 0x00000025ff067e24 */ /* 0x000fe2000f8e00ff */
[----:B-1----:R-:W-:Y:S01]  /*4ed0*/  MOV R2, UR39 ;  /* 0x0000002700027c02 */ /* 0x002fe20008000f00 */
[----:B------:R-:W-:Y:S02]  /*4ee0*/  UIADD3 UR31, UP0, UPT, UR31, 0x2000, URZ ;  /* 0x000020001f1f7890 */ /* 0x000fe4000ff1e0ff */
[----:B------:R-:W0:Y:S01]  /*4ef0*/  LDCU.64 UR12, c[0x0][0x478] ;  /* 0x00008f00ff0c77ac */ /* 0x000e220008000a00 */
[----:B------:R-:W-:Y:S02]  /*4f00*/  UIADD3 UR4, UPT, UPT, UR4, 0x1, URZ ;  /* 0x0000000104047890 */ /* 0x000fe4000fffe0ff */
[----:B------:R-:W-:Y:S02]  /*4f10*/  UIADD3.X UR33, UPT, UPT, URZ, UR33, URZ, UP0, !UPT ;  /* 0x00000021ff217290 */ /* 0x000fe400087fe4ff */
[----:B------:R-:W-:-:S04]  /*4f20*/  UIADD3 UR34, UP1, UPT, UR34, 0x2000, URZ ;  /* 0x0000200022227890 */ /* 0x000fc8000ff3e0ff */
[----:B------:R-:W-:Y:S01]  /*4f30*/  UIADD3.X UR35, UPT, UPT, URZ, UR35, URZ, UP1, !UPT ;  /* 0x00000023ff237290 */ /* 0x000fe20008ffe4ff */
[----:B------:R-:W-:Y:S04]  /*4f40*/  STS [R28], R73 ;  /* 0x000000491c007388 */ /* 0x000fe80000000800 */
[----:B------:R-:W-:Y:S04]  /*4f50*/  STS [R27+0x4], R76 ;  /* 0x0000044c1b007388 */ /* 0x000fe80000000800 */
[----:B------:R-:W-:Y:S04]  /*4f60*/  STS [R26+0x8], R75 ;  /* 0x0000084b1a007388 */ /* 0x000fe80000000800 */
[----:B------:R-:W-:Y:S04]  /*4f70*/  STS [R25+0xc], R78 ;  /* 0x00000c4e19007388 */ /* 0x000fe80000000800 */
[----:B------:R-:W-:Y:S04]  /*4f80*/  STS [R24+0x10], R77 ;  /* 0x0000104d18007388 */ /* 0x000fe80000000800 */
[----:B------:R-:W-:Y:S04]  /*4f90*/  STS [R23+0x14], R80 ;  /* 0x0000145017007388 */ /* 0x000fe80000000800 */
[----:B------:R-:W-:Y:S04]  /*4fa0*/  STS [R22+0x18], R79 ;  /* 0x0000184f16007388 */ /* 0x000fe80000000800 */
[----:B------:R1:W-:Y:S04]  /*4fb0*/  STS [R21+0x1c], R82 ;  /* 0x00001c5215007388 */ /* 0x0003e80000000800 */
[----:B------:R-:W-:Y:S04]  /*4fc0*/  STS [R20+0x20], R81 ;  /* 0x0000205114007388 */ /* 0x000fe80000000800 */
[----:B------:R-:W-:Y:S01]  /*4fd0*/  STS [R19+0x24], R84 ;  /* 0x0000245413007388 */ /* 0x000fe20000000800 */
[----:B-1----:R-:W-:-:S03]  /*4fe0*/  LOP3.LUT R21, R128, 0x3e00, RZ, 0xc0, !PT ;  /* 0x00003e0080157812 */ /* 0x002fc600078ec0ff */
[----:B------:R-:W-:Y:S01]  /*4ff0*/  STS [R18+0x28], R83 ;  /* 0x0000285312007388 */ /* 0x000fe20000000800 */
[----:B------:R-:W-:-:S03]  /*5000*/  IADD3 R21, PT, PT, R46, R21, RZ ;  /* 0x000000152e157210 */ /* 0x000fc60007ffe0ff */
[----:B------:R-:W-:Y:S01]  /*5010*/  STS [R17+0x2c], R86 ;  /* 0x00002c5611007388 */ /* 0x000fe20000000800 */
[C---:B------:R-:W-:Y:S01]  /*5020*/  IADD3 R25, PT, PT, R21.reuse, 0x40, RZ ;  /* 0x0000004015197810 */ /* 0x040fe20007ffe0ff */
[C---:B------:R-:W-:Y:S02]  /*5030*/  VIADD R23, R21.reuse, 0x20 ;  /* 0x0000002015177836 */ /* 0x040fe40000000000 */
[----:B------:R-:W-:Y:S01]  /*5040*/  STS [R16+0x30], R85 ;  /* 0x0000305510007388 */ /* 0x000fe20000000800 */
[C---:B------:R-:W-:Y:S02]  /*5050*/  IADD3 R27, PT, PT, R21.reuse, 0xa0, RZ ;  /* 0x000000a0151b7810 */ /* 0x040fe40007ffe0ff */
[----:B------:R-:W-:Y:S01]  /*5060*/  IADD3 R45, PT, PT, R21, 0xc0, RZ ;  /* 0x000000c0152d7810 */ /* 0x000fe20007ffe0ff */
        /* <DEDUP_REMOVED lines=22> */
[----:B------:R-:W-:-:S04]  /*51d0*/  IADD3 R3, P0, P1, R21, UR8, R2 ;  /* 0x0000000815037c10 */ /* 0x000fc8000f91e002 */
[----:B------:R-:W-:Y:S02]  /*51e0*/  IADD3.X R4, PT, PT, RZ, UR10, RZ, P0, P1 ;  /* 0x0000000aff047c10 */ /* 0x000fe400087e24ff */
[----:B0-----:R-:W-:-:S04]  /*51f0*/  LEA R2, P0, R3, UR12, 0x2 ;  /* 0x0000000c03027c11 */ /* 0x001fc8000f8010ff */
[----:B------:R-:W-:Y:S01]  /*5200*/  LEA.HI.X R3, R3, UR13, R4, 0x2, P0 ;  /* 0x0000000d03037c11 */ /* 0x000fe200080f1404 */
[----:B------:R-:W0:Y:S01]  /*5210*/  LDS R0, [UR5+0x2100] ;  /* 0x00210005ff007984 */ /* 0x000e220008000800 */
[----:B------:R-:W1:Y:S02]  /*5220*/  LDCU UR5, c[0x0][0x394] ;  /* 0x00007280ff0577ac */ /* 0x000e640008000800 */
[----:B-1----:R-:W-:Y:S01]  /*5230*/  UISETP.NE.AND UP0, UPT, UR4, UR5, UPT ;  /* 0x000000050400728c */ /* 0x002fe2000bf05270 */
[-C--:B0-----:R-:W-:Y:S02]  /*5240*/  ISETP.GE.AND P2, PT, R21, R0.reuse, PT ;  /* 0x000000001500720c */ /* 0x081fe40003f46270 */
[-C--:B------:R-:W-:Y:S02]  /*5250*/  ISETP.GE.AND P1, PT, R23, R0.reuse, PT ;  /* 0x000000001700720c */ /* 0x080fe40003f26270 */
[----:B------:R-:W-:Y:S01]  /*5260*/  ISETP.GE.AND P0, PT, R25, R0, PT ;  /* 0x000000001900720c */ /* 0x000fe20003f06270 */
[C---:B------:R-:W-:Y:S01]  /*5270*/  VIADD R25, R21.reuse, 0x80 ;  /* 0x0000008015197836 */ /* 0x040fe20000000000 */
[----:B------:R-:W-:-:S02]  /*5280*/  IADD3 R23, PT, PT, R21, 0x60, RZ ;  /* 0x0000006015177810 */ /* 0x000fc40007ffe0ff */
[-C--:B------:R-:W-:Y:S02]  /*5290*/  ISETP.GE.AND P5, PT, R27, R0.reuse, PT ;  /* 0x000000001b00720c */ /* 0x080fe40003fa6270 */
[-C--:B------:R-:W-:Y:S01]  /*52a0*/  ISETP.GE.AND P4, PT, R23, R0.reuse, PT ;  /* 0x000000001700720c */ /* 0x080fe20003f86270 */
[----:B------:R-:W-:Y:S01]  /*52b0*/  VIADD R23, R21, 0xe0 ;  /* 0x000000e015177836 */ /* 0x000fe20000000000 */
[-C--:B------:R-:W-:Y:S01]  /*52c0*/  ISETP.GE.AND P6, PT, R25, R0.reuse, PT ;  /* 0x000000001900720c */ /* 0x080fe20003fc6270 */
[----:B------:R0:W-:Y:S01]  /*52d0*/  @!P2 STG.E desc[UR24][R2.64], R5 ;  /* 0x000000050200a986 */ /* 0x0001e2000c101918 */
[----:B------:R-:W-:Y:S02]  /*52e0*/  IADD3 R25, PT, PT, R21, 0x100, RZ ;  /* 0x0000010015197810 */ /* 0x000fe40007ffe0ff */
[----:B------:R-:W-:Y:S01]  /*52f0*/  ISETP.GE.AND P2, PT, R23, R0, PT ;  /* 0x000000001700720c */ /* 0x000fe20003f46270 */
[----:B------:R1:W-:Y:S01]  /*5300*/  @!P1 STG.E desc[UR24][R2.64+0x80], R43 ;  /* 0x0000802b02009986 */ /* 0x0003e2000c101918 */
[----:B------:R-:W-:-:S02]  /*5310*/  IADD3 R23, PT, PT, R21, 0x120, RZ ;  /* 0x0000012015177810 */ /* 0x000fc40007ffe0ff */
[-C--:B------:R-:W-:Y:S01]  /*5320*/  ISETP.GE.AND P3, PT, R45, R0.reuse, PT ;  /* 0x000000002d00720c */ /* 0x080fe20003f66270 */
[----:B------:R1:W-:Y:S01]  /*5330*/  @!P0 STG.E desc[UR24][R2.64+0x100], R7 ;  /* 0x0001000702008986 */ /* 0x0003e2000c101918 */
[-C--:B------:R-:W-:Y:S01]  /*5340*/  ISETP.GE.AND P1, PT, R25, R0.reuse, PT ;  /* 0x000000001900720c */ /* 0x080fe20003f26270 */
[----:B------:R-:W-:Y:S01]  /*5350*/  VIADD R25, R21, 0x140 ;  /* 0x0000014015197836 */ /* 0x000fe20000000000 */
[-C--:B------:R-:W-:Y:S01]  /*5360*/  ISETP.GE.AND P0, PT, R23, R0.reuse, PT ;  /* 0x000000001700720c */ /* 0x080fe20003f06270 */
[----:B------:R1:W-:Y:S01]  /*5370*/  @!P6 STG.E desc[UR24][R2.64+0x200], R9 ;  /* 0x000200090200e986 */ /* 0x0003e2000c101918 */
[C---:B------:R-:W-:Y:S02]  /*5380*/  IADD3 R23, PT, PT, R21.reuse, 0x160, RZ ;  /* 0x0000016015177810 */ /* 0x040fe40007ffe0ff */
[----:B0-----:R-:W-:Y:S01]  /*5390*/  IADD3 R5, PT, PT, R21, 0x180, RZ ;  /* 0x0000018015057810 */ /* 0x001fe20007ffe0ff */
[----:B------:R1:W-:Y:S01]  /*53a0*/  @!P5 STG.E desc[UR24][R2.64+0x280], R39 ;  /* 0x000280270200d986 */ /* 0x0003e2000c101918 */
[-C--:B------:R-:W-:Y:S01]  /*53b0*/  ISETP.GE.AND P6, PT, R23, R0.reuse, PT ;  /* 0x000000001700720c */ /* 0x080fe20003fc6270 */
[----:B------:R-:W-:Y:S01]  /*53c0*/  VIADD R23, R21, 0x1a0 ;  /* 0x000001a015177836 */ /* 0x000fe20000000000 */
[----:B------:R-:W-:Y:S01]  /*53d0*/  ISETP.GE.AND P5, PT, R5, R0, PT ;  /* 0x000000000500720c */ /* 0x000fe20003fa6270 */
[----:B------:R1:W-:Y:S01]  /*53e0*/  @!P4 STG.E desc[UR24][R2.64+0x180], R41 ;  /* 0x000180290200c986 */ /* 0x0003e2000c101918 */
[----:B------:R-:W-:-:S02]  /*53f0*/  IADD3 R5, PT, PT, R21, 0x1c0, RZ ;  /* 0x000001c015057810 */ /* 0x000fc40007ffe0ff */
[----:B------:R-:W-:Y:S01]  /*5400*/  IADD3 R21, PT, PT, R21, 0x1e0, RZ ;  /* 0x000001e015157810 */ /* 0x000fe20007ffe0ff */
[----:B------:R1:W-:Y:S01]  /*5410*/  @!P3 STG.E desc[UR24][R2.64+0x300], R11 ;  /* 0x0003000b0200b986 */ /* 0x0003e2000c101918 */
[-C--:B------:R-:W-:Y:S02]  /*5420*/  ISETP.GE.AND P4, PT, R25, R0.reuse, PT ;  /* 0x000000001900720c */ /* 0x080fe40003f86270 */
[-C--:B------:R-:W-:Y:S01]  /*5430*/  ISETP.GE.AND P3, PT, R23, R0.reuse, PT ;  /* 0x000000001700720c */ /* 0x080fe20003f66270 */
        /* <DEDUP_REMOVED lines=11> */
[----:B------:R-:W-:Y:S05]  /*54f0*/  BRA.U UP0, `(.L_x_2518) ;  /* 0xffffffb100147547 */ /* 0x000fea000b83ffff */
[----:B------:R-:W-:Y:S05]  /*5500*/  EXIT ;  /* 0x000000000000794d */ /* 0x000fea0003800000 */
.L_x_2519:
        /* <DEDUP_REMOVED lines=15> */
.L_x_5024:


//--------------------- .text._Z25selective_scan_fwd_kernelI32Selective_Scan_fwd_kernel_traitsILi128ELi16ELi1ELb0ELb0ELb0ELb1EffEEv13SSMParamsBase --------------------------
	.section	.text._Z25selective_scan_fwd_kernelI32Selective_Scan_fwd_kernel_traitsILi128ELi16ELi1ELb0ELb0ELb0ELb1EffEEv13SSMParamsBase,"ax",@progbits
	.align	128
        .global         _Z25selective_scan_fwd_kernelI32Selective_Scan_fwd_kernel_traitsILi128ELi16ELi1ELb0ELb0ELb0ELb1EffEEv13SSMParamsBase
        .type           _Z25selective_scan_fwd_kernelI32Selective_Scan_fwd_kernel_traitsILi128ELi16ELi1ELb0ELb0ELb0ELb1EffEEv13SSMParamsBase,@function
        .size           _Z25selective_scan_fwd_kernelI32Selective_Scan_fwd_kernel_traitsILi128ELi16ELi1ELb0ELb0ELb0ELb1EffEEv13SSMParamsBase,(.L_x_5025 - _Z25selective_scan_fwd_kernelI32Selective_Scan_fwd_kernel_traitsILi128ELi16ELi1ELb0ELb0ELb0ELb1EffEEv13SSMParamsBase)
        .other          _Z25selective_scan_fwd_kernelI32Selective_Scan_fwd_kernel_traitsILi128ELi16ELi1ELb0ELb0ELb0ELb1EffEEv13SSMParamsBase,@"STO_CUDA_ENTRY STV_DEFAULT"
_Z25selective_scan_fwd_kernelI32Selective_Scan_fwd_kernel_traitsILi128ELi16ELi1ELb0ELb0ELb0ELb1EffEEv13SSMParamsBase:
.text._Z25selective_scan_fwd_kernelI32Selective_Scan_fwd_kernel_traitsILi128ELi16ELi1ELb0ELb0ELb0ELb1EffEEv13SSMParamsBase:
        /* <DEDUP_REMOVED lines=9> */
[----:B0-----:R-:W-:-:S05]  /*0090*/  UISETP.NE.U32.AND UP1, UPT, UR6, URZ, UPT ;  /* 0x000000ff0600728c */ /* 0x001fca000bf25070 */
[----:B------:R-:W0:Y:S01]  /*00a0*/  S2UR UR21, SR_CTAID.X ;  /* 0x00000000001579c3 */ /* 0x000e220000002500 */
[----:B------:R-:W0:Y:S01]  /*00b0*/  LDCU.128 UR16, c[0x0][0x460] ;  /* 0x00008c00ff1077ac */ /* 0x000e220008000c00 */
[----:B------:R-:W-:Y:S02]  /*00c0*/  UISETP.NE.AND.EX UP1, UPT, UR7, URZ, UPT, UP1 ;  /* 0x000000ff0700728c */ /* 0x000fe4000bf25310 */
[----:B---3--:R-:W-:-:S04]  /*00d0*/  UISETP.NE.U32.AND UP0, UPT, UR4, URZ, UPT ;  /* 0x000000ff0400728c */ /* 0x008fc8000bf05070 */
[----:B------:R-:W-:Y:S01]  /*00e0*/  PLOP3.LUT P1, PT, PT, PT, UP1, 0x80, 0x8 ;  /* 0x000000000008781c */ /* 0x000fe20003f2f018 */
[----:B------:R-:W-:-:S04]  /*00f0*/  UISETP.NE.AND.EX UP0, UPT, UR5, URZ, UPT, UP0 ;  /* 0x000000ff0500728c */ /* 0x000fc8000bf05300 */
[----:B-1----:R-:W-:Y:S02]  /*0100*/  @UP1 ULEA UR6, UP3, UR20, UR6, 0x2 ;  /* 0x0000000614061291 */ /* 0x002fe4000f8610ff */
        /* <DEDUP_REMOVED lines=19> */
[----:B------:R-:W3:Y:S01]  /*0240*/  LDCU.128 UR8, c[0x0][0x410] ;  /* 0x00008200ff0877ac */ /* 0x000ee20008000c00 */
[----:B------:R-:W4:Y:S01]  /*0250*/  LDCU.64 UR40, c[0x0][0x3d8] ;  /* 0x00007b00ff2877ac */ /* 0x000f220008000a00 */
[----:B------:R-:W-:Y:S01]  /*0260*/  UMOV UR24, UR22 ;  /* 0x0000001600187c82 */ /* 0x000fe20008000000 */
[----:B------:R-:W-:Y:S01]  /*0270*/  UMOV UR27, UR30 ;  /* 0x0000001e001b7c82 */ /* 0x000fe20008000000 */
[----:B------:R-:W4:Y:S01]  /*0280*/  LDCU.64 UR36, c[0x0][0x3b8] ;  /* 0x00007700ff2477ac */ /* 0x000f220008000a00 */
[----:B0-----:R-:W-:Y:S02]  /*0290*/  UIMAD.WIDE.U32 UR30, UR20, UR14, URZ ;  /* 0x0000000e141e72a5 */ /* 0x001fe4000f8e00ff */
[----:B------:R-:W-:-:S02]  /*02a0*/  UIMAD.WIDE.U32 UR24, UR20, UR34, UR24 ;  /* 0x00000022141872a5 */ /* 0x000fc4000f8e0018 */
[----:B------:R-:W-:Y:S02]  /*02b0*/  UIMAD.WIDE.U32 UR26, UR20, UR38, UR26 ;  /* 0x00000026141a72a5 */ /* 0x000fe4000f8e001a */
[----:B------:R-:W-:Y:S02]  /*02c0*/  UIMAD UR23, UR20, UR35, UR25 ;  /* 0x00000023141772a4 */ /* 0x000fe4000f8e0219 */
[----:B------:R-:W-:Y:S02]  /*02d0*/  UIMAD UR15, UR20, UR15, UR31 ;  /* 0x0000000f140f72a4 */ /* 0x000fe4000f8e021f */
[----:B--2---:R-:W-:Y:S01]  /*02e0*/  UIMAD.WIDE.U32 UR34, UR20, UR6, URZ ;  /* 0x00000006142272a5 */ /* 0x004fe2000f8e00ff */
[C---:B-1----:R-:W-:Y:S01]  /*02f0*/  LOP3.LUT R46, R119.reuse, 0x1f, RZ, 0xc0, !PT ;  /* 0x0000001f772e7812 */ /* 0x042fe200078ec0ff */
[----:B------:R-:W-:Y:S01]  /*0300*/  UMOV UR14, UR30 ;  /* 0x0000001e000e7c82 */ /* 0x000fe20008000000 */
[----:B------:R-:W-:Y:S01]  /*0310*/  UIMAD UR39, UR20, UR39, UR27 ;  /* 0x00000027142772a4 */ /* 0x000fe2000f8e021b */
[----:B------:R-:W-:Y:S01]  /*0320*/  SHF.L.U32 R118, R119, 0x4, RZ ;  /* 0x0000000477767819 */ /* 0x000fe200000006ff */
[----:B------:R-:W-:Y:S01]  /*0330*/  ULEA UR18, UP1, UR26, UR18, 0x2 ;  /* 0x000000121a127291 */ /* 0x000fe2000f8210ff */
[----:B------:R-:W-:Y:S01]  /*0340*/  SHF.R.U32.HI R117, RZ, 0x5, R119 ;  /* 0x00000005ff757819 */ /* 0x000fe20000011677 */
[----:B---3--:R-:W-:-:S02]  /*0350*/  UIMAD.WIDE.U32 UR32, UR20, UR10, URZ ;  /* 0x0000000a142072a5 */ /* 0x008fc4000f8e00ff */
[----:B------:R-:W-:Y:S02]  /*0360*/  UIMAD.WIDE.U32 UR14, UR21, UR12, UR14 ;  /* 0x0000000c150e72a5 */ /* 0x000fe4000f8e000e */
[----:B------:R-:W-:Y:S02]  /*0370*/  UIMAD UR35, UR20, UR7, UR35 ;  /* 0x00000007142372a4 */ /* 0x000fe4000f8e0223 */
[----:B------:R-:W-:Y:S02]  /*0380*/  ULEA UR22, UP0, UR24, UR16, 0x2 ;  /* 0x0000001018167291 */ /* 0x000fe4000f8010ff */
[----:B------:R-:W-:Y:S02]  /*0390*/  ULEA.HI.X UR39, UR26, UR19, UR39, 0x2, UP1 ;  /* 0x000000131a277291 */ /* 0x000fe400088f1427 */
[----:B------:R-:W-:Y:S02]  /*03a0*/  UIMAD UR33, UR20, UR11, UR33 ;  /* 0x0000000b142172a4 */ /* 0x000fe4000f8e0221 */
[----:B------:R-:W-:-:S02]  /*03b0*/  UIMAD UR19, UR21, UR13, UR15 ;  /* 0x0000000d151372a4 */ /* 0x000fc4000f8e020f */
[----:B----4-:R-:W-:Y:S02]  /*03c0*/  UIMAD.WIDE.U32 UR30, UR20, UR40, URZ ;  /* 0x00000028141e72a5 */ /* 0x010fe4000f8e00ff */
[----:B------:R-:W-:Y:S02]  /*03d0*/  UIMAD.WIDE.U32 UR12, UR21, UR4, UR34 ;  /* 0x00000004150c72a5 */ /* 0x000fe4000f8e0022 */
[----:B------:R-:W-:Y:S02]  /*03e0*/  ULEA.HI.X UR23, UR24, UR17, UR23, 0x2, UP0 ;  /* 0x0000001118177291 */ /* 0x000fe400080f1417 */
[----:B------:R-:W-:Y:S02]  /*03f0*/  UIMAD.WIDE.U32 UR16, UR21, UR8, UR32 ;  /* 0x00000008151072a5 */ /* 0x000fe4000f8e0020 */
[----:B------:R-:W-:Y:S02]  /*0400*/  UIMAD.WIDE.U32 UR26, UR20, UR36, URZ ;  /* 0x00000024141a72a5 */ /* 0x000fe4000f8e00ff */
[----:B------:R-:W-:Y:S01]  /*0410*/  UIMAD UR25, UR21, UR5, UR13 ;  /* 0x00000005151972a4 */ /* 0x000fe2000f8e020d */
[----:B------:R-:W0:Y:S01]  /*0420*/  LDCU.128 UR4, c[0x0][0x3a0] ;  /* 0x00007400ff0477ac */ /* 0x000e220008000c00 */
[----:B------:R-:W-:-:S02]  /*0430*/  UIMAD UR24, UR21, UR9, UR17 ;  /* 0x00000009151872a4 */ /* 0x000fc4000f8e0211 */
[----:B------:R-:W-:Y:S01]  /*0440*/  UIMAD UR38, UR20, UR37, UR27 ;  /* 0x00000025142672a4 */ /* 0x000fe2000f8e021b */
[----:B------:R-:W1:Y:S01]  /*0450*/  LDCU.128 UR8, c[0x0][0x440] ;  /* 0x00008800ff0877ac */ /* 0x000e620008000c00 */
[----:B------:R-:W-:Y:S01]  /*0460*/  UIMAD UR27, UR20, UR41, UR31 ;  /* 0x00000029141b72a4 */ /* 0x000fe2000f8e021f */
[----:B------:R-:W2:Y:S01]  /*0470*/  LDCU UR31, c[0x0][0x384] ;  /* 0x00007080ff1f77ac */ /* 0x000ea20008000800 */
[----:B------:R-:W3:Y:S01]  /*0480*/  LDCU UR42, c[0x0][0x38c] ;  /* 0x00007180ff2a77ac */ /* 0x000ee20008000800 */
[----:B------:R-:W4:Y:S01]  /*0490*/  LDCU.64 UR40, c[0x0][0x450] ;  /* 0x00008a00ff2877ac */ /* 0x000f220008000a00 */
[----:B------:R-:W4:Y:S01]  /*04a0*/  LDCU.64 UR36, c[0x0][0x3c0] ;  /* 0x00007800ff2477ac */ /* 0x000f220008000a00 */
[----:B------:R-:W4:Y:S01]  /*04b0*/  LDCU.64 UR34, c[0x0][0x3e0] ;  /* 0x00007c00ff2277ac */ /* 0x000f220008000a00 */
[----:B0-----:R-:W-:Y:S02]  /*04c0*/  UIMAD.WIDE.U32 UR32, UR20, UR4, URZ ;  /* 0x00000004142072a5 */ /* 0x001fe4000f8e00ff */
[----:B-1----:R-:W-:-:S02]  /*04d0*/  ULEA UR10, UP0, UR26, UR10, 0x2 ;  /* 0x0000000a1a0a7291 */ /* 0x002fc4000f8010ff */
[----:B------:R-:W-:Y:S02]  /*04e0*/  UIMAD UR4, UR20, UR5, UR33 ;  /* 0x00000005140472a4 */ /* 0x000fe4000f8e0221 */
[----:B--2---:R-:W-:Y:S02]  /*04f0*/  UIMAD UR20, UR21, UR31, UR20 ;  /* 0x0000001f151472a4 */ /* 0x004fe4000f8e0214 */
[----:B------:R-:W-:Y:S02]  /*0500*/  ULEA.HI.X UR11, UR26, UR11, UR38, 0x2, UP0 ;  /* 0x0000000b1a0b7291 */ /* 0x000fe400080f1426 */
[----:B---3--:R-:W-:Y:S02]  /*0510*/  UISETP.LT.AND UP0, UPT, UR42, 0x1, UPT ;  /* 0x000000012a00788c */ /* 0x008fe4000bf01270 */
[----:B------:R-:W-:Y:S01]  /*0520*/  ULEA UR8, UP2, UR32, UR8, 0x2 ;  /* 0x0000000820087291 */ /* 0x000fe2000f8410ff */
[----:B------:R-:W-:Y:S01]  /*0530*/  IMAD R47, R47, UR20, RZ ;  /* 0x000000142f2f7c24 */ /* 0x000fe2000f8e02ff */
[----:B----4-:R-:W-:-:S02]  /*0540*/  ULEA UR5, UP1, UR30, UR40, 0x2 ;  /* 0x000000281e057291 */ /* 0x010fc4000f8210ff */
[----:B------:R-:W-:Y:S01]  /*0550*/  USHF.L.U64.HI UR31, UR6, 0x2, UR7 ;  /* 0x00000002061f7899 */ /* 0x000fe20008010207 */
[----:B------:R-:W-:Y:S01]  /*0560*/  IMAD R47, R47, UR42, RZ ;  /* 0x0000002a2f2f7c24 */ /* 0x000fe2000f8e02ff */
[----:B------:R-:W-:Y:S02]  /*0570*/  USEL UR7, UR42, 0x1, !UP0 ;  /* 0x000000012a077887 */ /* 0x000fe4000c000000 */
[----:B------:R-:W-:Y:S02]  /*0580*/  ULEA.HI.X UR32, UR32, UR9, UR4, 0x2, UP2 ;  /* 0x0000000920207291 */ /* 0x000fe400090f1404 */
[----:B------:R-:W-:Y:S01]  /*0590*/  ULEA.HI.X UR33, UR30, UR41, UR27, 0x2, UP1 ;  /* 0x000000291e217291 */ /* 0x000fe200088f141b */
[----:B------:R-:W-:Y:S01]  /*05a0*/  UMOV UR4, URZ ;  /* 0x000000ff00047c82 */ /* 0x000fe20008000000 */
[----:B------:R-:W-:Y:S02]  /*05b0*/  USHF.L.U64.HI UR37, UR36, 0x2, UR37 ;  /* 0x0000000224257899 */ /* 0x000fe40008010225 */
[----:B------:R-:W-:-:S02]  /*05c0*/  USHF.L.U64.HI UR35, UR34, 0x2, UR35 ;  /* 0x0000000222237899 */ /* 0x000fc40008010223 */
[----:B------:R-:W-:Y:S01]  /*05d0*/  UIADD3 UR42, UPT, UPT, -UR7, URZ, URZ ;  /* 0x000000ff072a7290 */ /* 0x000fe2000fffe1ff */
[----:B------:R-:W-:Y:S01]  /*05e0*/  UMOV UR40, UR22 ;  /* 0x0000001600287c82 */ /* 0x000fe20008000000 */
[----:B------:R-:W-:Y:S01]  /*05f0*/  UMOV UR38, UR18 ;  /* 0x0000001200267c82 */ /* 0x000fe20008000000 */
[----:B------:R-:W-:-:S09]  /*0600*/  UMOV UR41, UR23 ;  /* 0x0000001700297c82 */ /* 0x000fd20008000000 */
.L_x_2558:
[----:B0-----:R-:W0:Y:S01]  /*0610*/  LDCU UR7, c[0x0][0x388] ;  /* 0x00007100ff0777ac */ /* 0x001e220008000800 */
[----:B------:R-:W-:Y:S02]  /*0620*/  LOP3.LUT R22, R118, 0x3e00, RZ, 0xc0, !PT ;  /* 0x00003e0076167812 */ /* 0x000fe400078ec0ff */
[----:B------:R-:W-:Y:S02]  /*0630*/  CS2R R6, SRZ ;  /* 0x0000000000067805 */ /* 0x000fe4000001ff00 */
[----:B------:R-:W-:Y:S01]  /*0640*/  MOV R4, UR40 ;  /* 0x0000002800047c02 */ /* 0x000fe20008000f00 */
[----:B------:R-:W-:Y:S01]  /*0650*/  USHF.L.U32 UR45, UR4, 0xb, URZ ;  /* 0x0000000b042d7899 */ /* 0x000fe200080006ff */
[----:B------:R-:W-:Y:S01]  /*0660*/  MOV R5, UR41 ;  /* 0x0000002900057c02 */ /* 0x000fe20008000f00 */
[----:B------:R-:W-:Y:S02]  /*0670*/  IMAD.IADD R11, R46, 0x1, R22 ;  /* 0x000000012e0b7824 */ /* 0x000fe400078e0216 */
[----:B------:R-:W-:Y:S01]  /*0680*/  HFMA2 R10, -RZ, RZ, 0, 0 ;  /* 0x00000000ff0a7431 */ /* 0x000fe200000001ff */
[----:B------:R-:W-:Y:S01]  /*0690*/  CS2R R16, SRZ ;  /* 0x0000000000107805 */ /* 0x000fe2000001ff00 */
[----:B------:R-:W-:Y:S01]  /*06a0*/  IMAD.MOV.U32 R0, RZ, RZ, RZ ;  /* 0x000000ffff007224 */ /* 0x000fe200078e00ff */
[----:B------:R-:W-:-:S02]  /*06b0*/  CS2R R14, SRZ ;  /* 0x00000000000e7805 */ /* 0x000fc4000001ff00 */
[C---:B------:R-:W-:Y:S01]  /*06c0*/  LEA R2, P0, R11.reuse, UR38, 0x2 ;  /* 0x000000260b027c11 */ /* 0x040fe2000f8010ff */
[C---:B------:R-:W-:Y:S01]  /*06d0*/  IMAD.WIDE.U32 R4, R11.reuse, 0x4, R4 ;  /* 0x000000040b047825 */ /* 0x040fe200078e0004 */
[C---:B------:R-:W-:Y:S02]  /*06e0*/  IADD3 R62, PT, PT, R11.reuse, 0xe0, RZ ;  /* 0x000000e00b3e7810 */ /* 0x040fe40007ffe0ff */
[----:B------:R-:W-:Y:S02]  /*06f0*/  CS2R R8, SRZ ;  /* 0x0000000000087805 */ /* 0x000fe4000001ff00 */
[C---:B------:R-:W-:Y:S01]  /*0700*/  IADD3 R69, PT, PT, R11.reuse, 0x20, RZ ;  /* 0x000000200b457810 */ /* 0x040fe20007ffe0ff */
[----:B------:R-:W-:Y:S01]  /*0710*/  IMAD.X R3, RZ, RZ, UR39, P0 ;  /* 0x00000027ff037e24 */ /* 0x000fe200080e06ff */
[C---:B------:R-:W-:Y:S01]  /*0720*/  IADD3 R70, PT, PT, R11.reuse, 0x40, RZ ;  /* 0x000000400b467810 */ /* 0x040fe20007ffe0ff */
[----:B0-----:R-:W-:Y:S01]  /*0730*/  UIADD3 UR43, UPT, UPT, -UR45, UR7, URZ ;  /* 0x000000072d2b7290 */ /* 0x001fe2000fffe1ff */
[C---:B------:R-:W-:Y:S01]  /*0740*/  VIADD R64, R11.reuse, 0x100 ;  /* 0x000001000b407836 */ /* 0x040fe20000000000 */
[C---:B------:R-:W-:Y:S01]  /*0750*/  IADD3 R66, PT, PT, R11.reuse, 0x80, RZ ;  /* 0x000000800b427810 */ /* 0x040fe20007ffe0ff */
[C---:B------:R-:W-:Y:S01]  /*0760*/  VIADD R58, R11.reuse, 0xc0 ;  /* 0x000000c00b3a7836 */ /* 0x040fe20000000000 */
[C---:B------:R-:W-:Y:S01]  /*0770*/  IADD3 R56, PT, PT, R11.reuse, 0xa0, RZ ;  /* 0x000000a00b387810 */ /* 0x040fe20007ffe0ff */
[C---:B------:R-:W-:Y:S01]  /*0780*/  VIADD R54, R11.reuse, 0x60 ;  /* 0x000000600b367836 */ /* 0x040fe20000000000 */
[----:B------:R-:W-:Y:S01]  /*0790*/  ISETP.GE.AND P0, PT, R11, UR43, PT ;  /* 0x0000002b0b007c0c */ /* 0x000fe2000bf06270 */
[----:B------:R-:W-:Y:S01]  /*07a0*/  BAR.SYNC.DEFER_BLOCKING 0x0 ;  /* 0x0000000000007b1d */ /* 0x000fe20000010000 */
[----:B------:R-:W-:-:S02]  /*07b0*/  ISETP.GE.AND P6, PT, R69, UR43, PT ;  /* 0x0000002b45007c0c */ /* 0x000fc4000bfc6270 */
[----:B------:R-:W-:Y:S02]  /*07c0*/  CS2R R12, SRZ ;  /* 0x00000000000c7805 */ /* 0x000fe4000001ff00 */
[----:B------:R-:W-:Y:S01]  /*07d0*/  ISETP.GE.AND P1, PT, R58, UR43, PT ;  /* 0x0000002b3a007c0c */ /* 0x000fe2000bf26270 */
[----:B------:R-:W-:Y:S01]  /*07e0*/  VIADD R23, R11, 0x160 ;  /* 0x000001600b177836 */ /* 0x000fe20000000000 */
[----:B------:R-:W-:Y:S01]  /*07f0*/  ISETP.GE.AND P5, PT, R70, UR43, PT ;  /* 0x0000002b46007c0c */ /* 0x000fe2000bfa6270 */
[----:B------:R-:W-:Y:S01]  /*0800*/  HFMA2 R21, -RZ, RZ, 0, 0 ;  /* 0x00000000ff157431 */ /* 0x000fe200000001ff */
[----:B------:R-:W-:Y:S02]  /*0810*/  ISETP.GE.AND P4, PT, R54, UR43, PT ;  /* 0x0000002b36007c0c */ /* 0x000fe4000bf86270 */
[----:B------:R-:W-:Y:S02]  /*0820*/  ISETP.GE.AND P3, PT, R66, UR43, PT ;  /* 0x0000002b42007c0c */ /* 0x000fe4000bf66270 */
[----:B------:R-:W-:-:S02]  /*0830*/  ISETP.GE.AND P2, PT, R56, UR43, PT ;  /* 0x0000002b38007c0c */ /* 0x000fc4000bf46270 */
[C---:B------:R-:W-:Y:S02]  /*0840*/  IADD3 R18, PT, PT, R11.reuse, 0x120, RZ ;  /* 0x000001200b127810 */ /* 0x040fe40007ffe0ff */
[C---:B------:R-:W-:Y:S02]  /*0850*/  IADD3 R20, PT, PT, R11.reuse, 0x140, RZ ;  /* 0x000001400b147810 */ /* 0x040fe40007ffe0ff */
[C---:B------:R-:W-:Y:S02]  /*0860*/  IADD3 R24, PT, PT, R11.reuse, 0x180, RZ ;  /* 0x000001800b187810 */ /* 0x040fe40007ffe0ff */
[----:B------:R-:W-:Y:S02]  /*0870*/  IADD3 R25, PT, PT, R11, 0x1a0, RZ ;  /* 0x000001a00b197810 */ /* 0x000fe40007ffe0ff */
[----:B------:R-:W-:Y:S01]  /*0880*/  MOV R19, RZ ;  /* 0x000000ff00137202 */ /* 0x000fe20000000f00 */
[----:B------:R-:W2:Y:S01]  /*0890*/  @!P0 LDG.E R7, desc[UR28][R4.64] ;  /* 0x0000001c04078981 */ /* 0x000ea2000c1e1900 */
[----:B------:R-:W-:-:S03]  /*08a0*/  ISETP.GE.AND P0, PT, R62, UR43, PT ;  /* 0x0000002b3e007c0c */ /* 0x000fc6000bf06270 */
[----:B------:R-:W3:Y:S04]  /*08b0*/  @!P6 LDG.E R0, desc[UR28][R4.64+0x80] ;  /* 0x0000801c0400e981 */ /* 0x000ee8000c1e1900 */
[----:B------:R-:W4:Y:S04]  /*08c0*/  @!P1 LDG.E R15, desc[UR28][R4.64+0x300] ;  /* 0x0003001c040f9981 */ /* 0x000f28000c1e1900 */
[----:B------:R-:W4:Y:S04]  /*08d0*/  @!P5 LDG.E R9, desc[UR28][R4.64+0x100] ;  /* 0x0001001c0409d981 */ /* 0x000f28000c1e1900 */
[----:B------:R-:W4:Y:S01]  /*08e0*/  @!P0 LDG.E R10, desc[UR28][R4.64+0x380] ;  /* 0x0003801c040a8981 */ /* 0x000f22000c1e1900 */
[----:B------:R-:W-:-:S02]  /*08f0*/  ISETP.GE.AND P0, PT, R64, UR43, PT ;  /* 0x0000002b40007c0c */ /* 0x000fc4000bf06270 */
[----:B------:R-:W-:Y:S01]  /*0900*/  ISETP.GE.AND P1, PT, R20, UR43, PT ;  /* 0x0000002b14007c0c */ /* 0x000fe2000bf26270 */
[----:B------:R-:W4:Y:S01]  /*0910*/  @!P4 LDG.E R6, desc[UR28][R4.64+0x180] ;  /* 0x0001801c0406c981 */ /* 0x000f22000c1e1900 */
[----:B------:R-:W-:-:S03]  /*0920*/  ISETP.GE.AND P4, PT, R25, UR43, PT ;  /* 0x0000002b19007c0c */ /* 0x000fc6000bf86270 */
[----:B------:R-:W4:Y:S04]  /*0930*/  @!P3 LDG.E R13, desc[UR28][R4.64+0x200] ;  /* 0x0002001c040db981 */ /* 0x000f28000c1e1900 */
[----:B------:R-:W4:Y:S04]  /*0940*/  @!P2 LDG.E R8, desc[UR28][R4.64+0x280] ;  /* 0x0002801c0408a981 */ /* 0x000f28000c1e1900 */
[----:B------:R-:W4:Y:S01]  /*0950*/  @!P0 LDG.E R17, desc[UR28][R4.64+0x400] ;  /* 0x0004001c04118981 */ /* 0x000f22000c1e1900 */
[----:B------:R-:W-:Y:S02]  /*0960*/  ISETP.GE.AND P0, PT, R18, UR43, PT ;  /* 0x0000002b12007c0c */ /* 0x000fe4000bf06270 */
[----:B------:R-:W-:Y:S01]  /*0970*/  ISETP.GE.AND P2, PT, R23, UR43, PT ;  /* 0x0000002b17007c0c */ /* 0x000fe2000bf46270 */
[----:B------:R-:W4:Y:S01]  /*0980*/  @!P1 LDG.E R19, desc[UR28][R4.64+0x500] ;  /* 0x0005001c04139981 */ /* 0x000f22000c1e1900 */
[----:B------:R-:W-:Y:S01]  /*0990*/  ISETP.GE.AND P3, PT, R24, UR43, PT ;  /* 0x0000002b18007c0c */ /* 0x000fe2000bf66270 */
[C---:B------:R-:W-:Y:S01]  /*09a0*/  VIADD R18, R11.reuse, 0x1c0 ;  /* 0x000001c00b127836 */ /* 0x040fe20000000000 */
[----:B------:R-:W-:Y:S01]  /*09b0*/  IADD3 R20, PT, PT, R11, 0x1e0, RZ ;  /* 0x000001e00b147810 */ /* 0x000fe20007ffe0ff */
[----:B------:R-:W4:Y:S03]  /*09c0*/  @!P4 LDG.E R16, desc[UR28][R4.64+0x680] ;  /* 0x0006801c0410c981 */ /* 0x000f26000c1e1900 */
[----:B------:R-:W-:-:S02]  /*09d0*/  ISETP.GE.AND P5, PT, R18, UR43, PT ;  /* 0x0000002b12007c0c */ /* 0x000fc4000bfa6270 */
[----:B------:R-:W-:Y:S01]  /*09e0*/  ISETP.GE.AND P6, PT, R20, UR43, PT ;  /* 0x0000002b14007c0c */ /* 0x000fe2000bfc6270 */
[----:B------:R-:W4:Y:S01]  /*09f0*/  @!P0 LDG.E R12, desc[UR28][R4.64+0x480] ;  /* 0x0004801c040c8981 */ /* 0x000f22000c1e1900 */
[----:B------:R-:W-:-:S03]  /*0a00*/  CS2R R52, SRZ ;  /* 0x0000000000347805 */ /* 0x000fc6000001ff00 */
        /* <DEDUP_REMOVED lines=9> */
[C---:B------:R-:W-:Y:S01]  /*0aa0*/  IADD3 R25, PT, PT, R18.reuse, 0x40, RZ ;  /* 0x0000004012197810 */ /* 0x040fe20007ffe0ff */
[C---:B------:R-:W-:Y:S01]  /*0ab0*/  VIADD R23, R18.reuse, 0x20 ;  /* 0x0000002012177836 */ /* 0x040fe20000000000 */
[C---:B------:R-:W-:Y:S01]  /*0ac0*/  IADD3 R27, PT, PT, R18.reuse, 0x60, RZ ;  /* 0x00000060121b7810 */ /* 0x040fe20007ffe0ff */
[C---:B------:R-:W-:Y:S01]  /*0ad0*/  VIADD R29, R18.reuse, 0x80 ;  /* 0x00000080121d7836 */ /* 0x040fe20000000000 */
[CC--:B------:R-:W-:Y:S02]  /*0ae0*/  LEA.HI.SX32 R44, R18.reuse, R18.reuse, 0x1b ;  /* 0x00000012122c7211 */ /* 0x0c0fe400078fdaff */
[-C--:B------:R-:W-:Y:S02]  /*0af0*/  LEA.HI.SX32 R25, R25, R18.reuse, 0x1b ;  /* 0x0000001219197211 */ /* 0x080fe400078fdaff */
[----:B------:R-:W-:Y:S02]  /*0b00*/  LEA.HI.SX32 R23, R23, R18, 0x1b ;  /* 0x0000001217177211 */ /* 0x000fe400078fdaff */
[----:B------:R-:W-:-:S02]  /*0b10*/  IADD3 R5, PT, PT, R18, 0xa0, RZ ;  /* 0x000000a012057810 */ /* 0x000fc40007ffe0ff */
[-C--:B------:R-:W-:Y:S02]  /*0b20*/  LEA.HI.SX32 R27, R27, R18.reuse, 0x1b ;  /* 0x000000121b1b7211 */ /* 0x080fe400078fdaff */
[----:B------:R-:W-:Y:S02]  /*0b30*/  LEA R44, R44, UR7, 0x2 ;  /* 0x000000072c2c7c11 */ /* 0x000fe4000f8e10ff */
[-C--:B------:R-:W-:Y:S02]  /*0b40*/  LEA.HI.SX32 R29, R29, R18.reuse, 0x1b ;  /* 0x000000121d1d7211 */ /* 0x080fe400078fdaff */
[----:B------:R-:W-:Y:S01]  /*0b50*/  LEA R42, R25, UR7, 0x2 ;  /* 0x00000007192a7c11 */ /* 0x000fe2000f8e10ff */
[----:B------:R-:W-:Y:S01]  /*0b60*/  VIADD R25, R18, 0xe0 ;  /* 0x000000e012197836 */ /* 0x000fe20000000000 */
[----:B------:R-:W-:Y:S02]  /*0b70*/  LEA R43, R23, UR7, 0x2 ;  /* 0x00000007172b7c11 */ /* 0x000fe4000f8e10ff */
[----:B------:R-:W-:-:S02]  /*0b80*/  LEA.HI.SX32 R5, R5, R18, 0x1b ;  /* 0x0000001205057211 */ /* 0x000fc400078fdaff */
[C---:B------:R-:W-:Y:S02]  /*0b90*/  IADD3 R23, PT, PT, R18.reuse, 0xc0, RZ ;  /* 0x000000c012177810 */ /* 0x040fe40007ffe0ff */
[----:B------:R-:W-:Y:S02]  /*0ba0*/  LEA R41, R27, UR7, 0x2 ;  /* 0x000000071b297c11 */ /* 0x000fe4000f8e10ff */
[----:B------:R-:W-:Y:S02]  /*0bb0*/  LEA R40, R29, UR7, 0x2 ;  /* 0x000000071d287c11 */ /* 0x000fe4000f8e10ff */
[C---:B------:R-:W-:Y:S02]  /*0bc0*/  IADD3 R27, PT, PT, R18.reuse, 0x100, RZ ;  /* 0x00000100121b7810 */ /* 0x040fe40007ffe0ff */
[----:B------:R-:W-:Y:S01]  /*0bd0*/  LEA R39, R5, UR7, 0x2 ;  /* 0x0000000705277c11 */ /* 0x000fe2000f8e10ff */
[C---:B------:R-:W-:Y:S01]  /*0be0*/  VIADD R5, R18.reuse, 0x140 ;  /* 0x0000014012057836 */ /* 0x040fe20000000000 */
[----:B------:R-:W-:-:S02]  /*0bf0*/  IADD3 R29, PT, PT, R18, 0x120, RZ ;  /* 0x00000120121d7810 */ /* 0x000fc40007ffe0ff */
[-C--:B------:R-:W-:Y:S02]  /*0c00*/  LEA.HI.SX32 R23, R23, R18.reuse, 0x1b ;  /* 0x0000001217177211 */ /* 0x080fe400078fdaff */
[-C--:B------:R-:W-:Y:S02]  /*0c10*/  LEA.HI.SX32 R25, R25, R18.reuse, 0x1b ;  /* 0x0000001219197211 */ /* 0x080fe400078fdaff */
[-C--:B------:R-:W-:Y:S02]  /*0c20*/  LEA.HI.SX32 R27, R27, R18.reuse, 0x1b ;  /* 0x000000121b1b7211 */ /* 0x080fe400078fdaff */
[----:B------:R-:W-:Y:S02]  /*0c30*/  LEA.HI.SX32 R29, R29, R18, 0x1b ;  /* 0x000000121d1d7211 */ /* 0x000fe400078fdaff */
[----:B------:R-:W-:Y:S02]  /*0c40*/  LEA R38, R23, UR7, 0x2 ;  /* 0x0000000717267c11 */ /* 0x000fe4000f8e10ff */
[----:B------:R-:W-:-:S02]  /*0c50*/  LEA R37, R25, UR7, 0x2 ;  /* 0x0000000719257c11 */ /* 0x000fc4000f8e10ff */
[C---:B------:R-:W-:Y:S02]  /*0c60*/  IADD3 R23, PT, PT, R18.reuse, 0x1c0, RZ ;  /* 0x000001c012177810 */ /* 0x040fe40007ffe0ff */
        /* <DEDUP_REMOVED lines=12> */
[----:B------:R-:W-:Y:S02]  /*0d30*/  ISETP.GE.AND P1, PT, R69, UR43, PT ;  /* 0x0000002b45007c0c */ /* 0x000fe4000bf26270 */
[----:B------:R-:W-:Y:S01]  /*0d40*/  MOV R11, RZ ;  /* 0x000000ff000b7202 */ /* 0x000fe20000000f00 */
[----:B--2---:R0:W-:Y:S04]  /*0d50*/  STS [R44], R7 ;  /* 0x000000072c007388 */ /* 0x0041e80000000800 */
[----:B---3--:R-:W-:Y:S04]  /*0d60*/  STS [R43+0x80], R0 ;  /* 0x000080002b007388 */ /* 0x008fe80000000800 */
[----:B----4-:R1:W-:Y:S01]  /*0d70*/  STS [R42+0x100], R9 ;  /* 0x000100092a007388 */ /* 0x0103e20000000800 */
[----:B0-----:R-:W-:-:S03]  /*0d80*/  IADD3 R7, PT, PT, R18, 0x160, RZ ;  /* 0x0000016012077810 */ /* 0x001fc60007ffe0ff */
[----:B------:R-:W-:Y:S01]  /*0d90*/  STS [R41+0x180], R6 ;  /* 0x0001800629007388 */ /* 0x000fe20000000800 */
[----:B-1----:R-:W-:-:S03]  /*0da0*/  IADD3 R9, PT, PT, R18, 0x180, RZ ;  /* 0x0000018012097810 */ /* 0x002fc60007ffe0ff */
[----:B------:R0:W-:Y:S01]  /*0db0*/  STS [R40+0x200], R13 ;  /* 0x0002000d28007388 */ /* 0x0001e20000000800 */
[-C--:B------:R-:W-:Y:S02]  /*0dc0*/  LEA.HI.SX32 R7, R7, R18.reuse, 0x1b ;  /* 0x0000001207077211 */ /* 0x080fe400078fdaff */
[----:B------:R-:W-:Y:S01]  /*0dd0*/  LEA.HI.SX32 R9, R9, R18, 0x1b ;  /* 0x0000001209097211 */ /* 0x000fe200078fdaff */
[----:B------:R-:W-:Y:S01]  /*0de0*/  STS [R39+0x280], R8 ;  /* 0x0002800827007388 */ /* 0x000fe20000000800 */
[----:B0-----:R-:W-:-:S03]  /*0df0*/  VIADD R13, R18, 0x1a0 ;  /* 0x000001a0120d7836 */ /* 0x001fc60000000000 */
[----:B------:R0:W-:Y:S01]  /*0e00*/  STS [R38+0x300], R15 ;  /* 0x0003000f26007388 */ /* 0x0001e20000000800 */
[----:B------:R-:W-:Y:S02]  /*0e10*/  LEA R33, R7, UR7, 0x2 ;  /* 0x0000000707217c11 */ /* 0x000fe4000f8e10ff */
[----:B------:R-:W-:Y:S01]  /*0e20*/  LEA.HI.SX32 R13, R13, R18, 0x1b ;  /* 0x000000120d0d7211 */ /* 0x000fe200078fdaff */
[----:B------:R-:W-:Y:S01]  /*0e30*/  IMAD R18, R45, 0xf, R18 ;  /* 0x0000000f2d127824 */ /* 0x000fe200078e0212 */
[----:B------:R-:W-:Y:S01]  /*0e40*/  STS [R37+0x380], R10 ;  /* 0x0003800a25007388 */ /* 0x000fe20000000800 */
[----:B------:R-:W-:-:S03]  /*0e50*/  LEA R32, R9, UR7, 0x2 ;  /* 0x0000000709207c11 */ /* 0x000fc6000f8e10ff */
[----:B------:R1:W-:Y:S01]  /*0e60*/  STS [R36+0x400], R17 ;  /* 0x0004001124007388 */ /* 0x0003e20000000800 */
[----:B------:R-:W-:Y:S01]  /*0e70*/  LEA R31, R13, UR7, 0x2 ;  /* 0x000000070d1f7c11 */ /* 0x000fe2000f8e10ff */
[C---:B------:R-:W-:Y:S02]  /*0e80*/  VIADD R5, R18.reuse, 0x1 ;  /* 0x0000000112057836 */ /* 0x040fe40000000000 */
[----:B------:R-:W-:Y:S01]  /*0e90*/  STS [R35+0x480], R12 ;  /* 0x0004800c23007388 */ /* 0x000fe20000000800 */
[C---:B------:R-:W-:Y:S01]  /*0ea0*/  VIADD R13, R18.reuse, 0x4 ;  /* 0x00000004120d7836 */ /* 0x040fe20000000000 */
[C---:B0-----:R-:W-:Y:S01]  /*0eb0*/  IADD3 R15, PT, PT, R18.reuse, 0x5, RZ ;  /* 0x00000005120f7810 */ /* 0x041fe20007ffe0ff */
[C---:B------:R-:W-:Y:S01]  /*0ec0*/  VIADD R27, R18.reuse, 0x7 ;  /* 0x00000007121b7836 */ /* 0x040fe20000000000 */
[----:B------:R0:W-:Y:S01]  /*0ed0*/  STS [R34+0x500], R19 ;  /* 0x0005001322007388 */ /* 0x0001e20000000800 */
[C---:B------:R-:W-:Y:S01]  /*0ee0*/  VIADD R57, R18.reuse, 0xa ;  /* 0x0000000a12397836 */ /* 0x040fe20000000000 */
[C---:B-1----:R-:W-:Y:S01]  /*0ef0*/  IADD3 R17, PT, PT, R18.reuse, 0x6, RZ ;  /* 0x0000000612117810 */ /* 0x042fe20007ffe0ff */
[C---:B------:R-:W-:Y:S01]  /*0f00*/  VIADD R63, R18.reuse, 0xd ;  /* 0x0000000d123f7836 */ /* 0x040fe20000000000 */
[C---:B------:R-:W-:Y:S01]  /*0f10*/  IADD3 R7, PT, PT, R18.reuse, 0x2, RZ ;  /* 0x0000000212077810 */ /* 0x040fe20007ffe0ff */
[----:B------:R-:W-:Y:S01]  /*0f20*/  STS [R33+0x580], R14 ;  /* 0x0005800e21007388 */ /* 0x000fe20000000800 */
[----:B------:R-:W-:-:S02]  /*0f30*/  IADD3 R9, PT, PT, R18, 0x3, RZ ;  /* 0x0000000312097810 */ /* 0x000fc40007ffe0ff */
[C---:B------:R-:W-:Y:S02]  /*0f40*/  IADD3 R55, PT, PT, R18.reuse, 0x9, RZ ;  /* 0x0000000912377810 */ /* 0x040fe40007ffe0ff */
[C---:B0-----:R-:W-:Y:S02]  /*0f50*/  IADD3 R19, PT, PT, R18.reuse, 0x8, RZ ;  /* 0x0000000812137810 */ /* 0x041fe40007ffe0ff */
[C---:B------:R-:W-:Y:S02]  /*0f60*/  IADD3 R59, PT, PT, R18.reuse, 0xb, RZ ;  /* 0x0000000b123b7810 */ /* 0x040fe40007ffe0ff */
[C---:B------:R-:W-:Y:S02]  /*0f70*/  IADD3 R61, PT, PT, R18.reuse, 0xc, RZ ;  /* 0x0000000c123d7810 */ /* 0x040fe40007ffe0ff */
[C---:B------:R-:W-:Y:S02]  /*0f80*/  IADD3 R65, PT, PT, R18.reuse, 0xe, RZ ;  /* 0x0000000e12417810 */ /* 0x040fe40007ffe0ff */
[----:B------:R-:W-:Y:S01]  /*0f90*/  IADD3 R67, PT, PT, R18, 0xf, RZ ;  /* 0x0000000f12437810 */ /* 0x000fe20007ffe0ff */
[----:B------:R0:W-:Y:S01]  /*0fa0*/  STS [R32+0x600], R21 ;  /* 0x0006001520007388 */ /* 0x0001e20000000800 */
[----:B------:R-:W-:-:S02]  /*0fb0*/  LEA.HI.SX32 R15, R15, R18, 0x1b ;  /* 0x000000120f0f7211 */ /* 0x000fc400078fdaff */
[-C--:B------:R-:W-:Y:S01]  /*0fc0*/  LEA.HI.SX32 R17, R17, R18.reuse, 0x1b ;  /* 0x0000001211117211 */ /* 0x080fe200078fdaff */
[----:B------:R1:W-:Y:S01]  /*0fd0*/  STS [R31+0x680], R16 ;  /* 0x000680101f007388 */ /* 0x0003e20000000800 */
[-C--:B------:R-:W-:Y:S02]  /*0fe0*/  LEA.HI.SX32 R19, R19, R18.reuse, 0x1b ;  /* 0x0000001213137211 */ /* 0x080fe400078fdaff */
[-C--:B------:R-:W-:Y:S02]  /*0ff0*/  LEA.HI.SX32 R5, R5, R18.reuse, 0x1b ;  /* 0x0000001205057211 */ /* 0x080fe400078fdaff */
[-C--:B------:R-:W-:Y:S02]  /*1000*/  LEA.HI.SX32 R7, R7, R18.reuse, 0x1b ;  /* 0x0000001207077211 */ /* 0x080fe400078fdaff */
[-C--:B------:R-:W-:Y:S02]  /*1010*/  LEA.HI.SX32 R9, R9, R18.reuse, 0x1b ;  /* 0x0000001209097211 */ /* 0x080fe400078fdaff */
[----:B------:R-:W-:-:S02]  /*1020*/  LEA.HI.SX32 R13, R13, R18, 0x1b ;  /* 0x000000120d0d7211 */ /* 0x000fc400078fdaff */
[-C--:B0-----:R-:W-:Y:S02]  /*1030*/  LEA.HI.SX32 R21, R27, R18.reuse, 0x1b ;  /* 0x000000121b157211 */ /* 0x081fe400078fdaff */
[-C--:B------:R-:W-:Y:S02]  /*1040*/  LEA.HI.SX32 R55, R55, R18.reuse, 0x1b ;  /* 0x0000001237377211 */ /* 0x080fe400078fdaff */
[-C--:B------:R-:W-:Y:S02]  /*1050*/  LEA.HI.SX32 R57, R57, R18.reuse, 0x1b ;  /* 0x0000001239397211 */ /* 0x080fe400078fdaff */
[-C--:B------:R-:W-:Y:S02]  /*1060*/  LEA.HI.SX32 R59, R59, R18.reuse, 0x1b ;  /* 0x000000123b3b7211 */ /* 0x080fe400078fdaff */
[-C--:B-1----:R-:W-:Y:S02]  /*1070*/  LEA.HI.SX32 R16, R61, R18.reuse, 0x1b ;  /* 0x000000123d107211 */ /* 0x082fe400078fdaff */
        /* <DEDUP_REMOVED lines=39> */
[----:B------:R-:W-:Y:S01]  /*12f0*/  IMAD.MOV.U32 R61, RZ, RZ, RZ ;  /* 0x000000ffff3d7224 */ /* 0x000fe200078e00ff */
[----:B------:R-:W-:Y:S01]  /*1300*/  BAR.SYNC.DEFER_BLOCKING 0x0 ;  /* 0x0000000000007b1d */ /* 0x000fe20000010000 */
[----:B0-----:R-:W-:Y:S01]  /*1310*/  CS2R R52, SRZ ;  /* 0x0000000000347805 */ /* 0x001fe2000001ff00 */
[----:B------:R-:W-:-:S04]  /*1320*/  HFMA2 R13, -RZ, RZ, 0, 0 ;  /* 0x00000000ff0d7431 */ /* 0x000fc800000001ff */
[----:B------:R-:W2:Y:S01]  /*1330*/  @!P0 LDG.E R61, desc[UR28][R2.64] ;  /* 0x0000001c023d8981 */ /* 0x000ea2000c1e1900 */
[----:B------:R-:W-:-:S03]  /*1340*/  ISETP.GE.AND P0, PT, R70, UR43, PT ;  /* 0x0000002b46007c0c */ /* 0x000fc6000bf06270 */
[----:B------:R-:W3:Y:S01]  /*1350*/  @!P1 LDG.E R52, desc[UR28][R2.64+0x80] ;  /* 0x0000801c02349981 */ /* 0x000ee2000c1e1900 */
[----:B------:R-:W-:-:S09]  /*1360*/  ISETP.GE.AND P1, PT, R54, UR43, PT ;  /* 0x0000002b36007c0c */ /* 0x000fd2000bf26270 */
        /* <DEDUP_REMOVED lines=14> */
[----:B------:R-:W-:Y:S02]  /*1450*/  ISETP.NE.AND P1, PT, R68, RZ, PT ;  /* 0x000000ff4400720c */ /* 0x000fe40003f25270 */
[----:B------:R-:W-:Y:S02]  /*1460*/  CS2R R62, SRZ ;  /* 0x00000000003e7805 */ /* 0x000fe4000001ff00 */
[----:B------:R-:W-:Y:S01]  /*1470*/  MOV R64, RZ ;  /* 0x000000ff00407202 */ /* 0x000fe20000000f00 */
[----:B------:R-:W-:Y:S01]  /*1480*/  HFMA2 R66, -RZ, RZ, 0, 0 ;  /* 0x00000000ff427431 */ /* 0x000fe200000001ff */
[----:B------:R-:W4:Y:S04]  /*1490*/  @!P3 LDG.E R59, desc[UR28][R2.64+0x600] ;  /* 0x0006001c023bb981 */ /* 0x000f28000c1e1900 */
[----:B------:R-:W4:Y:S01]  /*14a0*/  @!P0 LDG.E R55, desc[UR28][R2.64+0x400] ;  /* 0x0004001c02378981 */ /* 0x000f22000c1e1900 */
[----:B------:R-:W-:Y:S01]  /*14b0*/  ISETP.NE.AND P0, PT, R60, RZ, PT ;  /* 0x000000ff3c00720c */ /* 0x000fe20003f05270 */
[----:B------:R-:W-:-:S02]  /*14c0*/  IMAD.MOV.U32 R60, RZ, RZ, RZ ;  /* 0x000000ffff3c7224 */ /* 0x000fc400078e00ff */
        /* <DEDUP_REMOVED lines=58> */
[----:B------:R-:W-:Y:S01]  /*1870*/  MOV R54, 0x3e800000 ;  /* 0x3e80000000367802 */ /* 0x000fe20000000f00 */
[----:B------:R-:W-:Y:S02]  /*1880*/  IMAD.MOV.U32 R55, RZ, RZ, 0x3d39bf78 ;  /* 0x3d39bf78ff377424 */ /* 0x000fe400078e00ff */
        /* <DEDUP_REMOVED lines=27> */
.L_x_2521:
[----:B------:R-:W-:Y:S05]  /*1a40*/  BSYNC.RECONVERGENT B0 ;  /* 0x0000000000007941 */ /* 0x000fea0003800200 */
.L_x_2520:
        /* <DEDUP_REMOVED lines=34> */
.L_x_2523:
[----:B------:R-:W-:Y:S05]  /*1c70*/  BSYNC.RECONVERGENT B0 ;  /* 0x0000000000007941 */ /* 0x000fea0003800200 */
.L_x_2522:
        /* <DEDUP_REMOVED lines=36> */
.L_x_2525:
[----:B------:R-:W-:Y:S05]  /*1ec0*/  BSYNC.RECONVERGENT B0 ;  /* 0x0000000000007941 */ /* 0x000fea0003800200 */
.L_x_2524:
        /* <DEDUP_REMOVED lines=34> */
.L_x_2527:
[----:B------:R-:W-:Y:S05]  /*20f0*/  BSYNC.RECONVERGENT B0 ;  /* 0x0000000000007941 */ /* 0x000fea0003800200 */
.L_x_2526:
        /* <DEDUP_REMOVED lines=36> */
.L_x_2529:
[----:B------:R-:W-:Y:S05]  /*2340*/  BSYNC.RECONVERGENT B0 ;  /* 0x0000000000007941 */ /* 0x000fea0003800200 */
.L_x_2528:
        /* <DEDUP_REMOVED lines=34> */
.L_x_2531:
[----:B------:R-:W-:Y:S05]  /*2570*/  BSYNC.RECONVERGENT B0 ;  /* 0x0000000000007941 */ /* 0x000fea0003800200 */
.L_x_2530:
        /* <DEDUP_REMOVED lines=36> */
.L_x_2533:
[----:B------:R-:W-:Y:S05]  /*27c0*/  BSYNC.RECONVERGENT B0 ;  /* 0x0000000000007941 */ /* 0x000fea0003800200 */
.L_x_2532:
        /* <DEDUP_REMOVED lines=34> */
.L_x_2535:
[----:B------:R-:W-:Y:S05]  /*29f0*/  BSYNC.RECONVERGENT B0 ;  /* 0x0000000000007941 */ /* 0x000fea0003800200 */
.L_x_2534:
        /* <DEDUP_REMOVED lines=36> */
.L_x_2537:
[----:B------:R-:W-:Y:S05]  /*2c40*/  BSYNC.RECONVERGENT B0 ;  /* 0x0000000000007941 */ /* 0x000fea0003800200 */
.L_x_2536:
[----:B------:R-:W-:Y:S01]  /*2c50*/  BSSY.RECONVERGENT B0, `(.L_x_2538) ;  /* 0x0000027000007945 */ /* 0x000fe20003800200 */
[----:B------:R-:W-:Y:S01]  /*2c60*/  FSETP.GTU.FTZ.AND P4, PT, R66, 20, PT ;  /* 0x41a000004200780b */ /* 0x000fe20003f9c000 */
[-C--:B------:R-:W-:Y:S01]  /*2c70*/  FMUL.FTZ R85, R73, R49.reuse ;  /* 0x0000003149557220 */ /* 0x080fe20000410000 */
[-C--:B------:R-:W-:Y:S01]  /*2c80*/  FMUL.FTZ R82, R84, R49.reuse ;  /* 0x0000003154527220 */ /* 0x080fe20000410000 */
[-C--:B------:R-:W-:Y:S01]  /*2c90*/  FMUL.FTZ R83, R86, R49.reuse ;  /* 0x0000003156537220 */ /* 0x080fe20000410000 */
[-C--:B------:R-:W-:Y:S01]  /*2ca0*/  FMUL.FTZ R80, R96, R49.reuse ;  /* 0x0000003160507220 */ /* 0x080fe20000410000 */
[----:B------:R-:W-:Y:S01]  /*2cb0*/  FMUL.FTZ R81, R88, R49 ;  /* 0x0000003158517220 */ /* 0x000fe20000410000 */
[----:B------:R-:W-:Y:S01]  /*2cc0*/  FADD.FTZ R72, R3, R48 ;  /* 0x0000003003487221 */ /* 0x000fe20000010000 */
        /* <DEDUP_REMOVED lines=31> */
.L_x_2539:
[----:B------:R-:W-:Y:S05]  /*2ec0*/  BSYNC.RECONVERGENT B0 ;  /* 0x0000000000007941 */ /* 0x000fea0003800200 */
.L_x_2538:
[----:B------:R-:W-:Y:S01]  /*2ed0*/  ISETP.EQ.OR P3, PT, RZ, UR9, P3 ;  /* 0x00000009ff007c0c */ /* 0x000fe20009f62670 */
[----:B------:R-:W-:Y:S01]  /*2ee0*/  BSSY.RECONVERGENT B0, `(.L_x_2540) ;  /* 0x000002c000007945 */ /* 0x000fe20003800200 */
[----:B------:R-:W-:Y:S01]  /*2ef0*/  FSETP.GTU.FTZ.AND P5, PT, R72, 20, PT ;  /* 0x41a000004800780b */ /* 0x000fe20003fbc000 */
[-C--:B------:R-:W-:Y:S01]  /*2f00*/  FMUL.FTZ R78, R94, R49.reuse ;  /* 0x000000315e4e7220 */ /* 0x080fe20000410000 */
[----:B------:R-:W-:Y:S01]  /*2f10*/  ISETP.EQ.OR P2, PT, RZ, UR9, P2 ;  /* 0x00000009ff007c0c */ /* 0x000fe20009742670 */
        /* <DEDUP_REMOVED lines=40> */
.L_x_2541:
[----:B------:R-:W-:Y:S05]  /*31a0*/  BSYNC.RECONVERGENT B0 ;  /* 0x0000000000007941 */ /* 0x000fea0003800200 */
.L_x_2540:
        /* <DEDUP_REMOVED lines=32> */
.L_x_2543:
[----:B------:R-:W-:Y:S05]  /*33b0*/  BSYNC.RECONVERGENT B0 ;  /* 0x0000000000007941 */ /* 0x000fea0003800200 */
.L_x_2542:
        /* <DEDUP_REMOVED lines=32> */
.L_x_2545:
[----:B------:R-:W-:Y:S05]  /*35c0*/  BSYNC.RECONVERGENT B0 ;  /* 0x0000000000007941 */ /* 0x000fea0003800200 */
.L_x_2544:
        /* <DEDUP_REMOVED lines=32> */
.L_x_2547:
[----:B------:R-:W-:Y:S05]  /*37d0*/  BSYNC.RECONVERGENT B0 ;  /* 0x0000000000007941 */ /* 0x000fea0003800200 */
.L_x_2546:
        /* <DEDUP_REMOVED lines=32> */
.L_x_2549:
[----:B------:R-:W-:Y:S05]  /*39e0*/  BSYNC.RECONVERGENT B0 ;  /* 0x0000000000007941 */ /* 0x000fea0003800200 */
.L_x_2548:
        /* <DEDUP_REMOVED lines=32> */
.L_x_2551:
[----:B------:R-:W-:Y:S05]  /*3bf0*/  BSYNC.RECONVERGENT B0 ;  /* 0x0000000000007941 */ /* 0x000fea0003800200 */
.L_x_2550:
[----:B------:R-:W0:Y:S01]  /*3c00*/  LDCU UR9, c[0x0][0x38c] ;  /* 0x00007180ff0977ac */ /* 0x000e220008000800 */
        /* <DEDUP_REMOVED lines=24> */
[----:B------:R-:W-:-:S02]  /*3d90*/  UIMAD UR9, UR4, UR9, URZ ;  /* 0x00000009040972a4 */ /* 0x000fc4000f8e02ff */
[----:B------:R-:W-:Y:S01]  /*3da0*/  UIADD3 UR18, UPT, UPT, UR7, 0x2150, URZ ;  /* 0x0000215007127890 */ /* 0x000fe2000fffe0ff */
[----:B------:R-:W0:Y:S01]  /*3db0*/  LDCU UR46, c[0x0][0x388] ;  /* 0x00007100ff2e77ac */ /* 0x000e220008000800 */
[----:B------:R-:W-:Y:S01]  /*3dc0*/  UMOV UR27, UR8 ;  /* 0x00000008001b7c82 */ /* 0x000fe20008000000 */
[----:B------:R-:W-:Y:S01]  /*3dd0*/  UMOV UR30, UR32 ;  /* 0x00000020001e7c82 */ /* 0x000fe20008000000 */
[----:B------:R-:W-:Y:S01]  /*3de0*/  UMOV UR23, UR5 ;  /* 0x0000000500177c82 */ /* 0x000fe20008000000 */
[----:B------:R-:W-:Y:S01]  /*3df0*/  UMOV UR26, UR33 ;  /* 0x00000021001a7c82 */ /* 0x000fe20008000000 */
[----:B------:R-:W-:Y:S01]  /*3e00*/  UMOV UR21, UR10 ;  /* 0x0000000a00157c82 */ /* 0x000fe20008000000 */
[----:B------:R-:W-:Y:S01]  /*3e10*/  UMOV UR22, UR11 ;  /* 0x0000000b00167c82 */ /* 0x000fe20008000000 */
[----:B------:R-:W-:-:S05]  /*3e20*/  UMOV UR20, UR42 ;  /* 0x0000002a00147c82 */ /* 0x000fca0008000000 */
.L_x_2557:
[----:B-1----:R-:W-:Y:S01]  /*3e30*/  IMAD.U32 R2, RZ, RZ, UR27 ;  /* 0x0000001bff027e24 */ /* 0x002fe2000f8e00ff */
[----:B------:R-:W-:-:S05]  /*3e40*/  MOV R3, UR30 ;  /* 0x0000001e00037c02 */ /* 0x000fca0008000f00 */
[----:B------:R1:W2:Y:S01]  /*3e50*/  LDG.E R2, desc[UR28][R2.64] ;  /* 0x0000001c02027981 */ /* 0x0002a2000c1e1900 */
[----:B0-----:R-:W-:Y:S01]  /*3e60*/  UIADD3 UR43, UPT, UPT, -UR45, UR46, URZ ;  /* 0x0000002e2d2b7290 */ /* 0x001fe2000fffe1ff */
[C---:B------:R-:W-:Y:S02]  /*3e70*/  IADD3 R4, PT, PT, R118.reuse, 0x3, RZ ;  /* 0x0000000376047810 */ /* 0x040fe40007ffe0ff */
[----:B------:R-:W-:-:S03]  /*3e80*/  IADD3 R5, PT, PT, R118, 0x2, RZ ;  /* 0x0000000276057810 */ /* 0x000fc60007ffe0ff */
[----:B------:R-:W-:Y:S02]  /*3e90*/  ISETP.GE.U32.AND P2, PT, R4, UR43, PT ;  /* 0x0000002b04007c0c */ /* 0x000fe4000bf46070 */
[C---:B------:R-:W-:Y:S02]  /*3ea0*/  IADD3 R4, PT, PT, R118.reuse, 0x5, RZ ;  /* 0x0000000576047810 */ /* 0x040fe40007ffe0ff */
[C---:B-1----:R-:W-:Y:S02]  /*3eb0*/  IADD3 R3, PT, PT, R118.reuse, 0x6, RZ ;  /* 0x0000000676037810 */ /* 0x042fe40007ffe0ff */
[----:B------:R-:W-:Y:S01]  /*3ec0*/  ISETP.GE.U32.AND P0, PT, R5, UR43, PT ;  /* 0x0000002b05007c0c */ /* 0x000fe2000bf06070 */
[----:B------:R-:W-:Y:S01]  /*3ed0*/  VIADD R5, R118, 0x4 ;  /* 0x0000000476057836 */ /* 0x000fe20000000000 */
[----:B------:R-:W-:Y:S02]  /*3ee0*/  ISETP.GE.U32.AND P5, PT, R3, UR43, PT ;  /* 0x0000002b03007c0c */ /* 0x000fe4000bfa6070 */
[----:B------:R-:W-:-:S02]  /*3ef0*/  ISETP.GE.U32.AND P6, PT, R4, UR43, PT ;  /* 0x0000002b04007c0c */ /* 0x000fc4000bfc6070 */
[----:B------:R-:W-:Y:S02]  /*3f00*/  ISETP.GE.U32.AND P1, PT, R118, UR43, PT ;  /* 0x0000002b76007c0c */ /* 0x000fe4000bf26070 */
[----:B------:R-:W-:Y:S02]  /*3f10*/  ISETP.GE.U32.AND P4, PT, R5, UR43, PT ;  /* 0x0000002b05007c0c */ /* 0x000fe4000bf86070 */
[----:B------:R-:W-:Y:S02]  /*3f20*/  FSEL R100, R73, RZ, !P1 ;  /* 0x000000ff49647208 */ /* 0x000fe40004800000 */
[----:B------:R-:W-:Y:S02]  /*3f30*/  FSEL R102, R86, RZ, !P0 ;  /* 0x000000ff56667208 */ /* 0x000fe40004000000 */
[----:B------:R-:W-:Y:S02]  /*3f40*/  FSEL R104, R87, RZ, !P2 ;  /* 0x000000ff57687208 */ /* 0x000fe40005000000 */
[----:B------:R-:W-:-:S02]  /*3f50*/  FSEL R106, R88, RZ, !P4 ;  /* 0x000000ff586a7208 */ /* 0x000fc40006000000 */
[----:B------:R-:W-:Y:S02]  /*3f60*/  FSEL R108, R89, RZ, !P6 ;  /* 0x000000ff596c7208 */ /* 0x000fe40007000000 */
[----:B------:R-:W-:Y:S01]  /*3f70*/  FSEL R110, R90, RZ, !P5 ;  /* 0x000000ff5a6e7208 */ /* 0x000fe20006800000 */
[----:B------:R-:W0:Y:S01]  /*3f80*/  S2UR UR44, SR_CgaCtaId ;  /* 0x00000000002c79c3 */ /* 0x000e220000008800 */
[----:B--2---:R-:W-:Y:S01]  /*3f90*/  FMUL.FTZ R7, R2, 1.4426950216293334961 ;  /* 0x3fb8aa3b02077820 */ /* 0x004fe20000410000 */
[----:B------:R-:W-:-:S03]  /*3fa0*/  IADD3 R2, PT, PT, R118, 0x7, RZ ;  /* 0x0000000776027810 */ /* 0x000fc60007ffe0ff */
[C---:B------:R-:W-:Y:S01]  /*3fb0*/  FMUL.FTZ R6, R7.reuse, R62 ;  /* 0x0000003e07067220 */ /* 0x040fe20000410000 */
[C---:B------:R-:W-:Y:S01]  /*3fc0*/  FMUL.FTZ R8, R7.reuse, R60 ;  /* 0x0000003c07087220 */ /* 0x040fe20000410000 */
[C---:B------:R-:W-:Y:S01]  /*3fd0*/  FMUL.FTZ R3, R7.reuse, R59 ;  /* 0x0000003b07037220 */ /* 0x040fe20000410000 */
[----:B------:R-:W-:Y:S01]  /*3fe0*/  ISETP.GE.U32.AND P3, PT, R2, UR43, PT ;  /* 0x0000002b02007c0c */ /* 0x000fe2000bf66070 */
[----:B------:R-:W-:Y:S02]  /*3ff0*/  VIADD R2, R118, 0x8 ;  /* 0x0000000876027836 */ /* 0x000fe40000000000 */
[C---:B------:R-:W-:Y:S01]  /*4000*/  FMUL.FTZ R4, R7.reuse, R58 ;  /* 0x0000003a07047220 */ /* 0x040fe20000410000 */
[----:B------:R-:W1:Y:S01]  /*4010*/  MUFU.EX2 R6, R6 ;  /* 0x0000000600067308 */ /* 0x000e620000000800 */
[----:B------:R-:W-:Y:S01]  /*4020*/  FMUL.FTZ R5, R7, R57 ;  /* 0x0000003907057220 */ /* 0x000fe20000410000 */
[----:B------:R-:W-:Y:S02]  /*4030*/  FSEL R112, R91, RZ, !P3 ;  /* 0x000000ff5b707208 */ /* 0x000fe40005800000 */
[----:B------:R-:W2:Y:S04]  /*4040*/  MUFU.EX2 R8, R8 ;  /* 0x0000000800087308 */ /* 0x000ea80000000800 */
[----:B------:R-:W3:Y:S04]  /*4050*/  MUFU.EX2 R3, R3 ;  /* 0x0000000300037308 */ /* 0x000ee80000000800 */
[----:B------:R4:W0:Y:S01]  /*4060*/  MUFU.EX2 R107, R4 ;  /* 0x00000004006b7308 */ /* 0x0008220000000800 */
[----:B-1----:R-:W-:Y:S01]  /*4070*/  FSEL R101, R6, 1, !P1 ;  /* 0x3f80000006657808 */ /* 0x002fe20004800000 */
[----:B------:R-:W-:Y:S01]  /*4080*/  FMUL.FTZ R6, R7, R56 ;  /* 0x0000003807067220 */ /* 0x000fe20000410000 */
[----:B------:R-:W-:Y:S01]  /*4090*/  ISETP.GE.U32.AND P1, PT, R2, UR43, PT ;  /* 0x0000002b02007c0c */ /* 0x000fe2000bf26070 */
[----:B------:R-:W1:Y:S01]  /*40a0*/  MUFU.EX2 R5, R5 ;  /* 0x0000000500057308 */ /* 0x000e620000000800 */
[----:B------:R-:W-:-:S02]  /*40b0*/  IADD3 R2, PT, PT, R118, 0x9, RZ ;  /* 0x0000000976027810 */ /* 0x000fc40007ffe0ff */
[----:B--2---:R-:W-:Y:S01]  /*40c0*/  FSEL R103, R8, 1, !P0 ;  /* 0x3f80000008677808 */ /* 0x004fe20004000000 */
[C---:B----4-:R-:W-:Y:S01]  /*40d0*/  FMUL.FTZ R4, R7.reuse, R61 ;  /* 0x0000003d07047220 */ /* 0x050fe20000410000 */
[----:B------:R-:W-:Y:S01]  /*40e0*/  ISETP.GE.U32.AND P0, PT, R2, UR43, PT ;  /* 0x0000002b02007c0c */ /* 0x000fe2000bf06070 */
[----:B------:R-:W2:Y:S01]  /*40f0*/  MUFU.EX2 R6, R6 ;  /* 0x0000000600067308 */ /* 0x000ea20000000800 */
[----:B------:R-:W-:Y:S01]  /*4100*/  IADD3 R2, PT, PT, R118, 0xa, RZ ;  /* 0x0000000a76027810 */ /* 0x000fe20007ffe0ff */
[----:B------:R-:W-:Y:S01]  /*4110*/  FMUL.FTZ R8, R7, R54 ;  /* 0x0000003607087220 */ /* 0x000fe20000410000 */
[----:B---3--:R-:W-:Y:S01]  /*4120*/  FSEL R105, R3, 1, !P2 ;  /* 0x3f80000003697808 */ /* 0x008fe20005000000 */
[----:B------:R-:W-:Y:S01]  /*4130*/  FMUL.FTZ R3, R7, R55 ;  /* 0x0000003707037220 */ /* 0x000fe20000410000 */
[----:B------:R-:W-:Y:S01]  /*4140*/  ISETP.GE.U32.AND P2, PT, R2, UR43, PT ;  /* 0x0000002b02007c0c */ /* 0x000fe2000bf46070 */
[----:B------:R-:W3:Y:S01]  /*4150*/  MUFU.EX2 R4, R4 ;  /* 0x0000000400047308 */ /* 0x000ee20000000800 */
[----:B------:R-:W-:-:S02]  /*4160*/  IADD3 R2, PT, PT, R118, 0xb, RZ ;  /* 0x0000000b76027810 */ /* 0x000fc40007ffe0ff */
[----:B0-----:R-:W-:Y:S01]  /*4170*/  FSEL R107, R107, 1, !P4 ;  /* 0x3f8000006b6b7808 */ /* 0x001fe20006000000 */
[----:B------:R-:W0:Y:S01]  /*4180*/  MUFU.EX2 R115, R3 ;  /* 0x0000000300737308 */ /* 0x000e220000000800 */
[----:B------:R-:W-:Y:S01]  /*4190*/  ISETP.GE.U32.AND P4, PT, R2, UR43, PT ;  /* 0x0000002b02007c0c */ /* 0x000fe2000bf86070 */
[----:B------:R-:W-:Y:S01]  /*41a0*/  VIADD R2, R118, 0x1 ;  /* 0x0000000176027836 */ /* 0x000fe20000000000 */
[----:B-1----:R-:W-:Y:S01]  /*41b0*/  FSEL R109, R5, 1, !P6 ;  /* 0x3f800000056d7808 */ /* 0x002fe20007000000 */
[----:B------:R-:W1:Y:S01]  /*41c0*/  MUFU.EX2 R8, R8 ;  /* 0x0000000800087308 */ /* 0x000e620000000800 */
[----:B--2---:R-:W-:Y:S01]  /*41d0*/  FSEL R111, R6, 1, !P5 ;  /* 0x3f800000066f7808 */ /* 0x004fe20006800000 */
[----:B------:R-:W-:Y:S01]  /*41e0*/  FMUL.FTZ R6, R7, R65 ;  /* 0x0000004107067220 */ /* 0x000fe20000410000 */
[----:B------:R-:W-:Y:S02]  /*41f0*/  ISETP.GE.U32.AND P6, PT, R2, UR43, PT ;  /* 0x0000002b02007c0c */ /* 0x000fe4000bfc6070 */
[----:B------:R-:W-:-:S02]  /*4200*/  IADD3 R2, PT, PT, R118, 0xc, RZ ;  /* 0x0000000c76027810 */ /* 0x000fc40007ffe0ff */
[----:B------:R-:W-:Y:S01]  /*4210*/  FSEL R113, R84, RZ, !P6 ;  /* 0x000000ff54717208 */ /* 0x000fe20007000000 */
[----:B------:R-:W-:Y:S01]  /*4220*/  MUFU.EX2 R6, R6 ;  /* 0x0000000600067308 */ /* 0x000fe20000000800 */
[----:B------:R-:W-:Y:S02]  /*4230*/  ISETP.GE.U32.AND P5, PT, R2, UR43, PT ;  /* 0x0000002b02007c0c */ /* 0x000fe4000bfa6070 */
[----:B------:R-:W-:Y:S02]  /*4240*/  IADD3 R2, PT, PT, R118, 0xe, RZ ;  /* 0x0000000e76027810 */ /* 0x000fe40007ffe0ff */
[----:B---3--:R-:W-:Y:S01]  /*4250*/  FSEL R114, R4, 1, !P6 ;  /* 0x3f80000004727808 */ /* 0x008fe20007000000 */
[----:B------:R-:W-:Y:S01]  /*4260*/  FMUL.FTZ R4, R7, R63 ;  /* 0x0000003f07047220 */ /* 0x000fe20000410000 */
[----:B0-----:R-:W-:Y:S02]  /*4270*/  FSEL R115, R115, 1, !P3 ;  /* 0x3f80000073737808 */ /* 0x001fe40005800000 */
[----:B------:R-:W-:Y:S01]  /*4280*/  ISETP.GE.U32.AND P3, PT, R2, UR43, PT ;  /* 0x0000002b02007c0c */ /* 0x000fe2000bf66070 */
[-C--:B------:R-:W-:Y:S01]  /*4290*/  FFMA.FTZ R2, R100, R114.reuse, R113 ;  /* 0x0000007264027223 */ /* 0x080fe20000010071 */
[----:B------:R-:W-:Y:S01]  /*42a0*/  IADD3 R3, PT, PT, R118, 0xd, RZ ;  /* 0x0000000d76037810 */ /* 0x000fe20007ffe0ff */
[----:B------:R-:W-:Y:S01]  /*42b0*/  FMUL.FTZ R10, R101, R114 ;  /* 0x00000072650a7220 */ /* 0x000fe20000410000 */
[----:B------:R-:W-:Y:S01]  /*42c0*/  FSEL R116, R92, RZ, !P1 ;  /* 0x000000ff5c747208 */ /* 0x000fe20004800000 */
[----:B------:R-:W-:Y:S01]  /*42d0*/  FFMA.FTZ R2, R103, R2, R102 ;  /* 0x0000000267027223 */ /* 0x000fe20000010066 */
[----:B------:R-:W-:Y:S01]  /*42e0*/  ISETP.GE.U32.AND P6, PT, R3, UR43, PT ;  /* 0x0000002b03007c0c */ /* 0x000fe2000bfc6070 */
[----:B------:R-:W-:Y:S01]  /*42f0*/  VIADD R3, R118, 0xf ;  /* 0x0000000f76037836 */ /* 0x000fe20000000000 */
[----:B-1----:R-:W-:Y:S01]  /*4300*/  FSEL R121, R8, 1, !P1 ;  /* 0x3f80000008797808 */ /* 0x002fe20004800000 */
[----:B------:R-:W-:Y:S01]  /*4310*/  FFMA.FTZ R5, R105, R2, R104 ;  /* 0x0000000269057223 */ /* 0x000fe20000010068 */
[----:B------:R-:W-:Y:S01]  /*4320*/  FMUL.FTZ R2, R7, R53 ;  /* 0x0000003507027220 */ /* 0x000fe20000410000 */
[----:B------:R-:W-:Y:S01]  /*4330*/  MUFU.EX2 R4, R4 ;  /* 0x0000000400047308 */ /* 0x000fe20000000800 */
[----:B------:R-:W-:Y:S01]  /*4340*/  ISETP.GE.U32.AND P1, PT, R3, UR43, PT ;  /* 0x0000002b03007c0c */ /* 0x000fe2000bf26070 */
[----:B------:R-:W-:Y:S01]  /*4350*/  FMUL.FTZ R3, R7, R52 ;  /* 0x0000003407037220 */ /* 0x000fe20000410000 */
[----:B------:R-:W-:Y:S01]  /*4360*/  FFMA.FTZ R8, R107, R5, R106 ;  /* 0x000000056b087223 */ /* 0x000fe2000001006a */
[----:B------:R-:W-:Y:S01]  /*4370*/  FMUL.FTZ R5, R7, R64 ;  /* 0x0000004007057220 */ /* 0x000fe20000410000 */
[----:B------:R-:W0:Y:S01]  /*4380*/  MUFU.EX2 R2, R2 ;  /* 0x0000000200027308 */ /* 0x000e220000000800 */
[----:B------:R-:W-:Y:S01]  /*4390*/  FMUL.FTZ R10, R103, R10 ;  /* 0x0000000a670a7220 */ /* 0x000fe20000410000 */
[----:B------:R-:W-:Y:S01]  /*43a0*/  FFMA.FTZ R9, R109, R8, R108 ;  /* 0x000000086d097223 */ /* 0x000fe2000001006c */
[----:B------:R-:W-:Y:S01]  /*43b0*/  FSEL R120, R93, RZ, !P0 ;  /* 0x000000ff5d787208 */ /* 0x000fe20004000000 */
[----:B------:R-:W1:Y:S01]  /*43c0*/  MUFU.EX2 R3, R3 ;  /* 0x0000000300037308 */ /* 0x000e620000000800 */
[----:B------:R-:W-:Y:S01]  /*43d0*/  FMUL.FTZ R8, R7, R66 ;  /* 0x0000004207087220 */ /* 0x000fe20000410000 */
[----:B------:R-:W-:Y:S01]  /*43e0*/  FFMA.FTZ R9, R111, R9, R110 ;  /* 0x000000096f097223 */ /* 0x000fe2000001006e */
[----:B------:R-:W-:Y:S01]  /*43f0*/  FMUL.FTZ R10, R105, R10 ;  /* 0x0000000a690a7220 */ /* 0x000fe20000410000 */
[----:B------:R-:W2:Y:S01]  /*4400*/  MUFU.EX2 R5, R5 ;  /* 0x0000000500057308 */ /* 0x000ea20000000800 */
[----:B------:R-:W-:Y:S01]  /*4410*/  FSEL R122, R94, RZ, !P2 ;  /* 0x000000ff5e7a7208 */ /* 0x000fe20005000000 */
[----:B------:R-:W-:Y:S01]  /*4420*/  FFMA.FTZ R9, R115, R9, R112 ;  /* 0x0000000973097223 */ /* 0x000fe20000010070 */
[----:B------:R-:W-:Y:S01]  /*4430*/  FMUL.FTZ R7, R7, R72 ;  /* 0x0000004807077220 */ /* 0x000fe20000410000 */
[----:B------:R-:W-:Y:S01]  /*4440*/  FMUL.FTZ R10, R107, R10 ;  /* 0x0000000a6b0a7220 */ /* 0x000fe20000410000 */
[----:B------:R-:W3:Y:S01]  /*4450*/  MUFU.EX2 R8, R8 ;  /* 0x0000000800087308 */ /* 0x000ee20000000800 */
[----:B0-----:R-:W-:Y:S01]  /*4460*/  FSEL R125, R2, 1, !P0 ;  /* 0x3f800000027d7808 */ /* 0x001fe20004000000 */
[----:B------:R-:W-:Y:S01]  /*4470*/  FFMA.FTZ R9, R121, R9, R116 ;  /* 0x0000000979097223 */ /* 0x000fe20000010074 */
[----:B------:R-:W-:Y:S01]  /*4480*/  FSEL R123, R95, RZ, !P4 ;  /* 0x000000ff5f7b7208 */ /* 0x000fe20006000000 */
[----:B------:R-:W-:Y:S01]  /*4490*/  FMUL.FTZ R10, R109, R10 ;  /* 0x0000000a6d0a7220 */ /* 0x000fe20000410000 */
[----:B-1----:R-:W-:Y:S01]  /*44a0*/  FSEL R127, R3, 1, !P2 ;  /* 0x3f800000037f7808 */ /* 0x002fe20005000000 */
[----:B------:R-:W-:Y:S01]  /*44b0*/  FFMA.FTZ R9, R125, R9, R120 ;  /* 0x000000097d097223 */ /* 0x000fe20000010078 */
[----:B------:R-:W-:Y:S01]  /*44c0*/  FSEL R126, R4, 1, !P4 ;  /* 0x3f800000047e7808 */ /* 0x000fe20006000000 */
[----:B------:R-:W0:Y:S01]  /*44d0*/  MUFU.EX2 R7, R7 ;  /* 0x0000000700077308 */ /* 0x000e220000000800 */
[----:B------:R-:W-:Y:S01]  /*44e0*/  FSEL R124, R96, RZ, !P5 ;  /* 0x000000ff607c7208 */ /* 0x000fe20006800000 */
[----:B------:R-:W-:Y:S01]  /*44f0*/  FFMA.FTZ R9, R127, R9, R122 ;  /* 0x000000097f097223 */ /* 0x000fe2000001007a */
[----:B------:R-:W-:Y:S01]  /*4500*/  FMUL.FTZ R10, R111, R10 ;  /* 0x0000000a6f0a7220 */ /* 0x000fe20000410000 */
[----:B--2---:R-:W-:Y:S01]  /*4510*/  FSEL R129, R5, 1, !P5 ;  /* 0x3f80000005817808 */ /* 0x004fe20006800000 */
[----:B------:R-:W-:-:S02]  /*4520*/  IMAD.U32 R5, RZ, RZ, UR26 ;  /* 0x0000001aff057e24 */ /* 0x000fc4000f8e00ff */
[----:B------:R-:W-:Y:S01]  /*4530*/  FFMA.FTZ R9, R126, R9, R123 ;  /* 0x000000097e097223 */ /* 0x000fe2000001007b */
[----:B------:R-:W-:Y:S01]  /*4540*/  FSEL R128, R97, RZ, !P6 ;  /* 0x000000ff61807208 */ /* 0x000fe20007000000 */
[----:B------:R-:W-:Y:S01]  /*4550*/  FMUL.FTZ R10, R115, R10 ;  /* 0x0000000a730a7220 */ /* 0x000fe20000410000 */
[----:B------:R-:W-:Y:S01]  /*4560*/  FSEL R131, R6, 1, !P6 ;  /* 0x3f80000006837808 */ /* 0x000fe20007000000 */
[----:B------:R-:W-:Y:S01]  /*4570*/  FFMA.FTZ R9, R129, R9, R124 ;  /* 0x0000000981097223 */ /* 0x000fe2000001007c */
[----:B------:R-:W-:Y:S01]  /*4580*/  FSEL R130, R98, RZ, !P3 ;  /* 0x000000ff62827208 */ /* 0x000fe20005800000 */
[----:B------:R-:W-:Y:S01]  /*4590*/  FMUL.FTZ R10, R121, R10 ;  /* 0x0000000a790a7220 */ /* 0x000fe20000410000 */
[----:B---3--:R-:W-:Y:S01]  /*45a0*/  FSEL R133, R8, 1, !P3 ;  /* 0x3f80000008857808 */ /* 0x008fe20005800000 */
[----:B------:R-:W-:Y:S01]  /*45b0*/  FFMA.FTZ R9, R131, R9, R128 ;  /* 0x0000000983097223 */ /* 0x000fe20000010080 */
[----:B------:R-:W-:Y:S01]  /*45c0*/  FSEL R132, R99, RZ, !P1 ;  /* 0x000000ff63847208 */ /* 0x000fe20004800000 */
[----:B------:R-:W-:Y:S01]  /*45d0*/  FMUL.FTZ R10, R125, R10 ;  /* 0x0000000a7d0a7220 */ /* 0x000fe20000410000 */
[----:B0-----:R-:W-:Y:S01]  /*45e0*/  FSEL R135, R7, 1, !P1 ;  /* 0x3f80000007877808 */ /* 0x001fe20004800000 */
[----:B------:R-:W-:Y:S01]  /*45f0*/  FFMA.FTZ R9, R133, R9, R130 ;  /* 0x0000000985097223 */ /* 0x000fe20000010082 */
[----:B------:R-:W-:Y:S01]  /*4600*/  ISETP.GE.AND P0, PT, R45, 0x1, PT ;  /* 0x000000012d00780c */ /* 0x000fe20003f06270 */
[----:B------:R-:W-:-:S02]  /*4610*/  FMUL.FTZ R3, R127, R10 ;  /* 0x0000000a7f037220 */ /* 0x000fc40000410000 */
[----:B------:R-:W-:Y:S02]  /*4620*/  FFMA.FTZ R4, R135, R9, R132 ;  /* 0x0000000987047223 */ /* 0x000fe40000010084 */
[----:B------:R-:W-:-:S03]  /*4630*/  FMUL.FTZ R2, R126, R3 ;  /* 0x000000037e027220 */ /* 0x000fc60000410000 */
[----:B------:R-:W0:Y:S01]  /*4640*/  SHFL.UP PT, R3, R4, 0x1, RZ ;  /* 0x0420000004037989 */ /* 0x000e2200000e00ff */
[----:B------:R-:W-:-:S04]  /*4650*/  FMUL.FTZ R2, R129, R2 ;  /* 0x0000000281027220 */ /* 0x000fc80000410000 */
[----:B------:R-:W-:-:S04]  /*4660*/  FMUL.FTZ R2, R131, R2 ;  /* 0x0000000283027220 */ /* 0x000fc80000410000 */
[----:B------:R-:W-:-:S04]  /*4670*/  FMUL.FTZ R2, R133, R2 ;  /* 0x0000000285027220 */ /* 0x000fc80000410000 */
[----:B------:R-:W-:Y:S01]  /*4680*/  FMUL.FTZ R139, R135, R2 ;  /* 0x00000002878b7220 */ /* 0x000fe20000410000 */
[----:B------:R-:W-:-:S04]  /*4690*/  MOV R2, UR21 ;  /* 0x0000001500027c02 */ /* 0x000fc80008000f00 */
[----:B------:R-:W1:Y:S01]  /*46a0*/  SHFL.UP PT, R6, R139, 0x1, RZ ;  /* 0x042000008b067989 */ /* 0x000e6200000e00ff */
[----:B0-----:R-:W-:-:S05]  /*46b0*/  FFMA.FTZ R3, R139, R3, R4 ;  /* 0x000000038b037223 */ /* 0x001fca0000010004 */
[----:B------:R-:W-:Y:S02]  /*46c0*/  FSEL R8, R4, R3, !P0 ;  /* 0x0000000304087208 */ /* 0x000fe40004000000 */
[----:B------:R-:W-:Y:S02]  /*46d0*/  MOV R3, UR22 ;  /* 0x0000001600037c02 */ /* 0x000fe40008000f00 */
[----:B------:R-:W-:Y:S01]  /*46e0*/  MOV R4, UR23 ;  /* 0x0000001700047c02 */ /* 0x000fe20008000f00 */
[----:B------:R-:W0:Y:S04]  /*46f0*/  SHFL.UP PT, R7, R8, 0x2, RZ ;  /* 0x0440000008077989 */ /* 0x000e2800000e00ff */
[----:B------:R2:W5:Y:S01]  /*4700*/  LDG.E R134, desc[UR28][R2.64] ;  /* 0x0000001c02867981 */ /* 0x000562000c1e1900 */
[----:B-1----:R-:W-:-:S03]  /*4710*/  @P0 FMUL.FTZ R139, R139, R6 ;  /* 0x000000068b8b0220 */ /* 0x002fc60000410000 */
[----:B------:R1:W5:Y:S01]  /*4720*/  LDG.E R137, desc[UR28][R4.64] ;  /* 0x0000001c04897981 */ /* 0x000362000c1e1900 */
[C---:B------:R-:W-:Y:S01]  /*4730*/  ISETP.GE.AND P0, PT, R45.reuse, 0x2, PT ;  /* 0x000000022d00780c */ /* 0x040fe20003f06270 */
[----:B------:R-:W-:Y:S01]  /*4740*/  UMOV UR7, 0x400 ;  /* 0x0000040000077882 */ /* 0x000fe20000000000 */
[----:B------:R-:W-:Y:S01]  /*4750*/  ISETP.NE.AND P1, PT, R45, 0x1f, PT ;  /* 0x0000001f2d00780c */ /* 0x000fe20003f25270 */
[----:B------:R-:W3:Y:S01]  /*4760*/  SHFL.UP PT, R6, R139, 0x2, RZ ;  /* 0x044000008b067989 */ /* 0x000ee200000e00ff */
[----:B------:R-:W-:Y:S01]  /*4770*/  ULEA UR7, UR44, UR7, 0x18 ;  /* 0x000000072c077291 */ /* 0x000fe2000f8ec0ff */
[----:B------:R-:W-:Y:S01]  /*4780*/  ISETP.GE.U32.AND P2, PT, R119, 0x20, PT ;  /* 0x000000207700780c */ /* 0x000fe20003f46070 */
[----:B------:R-:W-:Y:S01]  /*4790*/  BSSY.RECONVERGENT B0, `(.L_x_2553) ;  /* 0x0000041000007945 */ /* 0x000fe20003800200 */
[----:B0-----:R-:W-:-:S08]  /*47a0*/  FFMA.FTZ R7, R139, R7, R8 ;  /* 0x000000078b077223 */ /* 0x001fd00000010008 */
[----:B------:R-:W-:Y:S02]  /*47b0*/  @!P1 LEA R138, R117, UR7, 0x3 ;  /* 0x00000007758a9c11 */ /* 0x000fe4000f8e18ff */
[----:B------:R-:W-:-:S05]  /*47c0*/  FSEL R10, R8, R7, !P0 ;  /* 0x00000007080a7208 */ /* 0x000fca0004000000 */
[----:B------:R-:W0:Y:S01]  /*47d0*/  SHFL.UP PT, R7, R10, 0x4, RZ ;  /* 0x048000000a077989 */ /* 0x000e2200000e00ff */
[----:B---3--:R-:W-:Y:S01]  /*47e0*/  @P0 FMUL.FTZ R139, R139, R6 ;  /* 0x000000068b8b0220 */ /* 0x008fe20000410000 */
[----:B------:R-:W-:-:S04]  /*47f0*/  ISETP.GE.AND P0, PT, R45, 0x4, PT ;  /* 0x000000042d00780c */ /* 0x000fc80003f06270 */
[----:B------:R-:W3:Y:S01]  /*4800*/  SHFL.UP PT, R6, R139, 0x4, RZ ;  /* 0x048000008b067989 */ /* 0x000ee200000e00ff */
[----:B0-----:R-:W-:-:S05]  /*4810*/  FFMA.FTZ R7, R139, R7, R10 ;  /* 0x000000078b077223 */ /* 0x001fca000001000a */
[----:B--2---:R-:W-:-:S03]  /*4820*/  FSEL R2, R10, R7, !P0 ;  /* 0x000000070a027208 */ /* 0x004fc60004000000 */
[----:B---3--:R-:W-:Y:S01]  /*4830*/  @P0 FMUL.FTZ R139, R139, R6 ;  /* 0x000000068b8b0220 */ /* 0x008fe20000410000 */
[----:B------:R-:W-:Y:S01]  /*4840*/  ISETP.GE.AND P0, PT, R45, 0x8, PT ;  /* 0x000000082d00780c */ /* 0x000fe20003f06270 */
[----:B------:R-:W0:Y:S04]  /*4850*/  SHFL.UP PT, R3, R2, 0x8, RZ ;  /* 0x0500000002037989 */ /* 0x000e2800000e00ff */
[----:B-1----:R-:W1:Y:S01]  /*4860*/  SHFL.UP PT, R4, R139, 0x8, RZ ;  /* 0x050000008b047989 */ /* 0x002e6200000e00ff */
[----:B0-----:R-:W-:-:S07]  /*4870*/  FFMA.FTZ R3, R139, R3, R2 ;  /* 0x000000038b037223 */ /* 0x001fce0000010002 */
[----:B-1----:R-:W-:Y:S01]  /*4880*/  @P0 FMUL.FTZ R139, R139, R4 ;  /* 0x000000048b8b0220 */ /* 0x002fe20000410000 */
[----:B------:R-:W-:Y:S01]  /*4890*/  FSEL R136, R2, R3, !P0 ;  /* 0x0000000302887208 */ /* 0x000fe20004000000 */
[----:B------:R-:W-:Y:S01]  /*48a0*/  HFMA2 R2, -RZ, RZ, 1.875, 0 ;  /* 0x3f800000ff027431 */ /* 0x000fe200000001ff */
[----:B------:R-:W-:Y:S02]  /*48b0*/  ISETP.NE.AND P0, PT, RZ, UR4, PT ;  /* 0x00000004ff007c0c */ /* 0x000fe4000bf05270 */
[----:B------:R-:W0:Y:S01]  /*48c0*/  SHFL.UP PT, R12, R139, 0x10, RZ ;  /* 0x060000008b0c7989 */ /* 0x000e2200000e00ff */
[----:B------:R-:W-:Y:S02]  /*48d0*/  MOV R3, RZ ;  /* 0x000000ff00037202 */ /* 0x000fe40000000f00 */
[----:B------:R-:W-:Y:S01]  /*48e0*/  ISETP.NE.OR P0, PT, R46, RZ, !P0 ;  /* 0x000000ff2e00720c */ /* 0x000fe20004705670 */
[----:B------:R-:W1:-:S12]  /*48f0*/  SHFL.UP PT, R13, R136, 0x10, RZ ;  /* 0x06000000880d7989 */ /* 0x000e5800000e00ff */
        /* <DEDUP_REMOVED lines=42> */
.L_x_2554:
[----:B------:R-:W-:Y:S05]  /*4ba0*/  BSYNC.RECONVERGENT B0 ;  /* 0x0000000000007941 */ /* 0x000fea0003800200 */
.L_x_2553:
        /* <DEDUP_REMOVED lines=31> */
.L_x_2556:
[----:B------:R-:W-:Y:S05]  /*4da0*/  BSYNC.RECONVERGENT B0 ;  /* 0x0000000000007941 */ /* 0x000fea0003800200 */
.L_x_2555:
        /* <DEDUP_REMOVED lines=27> */
.L_x_2552:
[----:B------:R-:W-:Y:S01]  /*4f60*/  BAR.SYNC.DEFER_BLOCKING 0x0 ;  /* 0x0000000000007b1d */ /* 0x000fe20000010000 */
[----:B------:R-:W-:Y:S01]  /*4f70*/  ISETP.NE.AND P0, PT, R119, RZ, PT ;  /* 0x000000ff7700720c */ /* 0x000fe20003f05270 */
[----:B------:R-:W-:Y:S01]  /*4f80*/  IMAD.U32 R6, RZ, RZ, UR45 ;  /* 0x0000002dff067e24 */ /* 0x000fe2000f8e00ff */
[----:B-1----:R-:W-:Y:S02]  /*4f90*/  MOV R2, UR43 ;  /* 0x0000002b00027c02 */ /* 0x002fe40008000f00 */
[----:B------:R-:W-:Y:S01]  /*4fa0*/  LOP3.LUT R9, R118, 0x3e00, RZ, 0xc0, !PT ;  /* 0x00003e0076097812 */ /* 0x000fe200078ec0ff */
[----:B------:R-:W0:Y:S01]  /*4fb0*/  LDCU.64 UR20, c[0x0][0x478] ;  /* 0x00008f00ff1477ac */ /* 0x000e220008000a00 */
[----:B------:R-:W-:Y:S02]  /*4fc0*/  MOV R54, UR45 ;  /* 0x0000002d00367c02 */ /* 0x000fe40008000f00 */
[----:B------:R-:W-:-:S04]  /*4fd0*/  IADD3 R9, PT, PT, R46, R9, RZ ;  /* 0x000000092e097210 */ /* 0x000fc80007ffe0ff */
[C---:B------:R-:W-:Y:S01]  /*4fe0*/  IADD3 R3, P1, P2, R9.reuse, UR14, R6 ;  /* 0x0000000e09037c10 */ /* 0x040fe2000fa3e006 */
[C---:B------:R-:W-:Y:S01]  /*4ff0*/  VIADD R7, R9.reuse, 0x60 ;  /* 0x0000006009077836 */ /* 0x040fe20000000000 */
[C---:B------:R-:W-:Y:S01]  /*5000*/  IADD3 R8, PT, PT, R9.reuse, 0x20, RZ ;  /* 0x0000002009087810 */ /* 0x040fe20007ffe0ff */
[C---:B------:R-:W-:Y:S01]  /*5010*/  VIADD R12, R9.reuse, 0xe0 ;  /* 0x000000e0090c7836 */ /* 0x040fe20000000000 */
[C---:B------:R-:W-:Y:S02]  /*5020*/  IADD3 R6, PT, PT, R9.reuse, 0x40, RZ ;  /* 0x0000004009067810 */ /* 0x040fe40007ffe0ff */
[----:B------:R-:W-:Y:S02]  /*5030*/  IADD3.X R10, PT, PT, RZ, UR19, RZ, P1, P2 ;  /* 0x00000013ff0a7c10 */ /* 0x000fe40008fe44ff */
[C---:B------:R-:W-:Y:S02]  /*5040*/  IADD3 R13, PT, PT, R9.reuse, 0xc0, RZ ;  /* 0x000000c0090d7810 */ /* 0x040fe40007ffe0ff */
[C---:B------:R-:W-:Y:S01]  /*5050*/  IADD3 R52, PT, PT, R9.reuse, 0x80, RZ ;  /* 0x0000008009347810 */ /* 0x040fe20007ffe0ff */
[----:B------:R-:W-:Y:S01]  /*5060*/  STS [R28], R85 ;  /* 0x000000551c007388 */ /* 0x000fe20000000800 */
[----:B------:R-:W-:-:S02]  /*5070*/  IADD3 R45, PT, PT, R9, 0xa0, RZ ;  /* 0x000000a0092d7810 */ /* 0x000fc40007ffe0ff */
[C---:B------:R-:W-:Y:S01]  /*5080*/  IADD3 R11, PT, PT, R9.reuse, 0x100, RZ ;  /* 0x00000100090b7810 */ /* 0x040fe20007ffe0ff */
[----:B------:R-:W-:Y:S01]  /*5090*/  STS [R27+0x4], R82 ;  /* 0x000004521b007388 */ /* 0x000fe20000000800 */
[C---:B------:R-:W-:Y:S02]  /*50a0*/  IADD3 R58, PT, PT, R9.reuse, 0x160, RZ ;  /* 0x00000160093a7810 */ /* 0x040fe40007ffe0ff */
[----:B------:R-:W-:Y:S01]  /*50b0*/  IADD3 R56, PT, PT, R9, 0x1a0, RZ ;  /* 0x000001a009387810 */ /* 0x000fe20007ffe0ff */
        /* <DEDUP_REMOVED lines=33> */
[----:B0-----:R-:W-:-:S04]  /*52d0*/  LEA R2, P4, R3, UR20, 0x2 ;  /* 0x0000001403027c11 */ /* 0x001fc8000f8810ff */
[----:B------:R-:W-:Y:S01]  /*52e0*/  LEA.HI.X R3, R3, UR21, R10, 0x2, P4 ;  /* 0x0000001503037c11 */ /* 0x000fe2000a0f140a */
[----:B------:R-:W0:Y:S01]  /*52f0*/  LDCU.64 UR20, c[0x0][0x488] ;  /* 0x00009100ff1477ac */ /* 0x000e220008000a00 */
[C---:B------:R-:W-:Y:S01]  /*5300*/  IADD3 R10, PT, PT, R9.reuse, 0x120, RZ ;  /* 0x00000120090a7810 */ /* 0x040fe20007ffe0ff */
[----:B------:R-:W1:Y:S02]  /*5310*/  LDS R4, [UR7+0x2100] ;  /* 0x00210007ff047984 */ /* 0x000e640008000800 */
[-C--:B-1----:R-:W-:Y:S02]  /*5320*/  ISETP.GE.AND P2, PT, R8, R4.reuse, PT ;  /* 0x000000040800720c */ /* 0x082fe40003f46270 */
[-C--:B------:R-:W-:Y:S02]  /*5330*/  ISETP.GE.AND P3, PT, R6, R4.reuse, PT ;  /* 0x000000040600720c */ /* 0x080fe40003f66270 */
[-C--:B------:R-:W-:Y:S02]  /*5340*/  ISETP.GE.AND P1, PT, R9, R4.reuse, PT ;  /* 0x000000040900720c */ /* 0x080fe40003f26270 */
[----:B------:R-:W-:-:S02]  /*5350*/  ISETP.GE.AND P6, PT, R7, R4, PT ;  /* 0x000000040700720c */ /* 0x000fc40003fc6270 */
        /* <DEDUP_REMOVED lines=9> */
[----:B------:R-:W-:Y:S01]  /*53f0*/  ISETP.GE.AND P6, PT, R10, R4, PT ;  /* 0x000000040a00720c */ /* 0x000fe20003fc6270 */
[C---:B-1----:R-:W-:Y:S02]  /*5400*/  VIADD R53, R9.reuse, 0x140 ;  /* 0x0000014009357836 */ /* 0x042fe40000000000 */
[----:B------:R1:W-:Y:S01]  /*5410*/  @!P2 STG.E desc[UR28][R2.64+0x380], R65 ;  /* 0x000380410200a986 */ /* 0x0003e2000c10191c */
[----:B--2---:R-:W-:-:S03]  /*5420*/  VIADD R55, R9, 0x1c0 ;  /* 0x000001c009377836 */ /* 0x004fc60000000000 */
[----:B------:R2:W-:Y:S01]  /*5430*/  @!P3 STG.E desc[UR28][R2.64+0x300], R63 ;  /* 0x0003003f0200b986 */ /* 0x0005e2000c10191c */
[C---:B---3--:R-:W-:Y:S02]  /*5440*/  IADD3 R5, P2, P3, R9.reuse, UR16, R54 ;  /* 0x0000001009057c10 */ /* 0x048fe4000fb5e036 */
[C---:B------:R-:W-:Y:S01]  /*5450*/  IADD3 R54, PT, PT, R9.reuse, 0x1e0, RZ ;  /* 0x000001e009367810 */ /* 0x040fe20007ffe0ff */
[----:B------:R3:W-:Y:S01]  /*5460*/  @!P5 STG.E desc[UR28][R2.64+0x200], R59 ;  /* 0x0002003b0200d986 */ /* 0x0007e2000c10191c */
[----:B----4-:R-:W-:Y:S02]  /*5470*/  IADD3 R57, PT, PT, R9, 0x180, RZ ;  /* 0x0000018009397810 */ /* 0x010fe40007ffe0ff */
[----:B------:R-:W-:Y:S01]  /*5480*/  IADD3.X R60, PT, PT, RZ, UR24, RZ, P2, P3 ;  /* 0x00000018ff3c7c10 */ /* 0x000fe200097e64ff */
[----:B------:R4:W-:Y:S01]  /*5490*/  @!P4 STG.E desc[UR28][R2.64+0x280], R61 ;  /* 0x0002803d0200c986 */ /* 0x0009e2000c10191c */
[----:B------:R-:W-:Y:S02]  /*54a0*/  ISETP.GE.AND P5, PT, R57, R4, PT ;  /* 0x000000043900720c */ /* 0x000fe40003fa6270 */
[----:B-1----:R-:W-:-:S02]  /*54b0*/  CS2R R64, SRZ ;  /* 0x0000000000407805 */ /* 0x002fc4000001ff00 */
[-C--:B------:R-:W-:Y:S01]  /*54c0*/  ISETP.GE.AND P4, PT, R56, R4.reuse, PT ;  /* 0x000000043800720c */ /* 0x080fe20003f86270 */
[----:B------:R1:W-:Y:S01]  /*54d0*/  @!P1 STG.E desc[UR28][R2.64+0x400], R73 ;  /* 0x0004004902009986 */ /* 0x0003e2000c10191c */
[-C--:B------:R-:W-:Y:S02]  /*54e0*/  ISETP.GE.AND P1, PT, R53, R4.reuse, PT ;  /* 0x000000043500720c */ /* 0x080fe40003f26270 */
[----:B--2---:R-:W-:Y:S02]  /*54f0*/  CS2R R62, SRZ ;  /* 0x00000000003e7805 */ /* 0x004fe4000001ff00 */
[-C--:B------:R-:W-:Y:S01]  /*5500*/  ISETP.GE.AND P3, PT, R55, R4.reuse, PT ;  /* 0x000000043700720c */ /* 0x080fe20003f66270 */
[----:B------:R2:W-:Y:S01]  /*5510*/  @!P6 STG.E desc[UR28][R2.64+0x480], R87 ;  /* 0x000480570200e986 */ /* 0x0005e2000c10191c */
[-C--:B------:R-:W-:Y:S01]  /*5520*/  ISETP.GE.AND P6, PT, R58, R4.reuse, PT ;  /* 0x000000043a00720c */ /* 0x080fe20003fc6270 */
[----:B---3--:R-:W-:Y:S01]  /*5530*/  HFMA2 R59, -RZ, RZ, 0, 0 ;  /* 0x00000000ff3b7431 */ /* 0x008fe200000001ff */
[----:B------:R-:W-:Y:S01]  /*5540*/  ISETP.GE.AND P2, PT, R54, R4, PT ;  /* 0x000000043600720c */ /* 0x000fe20003f46270 */
[----:B------:R-:W-:Y:S01]  /*5550*/  @!P5 STG.E desc[UR28][R2.64+0x600], R93 ;  /* 0x0006005d0200d986 */ /* 0x000fe2000c10191c */
[----:B------:R-:W-:-:S03]  /*5560*/  ISETP.GE.AND P5, PT, R7, UR43, PT ;  /* 0x0000002b07007c0c */ /* 0x000fc6000bfa6270 */
[----:B------:R3:W-:Y:S01]  /*5570*/  @!P1 STG.E desc[UR28][R2.64+0x500], R89 ;  /* 0x0005005902009986 */ /* 0x0007e2000c10191c */
[----:B0-----:R-:W-:-:S05]  /*5580*/  LEA R4, P1, R5, UR20, 0x2 ;  /* 0x0000001405047c11 */ /* 0x001fca000f8210ff */
[----:B------:R-:W-:Y:S01]  /*5590*/  @!P6 STG.E desc[UR28][R2.64+0x580], R91 ;  /* 0x0005805b0200e986 */ /* 0x000fe2000c10191c */
[----:B------:R-:W-:Y:S02]  /*55a0*/  LEA.HI.X R5, R5, UR21, R60, 0x2, P1 ;  /* 0x0000001505057c11 */ /* 0x000fe400088f143c */
[----:B----4-:R-:W-:Y:S02]  /*55b0*/  CS2R R60, SRZ ;  /* 0x00000000003c7805 */ /* 0x010fe4000001ff00 */
[----:B------:R-:W-:Y:S01]  /*55c0*/  ISETP.GE.AND P6, PT, R52, UR43, PT ;  /* 0x0000002b34007c0c */ /* 0x000fe2000bfc6270 */
[----:B------:R-:W-:Y:S01]  /*55d0*/  @!P4 STG.E desc[UR28][R2.64+0x680], R95 ;  /* 0x0006805f0200c986 */ /* 0x000fe2000c10191c */
[----:B------:R-:W-:-:S03]  /*55e0*/  ISETP.GE.AND P4, PT, R6, UR43, PT ;  /* 0x0000002b06007c0c */ /* 0x000fc6000bf86270 */
[----:B------:R-:W-:Y:S01]  /*55f0*/  @!P3 STG.E desc[UR28][R2.64+0x700], R97 ;  /* 0x000700610200b986 */ /* 0x000fe2000c10191c */
[----:B------:R-:W-:-:S03]  /*5600*/  ISETP.GE.AND P3, PT, R8, UR43, PT ;  /* 0x0000002b08007c0c */ /* 0x000fc6000bf66270 */
[----:B------:R0:W-:Y:S01]  /*5610*/  @!P2 STG.E desc[UR28][R2.64+0x780], R99 ;  /* 0x000780630200a986 */ /* 0x0001e2000c10191c */
[----:B------:R-:W-:Y:S02]  /*5620*/  ISETP.GE.AND P2, PT, R9, UR43, PT ;  /* 0x0000002b09007c0c */ /* 0x000fe4000bf46270 */
[----:B------:R-:W-:Y:S01]  /*5630*/  MOV R66, RZ ;  /* 0x000000ff00427202 */ /* 0x000fe20000000f00 */
[----:B------:R-:W-:Y:S01]  /*5640*/  BAR.SYNC.DEFER_BLOCKING 0x0 ;  /* 0x0000000000007b1d */ /* 0x000fe20000010000 */
[----:B------:R-:W-:Y:S02]  /*5650*/  ISETP.GE.AND P1, PT, R45, UR43, PT ;  /* 0x0000002b2d007c0c */ /* 0x000fe4000bf26270 */
[----:B-1----:R-:W-:Y:S02]  /*5660*/  CS2R R72, SRZ ;  /* 0x0000000000487805 */ /* 0x002fe4000001ff00 */
[----:B--2---:R-:W-:Y:S01]  /*5670*/  CS2R R86, SRZ ;  /* 0x0000000000567805 */ /* 0x004fe2000001ff00 */
[----:B------:R-:W-:-:S02]  /*5680*/  IMAD.MOV.U32 R84, RZ, RZ, RZ ;  /* 0x000000ffff547224 */ /* 0x000fc400078e00ff */
[----:B---3--:R-:W-:Y:S01]  /*5690*/  HFMA2 R89, -RZ, RZ, 0, 0 ;  /* 0x00000000ff597431 */ /* 0x008fe200000001ff */
[----:B------:R-:W1:Y:S01]  /*56a0*/  LDCU.64 UR20, c[0x0][0x490] ;  /* 0x00009200ff1477ac */ /* 0x000e620008000a00 */
[----:B0-----:R-:W-:Y:S01]  /*56b0*/  CS2R R2, SRZ ;  /* 0x0000000000027805 */ /* 0x001fe2000001ff00 */
        /* <DEDUP_REMOVED lines=20> */
[----:B------:R-:W5:Y:S04]  /*5800*/  @!P6 LDG.E R73, desc[UR28][R4.64+0x500] ;  /* 0x0005001c0449e981 */ /* 0x000f68000c1e1900 */
[----:B------:R-:W5:Y:S04]  /*5810*/  @!P1 LDG.E R72, desc[UR28][R4.64+0x580] ;  /* 0x0005801c04489981 */ /* 0x000f68000c1e1900 */
[----:B------:R-:W5:Y:S04]  /*5820*/  @!P2 LDG.E R87, desc[UR28][R4.64+0x600] ;  /* 0x0006001c0457a981 */ /* 0x000f68000c1e1900 */
[----:B------:R-:W5:Y:S04]  /*5830*/  @!P3 LDG.E R84, desc[UR28][R4.64+0x680] ;  /* 0x0006801c0454b981 */ /* 0x000f68000c1e1900 */
[----:B------:R-:W5:Y:S04]  /*5840*/  @!P4 LDG.E R89, desc[UR28][R4.64+0x700] ;  /* 0x0007001c0459c981 */ /* 0x000f68000c1e1900 */
[----:B------:R-:W5:Y:S01]  /*5850*/  @!P5 LDG.E R86, desc[UR28][R4.64+0x780] ;  /* 0x0007801c0456d981 */ /* 0x000f62000c1e1900 */
[----:B------:R-:W-:-:S02]  /*5860*/  UIADD3 UR38, UP0, UPT, UR38, 0x2000, URZ ;  /* 0x0000200026267890 */ /* 0x000fc4000ff1e0ff */
[----:B------:R-:W-:Y:S02]  /*5870*/  UIADD3 UR4, UPT, UPT, UR4, 0x1, URZ ;  /* 0x0000000104047890 */ /* 0x000fe4000fffe0ff */
[----:B------:R-:W-:Y:S02]  /*5880*/  UIADD3.X UR39, UPT, UPT, URZ, UR39, URZ, UP0, !UPT ;  /* 0x00000027ff277290 */ /* 0x000fe400087fe4ff */
[----:B------:R-:W-:-:S04]  /*5890*/  UIADD3 UR40, UP1, UPT, UR40, 0x2000, URZ ;  /* 0x0000200028287890 */ /* 0x000fc8000ff3e0ff */
        /* <DEDUP_REMOVED lines=66> */
[----:B------:R-:W3:Y:S01]  /*5cc0*/  MUFU.RCP R86, R86 ;  /* 0x0000005600567308 */ /* 0x000ee20000001000 */
[----:B------:R-:W-:Y:S01]  /*5cd0*/  FMUL.FTZ R100, R4, -1.4426950216293334961 ;  /* 0xbfb8aa3b04647820 */ /* 0x000fe20000410000 */
[----:B-1----:R-:W-:Y:S01]  /*5ce0*/  FADD.FTZ R95, R95, 1 ;  /* 0x3f8000005f5f7421 */ /* 0x002fe20000010000 */
[----:B------:R-:W-:Y:S01]  /*5cf0*/  FMUL.FTZ R101, R3, -1.4426950216293334961 ;  /* 0xbfb8aa3b03657820 */ /* 0x000fe20000410000 */
[----:B--2---:R-:W-:-:S04]  /*5d00*/  FADD.FTZ R94, R94, 1 ;  /* 0x3f8000005e5e7421 */ /* 0x004fc80000010000 */
[----:B------:R-:W1:Y:S01]  /*5d10*/  MUFU.RCP R103, R88 ;  /* 0x0000005800677308 */ /* 0x000e620000001000 */
[----:B------:R-:W-:Y:S01]  /*5d20*/  FMUL.FTZ R102, R2, -1.4426950216293334961 ;  /* 0xbfb8aa3b02667820 */ /* 0x000fe20000410000 */
[----:B0-----:R-:W-:-:S06]  /*5d30*/  FADD.FTZ R96, R96, 1 ;  /* 0x3f80000060607421 */ /* 0x001fcc0000010000 */
[----:B------:R-:W0:Y:S01]  /*5d40*/  MUFU.EX2 R98, R98 ;  /* 0x0000006200627308 */ /* 0x000e220000000800 */
[----:B---3--:R-:W-:-:S03]  /*5d50*/  FMUL.FTZ R86, R63, R86 ;  /* 0x000000563f567220 */ /* 0x008fc60000410000 */
[----:B------:R-:W2:Y:S01]  /*5d60*/  MUFU.RCP R104, R89 ;  /* 0x0000005900687308 */ /* 0x000ea20000001000 */
[----:B------:R-:W-:Y:S01]  /*5d70*/  FMUL.FTZ R85, R86, R85 ;  /* 0x0000005556557220 */ /* 0x000fe20000410000 */
[----:B------:R-:W-:Y:S01]  /*5d80*/  BAR.SYNC.DEFER_BLOCKING 0x0 ;  /* 0x0000000000007b1d */ /* 0x000fe20000010000 */
[----:B-1----:R-:W-:-:S05]  /*5d90*/  FMUL.FTZ R63, R64, R103 ;  /* 0x00000067403f7220 */ /* 0x002fca0000410000 */
[----:B------:R-:W1:Y:S01]  /*5da0*/  MUFU.EX2 R99, R99 ;  /* 0x0000006300637308 */ /* 0x000e620000000800 */
[----:B0-----:R-:W-:Y:S01]  /*5db0*/  FADD.FTZ R98, R98, 1 ;  /* 0x3f80000062627421 */ /* 0x001fe20000010000 */
[----:B------:R-:W-:Y:S02]  /*5dc0*/  FMUL.FTZ R82, R63, R82 ;  /* 0x000000523f527220 */ /* 0x000fe40000410000 */
[----:B------:R-:W0:Y:S04]  /*5dd0*/  MUFU.EX2 R100, R100 ;  /* 0x0000006400647308 */ /* 0x000e280000000800 */
[----:B------:R-:W3:Y:S01]  /*5de0*/  MUFU.EX2 R101, R101 ;  /* 0x0000006500657308 */ /* 0x000ee20000000800 */
[----:B--2---:R-:W-:-:S03]  /*5df0*/  FMUL.FTZ R64, R65, R104 ;  /* 0x0000006841407220 */ /* 0x004fc60000410000 */
[----:B------:R-:W2:Y:S01]  /*5e00*/  MUFU.RCP R106, R91 ;  /* 0x0000005b006a7308 */ /* 0x000ea20000001000 */
[----:B------:R-:W-:Y:S01]  /*5e10*/  FMUL.FTZ R83, R64, R83 ;  /* 0x0000005340537220 */ /* 0x000fe20000410000 */
[----:B-1----:R-:W-:Y:S01]  /*5e20*/  FADD.FTZ R99, R99, 1 ;  /* 0x3f80000063637421 */ /* 0x002fe20000010000 */
[----:B0-----:R-:W-:Y:S01]  /*5e30*/  FADD.FTZ R100, R100, 1 ;  /* 0x3f80000064647421 */ /* 0x001fe20000010000 */
[----:B------:R-:W-:Y:S04]  /*5e40*/  STS [R28], R85 ;  /* 0x000000551c007388 */ /* 0x000fe80000000800 */
[----:B------:R-:W0:Y:S01]  /*5e50*/  MUFU.EX2 R102, R102 ;  /* 0x0000006600667308 */ /* 0x000e220000000800 */
[----:B---3--:R-:W-:Y:S01]  /*5e60*/  FADD.FTZ R101, R101, 1 ;  /* 0x3f80000065657421 */ /* 0x008fe20000010000 */
[----:B------:R-:W-:Y:S02]  /*5e70*/  STS [R27+0x4], R82 ;  /* 0x000004521b007388 */ /* 0x000fe40000000800 */
[----:B------:R-:W1:Y:S02]  /*5e80*/  MUFU.RCP R105, R90 ;  /* 0x0000005a00697308 */ /* 0x000e640000001000 */
[----:B------:R3:W-:Y:S01]  /*5e90*/  STS [R26+0x8], R83 ;  /* 0x000008531a007388 */ /* 0x0007e20000000800 */
[----:B--2---:R-:W-:-:S05]  /*5ea0*/  FMUL.FTZ R64, R73, R106 ;  /* 0x0000006a49407220 */ /* 0x004fca0000410000 */
[----:B------:R-:W2:Y:S01]  /*5eb0*/  MUFU.RCP R107, R92 ;  /* 0x0000005c006b7308 */ /* 0x000ea20000001000 */
[----:B0-----:R-:W-:Y:S01]  /*5ec0*/  FADD.FTZ R102, R102, 1 ;  /* 0x3f80000066667421 */ /* 0x001fe20000010000 */
[----:B------:R-:W-:Y:S01]  /*5ed0*/  FMUL.FTZ R81, R64, R81 ;  /* 0x0000005140517220 */ /* 0x000fe20000410000 */
[----:B---3--:R-:W-:-:S05]  /*5ee0*/  MOV R26, UR43 ;  /* 0x0000002b001a7c02 */ /* 0x008fca0008000f00 */
[----:B------:R-:W0:Y:S01]  /*5ef0*/  MUFU.RCP R108, R93 ;  /* 0x0000005d006c7308 */ /* 0x000e220000001000 */
[----:B-1----:R-:W-:-:S04]  /*5f00*/  FMUL.FTZ R65, R66, R105 ;  /* 0x0000006942417220 */ /* 0x002fc80000410000 */
[----:B------:R-:W-:-:S03]  /*5f10*/  FMUL.FTZ R80, R65, R80 ;  /* 0x0000005041507220 */ /* 0x000fc60000410000 */
[----:B------:R-:W1:Y:S01]  /*5f20*/  MUFU.RCP R109, R94 ;  /* 0x0000005e006d7308 */ /* 0x000e620000001000 */
[----:B--2---:R-:W-:Y:S01]  /*5f30*/  FMUL.FTZ R63, R72, R107 ;  /* 0x0000006b483f7220 */ /* 0x004fe20000410000 */
[----:B------:R-:W-:Y:S03]  /*5f40*/  STS [R25+0xc], R80 ;  /* 0x00000c5019007388 */ /* 0x000fe60000000800 */
[----:B------:R-:W-:Y:S01]  /*5f50*/  FMUL.FTZ R78, R63, R78 ;  /* 0x0000004e3f4e7220 */ /* 0x000fe20000410000 */
[----:B------:R-:W-:Y:S02]  /*5f60*/  STS [R24+0x10], R81 ;  /* 0x0000105118007388 */ /* 0x000fe40000000800 */
        /* <DEDUP_REMOVED lines=13> */
[----:B0-----:R-:W-:-:S04]  /*6040*/  FMUL.FTZ R62, R62, R95 ;  /* 0x0000005f3e3e7220 */ /* 0x001fc80000410000 */
        /* <DEDUP_REMOVED lines=47> */
[----:B------:R-:W-:-:S04]  /*6340*/  LEA R2, P3, R3, UR20, 0x2 ;  /* 0x0000001403027c11 */ /* 0x000fc8000f8610ff */
[----:B------:R-:W-:Y:S01]  /*6350*/  LEA.HI.X R3, R3, UR21, R4, 0x2, P3 ;  /* 0x0000001503037c11 */ /* 0x000fe200098f1404 */
[----:B------:R-:W0:Y:S01]  /*6360*/  LDS R0, [UR7+0x2100] ;  /* 0x00210007ff007984 */ /* 0x000e220008000800 */
[----:B------:R-:W1:Y:S02]  /*6370*/  LDCU UR7, c[0x0][0x394] ;  /* 0x00007280ff0777ac */ /* 0x000e640008000800 */
[----:B-1----:R-:W-:Y:S01]  /*6380*/  UISETP.NE.AND UP0, UPT, UR4, UR7, UPT ;  /* 0x000000070400728c */ /* 0x002fe2000bf05270 */
[-C--:B0-----:R-:W-:Y:S02]  /*6390*/  ISETP.GE.AND P2, PT, R9, R0.reuse, PT ;  /* 0x000000000900720c */ /* 0x081fe40003f46270 */
[-C--:B------:R-:W-:Y:S02]  /*63a0*/  ISETP.GE.AND P1, PT, R8, R0.reuse, PT ;  /* 0x000000000800720c */ /* 0x080fe40003f26270 */
[-C--:B------:R-:W-:Y:S02]  /*63b0*/  ISETP.GE.AND P0, PT, R6, R0.reuse, PT ;  /* 0x000000000600720c */ /* 0x080fe40003f06270 */
[----:B------:R-:W-:-:S02]  /*63c0*/  ISETP.GE.AND P4, PT, R7, R0, PT ;  /* 0x000000000700720c */ /* 0x000fc40003f86270 */
        /* <DEDUP_REMOVED lines=30> */
.L_x_2559:
        /* <DEDUP_REMOVED lines=13> */
.L_x_5025:


//--------------------- .text._Z25selective_scan_fwd_kernelI32Selective_Scan_fwd_kernel_traitsILi128ELi16ELi1ELb0ELb0ELb1ELb0EffEEv13SSMParamsBase --------------------------
	.section	.text._Z25selective_scan_fwd_kernelI32Selective_Scan_fwd_kernel_traitsILi128ELi16ELi1ELb0ELb0ELb1ELb0EffEEv13SSMParamsBase,"ax",@progbits
	.align	128
        .global         _Z25selective_scan_fwd_kernelI32Selective_Scan_fwd_kernel_traitsILi128ELi16ELi1ELb0ELb0ELb1ELb0EffEEv13SSMParamsBase
        .type           _Z25selective_scan_fwd_kernelI32Selective_Scan_fwd_kernel_traitsILi128ELi16ELi1ELb0ELb0ELb1ELb0EffEEv13SSMParamsBase,@function
        .size           _Z25selective_scan_fwd_kernelI32Selective_Scan_fwd_kernel_traitsILi128ELi16ELi1ELb0ELb0ELb1ELb0EffEEv13SSMParamsBase,(.L_x_5026 - _Z25selective_scan_fwd_kernelI32Selective_Scan_fwd_kernel_traitsILi128ELi16ELi1ELb0ELb0ELb1ELb0EffEEv13SSMParamsBase)
        .other          _Z25selective_scan_fwd_kernelI32Selective_Scan_fwd_kernel_traitsILi128ELi16ELi1ELb0ELb0ELb1ELb0EffEEv13SSMParamsBase,@"STO_CUDA_ENTRY STV_DEFAULT"
_Z25selective_scan_fwd_kernelI32Selective_Scan_fwd_kernel_traitsILi128ELi16ELi1ELb0ELb0ELb1ELb0EffEEv13SSMParamsBase:
.text._Z25selective_scan_fwd_kernelI32Selective_Scan_fwd_kernel_traitsILi128ELi16ELi1ELb0ELb0ELb1ELb0EffEEv13SSMParamsBase:
[----:B------:R-:W-:Y:S01]  /*0000*/  LDC R1, c[0x0][0x37c] ;  /* 0x0000df00ff017b82 */ /* 0x000fe20000000800 */
[----:B------:R-:W0:Y:S07]  /*0010*/  LDCU.64 UR4, c[0x0][0x470] ;  /* 0x00008e00ff0477ac */ /* 0x000e2e0008000a00 */
[----:B------:R-:W1:Y:S01]  /*0020*/  S2UR UR20, SR_CTAID.Y ;  /* 0x00000000001479c3 */ /* 0x000e620000002600 */
[----:B------:R-:W2:Y:S01]  /*0030*/  LDCU.64 UR24, c[0x0][0x358] ;  /* 0x00006b00ff1877ac */ /* 0x000ea20008000a00 */
[----:B------:R-:W3:Y:S01]  /*0040*/  LDCU UR27, c[0x0][0x398] ;  /* 0x00007300ff1b77ac */ /* 0x000ee20008000800 */
[----:B------:R-:W4:Y:S01]  /*0050*/  LDCU.128 UR8, c[0x0][0x450] ;  /* 0x00008a00ff0877ac */ /* 0x000f220008000c00 */
[----:B------:R-:W2:Y:S01]  /*0060*/  S2R R7, SR_CTAID.Y ;  /* 0x0000000000077919 */ /* 0x000ea20000002600 */
[----:B------:R-:W2:Y:S01]  /*0070*/  LDCU.128 UR12, c[0x0][0x400] ;  /* 0x00008000ff0c77ac */ /* 0x000ea20008000c00 */
[----:B0-----:R-:W-:Y:S01]  /*0080*/  UISETP.NE.U32.AND UP1, UPT, UR4, URZ, UPT ;  /* 0x000000ff0400728c */ /* 0x001fe2000bf25070 */
[----:B------:R-:W0:Y:S03]  /*0090*/  LDCU.128 UR16, c[0x0][0x3f0] ;  /* 0x00007e00ff1077ac */ /* 0x000e260008000c00 */
[----:B------:R-:W-:Y:S01]  /*00a0*/  UISETP.NE.AND.EX UP1, UPT, UR5, URZ, UPT, UP1 ;  /* 0x000000ff0500728c */ /* 0x000fe2000bf25310 */
[----:B---3--:R-:W-:Y:S01]  /*00b0*/  MOV R0, UR27 ;  /* 0x0000001b00007c02 */ /* 0x008fe20008000f00 */
[----:B------:R-:W3:Y:S04]  /*00c0*/  LDCU.64 UR28, c[0x0][0x3e8] ;  /* 0x00007d00ff1c77ac */ /* 0x000ee80008000a00 */
[----:B------:R-:W-:Y:S01]  /*00d0*/  PLOP3.LUT P1, PT, PT, PT, UP1, 0x80, 0x8 ;  /* 0x000000000008781c */ /* 0x000fe20003f2f018 */
[----:B----4-:R-:W-:-:S04]  /*00e0*/  UISETP.NE.U32.AND UP0, UPT, UR10, URZ, UPT ;  /* 0x000000ff0a00728c */ /* 0x010fc8000bf05070 */
[----:B-1----:R-:W-:Y:S01]  /*00f0*/  @UP1 ULEA UR4, UP3, UR20, UR4, 0x2 ;  /* 0x0000000414041291 */ /* 0x002fe2000f8610ff */
[----:B------:R-:W-:Y:S01]  /*0100*/  IABS R0, R0 ;  /* 0x0000000000007213 */ /* 0x000fe20000000000 */
[----:B------:R-:W-:Y:S02]  /*0110*/  UISETP.NE.AND.EX UP0, UPT, UR11, URZ, UPT, UP0 ;  /* 0x000000ff0b00728c */ /* 0x000fe4000bf05300 */
[----:B------:R-:W-:Y:S02]  /*0120*/  @UP1 ULEA.HI.X UR5, UR20, UR5, URZ, 0x2, UP3 ;  /* 0x0000000514051291 */ /* 0x000fe400098f14ff */
[----:B------:R-:W-:Y:S02]  /*0130*/  MOV R4, UR4 ;  /* 0x0000000400047c02 */ /* 0x000fe40008000f00 */
[----:B------:R-:W-:Y:S02]  /*0140*/  R2UR UR26, R0 ;  /* 0x00000000001a72ca */ /* 0x000fe400000e0000 */
[----:B------:R-:W-:Y:S01]  /*0150*/  IMAD.U32 R5, RZ, RZ, UR5 ;  /* 0x00000005ff057e24 */ /* 0x000fe2000f8e00ff */
[----:B------:R-:W-:-:S02]  /*0160*/  PLOP3.LUT P0, PT, PT, PT, UP0, 0x80, 0x8 ;  /* 0x000000000008781c */ /* 0x000fc40003f0f008 */
[----:B------:R-:W-:Y:S02]  /*0170*/  @UP0 ULEA UR10, UP2, UR20, UR10, 0x2 ;  /* 0x0000000a140a0291 */ /* 0x000fe4000f8410ff */
[----:B--2---:R-:W5:Y:S02]  /*0180*/  @P1 LDG.E R4, desc[UR24][R4.64] ;  /* 0x0000001804041981 */ /* 0x004f64000c1e1900 */
[----:B------:R-:W-:Y:S02]  /*0190*/  @UP0 ULEA.HI.X UR11, UR20, UR11, URZ, 0x2, UP2 ;  /* 0x0000000b140b0291 */ /* 0x000fe400090f14ff */
[----:B------:R-:W-:Y:S02]  /*01a0*/  MOV R2, UR10 ;  /* 0x0000000a00027c02 */ /* 0x000fe40008000f00 */
[----:B------:R-:W1:Y:S02]  /*01b0*/  I2F.RP R0, UR26 ;  /* 0x0000001a00007d06 */ /* 0x000e640008209400 */
[----:B------:R-:W-:-:S05]  /*01c0*/  IMAD.U32 R3, RZ, RZ, UR11 ;  /* 0x0000000bff037e24 */ /* 0x000fca000f8e00ff */
[----:B------:R2:W5:Y:S01]  /*01d0*/  @P0 LDG.E R2, desc[UR24][R2.64] ;  /* 0x0000001802020981 */ /* 0x000562000c1e1900 */
[----:B-1----:R-:W1:Y:S02]  /*01e0*/  MUFU.RCP R0, R0 ;  /* 0x0000000000007308 */ /* 0x002e640000001000 */
[----:B-1----:R-:W-:-:S06]  /*01f0*/  VIADD R6, R0, 0xffffffe ;  /* 0x0ffffffe00067836 */ /* 0x002fcc0000000000 */
[----:B------:R-:W1:Y:S01]  /*0200*/  F2I.FTZ.U32.TRUNC.NTZ R6, R6 ;  /* 0x0000000600067305 */ /* 0x000e62000021f000 */
[----:B--2---:R-:W-:Y:S01]  /*0210*/  IABS R3, R7 ;  /* 0x0000000700037213 */ /* 0x004fe20000000000 */
[----:B------:R-:W2:Y:S01]  /*0220*/  S2UR UR10, SR_CTAID.X ;  /* 0x00000000000a79c3 */ /* 0x000ea20000002500 */
[----:B-1----:R-:W-:Y:S02]  /*0230*/  R2UR UR5, R6 ;  /* 0x00000000060572ca */ /* 0x002fe400000e0000 */
[----:B------:R-:W-:Y:S01]  /*0240*/  R2UR UR11, R3 ;  /* 0x00000000030b72ca */ /* 0x000fe200000e0000 */
[----:B------:R-:W-:-:S10]  /*0250*/  UMOV UR4, URZ ;  /* 0x000000ff00047c82 */ /* 0x000fd40008000000 */
[----:B------:R-:W-:-:S04]  /*0260*/  UIADD3 UR6, UPT, UPT, URZ, -UR5, URZ ;  /* 0x80000005ff067290 */ /* 0x000fc8000fffe0ff */
[----:B------:R-:W-:-:S04]  /*0270*/  UIMAD UR6, UR6, UR26, URZ ;  /* 0x0000001a060672a4 */ /* 0x000fc8000f8e02ff */
[----:B------:R-:W-:-:S04]  /*0280*/  UIMAD.WIDE.U32 UR4, UR5, UR6, UR4 ;  /* 0x00000006050472a5 */ /* 0x000fc8000f8e0004 */
[----:B------:R-:W-:Y:S02]  /*0290*/  UIMAD.WIDE.U32 UR4, UR5, UR11, URZ ;  /* 0x0000000b050472a5 */ /* 0x000fe4000f8e00ff */
[----:B--2---:R-:W-:-:S05]  /*02a0*/  UIMAD.WIDE.U32 UR6, UR10, UR12, URZ ;  /* 0x0000000c0a0672a5 */ /* 0x004fca000f8e00ff */
[----:B------:R-:W-:Y:S02]  /*02b0*/  UMOV UR21, UR5 ;  /* 0x0000000500157c82 */ /* 0x000fe40008000000 */
[----:B------:R-:W-:-:S04]  /*02c0*/  UIADD3 UR22, UPT, UPT, -UR21, URZ, URZ ;  /* 0x000000ff15167290 */ /* 0x000fc8000fffe1ff */
[----:B------:R-:W-:Y:S02]  /*02d0*/  UIMAD UR12, UR26, UR22, UR11 ;  /* 0x000000161a0c72a4 */ /* 0x000fe4000f8e020b */
[----:B0-----:R-:W-:Y:S02]  /*02e0*/  UIMAD.WIDE.U32 UR4, UR10, UR16, URZ ;  /* 0x000000100a0472a5 */ /* 0x001fe4000f8e00ff */
[----:B------:R-:W-:Y:S01]  /*02f0*/  UISETP.GT.U32.AND UP3, UPT, UR26, UR12, UPT ;  /* 0x0000000c1a00728c */ /* 0x000fe2000bf64070 */
[----:B------:R-:W0:Y:S01]  /*0300*/  LDCU UR11, c[0x0][0x394] ;  /* 0x00007280ff0b77ac */ /* 0x000e220008000800 */
[----:B------:R-:W-:Y:S02]  /*0310*/  UIMAD UR5, UR10, UR17, UR5 ;  /* 0x000000110a0572a4 */ /* 0x000fe4000f8e0205 */
[----:B------:R-:W-:-:S07]  /*0320*/  UIMAD UR7, UR10, UR13, UR7 ;  /* 0x0000000d0a0772a4 */ /* 0x000fce000f8e0207 */
[----:B------:R-:W-:Y:S02]  /*0330*/  @!UP3 UIADD3 UR12, UPT, UPT, UR12, -UR26, URZ ;  /* 0x8000001a0c0cb290 */ /* 0x000fe4000fffe0ff */
[----:B------:R-:W-:Y:S02]  /*0340*/  UIMAD.WIDE.U32 UR16, UR20, UR18, UR4 ;  /* 0x00000012141072a5 */ /* 0x000fe4000f8e0004 */
[----:B------:R-:W-:Y:S01]  /*0350*/  UIMAD.WIDE.U32 UR22, UR20, UR14, UR6 ;  /* 0x0000000e141672a5 */ /* 0x000fe2000f8e0006 */
[----:B------:R-:W1:Y:S03]  /*0360*/  LDCU.64 UR4, c[0x0][0x3d0] ;  /* 0x00007a00ff0477ac */ /* 0x000e660008000a00 */
[----:B------:R-:W-:Y:S02]  /*0370*/  UIMAD UR34, UR20, UR15, UR23 ;  /* 0x0000000f142272a4 */ /* 0x000fe4000f8e0217 */
[----:B------:R-:W-:Y:S01]  /*0380*/  UISETP.GE.U32.AND UP2, UPT, UR12, UR26, UPT ;  /* 0x0000001a0c00728c */ /* 0x000fe2000bf46070 */
[----:B------:R-:W2:Y:S01]  /*0390*/  LDCU.128 UR12, c[0x0][0x460] ;  /* 0x00008c00ff0c77ac */ /* 0x000ea20008000c00 */
[----:B0-----:R-:W-:-:S02]  /*03a0*/  UISETP.GE.AND UP1, UPT, UR11, 0x1, UPT ;  /* 0x000000010b00788c */ /* 0x001fc4000bf26270 */
[----:B------:R-:W-:Y:S02]  /*03b0*/  ULOP3.LUT UR6, UR20, UR27, URZ, 0x3c, !UPT ;  /* 0x0000001b14067292 */ /* 0x000fe4000f8e3cff */
[----:B------:R-:W-:Y:S02]  /*03c0*/  @!UP3 UIADD3 UR21, UPT, UPT, UR21, 0x1, URZ ;  /* 0x000000011515b890 */ /* 0x000fe4000fffe0ff */
[----:B------:R-:W-:Y:S01]  /*03d0*/  UISETP.GE.AND UP3, UPT, UR6, URZ, UPT ;  /* 0x000000ff0600728c */ /* 0x000fe2000bf66270 */
[----:B------:R-:W-:Y:S01]  /*03e0*/  PLOP3.LUT P2, PT, PT, PT, UP1, 0x80, 0x8 ;  /* 0x000000000008781c */ /* 0x000fe20003f4f018 */
[----:B------:R-:W-:Y:S02]  /*03f0*/  UISETP.NE.AND UP0, UPT, UR27, URZ, UPT ;  /* 0x000000ff1b00728c */ /* 0x000fe4000bf05270 */
[----:B------:R-:W-:Y:S02]  /*0400*/  UIMAD UR35, UR20, UR19, UR17 ;  /* 0x00000013142372a4 */ /* 0x000fe4000f8e0211 */
[----:B------:R-:W-:-:S02]  /*0410*/  @UP2 UIADD3 UR21, UPT, UPT, UR21, 0x1, URZ ;  /* 0x0000000115152890 */ /* 0x000fc4000fffe0ff */
[----:B-1----:R-:W-:Y:S02]  /*0420*/  UIMAD.WIDE.U32 UR18, UR10, UR4, URZ ;  /* 0x000000040a1272a5 */ /* 0x002fe4000f8e00ff */
[----:B--2---:R-:W-:Y:S02]  /*0430*/  ULEA UR30, UP1, UR16, UR12, 0x2 ;  /* 0x0000000c101e7291 */ /* 0x004fe4000f8210ff */
[----:B------:R-:W-:Y:S02]  /*0440*/  @!UP3 UIADD3 UR21, UPT, UPT, -UR21, URZ, URZ ;  /* 0x000000ff1515b290 */ /* 0x000fe4000fffe1ff */
[----:B------:R-:W-:Y:S02]  /*0450*/  UIMAD UR26, UR10, UR5, UR19 ;  /* 0x000000050a1a72a4 */ /* 0x000fe4000f8e0213 */
[----:B------:R-:W-:Y:S01]  /*0460*/  @!UP0 ULOP3.LUT UR21, URZ, UR27, URZ, 0x33, !UPT ;  /* 0x0000001bff158292 */ /* 0x000fe2000f8e33ff */
[----:B---3--:R-:W-:Y:S11]  /*0470*/  @!P2 EXIT ;  /* 0x000000000000a94d */ /* 0x008ff60003800000 */
[----:B------:R-:W0:Y:S01]  /*0480*/  LDCU.128 UR4, c[0x0][0x420] ;  /* 0x00008400ff0477ac */ /* 0x000e220008000c00 */
[----:B------:R-:W1:Y:S01]  /*0490*/  S2R R142, SR_TID.X ;  /* 0x00000000008e7919 */ /* 0x000e620000002100 */
[----:B------:R-:W-:Y:S02]  /*04a0*/  USHF.R.S32.HI UR12, URZ, 0x1f, UR21 ;  /* 0x0000001fff0c7899 */ /* 0x000fe40008011415 */
[----:B------:R-:W-:Y:S02]  /*04b0*/  ULEA.HI.X UR35, UR16, UR13, UR35, 0x2, UP1 ;  /* 0x0000000d10237291 */ /* 0x000fe400088f1423 */
[----:B------:R-:W-:Y:S02]  /*04c0*/  UIMAD UR12, UR12, UR28, URZ ;  /* 0x0000001c0c0c72a4 */ /* 0x000fe4000f8e02ff */
[----:B------:R-:W-:Y:S02]  /*04d0*/  ULEA UR33, UP0, UR22, UR14, 0x2 ;  /* 0x0000000e16217291 */ /* 0x000fe4000f8010ff */
[----:B------:R-:W-:Y:S01]  /*04e0*/  UIMAD UR32, UR21, UR29, UR12 ;  /* 0x0000001d152072a4 */ /* 0x000fe2000f8e020c */
[----:B------:R-:W2:Y:S01]  /*04f0*/  LDCU UR16, c[0x0][0x384] ;  /* 0x00007080ff1077ac */ /* 0x000ea20008000800 */
[----:B0-----:R-:W-:-:S02]  /*0500*/  UIMAD.WIDE.U32 UR12, UR20, UR6, URZ ;  /* 0x00000006140c72a5 */ /* 0x001fc4000f8e00ff */
[----:B------:R-:W-:Y:S02]  /*0510*/  ULEA.HI.X UR34, UR22, UR15, UR34, 0x2, UP0 ;  /* 0x0000000f16227291 */ /* 0x000fe400080f1422 */
[----:B------:R-:W-:Y:S01]  /*0520*/  UIMAD UR13, UR20, UR7, UR13 ;  /* 0x00000007140d72a4 */ /* 0x000fe2000f8e020d */
[----:B------:R-:W-:Y:S01]  /*0530*/  UMOV UR14, UR18 ;  /* 0x00000012000e7c82 */ /* 0x000fe20008000000 */
[----:B------:R-:W-:Y:S01]  /*0540*/  UMOV UR15, UR26 ;  /* 0x0000001a000f7c82 */ /* 0x000fe20008000000 */
[----:B------:R-:W0:Y:S01]  /*0550*/  LDCU.64 UR26, c[0x0][0x3a8] ;  /* 0x00007500ff1a77ac */ /* 0x000e220008000a00 */
[----:B------:R-:W-:Y:S01]  /*0560*/  UIMAD.WIDE.U32 UR14, UR21, UR28, UR14 ;  /* 0x0000001c150e72a5 */ /* 0x000fe2000f8e000e */
[----:B------:R-:W3:Y:S01]  /*0570*/  LDCU UR17, c[0x0][0x38c] ;  /* 0x00007180ff1177ac */ /* 0x000ee20008000800 */
[----:B-1----:R-:W-:Y:S01]  /*0580*/  SHF.L.U32 R0, R142, 0x4, RZ ;  /* 0x000000048e007819 */ /* 0x002fe200000006ff */
[----:B------:R-:W1:Y:S03]  /*0590*/  LDCU.64 UR22, c[0x0][0x3c0] ;  /* 0x00007800ff1677ac */ /* 0x000e660008000a00 */
[----:B------:R-:W-:Y:S01]  /*05a0*/  LOP3.LUT R141, R0, 0x3e00, RZ, 0xc0, !PT ;  /* 0x00003e00008d7812 */ /* 0x000fe200078ec0ff */
[----:B------:R-:W4:Y:S03]  /*05b0*/  LDCU.64 UR28, c[0x0][0x3e0] ;  /* 0x00007c00ff1c77ac */ /* 0x000f260008000a00 */
[----:B------:R-:W-:Y:S01]  /*05c0*/  LOP3.LUT R141, R141, 0x1f, R142, 0xf8, !PT ;  /* 0x0000001f8d8d7812 */ /* 0x000fe200078ef88e */
[----:B------:R-:W-:-:S02]  /*05d0*/  UIMAD.WIDE.U32 UR12, UR10, UR4, UR12 ;  /* 0x000000040a0c72a5 */ /* 0x000fc4000f8e000c */
[----:B--2---:R-:W-:Y:S02]  /*05e0*/  UIMAD UR20, UR10, UR16, UR20 ;  /* 0x000000100a1472a4 */ /* 0x004fe4000f8e0214 */
[----:B------:R-:W-:Y:S01]  /*05f0*/  UIMAD UR7, UR10, UR5, UR13 ;  /* 0x000000050a0772a4 */ /* 0x000fe2000f8e020d */
[----:B------:R-:W-:Y:S02]  /*0600*/  UMOV UR4, URZ ;  /* 0x000000ff00047c82 */ /* 0x000fe40008000000 */
[----:B------:R-:W-:Y:S01]  /*0610*/  UMOV UR5, URZ ;  /* 0x000000ff00057c82 */ /* 0x000fe20008000000 */
[----:B-----5:R-:W-:Y:S01]  /*0620*/  @P0 R2UR UR4, R2 ;  /* 0x00000000020402ca */ /* 0x020fe200000e0000 */
[----:B------:R-:W-:Y:S01]  /*0630*/  ULEA UR31, UP0, UR14, UR8, 0x2 ;  /* 0x000000080e1f7291 */ /* 0x000fe2000f8010ff */
[----:B------:R-:W-:Y:S01]  /*0640*/  @P1 R2UR UR5, R4 ;  /* 0x00000000040512ca */ /* 0x000fe200000e0000 */
[----:B------:R-:W-:Y:S02]  /*0650*/  UIADD3 UR32, UPT, UPT, UR15, UR32, URZ ;  /* 0x000000200f207290 */ /* 0x000fe4000fffe0ff */
[----:B------:R-:W-:-:S02]  /*0660*/  UIMAD UR20, UR20, UR11, URZ ;  /* 0x0000000b141472a4 */ /* 0x000fc4000f8e02ff */
[----:B------:R-:W-:Y:S02]  /*0670*/  ULEA.HI.X UR32, UR14, UR9, UR32, 0x2, UP0 ;  /* 0x000000090e207291 */ /* 0x000fe400080f1420 */
[----:B---3--:R-:W-:Y:S01]  /*0680*/  UIMAD UR20, UR20, UR17, URZ ;  /* 0x00000011141472a4 */ /* 0x008fe2000f8e02ff */
[----:B------:R-:W-:Y:S01]  /*0690*/  UMOV UR14, UR30 ;  /* 0x0000001e000e7c82 */ /* 0x000fe20008000000 */
[----:B0-----:R-:W-:Y:S02]  /*06a0*/  USHF.L.U64.HI UR30, UR26, 0x2, UR27 ;  /* 0x000000021a1e7899 */ /* 0x001fe4000801021b */
[----:B-1----:R-:W-:Y:S02]  /*06b0*/  USHF.L.U64.HI UR27, UR22, 0x2, UR23 ;  /* 0x00000002161b7899 */ /* 0x002fe40008010217 */
[----:B----4-:R-:W-:Y:S01]  /*06c0*/  USHF.L.U64.HI UR29, UR28, 0x2, UR29 ;  /* 0x000000021c1d7899 */ /* 0x010fe2000801021d */
[----:B------:R-:W-:-:S11]  /*06d0*/  UMOV UR6, URZ ;  /* 0x000000ff00067c82 */ /* 0x000fd60008000000 */
.L_x_2598:
[----:B0-----:R-:W0:Y:S01]  /*06e0*/  LDCU UR8, c[0x0][0x388] ;  /* 0x00007100ff0877ac */ /* 0x001e220008000800 */
[----:B-1----:R-:W-:Y:S01]  /*06f0*/  SHF.L.U32 R2, R142, 0x4, RZ ;  /* 0x000000048e027819 */ /* 0x002fe200000006ff */
[----:B------:R-:W-:Y:S01]  /*0700*/  IMAD.SHL.U32 R0, R141, 0x4, RZ ;  /* 0x000000048d007824 */ /* 0x000fe200078e00ff */
[----:B------:R-:W-:Y:S02]  /*0710*/  CS2R R12, SRZ ;  /* 0x00000000000c7805 */ /* 0x000fe4000001ff00 */
[----:B------:R-:W-:Y:S02]  /*0720*/  CS2R R6, SRZ ;  /* 0x0000000000067805 */ /* 0x000fe4000001ff00 */
[----:B------:R-:W-:Y:S02]  /*0730*/  LOP3.LUT R22, R2, 0x3e00, RZ, 0xc0, !PT ;  /* 0x00003e0002167812 */ /* 0x000fe400078ec0ff */
[----:B------:R-:W-:Y:S02]  /*0740*/  CS2R R14, SRZ ;  /* 0x00000000000e7805 */ /* 0x000fe4000001ff00 */
[----:B------:R-:W-:-:S02]  /*0750*/  IADD3 R4, P0, PT, R0, UR14, RZ ;  /* 0x0000000e00047c10 */ /* 0x000fc4000ff1e0ff */
[----:B------:R-:W-:Y:S02]  /*0760*/  CS2R R10, SRZ ;  /* 0x00000000000a7805 */ /* 0x000fe4000001ff00 */
[----:B------:R-:W-:Y:S02]  /*0770*/  IADD3 R2, P1, PT, R0, UR33, RZ ;  /* 0x0000002100027c10 */ /* 0x000fe4000ff3e0ff */
[----:B------:R-:W-:Y:S02]  /*0780*/  CS2R R8, SRZ ;  /* 0x0000000000087805 */ /* 0x000fe4000001ff00 */
[----:B------:R-:W-:Y:S01]  /*0790*/  LOP3.LUT R20, R20, 0xfffffeff, RZ, 0xc0, !PT ;  /* 0xfffffeff14147812 */ /* 0x000fe200078ec0ff */
[----:B------:R-:W-:Y:S01]  /*07a0*/  IMAD.X R5, RZ, RZ, UR35, P0 ;  /* 0x00000023ff057e24 */ /* 0x000fe200080e06ff */
[----:B------:R-:W-:Y:S01]  /*07b0*/  CS2R R16, SRZ ;  /* 0x0000000000107805 */ /* 0x000fe2000001ff00 */
[----:B------:R-:W-:Y:S01]  /*07c0*/  IMAD.X R3, RZ, RZ, UR34, P1 ;  /* 0x00000022ff037e24 */ /* 0x000fe200088e06ff */
[----:B------:R-:W-:Y:S01]  /*07d0*/  CS2R R18, SRZ ;  /* 0x0000000000127805 */ /* 0x000fe2000001ff00 */
[----:B------:R-:W-:Y:S01]  /*07e0*/  HFMA2 R21, -RZ, RZ, 0, 0 ;  /* 0x00000000ff157431 */ /* 0x000fe200000001ff */
[----:B0-----:R-:W-:Y:S01]  /*07f0*/  UIMAD UR40, UR6, -0x800, UR8 ;  /* 0xfffff800062878a4 */ /* 0x001fe2000f8e0208 */
[----:B------:R-:W-:Y:S05]  /*0800*/  BAR.SYNC.DEFER_BLOCKING 0x0 ;  /* 0x0000000000007b1d */ /* 0x000fea0000010000 */
[----:B------:R-:W-:-:S02]  /*0810*/  ISETP.GE.AND P2, PT, R141, UR40, PT ;  /* 0x000000288d007c0c */ /* 0x000fc4000bf46270 */
[----:B------:R-:W-:-:S04]  /*0820*/  LOP3.LUT R141, R22, 0x1f, R142, 0xf8, !PT ;  /* 0x0000001f168d7812 */ /* 0x000fc800078ef88e */
[----:B------:R-:W-:-:S04]  /*0830*/  LOP3.LUT R135, R141, 0xc0, RZ, 0xfc, !PT ;  /* 0x000000c08d877812 */ /* 0x000fc800078efcff */
[----:B------:R-:W-:Y:S02]  /*0840*/  ISETP.GE.AND P0, PT, R135, UR40, PT ;  /* 0x0000002887007c0c */ /* 0x000fe4000bf06270 */
[C---:B------:R-:W-:Y:S02]  /*0850*/  LOP3.LUT R134, R141.reuse, 0xe0, RZ, 0xfc, !PT ;  /* 0x000000e08d867812 */ /* 0x040fe400078efcff */
[----:B------:R-:W-:Y:S01]  /*0860*/  @P2 LOP3.LUT R20, R20, 0x100, RZ, 0xfc, !PT ;  /* 0x0000010014142812 */ /* 0x000fe200078efcff */
[----:B------:R-:W2:Y:S01]  /*0870*/  @!P2 LDG.E R7, desc[UR24][R4.64] ;  /* 0x000000180407a981 */ /* 0x000ea2000c1e1900 */
[C---:B------:R-:W-:Y:S02]  /*0880*/  LOP3.LUT R133, R141.reuse, 0x100, RZ, 0xfc, !PT ;  /* 0x000001008d857812 */ /* 0x040fe400078efcff */
[----:B------:R-:W-:-:S05]  /*0890*/  LOP3.LUT R140, R141, 0x20, RZ, 0xfc, !PT ;  /* 0x000000208d8c7812 */ /* 0x000fca00078efcff */
[----:B------:R-:W3:Y:S01]  /*08a0*/  @!P0 LDG.E R13, desc[UR24][R4.64+0x300] ;  /* 0x00030018040d8981 */ /* 0x000ee2000c1e1900 */
[----:B------:R-:W-:Y:S02]  /*08b0*/  ISETP.GE.AND P0, PT, R134, UR40, PT ;  /* 0x0000002886007c0c */ /* 0x000fe4000bf06270 */
[C---:B------:R-:W-:Y:S02]  /*08c0*/  LOP3.LUT R136, R141.reuse, 0xa0, RZ, 0xfc, !PT ;  /* 0x000000a08d887812 */ /* 0x040fe400078efcff */
[C---:B------:R-:W-:Y:S02]  /*08d0*/  LOP3.LUT R139, R141.reuse, 0x40, RZ, 0xfc, !PT ;  /* 0x000000408d8b7812 */ /* 0x040fe400078efcff */
[C---:B------:R-:W-:Y:S02]  /*08e0*/  LOP3.LUT R137, R141.reuse, 0x80, RZ, 0xfc, !PT ;  /* 0x000000808d897812 */ /* 0x040fe400078efcff */
[----:B------:R-:W-:Y:S02]  /*08f0*/  LOP3.LUT R138, R141, 0x60, RZ, 0xfc, !PT ;  /* 0x000000608d8a7812 */ /* 0x000fe400078efcff */
[----:B------:R-:W-:-:S02]  /*0900*/  ISETP.GE.AND P5, PT, R140, UR40, PT ;  /* 0x000000288c007c0c */ /* 0x000fc4000bfa6270 */
[----:B------:R-:W-:Y:S01]  /*0910*/  ISETP.GE.AND P1, PT, R136, UR40, PT ;  /* 0x0000002888007c0c */ /* 0x000fe2000bf26270 */
[----:B------:R-:W4:Y:S01]  /*0920*/  @!P0 LDG.E R12, desc[UR24][R4.64+0x380] ;  /* 0x00038018040c8981 */ /* 0x000f22000c1e1900 */
[----:B------:R-:W-:Y:S02]  /*0930*/  ISETP.GE.AND P0, PT, R133, UR40, PT ;  /* 0x0000002885007c0c */ /* 0x000fe4000bf06270 */
[----:B------:R-:W-:Y:S02]  /*0940*/  ISETP.GE.AND P4, PT, R139, UR40, PT ;  /* 0x000000288b007c0c */ /* 0x000fe4000bf86270 */
[----:B------:R-:W-:Y:S02]  /*0950*/  ISETP.GE.AND P2, PT, R137, UR40, PT ;  /* 0x0000002889007c0c */ /* 0x000fe4000bf46270 */
[----:B------:R-:W-:Y:S02]  /*0960*/  ISETP.GE.AND P3, PT, R138, UR40, PT ;  /* 0x000000288a007c0c */ /* 0x000fe4000bf66270 */
[C---:B------:R-:W-:Y:S01]  /*0970*/  LOP3.LUT R132, R141.reuse, 0x120, RZ, 0xfc, !PT ;  /* 0x000001208d847812 */ /* 0x040fe200078efcff */
[----:B------:R-:W5:Y:S01]  /*0980*/  @!P5 LDG.E R6, desc[UR24][R4.64+0x80] ;  /* 0x000080180406d981 */ /* 0x000f62000c1e1900 */
[----:B------:R-:W-:-:S02]  /*0990*/  LOP3.LUT R131, R141, 0x140, RZ, 0xfc, !PT ;  /* 0x000001408d837812 */ /* 0x000fc400078efcff */
[C---:B------:R-:W-:Y:S01]  /*09a0*/  LOP3.LUT R130, R141.reuse, 0x160, RZ, 0xfc, !PT ;  /* 0x000001608d827812 */ /* 0x040fe200078efcff */
[----:B------:R-:W4:Y:S01]  /*09b0*/  @!P0 LDG.E R15, desc[UR24][R4.64+0x400] ;  /* 0x00040018040f8981 */ /* 0x000f22000c1e1900 */
[C---:B------:R-:W-:Y:S02]  /*09c0*/  LOP3.LUT R129, R141.reuse, 0x180, RZ, 0xfc, !PT ;  /* 0x000001808d817812 */ /* 0x040fe400078efcff */
[C---:B------:R-:W-:Y:S01]  /*09d0*/  LOP3.LUT R128, R141.reuse, 0x1a0, RZ, 0xfc, !PT ;  /* 0x000001a08d807812 */ /* 0x040fe200078efcff */
[----:B------:R-:W3:Y:S01]  /*09e0*/  @!P1 LDG.E R10, desc[UR24][R4.64+0x280] ;  /* 0x00028018040a9981 */ /* 0x000ee2000c1e1900 */
[----:B------:R-:W-:Y:S02]  /*09f0*/  ISETP.GE.AND P0, PT, R132, UR40, PT ;  /* 0x0000002884007c0c */ /* 0x000fe4000bf06270 */
[----:B------:R-:W-:Y:S01]  /*0a00*/  LOP3.LUT R127, R141, 0x1c0, RZ, 0xfc, !PT ;  /* 0x000001c08d7f7812 */ /* 0x000fe200078efcff */
[----:B------:R-:W4:Y:S01]  /*0a10*/  @!P4 LDG.E R9, desc[UR24][R4.64+0x100] ;  /* 0x000100180409c981 */ /* 0x000f22000c1e1900 */
[----:B------:R-:W-:-:S03]  /*0a20*/  ISETP.GE.AND P1, PT, R131, UR40, PT ;  /* 0x0000002883007c0c */ /* 0x000fc6000bf26270 */
[----:B------:R-:W3:Y:S01]  /*0a30*/  @!P2 LDG.E R11, desc[UR24][R4.64+0x200] ;  /* 0x00020018040ba981 */ /* 0x000ee2000c1e1900 */
[----:B------:R-:W-:-:S03]  /*0a40*/  ISETP.GE.AND P2, PT, R130, UR40, PT ;  /* 0x0000002882007c0c */ /* 0x000fc6000bf46270 */
[----:B------:R-:W3:Y:S01]  /*0a50*/  @!P3 LDG.E R8, desc[UR24][R4.64+0x180] ;  /* 0x000180180408b981 */ /* 0x000ee2000c1e1900 */
[----:B------:R-:W-:Y:S02]  /*0a60*/  ISETP.GE.AND P3, PT, R129, UR40, PT ;  /* 0x0000002881007c0c */ /* 0x000fe4000bf66270 */
[----:B------:R-:W-:Y:S01]  /*0a70*/  ISETP.GE.AND P4, PT, R128, UR40, PT ;  /* 0x0000002880007c0c */ /* 0x000fe2000bf86270 */
[----:B------:R-:W3:Y:S01]  /*0a80*/  @!P0 LDG.E R14, desc[UR24][R4.64+0x480] ;  /* 0x00048018040e8981 */ /* 0x000ee2000c1e1900 */
[----:B------:R-:W-:Y:S02]  /*0a90*/  ISETP.GE.AND P5, PT, R127, UR40, PT ;  /* 0x000000287f007c0c */ /* 0x000fe4000bfa6270 */
[----:B------:R-:W-:Y:S01]  /*0aa0*/  LOP3.LUT R126, R141, 0x1e0, RZ, 0xfc, !PT ;  /* 0x000001e08d7e7812 */ /* 0x000fe200078efcff */
[----:B------:R-:W3:Y:S04]  /*0ab0*/  @!P1 LDG.E R17, desc[UR24][R4.64+0x500] ;  /* 0x0005001804119981 */ /* 0x000ee8000c1e1900 */
[----:B------:R-:W3:Y:S01]  /*0ac0*/  @!P2 LDG.E R16, desc[UR24][R4.64+0x580] ;  /* 0x000580180410a981 */ /* 0x000ee2000c1e1900 */
[----:B------:R-:W-:-:S03]  /*0ad0*/  ISETP.GE.AND P6, PT, R126, UR40, PT ;  /* 0x000000287e007c0c */ /* 0x000fc6000bfc6270 */
[----:B------:R-:W3:Y:S04]  /*0ae0*/  @!P3 LDG.E R19, desc[UR24][R4.64+0x600] ;  /* 0x000600180413b981 */ /* 0x000ee8000c1e1900 */
[----:B------:R-:W3:Y:S04]  /*0af0*/  @!P4 LDG.E R18, desc[UR24][R4.64+0x680] ;  /* 0x000680180412c981 */ /* 0x000ee8000c1e1900 */
[----:B------:R-:W3:Y:S01]  /*0b00*/  @!P5 LDG.E R21, desc[UR24][R4.64+0x700] ;  /* 0x000700180415d981 */ /* 0x000ee2000c1e1900 */
[----:B------:R-:W-:Y:S02]  /*0b10*/  P2R R26, PR, RZ, 0x1 ;  /* 0x00000001ff1a7803 */ /* 0x000fe40000000000 */
[----:B------:R-:W-:-:S02]  /*0b20*/  LOP3.LUT P0, RZ, R20, 0x100, RZ, 0xc0, !PT ;  /* 0x0000010014ff7812 */ /* 0x000fc4000780c0ff */
[----:B------:R-:W-:-:S06]  /*0b30*/  MOV R20, RZ ;  /* 0x000000ff00147202 */ /* 0x000fcc0000000f00 */
[----:B------:R0:W3:Y:S01]  /*0b40*/  @!P6 LDG.E R20, desc[UR24][R4.64+0x780] ;  /* 0x000780180414e981 */ /* 0x0000e2000c1e1900 */
[----:B------:R-:W1:Y:S01]  /*0b50*/  S2R R125, SR_LANEID ;  /* 0x00000000007d7919 */ /* 0x000e620000000000 */
[----:B------:R-:W0:Y:S01]  /*0b60*/  S2UR UR15, SR_CgaCtaId ;  /* 0x00000000000f79c3 */ /* 0x000e220000008800 */
[----:B------:R-:W-:Y:S02]  /*0b70*/  UMOV UR8, 0x400 ;  /* 0x0000040000087882 */ /* 0x000fe40000000000 */
[----:B0-----:R-:W-:Y:S01]  /*0b80*/  ULEA UR15, UR15, UR8, 0x18 ;  /* 0x000000080f0f7291 */ /* 0x001fe2000f8ec0ff */
[----:B-1----:R-:W-:-:S05]  /*0b90*/  IMAD.IADD R22, R22, 0x1, R125 ;  /* 0x0000000116167824 */ /* 0x002fca00078e027d */
[CC--:B------:R-:W-:Y:S02]  /*0ba0*/  LEA.HI.SX32 R124, R22.reuse, R22.reuse, 0x1b ;  /* 0x00000016167c7211 */ /* 0x0c0fe400078fdaff */
[C---:B------:R-:W-:Y:S01]  /*0bb0*/  IADD3 R5, PT, PT, R22.reuse, 0x60, RZ ;  /* 0x0000006016057810 */ /* 0x040fe20007ffe0ff */
[----:B------:R-:W-:Y:S01]  /*0bc0*/  VIADD R25, R22, 0x40 ;  /* 0x0000004016197836 */ /* 0x000fe20000000000 */
[----:B------:R-:W-:Y:S02]  /*0bd0*/  LEA R124, R124, UR15, 0x2 ;  /* 0x0000000f7c7c7c11 */ /* 0x000fe4000f8e10ff */
[C---:B------:R-:W-:Y:S02]  /*0be0*/  IADD3 R23, PT, PT, R22.reuse, 0x20, RZ ;  /* 0x0000002016177810 */ /* 0x040fe40007ffe0ff */
[-C--:B------:R-:W-:Y:S01]  /*0bf0*/  LEA.HI.SX32 R5, R5, R22.reuse, 0x1b ;  /* 0x0000001605057211 */ /* 0x080fe200078fdaff */
[----:B------:R-:W-:Y:S01]  /*0c00*/  VIADD R27, R22, 0x80 ;  /* 0x00000080161b7836 */ /* 0x000fe20000000000 */
[----:B------:R-:W-:-:S02]  /*0c10*/  LEA.HI.SX32 R23, R23, R22, 0x1b ;  /* 0x0000001617177211 */ /* 0x000fc400078fdaff */
[----:B------:R-:W-:Y:S01]  /*0c20*/  LEA R121, R5, UR15, 0x2 ;  /* 0x0000000f05797c11 */ /* 0x000fe2000f8e10ff */
[C---:B------:R-:W-:Y:S01]  /*0c30*/  VIADD R5, R22.reuse, 0xc0 ;  /* 0x000000c016057836 */ /* 0x040fe20000000000 */
[-C--:B------:R-:W-:Y:S02]  /*0c40*/  LEA.HI.SX32 R25, R25, R22.reuse, 0x1b ;  /* 0x0000001619197211 */ /* 0x080fe400078fdaff */
[-C--:B------:R-:W-:Y:S02]  /*0c50*/  LEA.HI.SX32 R27, R27, R22.reuse, 0x1b ;  /* 0x000000161b1b7211 */ /* 0x080fe400078fdaff */
[----:B------:R-:W-:Y:S02]  /*0c60*/  LEA R123, R23, UR15, 0x2 ;  /* 0x0000000f177b7c11 */ /* 0x000fe4000f8e10ff */
[C---:B------:R-:W-:Y:S02]  /*0c70*/  IADD3 R29, PT, PT, R22.reuse, 0xa0, RZ ;  /* 0x000000a0161d7810 */ /* 0x040fe40007ffe0ff */
[----:B------:R-:W-:Y:S01]  /*0c80*/  LEA R122, R25, UR15, 0x2 ;  /* 0x0000000f197a7c11 */ /* 0x000fe2000f8e10ff */
[----:B------:R-:W-:Y:S01]  /*0c90*/  VIADD R23, R22, 0x100 ;  /* 0x0000010016177836 */ /* 0x000fe20000000000 */
[----:B------:R-:W-:-:S02]  /*0ca0*/  LEA.HI.SX32 R5, R5, R22, 0x1b ;  /* 0x0000001605057211 */ /* 0x000fc400078fdaff */
[----:B------:R-:W-:Y:S01]  /*0cb0*/  LEA R120, R27, UR15, 0x2 ;  /* 0x0000000f1b787c11 */ /* 0x000fe2000f8e10ff */
[C---:B------:R-:W-:Y:S01]  /*0cc0*/  VIADD R27, R22.reuse, 0x140 ;  /* 0x00000140161b7836 */ /* 0x040fe20000000000 */
[-C--:B------:R-:W-:Y:S02]  /*0cd0*/  LEA.HI.SX32 R29, R29, R22.reuse, 0x1b ;  /* 0x000000161d1d7211 */ /* 0x080fe400078fdaff */
[C---:B------:R-:W-:Y:S02]  /*0ce0*/  IADD3 R25, PT, PT, R22.reuse, 0x120, RZ ;  /* 0x0000012016197810 */ /* 0x040fe40007ffe0ff */
[----:B------:R-:W-:Y:S02]  /*0cf0*/  LEA R118, R5, UR15, 0x2 ;  /* 0x0000000f05767c11 */ /* 0x000fe4000f8e10ff */
[----:B------:R-:W-:Y:S02]  /*0d00*/  IADD3 R5, PT, PT, R22, 0x160, RZ ;  /* 0x0000016016057810 */ /* 0x000fe40007ffe0ff */
[----:B------:R-:W-:-:S02]  /*0d10*/  LEA.HI.SX32 R23, R23, R22, 0x1b ;  /* 0x0000001617177211 */ /* 0x000fc400078fdaff */
[----:B------:R-:W-:Y:S02]  /*0d20*/  LEA R119, R29, UR15, 0x2 ;  /* 0x0000000f1d777c11 */ /* 0x000fe4000f8e10ff */
[-C--:B------:R-:W-:Y:S02]  /*0d30*/  LEA.HI.SX32 R25, R25, R22.reuse, 0x1b ;  /* 0x0000001619197211 */ /* 0x080fe400078fdaff */
[-C--:B------:R-:W-:Y:S02]  /*0d40*/  LEA.HI.SX32 R27, R27, R22.reuse, 0x1b ;  /* 0x000000161b1b7211 */ /* 0x080fe400078fdaff */
[----:B------:R-:W-:Y:S02]  /*0d50*/  LEA.HI.SX32 R5, R5, R22, 0x1b ;  /* 0x0000001605057211 */ /* 0x000fe400078fdaff */
[----:B------:R-:W-:Y:S02]  /*0d60*/  LEA R116, R23, UR15, 0x2 ;  /* 0x0000000f17747c11 */ /* 0x000fe4000f8e10ff */
[----:B------:R-:W-:-:S02]  /*0d70*/  LEA R115, R25, UR15, 0x2 ;  /* 0x0000000f19737c11 */ /* 0x000fc4000f8e10ff */
[----:B------:R-:W-:Y:S02]  /*0d80*/  LEA R114, R27, UR15, 0x2 ;  /* 0x0000000f1b727c11 */ /* 0x000fe4000f8e10ff */
[----:B------:R-:W-:Y:S02]  /*0d90*/  IADD3 R23, PT, PT, R22, 0x1e0, RZ ;  /* 0x000001e016177810 */ /* 0x000fe40007ffe0ff */
[----:B------:R-:W-:Y:S02]  /*0da0*/  LEA R113, R5, UR15, 0x2 ;  /* 0x0000000f05717c11 */ /* 0x000fe4000f8e10ff */
[----:B------:R-:W-:-:S04]  /*0db0*/  LEA.HI.SX32 R23, R23, R22, 0x1b ;  /* 0x0000001617177211 */ /* 0x000fc800078fdaff */
[----:B------:R-:W-:Y:S02]  /*0dc0*/  LEA R109, R23, UR15, 0x2 ;  /* 0x0000000f176d7c11 */ /* 0x000fe4000f8e10ff */
[----:B------:R-:W-:Y:S02]  /*0dd0*/  P2R R28, PR, RZ, 0x2 ;  /* 0x00000002ff1c7803 */ /* 0x000fe40000000000 */
[----:B------:R-:W-:Y:S01]  /*0de0*/  ISETP.GE.AND P1, PT, R140, UR40, PT ;  /* 0x000000288c007c0c */ /* 0x000fe2000bf26270 */
[----:B--2---:R0:W-:Y:S02]  /*0df0*/  STS [R124], R7 ;  /* 0x000000077c007388 */ /* 0x0041e40000000800 */
[----:B0-----:R-:W-:-:S04]  /*0e00*/  IADD3 R7, PT, PT, R22, 0xe0, RZ ;  /* 0x000000e016077810 */ /* 0x001fc80007ffe0ff */
[----:B------:R-:W-:-:S04]  /*0e10*/  LEA.HI.SX32 R7, R7, R22, 0x1b ;  /* 0x0000001607077211 */ /* 0x000fc800078fdaff */
[----:B------:R-:W-:Y:S01]  /*0e20*/  LEA R117, R7, UR15, 0x2 ;  /* 0x0000000f07757c11 */ /* 0x000fe2000f8e10ff */
[C---:B------:R-:W-:Y:S01]  /*0e30*/  VIADD R7, R22.reuse, 0x180 ;  /* 0x0000018016077836 */ /* 0x040fe20000000000 */
[----:B-----5:R-:W-:Y:S04]  /*0e40*/  STS [R123+0x80], R6 ;  /* 0x000080067b007388 */ /* 0x020fe80000000800 */
[----:B------:R-:W-:Y:S01]  /*0e50*/  LEA.HI.SX32 R7, R7, R22, 0x1b ;  /* 0x0000001607077211 */ /* 0x000fe200078fdaff */
[----:B----4-:R0:W-:Y:S04]  /*0e60*/  STS [R122+0x100], R9 ;  /* 0x000100097a007388 */ /* 0x0101e80000000800 */
[----:B---3--:R-:W-:Y:S01]  /*0e70*/  STS [R121+0x180], R8 ;  /* 0x0001800879007388 */ /* 0x008fe20000000800 */
[----:B0-----:R-:W-:-:S03]  /*0e80*/  IADD3 R9, PT, PT, R22, 0x1a0, RZ ;  /* 0x000001a016097810 */ /* 0x001fc60007ffe0ff */
[----:B------:R0:W-:Y:S01]  /*0e90*/  STS [R120+0x200], R11 ;  /* 0x0002000b78007388 */ /* 0x0001e20000000800 */
[----:B------:R-:W-:-:S03]  /*0ea0*/  LEA.HI.SX32 R9, R9, R22, 0x1b ;  /* 0x0000001609097211 */ /* 0x000fc600078fdaff */
[----:B------:R-:W-:Y:S01]  /*0eb0*/  STS [R119+0x280], R10 ;  /* 0x0002800a77007388 */ /* 0x000fe20000000800 */
[----:B0-----:R-:W-:-:S03]  /*0ec0*/  VIADD R11, R22, 0x1c0 ;  /* 0x000001c0160b7836 */ /* 0x001fc60000000000 */
[----:B------:R0:W-:Y:S01]  /*0ed0*/  STS [R118+0x300], R13 ;  /* 0x0003000d76007388 */ /* 0x0001e20000000800 */
[----:B------:R-:W-:Y:S02]  /*0ee0*/  LEA R112, R7, UR15, 0x2 ;  /* 0x0000000f07707c11 */ /* 0x000fe4000f8e10ff */
[----:B------:R-:W-:Y:S01]  /*0ef0*/  LEA.HI.SX32 R11, R11, R22, 0x1b ;  /* 0x000000160b0b7211 */ /* 0x000fe200078fdaff */
[----:B------:R-:W-:Y:S01]  /*0f00*/  STS [R117+0x380], R12 ;  /* 0x0003800c75007388 */ /* 0x000fe20000000800 */
[----:B------:R-:W-:Y:S02]  /*0f10*/  LEA R111, R9, UR15, 0x2 ;  /* 0x0000000f096f7c11 */ /* 0x000fe4000f8e10ff */
[----:B------:R-:W-:Y:S01]  /*0f20*/  LEA R110, R11, UR15, 0x2 ;  /* 0x0000000f0b6e7c11 */ /* 0x000fe2000f8e10ff */
[----:B------:R-:W-:Y:S01]  /*0f30*/  STS [R116+0x400], R15 ;  /* 0x0004000f74007388 */ /* 0x000fe20000000800 */
[----:B------:R-:W-:-:S03]  /*0f40*/  IMAD R22, R125, 0xf, R22 ;  /* 0x0000000f7d167824 */ /* 0x000fc600078e0216 */
[----:B------:R-:W-:Y:S04]  /*0f50*/  STS [R115+0x480], R14 ;  /* 0x0004800e73007388 */ /* 0x000fe80000000800 */
[----:B------:R1:W-:Y:S04]  /*0f60*/  STS [R114+0x500], R17 ;  /* 0x0005001172007388 */ /* 0x0003e80000000800 */
[----:B------:R-:W-:Y:S01]  /*0f70*/  STS [R113+0x580], R16 ;  /* 0x0005801071007388 */ /* 0x000fe20000000800 */
[----:B------:R-:W-:-:S03]  /*0f80*/  VIADD R5, R22, 0x1 ;  /* 0x0000000116057836 */ /* 0x000fc60000000000 */
[----:B------:R2:W-:Y:S01]  /*0f90*/  STS [R112+0x600], R19 ;  /* 0x0006001370007388 */ /* 0x0005e20000000800 */
[----:B------:R-:W-:-:S03]  /*0fa0*/  VIADD R9, R22, 0x3 ;  /* 0x0000000316097836 */ /* 0x000fc60000000000 */
[----:B------:R-:W-:Y:S01]  /*0fb0*/  STS [R111+0x680], R18 ;  /* 0x000680126f007388 */ /* 0x000fe20000000800 */
[C---:B0-----:R-:W-:Y:S01]  /*0fc0*/  VIADD R13, R22.reuse, 0x5 ;  /* 0x00000005160d7836 */ /* 0x041fe20000000000 */
[C---:B------:R-:W-:Y:S01]  /*0fd0*/  IADD3 R7, PT, PT, R22.reuse, 0x2, RZ ;  /* 0x0000000216077810 */ /* 0x040fe20007ffe0ff */
[C---:B-1----:R-:W-:Y:S01]  /*0fe0*/  VIADD R17, R22.reuse, 0x7 ;  /* 0x0000000716117836 */ /* 0x042fe20000000000 */
[----:B------:R0:W-:Y:S01]  /*0ff0*/  STS [R110+0x700], R21 ;  /* 0x000700156e007388 */ /* 0x0001e20000000800 */
[C---:B------:R-:W-:Y:S01]  /*1000*/  VIADD R31, R22.reuse, 0xd ;  /* 0x0000000d161f7836 */ /* 0x040fe20000000000 */
[C---:B------:R-:W-:Y:S01]  /*1010*/  IADD3 R11, PT, PT, R22.reuse, 0x4, RZ ;  /* 0x00000004160b7810 */ /* 0x040fe20007ffe0ff */
[C---:B--2---:R-:W-:Y:S01]  /*1020*/  VIADD R19, R22.reuse, 0x9 ;  /* 0x0000000916137836 */ /* 0x044fe20000000000 */
[C---:B------:R-:W-:Y:S01]  /*1030*/  IADD3 R15, PT, PT, R22.reuse, 0x6, RZ ;  /* 0x00000006160f7810 */ /* 0x040fe20007ffe0ff */
[C---:B------:R-:W-:Y:S01]  /*1040*/  VIADD R35, R22.reuse, 0xf ;  /* 0x0000000f16237836 */ /* 0x040fe20000000000 */
[----:B------:R-:W-:-:S02]  /*1050*/  IADD3 R25, PT, PT, R22, 0x8, RZ ;  /* 0x0000000816197810 */ /* 0x000fc40007ffe0ff */
[C---:B------:R-:W-:Y:S01]  /*1060*/  IADD3 R27, PT, PT, R22.reuse, 0xa, RZ ;  /* 0x0000000a161b7810 */ /* 0x040fe20007ffe0ff */
[C---:B0-----:R-:W-:Y:S01]  /*1070*/  VIADD R21, R22.reuse, 0xb ;  /* 0x0000000b16157836 */ /* 0x041fe20000000000 */
        /* <DEDUP_REMOVED lines=54> */
[----:B------:R-:W-:Y:S01]  /*13e0*/  HFMA2 R18, -RZ, RZ, 0, 0 ;  /* 0x00000000ff127431 */ /* 0x000fe200000001ff */
[----:B0-----:R-:W-:-:S04]  /*13f0*/  CS2R R20, SRZ ;  /* 0x0000000000147805 */ /* 0x001fc8000001ff00 */
[----:B------:R-:W2:Y:S01]  /*1400*/  @!P0 LDG.E R23, desc[UR24][R2.64] ;  /* 0x0000001802178981 */ /* 0x000ea2000c1e1900 */
[----:B------:R-:W-:-:S03]  /*1410*/  ISETP.GE.AND P0, PT, R139, UR40, PT ;  /* 0x000000288b007c0c */ /* 0x000fc6000bf06270 */
[----:B------:R-:W3:Y:S01]  /*1420*/  @!P1 LDG.E R18, desc[UR24][R2.64+0x80] ;  /* 0x0000801802129981 */ /* 0x000ee2000c1e1900 */
[----:B------:R-:W-:Y:S02]  /*1430*/  ISETP.GE.AND P1, PT, R138, UR40, PT ;  /* 0x000000288a007c0c */ /* 0x000fe4000bf26270 */
[----:B------:R-:W-:-:S07]  /*1440*/  CS2R R24, SRZ ;  /* 0x0000000000187805 */ /* 0x000fce000001ff00 */
[----:B------:R-:W4:Y:S01]  /*1450*/  @!P0 LDG.E R21, desc[UR24][R2.64+0x100] ;  /* 0x0001001802158981 */ /* 0x000f22000c1e1900 */
[----:B------:R-:W-:-:S03]  /*1460*/  ISETP.GE.AND P0, PT, R137, UR40, PT ;  /* 0x0000002889007c0c */ /* 0x000fc6000bf06270 */
[----:B------:R-:W5:Y:S01]  /*1470*/  @!P1 LDG.E R20, desc[UR24][R2.64+0x180] ;  /* 0x0001801802149981 */ /* 0x000f62000c1e1900 */
[----:B------:R-:W-:Y:S01]  /*1480*/  ISETP.GE.AND P1, PT, R136, UR40, PT ;  /* 0x0000002888007c0c */ /* 0x000fe2000bf26270 */
[----:B------:R-:W-:-:S08]  /*1490*/  IMAD.MOV.U32 R27, RZ, RZ, RZ ;  /* 0x000000ffff1b7224 */ /* 0x000fd000078e00ff */
[----:B------:R-:W5:Y:S01]  /*14a0*/  @!P0 LDG.E R25, desc[UR24][R2.64+0x200] ;  /* 0x0002001802198981 */ /* 0x000f62000c1e1900 */
[----:B------:R-:W-:-:S03]  /*14b0*/  ISETP.GE.AND P0, PT, R135, UR40, PT ;  /* 0x0000002887007c0c */ /* 0x000fc6000bf06270 */
[----:B------:R-:W5:Y:S01]  /*14c0*/  @!P1 LDG.E R22, desc[UR24][R2.64+0x280] ;  /* 0x0002801802169981 */ /* 0x000f62000c1e1900 */
[----:B------:R-:W-:-:S09]  /*14d0*/  ISETP.GE.AND P1, PT, R134, UR40, PT ;  /* 0x0000002886007c0c */ /* 0x000fd2000bf26270 */
[----:B------:R-:W5:Y:S01]  /*14e0*/  @!P0 LDG.E R27, desc[UR24][R2.64+0x300] ;  /* 0x00030018021b8981 */ /* 0x000f62000c1e1900 */
[----:B------:R-:W-:-:S03]  /*14f0*/  ISETP.GE.AND P0, PT, R133, UR40, PT ;  /* 0x0000002885007c0c */ /* 0x000fc6000bf06270 */
[----:B------:R-:W5:Y:S01]  /*1500*/  @!P1 LDG.E R24, desc[UR24][R2.64+0x380] ;  /* 0x0003801802189981 */ /* 0x000f62000c1e1900 */
[----:B------:R-:W-:Y:S02]  /*1510*/  ISETP.NE.AND P1, PT, R28, RZ, PT ;  /* 0x000000ff1c00720c */ /* 0x000fe40003f25270 */
[----:B------:R-:W-:Y:S02]  /*1520*/  CS2R R28, SRZ ;  /* 0x00000000001c7805 */ /* 0x000fe4000001ff00 */
[----:B------:R-:W-:Y:S01]  /*1530*/  CS2R R30, SRZ ;  /* 0x00000000001e7805 */ /* 0x000fe2000001ff00 */
[----:B------:R-:W-:Y:S01]  /*1540*/  IMAD.MOV.U32 R33, RZ, RZ, RZ ;  /* 0x000000ffff217224 */ /* 0x000fe200078e00ff */
[----:B------:R-:W-:Y:S02]  /*1550*/  CS2R R34, SRZ ;  /* 0x0000000000227805 */ /* 0x000fe4000001ff00 */
[----:B------:R-:W5:Y:S04]  /*1560*/  @!P2 LDG.E R28, desc[UR24][R2.64+0x580] ;  /* 0x00058018021ca981 */ /* 0x000f68000c1e1900 */
[----:B------:R-:W5:Y:S01]  /*1570*/  @!P0 LDG.E R29, desc[UR24][R2.64+0x400] ;  /* 0x00040018021d8981 */ /* 0x000f62000c1e1900 */
[----:B------:R-:W-:-:S02]  /*1580*/  ISETP.NE.AND P0, PT, R26, RZ, PT ;  /* 0x000000ff1a00720c */ /* 0x000fc40003f05270 */
[----:B------:R-:W-:Y:S01]  /*1590*/  MOV R26, RZ ;  /* 0x000000ff001a7202 */ /* 0x000fe20000000f00 */
        /* <DEDUP_REMOVED lines=58> */
[----:B------:R-:W-:Y:S02]  /*1940*/  IMAD.MOV.U32 R21, RZ, RZ, 0x3e800000 ;  /* 0x3e800000ff157424 */ /* 0x000fe400078e00ff */
        /* <DEDUP_REMOVED lines=28> */
.L_x_2561:
[----:B------:R-:W-:Y:S05]  /*1b10*/  BSYNC.RECONVERGENT B0 ;  /* 0x0000000000007941 */ /* 0x000fea0003800200 */
.L_x_2560:
        /* <DEDUP_REMOVED lines=34> */
.L_x_2563:
[----:B------:R-:W-:Y:S05]  /*1d40*/  BSYNC.RECONVERGENT B0 ;  /* 0x0000000000007941 */ /* 0x000fea0003800200 */
.L_x_2562:
        /* <DEDUP_REMOVED lines=36> */
.L_x_2565:
[----:B------:R-:W-:Y:S05]  /*1f90*/  BSYNC.RECONVERGENT B0 ;  /* 0x0000000000007941 */ /* 0x000fea0003800200 */
.L_x_2564:
        /* <DEDUP_REMOVED lines=34> */
.L_x_2567:
[----:B------:R-:W-:Y:S05]  /*21c0*/  BSYNC.RECONVERGENT B0 ;  /* 0x0000000000007941 */ /* 0x000fea0003800200 */
.L_x_2566:
        /* <DEDUP_REMOVED lines=36> */
.L_x_2569:
[----:B------:R-:W-:Y:S05]  /*2410*/  BSYNC.RECONVERGENT B0 ;  /* 0x0000000000007941 */ /* 0x000fea0003800200 */
.L_x_2568:
        /* <DEDUP_REMOVED lines=34> */
.L_x_2571:
[----:B------:R-:W-:Y:S05]  /*2640*/  BSYNC.RECONVERGENT B0 ;  /* 0x0000000000007941 */ /* 0x000fea0003800200 */
.L_x_2570:
        /* <DEDUP_REMOVED lines=36> */
.L_x_2573:
[----:B------:R-:W-:Y:S05]  /*2890*/  BSYNC.RECONVERGENT B0 ;  /* 0x0000000000007941 */ /* 0x000fea0003800200 */
.L_x_2572:
        /* <DEDUP_REMOVED lines=34> */
.L_x_2575:
[----:B------:R-:W-:Y:S05]  /*2ac0*/  BSYNC.RECONVERGENT B0 ;  /* 0x0000000000007941 */ /* 0x000fea0003800200 */
.L_x_2574:
        /* <DEDUP_REMOVED lines=36> */
.L_x_2577:
[----:B------:R-:W-:Y:S05]  /*2d10*/  BSYNC.RECONVERGENT B0 ;  /* 0x0000000000007941 */ /* 0x000fea0003800200 */
.L_x_2576:
        /* <DEDUP_REMOVED lines=34> */
.L_x_2579:
[----:B------:R-:W-:Y:S05]  /*2f40*/  BSYNC.RECONVERGENT B0 ;  /* 0x0000000000007941 */ /* 0x000fea0003800200 */
.L_x_2578:
        /* <DEDUP_REMOVED lines=39> */
.L_x_2581:
[----:B------:R-:W-:Y:S05]  /*31c0*/  BSYNC.RECONVERGENT B0 ;  /* 0x0000000000007941 */ /* 0x000fea0003800200 */
.L_x_2580:
        /* <DEDUP_REMOVED lines=32> */
.L_x_2583:
[----:B------:R-:W-:Y:S05]  /*33d0*/  BSYNC.RECONVERGENT B0 ;  /* 0x0000000000007941 */ /* 0x000fea0003800200 */
.L_x_2582:
[----:B------:R-:W-:Y:S04]  /*33e0*/  BSSY.RECONVERGENT B0, `(.L_x_2584) ;  /* 0x0000020000007945 */ /* 0x000fe80003800200 */
        /* <DEDUP_REMOVED lines=31> */
.L_x_2585:
[----:B------:R-:W-:Y:S05]  /*35e0*/  BSYNC.RECONVERGENT B0 ;  /* 0x0000000000007941 */ /* 0x000fea0003800200 */
.L_x_2584:
        /* <DEDUP_REMOVED lines=32> */
.L_x_2587:
[----:B------:R-:W-:Y:S05]  /*37f0*/  BSYNC.RECONVERGENT B0 ;  /* 0x0000000000007941 */ /* 0x000fea0003800200 */
.L_x_2586:
        /* <DEDUP_REMOVED lines=32> */
.L_x_2589:
[----:B------:R-:W-:Y:S05]  /*3a00*/  BSYNC.RECONVERGENT B0 ;  /* 0x0000000000007941 */ /* 0x000fea0003800200 */
.L_x_2588:
        /* <DEDUP_REMOVED lines=32> */
.L_x_2591:
[----:B------:R-:W-:Y:S05]  /*3c10*/  BSYNC.RECONVERGENT B0 ;  /* 0x0000000000007941 */ /* 0x000fea0003800200 */
.L_x_2590:
        /* <DEDUP_REMOVED lines=22> */
[----:B------:R-:W-:Y:S01]  /*3d80*/  MOV R3, UR31 ;  /* 0x0000001f00037c02 */ /* 0x000fe20008000f00 */
[----:B------:R-:W-:Y:S01]  /*3d90*/  FMUL.FTZ R56, R19, R92 ;  /* 0x0000005c13387220 */ /* 0x000fe20000410000 */
[----:B------:R-:W-:Y:S01]  /*3da0*/  ISETP.GE.AND P1, PT, R141, UR40, PT ;  /* 0x000000288d007c0c */ /* 0x000fe2000bf26270 */
[----:B------:R-:W1:Y:S01]  /*3db0*/  LDCU.64 UR38, c[0x0][0x3b8] ;  /* 0x00007700ff2677ac */ /* 0x000e620008000a00 */
[----:B------:R-:W-:Y:S01]  /*3dc0*/  IADD3 R86, P0, P2, R0, 0x400, R3 ;  /* 0x0000040000567810 */ /* 0x000fe20007a1e003 */
[----:B------:R-:W-:Y:S01]  /*3dd0*/  FMUL.FTZ R55, R16, R91 ;  /* 0x0000005b10377220 */ /* 0x000fe20000410000 */
[----:B------:R-:W-:Y:S01]  /*3de0*/  FMUL.FTZ R54, R17, R90 ;  /* 0x0000005a11367220 */ /* 0x000fe20000410000 */
[----:B------:R-:W2:Y:S01]  /*3df0*/  LDCU.128 UR8, c[0x0][0x440] ;  /* 0x00008800ff0877ac */ /* 0x000ea20008000c00 */
        /* <DEDUP_REMOVED lines=13> */
[----:B------:R-:W-:Y:S01]  /*3ed0*/  IADD3.X R87, PT, PT, RZ, UR32, RZ, P0, P2 ;  /* 0x00000020ff577c10 */ /* 0x000fe200087e44ff */
[----:B0-----:R-:W-:Y:S01]  /*3ee0*/  UIMAD.WIDE.U32 UR16, UR21, UR36, URZ ;  /* 0x00000024151072a5 */ /* 0x001fe2000f8e00ff */
[----:B------:R-:W0:Y:S01]  /*3ef0*/  LDCU UR36, c[0x0][0x38c] ;  /* 0x00007180ff2477ac */ /* 0x000e220008000800 */
[----:B-1----:R-:W-:-:S02]  /*3f00*/  UIMAD.WIDE.U32 UR18, UR21, UR38, URZ ;  /* 0x00000026151272a5 */ /* 0x002fc4000f8e00ff */
[----:B------:R-:W-:Y:S02]  /*3f10*/  UIMAD UR23, UR21, UR37, UR17 ;  /* 0x00000025151772a4 */ /* 0x000fe4000f8e0211 */
[----:B------:R-:W-:Y:S02]  /*3f20*/  UIMAD UR21, UR21, UR39, UR19 ;  /* 0x00000027151572a4 */ /* 0x000fe4000f8e0213 */
[----:B--2---:R-:W-:Y:S02]  /*3f30*/  ULEA UR19, UP0, UR16, UR8, 0x2 ;  /* 0x0000000810137291 */ /* 0x004fe4000f8010ff */
[----:B------:R-:W-:Y:S02]  /*3f40*/  ULEA UR17, UP1, UR18, UR10, 0x2 ;  /* 0x0000000a12117291 */ /* 0x000fe4000f8210ff */
[----:B------:R-:W-:Y:S02]  /*3f50*/  ULEA.HI.X UR16, UR16, UR9, UR23, 0x2, UP0 ;  /* 0x0000000910107291 */ /* 0x000fe400080f1417 */
[----:B------:R-:W-:-:S02]  /*3f60*/  ULEA.HI.X UR18, UR18, UR11, UR21, 0x2, UP1 ;  /* 0x0000000b12127291 */ /* 0x000fc400088f1415 */
[----:B0-----:R-:W-:Y:S02]  /*3f70*/  UISETP.LT.AND UP0, UPT, UR36, 0x1, UPT ;  /* 0x000000012400788c */ /* 0x001fe4000bf01270 */
[----:B------:R-:W-:Y:S02]  /*3f80*/  UIMAD UR8, UR6, UR41, URZ ;  /* 0x00000029060872a4 */ /* 0x000fe4000f8e02ff */
[----:B------:R-:W-:Y:S01]  /*3f90*/  USEL UR10, UR36, 0x1, !UP0 ;  /* 0x00000001240a7887 */ /* 0x000fe2000c000000 */
[----:B------:R-:W0:Y:S01]  /*3fa0*/  LDCU.64 UR38, c[0x0][0x480] ;  /* 0x00009000ff2677ac */ /* 0x000e220008000a00 */
[----:B------:R-:W-:Y:S02]  /*3fb0*/  UIADD3 UR9, UPT, UPT, UR15, 0x2150, URZ ;  /* 0x000021500f097890 */ /* 0x000fe4000fffe0ff */
[----:B------:R-:W-:-:S12]  /*3fc0*/  UIADD3 UR10, UPT, UPT, -UR10, URZ, URZ ;  /* 0x000000ff0a0a7290 */ /* 0x000fd8000fffe1ff */
.L_x_2597:
[----:B------:R-:W-:Y:S01]  /*3fd0*/  IMAD.U32 R2, RZ, RZ, UR19 ;  /* 0x00000013ff027e24 */ /* 0x000fe2000f8e00ff */
[----:B------:R-:W-:-:S05]  /*3fe0*/  MOV R3, UR16 ;  /* 0x0000001000037c02 */ /* 0x000fca0008000f00 */
[----:B------:R1:W2:Y:S01]  /*3ff0*/  LDG.E R0, desc[UR24][R2.64] ;  /* 0x0000001802007981 */ /* 0x0002a2000c1e1900 */
[----:B------:R-:W-:Y:S01]  /*4000*/  IMAD.SHL.U32 R4, R142, 0x10, RZ ;  /* 0x000000108e047824 */ /* 0x000fe200078e00ff */
[----:B------:R-:W-:Y:S02]  /*4010*/  CS2R R144, SRZ ;  /* 0x0000000000907805 */ /* 0x000fe4000001ff00 */
[----:B------:R-:W-:Y:S01]  /*4020*/  CS2R R40, SRZ ;  /* 0x0000000000287805 */ /* 0x000fe2000001ff00 */
[----:B------:R-:W-:Y:S01]  /*4030*/  HFMA2 R151, -RZ, RZ, 0, 0 ;  /* 0x00000000ff977431 */ /* 0x000fe200000001ff */
[----:B0-----:R-:W-:Y:S02]  /*4040*/  CS2R R88, SRZ ;  /* 0x0000000000587805 */ /* 0x001fe4000001ff00 */
[----:B------:R-:W-:Y:S01]  /*4050*/  LOP3.LUT R141, R4, 0x3e00, RZ, 0xc0, !PT ;  /* 0x00003e00048d7812 */ /* 0x000fe200078ec0ff */
[----:B------:R-:W-:Y:S01]  /*4060*/  IMAD.MOV.U32 R46, RZ, RZ, RZ ;  /* 0x000000ffff2e7224 */ /* 0x000fe200078e00ff */
[----:B------:R-:W3:Y:S01]  /*4070*/  @!P1 LDG.E R145, desc[UR24][R86.64+-0x400] ;  /* 0xfffc001856919981 */ /* 0x000ee2000c1e1900 */
[----:B------:R-:W-:-:S02]  /*4080*/  CS2R R44, SRZ ;  /* 0x00000000002c7805 */ /* 0x000fc4000001ff00 */
[----:B------:R-:W-:Y:S02]  /*4090*/  LOP3.LUT R141, R141, 0x1f, R142, 0xf8, !PT ;  /* 0x0000001f8d8d7812 */ /* 0x000fe400078ef88e */
[----:B------:R-:W-:Y:S02]  /*40a0*/  CS2R R148, SRZ ;  /* 0x0000000000947805 */ /* 0x000fe4000001ff00 */
[C---:B------:R-:W-:Y:S02]  /*40b0*/  LOP3.LUT R140, R141.reuse, 0x20, RZ, 0xfc, !PT ;  /* 0x000000208d8c7812 */ /* 0x040fe400078efcff */
[----:B------:R-:W-:Y:S02]  /*40c0*/  LOP3.LUT R139, R141, 0x40, RZ, 0xfc, !PT ;  /* 0x000000408d8b7812 */ /* 0x000fe400078efcff */
[----:B------:R-:W-:Y:S02]  /*40d0*/  ISETP.GE.AND P4, PT, R140, UR40, PT ;  /* 0x000000288c007c0c */ /* 0x000fe4000bf86270 */
[----:B------:R-:W-:-:S02]  /*40e0*/  ISETP.GE.AND P3, PT, R139, UR40, PT ;  /* 0x000000288b007c0c */ /* 0x000fc4000bf66270 */
[C---:B------:R-:W-:Y:S02]  /*40f0*/  LOP3.LUT R138, R141.reuse, 0x60, RZ, 0xfc, !PT ;  /* 0x000000608d8a7812 */ /* 0x040fe400078efcff */
[C---:B------:R-:W-:Y:S02]  /*4100*/  LOP3.LUT R137, R141.reuse, 0x80, RZ, 0xfc, !PT ;  /* 0x000000808d897812 */ /* 0x040fe400078efcff */
[C---:B------:R-:W-:Y:S02]  /*4110*/  LOP3.LUT R136, R141.reuse, 0xa0, RZ, 0xfc, !PT ;  /* 0x000000a08d887812 */ /* 0x040fe400078efcff */
[C---:B------:R-:W-:Y:S02]  /*4120*/  LOP3.LUT R135, R141.reuse, 0xc0, RZ, 0xfc, !PT ;  /* 0x000000c08d877812 */ /* 0x040fe400078efcff */
[----:B------:R-:W-:Y:S01]  /*4130*/  LOP3.LUT R134, R141, 0xe0, RZ, 0xfc, !PT ;  /* 0x000000e08d867812 */ /* 0x000fe200078efcff */
[----:B------:R-:W4:Y:S01]  /*4140*/  @!P4 LDG.E R144, desc[UR24][R86.64+-0x380] ;  /* 0xfffc80185690c981 */ /* 0x000f22000c1e1900 */
[----:B------:R-:W-:-:S02]  /*4150*/  ISETP.GE.AND P2, PT, R138, UR40, PT ;  /* 0x000000288a007c0c */ /* 0x000fc4000bf46270 */
[----:B------:R-:W-:Y:S01]  /*4160*/  LOP3.LUT R133, R141, 0x100, RZ, 0xfc, !PT ;  /* 0x000001008d857812 */ /* 0x000fe200078efcff */
[----:B------:R-:W4:Y:S01]  /*4170*/  @!P3 LDG.E R41, desc[UR24][R86.64+-0x300] ;  /* 0xfffd00185629b981 */ /* 0x000f22000c1e1900 */
[----:B------:R-:W-:Y:S02]  /*4180*/  ISETP.GE.AND P0, PT, R137, UR40, PT ;  /* 0x0000002889007c0c */ /* 0x000fe4000bf06270 */
[----:B------:R-:W-:Y:S02]  /*4190*/  ISETP.GE.AND P6, PT, R136, UR40, PT ;  /* 0x0000002888007c0c */ /* 0x000fe4000bfc6270 */
[----:B------:R-:W-:Y:S02]  /*41a0*/  ISETP.GE.AND P5, PT, R135, UR40, PT ;  /* 0x0000002887007c0c */ /* 0x000fe4000bfa6270 */
[----:B------:R-:W-:Y:S02]  /*41b0*/  ISETP.GE.AND P4, PT, R134, UR40, PT ;  /* 0x0000002886007c0c */ /* 0x000fe4000bf86270 */
[----:B------:R-:W-:Y:S01]  /*41c0*/  ISETP.GE.AND P3, PT, R133, UR40, PT ;  /* 0x0000002885007c0c */ /* 0x000fe2000bf66270 */
[----:B------:R-:W4:Y:S04]  /*41d0*/  @!P2 LDG.E R40, desc[UR24][R86.64+-0x280] ;  /* 0xfffd80185628a981 */ /* 0x000f28000c1e1900 */
[----:B------:R-:W4:Y:S04]  /*41e0*/  @!P0 LDG.E R151, desc[UR24][R86.64+-0x200] ;  /* 0xfffe001856978981 */ /* 0x000f28000c1e1900 */
[----:B------:R-:W4:Y:S04]  /*41f0*/  @!P6 LDG.E R88, desc[UR24][R86.64+-0x180] ;  /* 0xfffe80185658e981 */ /* 0x000f28000c1e1900 */
[----:B------:R-:W4:Y:S04]  /*4200*/  @!P5 LDG.E R89, desc[UR24][R86.64+-0x100] ;  /* 0xffff00185659d981 */ /* 0x000f28000c1e1900 */
[----:B------:R-:W4:Y:S01]  /*4210*/  @!P4 LDG.E R46, desc[UR24][R86.64+-0x80] ;  /* 0xffff8018562ec981 */ /* 0x000f22000c1e1900 */
[----:B------:R-:W-:-:S03]  /*4220*/  LOP3.LUT R132, R141, 0x120, RZ, 0xfc, !PT ;  /* 0x000001208d847812 */ /* 0x000fc600078efcff */
[----:B------:R-:W4:Y:S01]  /*4230*/  @!P3 LDG.E R45, desc[UR24][R86.64] ;  /* 0x00000018562db981 */ /* 0x000f22000c1e1900 */
[----:B------:R-:W-:Y:S02]  /*4240*/  ISETP.GE.AND P2, PT, R132, UR40, PT ;  /* 0x0000002884007c0c */ /* 0x000fe4000bf46270 */
[C---:B------:R-:W-:Y:S02]  /*4250*/  LOP3.LUT R131, R141.reuse, 0x140, RZ, 0xfc, !PT ;  /* 0x000001408d837812 */ /* 0x040fe400078efcff */
[C---:B------:R-:W-:Y:S02]  /*4260*/  LOP3.LUT R130, R141.reuse, 0x160, RZ, 0xfc, !PT ;  /* 0x000001608d827812 */ /* 0x040fe400078efcff */
[C---:B------:R-:W-:Y:S02]  /*4270*/  LOP3.LUT R129, R141.reuse, 0x180, RZ, 0xfc, !PT ;  /* 0x000001808d817812 */ /* 0x040fe400078efcff */
[C---:B------:R-:W-:Y:S02]  /*4280*/  LOP3.LUT R128, R141.reuse, 0x1a0, RZ, 0xfc, !PT ;  /* 0x000001a08d807812 */ /* 0x040fe400078efcff */
[----:B------:R-:W-:-:S02]  /*4290*/  LOP3.LUT R127, R141, 0x1c0, RZ, 0xfc, !PT ;  /* 0x000001c08d7f7812 */ /* 0x000fc400078efcff */
[----:B------:R-:W-:Y:S01]  /*42a0*/  ISETP.GE.AND P0, PT, R131, UR40, PT ;  /* 0x0000002883007c0c */ /* 0x000fe2000bf06270 */
[----:B------:R-:W4:Y:S01]  /*42b0*/  @!P2 LDG.E R148, desc[UR24][R86.64+0x80] ;  /* 0x000080185694a981 */ /* 0x000f22000c1e1900 */
[----:B------:R-:W-:Y:S02]  /*42c0*/  LOP3.LUT R126, R141, 0x1e0, RZ, 0xfc, !PT ;  /* 0x000001e08d7e7812 */ /* 0x000fe400078efcff */
[----:B------:R-:W-:Y:S02]  /*42d0*/  ISETP.GE.AND P6, PT, R130, UR40, PT ;  /* 0x0000002882007c0c */ /* 0x000fe4000bfc6270 */
[----:B------:R-:W-:Y:S02]  /*42e0*/  ISETP.GE.AND P5, PT, R129, UR40, PT ;  /* 0x0000002881007c0c */ /* 0x000fe4000bfa6270 */
[----:B------:R-:W-:Y:S02]  /*42f0*/  ISETP.GE.AND P4, PT, R128, UR40, PT ;  /* 0x0000002880007c0c */ /* 0x000fe4000bf86270 */
[----:B------:R-:W-:-:S02]  /*4300*/  ISETP.GE.AND P3, PT, R127, UR40, PT ;  /* 0x000000287f007c0c */ /* 0x000fc4000bf66270 */
[----:B------:R-:W-:Y:S02]  /*4310*/  ISETP.GE.AND P2, PT, R126, UR40, PT ;  /* 0x000000287e007c0c */ /* 0x000fe4000bf46270 */
[----:B------:R-:W-:Y:S02]  /*4320*/  CS2R R146, SRZ ;  /* 0x0000000000927805 */ /* 0x000fe4000001ff00 */
[----:B------:R-:W-:Y:S01]  /*4330*/  CS2R R42, SRZ ;  /* 0x00000000002a7805 */ /* 0x000fe2000001ff00 */
[----:B------:R-:W4:Y:S04]  /*4340*/  @!P0 LDG.E R149, desc[UR24][R86.64+0x100] ;  /* 0x0001001856958981 */ /* 0x000f28000c1e1900 */
[----:B------:R-:W4:Y:S04]  /*4350*/  @!P6 LDG.E R146, desc[UR24][R86.64+0x180] ;  /* 0x000180185692e981 */ /* 0x000f28000c1e1900 */
[----:B------:R-:W4:Y:S04]  /*4360*/  @!P5 LDG.E R147, desc[UR24][R86.64+0x200] ;  /* 0x000200185693d981 */ /* 0x000f28000c1e1900 */
[----:B------:R-:W4:Y:S04]  /*4370*/  @!P4 LDG.E R42, desc[UR24][R86.64+0x280] ;  /* 0x00028018562ac981 */ /* 0x000f28000c1e1900 */
[----:B------:R-:W4:Y:S04]  /*4380*/  @!P3 LDG.E R43, desc[UR24][R86.64+0x300] ;  /* 0x00030018562bb981 */ /* 0x000f28000c1e1900 */
[----:B------:R-:W4:Y:S01]  /*4390*/  @!P2 LDG.E R44, desc[UR24][R86.64+0x380] ;  /* 0x00038018562ca981 */ /* 0x000f22000c1e1900 */
[C---:B-1----:R-:W-:Y:S01]  /*43a0*/  VIADD R3, R4.reuse, 0xe ;  /* 0x0000000e04037836 */ /* 0x042fe20000000000 */
[----:B------:R-:W-:-:S02]  /*43b0*/  IADD3 R2, PT, PT, R4, 0xf, RZ ;  /* 0x0000000f04027810 */ /* 0x000fc40007ffe0ff */
[----:B------:R-:W-:Y:S02]  /*43c0*/  IADD3 R5, PT, PT, R4, 0xd, RZ ;  /* 0x0000000d04057810 */ /* 0x000fe40007ffe0ff */
[----:B------:R-:W-:Y:S01]  /*43d0*/  ISETP.GE.U32.AND P0, PT, R2, UR40, PT ;  /* 0x0000002802007c0c */ /* 0x000fe2000bf06070 */
[C---:B------:R-:W-:Y:S01]  /*43e0*/  VIADD R2, R4.reuse, 0x1 ;  /* 0x0000000104027836 */ /* 0x040fe20000000000 */
[----:B------:R-:W-:Y:S02]  /*43f0*/  ISETP.GE.U32.AND P2, PT, R3, UR40, PT ;  /* 0x0000002803007c0c */ /* 0x000fe4000bf46070 */
[----:B------:R-:W-:Y:S02]  /*4400*/  ISETP.GE.U32.AND P3, PT, R5, UR40, PT ;  /* 0x0000002805007c0c */ /* 0x000fe4000bf66070 */
[----:B------:R-:W-:Y:S02]  /*4410*/  ISETP.GE.U32.AND P4, PT, R4, UR40, PT ;  /* 0x0000002804007c0c */ /* 0x000fe4000bf86070 */
[----:B------:R-:W-:-:S02]  /*4420*/  ISETP.GE.U32.AND P5, PT, R2, UR40, PT ;  /* 0x0000002802007c0c */ /* 0x000fc4000bfa6070 */
[----:B------:R-:W-:Y:S02]  /*4430*/  IADD3 R2, PT, PT, R4, 0x2, RZ ;  /* 0x0000000204027810 */ /* 0x000fe40007ffe0ff */
[----:B------:R-:W-:Y:S02]  /*4440*/  FSEL R30, R56, RZ, !P4 ;  /* 0x000000ff381e7208 */ /* 0x000fe40006000000 */
[----:B------:R-:W-:Y:S01]  /*4450*/  FSEL R31, R55, RZ, !P5 ;  /* 0x000000ff371f7208 */ /* 0x000fe20006800000 */
[----:B--2---:R-:W-:-:S04]  /*4460*/  FMUL.FTZ R0, R0, 1.4426950216293334961 ;  /* 0x3fb8aa3b00007820 */ /* 0x004fc80000410000 */
[C---:B------:R-:W-:Y:S01]  /*4470*/  FMUL.FTZ R6, R0.reuse, R92 ;  /* 0x0000005c00067220 */ /* 0x040fe20000410000 */
[----:B------:R-:W-:-:S05]  /*4480*/  FMUL.FTZ R7, R0, R91 ;  /* 0x0000005b00077220 */ /* 0x000fca0000410000 */
[----:B------:R-:W1:Y:S01]  /*4490*/  MUFU.EX2 R6, R6 ;  /* 0x0000000600067308 */ /* 0x000e620000000800 */
[----:B------:R-:W-:-:S03]  /*44a0*/  FMUL.FTZ R3, R0, R90 ;  /* 0x0000005a00037220 */ /* 0x000fc60000410000 */
[----:B------:R-:W2:Y:S01]  /*44b0*/  MUFU.EX2 R7, R7 ;  /* 0x0000000700077308 */ /* 0x000ea20000000800 */
[----:B------:R-:W-:-:S03]  /*44c0*/  FMUL.FTZ R5, R0, R85 ;  /* 0x0000005500057220 */ /* 0x000fc60000410000 */
[----:B------:R-:W0:Y:S01]  /*44d0*/  MUFU.EX2 R3, R3 ;  /* 0x0000000300037308 */ /* 0x000e220000000800 */
[----:B-1----:R-:W-:Y:S01]  /*44e0*/  FSEL R33, R6, 1, !P4 ;  /* 0x3f80000006217808 */ /* 0x002fe20006000000 */
[----:B------:R-:W-:Y:S01]  /*44f0*/  FMUL.FTZ R6, R0, R84 ;  /* 0x0000005400067220 */ /* 0x000fe20000410000 */
[----:B------:R-:W-:Y:S01]  /*4500*/  ISETP.GE.U32.AND P4, PT, R2, UR40, PT ;  /* 0x0000002802007c0c */ /* 0x000fe2000bf86070 */
[----:B------:R-:W-:Y:S01]  /*4510*/  VIADD R2, R4, 0x3 ;  /* 0x0000000304027836 */ /* 0x000fe20000000000 */
[----:B------:R-:W1:Y:S01]  /*4520*/  MUFU.EX2 R5, R5 ;  /* 0x0000000500057308 */ /* 0x000e620000000800 */
[----:B--2---:R-:W-:Y:S01]  /*4530*/  FSEL R28, R7, 1, !P5 ;  /* 0x3f800000071c7808 */ /* 0x004fe20006800000 */
[----:B------:R-:W-:Y:S02]  /*4540*/  FMUL.FTZ R7, R0, R83 ;  /* 0x0000005300077220 */ /* 0x000fe40000410000 */
[----:B------:R-:W-:Y:S01]  /*4550*/  ISETP.GE.U32.AND P5, PT, R2, UR40, PT ;  /* 0x0000002802007c0c */ /* 0x000fe2000bfa6070 */
[----:B------:R-:W2:Y:S01]  /*4560*/  MUFU.EX2 R6, R6 ;  /* 0x0000000600067308 */ /* 0x000ea20000000800 */
[----:B------:R-:W-:-:S02]  /*4570*/  IADD3 R2, PT, PT, R4, 0x4, RZ ;  /* 0x0000000404027810 */ /* 0x000fc40007ffe0ff */
[----:B------:R-:W-:Y:S02]  /*4580*/  FSEL R29, R54, RZ, !P4 ;  /* 0x000000ff361d7208 */ /* 0x000fe40006000000 */
[----:B0-----:R-:W-:Y:S01]  /*4590*/  FSEL R26, R3, 1, !P4 ;  /* 0x3f800000031a7808 */ /* 0x001fe20006000000 */
[----:B------:R-:W0:Y:S01]  /*45a0*/  MUFU.EX2 R7, R7 ;  /* 0x0000000700077308 */ /* 0x000e220000000800 */
[----:B------:R-:W-:Y:S01]  /*45b0*/  ISETP.GE.U32.AND P4, PT, R2, UR40, PT ;  /* 0x0000002802007c0c */ /* 0x000fe2000bf86070 */
[----:B------:R-:W-:Y:S02]  /*45c0*/  VIADD R2, R4, 0x5 ;  /* 0x0000000504027836 */ /* 0x000fe40000000000 */
[----:B------:R-:W-:Y:S01]  /*45d0*/  FMUL.FTZ R3, R0, R82 ;  /* 0x0000005200037220 */ /* 0x000fe20000410000 */
[----:B------:R-:W-:Y:S02]  /*45e0*/  FSEL R27, R53, RZ, !P5 ;  /* 0x000000ff351b7208 */ /* 0x000fe40006800000 */
[----:B-1----:R-:W-:-:S02]  /*45f0*/  FSEL R24, R5, 1, !P5 ;  /* 0x3f80000005187808 */ /* 0x002fc40006800000 */
[----:B------:R-:W-:Y:S02]  /*4600*/  ISETP.GE.U32.AND P5, PT, R2, UR40, PT ;  /* 0x0000002802007c0c */ /* 0x000fe4000bfa6070 */
[----:B------:R-:W-:Y:S01]  /*4610*/  IADD3 R2, PT, PT, R4, 0x7, RZ ;  /* 0x0000000704027810 */ /* 0x000fe20007ffe0ff */
[----:B------:R-:W1:Y:S01]  /*4620*/  MUFU.EX2 R3, R3 ;  /* 0x0000000300037308 */ /* 0x000e620000000800 */
[----:B------:R-:W-:Y:S01]  /*4630*/  FSEL R25, R52, RZ, !P4 ;  /* 0x000000ff34197208 */ /* 0x000fe20006000000 */
[----:B------:R-:W-:Y:S01]  /*4640*/  FMUL.FTZ R5, R0, R81 ;  /* 0x0000005100057220 */ /* 0x000fe20000410000 */
[----:B--2---:R-:W-:Y:S02]  /*4650*/  FSEL R22, R6, 1, !P4 ;  /* 0x3f80000006167808 */ /* 0x004fe40006000000 */
[----:B------:R-:W-:Y:S02]  /*4660*/  ISETP.GE.U32.AND P4, PT, R2, UR40, PT ;  /* 0x0000002802007c0c */ /* 0x000fe4000bf86070 */
[----:B------:R-:W-:-:S02]  /*4670*/  IADD3 R2, PT, PT, R4, 0x6, RZ ;  /* 0x0000000604027810 */ /* 0x000fc40007ffe0ff */
[----:B------:R-:W-:Y:S02]  /*4680*/  FSEL R23, R51, RZ, !P5 ;  /* 0x000000ff33177208 */ /* 0x000fe40006800000 */
[----:B0-----:R-:W-:Y:S01]  /*4690*/  FSEL R20, R7, 1, !P5 ;  /* 0x3f80000007147808 */ /* 0x001fe20006800000 */
[----:B------:R-:W0:Y:S01]  /*46a0*/  MUFU.EX2 R5, R5 ;  /* 0x0000000500057308 */ /* 0x000e220000000800 */
[----:B------:R-:W-:Y:S01]  /*46b0*/  ISETP.GE.U32.AND P5, PT, R2, UR40, PT ;  /* 0x0000002802007c0c */ /* 0x000fe2000bfa6070 */
[----:B------:R-:W-:Y:S02]  /*46c0*/  VIADD R2, R4, 0x8 ;  /* 0x0000000804027836 */ /* 0x000fe40000000000 */
[----:B------:R-:W-:Y:S01]  /*46d0*/  FMUL.FTZ R7, R0, R79 ;  /* 0x0000004f00077220 */ /* 0x000fe20000410000 */
[----:B-1----:R-:W-:Y:S02]  /*46e0*/  FSEL R18, R3, 1, !P5 ;  /* 0x3f80000003127808 */ /* 0x002fe40006800000 */
[----:B------:R-:W-:-:S03]  /*46f0*/  ISETP.GE.U32.AND P6, PT, R2, UR40, PT ;  /* 0x0000002802007c0c */ /* 0x000fc6000bfc6070 */
[----:B------:R-:W1:Y:S01]  /*4700*/  MUFU.EX2 R7, R7 ;  /* 0x0000000700077308 */ /* 0x000e620000000800 */
[----:B------:R-:W-:Y:S01]  /*4710*/  IADD3 R2, PT, PT, R4, 0x9, RZ ;  /* 0x0000000904027810 */ /* 0x000fe20007ffe0ff */
[----:B------:R-:W-:Y:S01]  /*4720*/  FMUL.FTZ R3, R0, R78 ;  /* 0x0000004e00037220 */ /* 0x000fe20000410000 */
[----:B------:R-:W-:Y:S02]  /*4730*/  FSEL R21, R50, RZ, !P5 ;  /* 0x000000ff32157208 */ /* 0x000fe40006800000 */
[----:B------:R-:W-:Y:S02]  /*4740*/  ISETP.GE.U32.AND P5, PT, R2, UR40, PT ;  /* 0x0000002802007c0c */ /* 0x000fe4000bfa6070 */
[----:B------:R-:W-:Y:S01]  /*4750*/  IADD3 R2, PT, PT, R4, 0xc, RZ ;  /* 0x0000000c04027810 */ /* 0x000fe20007ffe0ff */
[----:B------:R-:W-:Y:S01]  /*4760*/  FMUL.FTZ R6, R0, R80 ;  /* 0x0000005000067220 */ /* 0x000fe20000410000 */
[----:B------:R-:W-:Y:S01]  /*4770*/  FSEL R19, R49, RZ, !P4 ;  /* 0x000000ff31137208 */ /* 0x000fe20006000000 */
[----:B------:R-:W2:Y:S01]  /*4780*/  MUFU.EX2 R3, R3 ;  /* 0x0000000300037308 */ /* 0x000ea20000000800 */
[----:B0-----:R-:W-:-:S02]  /*4790*/  FSEL R16, R5, 1, !P4 ;  /* 0x3f80000005107808 */ /* 0x001fc40006000000 */
[----:B------:R-:W-:Y:S01]  /*47a0*/  ISETP.GE.U32.AND P4, PT, R2, UR40, PT ;  /* 0x0000002802007c0c */ /* 0x000fe2000bf86070 */
[----:B------:R-:W-:Y:S02]  /*47b0*/  VIADD R2, R4, 0xa ;  /* 0x0000000a04027836 */ /* 0x000fe40000000000 */
[----:B------:R-:W-:Y:S01]  /*47c0*/  FFMA.FTZ R5, R28, R30, R31 ;  /* 0x0000001e1c057223 */ /* 0x000fe2000001001f */
[----:B------:R-:W0:Y:S01]  /*47d0*/  MUFU.EX2 R6, R6 ;  /* 0x0000000600067308 */ /* 0x000e220000000800 */
[----:B------:R-:W-:Y:S02]  /*47e0*/  FSEL R15, R39, RZ, !P5 ;  /* 0x000000ff270f7208 */ /* 0x000fe40006800000 */
[----:B-1----:R-:W-:Y:S02]  /*47f0*/  FSEL R12, R7, 1, !P5 ;  /* 0x3f800000070c7808 */ /* 0x002fe40006800000 */
[----:B------:R-:W-:Y:S01]  /*4800*/  ISETP.GE.U32.AND P5, PT, R2, UR40, PT ;  /* 0x0000002802007c0c */ /* 0x000fe2000bfa6070 */
[----:B------:R-:W-:Y:S01]  /*4810*/  FFMA.FTZ R2, R26, R5, R29 ;  /* 0x000000051a027223 */ /* 0x000fe2000001001d */
[----:B------:R-:W-:Y:S01]  /*4820*/  IADD3 R4, PT, PT, R4, 0xb, RZ ;  /* 0x0000000b04047810 */ /* 0x000fe20007ffe0ff */
[----:B------:R-:W-:-:S02]  /*4830*/  FMUL.FTZ R5, R33, R28 ;  /* 0x0000001c21057220 */ /* 0x000fc40000410000 */
[----:B------:R-:W-:Y:S01]  /*4840*/  FFMA.FTZ R2, R24, R2, R27 ;  /* 0x0000000218027223 */ /* 0x000fe2000001001b */
[----:B------:R-:W-:Y:S01]  /*4850*/  FSEL R13, R38, RZ, !P5 ;  /* 0x000000ff260d7208 */ /* 0x000fe20006800000 */
[----:B------:R-:W-:Y:S01]  /*4860*/  FMUL.FTZ R5, R26, R5 ;  /* 0x000000051a057220 */ /* 0x000fe20000410000 */
[----:B--2---:R-:W-:Y:S02]  /*4870*/  FSEL R10, R3, 1, !P5 ;  /* 0x3f800000030a7808 */ /* 0x004fe40006800000 */
[----:B------:R-:W-:Y:S01]  /*4880*/  ISETP.GE.U32.AND P5, PT, R4, UR40, PT ;  /* 0x0000002804007c0c */ /* 0x000fe2000bfa6070 */
[----:B------:R-:W-:Y:S01]  /*4890*/  FFMA.FTZ R4, R22, R2, R25 ;  /* 0x0000000216047223 */ /* 0x000fe20000010019 */
[----:B0-----:R-:W-:Y:S01]  /*48a0*/  FSEL R14, R6, 1, !P6 ;  /* 0x3f800000060e7808 */ /* 0x001fe20007000000 */
[----:B------:R-:W-:Y:S01]  /*48b0*/  FMUL.FTZ R2, R0, R77 ;  /* 0x0000004d00027220 */ /* 0x000fe20000410000 */
[----:B------:R-:W-:Y:S01]  /*48c0*/  FMUL.FTZ R5, R24, R5 ;  /* 0x0000000518057220 */ /* 0x000fe20000410000 */
[----:B------:R-:W-:Y:S01]  /*48d0*/  FFMA.FTZ R6, R20, R4, R23 ;  /* 0x0000000414067223 */ /* 0x000fe20000010017 */
[----:B------:R-:W-:-:S02]  /*48e0*/  FMUL.FTZ R3, R0, R76 ;  /* 0x0000004c00037220 */ /* 0x000fc40000410000 */
[----:B------:R-:W-:Y:S01]  /*48f0*/  FMUL.FTZ R5, R22, R5 ;  /* 0x0000000516057220 */ /* 0x000fe20000410000 */
[----:B------:R-:W-:Y:S01]  /*4900*/  FFMA.FTZ R6, R18, R6, R21 ;  /* 0x0000000612067223 */ /* 0x000fe20000010015 */
[----:B------:R-:W0:Y:S01]  /*4910*/  MUFU.EX2 R2, R2 ;  /* 0x0000000200027308 */ /* 0x000e220000000800 */
[----:B------:R-:W-:Y:S01]  /*4920*/  FSEL R17, R48, RZ, !P6 ;  /* 0x000000ff30117208 */ /* 0x000fe20007000000 */
[----:B------:R-:W-:Y:S01]  /*4930*/  FMUL.FTZ R4, R0, R75 ;  /* 0x0000004b00047220 */ /* 0x000fe20000410000 */
[----:B------:R-:W-:Y:S01]  /*4940*/  FMUL.FTZ R7, R20, R5 ;  /* 0x0000000514077220 */ /* 0x000fe20000410000 */
[----:B------:R-:W-:Y:S01]  /*4950*/  FFMA.FTZ R6, R16, R6, R19 ;  /* 0x0000000610067223 */ /* 0x000fe20000010013 */
[----:B------:R-:W1:Y:S02]  /*4960*/  MUFU.EX2 R3, R3 ;  /* 0x0000000300037308 */ /* 0x000e640000000800 */
[----:B------:R-:W-:Y:S01]  /*4970*/  FMUL.FTZ R7, R18, R7 ;  /* 0x0000000712077220 */ /* 0x000fe20000410000 */
[----:B------:R-:W-:Y:S01]  /*4980*/  FFMA.FTZ R6, R14, R6, R17 ;  /* 0x000000060e067223 */ /* 0x000fe20000010011 */
[C---:B------:R-:W-:Y:S01]  /*4990*/  FMUL.FTZ R5, R0.reuse, R74 ;  /* 0x0000004a00057220 */ /* 0x040fe20000410000 */
[----:B------:R-:W2:Y:S01]  /*49a0*/  MUFU.EX2 R4, R4 ;  /* 0x0000000400047308 */ /* 0x000ea20000000800 */
[----:B------:R-:W-:Y:S01]  /*49b0*/  FMUL.FTZ R47, R0, R73 ;  /* 0x00000049002f7220 */ /* 0x000fe20000410000 */
[----:B------:R-:W-:Y:S01]  /*49c0*/  FMUL.FTZ R7, R16, R7 ;  /* 0x0000000710077220 */ /* 0x000fe20000410000 */
[----:B------:R-:W-:Y:S01]  /*49d0*/  FFMA.FTZ R6, R12, R6, R15 ;  /* 0x000000060c067223 */ /* 0x000fe2000001000f */
[----:B------:R3:W4:Y:S01]  /*49e0*/  MUFU.EX2 R0, R5 ;  /* 0x0000000500007308 */ /* 0x0007220000000800 */
[----:B------:R-:W-:Y:S01]  /*49f0*/  FSEL R11, R37, RZ, !P5 ;  /* 0x000000ff250b7208 */ /* 0x000fe20006800000 */
[----:B------:R-:W-:Y:S01]  /*4a00*/  FMUL.FTZ R7, R14, R7 ;  /* 0x000000070e077220 */ /* 0x000fe20000410000 */
[----:B0-----:R-:W-:Y:S01]  /*4a10*/  FSEL R8, R2, 1, !P5 ;  /* 0x3f80000002087808 */ /* 0x001fe20006800000 */
[----:B------:R-:W-:Y:S01]  /*4a20*/  FFMA.FTZ R2, R10, R6, R13 ;  /* 0x000000060a027223 */ /* 0x000fe2000001000d */
[----:B------:R-:W0:Y:S01]  /*4a30*/  MUFU.EX2 R47, R47 ;  /* 0x0000002f002f7308 */ /* 0x000e220000000800 */
[----:B------:R-:W-:Y:S01]  /*4a40*/  FSEL R9, R36, RZ, !P4 ;  /* 0x000000ff24097208 */ /* 0x000fe20006000000 */
[----:B------:R-:W-:Y:S01]  /*4a50*/  FMUL.FTZ R153, R12, R7 ;  /* 0x000000070c997220 */ /* 0x000fe20000410000 */
[----:B-1----:R-:W-:Y:S01]  /*4a60*/  FSEL R6, R3, 1, !P4 ;  /* 0x3f80000003067808 */ /* 0x002fe20006000000 */
[----:B------:R-:W-:Y:S01]  /*4a70*/  FFMA.FTZ R2, R8, R2, R11 ;  /* 0x0000000208027223 */ /* 0x000fe2000001000b */
[----:B------:R-:W-:Y:S01]  /*4a80*/  FSEL R7, R35, RZ, !P3 ;  /* 0x000000ff23077208 */ /* 0x000fe20005800000 */
[----:B------:R-:W-:Y:S01]  /*4a90*/  FMUL.FTZ R153, R10, R153 ;  /* 0x000000990a997220 */ /* 0x000fe20000410000 */
[----:B--2---:R-:W-:Y:S01]  /*4aa0*/  FSEL R4, R4, 1, !P3 ;  /* 0x3f80000004047808 */ /* 0x004fe20005800000 */
[----:B------:R-:W-:Y:S01]  /*4ab0*/  FFMA.FTZ R3, R6, R2, R9 ;  /* 0x0000000206037223 */ /* 0x000fe20000010009 */
[----:B---3--:R-:W-:Y:S01]  /*4ac0*/  FSEL R5, R34, RZ, !P2 ;  /* 0x000000ff22057208 */ /* 0x008fe20005000000 */
[----:B------:R-:W-:Y:S01]  /*4ad0*/  FMUL.FTZ R153, R8, R153 ;  /* 0x0000009908997220 */ /* 0x000fe20000410000 */
[----:B----4-:R-:W-:Y:S01]  /*4ae0*/  FSEL R2, R0, 1, !P2 ;  /* 0x3f80000000027808 */ /* 0x010fe20005000000 */
[----:B------:R-:W-:Y:S01]  /*4af0*/  FFMA.FTZ R150, R4, R3, R7 ;  /* 0x0000000304967223 */ /* 0x000fe20000010007 */
[----:B------:R-:W-:Y:S01]  /*4b00*/  FSEL R0, R32, RZ, !P0 ;  /* 0x000000ff20007208 */ /* 0x000fe20004000000 */
[----:B------:R-:W-:Y:S01]  /*4b10*/  FMUL.FTZ R153, R6, R153 ;  /* 0x0000009906997220 */ /* 0x000fe20000410000 */
[----:B0-----:R-:W-:Y:S01]  /*4b20*/  FSEL R3, R47, 1, !P0 ;  /* 0x3f8000002f037808 */ /* 0x001fe20004000000 */
[----:B------:R-:W-:-:S02]  /*4b30*/  FFMA.FTZ R150, R2, R150, R5 ;  /* 0x0000009602967223 */ /* 0x000fc40000010005 */
[----:B------:R-:W-:Y:S02]  /*4b40*/  FMUL.FTZ R153, R4, R153 ;  /* 0x0000009904997220 */ /* 0x000fe40000410000 */
[----:B------:R-:W-:Y:S02]  /*4b50*/  FFMA.FTZ R152, R3, R150, R0 ;  /* 0x0000009603987223 */ /* 0x000fe40000010000 */
[----:B------:R-:W-:-:S03]  /*4b60*/  FMUL.FTZ R150, R2, R153 ;  /* 0x0000009902967220 */ /* 0x000fc60000410000 */
[----:B------:R-:W0:Y:S01]  /*4b70*/  SHFL.UP PT, R153, R152, 0x1, RZ ;  /* 0x0420000098997989 */ /* 0x000e2200000e00ff */
[----:B------:R-:W-:-:S05]  /*4b80*/  FMUL.FTZ R47, R3, R150 ;  /* 0x00000096032f7220 */ /* 0x000fca0000410000 */
[----:B------:R-:W1:Y:S01]  /*4b90*/  SHFL.UP PT, R150, R47, 0x1, RZ ;  /* 0x042000002f967989 */ /* 0x000e6200000e00ff */
[----:B------:R-:W-:Y:S01]  /*4ba0*/  ISETP.GE.AND P0, PT, R125, 0x1, PT ;  /* 0x000000017d00780c */ /* 0x000fe20003f06270 */
[----:B0-----:R-:W-:-:S05]  /*4bb0*/  FFMA.FTZ R153, R47, R153, R152 ;  /* 0x000000992f997223 */ /* 0x001fca0000010098 */
[----:B------:R-:W-:-:S05]  /*4bc0*/  FSEL R154, R152, R153, !P0 ;  /* 0x00000099989a7208 */ /* 0x000fca0004000000 */
[----:B------:R-:W0:Y:S02]  /*4bd0*/  SHFL.UP PT, R153, R154, 0x2, RZ ;  /* 0x044000009a997989 */ /* 0x000e2400000e00ff */
[----:B-1----:R-:W-:-:S05]  /*4be0*/  @P0 FMUL.FTZ R47, R47, R150 ;  /* 0x000000962f2f0220 */ /* 0x002fca0000410000 */
[----:B------:R-:W1:Y:S01]  /*4bf0*/  SHFL.UP PT, R150, R47, 0x2, RZ ;  /* 0x044000002f967989 */ /* 0x000e6200000e00ff */
[----:B------:R-:W-:Y:S01]  /*4c00*/  ISETP.GE.AND P0, PT, R125, 0x2, PT ;  /* 0x000000027d00780c */ /* 0x000fe20003f06270 */
[----:B0-----:R-:W-:-:S05]  /*4c10*/  FFMA.FTZ R153, R47, R153, R154 ;  /* 0x000000992f997223 */ /* 0x001fca000001009a */
[----:B------:R-:W-:-:S05]  /*4c20*/  FSEL R152, R154, R153, !P0 ;  /* 0x000000999a987208 */ /* 0x000fca0004000000 */
[----:B------:R-:W0:Y:S02]  /*4c30*/  SHFL.UP PT, R153, R152, 0x4, RZ ;  /* 0x0480000098997989 */ /* 0x000e2400000e00ff */
[----:B-1----:R-:W-:-:S05]  /*4c40*/  @P0 FMUL.FTZ R47, R47, R150 ;  /* 0x000000962f2f0220 */ /* 0x002fca0000410000 */
[----:B------:R-:W1:Y:S01]  /*4c50*/  SHFL.UP PT, R150, R47, 0x4, RZ ;  /* 0x048000002f967989 */ /* 0x000e6200000e00ff */
[----:B------:R-:W-:-:S03]  /*4c60*/  ISETP.GE.AND P0, PT, R125, 0x4, PT ;  /* 0x000000047d00780c */ /* 0x000fc60003f06270 */
[----:B------:R-:W-:Y:S04]  /*4c70*/  STS [R124], R145 ;  /* 0x000000917c007388 */ /* 0x000fe80000000800 */
[----:B------:R-:W-:Y:S04]  /*4c80*/  STS [R123+0x80], R144 ;  /* 0x000080907b007388 */ /* 0x000fe80000000800 */
[----:B------:R-:W-:Y:S01]  /*4c90*/  STS [R122+0x100], R41 ;  /* 0x000100297a007388 */ /* 0x000fe20000000800 */
[----:B0-----:R-:W-:-:S03]  /*4ca0*/  FFMA.FTZ R153, R47, R153, R152 ;  /* 0x000000992f997223 */ /* 0x001fc60000010098 */
[----:B------:R-:W-:Y:S04]  /*4cb0*/  STS [R121+0x180], R40 ;  /* 0x0001802879007388 */ /* 0x000fe80000000800 */
[----:B------:R-:W-:Y:S01]  /*4cc0*/  STS [R120+0x200], R151 ;  /* 0x0002009778007388 */ /* 0x000fe20000000800 */
[----:B------:R-:W-:-:S03]  /*4cd0*/  FSEL R152, R152, R153, !P0 ;  /* 0x0000009998987208 */ /* 0x000fc60004000000 */
[----:B------:R-:W-:Y:S01]  /*4ce0*/  STS [R119+0x280], R88 ;  /* 0x0002805877007388 */ /* 0x000fe20000000800 */
[----:B-1----:R-:W-:-:S03]  /*4cf0*/  @P0 FMUL.FTZ R47, R47, R150 ;  /* 0x000000962f2f0220 */ /* 0x002fc60000410000 */
[----:B------:R-:W-:Y:S04]  /*4d00*/  STS [R118+0x300], R89 ;  /* 0x0003005976007388 */ /* 0x000fe80000000800 */
[----:B------:R-:W-:Y:S04]  /*4d10*/  STS [R117+0x380], R46 ;  /* 0x0003802e75007388 */ /* 0x000fe80000000800 */
[----:B------:R-:W-:Y:S04]  /*4d20*/  STS [R116+0x400], R45 ;  /* 0x0004002d74007388 */ /* 0x000fe80000000800 */
[----:B------:R-:W0:Y:S04]  /*4d30*/  SHFL.UP PT, R45, R152, 0x8, RZ ;  /* 0x05000000982d7989 */ /* 0x000e2800000e00ff */
[----:B------:R-:W1:Y:S01]  /*4d40*/  SHFL.UP PT, R46, R47, 0x8, RZ ;  /* 0x050000002f2e7989 */ /* 0x000e6200000e00ff */
[----:B------:R-:W-:-:S03]  /*4d50*/  ISETP.GE.AND P0, PT, R125, 0x8, PT ;  /* 0x000000087d00780c */ /* 0x000fc60003f06270 */
[----:B------:R-:W-:Y:S01]  /*4d60*/  STS [R115+0x480], R148 ;  /* 0x0004809473007388 */ /* 0x000fe20000000800 */
[----:B------:R-:W2:Y:S03]  /*4d70*/  S2UR UR11, SR_CgaCtaId ;  /* 0x00000000000b79c3 */ /* 0x000ea60000008800 */
[----:B------:R-:W-:Y:S04]  /*4d80*/  STS [R114+0x500], R149 ;  /* 0x0005009572007388 */ /* 0x000fe80000000800 */
[----:B------:R-:W-:Y:S01]  /*4d90*/  STS [R113+0x580], R146 ;  /* 0x0005809271007388 */ /* 0x000fe20000000800 */
[----:B0-----:R-:W-:-:S03]  /*4da0*/  FFMA.FTZ R45, R47, R45, R152 ;  /* 0x0000002d2f2d7223 */ /* 0x001fc60000010098 */
[----:B------:R-:W-:Y:S01]  /*4db0*/  STS [R112+0x600], R147 ;  /* 0x0006009370007388 */ /* 0x000fe20000000800 */
[----:B-1----:R-:W-:Y:S01]  /*4dc0*/  @P0 FMUL.FTZ R47, R47, R46 ;  /* 0x0000002e2f2f0220 */ /* 0x002fe20000410000 */
[----:B------:R-:W-:Y:S02]  /*4dd0*/  FSEL R160, R152, R45, !P0 ;  /* 0x0000002d98a07208 */ /* 0x000fe40004000000 */
[----:B------:R-:W-:Y:S04]  /*4de0*/  STS [R111+0x680], R42 ;  /* 0x0006802a6f007388 */ /* 0x000fe80000000800 */
[----:B------:R-:W-:Y:S04]  /*4df0*/  STS [R110+0x700], R43 ;  /* 0x0007002b6e007388 */ /* 0x000fe80000000800 */
[----:B------:R-:W-:Y:S01]  /*4e00*/  STS [R109+0x780], R44 ;  /* 0x0007802c6d007388 */ /* 0x000fe20000000800 */
[----:B------:R-:W-:Y:S01]  /*4e10*/  ISETP.NE.AND P2, PT, R125, 0x1f, PT ;  /* 0x0000001f7d00780c */ /* 0x000fe20003f45270 */
[----:B------:R-:W-:Y:S01]  /*4e20*/  IMAD.U32 R41, RZ, RZ, UR18 ;  /* 0x00000012ff297e24 */ /* 0x000fe2000f8e00ff */
[----:B------:R-:W-:Y:S01]  /*4e30*/  LOP3.LUT P0, RZ, R142, 0x1f, RZ, 0xc0, !PT ;  /* 0x0000001f8eff7812 */ /* 0x000fe2000780c0ff */
[----:B------:R-:W0:Y:S01]  /*4e40*/  SHFL.UP PT, R44, R47, 0x10, RZ ;  /* 0x060000002f2c7989 */ /* 0x000e2200000e00ff */
[----:B------:R-:W-:Y:S01]  /*4e50*/  MOV R40, UR17 ;  /* 0x0000001100287c02 */ /* 0x000fe20008000f00 */
[----:B------:R-:W-:-:S02]  /*4e60*/  NOP ;  /* 0x0000000000007918 */ /* 0x000fc40000000000 */
[----:B------:R-:W1:Y:S01]  /*4e70*/  SHFL.UP PT, R45, R160, 0x10, RZ ;  /* 0x06000000a02d7989 */ /* 0x000e6200000e00ff */
[----:B------:R-:W-:Y:S01]  /*4e80*/  ISETP.EQ.OR P0, PT, RZ, UR6, P0 ;  /* 0x00000006ff007c0c */ /* 0x000fe20008702670 */
[----:B------:R-:W-:Y:S02]  /*4e90*/  UMOV UR15, 0x400 ;  /* 0x00000400000f7882 */ /* 0x000fe40000000000 */
[----:B------:R3:W5:Y:S01]  /*4ea0*/  LDG.E R144, desc[UR24][R40.64] ;  /* 0x0000001828907981 */ /* 0x000762000c1e1900 */
[----:B--2---:R-:W-:Y:S01]  /*4eb0*/  ULEA UR15, UR11, UR15, 0x18 ;  /* 0x0000000f0b0f7291 */ /* 0x004fe2000f8ec0ff */
[----:B------:R-:W-:Y:S01]  /*4ec0*/  MOV R88, 0x3f800000 ;  /* 0x3f80000000587802 */ /* 0x000fe20000000f00 */
[----:B------:R-:W-:Y:S01]  /*4ed0*/  HFMA2 R89, -RZ, RZ, 0, 0 ;  /* 0x00000000ff597431 */ /* 0x000fe200000001ff */
[----:B------:R-:W-:Y:S04]  /*4ee0*/  LDS R145, [R107] ;  /* 0x000000006b917984 */ /* 0x000fe80000000800 */
[----:B------:R-:W-:Y:S01]  /*4ef0*/  LDS R147, [R108+0x4] ;  /* 0x000004006c937984 */ /* 0x000fe20000000800 */
[----:B---3--:R-:W-:Y:S01]  /*4f00*/  @!P2 SHF.R.U32.HI R40, RZ, 0x2, R142 ;  /* 0x00000002ff28a819 */ /* 0x008fe2000001168e */
[----:B0-----:R-:W-:-:S02]  /*4f10*/  FMUL.FTZ R44, R47, R44 ;  /* 0x0000002c2f2c7220 */ /* 0x001fc40000410000 */
[----:B------:R-:W-:Y:S01]  /*4f20*/  LDS R149, [R105+0x8] ;  /* 0x0000080069957984 */ /* 0x000fe20000000800 */
[----:B------:R-:W-:-:S03]  /*4f30*/  @!P2 LOP3.LUT R46, R40, 0xf8, RZ, 0xc0, !PT ;  /* 0x000000f8282ea812 */ /* 0x000fc600078ec0ff */
[----:B------:R-:W-:Y:S01]  /*4f40*/  LDS R151, [R106+0xc] ;  /* 0x00000c006a977984 */ /* 0x000fe20000000800 */
[----:B-1----:R-:W-:-:S03]  /*4f50*/  FFMA.FTZ R45, R47, R45, R160 ;  /* 0x0000002d2f2d7223 */ /* 0x002fc600000100a0 */
[----:B------:R-:W-:Y:S04]  /*4f60*/  LDS R153, [R103+0x10] ;  /* 0x0000100067997984 */ /* 0x000fe80000000800 */
[----:B------:R-:W-:Y:S04]  /*4f70*/  LDS R155, [R104+0x14] ;  /* 0x00001400689b7984 */ /* 0x000fe80000000800 */
[----:B------:R-:W-:Y:S04]  /*4f80*/  LDS R157, [R101+0x18] ;  /* 0x00001800659d7984 */ /* 0x000fe80000000800 */
[----:B------:R-:W-:Y:S04]  /*4f90*/  LDS R159, [R102+0x1c] ;  /* 0x00001c00669f7984 */ /* 0x000fe80000000800 */
[----:B------:R-:W-:Y:S04]  /*4fa0*/  LDS R161, [R99+0x20] ;  /* 0x0000200063a17984 */ /* 0x000fe80000000800 */
[----:B------:R-:W-:Y:S04]  /*4fb0*/  @!P0 LDS.64 R88, [UR9] ;  /* 0x00000009ff588984 */ /* 0x000fe80008000a00 */
[----:B------:R-:W-:Y:S04]  /*4fc0*/  LDS R163, [R100+0x24] ;  /* 0x0000240064a37984 */ /* 0x000fe80000000800 */
[----:B------:R-:W-:Y:S04]  /*4fd0*/  LDS R165, [R97+0x28] ;  /* 0x0000280061a57984 */ /* 0x000fe80000000800 */
[----:B------:R-:W-:Y:S04]  /*4fe0*/  LDS R146, [R98+0x2c] ;  /* 0x00002c0062927984 */ /* 0x000fe80000000800 */
[----:B------:R-:W-:Y:S04]  /*4ff0*/  LDS R148, [R95+0x30] ;  /* 0x000030005f947984 */ /* 0x000fe80000000800 */
[----:B------:R-:W-:Y:S04]  /*5000*/  LDS R150, [R96+0x34] ;  /* 0x0000340060967984 */ /* 0x000fe80000000800 */
[----:B------:R-:W-:Y:S04]  /*5010*/  LDS R152, [R93+0x38] ;  /* 0x000038005d987984 */ /* 0x000fe80000000800 */
[----:B------:R-:W-:Y:S04]  /*5020*/  LDS R154, [R94+0x3c] ;  /* 0x00003c005e9a7984 */ /* 0x000fe80000000800 */
[----:B------:R-:W-:Y:S01]  /*5030*/  @!P2 STS.64 [R46+UR15+0x2110], R44 ;  /* 0x0021102c2e00a988 */ /* 0x000fe20008000a0f */
[----:B------:R-:W-:Y:S01]  /*5040*/  BAR.SYNC.DEFER_BLOCKING 0x0 ;  /* 0x0000000000007b1d */ /* 0x000fe20000010000 */
[----:B------:R-:W-:-:S02]  /*5050*/  SHF.R.U32.HI R158, RZ, 0x5, R142 ;  /* 0x00000005ff9e7819 */ /* 0x000fc4000001168e */
[----:B------:R-:W-:Y:S02]  /*5060*/  ISETP.GE.AND P0, PT, R125, 0x10, PT ;  /* 0x000000107d00780c */ /* 0x000fe40003f06270 */
[C---:B------:R-:W-:Y:S02]  /*5070*/  ISETP.NE.AND P2, PT, R158.reuse, 0x3, PT ;  /* 0x000000039e00780c */ /* 0x040fe40003f45270 */
[C---:B------:R-:W-:Y:S02]  /*5080*/  ISETP.NE.AND P4, PT, R158.reuse, 0x1, PT ;  /* 0x000000019e00780c */ /* 0x040fe40003f85270 */
[----:B------:R-:W-:Y:S02]  /*5090*/  ISETP.NE.AND P3, PT, R158, 0x2, PT ;  /* 0x000000029e00780c */ /* 0x000fe40003f65270 */
[----:B------:R-:W-:Y:S01]  /*50a0*/  FSEL R158, R47, R44, !P0 ;  /* 0x0000002c2f9e7208 */ /* 0x000fe20004000000 */
[----:B------:R-:W0:Y:S01]  /*50b0*/  LDS.128 R40, [UR15+0x2110] ;  /* 0x0021100fff287984 */ /* 0x000e220008000c00 */
[----:B------:R-:W-:-:S03]  /*50c0*/  FSEL R160, R160, R45, !P0 ;  /* 0x0000002da0a07208 */ /* 0x000fc60004000000 */
[----:B------:R-:W1:Y:S04]  /*50d0*/  LDS.128 R44, [UR15+0x2120] ;  /* 0x0021200fff2c7984 */ /* 0x000e680008000c00 */
[----:B------:R-:W2:Y:S01]  /*50e0*/  SHFL.UP PT, R158, R158, 0x1, RZ ;  /* 0x042000009e9e7989 */ /* 0x000ea200000e00ff */
[----:B------:R-:W-:Y:S01]  /*50f0*/  ISETP.GE.U32.AND P0, PT, R142, 0x20, PT ;  /* 0x000000208e00780c */ /* 0x000fe20003f06070 */
[----:B------:R-:W-:Y:S01]  /*5100*/  BSSY.RECONVERGENT B0, `(.L_x_2593) ;  /* 0x000001d000007945 */ /* 0x000fe20003800200 */
[CC--:B0-----:R-:W-:Y:S02]  /*5110*/  FFMA.FTZ R162, R41.reuse, R42.reuse, R43 ;  /* 0x0000002a29a27223 */ /* 0x0c1fe4000001002b */
[----:B------:R-:W0:Y:S01]  /*5120*/  SHFL.UP PT, R43, R160, 0x1, RZ ;  /* 0x04200000a02b7989 */ /* 0x000e2200000e00ff */
[C---:B------:R-:W-:Y:S01]  /*5130*/  FSEL R143, R40.reuse, R143, !P4 ;  /* 0x0000008f288f7208 */ /* 0x040fe20006000000 */
[----:B------:R-:W-:Y:S01]  /*5140*/  FMUL.FTZ R40, R40, R42 ;  /* 0x0000002a28287220 */ /* 0x000fe20000410000 */
[----:B------:R-:W-:Y:S01]  /*5150*/  FSEL R156, R41, R156, !P4 ;  /* 0x0000009c299c7208 */ /* 0x000fe20006000000 */
[----:B-1----:R-:W-:-:S02]  /*5160*/  FFMA.FTZ R45, R162, R44, R45 ;  /* 0x0000002ca22d7223 */ /* 0x002fc4000001002d */
[----:B------:R-:W-:Y:S01]  /*5170*/  FMUL.FTZ R44, R40, R44 ;  /* 0x0000002c282c7220 */ /* 0x000fe20000410000 */
[----:B------:R-:W-:Y:S02]  /*5180*/  FSEL R156, R162, R156, !P3 ;  /* 0x0000009ca29c7208 */ /* 0x000fe40005800000 */
[----:B------:R-:W-:Y:S02]  /*5190*/  FSEL R143, R40, R143, !P3 ;  /* 0x0000008f288f7208 */ /* 0x000fe40005800000 */
[----:B------:R-:W-:Y:S02]  /*51a0*/  FSEL R156, R45, R156, !P2 ;  /* 0x0000009c2d9c7208 */ /* 0x000fe40005000000 */
[----:B------:R-:W-:Y:S02]  /*51b0*/  FSEL R143, R44, R143, !P2 ;  /* 0x0000008f2c8f7208 */ /* 0x000fe40005000000 */
[----:B------:R-:W-:-:S03]  /*51c0*/  @P0 ISETP.NE.AND P2, PT, R125, RZ, PT ;  /* 0x000000ff7d00020c */ /* 0x000fc60003f45270 */
[C---:B--2---:R-:W-:Y:S01]  /*51d0*/  @P0 FMUL.FTZ R40, R158.reuse, R143 ;  /* 0x0000008f9e280220 */ /* 0x044fe20000410000 */
[----:B0-----:R-:W-:-:S04]  /*51e0*/  @P0 FFMA.FTZ R41, R158, R156, R43 ;  /* 0x0000009c9e290223 */ /* 0x001fc8000001002b */
[----:B------:R-:W-:Y:S01]  /*51f0*/  @P0 FSEL R158, R143, R40, !P2 ;  /* 0x000000288f9e0208 */ /* 0x000fe20005000000 */
[C---:B------:R-:W-:Y:S01]  /*5200*/  FFMA.FTZ R47, R46.reuse, R45, R47 ;  /* 0x0000002d2e2f7223 */ /* 0x040fe2000001002f */
[----:B------:R-:W-:Y:S01]  /*5210*/  FMUL.FTZ R44, R46, R44 ;  /* 0x0000002c2e2c7220 */ /* 0x000fe20000410000 */
[----:B------:R-:W-:Y:S02]  /*5220*/  ISETP.NE.AND P3, PT, R142, RZ, PT ;  /* 0x000000ff8e00720c */ /* 0x000fe40003f65270 */
[----:B------:R-:W-:Y:S01]  /*5230*/  @P0 FSEL R43, R156, R41, !P2 ;  /* 0x000000299c2b0208 */ /* 0x000fe20005000000 */
[----:B------:R-:W-:Y:S01]  /*5240*/  @P0 IMAD.MOV.U32 R41, RZ, RZ, R89 ;  /* 0x000000ffff290224 */ /* 0x000fe200078e0059 */
[----:B------:R-:W-:Y:S01]  /*5250*/  @P0 MOV R40, R88 ;  /* 0x0000005800280202 */ /* 0x000fe20000000f00 */
[----:B------:R-:W-:Y:S08]  /*5260*/  @P0 BRA `(.L_x_2594) ;  /* 0x0000000000180947 */ /* 0x000ff00003800000 */
[----:B------:R-:W-:Y:S01]  /*5270*/  ISETP.NE.AND P0, PT, R125, RZ, PT ;  /* 0x000000ff7d00720c */ /* 0x000fe20003f05270 */
[C---:B------:R-:W-:Y:S01]  /*5280*/  FMUL.FTZ R40, R44.reuse, R88 ;  /* 0x000000582c287220 */ /* 0x040fe20000410000 */
[----:B------:R-:W-:-:S11]  /*5290*/  FFMA.FTZ R41, R44, R89, R47 ;  /* 0x000000592c297223 */ /* 0x000fd6000001002f */
[----:B------:R0:W-:Y:S01]  /*52a0*/  @!P0 STS.64 [UR15+0x2138], R88 ;  /* 0x00213858ff008988 */ /* 0x0001e20008000a0f */
[----:B------:R-:W-:Y:S01]  /*52b0*/  @!P0 MOV R158, R88 ;  /* 0x00000058009e8202 */ /* 0x000fe20000000f00 */
[----:B------:R-:W-:-:S07]  /*52c0*/  @!P0 IMAD.MOV.U32 R43, RZ, RZ, R89 ;  /* 0x000000ffff2b8224 */ /* 0x000fce00078e0059 */
.L_x_2594:
[----:B------:R-:W-:Y:S05]  /*52d0*/  BSYNC.RECONVERGENT B0 ;  /* 0x0000000000007941 */ /* 0x000fea0003800200 */
.L_x_2593:
[----:B------:R-:W-:Y:S01]  /*52e0*/  BAR.SYNC.DEFER_BLOCKING 0x0 ;  /* 0x0000000000007b1d */ /* 0x000fe20000010000 */
[----:B------:R-:W-:-:S05]  /*52f0*/  ISETP.NE.AND P0, PT, R142, RZ, PT ;  /* 0x000000ff8e00720c */ /* 0x000fca0003f05270 */
[----:B------:R-:W-:Y:S01]  /*5300*/  BSSY.RECONVERGENT B0, `(.L_x_2595) ;  /* 0x000001d000007945 */ /* 0x000fe20003800200 */
[----:B------:R-:W1:Y:S02]  /*5310*/  @P3 LDS R42, [UR15+0x213c] ;  /* 0x00213c0fff2a3984 */ /* 0x000e640008000800 */
[----:B-1----:R-:W-:-:S04]  /*5320*/  @P3 FFMA.FTZ R43, R42, R158, R43 ;  /* 0x0000009e2a2b3223 */ /* 0x002fc8000001002b */
        /* <DEDUP_REMOVED lines=17> */
[----:B------:R-:W-:Y:S01]  /*5440*/  USHF.R.S32.HI UR11, URZ, 0x1f, UR8 ;  /* 0x0000001fff0b7899 */ /* 0x000fe20008011408 */
[----:B------:R1:W-:Y:S01]  /*5450*/  STS.64 [UR9], R40 ;  /* 0x00000028ff007988 */ /* 0x0003e20008000a09 */
[----:B------:R-:W-:-:S04]  /*5460*/  UIADD3 UR21, UP0, UPT, UR20, UR8, URZ ;  /* 0x0000000814157290 */ /* 0x000fc8000ff1e0ff */
[----:B------:R-:W-:Y:S02]  /*5470*/  ULEA.HI.X.SX32 UR11, UR20, UR11, 0x1, UP0 ;  /* 0x0000000b140b7291 */ /* 0x000fe400080f0eff */
[----:B------:R-:W-:-:S04]  /*5480*/  ULEA UR36, UP0, UR21, UR38, 0x3 ;  /* 0x0000002615247291 */ /* 0x000fc8000f8018ff */
[----:B------:R-:W-:Y:S02]  /*5490*/  ULEA.HI.X UR37, UR21, UR39, UR11, 0x3, UP0 ;  /* 0x0000002715257291 */ /* 0x000fe400080f1c0b */
[----:B------:R-:W-:-:S04]  /*54a0*/  MOV R2, UR36 ;  /* 0x0000002400027c02 */ /* 0x000fc80008000f00 */
[----:B------:R-:W-:-:S05]  /*54b0*/  MOV R3, UR37 ;  /* 0x0000002500037c02 */ /* 0x000fca0008000f00 */
[----:B------:R1:W-:Y:S02]  /*54c0*/  STG.E.64 desc[UR24][R2.64], R40 ;  /* 0x0000002802007986 */ /* 0x0003e4000c101b18 */
.L_x_2596:
[----:B------:R-:W-:Y:S05]  /*54d0*/  BSYNC.RECONVERGENT B0 ;  /* 0x0000000000007941 */ /* 0x000fea0003800200 */
.L_x_2595:
[----:B------:R-:W-:Y:S01]  /*54e0*/  ULEA UR19, UP0, UR26, UR19, 0x2 ;  /* 0x000000131a137291 */ /* 0x000fe2000f8010ff */
[----:B------:R-:W-:Y:S01]  /*54f0*/  IMAD.U32 R11, RZ, RZ, UR28 ;  /* 0x0000001cff0b7e24 */ /* 0x000fe2000f8e00ff */
[----:B------:R-:W-:Y:S01]  /*5500*/  UIADD3 UR10, UPT, UPT, UR10, 0x1, URZ ;  /* 0x000000010a0a7890 */ /* 0x000fe2000fffe0ff */
[-C--:B-----5:R-:W-:Y:S01]  /*5510*/  FMUL.FTZ R145, R145, R144.reuse ;  /* 0x0000009091917220 */ /* 0x0a0fe20000410000 */
[----:B------:R-:W-:Y:S01]  /*5520*/  UIADD3.X UR16, UPT, UPT, UR16, UR30, URZ, UP0, !UPT ;  /* 0x0000001e10107290 */ /* 0x000fe200087fe4ff */
[-C--:B------:R-:W-:Y:S01]  /*5530*/  FMUL.FTZ R147, R147, R144.reuse ;  /* 0x0000009093937220 */ /* 0x080fe20000410000 */
[----:B------:R-:W-:Y:S01]  /*5540*/  UISETP.NE.AND UP0, UPT, UR10, URZ, UPT ;  /* 0x000000ff0a00728c */ /* 0x000fe2000bf05270 */
        /* <DEDUP_REMOVED lines=10> */
[-C--:B-1----:R-:W-:Y:S01]  /*55f0*/  FMUL.FTZ R3, R148, R144.reuse ;  /* 0x0000009094037220 */ /* 0x082fe20000410000 */
[-C--:B------:R-:W-:Y:S01]  /*5600*/  FMUL.FTZ R150, R150, R144.reuse ;  /* 0x0000009096967220 */ /* 0x080fe20000410000 */
[-C--:B------:R-:W-:Y:S01]  /*5610*/  FMUL.FTZ R5, R152, R144.reuse ;  /* 0x0000009098057220 */ /* 0x080fe20000410000 */
[----:B------:R-:W-:Y:S01]  /*5620*/  FMUL.FTZ R154, R154, R144 ;  /* 0x000000909a9a7220 */ /* 0x000fe20000410000 */
[----:B------:R-:W-:Y:S01]  /*5630*/  LEA R86, P0, R11, R86, 0x2 ;  /* 0x000000560b567211 */ /* 0x000fe200078010ff */
[----:B------:R-:W-:Y:S01]  /*5640*/  ULEA UR17, UP1, UR22, UR17, 0x2 ;  /* 0x0000001116117291 */ /* 0x000fe2000f8210ff */
[----:B------:R-:W-:Y:S01]  /*5650*/  FFMA.FTZ R72, R33, R145, R72 ;  /* 0x0000009121487223 */ /* 0x000fe20000010048 */
        /* <DEDUP_REMOVED lines=15> */
[----:B------:R-:W-:Y:S01]  /*5750*/  IADD3.X R87, PT, PT, R87, UR29, RZ, P0, !PT ;  /* 0x0000001d57577c10 */ /* 0x000fe200087fe4ff */
[----:B------:R-:W-:-:S02]  /*5760*/  UIADD3 UR8, UPT, UPT, UR8, 0x1, URZ ;  /* 0x0000000108087890 */ /* 0x000fc4000fffe0ff */
[----:B------:R-:W-:Y:S02]  /*5770*/  UIADD3 UR9, UPT, UPT, UR9, 0x8, URZ ;  /* 0x0000000809097890 */ /* 0x000fe4000fffe0ff */
[----:B------:R-:W-:Y:S01]  /*5780*/  UIADD3.X UR18, UPT, UPT, UR18, UR27, URZ, UP1, !UPT ;  /* 0x0000001b12127290 */ /* 0x000fe20008ffe4ff */
[----:B------:R-:W-:Y:S11]  /*5790*/  BRA.U UP0, `(.L_x_2597) ;  /* 0xffffffe9000c7547 */ /* 0x000ff6000b83ffff */
.L_x_2592:
[----:B------:R-:W-:Y:S01]  /*57a0*/  BAR.SYNC.DEFER_BLOCKING 0x0 ;  /* 0x0000000000007b1d */ /* 0x000fe20000010000 */
[----:B------:R-:W-:Y:S01]  /*57b0*/  ISETP.NE.AND P0, PT, R142, RZ, PT ;  /* 0x000000ff8e00720c */ /* 0x000fe20003f05270 */
[----:B------:R-:W-:Y:S02]  /*57c0*/  USHF.L.U32 UR10, UR6, 0xb, URZ ;  /* 0x0000000b060a7899 */ /* 0x000fe400080006ff */
[----:B------:R-:W-:Y:S02]  /*57d0*/  UIADD3 UR31, UP0, UPT, UR31, 0x2000, URZ ;  /* 0x000020001f1f7890 */ /* 0x000fe4000ff1e0ff */
[----:B------:R-:W1:Y:S02]  /*57e0*/  LDCU.64 UR8, c[0x0][0x478] ;  /* 0x00008f00ff0877ac */ /* 0x000e640008000a00 */
[----:B------:R-:W-:Y:S01]  /*57f0*/  MOV R2, UR10 ;  /* 0x0000000a00027c02 */ /* 0x000fe20008000f00 */
[----:B------:R-:W-:Y:S02]  /*5800*/  UIADD3 UR6, UPT, UPT, UR6, 0x1, URZ ;  /* 0x0000000106067890 */ /* 0x000fe4000fffe0ff */
[----:B------:R-:W-:-:S03]  /*5810*/  UIADD3.X UR32, UPT, UPT, URZ, UR32, URZ, UP0, !UPT ;  /* 0x00000020ff207290 */ /* 0x000fc600087fe4ff */
[----:B------:R-:W2:Y:S01]  /*5820*/  @!P0 LDC R0, c[0x0][0x388] ;  /* 0x0000e200ff008b82 */ /* 0x000ea20000000800 */
[----:B------:R-:W-:Y:S02]  /*5830*/  UIADD3 UR33, UP1, UPT, UR33, 0x2000, URZ ;  /* 0x0000200021217890 */ /* 0x000fe4000ff3e0ff */
[----:B------:R-:W-:Y:S02]  /*5840*/  UIADD3 UR14, UP2, UPT, UR14, 0x2000, URZ ;  /* 0x000020000e0e7890 */ /* 0x000fe4000ff5e0ff */
[----:B------:R-:W-:Y:S02]  /*5850*/  UIADD3.X UR34, UPT, UPT, URZ, UR34, URZ, UP1, !UPT ;  /* 0x00000022ff227290 */ /* 0x000fe40008ffe4ff */
[----:B------:R-:W-:Y:S01]  /*5860*/  UIADD3.X UR35, UPT, UPT, URZ, UR35, URZ, UP2, !UPT ;  /* 0x00000023ff237290 */ /* 0x000fe200097fe4ff */
[----:B------:R-:W-:Y:S04]  /*5870*/  STS [R107], R72 ;  /* 0x000000486b007388 */ /* 0x000fe80000000800 */
[----:B------:R-:W-:Y:S04]  /*5880*/  STS [R108+0x4], R71 ;  /* 0x000004476c007388 */ /* 0x000fe80000000800 */
[----:B------:R-:W-:Y:S04]  /*5890*/  STS [R105+0x8], R70 ;  /* 0x0000084669007388 */ /* 0x000fe80000000800 */
[----:B------:R-:W-:Y:S01]  /*58a0*/  STS [R106+0xc], R69 ;  /* 0x00000c456a007388 */ /* 0x000fe20000000800 */
[----:B--2---:R-:W-:-:S03]  /*58b0*/  @!P0 IADD3 R0, PT, PT, R0, -UR10, RZ ;  /* 0x8000000a00008c10 */ /* 0x004fc6000fffe0ff */
        /* <DEDUP_REMOVED lines=33> */
[C---:B-1----:R-:W-:Y:S01]  /*5ad0*/  LEA R2, P3, R3.reuse, UR8, 0x2 ;  /* 0x0000000803027c11 */ /* 0x042fe2000f8610ff */
[----:B------:R-:W1:Y:S03]  /*5ae0*/  LDCU UR8, c[0x0][0x394] ;  /* 0x00007280ff0877ac */ /* 0x000e660008000800 */
[----:B------:R-:W-:Y:S01]  /*5af0*/  LEA.HI.X R3, R3, UR9, R6, 0x2, P3 ;  /* 0x0000000903037c11 */ /* 0x000fe200098f1406 */
[----:B------:R-:W2:Y:S01]  /*5b00*/  LDS R4, [UR15+0x2100] ;  /* 0x0021000fff047984 */ /* 0x000ea20008000800 */
[----:B-1----:R-:W-:Y:S01]  /*5b10*/  UISETP.NE.AND UP0, UPT, UR6, UR8, UPT ;  /* 0x000000080600728c */ /* 0x002fe2000bf05270 */
[-C--:B--2---:R-:W-:Y:S02]  /*5b20*/  ISETP.GE.AND P2, PT, R140, R4.reuse, PT ;  /* 0x000000048c00720c */ /* 0x084fe40003f46270 */
        /* <DEDUP_REMOVED lines=33> */
.L_x_2599:
        /* <DEDUP_REMOVED lines=12> */
.L_x_5026:


//--------------------- .text._Z25selective_scan_fwd_kernelI32Selective_Scan_fwd_kernel_traitsILi128ELi16ELi1ELb0ELb0ELb1ELb1EffEEv13SSMParamsBase --------------------------
	.section	.text._Z25selective_scan_fwd_kernelI32Selective_Scan_fwd_kernel_traitsILi128ELi16ELi1ELb0ELb0ELb1ELb1EffEEv13SSMParamsBase,"ax",@progbits
	.align	128
        .global         _Z25selective_scan_fwd_kernelI32Selective_Scan_fwd_kernel_traitsILi128ELi16ELi1ELb0ELb0ELb1ELb1EffEEv13SSMParamsBase
        .type           _Z25selective_scan_fwd_kernelI32Selective_Scan_fwd_kernel_traitsILi128ELi16ELi1ELb0ELb0ELb1ELb1EffEEv13SSMParamsBase,@function
        .size           _Z25selective_scan_fwd_kernelI32Selective_Scan_fwd_kernel_traitsILi128ELi16ELi1ELb0ELb0ELb1ELb1EffEEv13SSMParamsBase,(.L_x_5027 - _Z25selective_scan_fwd_kernelI32Selective_Scan_fwd_kernel_traitsILi128ELi16ELi1ELb0ELb0ELb1ELb1EffEEv13SSMParamsBase)
        .other          _Z25selective_scan_fwd_kernelI32Selective_Scan_fwd_kernel_traitsILi128ELi16ELi1ELb0ELb0ELb1ELb1EffEEv13SSMParamsBase,@"STO_CUDA_ENTRY STV_DEFAULT"
_Z25selective_scan_fwd_kernelI32Selective_Scan_fwd_kernel_traitsILi128ELi16ELi1ELb0ELb0ELb1ELb1EffEEv13SSMParamsBase:
.text._Z25selective_scan_fwd_kernelI32Selective_Scan_fwd_kernel_traitsILi128ELi16ELi1ELb0ELb0ELb1ELb1EffEEv13SSMParamsBase:
[----:B------:R-:W-:Y:S01]  /*0000*/  LDC R1, c[0x0][0x37c] ;  /* 0x0000df00ff017b82 */ /* 0x000fe20000000800 */
[----:B------:R-:W0:Y:S07]  /*0010*/  LDCU.64 UR4, c[0x0][0x470] ;  /* 0x00008e00ff0477ac */ /* 0x000e2e0008000a00 */
[----:B------:R-:W1:Y:S01]  /*0020*/  S2UR UR26, SR_CTAID.Y ;  /* 0x00000000001a79c3 */ /* 0x000e620000002600 */
[----:B------:R-:W2:Y:S01]  /*0030*/  LDCU.64 UR24, c[0x0][0x358] ;  /* 0x00006b00ff1877ac */ /* 0x000ea20008000a00 */
[----:B------:R-:W3:Y:S01]  /*0040*/  LDCU UR32, c[0x0][0x398] ;  /* 0x00007300ff2077ac */ /* 0x000ee20008000800 */
[----:B------:R-:W4:Y:S05]  /*0050*/  LDCU.128 UR8, c[0x0][0x450] ;  /* 0x00008a00ff0877ac */ /* 0x000f2a0008000c00 */
[----:B------:R-:W2:Y:S01]  /*0060*/  S2UR UR27, SR_CTAID.X ;  /* 0x00000000001b79c3 */ /* 0x000ea20000002500 */
[----:B------:R-:W2:Y:S01]  /*0070*/  LDCU UR29, c[0x0][0x394] ;  /* 0x00007280ff1d77ac */ /* 0x000ea20008000800 */
[----:B0-----:R-:W-:Y:S01]  /*0080*/  UISETP.NE.U32.AND UP1, UPT, UR4, URZ, UPT ;  /* 0x000000ff0400728c */ /* 0x001fe2000bf25070 */
[----:B------:R-:W0:Y:S03]  /*0090*/  LDCU.128 UR12, c[0x0][0x3f0] ;  /* 0x00007e00ff0c77ac */ /* 0x000e260008000c00 */
        /* <DEDUP_REMOVED lines=10> */
[----:B------:R-:W-:Y:S02]  /*0140*/  MOV R4, UR4 ;  /* 0x0000000400047c02 */ /* 0x000fe40008000f00 */
[----:B------:R-:W-:Y:S02]  /*0150*/  R2UR UR20, R0 ;  /* 0x00000000001472ca */ /* 0x000fe400000e0000 */
[----:B------:R-:W-:Y:S01]  /*0160*/  IMAD.U32 R5, RZ, RZ, UR5 ;  /* 0x00000005ff057e24 */ /* 0x000fe2000f8e00ff */
[----:B------:R-:W-:Y:S02]  /*0170*/  PLOP3.LUT P0, PT, PT, PT, UP0, 0x80, 0x8 ;  /* 0x000000000008781c */ /* 0x000fe40003f0f008 */
[----:B------:R-:W-:Y:S02]  /*0180*/  @UP0 ULEA UR10, UP2, UR26, UR10, 0x2 ;  /* 0x0000000a1a0a0291 */ /* 0x000fe4000f8410ff */
[----:B--2---:R-:W5:Y:S02]  /*0190*/  @P1 LDG.E R4, desc[UR24][R4.64] ;  /* 0x0000001804041981 */ /* 0x004f64000c1e1900 */
[----:B------:R-:W-:-:S02]  /*01a0*/  @UP0 ULEA.HI.X UR11, UR26, UR11, URZ, 0x2, UP2 ;  /* 0x0000000b1a0b0291 */ /* 0x000fc400090f14ff */
[----:B------:R-:W-:Y:S02]  /*01b0*/  MOV R2, UR10 ;  /* 0x0000000a00027c02 */ /* 0x000fe40008000f00 */
[----:B------:R-:W1:Y:S02]  /*01c0*/  I2F.RP R0, UR20 ;  /* 0x0000001400007d06 */ /* 0x000e640008209400 */
[----:B------:R-:W-:-:S05]  /*01d0*/  IMAD.U32 R3, RZ, RZ, UR11 ;  /* 0x0000000bff037e24 */ /* 0x000fca000f8e00ff */
[----:B------:R2:W5:Y:S01]  /*01e0*/  @P0 LDG.E R2, desc[UR24][R2.64] ;  /* 0x0000001802020981 */ /* 0x000562000c1e1900 */
[----:B------:R-:W-:Y:S01]  /*01f0*/  UMOV UR4, URZ ;  /* 0x000000ff00047c82 */ /* 0x000fe20008000000 */
[----:B------:R-:W0:Y:S01]  /*0200*/  LDCU.64 UR10, c[0x0][0x3d0] ;  /* 0x00007a00ff0a77ac */ /* 0x000e220008000a00 */
[----:B-1----:R-:W1:Y:S02]  /*0210*/  MUFU.RCP R0, R0 ;  /* 0x0000000000007308 */ /* 0x002e640000001000 */
[----:B-1----:R-:W-:-:S06]  /*0220*/  VIADD R6, R0, 0xffffffe ;  /* 0x0ffffffe00067836 */ /* 0x002fcc0000000000 */
[----:B------:R-:W1:Y:S01]  /*0230*/  F2I.FTZ.U32.TRUNC.NTZ R6, R6 ;  /* 0x0000000600067305 */ /* 0x000e62000021f000 */
[----:B--2---:R-:W-:Y:S02]  /*0240*/  IABS R3, UR26 ;  /* 0x0000001a00037c13 */ /* 0x004fe40008000000 */
[----:B-1----:R-:W-:Y:S02]  /*0250*/  R2UR UR5, R6 ;  /* 0x00000000060572ca */ /* 0x002fe400000e0000 */
[----:B------:R-:W-:-:S11]  /*0260*/  R2UR UR7, R3 ;  /* 0x00000000030772ca */ /* 0x000fd600000e0000 */
[----:B------:R-:W-:-:S04]  /*0270*/  UIADD3 UR6, UPT, UPT, URZ, -UR5, URZ ;  /* 0x80000005ff067290 */ /* 0x000fc8000fffe0ff */
[----:B------:R-:W-:-:S04]  /*0280*/  UIMAD UR6, UR6, UR20, URZ ;  /* 0x00000014060672a4 */ /* 0x000fc8000f8e02ff */
[----:B------:R-:W-:-:S04]  /*0290*/  UIMAD.WIDE.U32 UR4, UR5, UR6, UR4 ;  /* 0x00000006050472a5 */ /* 0x000fc8000f8e0004 */
[----:B------:R-:W-:-:S04]  /*02a0*/  UIMAD.WIDE.U32 UR4, UR5, UR7, URZ ;  /* 0x00000007050472a5 */ /* 0x000fc8000f8e00ff */
[----:B------:R-:W-:-:S04]  /*02b0*/  UIADD3 UR4, UPT, UPT, -UR5, URZ, URZ ;  /* 0x000000ff05047290 */ /* 0x000fc8000fffe1ff */
[----:B------:R-:W-:-:S04]  /*02c0*/  UIMAD UR4, UR20, UR4, UR7 ;  /* 0x00000004140472a4 */ /* 0x000fc8000f8e0207 */
[----:B------:R-:W-:Y:S02]  /*02d0*/  UISETP.GT.U32.AND UP1, UPT, UR20, UR4, UPT ;  /* 0x000000041400728c */ /* 0x000fe4000bf24070 */
[----:B------:R-:W-:-:S09]  /*02e0*/  UISETP.GE.AND UP2, UPT, UR29, 0x1, UPT ;  /* 0x000000011d00788c */ /* 0x000fd2000bf46270 */
[----:B------:R-:W-:-:S04]  /*02f0*/  @!UP1 UIADD3 UR4, UPT, UPT, UR4, -UR20, URZ ;  /* 0x8000001404049290 */ /* 0x000fc8000fffe0ff */
[----:B------:R-:W-:Y:S01]  /*0300*/  UISETP.GE.U32.AND UP0, UPT, UR4, UR20, UPT ;  /* 0x000000140400728c */ /* 0x000fe2000bf06070 */
[----:B------:R-:W-:Y:S01]  /*0310*/  PLOP3.LUT P2, PT, PT, PT, UP2, 0x80, 0x8 ;  /* 0x000000000008781c */ /* 0x000fe20003f4f028 */
[----:B------:R-:W-:Y:S02]  /*0320*/  @!UP1 UIADD3 UR5, UPT, UPT, UR5, 0x1, URZ ;  /* 0x0000000105059890 */ /* 0x000fe4000fffe0ff */
[----:B0-----:R-:W-:Y:S02]  /*0330*/  UIMAD.WIDE.U32 UR22, UR27, UR10, URZ ;  /* 0x0000000a1b1672a5 */ /* 0x001fe4000f8e00ff */
[----:B------:R-:W-:Y:S02]  /*0340*/  ULOP3.LUT UR4, UR26, UR32, URZ, 0x3c, !UPT ;  /* 0x000000201a047292 */ /* 0x000fe4000f8e3cff */
[----:B------:R-:W-:-:S03]  /*0350*/  UIMAD UR28, UR27, UR11, UR23 ;  /* 0x0000000b1b1c72a4 */ /* 0x000fc6000f8e0217 */
[----:B------:R-:W-:Y:S02]  /*0360*/  @UP0 UIADD3 UR5, UPT, UPT, UR5, 0x1, URZ ;  /* 0x0000000105050890 */ /* 0x000fe4000fffe0ff */
[----:B------:R-:W-:Y:S02]  /*0370*/  UIMAD.WIDE.U32 UR10, UR27, UR12, URZ ;  /* 0x0000000c1b0a72a5 */ /* 0x000fe4000f8e00ff */
[----:B---3--:R-:W-:Y:S02]  /*0380*/  UIMAD.WIDE.U32 UR20, UR27, UR16, URZ ;  /* 0x000000101b1472a5 */ /* 0x008fe4000f8e00ff */
[----:B------:R-:W-:Y:S02]  /*0390*/  UISETP.GE.AND UP1, UPT, UR4, URZ, UPT ;  /* 0x000000ff0400728c */ /* 0x000fe4000bf26270 */
[----:B------:R-:W-:Y:S02]  /*03a0*/  UISETP.NE.AND UP0, UPT, UR32, URZ, UPT ;  /* 0x000000ff2000728c */ /* 0x000fe4000bf05270 */
[----:B------:R-:W-:Y:S01]  /*03b0*/  UIMAD UR12, UR27, UR13, UR11 ;  /* 0x0000000d1b0c72a4 */ /* 0x000fe2000f8e020b */
[----:B------:R-:W-:Y:S01]  /*03c0*/  UMOV UR16, UR5 ;  /* 0x0000000500107c82 */ /* 0x000fe20008000000 */
[----:B----4-:R-:W-:Y:S10]  /*03d0*/  @!P2 EXIT ;  /* 0x000000000000a94d */ /* 0x010ff40003800000 */
[----:B------:R-:W0:Y:S01]  /*03e0*/  S2R R142, SR_TID.X ;  /* 0x00000000008e7919 */ /* 0x000e220000002100 */
[----:B------:R-:W1:Y:S01]  /*03f0*/  LDCU.128 UR4, c[0x0][0x460] ;  /* 0x00008c00ff0477ac */ /* 0x000e620008000c00 */
[----:B------:R-:W-:Y:S02]  /*0400*/  UIMAD UR13, UR27, UR17, UR21 ;  /* 0x000000111b0d72a4 */ /* 0x000fe4000f8e0215 */
[----:B------:R-:W-:Y:S01]  /*0410*/  @!UP1 UIADD3 UR16, UPT, UPT, -UR16, URZ, URZ ;  /* 0x000000ff10109290 */ /* 0x000fe2000fffe1ff */
[----:B------:R-:W2:Y:S01]  /*0420*/  LDCU UR21, c[0x0][0x384] ;  /* 0x00007080ff1577ac */ /* 0x000ea20008000800 */
[----:B------:R-:W-:Y:S01]  /*0430*/  @!UP0 ULOP3.LUT UR16, URZ, UR32, URZ, 0x33, !UPT ;  /* 0x00000020ff108292 */ /* 0x000fe2000f8e33ff */
[----:B------:R-:W-:Y:S01]  /*0440*/  UMOV UR11, UR12 ;  /* 0x0000000c000b7c82 */ /* 0x000fe20008000000 */
[----:B------:R-:W-:Y:S01]  /*0450*/  UMOV UR12, UR20 ;  /* 0x00000014000c7c82 */ /* 0x000fe20008000000 */
[----:B------:R-:W-:Y:S02]  /*0460*/  UIMAD.WIDE.U32 UR10, UR26, UR14, UR10 ;  /* 0x0000000e1a0a72a5 */ /* 0x000fe4000f8e000a */
[----:B------:R-:W-:-:S02]  /*0470*/  USHF.R.S32.HI UR14, URZ, 0x1f, UR16 ;  /* 0x0000001fff0e7899 */ /* 0x000fc40008011410 */
[----:B------:R-:W-:Y:S02]  /*0480*/  UIMAD.WIDE.U32 UR12, UR26, UR18, UR12 ;  /* 0x000000121a0c72a5 */ /* 0x000fe4000f8e000c */
[----:B------:R-:W-:Y:S02]  /*0490*/  UIMAD UR18, UR26, UR15, UR11 ;  /* 0x0000000f1a1272a4 */ /* 0x000fe4000f8e020b */
[----:B------:R-:W-:Y:S01]  /*04a0*/  UIMAD UR11, UR14, UR30, URZ ;  /* 0x0000001e0e0b72a4 */ /* 0x000fe2000f8e02ff */
[----:B------:R-:W-:Y:S02]  /*04b0*/  UMOV UR15, UR28 ;  /* 0x0000001c000f7c82 */ /* 0x000fe40008000000 */
[----:B------:R-:W-:Y:S01]  /*04c0*/  UMOV UR14, UR22 ;  /* 0x00000016000e7c82 */ /* 0x000fe20008000000 */
[----:B-1----:R-:W-:Y:S02]  /*04d0*/  ULEA UR20, UP0, UR10, UR4, 0x2 ;  /* 0x000000040a147291 */ /* 0x002fe4000f8010ff */
[----:B------:R-:W-:Y:S01]  /*04e0*/  UIMAD.WIDE.U32 UR14, UR16, UR30, UR14 ;  /* 0x0000001e100e72a5 */ /* 0x000fe2000f8e000e */
[----:B0-----:R-:W-:Y:S01]  /*04f0*/  SHF.L.U32 R0, R142, 0x4, RZ ;  /* 0x000000048e007819 */ /* 0x001fe200000006ff */
[----:B------:R-:W-:-:S02]  /*0500*/  UIMAD UR11, UR16, UR31, UR11 ;  /* 0x0000001f100b72a4 */ /* 0x000fc4000f8e020b */
[----:B------:R-:W-:Y:S01]  /*0510*/  ULEA.HI.X UR18, UR10, UR5, UR18, 0x2, UP0 ;  /* 0x000000050a127291 */ /* 0x000fe200080f1412 */
[----:B------:R-:W-:Y:S01]  /*0520*/  LOP3.LUT R141, R0, 0x3e00, RZ, 0xc0, !PT ;  /* 0x00003e00008d7812 */ /* 0x000fe200078ec0ff */
[----:B------:R-:W-:Y:S02]  /*0530*/  UIMAD UR17, UR26, UR19, UR13 ;  /* 0x000000131a1172a4 */ /* 0x000fe4000f8e020d */
[----:B------:R-:W-:Y:S01]  /*0540*/  UIADD3 UR4, UPT, UPT, UR15, UR11, URZ ;  /* 0x0000000b0f047290 */ /* 0x000fe2000fffe0ff */
[----:B------:R-:W-:Y:S01]  /*0550*/  LOP3.LUT R141, R141, 0x1f, R142, 0xf8, !PT ;  /* 0x0000001f8d8d7812 */ /* 0x000fe200078ef88e */
[----:B--2---:R-:W-:Y:S02]  /*0560*/  UIMAD UR5, UR27, UR21, UR26 ;  /* 0x000000151b0572a4 */ /* 0x004fe4000f8e021a */
[----:B------:R-:W-:Y:S01]  /*0570*/  ULEA UR19, UP1, UR12, UR6, 0x2 ;  /* 0x000000060c137291 */ /* 0x000fe2000f8210ff */
[C---:B------:R-:W-:Y:S01]  /*0580*/  LOP3.LUT R0, R141.reuse, 0x20, RZ, 0xfc, !PT ;  /* 0x000000208d007812 */ /* 0x040fe200078efcff */
[----:B------:R-:W0:Y:S01]  /*0590*/  LDCU UR13, c[0x0][0x38c] ;  /* 0x00007180ff0d77ac */ /* 0x000e220008000800 */
[----:B------:R-:W-:Y:S01]  /*05a0*/  IMAD.SHL.U32 R140, R141, 0x4, RZ ;  /* 0x000000048d8c7824 */ /* 0x000fe200078e00ff */
[----:B------:R-:W-:-:S02]  /*05b0*/  ULEA UR16, UP2, UR14, UR8, 0x2 ;  /* 0x000000080e107291 */ /* 0x000fc4000f8410ff */
[----:B------:R-:W-:Y:S02]  /*05c0*/  ULEA.HI.X UR17, UR12, UR7, UR17, 0x2, UP1 ;  /* 0x000000070c117291 */ /* 0x000fe400088f1411 */
[----:B------:R-:W-:Y:S02]  /*05d0*/  ULEA.HI.X UR7, UR14, UR9, UR4, 0x2, UP2 ;  /* 0x000000090e077291 */ /* 0x000fe400090f1404 */
[----:B------:R-:W-:Y:S01]  /*05e0*/  UIMAD UR21, UR5, UR29, URZ ;  /* 0x0000001d051572a4 */ /* 0x000fe2000f8e02ff */
[----:B------:R-:W-:Y:S02]  /*05f0*/  UMOV UR4, URZ ;  /* 0x000000ff00047c82 */ /* 0x000fe40008000000 */
[----:B------:R-:W-:Y:S01]  /*0600*/  UMOV UR5, URZ ;  /* 0x000000ff00057c82 */ /* 0x000fe20008000000 */
[----:B-----5:R-:W-:Y:S01]  /*0610*/  @P0 R2UR UR4, R2 ;  /* 0x00000000020402ca */ /* 0x020fe200000e0000 */
[----:B------:R-:W-:Y:S01]  /*0620*/  UMOV UR6, URZ ;  /* 0x000000ff00067c82 */ /* 0x000fe20008000000 */
[----:B------:R-:W-:Y:S01]  /*0630*/  @P1 R2UR UR5, R4 ;  /* 0x00000000040512ca */ /* 0x000fe200000e0000 */
[----:B0-----:R-:W-:-:S14]  /*0640*/  UIMAD UR21, UR21, UR13, URZ ;  /* 0x0000000d151572a4 */ /* 0x001fdc000f8e02ff */
.L_x_2638:
[----:B0-----:R-:W0:Y:S01]  /*0650*/  LDCU UR22, c[0x0][0x388] ;  /* 0x00007100ff1677ac */ /* 0x001e220008000800 */
[----:B------:R-:W-:Y:S01]  /*0660*/  IMAD.SHL.U32 R2, R142, 0x10, RZ ;  /* 0x000000108e027824 */ /* 0x000fe200078e00ff */
[----:B------:R-:W-:Y:S02]  /*0670*/  IADD3 R4, P0, PT, R140, UR20, RZ ;  /* 0x000000148c047c10 */ /* 0x000fe4000ff1e0ff */
[----:B------:R-:W-:Y:S01]  /*0680*/  CS2R R10, SRZ ;  /* 0x00000000000a7805 */ /* 0x000fe2000001ff00 */
[----:B------:R-:W-:Y:S01]  /*0690*/  USHF.L.U32 UR8, UR6, 0xb, URZ ;  /* 0x0000000b06087899 */ /* 0x000fe200080006ff */
[----:B------:R-:W-:Y:S02]  /*06a0*/  CS2R R6, SRZ ;  /* 0x0000000000067805 */ /* 0x000fe4000001ff00 */
[----:B------:R-:W-:Y:S02]  /*06b0*/  LOP3.LUT R20, R2, 0x3e00, RZ, 0xc0, !PT ;  /* 0x00003e0002147812 */ /* 0x000fe400078ec0ff */
[----:B------:R-:W-:-:S02]  /*06c0*/  CS2R R14, SRZ ;  /* 0x00000000000e7805 */ /* 0x000fc4000001ff00 */
[----:B------:R-:W-:Y:S02]  /*06d0*/  IADD3.X R5, PT, PT, RZ, UR18, RZ, P0, !PT ;  /* 0x00000012ff057c10 */ /* 0x000fe400087fe4ff */
[----:B------:R-:W-:Y:S02]  /*06e0*/  CS2R R12, SRZ ;  /* 0x00000000000c7805 */ /* 0x000fe4000001ff00 */
[----:B------:R-:W-:Y:S02]  /*06f0*/  LOP3.LUT R18, R18, 0xfffffeff, RZ, 0xc0, !PT ;  /* 0xfffffeff12127812 */ /* 0x000fe400078ec0ff */
[----:B------:R-:W-:Y:S02]  /*0700*/  CS2R R8, SRZ ;  /* 0x0000000000087805 */ /* 0x000fe4000001ff00 */
[----:B------:R-:W-:Y:S01]  /*0710*/  CS2R R16, SRZ ;  /* 0x0000000000107805 */ /* 0x000fe2000001ff00 */
[----:B------:R-:W-:Y:S01]  /*0720*/  IMAD.MOV.U32 R19, RZ, RZ, RZ ;  /* 0x000000ffff137224 */ /* 0x000fe200078e00ff */
[----:B0-----:R-:W-:Y:S01]  /*0730*/  UIADD3 UR22, UPT, UPT, -UR8, UR22, URZ ;  /* 0x0000001608167290 */ /* 0x001fe2000fffe1ff */
[----:B------:R-:W-:Y:S05]  /*0740*/  BAR.SYNC.DEFER_BLOCKING 0x0 ;  /* 0x0000000000007b1d */ /* 0x000fea0000010000 */
[----:B------:R-:W-:-:S02]  /*0750*/  ISETP.GE.AND P1, PT, R141, UR22, PT ;  /* 0x000000168d007c0c */ /* 0x000fc4000bf26270 */
[----:B------:R-:W-:Y:S02]  /*0760*/  LOP3.LUT R141, R20, 0x1f, R142, 0xf8, !PT ;  /* 0x0000001f148d7812 */ /* 0x000fe400078ef88e */
[----:B------:R-:W-:Y:S01]  /*0770*/  ISETP.GE.AND P6, PT, R0, UR22, PT ;  /* 0x0000001600007c0c */ /* 0x000fe2000bfc6270 */
[----:B------:R-:W-:Y:S01]  /*0780*/  HFMA2 R0, -RZ, RZ, 0, 0 ;  /* 0x00000000ff007431 */ /* 0x000fe200000001ff */
[C---:B------:R-:W-:Y:S02]  /*0790*/  SHF.L.U32 R140, R141.reuse, 0x2, RZ ;  /* 0x000000028d8c7819 */ /* 0x040fe400000006ff */
[----:B------:R-:W-:Y:S02]  /*07a0*/  LOP3.LUT R134, R141, 0xe0, RZ, 0xfc, !PT ;  /* 0x000000e08d867812 */ /* 0x000fe400078efcff */
[----:B------:R-:W-:-:S03]  /*07b0*/  IADD3 R2, P0, PT, R140, UR19, RZ ;  /* 0x000000138c027c10 */ /* 0x000fc6000ff1e0ff */
[----:B------:R-:W-:Y:S02]  /*07c0*/  @P1 LOP3.LUT R18, R18, 0x100, RZ, 0xfc, !PT ;  /* 0x0000010012121812 */ /* 0x000fe400078efcff */
[----:B------:R-:W-:Y:S01]  /*07d0*/  IMAD.X R3, RZ, RZ, UR17, P0 ;  /* 0x00000011ff037e24 */ /* 0x000fe200080e06ff */
[----:B------:R-:W-:Y:S02]  /*07e0*/  ISETP.GE.AND P0, PT, R134, UR22, PT ;  /* 0x0000001686007c0c */ /* 0x000fe4000bf06270 */
[C---:B------:R-:W-:Y:S01]  /*07f0*/  LOP3.LUT R133, R141.reuse, 0x100, RZ, 0xfc, !PT ;  /* 0x000001008d857812 */ /* 0x040fe200078efcff */
[----:B------:R-:W2:Y:S01]  /*0800*/  @!P1 LDG.E R7, desc[UR24][R4.64] ;  /* 0x0000001804079981 */ /* 0x000ea2000c1e1900 */
[C---:B------:R-:W-:Y:S02]  /*0810*/  LOP3.LUT R135, R141.reuse, 0xc0, RZ, 0xfc, !PT ;  /* 0x000000c08d877812 */ /* 0x040fe400078efcff */
[C---:B------:R-:W-:Y:S01]  /*0820*/  LOP3.LUT R136, R141.reuse, 0xa0, RZ, 0xfc, !PT ;  /* 0x000000a08d887812 */ /* 0x040fe200078efcff */
[----:B------:R-:W3:Y:S01]  /*0830*/  @!P6 LDG.E R0, desc[UR24][R4.64+0x80] ;  /* 0x000080180400e981 */ /* 0x000ee2000c1e1900 */
[----:B------:R-:W-:-:S02]  /*0840*/  LOP3.LUT R139, R141, 0x40, RZ, 0xfc, !PT ;  /* 0x000000408d8b7812 */ /* 0x000fc400078efcff */
[C---:B------:R-:W-:Y:S02]  /*0850*/  LOP3.LUT R137, R141.reuse, 0x80, RZ, 0xfc, !PT ;  /* 0x000000808d897812 */ /* 0x040fe400078efcff */
[----:B------:R-:W-:Y:S01]  /*0860*/  LOP3.LUT R138, R141, 0x60, RZ, 0xfc, !PT ;  /* 0x000000608d8a7812 */ /* 0x000fe200078efcff */
[----:B------:R-:W4:Y:S01]  /*0870*/  @!P0 LDG.E R10, desc[UR24][R4.64+0x380] ;  /* 0x00038018040a8981 */ /* 0x000f22000c1e1900 */
[----:B------:R-:W-:Y:S02]  /*0880*/  ISETP.GE.AND P0, PT, R133, UR22, PT ;  /* 0x0000001685007c0c */ /* 0x000fe4000bf06270 */
[----:B------:R-:W-:Y:S02]  /*0890*/  ISETP.GE.AND P1, PT, R135, UR22, PT ;  /* 0x0000001687007c0c */ /* 0x000fe4000bf26270 */
[----:B------:R-:W-:Y:S02]  /*08a0*/  ISETP.GE.AND P2, PT, R136, UR22, PT ;  /* 0x0000001688007c0c */ /* 0x000fe4000bf46270 */
[----:B------:R-:W-:-:S02]  /*08b0*/  ISETP.GE.AND P5, PT, R139, UR22, PT ;  /* 0x000000168b007c0c */ /* 0x000fc4000bfa6270 */
[----:B------:R-:W-:Y:S02]  /*08c0*/  ISETP.GE.AND P3, PT, R137, UR22, PT ;  /* 0x0000001689007c0c */ /* 0x000fe4000bf66270 */
[----:B------:R-:W-:Y:S02]  /*08d0*/  ISETP.GE.AND P4, PT, R138, UR22, PT ;  /* 0x000000168a007c0c */ /* 0x000fe4000bf86270 */
[C---:B------:R-:W-:Y:S01]  /*08e0*/  LOP3.LUT R132, R141.reuse, 0x120, RZ, 0xfc, !PT ;  /* 0x000001208d847812 */ /* 0x040fe200078efcff */
[----:B------:R-:W5:Y:S01]  /*08f0*/  @!P0 LDG.E R15, desc[UR24][R4.64+0x400] ;  /* 0x00040018040f8981 */ /* 0x000f62000c1e1900 */
[C---:B------:R-:W-:Y:S02]  /*0900*/  LOP3.LUT R131, R141.reuse, 0x140, RZ, 0xfc, !PT ;  /* 0x000001408d837812 */ /* 0x040fe400078efcff */
[C---:B------:R-:W-:Y:S01]  /*0910*/  LOP3.LUT R130, R141.reuse, 0x160, RZ, 0xfc, !PT ;  /* 0x000001608d827812 */ /* 0x040fe200078efcff */
[----:B------:R-:W4:Y:S01]  /*0920*/  @!P1 LDG.E R13, desc[UR24][R4.64+0x300] ;  /* 0x00030018040d9981 */ /* 0x000f22000c1e1900 */
[----:B------:R-:W-:-:S02]  /*0930*/  LOP3.LUT R129, R141, 0x180, RZ, 0xfc, !PT ;  /* 0x000001808d817812 */ /* 0x000fc400078efcff */
[----:B------:R-:W-:Y:S01]  /*0940*/  ISETP.GE.AND P0, PT, R132, UR22, PT ;  /* 0x0000001684007c0c */ /* 0x000fe2000bf06270 */
[----:B------:R-:W5:Y:S01]  /*0950*/  @!P2 LDG.E R8, desc[UR24][R4.64+0x280] ;  /* 0x000280180408a981 */ /* 0x000f62000c1e1900 */
[----:B------:R-:W-:Y:S02]  /*0960*/  ISETP.GE.AND P1, PT, R131, UR22, PT ;  /* 0x0000001683007c0c */ /* 0x000fe4000bf26270 */
[----:B------:R-:W-:Y:S01]  /*0970*/  ISETP.GE.AND P2, PT, R130, UR22, PT ;  /* 0x0000001682007c0c */ /* 0x000fe2000bf46270 */
[----:B------:R-:W4:Y:S01]  /*0980*/  @!P5 LDG.E R9, desc[UR24][R4.64+0x100] ;  /* 0x000100180409d981 */ /* 0x000f22000c1e1900 */
[----:B------:R-:W-:Y:S02]  /*0990*/  LOP3.LUT R128, R141, 0x1a0, RZ, 0xfc, !PT ;  /* 0x000001a08d807812 */ /* 0x000fe400078efcff */
[----:B------:R-:W-:Y:S01]  /*09a0*/  LOP3.LUT R18, R18, 0xffffff7f, RZ, 0xc0, !PT ;  /* 0xffffff7f12127812 */ /* 0x000fe200078ec0ff */
[----:B------:R-:W5:Y:S01]  /*09b0*/  @!P3 LDG.E R11, desc[UR24][R4.64+0x200] ;  /* 0x00020018040bb981 */ /* 0x000f62000c1e1900 */
[----:B------:R-:W-:-:S02]  /*09c0*/  ISETP.GE.AND P3, PT, R129, UR22, PT ;  /* 0x0000001681007c0c */ /* 0x000fc4000bf66270 */
[C---:B------:R-:W-:Y:S01]  /*09d0*/  LOP3.LUT R127, R141.reuse, 0x1c0, RZ, 0xfc, !PT ;  /* 0x000001c08d7f7812 */ /* 0x040fe200078efcff */
[----:B------:R-:W5:Y:S01]  /*09e0*/  @!P4 LDG.E R6, desc[UR24][R4.64+0x180] ;  /* 0x000180180406c981 */ /* 0x000f62000c1e1900 */
[----:B------:R-:W-:Y:S02]  /*09f0*/  LOP3.LUT R126, R141, 0x1e0, RZ, 0xfc, !PT ;  /* 0x000001e08d7e7812 */ /* 0x000fe400078efcff */
[----:B------:R-:W-:Y:S01]  /*0a00*/  ISETP.GE.AND P4, PT, R128, UR22, PT ;  /* 0x0000001680007c0c */ /* 0x000fe2000bf86270 */
[----:B------:R-:W5:Y:S01]  /*0a10*/  @!P0 LDG.E R12, desc[UR24][R4.64+0x480] ;  /* 0x00048018040c8981 */ /* 0x000f62000c1e1900 */
[----:B------:R-:W-:Y:S02]  /*0a20*/  @P6 LOP3.LUT R18, R18, 0x80, RZ, 0xfc, !PT ;  /* 0x0000008012126812 */ /* 0x000fe400078efcff */
[----:B------:R-:W-:Y:S01]  /*0a30*/  ISETP.GE.AND P5, PT, R127, UR22, PT ;  /* 0x000000167f007c0c */ /* 0x000fe2000bfa6270 */
[----:B------:R-:W5:Y:S01]  /*0a40*/  @!P1 LDG.E R17, desc[UR24][R4.64+0x500] ;  /* 0x0005001804119981 */ /* 0x000f62000c1e1900 */
[----:B------:R-:W-:-:S03]  /*0a50*/  ISETP.GE.AND P6, PT, R126, UR22, PT ;  /* 0x000000167e007c0c */ /* 0x000fc6000bfc6270 */
[----:B------:R-:W5:Y:S04]  /*0a60*/  @!P2 LDG.E R14, desc[UR24][R4.64+0x580] ;  /* 0x00058018040ea981 */ /* 0x000f68000c1e1900 */
[----:B------:R-:W5:Y:S01]  /*0a70*/  @!P3 LDG.E R19, desc[UR24][R4.64+0x600] ;  /* 0x000600180413b981 */ /* 0x000f62000c1e1900 */
[----:B------:R-:W-:Y:S02]  /*0a80*/  P2R R26, PR, RZ, 0x1 ;  /* 0x00000001ff1a7803 */ /* 0x000fe40000000000 */
[----:B------:R-:W-:Y:S01]  /*0a90*/  P2R R24, PR, RZ, 0x2 ;  /* 0x00000002ff187803 */ /* 0x000fe20000000000 */
[----:B------:R-:W5:Y:S01]  /*0aa0*/  @!P4 LDG.E R16, desc[UR24][R4.64+0x680] ;  /* 0x000680180410c981 */ /* 0x000f62000c1e1900 */
[C---:B------:R-:W-:Y:S02]  /*0ab0*/  LOP3.LUT P0, RZ, R18.reuse, 0x100, RZ, 0xc0, !PT ;  /* 0x0000010012ff7812 */ /* 0x040fe4000780c0ff */
[----:B------:R-:W-:Y:S01]  /*0ac0*/  LOP3.LUT P1, RZ, R18, 0x80, RZ, 0xc0, !PT ;  /* 0x0000008012ff7812 */ /* 0x000fe2000782c0ff */
[----:B------:R-:W-:Y:S01]  /*0ad0*/  IMAD.MOV.U32 R18, RZ, RZ, RZ ;  /* 0x000000ffff127224 */ /* 0x000fe200078e00ff */
[----:B------:R-:W-:-:S05]  /*0ae0*/  MOV R21, RZ ;  /* 0x000000ff00157202 */ /* 0x000fca0000000f00 */
[----:B------:R-:W5:Y:S04]  /*0af0*/  @!P6 LDG.E R18, desc[UR24][R4.64+0x780] ;  /* 0x000780180412e981 */ /* 0x000f68000c1e1900 */
[----:B------:R0:W5:Y:S01]  /*0b00*/  @!P5 LDG.E R21, desc[UR24][R4.64+0x700] ;  /* 0x000700180415d981 */ /* 0x000162000c1e1900 */
[----:B------:R-:W1:Y:S01]  /*0b10*/  S2R R125, SR_LANEID ;  /* 0x00000000007d7919 */ /* 0x000e620000000000 */
[----:B------:R-:W0:Y:S01]  /*0b20*/  S2UR UR8, SR_CgaCtaId ;  /* 0x00000000000879c3 */ /* 0x000e220000008800 */
[----:B------:R-:W-:Y:S02]  /*0b30*/  UMOV UR23, 0x400 ;  /* 0x0000040000177882 */ /* 0x000fe40000000000 */
[----:B0-----:R-:W-:Y:S01]  /*0b40*/  ULEA UR23, UR8, UR23, 0x18 ;  /* 0x0000001708177291 */ /* 0x001fe2000f8ec0ff */
[----:B-1----:R-:W-:-:S04]  /*0b50*/  IADD3 R20, PT, PT, R20, R125, RZ ;  /* 0x0000007d14147210 */ /* 0x002fc80007ffe0ff */
[C---:B------:R-:W-:Y:S01]  /*0b60*/  IADD3 R25, PT, PT, R20.reuse, 0x40, RZ ;  /* 0x0000004014197810 */ /* 0x040fe20007ffe0ff */
[C---:B------:R-:W-:Y:S01]  /*0b70*/  VIADD R23, R20.reuse, 0x20 ;  /* 0x0000002014177836 */ /* 0x040fe20000000000 */
[C---:B------:R-:W-:Y:S01]  /*0b80*/  IADD3 R29, PT, PT, R20.reuse, 0x80, RZ ;  /* 0x00000080141d7810 */ /* 0x040fe20007ffe0ff */
[C---:B------:R-:W-:Y:S01]  /*0b90*/  VIADD R27, R20.reuse, 0x60 ;  /* 0x00000060141b7836 */ /* 0x040fe20000000000 */
[CC--:B------:R-:W-:Y:S01]  /*0ba0*/  LEA.HI.SX32 R124, R20.reuse, R20.reuse, 0x1b ;  /* 0x00000014147c7211 */ /* 0x0c0fe200078fdaff */
[----:B------:R-:W-:Y:S01]  /*0bb0*/  VIADD R5, R20, 0xa0 ;  /* 0x000000a014057836 */ /* 0x000fe20000000000 */
[-C--:B------:R-:W-:Y:S02]  /*0bc0*/  LEA.HI.SX32 R23, R23, R20.reuse, 0x1b ;  /* 0x0000001417177211 */ /* 0x080fe400078fdaff */
[-C--:B------:R-:W-:Y:S02]  /*0bd0*/  LEA.HI.SX32 R25, R25, R20.reuse, 0x1b ;  /* 0x0000001419197211 */ /* 0x080fe400078fdaff */
[----:B------:R-:W-:-:S02]  /*0be0*/  LEA.HI.SX32 R27, R27, R20, 0x1b ;  /* 0x000000141b1b7211 */ /* 0x000fc400078fdaff */
[-C--:B------:R-:W-:Y:S02]  /*0bf0*/  LEA.HI.SX32 R29, R29, R20.reuse, 0x1b ;  /* 0x000000141d1d7211 */ /* 0x080fe400078fdaff */
[----:B------:R-:W-:Y:S02]  /*0c00*/  LEA R124, R124, UR23, 0x2 ;  /* 0x000000177c7c7c11 */ /* 0x000fe4000f8e10ff */
[----:B------:R-:W-:Y:S02]  /*0c10*/  LEA R123, R23, UR23, 0x2 ;  /* 0x00000017177b7c11 */ /* 0x000fe4000f8e10ff */
[----:B------:R-:W-:Y:S01]  /*0c20*/  LEA R122, R25, UR23, 0x2 ;  /* 0x00000017197a7c11 */ /* 0x000fe2000f8e10ff */
[C---:B------:R-:W-:Y:S01]  /*0c30*/  VIADD R25, R20.reuse, 0xe0 ;  /* 0x000000e014197836 */ /* 0x040fe20000000000 */
[----:B------:R-:W-:Y:S02]  /*0c40*/  LEA.HI.SX32 R5, R5, R20, 0x1b ;  /* 0x0000001405057211 */ /* 0x000fe400078fdaff */
[----:B------:R-:W-:-:S02]  /*0c50*/  IADD3 R23, PT, PT, R20, 0xc0, RZ ;  /* 0x000000c014177810 */ /* 0x000fc40007ffe0ff */
[----:B------:R-:W-:Y:S02]  /*0c60*/  LEA R121, R27, UR23, 0x2 ;  /* 0x000000171b797c11 */ /* 0x000fe4000f8e10ff */
[----:B------:R-:W-:Y:S01]  /*0c70*/  LEA R120, R29, UR23, 0x2 ;  /* 0x000000171d787c11 */ /* 0x000fe2000f8e10ff */
[C---:B------:R-:W-:Y:S01]  /*0c80*/  VIADD R29, R20.reuse, 0x120 ;  /* 0x00000120141d7836 */ /* 0x040fe20000000000 */
[C---:B------:R-:W-:Y:S02]  /*0c90*/  IADD3 R27, PT, PT, R20.reuse, 0x100, RZ ;  /* 0x00000100141b7810 */ /* 0x040fe40007ffe0ff */
[----:B------:R-:W-:Y:S02]  /*0ca0*/  LEA R119, R5, UR23, 0x2 ;  /* 0x0000001705777c11 */ /* 0x000fe4000f8e10ff */
[----:B------:R-:W-:Y:S02]  /*0cb0*/  LEA.HI.SX32 R23, R23, R20, 0x1b ;  /* 0x0000001417177211 */ /* 0x000fe400078fdaff */
[----:B------:R-:W-:-:S02]  /*0cc0*/  IADD3 R5, PT, PT, R20, 0x140, RZ ;  /* 0x0000014014057810 */ /* 0x000fc40007ffe0ff */
[-C--:B------:R-:W-:Y:S02]  /*0cd0*/  LEA.HI.SX32 R25, R25, R20.reuse, 0x1b ;  /* 0x0000001419197211 */ /* 0x080fe400078fdaff */
[-C--:B------:R-:W-:Y:S02]  /*0ce0*/  LEA.HI.SX32 R27, R27, R20.reuse, 0x1b ;  /* 0x000000141b1b7211 */ /* 0x080fe400078fdaff */
[-C--:B------:R-:W-:Y:S02]  /*0cf0*/  LEA.HI.SX32 R29, R29, R20.reuse, 0x1b ;  /* 0x000000141d1d7211 */ /* 0x080fe400078fdaff */
[----:B------:R-:W-:Y:S02]  /*0d00*/  LEA R118, R23, UR23, 0x2 ;  /* 0x0000001717767c11 */ /* 0x000fe4000f8e10ff */
[----:B------:R-:W-:Y:S02]  /*0d10*/  LEA.HI.SX32 R5, R5, R20, 0x1b ;  /* 0x0000001405057211 */ /* 0x000fe400078fdaff */
[----:B------:R-:W-:Y:S01]  /*0d20*/  LEA R117, R25, UR23, 0x2 ;  /* 0x0000001719757c11 */ /* 0x000fe2000f8e10ff */
[----:B------:R-:W-:Y:S01]  /*0d30*/  VIADD R25, R20, 0x1e0 ;  /* 0x000001e014197836 */ /* 0x000fe20000000000 */
[----:B------:R-:W-:-:S02]  /*0d40*/  LEA R116, R27, UR23, 0x2 ;  /* 0x000000171b747c11 */ /* 0x000fc4000f8e10ff */
[----:B------:R-:W-:Y:S02]  /*0d50*/  LEA R115, R29, UR23, 0x2 ;  /* 0x000000171d737c11 */ /* 0x000fe4000f8e10ff */
[----:B------:R-:W-:Y:S02]  /*0d60*/  IADD3 R23, PT, PT, R20, 0x1c0, RZ ;  /* 0x000001c014177810 */ /* 0x000fe40007ffe0ff */
[----:B------:R-:W-:Y:S02]  /*0d70*/  LEA R114, R5, UR23, 0x2 ;  /* 0x0000001705727c11 */ /* 0x000fe4000f8e10ff */
[-C--:B------:R-:W-:Y:S02]  /*0d80*/  LEA.HI.SX32 R23, R23, R20.reuse, 0x1b ;  /* 0x0000001417177211 */ /* 0x080fe400078fdaff */
[----:B------:R-:W-:Y:S02]  /*0d90*/  LEA.HI.SX32 R25, R25, R20, 0x1b ;  /* 0x0000001419197211 */ /* 0x000fe400078fdaff */
[----:B------:R-:W-:-:S02]  /*0da0*/  LEA R110, R23, UR23, 0x2 ;  /* 0x00000017176e7c11 */ /* 0x000fc4000f8e10ff */
[----:B------:R-:W-:Y:S02]  /*0db0*/  LEA R109, R25, UR23, 0x2 ;  /* 0x00000017196d7c11 */ /* 0x000fe4000f8e10ff */
[----:B------:R-:W-:Y:S01]  /*0dc0*/  CS2R R22, SRZ ;  /* 0x0000000000167805 */ /* 0x000fe2000001ff00 */
[----:B------:R-:W-:Y:S01]  /*0dd0*/  IMAD.MOV.U32 R25, RZ, RZ, RZ ;  /* 0x000000ffff197224 */ /* 0x000fe200078e00ff */
[----:B--2---:R0:W-:Y:S04]  /*0de0*/  STS [R124], R7 ;  /* 0x000000077c007388 */ /* 0x0041e80000000800 */
[----:B---3--:R-:W-:Y:S01]  /*0df0*/  STS [R123+0x80], R0 ;  /* 0x000080007b007388 */ /* 0x008fe20000000800 */
[----:B0-----:R-:W-:-:S05]  /*0e00*/  VIADD R7, R20, 0x160 ;  /* 0x0000016014077836 */ /* 0x001fca0000000000 */
[----:B------:R-:W-:-:S04]  /*0e10*/  LEA.HI.SX32 R7, R7, R20, 0x1b ;  /* 0x0000001407077211 */ /* 0x000fc800078fdaff */
[----:B------:R-:W-:Y:S01]  /*0e20*/  LEA R113, R7, UR23, 0x2 ;  /* 0x0000001707717c11 */ /* 0x000fe2000f8e10ff */
[----:B----4-:R0:W-:Y:S04]  /*0e30*/  STS [R122+0x100], R9 ;  /* 0x000100097a007388 */ /* 0x0101e80000000800 */
[----:B-----5:R-:W-:Y:S01]  /*0e40*/  STS [R121+0x180], R6 ;  /* 0x0001800679007388 */ /* 0x020fe20000000800 */
[----:B0-----:R-:W-:-:S03]  /*0e50*/  IADD3 R9, PT, PT, R20, 0x180, RZ ;  /* 0x0000018014097810 */ /* 0x001fc60007ffe0ff */
[----:B------:R0:W-:Y:S01]  /*0e60*/  STS [R120+0x200], R11 ;  /* 0x0002000b78007388 */ /* 0x0001e20000000800 */
[----:B------:R-:W-:-:S03]  /*0e70*/  LEA.HI.SX32 R9, R9, R20, 0x1b ;  /* 0x0000001409097211 */ /* 0x000fc600078fdaff */
[----:B------:R-:W-:Y:S01]  /*0e80*/  STS [R119+0x280], R8 ;  /* 0x0002800877007388 */ /* 0x000fe20000000800 */
[----:B------:R-:W-:Y:S01]  /*0e90*/  LEA R112, R9, UR23, 0x2 ;  /* 0x0000001709707c11 */ /* 0x000fe2000f8e10ff */
[----:B0-----:R-:W-:Y:S02]  /*0ea0*/  VIADD R11, R20, 0x1a0 ;  /* 0x000001a0140b7836 */ /* 0x001fe40000000000 */
[----:B------:R-:W-:Y:S04]  /*0eb0*/  STS [R118+0x300], R13 ;  /* 0x0003000d76007388 */ /* 0x000fe80000000800 */
[----:B------:R-:W-:Y:S01]  /*0ec0*/  STS [R117+0x380], R10 ;  /* 0x0003800a75007388 */ /* 0x000fe20000000800 */
[----:B------:R-:W-:Y:S01]  /*0ed0*/  LEA.HI.SX32 R11, R11, R20, 0x1b ;  /* 0x000000140b0b7211 */ /* 0x000fe200078fdaff */
[----:B------:R-:W-:-:S02]  /*0ee0*/  IMAD R20, R125, 0xf, R20 ;  /* 0x0000000f7d147824 */ /* 0x000fc400078e0214 */
[----:B------:R0:W-:Y:S01]  /*0ef0*/  STS [R116+0x400], R15 ;  /* 0x0004000f74007388 */ /* 0x0001e20000000800 */
[----:B------:R-:W-:-:S03]  /*0f00*/  LEA R111, R11, UR23, 0x2 ;  /* 0x000000170b6f7c11 */ /* 0x000fc6000f8e10ff */
[----:B------:R-:W-:Y:S01]  /*0f10*/  STS [R115+0x480], R12 ;  /* 0x0004800c73007388 */ /* 0x000fe20000000800 */
[----:B------:R-:W-:-:S03]  /*0f20*/  VIADD R7, R20, 0x2 ;  /* 0x0000000214077836 */ /* 0x000fc60000000000 */
[----:B------:R1:W-:Y:S01]  /*0f30*/  STS [R114+0x500], R17 ;  /* 0x0005001172007388 */ /* 0x0003e20000000800 */
[----:B------:R-:W-:-:S03]  /*0f40*/  VIADD R11, R20, 0x4 ;  /* 0x00000004140b7836 */ /* 0x000fc60000000000 */
[----:B------:R-:W-:Y:S01]  /*0f50*/  STS [R113+0x580], R14 ;  /* 0x0005800e71007388 */ /* 0x000fe20000000800 */
[C---:B0-----:R-:W-:Y:S01]  /*0f60*/  VIADD R15, R20.reuse, 0x6 ;  /* 0x00000006140f7836 */ /* 0x041fe20000000000 */
[C---:B------:R-:W-:Y:S01]  /*0f70*/  IADD3 R5, PT, PT, R20.reuse, 0x1, RZ ;  /* 0x0000000114057810 */ /* 0x040fe20007ffe0ff */
[C---:B------:R-:W-:Y:S01]  /*0f80*/  VIADD R33, R20.reuse, 0xc ;  /* 0x0000000c14217836 */ /* 0x040fe20000000000 */
[----:B------:R0:W-:Y:S01]  /*0f90*/  STS [R112+0x600], R19 ;  /* 0x0006001370007388 */ /* 0x0001e20000000800 */
[C---:B------:R-:W-:Y:S01]  /*0fa0*/  VIADD R37, R20.reuse, 0xe ;  /* 0x0000000e14257836 */ /* 0x040fe20000000000 */
[C---:B------:R-:W-:Y:S01]  /*0fb0*/  IADD3 R9, PT, PT, R20.reuse, 0x3, RZ ;  /* 0x0000000314097810 */ /* 0x040fe20007ffe0ff */
[C---:B-1----:R-:W-:Y:S01]  /*0fc0*/  VIADD R17, R20.reuse, 0x8 ;  /* 0x0000000814117836 */ /* 0x042fe20000000000 */
[C---:B------:R-:W-:Y:S02]  /*0fd0*/  IADD3 R13, PT, PT, R20.reuse, 0x5, RZ ;  /* 0x00000005140d7810 */ /* 0x040fe40007ffe0ff */
[----:B------:R-:W-:-:S02]  /*0fe0*/  IADD3 R27, PT, PT, R20, 0x7, RZ ;  /* 0x00000007141b7810 */ /* 0x000fc40007ffe0ff */
[C---:B------:R-:W-:Y:S01]  /*0ff0*/  IADD3 R29, PT, PT, R20.reuse, 0x9, RZ ;  /* 0x00000009141d7810 */ /* 0x040fe20007ffe0ff */
[C---:B0-----:R-:W-:Y:S01]  /*1000*/  VIADD R19, R20.reuse, 0xa ;  /* 0x0000000a14137836 */ /* 0x041fe20000000000 */
[C---:B------:R-:W-:Y:S02]  /*1010*/  IADD3 R31, PT, PT, R20.reuse, 0xb, RZ ;  /* 0x0000000b141f7810 */ /* 0x040fe40007ffe0ff */
[C---:B------:R-:W-:Y:S02]  /*1020*/  IADD3 R35, PT, PT, R20.reuse, 0xd, RZ ;  /* 0x0000000d14237810 */ /* 0x040fe40007ffe0ff */
[----:B------:R-:W-:Y:S02]  /*1030*/  IADD3 R39, PT, PT, R20, 0xf, RZ ;  /* 0x0000000f14277810 */ /* 0x000fe40007ffe0ff */
        /* <DEDUP_REMOVED lines=15> */
[----:B------:R-:W-:Y:S01]  /*1130*/  LEA.HI.SX32 R107, R20, R20, 0x1b ;  /* 0x00000014146b7211 */ /* 0x000fe200078fdaff */
[----:B------:R-:W-:Y:S01]  /*1140*/  STS [R111+0x680], R16 ;  /* 0x000680106f007388 */ /* 0x000fe20000000800 */
        /* <DEDUP_REMOVED lines=43> */
[----:B------:R-:W-:Y:S01]  /*1400*/  ISETP.GE.AND P0, PT, R137, UR22, PT ;  /* 0x0000001689007c0c */ /* 0x000fe2000bf06270 */
[----:B-1----:R-:W-:-:S06]  /*1410*/  HFMA2 R18, -RZ, RZ, 0, 0 ;  /* 0x00000000ff127431 */ /* 0x002fcc00000001ff */
[----:B------:R-:W5:Y:S01]  /*1420*/  @!P1 LDG.E R18, desc[UR24][R2.64+0x180] ;  /* 0x0001801802129981 */ /* 0x000f62000c1e1900 */
[----:B------:R-:W-:-:S05]  /*1430*/  ISETP.GE.AND P1, PT, R136, UR22, PT ;  /* 0x0000001688007c0c */ /* 0x000fca000bf26270 */
[----:B------:R-:W5:Y:S01]  /*1440*/  @!P0 LDG.E R25, desc[UR24][R2.64+0x200] ;  /* 0x0002001802198981 */ /* 0x000f62000c1e1900 */
[----:B------:R-:W-:Y:S02]  /*1450*/  ISETP.GE.AND P0, PT, R135, UR22, PT ;  /* 0x0000001687007c0c */ /* 0x000fe4000bf06270 */
[----:B------:R-:W-:-:S05]  /*1460*/  MOV R27, RZ ;  /* 0x000000ff001b7202 */ /* 0x000fca0000000f00 */
[----:B------:R-:W5:Y:S01]  /*1470*/  @!P1 LDG.E R20, desc[UR24][R2.64+0x280] ;  /* 0x0002801802149981 */ /* 0x000f62000c1e1900 */
[----:B------:R-:W-:-:S05]  /*1480*/  ISETP.GE.AND P1, PT, R134, UR22, PT ;  /* 0x0000001686007c0c */ /* 0x000fca000bf26270 */
[----:B------:R-:W5:Y:S01]  /*1490*/  @!P0 LDG.E R27, desc[UR24][R2.64+0x300] ;  /* 0x00030018021b8981 */ /* 0x000f62000c1e1900 */
[----:B------:R-:W-:Y:S02]  /*14a0*/  ISETP.GE.AND P0, PT, R133, UR22, PT ;  /* 0x0000001685007c0c */ /* 0x000fe4000bf06270 */
[----:B------:R-:W-:-:S05]  /*14b0*/  CS2R R28, SRZ ;  /* 0x00000000001c7805 */ /* 0x000fca000001ff00 */
[----:B------:R-:W5:Y:S01]  /*14c0*/  @!P1 LDG.E R22, desc[UR24][R2.64+0x380] ;  /* 0x0003801802169981 */ /* 0x000f62000c1e1900 */
[----:B------:R-:W-:Y:S02]  /*14d0*/  ISETP.NE.AND P1, PT, R24, RZ, PT ;  /* 0x000000ff1800720c */ /* 0x000fe40003f25270 */
[----:B------:R-:W-:Y:S01]  /*14e0*/  CS2R R30, SRZ ;  /* 0x00000000001e7805 */ /* 0x000fe2000001ff00 */
[----:B------:R-:W-:Y:S01]  /*14f0*/  IMAD.MOV.U32 R33, RZ, RZ, RZ ;  /* 0x000000ffff217224 */ /* 0x000fe200078e00ff */
[----:B------:R-:W-:Y:S01]  /*1500*/  MOV R35, RZ ;  /* 0x000000ff00237202 */ /* 0x000fe20000000f00 */
[----:B------:R-:W5:Y:S04]  /*1510*/  @!P4 LDG.E R28, desc[UR24][R2.64+0x680] ;  /* 0x00068018021cc981 */ /* 0x000f68000c1e1900 */
[----:B------:R-:W5:Y:S01]  /*1520*/  @!P0 LDG.E R29, desc[UR24][R2.64+0x400] ;  /* 0x00040018021d8981 */ /* 0x000f62000c1e1900 */
[----:B------:R-:W-:Y:S01]  /*1530*/  ISETP.NE.AND P0, PT, R26, RZ, PT ;  /* 0x000000ff1a00720c */ /* 0x000fe20003f05270 */
[----:B------:R-:W-:-:S02]  /*1540*/  IMAD.MOV.U32 R24, RZ, RZ, RZ ;  /* 0x000000ffff187224 */ /* 0x000fc400078e00ff */
[----:B------:R-:W-:Y:S01]  /*1550*/  HFMA2 R26, -RZ, RZ, 0, 0 ;  /* 0x00000000ff1a7431 */ /* 0x000fe200000001ff */
        /* <DEDUP_REMOVED lines=87> */
.L_x_2601:
[----:B------:R-:W-:Y:S05]  /*1ad0*/  BSYNC.RECONVERGENT B0 ;  /* 0x0000000000007941 */ /* 0x000fea0003800200 */
.L_x_2600:
[----:B------:R-:W-:Y:S01]  /*1ae0*/  BSSY.RECONVERGENT B0, `(.L_x_2602) ;  /* 0x0000022000007945 */ /* 0x000fe20003800200 */
[----:B------:R-:W-:Y:S01]  /*1af0*/  FSETP.GTU.FTZ.AND P0, PT, R82, 20, PT ;  /* 0x41a000005200780b */ /* 0x000fe20003f1c000 */
[----:B------:R-:W-:Y:S02]  /*1b00*/  FADD.FTZ R81, R81, UR5 ;  /* 0x0000000551517e21 */ /* 0x000fe40008010000 */
[----:B------:R-:W-:Y:S10]  /*1b10*/  @P1 BRA `(.L_x_2603) ;  /* 0x0000000000781947 */ /* 0x000ff40003800000 */
        /* <DEDUP_REMOVED lines=30> */
.L_x_2603:
[----:B------:R-:W-:Y:S05]  /*1d00*/  BSYNC.RECONVERGENT B0 ;  /* 0x0000000000007941 */ /* 0x000fea0003800200 */
.L_x_2602:
        /* <DEDUP_REMOVED lines=36> */
.L_x_2605:
[----:B------:R-:W-:Y:S05]  /*1f50*/  BSYNC.RECONVERGENT B0 ;  /* 0x0000000000007941 */ /* 0x000fea0003800200 */
.L_x_2604:
        /* <DEDUP_REMOVED lines=34> */
.L_x_2607:
[----:B------:R-:W-:Y:S05]  /*2180*/  BSYNC.RECONVERGENT B0 ;  /* 0x0000000000007941 */ /* 0x000fea0003800200 */
.L_x_2606:
        /* <DEDUP_REMOVED lines=36> */
.L_x_2609:
[----:B------:R-:W-:Y:S05]  /*23d0*/  BSYNC.RECONVERGENT B0 ;  /* 0x0000000000007941 */ /* 0x000fea0003800200 */
.L_x_2608:
        /* <DEDUP_REMOVED lines=34> */
.L_x_2611:
[----:B------:R-:W-:Y:S05]  /*2600*/  BSYNC.RECONVERGENT B0 ;  /* 0x0000000000007941 */ /* 0x000fea0003800200 */
.L_x_2610:
        /* <DEDUP_REMOVED lines=36> */
.L_x_2613:
[----:B------:R-:W-:Y:S05]  /*2850*/  BSYNC.RECONVERGENT B0 ;  /* 0x0000000000007941 */ /* 0x000fea0003800200 */
.L_x_2612:
        /* <DEDUP_REMOVED lines=34> */
.L_x_2615:
[----:B------:R-:W-:Y:S05]  /*2a80*/  BSYNC.RECONVERGENT B0 ;  /* 0x0000000000007941 */ /* 0x000fea0003800200 */
.L_x_2614:
[----:B------:R-:W-:Y:S01]  /*2a90*/  ISETP.EQ.OR P4, PT, RZ, UR8, P4 ;  /* 0x00000008ff007c0c */ /* 0x000fe2000a782670 */
[----:B------:R-:W-:Y:S01]  /*2aa0*/  BSSY.RECONVERGENT B0, `(.L_x_2616) ;  /* 0x0000023000007945 */ /* 0x000fe20003800200 */
[----:B------:R-:W-:Y:S01]  /*2ab0*/  FSETP.GTU.FTZ.AND P1, PT, R75, 20, PT ;  /* 0x41a000004b00780b */ /* 0x000fe20003f3c000 */
[----:B------:R-:W-:Y:S01]  /*2ac0*/  FADD.FTZ R74, R74, UR5 ;  /* 0x000000054a4a7e21 */ /* 0x000fe20008010000 */
        /* <DEDUP_REMOVED lines=32> */
.L_x_2617:
[----:B------:R-:W-:Y:S05]  /*2cd0*/  BSYNC.RECONVERGENT B0 ;  /* 0x0000000000007941 */ /* 0x000fea0003800200 */
.L_x_2616:
        /* <DEDUP_REMOVED lines=34> */
.L_x_2619:
[----:B------:R-:W-:Y:S05]  /*2f00*/  BSYNC.RECONVERGENT B0 ;  /* 0x0000000000007941 */ /* 0x000fea0003800200 */
.L_x_2618:
        /* <DEDUP_REMOVED lines=39> */
.L_x_2621:
[----:B------:R-:W-:Y:S05]  /*3180*/  BSYNC.RECONVERGENT B0 ;  /* 0x0000000000007941 */ /* 0x000fea0003800200 */
.L_x_2620:
        /* <DEDUP_REMOVED lines=32> */
.L_x_2623:
[----:B------:R-:W-:Y:S05]  /*3390*/  BSYNC.RECONVERGENT B0 ;  /* 0x0000000000007941 */ /* 0x000fea0003800200 */
.L_x_2622:
        /* <DEDUP_REMOVED lines=32> */
.L_x_2625:
[----:B------:R-:W-:Y:S05]  /*35a0*/  BSYNC.RECONVERGENT B0 ;  /* 0x0000000000007941 */ /* 0x000fea0003800200 */
.L_x_2624:
        /* <DEDUP_REMOVED lines=32> */
.L_x_2627:
[----:B------:R-:W-:Y:S05]  /*37b0*/  BSYNC.RECONVERGENT B0 ;  /* 0x0000000000007941 */ /* 0x000fea0003800200 */
.L_x_2626:
        /* <DEDUP_REMOVED lines=32> */
.L_x_2629:
[----:B------:R-:W-:Y:S05]  /*39c0*/  BSYNC.RECONVERGENT B0 ;  /* 0x0000000000007941 */ /* 0x000fea0003800200 */
.L_x_2628:
        /* <DEDUP_REMOVED lines=32> */
.L_x_2631:
[----:B------:R-:W-:Y:S05]  /*3bd0*/  BSYNC.RECONVERGENT B0 ;  /* 0x0000000000007941 */ /* 0x000fea0003800200 */
.L_x_2630:
        /* <DEDUP_REMOVED lines=21> */
[----:B------:R-:W-:Y:S01]  /*3d30*/  MOV R3, UR16 ;  /* 0x0000001000037c02 */ /* 0x000fe20008000f00 */
[----:B------:R-:W-:Y:S01]  /*3d40*/  FMUL.FTZ R56, R19, R92 ;  /* 0x0000005c13387220 */ /* 0x000fe20000410000 */
[----:B------:R-:W-:Y:S01]  /*3d50*/  ISETP.GE.AND P1, PT, R141, UR22, PT ;  /* 0x000000168d007c0c */ /* 0x000fe2000bf26270 */
[----:B------:R-:W1:Y:S01]  /*3d60*/  LDCU.128 UR8, c[0x0][0x3a0] ;  /* 0x00007400ff0877ac */ /* 0x000e620008000c00 */
[----:B------:R-:W-:Y:S01]  /*3d70*/  IADD3 R86, P0, P2, R140, 0x400, R3 ;  /* 0x000004008c567810 */ /* 0x000fe20007a1e003 */
        /* <DEDUP_REMOVED lines=16> */
[----:B-1----:R-:W-:Y:S01]  /*3e80*/  UIMAD.WIDE.U32 UR30, UR26, UR8, URZ ;  /* 0x000000081a1e72a5 */ /* 0x002fe2000f8e00ff */
[----:B------:R-:W-:Y:S01]  /*3e90*/  FMUL.FTZ R35, R0, R75 ;  /* 0x0000004b00237220 */ /* 0x000fe20000410000 */
[----:B------:R-:W-:Y:S01]  /*3ea0*/  UIMAD UR8, UR26, UR33, UR29 ;  /* 0x000000211a0872a4 */ /* 0x000fe2000f8e021d */
[----:B------:R-:W-:Y:S01]  /*3eb0*/  FMUL.FTZ R34, R5, R74 ;  /* 0x0000004a05227220 */ /* 0x000fe20000410000 */
[----:B--2---:R-:W-:Y:S01]  /*3ec0*/  ULEA UR29, UP0, UR28, UR14, 0x2 ;  /* 0x0000000e1c1d7291 */ /* 0x004fe2000f8010ff */
[----:B------:R-:W-:Y:S01]  /*3ed0*/  FMUL.FTZ R32, R32, R73 ;  /* 0x0000004920207220 */ /* 0x000fe20000410000 */
[----:B------:R-:W-:Y:S01]  /*3ee0*/  ULEA UR14, UP1, UR30, UR12, 0x2 ;  /* 0x0000000c1e0e7291 */ /* 0x000fe2000f8210ff */
[----:B------:R-:W-:Y:S01]  /*3ef0*/  IADD3.X R87, PT, PT, RZ, UR7, RZ, P0, P2 ;  /* 0x00000007ff577c10 */ /* 0x000fe200087e44ff */
[----:B------:R-:W-:-:S02]  /*3f00*/  ULEA.HI.X UR15, UR28, UR15, UR8, 0x2, UP0 ;  /* 0x0000000f1c0f7291 */ /* 0x000fc400080f1408 */
[----:B------:R-:W-:Y:S02]  /*3f10*/  UISETP.LT.AND UP0, UPT, UR34, 0x1, UPT ;  /* 0x000000012200788c */ /* 0x000fe4000bf01270 */
[----:B------:R-:W-:Y:S02]  /*3f20*/  UIMAD UR9, UR26, UR9, UR31 ;  /* 0x000000091a0972a4 */ /* 0x000fe4000f8e021f */
[----:B------:R-:W-:Y:S02]  /*3f30*/  USEL UR8, UR34, 0x1, !UP0 ;  /* 0x0000000122087887 */ /* 0x000fe4000c000000 */
[----:B------:R-:W-:Y:S02]  /*3f40*/  ULEA.HI.X UR13, UR30, UR13, UR9, 0x2, UP1 ;  /* 0x0000000d1e0d7291 */ /* 0x000fe400088f1409 */
[----:B------:R-:W-:Y:S02]  /*3f50*/  UIMAD UR31, UR6, UR34, URZ ;  /* 0x00000022061f72a4 */ /* 0x000fe4000f8e02ff */
[----:B------:R-:W-:Y:S01]  /*3f60*/  UIADD3 UR9, UPT, UPT, UR23, 0x2150, URZ ;  /* 0x0000215017097890 */ /* 0x000fe2000fffe0ff */
[----:B------:R-:W0:Y:S01]  /*3f70*/  LDCU.64 UR40, c[0x0][0x480] ;  /* 0x00009000ff2877ac */ /* 0x000e220008000a00 */
[----:B------:R-:W-:-:S02]  /*3f80*/  USHF.L.U64.HI UR30, UR10, 0x2, UR11 ;  /* 0x000000020a1e7899 */ /* 0x000fc4000801020b */
[----:B---3--:R-:W-:Y:S02]  /*3f90*/  USHF.L.U64.HI UR28, UR36, 0x2, UR37 ;  /* 0x00000002241c7899 */ /* 0x008fe40008010225 */
[----:B----4-:R-:W-:Y:S02]  /*3fa0*/  USHF.L.U64.HI UR12, UR38, 0x2, UR39 ;  /* 0x00000002260c7899 */ /* 0x010fe40008010227 */
[----:B------:R-:W-:-:S12]  /*3fb0*/  UIADD3 UR8, UPT, UPT, -UR8, URZ, URZ ;  /* 0x000000ff08087290 */ /* 0x000fd8000fffe1ff */
.L_x_2637:
[----:B------:R-:W-:Y:S01]  /*3fc0*/  IMAD.U32 R2, RZ, RZ, UR14 ;  /* 0x0000000eff027e24 */ /* 0x000fe2000f8e00ff */
[----:B------:R-:W-:-:S05]  /*3fd0*/  MOV R3, UR13 ;  /* 0x0000000d00037c02 */ /* 0x000fca0008000f00 */
[----:B------:R1:W2:Y:S01]  /*3fe0*/  LDG.E R0, desc[UR24][R2.64] ;  /* 0x0000001802007981 */ /* 0x0002a2000c1e1900 */
[----:B------:R-:W-:Y:S02]  /*3ff0*/  SHF.L.U32 R4, R142, 0x4, RZ ;  /* 0x000000048e047819 */ /* 0x000fe400000006ff */
[----:B------:R-:W-:Y:S02]  /*4000*/  CS2R R144, SRZ ;  /* 0x0000000000907805 */ /* 0x000fe4000001ff00 */
[----:B------:R-:W-:Y:S01]  /*4010*/  CS2R R40, SRZ ;  /* 0x0000000000287805 */ /* 0x000fe2000001ff00 */
[----:B------:R-:W-:Y:S01]  /*4020*/  IMAD.MOV.U32 R151, RZ, RZ, RZ ;  /* 0x000000ffff977224 */ /* 0x000fe200078e00ff */
[----:B------:R-:W-:Y:S02]  /*4030*/  LOP3.LUT R141, R4, 0x3e00, RZ, 0xc0, !PT ;  /* 0x00003e00048d7812 */ /* 0x000fe400078ec0ff */
[----:B0-----:R-:W-:Y:S01]  /*4040*/  CS2R R88, SRZ ;  /* 0x0000000000587805 */ /* 0x001fe2000001ff00 */
[----:B------:R-:W-:Y:S01]  /*4050*/  HFMA2 R46, -RZ, RZ, 0, 0 ;  /* 0x00000000ff2e7431 */ /* 0x000fe200000001ff */
[----:B------:R-:W3:Y:S01]  /*4060*/  @!P1 LDG.E R145, desc[UR24][R86.64+-0x400] ;  /* 0xfffc001856919981 */ /* 0x000ee2000c1e1900 */
[----:B------:R-:W-:-:S02]  /*4070*/  LOP3.LUT R141, R141, 0x1f, R142, 0xf8, !PT ;  /* 0x0000001f8d8d7812 */ /* 0x000fc400078ef88e */
[----:B------:R-:W-:Y:S02]  /*4080*/  CS2R R44, SRZ ;  /* 0x00000000002c7805 */ /* 0x000fe4000001ff00 */
        /* <DEDUP_REMOVED lines=51> */
[----:B------:R-:W-:Y:S02]  /*43c0*/  ISETP.GE.U32.AND P2, PT, R3, UR22, PT ;  /* 0x0000001603007c0c */ /* 0x000fe4000bf46070 */
[----:B------:R-:W-:Y:S02]  /*43d0*/  ISETP.GE.U32.AND P0, PT, R2, UR22, PT ;  /* 0x0000001602007c0c */ /* 0x000fe4000bf06070 */
[----:B------:R-:W-:Y:S02]  /*43e0*/  IADD3 R2, PT, PT, R4, 0x1, RZ ;  /* 0x0000000104027810 */ /* 0x000fe40007ffe0ff */
[----:B------:R-:W-:Y:S02]  /*43f0*/  ISETP.GE.U32.AND P3, PT, R5, UR22, PT ;  /* 0x0000001605007c0c */ /* 0x000fe4000bf66070 */
[----:B------:R-:W-:Y:S01]  /*4400*/  ISETP.GE.U32.AND P5, PT, R2, UR22, PT ;  /* 0x0000001602007c0c */ /* 0x000fe2000bfa6070 */
[C---:B------:R-:W-:Y:S01]  /*4410*/  VIADD R2, R4.reuse, 0x2 ;  /* 0x0000000204027836 */ /* 0x040fe20000000000 */
[----:B------:R-:W-:-:S04]  /*4420*/  ISETP.GE.U32.AND P4, PT, R4, UR22, PT ;  /* 0x0000001604007c0c */ /* 0x000fc8000bf86070 */
[----:B------:R-:W-:Y:S02]  /*4430*/  FSEL R30, R56, RZ, !P4 ;  /* 0x000000ff381e7208 */ /* 0x000fe40006000000 */
[----:B------:R-:W-:Y:S01]  /*4440*/  FSEL R31, R55, RZ, !P5 ;  /* 0x000000ff371f7208 */ /* 0x000fe20006800000 */
[----:B--2---:R-:W-:-:S04]  /*4450*/  FMUL.FTZ R0, R0, 1.4426950216293334961 ;  /* 0x3fb8aa3b00007820 */ /* 0x004fc80000410000 */
[C---:B------:R-:W-:Y:S01]  /*4460*/  FMUL.FTZ R6, R0.reuse, R92 ;  /* 0x0000005c00067220 */ /* 0x040fe20000410000 */
[C---:B------:R-:W-:Y:S01]  /*4470*/  FMUL.FTZ R7, R0.reuse, R91 ;  /* 0x0000005b00077220 */ /* 0x040fe20000410000 */
[----:B------:R-:W-:-:S04]  /*4480*/  FMUL.FTZ R3, R0, R90 ;  /* 0x0000005a00037220 */ /* 0x000fc80000410000 */
[----:B------:R-:W1:Y:S04]  /*4490*/  MUFU.EX2 R6, R6 ;  /* 0x0000000600067308 */ /* 0x000e680000000800 */
[----:B------:R-:W2:Y:S01]  /*44a0*/  MUFU.EX2 R7, R7 ;  /* 0x0000000700077308 */ /* 0x000ea20000000800 */
[----:B------:R-:W-:-:S03]  /*44b0*/  FMUL.FTZ R5, R0, R85 ;  /* 0x0000005500057220 */ /* 0x000fc60000410000 */
[----:B------:R-:W0:Y:S04]  /*44c0*/  MUFU.EX2 R3, R3 ;  /* 0x0000000300037308 */ /* 0x000e280000000800 */
[----:B------:R-:W3:Y:S01]  /*44d0*/  MUFU.EX2 R5, R5 ;  /* 0x0000000500057308 */ /* 0x000ee20000000800 */
[----:B-1----:R-:W-:Y:S01]  /*44e0*/  FSEL R33, R6, 1, !P4 ;  /* 0x3f80000006217808 */ /* 0x002fe20006000000 */
[----:B------:R-:W-:Y:S01]  /*44f0*/  FMUL.FTZ R6, R0, R84 ;  /* 0x0000005400067220 */ /* 0x000fe20000410000 */
[----:B------:R-:W-:Y:S02]  /*4500*/  ISETP.GE.U32.AND P4, PT, R2, UR22, PT ;  /* 0x0000001602007c0c */ /* 0x000fe4000bf86070 */
[----:B------:R-:W-:Y:S02]  /*4510*/  IADD3 R2, PT, PT, R4, 0x3, RZ ;  /* 0x0000000304027810 */ /* 0x000fe40007ffe0ff */
[----:B--2---:R-:W-:Y:S01]  /*4520*/  FSEL R28, R7, 1, !P5 ;  /* 0x3f800000071c7808 */ /* 0x004fe20006800000 */
[----:B------:R-:W-:Y:S01]  /*4530*/  FMUL.FTZ R7, R0, R83 ;  /* 0x0000005300077220 */ /* 0x000fe20000410000 */
[----:B------:R-:W-:Y:S01]  /*4540*/  ISETP.GE.U32.AND P5, PT, R2, UR22, PT ;  /* 0x0000001602007c0c */ /* 0x000fe2000bfa6070 */
[----:B------:R-:W1:Y:S01]  /*4550*/  MUFU.EX2 R6, R6 ;  /* 0x0000000600067308 */ /* 0x000e620000000800 */
        /* <DEDUP_REMOVED lines=8> */
[----:B---3--:R-:W-:-:S02]  /*45e0*/  FSEL R24, R5, 1, !P5 ;  /* 0x3f80000005187808 */ /* 0x008fc40006800000 */
[----:B------:R-:W-:Y:S02]  /*45f0*/  ISETP.GE.U32.AND P5, PT, R2, UR22, PT ;  /* 0x0000001602007c0c */ /* 0x000fe4000bfa6070 */
[----:B------:R-:W-:Y:S01]  /*4600*/  IADD3 R2, PT, PT, R4, 0x7, RZ ;  /* 0x0000000704027810 */ /* 0x000fe20007ffe0ff */
[----:B------:R-:W2:Y:S01]  /*4610*/  MUFU.EX2 R3, R3 ;  /* 0x0000000300037308 */ /* 0x000ea20000000800 */
[----:B------:R-:W-:Y:S01]  /*4620*/  FSEL R25, R52, RZ, !P4 ;  /* 0x000000ff34197208 */ /* 0x000fe20006000000 */
[----:B------:R-:W-:Y:S01]  /*4630*/  FMUL.FTZ R5, R0, R81 ;  /* 0x0000005100057220 */ /* 0x000fe20000410000 */
[----:B-1----:R-:W-:Y:S02]  /*4640*/  FSEL R22, R6, 1, !P4 ;  /* 0x3f80000006167808 */ /* 0x002fe40006000000 */
        /* <DEDUP_REMOVED lines=8> */
[----:B--2---:R-:W-:Y:S02]  /*46d0*/  FSEL R18, R3, 1, !P5 ;  /* 0x3f80000003127808 */ /* 0x004fe40006800000 */
        /* <DEDUP_REMOVED lines=190> */
.L_x_2634:
[----:B------:R-:W-:Y:S05]  /*52c0*/  BSYNC.RECONVERGENT B0 ;  /* 0x0000000000007941 */ /* 0x000fea0003800200 */
.L_x_2633:
        /* <DEDUP_REMOVED lines=31> */
.L_x_2636:
[----:B------:R-:W-:Y:S05]  /*54c0*/  BSYNC.RECONVERGENT B0 ;  /* 0x0000000000007941 */ /* 0x000fea0003800200 */
.L_x_2635:
        /* <DEDUP_REMOVED lines=44> */
.L_x_2632:
[----:B------:R-:W-:Y:S01]  /*5790*/  BAR.SYNC.DEFER_BLOCKING 0x0 ;  /* 0x0000000000007b1d */ /* 0x000fe20000010000 */
[----:B------:R-:W-:Y:S01]  /*57a0*/  ISETP.NE.AND P0, PT, R142, RZ, PT ;  /* 0x000000ff8e00720c */ /* 0x000fe20003f05270 */
[----:B------:R-:W-:Y:S01]  /*57b0*/  USHF.L.U32 UR8, UR6, 0xb, URZ ;  /* 0x0000000b06087899 */ /* 0x000fe200080006ff */
[----:B------:R-:W-:-:S03]  /*57c0*/  MOV R0, UR22 ;  /* 0x0000001600007c02 */ /* 0x000fc60008000f00 */
[----:B------:R-:W1:Y:S01]  /*57d0*/  LDCU.128 UR12, c[0x0][0x420] ;  /* 0x00008400ff0c77ac */ /* 0x000e620008000c00 */
[----:B------:R-:W-:Y:S01]  /*57e0*/  UMOV UR9, URZ ;  /* 0x000000ff00097c82 */ /* 0x000fe20008000000 */
[----:B------:R-:W2:Y:S01]  /*57f0*/  LDCU.64 UR28, c[0x0][0x478] ;  /* 0x00008f00ff1c77ac */ /* 0x000ea20008000a00 */
[----:B------:R-:W-:Y:S01]  /*5800*/  STS [R107], R72 ;  /* 0x000000486b007388 */ /* 0x000fe20000000800 */
[----:B-1----:R-:W-:-:S03]  /*5810*/  UIMAD.WIDE.U32 UR10, UR27, UR12, UR8 ;  /* 0x0000000c1b0a72a5 */ /* 0x002fc6000f8e0008 */
[----:B------:R-:W-:Y:S01]  /*5820*/  STS [R108+0x4], R71 ;  /* 0x000004476c007388 */ /* 0x000fe20000000800 */
[----:B------:R-:W-:-:S03]  /*5830*/  UIMAD UR11, UR27, UR13, UR11 ;  /* 0x0000000d1b0b72a4 */ /* 0x000fc6000f8e020b */
[----:B------:R-:W-:Y:S01]  /*5840*/  STS [R105+0x8], R70 ;  /* 0x0000084669007388 */ /* 0x000fe20000000800 */
[----:B------:R-:W-:-:S03]  /*5850*/  UIMAD.WIDE.U32 UR10, UR26, UR14, UR10 ;  /* 0x0000000e1a0a72a5 */ /* 0x000fc6000f8e000a */
[----:B------:R-:W-:Y:S01]  /*5860*/  STS [R106+0xc], R69 ;  /* 0x00000c456a007388 */ /* 0x000fe20000000800 */
[----:B------:R-:W-:Y:S01]  /*5870*/  UIMAD UR11, UR26, UR15, UR11 ;  /* 0x0000000f1a0b72a4 */ /* 0x000fe2000f8e020b */
[----:B------:R-:W1:Y:S02]  /*5880*/  LDCU.128 UR12, c[0x0][0x410] ;  /* 0x00008200ff0c77ac */ /* 0x000e640008000c00 */
        /* <DEDUP_REMOVED lines=31> */
[----:B---3--:R-:W-:-:S04]  /*5a80*/  IADD3 R0, P1, PT, R141, UR10, RZ ;  /* 0x0000000a8d007c10 */ /* 0x008fc8000ff3e0ff */
[----:B------:R-:W-:Y:S01]  /*5a90*/  IADD3.X R3, PT, PT, RZ, UR11, RZ, P1, !PT ;  /* 0x0000000bff037c10 */ /* 0x000fe20008ffe4ff */
[----:B-1----:R-:W-:Y:S01]  /*5aa0*/  UIMAD.WIDE.U32 UR10, UR27, UR12, UR8 ;  /* 0x0000000c1b0a72a5 */ /* 0x002fe2000f8e0008 */
[----:B--2---:R-:W-:-:S03]  /*5ab0*/  LEA R2, P5, R0, UR28, 0x2 ;  /* 0x0000001c00027c11 */ /* 0x004fc6000f8a10ff */
[----:B------:R-:W-:Y:S01]  /*5ac0*/  UIMAD UR11, UR27, UR13, UR11 ;  /* 0x0000000d1b0b72a4 */ /* 0x000fe2000f8e020b */
[----:B------:R-:W-:Y:S01]  /*5ad0*/  LEA.HI.X R3, R0, UR29, R3, 0x2, P5 ;  /* 0x0000001d00037c11 */ /* 0x000fe2000a8f1403 */
[----:B------:R-:W1:Y:S01]  /*5ae0*/  LDCU.64 UR12, c[0x0][0x488] ;  /* 0x00009100ff0c77ac */ /* 0x000e620008000a00 */
[----:B------:R-:W-:Y:S01]  /*5af0*/  LOP3.LUT R0, R141, 0x20, RZ, 0xfc, !PT ;  /* 0x000000208d007812 */ /* 0x000fe200078efcff */
[----:B------:R-:W-:-:S04]  /*5b00*/  UIMAD.WIDE.U32 UR10, UR26, UR14, UR10 ;  /* 0x0000000e1a0a72a5 */ /* 0x000fc8000f8e000a */
[----:B------:R-:W-:Y:S01]  /*5b10*/  UIMAD UR15, UR26, UR15, UR11 ;  /* 0x0000000f1a0f72a4 */ /* 0x000fe2000f8e020b */
[----:B------:R-:W2:Y:S02]  /*5b20*/  LDS R4, [UR23+0x2100] ;  /* 0x00210017ff047984 */ /* 0x000ea40008000800 */
[-C--:B--2---:R-:W-:Y:S02]  /*5b30*/  ISETP.GE.AND P1, PT, R141, R4.reuse, PT ;  /* 0x000000048d00720c */ /* 0x084fe40003f26270 */
[-C--:B------:R-:W-:Y:S02]  /*5b40*/  ISETP.GE.AND P2, PT, R139, R4.reuse, PT ;  /* 0x000000048b00720c */ /* 0x080fe40003f46270 */
[-C--:B------:R-:W-:Y:S02]  /*5b50*/  ISETP.GE.AND P3, PT, R138, R4.reuse, PT ;  /* 0x000000048a00720c */ /* 0x080fe40003f66270 */
[-C--:B------:R-:W-:Y:S02]  /*5b60*/  ISETP.GE.AND P4, PT, R137, R4.reuse, PT ;  /* 0x000000048900720c */ /* 0x080fe40003f86270 */
[----:B------:R-:W-:-:S02]  /*5b70*/  ISETP.GE.AND P5, PT, R132, R4, PT ;  /* 0x000000048400720c */ /* 0x000fc40003fa6270 */
        /* <DEDUP_REMOVED lines=11> */
[----:B--2---:R-:W-:Y:S01]  /*5c30*/  CS2R R8, SRZ ;  /* 0x0000000000087805 */ /* 0x004fe2000001ff00 */
[----:B------:R2:W-:Y:S01]  /*5c40*/  @!P2 STG.E desc[UR24][R2.64+0x300], R17 ;  /* 0x000300110200a986 */ /* 0x0005e2000c101918 */
        /* <DEDUP_REMOVED lines=10> */
[----:B------:R-:W-:-:S03]  /*5cf0*/  IADD3 R5, P6, PT, R141, UR10, RZ ;  /* 0x0000000a8d057c10 */ /* 0x000fc6000ffde0ff */
[----:B------:R-:W-:Y:S01]  /*5d00*/  @!P2 STG.E desc[UR24][R2.64+0x700], R33 ;  /* 0x000700210200a986 */ /* 0x000fe2000c101918 */
[----:B------:R-:W-:Y:S01]  /*5d10*/  ISETP.GE.AND P2, PT, R138, UR22, PT ;  /* 0x000000168a007c0c */ /* 0x000fe2000bf46270 */
[----:B------:R-:W-:Y:S01]  /*5d20*/  IMAD.X R6, RZ, RZ, UR15, P6 ;  /* 0x0000000fff067e24 */ /* 0x000fe2000b0e06ff */
[C---:B-1----:R-:W-:Y:S01]  /*5d30*/  LEA R4, P6, R5.reuse, UR12, 0x2 ;  /* 0x0000000c05047c11 */ /* 0x042fe2000f8c10ff */
[----:B------:R-:W-:Y:S01]  /*5d40*/  @!P4 STG.E desc[UR24][R2.64+0x600], R29 ;  /* 0x0006001d0200c986 */ /* 0x000fe2000c101918 */
[----:B------:R-:W-:Y:S02]  /*5d50*/  ISETP.GE.AND P4, PT, R136, UR22, PT ;  /* 0x0000001688007c0c */ /* 0x000fe4000bf86270 */
[----:B---3--:R-:W-:Y:S02]  /*5d60*/  CS2R R10, SRZ ;  /* 0x00000000000a7805 */ /* 0x008fe4000001ff00 */
[----:B------:R-:W-:Y:S01]  /*5d70*/  LEA.HI.X R5, R5, UR13, R6, 0x2, P6 ;  /* 0x0000000d05057c11 */ /* 0x000fe2000b0f1406 */
[----:B------:R-:W-:Y:S01]  /*5d80*/  @!P5 STG.E desc[UR24][R2.64+0x680], R31 ;  /* 0x0006801f0200d986 */ /* 0x000fe2000c101918 */
[----:B------:R-:W-:-:S02]  /*5d90*/  ISETP.GE.AND P5, PT, R141, UR22, PT ;  /* 0x000000168d007c0c */ /* 0x000fc4000bfa6270 */
[----:B----4-:R-:W-:Y:S02]  /*5da0*/  CS2R R12, SRZ ;  /* 0x00000000000c7805 */ /* 0x010fe4000001ff00 */
[----:B------:R-:W-:Y:S01]  /*5db0*/  ISETP.GE.AND P6, PT, R0, UR22, PT ;  /* 0x0000001600007c0c */ /* 0x000fe2000bfc6270 */
[----:B------:R1:W-:Y:S01]  /*5dc0*/  @!P3 STG.E desc[UR24][R2.64+0x80], R7 ;  /* 0x000080070200b986 */ /* 0x0003e2000c101918 */
[----:B------:R-:W-:Y:S02]  /*5dd0*/  ISETP.GE.AND P3, PT, R137, UR22, PT ;  /* 0x0000001689007c0c */ /* 0x000fe4000bf66270 */
[----:B-----5:R-:W-:Y:S02]  /*5de0*/  CS2R R14, SRZ ;  /* 0x00000000000e7805 */ /* 0x020fe4000001ff00 */
[----:B--2---:R-:W-:Y:S01]  /*5df0*/  CS2R R16, SRZ ;  /* 0x0000000000107805 */ /* 0x004fe2000001ff00 */
[----:B------:R2:W-:Y:S01]  /*5e00*/  @!P1 STG.E desc[UR24][R2.64+0x780], R35 ;  /* 0x0007802302009986 */ /* 0x0005e2000c101918 */
[----:B------:R-:W-:-:S02]  /*5e10*/  ISETP.GE.AND P1, PT, R139, UR22, PT ;  /* 0x000000168b007c0c */ /* 0x000fc4000bf26270 */
[----:B0-----:R-:W-:Y:S01]  /*5e20*/  CS2R R18, SRZ ;  /* 0x0000000000127805 */ /* 0x001fe2000001ff00 */
[----:B------:R-:W0:Y:S01]  /*5e30*/  LDCU.128 UR12, c[0x0][0x430] ;  /* 0x00008600ff0c77ac */ /* 0x000e220008000c00 */
[----:B------:R-:W-:Y:S01]  /*5e40*/  BAR.SYNC.DEFER_BLOCKING 0x0 ;  /* 0x0000000000007b1d */ /* 0x000fe20000010000 */
[----:B-1----:R-:W-:-:S05]  /*5e50*/  CS2R R6, SRZ ;  /* 0x0000000000067805 */ /* 0x002fca000001ff00 */
[----:B------:R-:W1:Y:S01]  /*5e60*/  LDCU.64 UR10, c[0x0][0x490] ;  /* 0x00009200ff0a77ac */ /* 0x000e620008000a00 */
[----:B--2---:R-:W-:Y:S01]  /*5e70*/  CS2R R2, SRZ ;  /* 0x0000000000027805 */ /* 0x004fe2000001ff00 */
        /* <DEDUP_REMOVED lines=26> */
[----:B0-----:R-:W-:-:S02]  /*6020*/  UIMAD.WIDE.U32 UR8, UR27, UR12, UR8 ;  /* 0x0000000c1b0872a5 */ /* 0x001fc4000f8e0008 */
[----:B------:R-:W-:Y:S02]  /*6030*/  UIADD3 UR16, UP0, UPT, UR16, 0x2000, URZ ;  /* 0x0000200010107890 */ /* 0x000fe4000ff1e0ff */
[----:B------:R-:W-:Y:S02]  /*6040*/  UIMAD UR9, UR27, UR13, UR9 ;  /* 0x0000000d1b0972a4 */ /* 0x000fe4000f8e0209 */
[----:B------:R-:W-:Y:S02]  /*6050*/  UIADD3 UR6, UPT, UPT, UR6, 0x1, URZ ;  /* 0x0000000106067890 */ /* 0x000fe4000fffe0ff */
[----:B------:R-:W-:Y:S02]  /*6060*/  UIMAD.WIDE.U32 UR8, UR26, UR14, UR8 ;  /* 0x0000000e1a0872a5 */ /* 0x000fe4000f8e0008 */
[----:B------:R-:W-:Y:S02]  /*6070*/  UIADD3.X UR7, UPT, UPT, URZ, UR7, URZ, UP0, !UPT ;  /* 0x00000007ff077290 */ /* 0x000fe400087fe4ff */
[----:B------:R-:W-:-:S02]  /*6080*/  UIMAD UR15, UR26, UR15, UR9 ;  /* 0x0000000f1a0f72a4 */ /* 0x000fc4000f8e0209 */
        /* <DEDUP_REMOVED lines=85> */
[----:B------:R1:W0:Y:S01]  /*65e0*/  MUFU.RCP R34, R19 ;  /* 0x0000001300227308 */ /* 0x0002220000001000 */
        /* <DEDUP_REMOVED lines=125> */
.L_x_2639:
        /* <DEDUP_REMOVED lines=12> */
.L_x_5027:


//--------------------- .text._Z25selective_scan_fwd_kernelI32Selective_Scan_fwd_kernel_traitsILi128ELi16ELi1ELb0ELb1ELb0ELb0EffEEv13SSMParamsBase --------------------------
	.section	.text._Z25selective_scan_fwd_kernelI32Selective_Scan_fwd_kernel_traitsILi128ELi16ELi1ELb0ELb1ELb0ELb0EffEEv13SSMParamsBase,"ax",@progbits
	.align	128
        .global         _Z25selective_scan_fwd_kernelI32Selective_Scan_fwd_kernel_traitsILi128ELi16ELi1ELb0ELb1ELb0ELb0EffEEv13SSMParamsBase
        .type           _Z25selective_scan_fwd_kernelI32Selective_Scan_fwd_kernel_traitsILi128ELi16ELi1ELb0ELb1ELb0ELb0EffEEv13SSMParamsBase,@function
        .size           _Z25selective_scan_fwd_kernelI32Selective_Scan_fwd_kernel_traitsILi128ELi16ELi1ELb0ELb1ELb0ELb0EffEEv13SSMParamsBase,(.L_x_5028 - _Z25selective_scan_fwd_kernelI32Selective_Scan_fwd_kernel_traitsILi128ELi16ELi1ELb0ELb1ELb0ELb0EffEEv13SSMParamsBase)
        .other          _Z25selective_scan_fwd_kernelI32Selective_Scan_fwd_kernel_traitsILi128ELi16ELi1ELb0ELb1ELb0ELb0EffEEv13SSMParamsBase,@"STO_CUDA_ENTRY STV_DEFAULT"
_Z25selective_scan_fwd_kernelI32Selective_Scan_fwd_kernel_traitsILi128ELi16ELi1ELb0ELb1ELb0ELb0EffEEv13SSMParamsBase:
.text._Z25selective_scan_fwd_kernelI32Selective_Scan_fwd_kernel_traitsILi128ELi16ELi1ELb0ELb1ELb0ELb0EffEEv13SSMParamsBase:
[----:B------:R-:W-:Y:S01]  /*0000*/  LDC R1, c[0x0][0x37c] ;  /* 0x0000df00ff017b82 */ /* 0x000fe20000000800 */
[----:B------:R-:W0:Y:S07]  /*0010*/  LDCU UR27, c[0x0][0x398] ;  /* 0x00007300ff1b77ac */ /* 0x000e2e0008000800 */
[----:B------:R-:W1:Y:S01]  /*0020*/  S2UR UR14, SR_CTAID.Y ;  /* 0x00000000000e79c3 */ /* 0x000e620000002600 */
[----:B------:R-:W2:Y:S01]  /*0030*/  LDCU.64 UR4, c[0x0][0x458] ;  /* 0x00008b00ff0477ac */ /* 0x000ea20008000a00 */
[----:B------:R-:W3:Y:S01]  /*0040*/  LDCU.64 UR6, c[0x0][0x470] ;  /* 0x00008e00ff0677ac */ /* 0x000ee20008000a00 */
[----:B------:R-:W4:Y:S01]  /*0050*/  S2R R8, SR_CTAID.Y ;  /* 0x0000000000087919 */ /* 0x000f220000002600 */
[----:B------:R-:W-:-:S04]  /*0060*/  CS2R R66, SRZ ;  /* 0x0000000000427805 */ /* 0x000fc8000001ff00 */
[----:B------:R-:W4:Y:S01]  /*0070*/  LDC R64, c[0x0][0x394] ;  /* 0x0000e500ff407b82 */ /* 0x000f220000000800 */
[----:B------:R-:W1:Y:S01]  /*0080*/  LDCU.64 UR28, c[0x0][0x358] ;  /* 0x00006b00ff1c77ac */ /* 0x000e620008000a00 */
[----:B------:R-:W1:Y:S01]  /*0090*/  LDCU.128 UR20, c[0x0][0x3f0] ;  /* 0x00007e00ff1477ac */ /* 0x000e620008000c00 */
[----:B0-----:R-:W-:-:S05]  /*00a0*/  MOV R0, UR27 ;  /* 0x0000001b00007c02 */ /* 0x001fca0008000f00 */
[----:B------:R-:W0:Y:S01]  /*00b0*/  S2UR UR15, SR_CTAID.X ;  /* 0x00000000000f79c3 */ /* 0x000e220000002500 */
[----:B------:R-:W0:Y:S01]  /*00c0*/  LDCU.128 UR16, c[0x0][0x400] ;  /* 0x00008000ff1077ac */ /* 0x000e220008000c00 */
[----:B------:R-:W-:Y:S01]  /*00d0*/  IABS R9, R0 ;  /* 0x0000000000097213 */ /* 0x000fe20000000000 */
[----:B--2---:R-:W-:-:S03]  /*00e0*/  UISETP.NE.U32.AND UP0, UPT, UR4, URZ, UPT ;  /* 0x000000ff0400728c */ /* 0x004fc6000bf05070 */
[----:B------:R-:W2:Y:S01]  /*00f0*/  I2F.RP R0, R9 ;  /* 0x0000000900007306 */ /* 0x000ea20000209400 */
[----:B---3--:R-:W-:Y:S02]  /*0100*/  UISETP.NE.U32.AND UP1, UPT, UR6, URZ, UPT ;  /* 0x000000ff0600728c */ /* 0x008fe4000bf25070 */
[----:B------:R-:W-:Y:S02]  /*0110*/  UISETP.NE.AND.EX UP0, UPT, UR5, URZ, UPT, UP0 ;  /* 0x000000ff0500728c */ /* 0x000fe4000bf05300 */
[----:B------:R-:W-:-:S04]  /*0120*/  UISETP.NE.AND.EX UP1, UPT, UR7, URZ, UPT, UP1 ;  /* 0x000000ff0700728c */ /* 0x000fc8000bf25310 */
[----:B------:R-:W-:Y:S02]  /*0130*/  PLOP3.LUT P0, PT, PT, PT, UP0, 0x80, 0x8 ;  /* 0x000000000008781c */ /* 0x000fe40003f0f008 */
[----:B------:R-:W-:-:S03]  /*0140*/  PLOP3.LUT P1, PT, PT, PT, UP1, 0x80, 0x8 ;  /* 0x000000000008781c */ /* 0x000fc60003f2f018 */
[----:B-1----:R-:W-:Y:S01]  /*0150*/  @UP0 ULEA UR4, UP2, UR14, UR4, 0x2 ;  /* 0x000000040e040291 */ /* 0x002fe2000f8410ff */
[----:B--2---:R-:W1:Y:S01]  /*0160*/  MUFU.RCP R0, R0 ;  /* 0x0000000000007308 */ /* 0x004e620000001000 */
[----:B------:R-:W-:Y:S02]  /*0170*/  @UP1 ULEA UR6, UP3, UR14, UR6, 0x2 ;  /* 0x000000060e061291 */ /* 0x000fe4000f8610ff */
[----:B------:R-:W-:Y:S02]  /*0180*/  @UP0 ULEA.HI.X UR5, UR14, UR5, URZ, 0x2, UP2 ;  /* 0x000000050e050291 */ /* 0x000fe400090f14ff */
[----:B------:R-:W-:Y:S01]  /*0190*/  MOV R2, UR4 ;  /* 0x0000000400027c02 */ /* 0x000fe20008000f00 */
[----:B------:R-:W-:Y:S01]  /*01a0*/  @UP1 ULEA.HI.X UR7, UR14, UR7, URZ, 0x2, UP3 ;  /* 0x000000070e071291 */ /* 0x000fe200098f14ff */
[----:B------:R-:W-:Y:S02]  /*01b0*/  MOV R4, UR6 ;  /* 0x0000000600047c02 */ /* 0x000fe40008000f00 */
[----:B------:R-:W-:-:S03]  /*01c0*/  IMAD.U32 R3, RZ, RZ, UR5 ;  /* 0x00000005ff037e24 */ /* 0x000fc6000f8e00ff */
[----:B------:R-:W-:Y:S02]  /*01d0*/  IMAD.U32 R5, RZ, RZ, UR7 ;  /* 0x00000007ff057e24 */ /* 0x000fe4000f8e00ff */
[----:B------:R2:W5:Y:S01]  /*01e0*/  @P0 LDG.E R67, desc[UR28][R2.64] ;  /* 0x0000001c02430981 */ /* 0x000562000c1e1900 */
[----:B-1----:R-:W-:-:S03]  /*01f0*/  VIADD R6, R0, 0xffffffe ;  /* 0x0ffffffe00067836 */ /* 0x002fc60000000000 */
[----:B------:R1:W5:Y:S01]  /*0200*/  @P1 LDG.E R66, desc[UR28][R4.64] ;  /* 0x0000001c04421981 */ /* 0x000362000c1e1900 */
[----:B----4-:R-:W-:Y:S01]  /*0210*/  IABS R0, R8 ;  /* 0x0000000800007213 */ /* 0x010fe20000000000 */
[----:B------:R3:W2:Y:S01]  /*0220*/  F2I.FTZ.U32.TRUNC.NTZ R7, R6 ;  /* 0x0000000600077305 */ /* 0x0006a2000021f000 */
[----:B------:R-:W-:Y:S02]  /*0230*/  ISETP.GE.AND P0, PT, R64, 0x1, PT ;  /* 0x000000014000780c */ /* 0x000fe40003f06270 */
[----:B------:R-:W-:Y:S01]  /*0240*/  R2UR UR6, R0 ;  /* 0x00000000000672ca */ /* 0x000fe200000e0000 */
[----:B---3--:R-:W-:-:S05]  /*0250*/  HFMA2 R6, -RZ, RZ, 0, 0 ;  /* 0x00000000ff067431 */ /* 0x008fca00000001ff */
[----:B------:R-:W-:Y:S01]  /*0260*/  R2UR UR4, R6 ;  /* 0x00000000060472ca */ /* 0x000fe200000e0000 */
[----:B--2---:R-:W-:Y:S01]  /*0270*/  IMAD.MOV R2, RZ, RZ, -R7 ;  /* 0x000000ffff027224 */ /* 0x004fe200078e0a07 */
[----:B------:R-:W-:-:S03]  /*0280*/  R2UR UR5, R7 ;  /* 0x00000000070572ca */ /* 0x000fc600000e0000 */
[----:B------:R-:W-:-:S10]  /*0290*/  IMAD R3, R2, R9, RZ ;  /* 0x0000000902037224 */ /* 0x000fd400078e02ff */
[----:B------:R-:W-:-:S05]  /*02a0*/  IMAD.HI.U32 R3, R7, R3, UR4 ;  /* 0x0000000407037e27 */ /* 0x000fca000f8e0003 */
[----:B------:R-:W-:-:S13]  /*02b0*/  R2UR UR4, R3 ;  /* 0x00000000030472ca */ /* 0x000fda00000e0000 */
[----:B------:R-:W-:-:S07]  /*02c0*/  UIMAD.WIDE.U32 UR4, UR4, UR6, URZ ;  /* 0x00000006040472a5 */ /* 0x000fce000f8e00ff */
[----:B------:R-:W-:Y:S02]  /*02d0*/  UMOV UR26, UR5 ;  /* 0x00000005001a7c82 */ /* 0x000fe40008000000 */
[----:B------:R-:W-:-:S05]  /*02e0*/  IADD3 R0, PT, PT, RZ, -UR26, RZ ;  /* 0x8000001aff007c10 */ /* 0x000fca000fffe0ff */
[----:B------:R-:W-:-:S05]  /*02f0*/  IMAD R0, R9, R0, UR6 ;  /* 0x0000000609007e24 */ /* 0x000fca000f8e0200 */
[----:B------:R-:W-:Y:S01]  /*0300*/  ISETP.GT.U32.AND P1, PT, R9, R0, PT ;  /* 0x000000000900720c */ /* 0x000fe20003f24070 */
[----:B01----:R-:W-:-:S12]  /*0310*/  @!P0 EXIT ;  /* 0x000000000000894d */ /* 0x003fd80003800000 */
[----:B------:R-:W-:Y:S01]  /*0320*/  VOTEU.ANY UP0, P1 ;  /* 0x0000000000ff7886 */ /* 0x000fe20000800100 */
[----:B------:R-:W-:Y:S01]  /*0330*/  PLOP3.LUT P0, PT, PT, PT, UP0, 0x80, 0x8 ;  /* 0x000000000008781c */ /* 0x000fe20003f0f008 */
[----:B------:R-:W0:Y:S01]  /*0340*/  LDCU.128 UR4, c[0x0][0x420] ;  /* 0x00008400ff0477ac */ /* 0x000e220008000c00 */
[----:B------:R-:W1:Y:S01]  /*0350*/  S2R R65, SR_TID.X ;  /* 0x0000000000417919 */ /* 0x000e620000002100 */
[----:B------:R-:W2:Y:S01]  /*0360*/  LDCU.128 UR8, c[0x0][0x460] ;  /* 0x00008c00ff0877ac */ /* 0x000ea20008000c00 */
[----:B------:R-:W-:Y:S02]  /*0370*/  UIMAD.WIDE.U32 UR12, UR15, UR20, URZ ;  /* 0x000000140f0c72a5 */ /* 0x000fe4000f8e00ff */
[----:B------:R-:W-:-:S07]  /*0380*/  UIMAD.WIDE.U32 UR24, UR15, UR16, URZ ;  /* 0x000000100f1872a5 */ /* 0x000fce000f8e00ff */
[----:B------:R-:W-:Y:S01]  /*0390*/  @!P0 IMAD.IADD R0, R0, 0x1, -R9 ;  /* 0x0000000100008824 */ /* 0x000fe200078e0a09 */
[----:B------:R-:W-:Y:S02]  /*03a0*/  UIMAD UR13, UR15, UR21, UR13 ;  /* 0x000000150f0d72a4 */ /* 0x000fe4000f8e020d */
[----:B------:R-:W-:Y:S02]  /*03b0*/  UIMAD UR25, UR15, UR17, UR25 ;  /* 0x000000110f1972a4 */ /* 0x000fe4000f8e0219 */
[----:B------:R-:W-:Y:S01]  /*03c0*/  ISETP.GE.U32.AND P0, PT, R0, R9, PT ;  /* 0x000000090000720c */ /* 0x000fe20003f06070 */
[----:B------:R-:W-:Y:S02]  /*03d0*/  UIMAD.WIDE.U32 UR20, UR14, UR22, UR12 ;  /* 0x000000160e1472a5 */ /* 0x000fe4000f8e000c */
[----:B0-----:R-:W-:Y:S01]  /*03e0*/  UIMAD.WIDE.U32 UR12, UR14, UR6, URZ ;  /* 0x000000060e0c72a5 */ /* 0x001fe2000f8e00ff */
[----:B------:R-:W0:Y:S01]  /*03f0*/  LDCU.64 UR30, c[0x0][0x3b0] ;  /* 0x00007600ff1e77ac */ /* 0x000e220008000a00 */
[----:B--2---:R-:W-:-:S02]  /*0400*/  ULEA UR16, UP1, UR20, UR8, 0x2 ;  /* 0x0000000814107291 */ /* 0x004fc4000f8210ff */
[----:B------:R-:W-:Y:S02]  /*0410*/  UIMAD.WIDE.U32 UR24, UR14, UR18, UR24 ;  /* 0x000000120e1872a5 */ /* 0x000fe4000f8e0018 */
[----:B------:R-:W-:Y:S02]  /*0420*/  UIMAD UR13, UR14, UR7, UR13 ;  /* 0x000000070e0d72a4 */ /* 0x000fe4000f8e020d */
[----:B------:R-:W-:Y:S01]  /*0430*/  UIMAD UR36, UR14, UR23, UR21 ;  /* 0x000000170e2472a4 */ /* 0x000fe2000f8e0215 */
[----:B-1----:R-:W-:Y:S01]  /*0440*/  SHF.L.U32 R0, R65, 0x4, RZ ;  /* 0x0000000441007819 */ /* 0x002fe200000006ff */
[----:B------:R-:W-:Y:S02]  /*0450*/  UIMAD.WIDE.U32 UR12, UR15, UR4, UR12 ;  /* 0x000000040f0c72a5 */ /* 0x000fe4000f8e000c */
[----:B------:R-:W-:Y:S01]  /*0460*/  UIMAD UR19, UR14, UR19, UR25 ;  /* 0x000000130e1372a4 */ /* 0x000fe2000f8e0219 */
[----:B------:R-:W-:Y:S01]  /*0470*/  LOP3.LUT R0, R0, 0x3e00, RZ, 0xc0, !PT ;  /* 0x00003e0000007812 */ /* 0x000fe200078ec0ff */
[----:B------:R-:W-:-:S02]  /*0480*/  ULEA UR10, UP2, UR24, UR10, 0x2 ;  /* 0x0000000a180a7291 */ /* 0x000fc4000f8410ff */
[----:B------:R-:W-:Y:S01]  /*0490*/  ULEA.HI.X UR36, UR20, UR9, UR36, 0x2, UP1 ;  /* 0x0000000914247291 */ /* 0x000fe200088f1424 */
[----:B------:R-:W-:Y:S01]  /*04a0*/  LOP3.LUT R63, R0, 0x1f, R65, 0xf8, !PT ;  /* 0x0000001f003f7812 */ /* 0x000fe200078ef841 */
[----:B------:R-:W-:Y:S01]  /*04b0*/  ULOP3.LUT UR4, UR14, UR27, URZ, 0x3c, !UPT ;  /* 0x0000001b0e047292 */ /* 0x000fe2000f8e3cff */
[----:B------:R-:W-:Y:S01]  /*04c0*/  VOTEU.ANY UP1, P0 ;  /* 0x0000000000ff7886 */ /* 0x000fe20000020100 */
[----:B------:R-:W1:Y:S01]  /*04d0*/  LDCU.64 UR32, c[0x0][0x3d8] ;  /* 0x00007b00ff2077ac */ /* 0x000e620008000a00 */
[----:B------:R-:W-:Y:S02]  /*04e0*/  @!UP0 UIADD3 UR26, UPT, UPT, UR26, 0x1, URZ ;  /* 0x000000011a1a8890 */ /* 0x000fe4000fffe0ff */
[----:B------:R-:W-:Y:S02]  /*04f0*/  ULEA.HI.X UR35, UR24, UR11, UR19, 0x2, UP2 ;  /* 0x0000000b18237291 */ /* 0x000fe400090f1413 */
[----:B------:R-:W-:Y:S02]  /*0500*/  UISETP.GE.AND UP0, UPT, UR4, URZ, UPT ;  /* 0x000000ff0400728c */ /* 0x000fe4000bf06270 */
[----:B------:R-:W-:Y:S01]  /*0510*/  UISETP.NE.AND UP2, UPT, UR27, URZ, UPT ;  /* 0x000000ff1b00728c */ /* 0x000fe2000bf45270 */
[----:B------:R-:W2:Y:S01]  /*0520*/  LDCU.64 UR24, c[0x0][0x3c8] ;  /* 0x00007900ff1877ac */ /* 0x000ea20008000a00 */
[----:B------:R-:W-:-:S02]  /*0530*/  @UP1 UIADD3 UR26, UPT, UPT, UR26, 0x1, URZ ;  /* 0x000000011a1a1890 */ /* 0x000fc4000fffe0ff */
[----:B0-----:R-:W-:Y:S01]  /*0540*/  UIMAD.WIDE.U32 UR22, UR15, UR30, URZ ;  /* 0x0000001e0f1672a5 */ /* 0x001fe2000f8e00ff */
[----:B------:R-:W0:Y:S04]  /*0550*/  LDCU UR30, c[0x0][0x384] ;  /* 0x00007080ff1e77ac */ /* 0x000e280008000800 */
[----:B------:R-:W-:Y:S01]  /*0560*/  UMOV UR9, UR26 ;  /* 0x0000001a00097c82 */ /* 0x000fe20008000000 */
[----:B------:R-:W-:Y:S02]  /*0570*/  UIMAD UR8, UR15, UR5, UR13 ;  /* 0x000000050f0872a4 */ /* 0x000fe4000f8e020d */
[----:B------:R-:W-:Y:S02]  /*0580*/  @!UP0 UIADD3 UR9, UPT, UPT, -UR9, URZ, URZ ;  /* 0x000000ff09098290 */ /* 0x000fe4000fffe1ff */
[----:B------:R-:W-:-:S02]  /*0590*/  @!UP2 ULOP3.LUT UR9, URZ, UR27, URZ, 0x33, !UPT ;  /* 0x0000001bff09a292 */ /* 0x000fc4000f8e33ff */
[----:B-1----:R-:W-:Y:S02]  /*05a0*/  UIMAD.WIDE.U32 UR26, UR14, UR32, URZ ;  /* 0x000000200e1a72a5 */ /* 0x002fe4000f8e00ff */
[----:B------:R-:W-:Y:S01]  /*05b0*/  USHF.R.S32.HI UR11, URZ, 0x1f, UR9 ;  /* 0x0000001fff0b7899 */ /* 0x000fe20008011409 */
[----:B------:R-:W1:Y:S01]  /*05c0*/  LDCU.128 UR4, c[0x0][0x3a0] ;  /* 0x00007400ff0477ac */ /* 0x000e620008000c00 */
[----:B------:R-:W-:Y:S01]  /*05d0*/  UIMAD UR23, UR15, UR31, UR23 ;  /* 0x0000001f0f1772a4 */ /* 0x000fe2000f8e0217 */
[----:B------:R-:W3:Y:S01]  /*05e0*/  LDCU.64 UR20, c[0x0][0x448] ;  /* 0x00008900ff1477ac */ /* 0x000ee20008000a00 */
[----:B--2---:R-:W-:Y:S01]  /*05f0*/  UIMAD UR11, UR11, UR24, URZ ;  /* 0x000000180b0b72a4 */ /* 0x004fe2000f8e02ff */
[----:B------:R-:W2:Y:S01]  /*0600*/  LDCU.64 UR18, c[0x0][0x450] ;  /* 0x00008a00ff1277ac */ /* 0x000ea20008000a00 */
[----:B------:R-:W4:Y:S01]  /*0610*/  LDCU.64 UR38, c[0x0][0x440] ;  /* 0x00008800ff2677ac */ /* 0x000f220008000a00 */
[----:B------:R-:W-:Y:S02]  /*0620*/  UIMAD.WIDE.U32 UR22, UR9, UR24, UR22 ;  /* 0x00000018091672a5 */ /* 0x000fe4000f8e0016 */
[----:B------:R-:W-:-:S02]  /*0630*/  UIMAD UR17, UR9, UR25, UR11 ;  /* 0x00000019091172a4 */ /* 0x000fc4000f8e020b */
[----:B------:R-:W-:Y:S02]  /*0640*/  UIMAD UR9, UR14, UR33, UR27 ;  /* 0x000000210e0972a4 */ /* 0x000fe4000f8e021b */
[----:B0-----:R-:W-:Y:S01]  /*0650*/  UIMAD UR15, UR15, UR30, UR14 ;  /* 0x0000001e0f0f72a4 */ /* 0x001fe2000f8e020e */
[----:B------:R-:W0:Y:S01]  /*0660*/  LDCU UR27, c[0x0][0x38c] ;  /* 0x00007180ff1b77ac */ /* 0x000e220008000800 */
[----:B------:R-:W4:Y:S04]  /*0670*/  LDCU.64 UR30, c[0x0][0x3c0] ;  /* 0x00007800ff1e77ac */ /* 0x000f280008000a00 */
[----:B------:R-:W-:Y:S01]  /*0680*/  IMAD R64, R64, UR15, RZ ;  /* 0x0000000f40407c24 */ /* 0x000fe2000f8e02ff */
[----:B------:R-:W4:Y:S01]  /*0690*/  LDCU.64 UR32, c[0x0][0x3e0] ;  /* 0x00007c00ff2077ac */ /* 0x000f220008000a00 */
[----:B-1----:R-:W-:-:S02]  /*06a0*/  UIMAD.WIDE.U32 UR24, UR14, UR4, URZ ;  /* 0x000000040e1872a5 */ /* 0x002fc4000f8e00ff */
[----:B---3--:R-:W-:Y:S02]  /*06b0*/  ULEA UR11, UP0, UR22, UR20, 0x2 ;  /* 0x00000014160b7291 */ /* 0x008fe4000f8010ff */
[----:B------:R-:W-:Y:S02]  /*06c0*/  UIMAD UR5, UR14, UR5, UR25 ;  /* 0x000000050e0572a4 */ /* 0x000fe4000f8e0219 */
[----:B------:R-:W-:Y:S01]  /*06d0*/  UIADD3 UR23, UPT, UPT, UR23, UR17, URZ ;  /* 0x0000001117177290 */ /* 0x000fe2000fffe0ff */
[----:B0-----:R-:W-:Y:S01]  /*06e0*/  IMAD R64, R64, UR27, RZ ;  /* 0x0000001b40407c24 */ /* 0x001fe2000f8e02ff */
[----:B--2---:R-:W-:Y:S02]  /*06f0*/  ULEA UR20, UP2, UR26, UR18, 0x2 ;  /* 0x000000121a147291 */ /* 0x004fe4000f8410ff */
[----:B----4-:R-:W-:Y:S02]  /*0700*/  ULEA UR25, UP1, UR24, UR38, 0x2 ;  /* 0x0000002618197291 */ /* 0x010fe4000f8210ff */
[----:B------:R-:W-:-:S02]  /*0710*/  ULEA.HI.X UR23, UR22, UR21, UR23, 0x2, UP0 ;  /* 0x0000001516177291 */ /* 0x000fc400080f1417 */
[----:B------:R-:W-:Y:S02]  /*0720*/  ULEA.HI.X UR19, UR26, UR19, UR9, 0x2, UP2 ;  /* 0x000000131a137291 */ /* 0x000fe400090f1409 */
[----:B------:R-:W-:Y:S02]  /*0730*/  USHF.L.U64.HI UR17, UR30, 0x2, UR31 ;  /* 0x000000021e117899 */ /* 0x000fe4000801021f */
[----:B------:R-:W-:Y:S01]  /*0740*/  ULEA.HI.X UR24, UR24, UR39, UR5, 0x2, UP1 ;  /* 0x0000002718187291 */ /* 0x000fe200088f1405 */
[----:B------:R-:W-:Y:S01]  /*0750*/  UMOV UR4, URZ ;  /* 0x000000ff00047c82 */ /* 0x000fe20008000000 */
[----:B------:R-:W-:Y:S01]  /*0760*/  USHF.L.U64.HI UR21, UR6, 0x2, UR7 ;  /* 0x0000000206157899 */ /* 0x000fe20008010207 */
[----:B------:R-:W-:Y:S01]  /*0770*/  UMOV UR34, UR16 ;  /* 0x0000001000227c82 */ /* 0x000fe20008000000 */
[----:B------:R-:W-:Y:S01]  /*0780*/  USHF.L.U64.HI UR18, UR32, 0x2, UR33 ;  /* 0x0000000220127899 */ /* 0x000fe20008010221 */
[----:B------:R-:W-:Y:S01]  /*0790*/  UMOV UR26, UR10 ;  /* 0x0000000a001a7c82 */ /* 0x000fe20008000000 */
[----:B------:R-:W-:Y:S01]  /*07a0*/  UMOV UR31, UR36 ;  /* 0x00000024001f7c82 */ /* 0x000fe20008000000 */
[----:B------:R-:W-:Y:S01]  /*07b0*/  UMOV UR27, UR35 ;  /* 0x00000023001b7c82 */ /* 0x000fe20008000000 */
[----:B------:R-:W-:-:S08]  /*07c0*/  UMOV UR22, UR11 ;  /* 0x0000000b00167c82 */ /* 0x000fd00008000000 */
.L_x_2678:
[----:B0-----:R-:W0:Y:S01]  /*07d0*/  LDCU UR5, c[0x0][0x388] ;  /* 0x00007100ff0577ac */ /* 0x001e220008000800 */
[----:B------:R-:W-:Y:S01]  /*07e0*/  IMAD.SHL.U32 R2, R65, 0x10, RZ ;  /* 0x0000001041027824 */ /* 0x000fe200078e00ff */
[----:B------:R-:W-:Y:S01]  /*07f0*/  CS2R R12, SRZ ;  /* 0x00000000000c7805 */ /* 0x000fe2000001ff00 */
[----:B------:R-:W-:Y:S01]  /*0800*/  IMAD.SHL.U32 R4, R63, 0x4, RZ ;  /* 0x000000043f047824 */ /* 0x000fe200078e00ff */
[----:B------:R-:W-:Y:S01]  /*0810*/  USHF.L.U32 UR7, UR4, 0xb, URZ ;  /* 0x0000000b04077899 */ /* 0x000fe200080006ff */
[----:B------:R-:W-:Y:S01]  /*0820*/  HFMA2 R5, -RZ, RZ, 0, 0 ;  /* 0x00000000ff057431 */ /* 0x000fe200000001ff */
        /* <DEDUP_REMOVED lines=8> */
[----:B------:R-:W-:Y:S01]  /*08b0*/  MOV R0, RZ ;  /* 0x000000ff00007202 */ /* 0x000fe20000000f00 */
[----:B------:R-:W-:Y:S01]  /*08c0*/  IMAD.X R3, RZ, RZ, UR27, P1 ;  /* 0x0000001bff037e24 */ /* 0x000fe200088e06ff */
[----:B------:R-:W-:-:S02]  /*08d0*/  CS2R R16, SRZ ;  /* 0x0000000000107805 */ /* 0x000fc4000001ff00 */
[----:B------:R-:W-:Y:S01]  /*08e0*/  CS2R R18, SRZ ;  /* 0x0000000000127805 */ /* 0x000fe2000001ff00 */
[----:B0-----:R-:W-:Y:S01]  /*08f0*/  UIADD3 UR33, UPT, UPT, -UR7, UR5, URZ ;  /* 0x0000000507217290 */ /* 0x001fe2000fffe1ff */
[----:B------:R-:W-:-:S05]  /*0900*/  HFMA2 R21, -RZ, RZ, 0, 0 ;  /* 0x00000000ff157431 */ /* 0x000fca00000001ff */
[----:B------:R-:W-:Y:S01]  /*0910*/  ISETP.GE.AND P2, PT, R63, UR33, PT ;  /* 0x000000213f007c0c */ /* 0x000fe2000bf46270 */
[----:B------:R-:W-:Y:S01]  /*0920*/  BAR.SYNC.DEFER_BLOCKING 0x0 ;  /* 0x0000000000007b1d */ /* 0x000fe20000010000 */
[----:B------:R-:W-:-:S04]  /*0930*/  LOP3.LUT R63, R22, 0x1f, R65, 0xf8, !PT ;  /* 0x0000001f163f7812 */ /* 0x000fc800078ef841 */
[----:B------:R-:W-:-:S04]  /*0940*/  LOP3.LUT R57, R63, 0xc0, RZ, 0xfc, !PT ;  /* 0x000000c03f397812 */ /* 0x000fc800078efcff */
[----:B------:R-:W-:Y:S02]  /*0950*/  ISETP.GE.AND P0, PT, R57, UR33, PT ;  /* 0x0000002139007c0c */ /* 0x000fe4000bf06270 */
[C---:B------:R-:W-:Y:S02]  /*0960*/  LOP3.LUT R56, R63.reuse, 0xe0, RZ, 0xfc, !PT ;  /* 0x000000e03f387812 */ /* 0x040fe400078efcff */
[----:B------:R-:W-:Y:S02]  /*0970*/  LOP3.LUT R55, R63, 0x100, RZ, 0xfc, !PT ;  /* 0x000001003f377812 */ /* 0x000fe400078efcff */
[----:B------:R-:W-:-:S07]  /*0980*/  @P2 LOP3.LUT R20, R20, 0x100, RZ, 0xfc, !PT ;  /* 0x0000010014142812 */ /* 0x000fce00078efcff */
[----:B------:R-:W2:Y:S01]  /*0990*/  @!P0 LDG.E R13, desc[UR28][R6.64+0x300] ;  /* 0x0003001c060d8981 */ /* 0x000ea2000c1e1900 */
[----:B------:R-:W-:Y:S02]  /*09a0*/  ISETP.GE.AND P0, PT, R56, UR33, PT ;  /* 0x0000002138007c0c */ /* 0x000fe4000bf06270 */
[C---:B------:R-:W-:Y:S01]  /*09b0*/  LOP3.LUT R62, R63.reuse, 0x20, RZ, 0xfc, !PT ;  /* 0x000000203f3e7812 */ /* 0x040fe200078efcff */
[----:B------:R-:W3:Y:S01]  /*09c0*/  @!P2 LDG.E R5, desc[UR28][R6.64] ;  /* 0x0000001c0605a981 */ /* 0x000ee2000c1e1900 */
[C---:B------:R-:W-:Y:S02]  /*09d0*/  LOP3.LUT R58, R63.reuse, 0xa0, RZ, 0xfc, !PT ;  /* 0x000000a03f3a7812 */ /* 0x040fe400078efcff */
[C---:B------:R-:W-:Y:S02]  /*09e0*/  LOP3.LUT R61, R63.reuse, 0x40, RZ, 0xfc, !PT ;  /* 0x000000403f3d7812 */ /* 0x040fe400078efcff */
[C---:B------:R-:W-:Y:S02]  /*09f0*/  LOP3.LUT R59, R63.reuse, 0x80, RZ, 0xfc, !PT ;  /* 0x000000803f3b7812 */ /* 0x040fe400078efcff */
[----:B------:R-:W-:-:S02]  /*0a00*/  LOP3.LUT R60, R63, 0x60, RZ, 0xfc, !PT ;  /* 0x000000603f3c7812 */ /* 0x000fc400078efcff */
[----:B------:R-:W-:Y:S01]  /*0a10*/  ISETP.GE.AND P5, PT, R62, UR33, PT ;  /* 0x000000213e007c0c */ /* 0x000fe2000bfa6270 */
[----:B------:R-:W4:Y:S01]  /*0a20*/  @!P0 LDG.E R12, desc[UR28][R6.64+0x380] ;  /* 0x0003801c060c8981 */ /* 0x000f22000c1e1900 */
[----:B------:R-:W-:Y:S02]  /*0a30*/  ISETP.GE.AND P0, PT, R55, UR33, PT ;  /* 0x0000002137007c0c */ /* 0x000fe4000bf06270 */
[----:B------:R-:W-:Y:S02]  /*0a40*/  ISETP.GE.AND P1, PT, R58, UR33, PT ;  /* 0x000000213a007c0c */ /* 0x000fe4000bf26270 */
[----:B------:R-:W-:Y:S02]  /*0a50*/  ISETP.GE.AND P4, PT, R61, UR33, PT ;  /* 0x000000213d007c0c */ /* 0x000fe4000bf86270 */
[----:B------:R-:W-:Y:S02]  /*0a60*/  ISETP.GE.AND P2, PT, R59, UR33, PT ;  /* 0x000000213b007c0c */ /* 0x000fe4000bf46270 */
[----:B------:R-:W-:-:S02]  /*0a70*/  ISETP.GE.AND P3, PT, R60, UR33, PT ;  /* 0x000000213c007c0c */ /* 0x000fc4000bf66270 */
[C---:B------:R-:W-:Y:S01]  /*0a80*/  LOP3.LUT R54, R63.reuse, 0x120, RZ, 0xfc, !PT ;  /* 0x000001203f367812 */ /* 0x040fe200078efcff */
[----:B------:R-:W2:Y:S01]  /*0a90*/  @!P5 LDG.E R0, desc[UR28][R6.64+0x80] ;  /* 0x0000801c0600d981 */ /* 0x000ea2000c1e1900 */
[C---:B------:R-:W-:Y:S02]  /*0aa0*/  LOP3.LUT R53, R63.reuse, 0x140, RZ, 0xfc, !PT ;  /* 0x000001403f357812 */ /* 0x040fe400078efcff */
[C---:B------:R-:W-:Y:S01]  /*0ab0*/  LOP3.LUT R52, R63.reuse, 0x160, RZ, 0xfc, !PT ;  /* 0x000001603f347812 */ /* 0x040fe200078efcff */
[----:B------:R-:W4:Y:S01]  /*0ac0*/  @!P0 LDG.E R15, desc[UR28][R6.64+0x400] ;  /* 0x0004001c060f8981 */ /* 0x000f22000c1e1900 */
[C---:B------:R-:W-:Y:S02]  /*0ad0*/  LOP3.LUT R51, R63.reuse, 0x180, RZ, 0xfc, !PT ;  /* 0x000001803f337812 */ /* 0x040fe400078efcff */
[----:B------:R-:W-:Y:S01]  /*0ae0*/  LOP3.LUT R50, R63, 0x1a0, RZ, 0xfc, !PT ;  /* 0x000001a03f327812 */ /* 0x000fe200078efcff */
[----:B------:R-:W4:Y:S01]  /*0af0*/  @!P1 LDG.E R10, desc[UR28][R6.64+0x280] ;  /* 0x0002801c060a9981 */ /* 0x000f22000c1e1900 */
[----:B------:R-:W-:-:S02]  /*0b00*/  ISETP.GE.AND P0, PT, R54, UR33, PT ;  /* 0x0000002136007c0c */ /* 0x000fc4000bf06270 */
[----:B------:R-:W-:Y:S01]  /*0b10*/  LOP3.LUT R49, R63, 0x1c0, RZ, 0xfc, !PT ;  /* 0x000001c03f317812 */ /* 0x000fe200078efcff */
[----:B------:R-:W4:Y:S01]  /*0b20*/  @!P4 LDG.E R9, desc[UR28][R6.64+0x100] ;  /* 0x0001001c0609c981 */ /* 0x000f22000c1e1900 */
[----:B------:R-:W-:-:S03]  /*0b30*/  ISETP.GE.AND P1, PT, R53, UR33, PT ;  /* 0x0000002135007c0c */ /* 0x000fc6000bf26270 */
[----:B------:R-:W4:Y:S01]  /*0b40*/  @!P2 LDG.E R11, desc[UR28][R6.64+0x200] ;  /* 0x0002001c060ba981 */ /* 0x000f22000c1e1900 */
[----:B------:R-:W-:-:S03]  /*0b50*/  ISETP.GE.AND P2, PT, R52, UR33, PT ;  /* 0x0000002134007c0c */ /* 0x000fc6000bf46270 */
[----:B------:R-:W4:Y:S01]  /*0b60*/  @!P3 LDG.E R8, desc[UR28][R6.64+0x180] ;  /* 0x0001801c0608b981 */ /* 0x000f22000c1e1900 */
[----:B------:R-:W-:Y:S02]  /*0b70*/  ISETP.GE.AND P3, PT, R51, UR33, PT ;  /* 0x0000002133007c0c */ /* 0x000fe4000bf66270 */
[----:B------:R-:W-:Y:S01]  /*0b80*/  ISETP.GE.AND P4, PT, R50, UR33, PT ;  /* 0x0000002132007c0c */ /* 0x000fe2000bf86270 */
[----:B------:R-:W4:Y:S01]  /*0b90*/  @!P0 LDG.E R14, desc[UR28][R6.64+0x480] ;  /* 0x0004801c060e8981 */ /* 0x000f22000c1e1900 */
[----:B------:R-:W-:Y:S02]  /*0ba0*/  ISETP.GE.AND P5, PT, R49, UR33, PT ;  /* 0x0000002131007c0c */ /* 0x000fe4000bfa6270 */
[----:B------:R-:W-:Y:S01]  /*0bb0*/  LOP3.LUT R48, R63, 0x1e0, RZ, 0xfc, !PT ;  /* 0x000001e03f307812 */ /* 0x000fe200078efcff */
[----:B------:R-:W4:Y:S03]  /*0bc0*/  @!P1 LDG.E R17, desc[UR28][R6.64+0x500] ;  /* 0x0005001c06119981 */ /* 0x000f26000c1e1900 */
[----:B------:R-:W-:Y:S01]  /*0bd0*/  ISETP.GE.AND P6, PT, R48, UR33, PT ;  /* 0x0000002130007c0c */ /* 0x000fe2000bfc6270 */
[----:B------:R-:W4:Y:S01]  /*0be0*/  @!P2 LDG.E R16, desc[UR28][R6.64+0x580] ;  /* 0x0005801c0610a981 */ /* 0x000f22000c1e1900 */
[----:B------:R-:W-:-:S03]  /*0bf0*/  P2R R70, PR, RZ, 0x1 ;  /* 0x00000001ff467803 */ /* 0x000fc60000000000 */
[----:B------:R-:W4:Y:S01]  /*0c00*/  @!P3 LDG.E R19, desc[UR28][R6.64+0x600] ;  /* 0x0006001c0613b981 */ /* 0x000f22000c1e1900 */
[----:B------:R-:W-:-:S03]  /*0c10*/  LOP3.LUT P0, RZ, R20, 0x100, RZ, 0xc0, !PT ;  /* 0x0000010014ff7812 */ /* 0x000fc6000780c0ff */
[----:B------:R-:W4:Y:S01]  /*0c20*/  @!P4 LDG.E R18, desc[UR28][R6.64+0x680] ;  /* 0x0006801c0612c981 */ /* 0x000f22000c1e1900 */
[----:B------:R-:W-:-:S03]  /*0c30*/  MOV R20, RZ ;  /* 0x000000ff00147202 */ /* 0x000fc60000000f00 */
[----:B------:R-:W4:Y:S04]  /*0c40*/  @!P5 LDG.E R21, desc[UR28][R6.64+0x700] ;  /* 0x0007001c0615d981 */ /* 0x000f28000c1e1900 */
[----:B------:R0:W4:Y:S01]  /*0c50*/  @!P6 LDG.E R20, desc[UR28][R6.64+0x780] ;  /* 0x0007801c0614e981 */ /* 0x000122000c1e1900 */
        /* <DEDUP_REMOVED lines=9> */
[C---:B------:R-:W-:Y:S01]  /*0cf0*/  IADD3 R23, PT, PT, R22.reuse, 0x20, RZ ;  /* 0x0000002016177810 */ /* 0x040fe20007ffe0ff */
[----:B------:R-:W-:Y:S01]  /*0d00*/  VIADD R27, R22, 0x80 ;  /* 0x00000080161b7836 */ /* 0x000fe20000000000 */
[-C--:B------:R-:W-:Y:S02]  /*0d10*/  LEA.HI.SX32 R7, R7, R22.reuse, 0x1b ;  /* 0x0000001607077211 */ /* 0x080fe400078fdaff */
[----:B------:R-:W-:-:S02]  /*0d20*/  LEA.HI.SX32 R23, R23, R22, 0x1b ;  /* 0x0000001617177211 */ /* 0x000fc400078fdaff */
[-C--:B------:R-:W-:Y:S02]  /*0d30*/  LEA.HI.SX32 R25, R25, R22.reuse, 0x1b ;  /* 0x0000001619197211 */ /* 0x080fe400078fdaff */
[----:B------:R-:W-:Y:S02]  /*0d40*/  LEA R43, R7, UR5, 0x2 ;  /* 0x00000005072b7c11 */ /* 0x000fe4000f8e10ff */
[C---:B------:R-:W-:Y:S02]  /*0d50*/  IADD3 R7, PT, PT, R22.reuse, 0xe0, RZ ;  /* 0x000000e016077810 */ /* 0x040fe40007ffe0ff */
[----:B------:R-:W-:Y:S02]  /*0d60*/  LEA.HI.SX32 R27, R27, R22, 0x1b ;  /* 0x000000161b1b7211 */ /* 0x000fe400078fdaff */
[----:B------:R-:W-:Y:S02]  /*0d70*/  LEA R45, R23, UR5, 0x2 ;  /* 0x00000005172d7c11 */ /* 0x000fe4000f8e10ff */
[----:B------:R-:W-:-:S02]  /*0d80*/  IADD3 R29, PT, PT, R22, 0xa0, RZ ;  /* 0x000000a0161d7810 */ /* 0x000fc40007ffe0ff */
[----:B------:R-:W-:Y:S01]  /*0d90*/  LEA R44, R25, UR5, 0x2 ;  /* 0x00000005192c7c11 */ /* 0x000fe2000f8e10ff */
[C---:B------:R-:W-:Y:S01]  /*0da0*/  VIADD R23, R22.reuse, 0x100 ;  /* 0x0000010016177836 */ /* 0x040fe20000000000 */
[-C--:B------:R-:W-:Y:S02]  /*0db0*/  LEA.HI.SX32 R7, R7, R22.reuse, 0x1b ;  /* 0x0000001607077211 */ /* 0x080fe400078fdaff */
[----:B------:R-:W-:Y:S01]  /*0dc0*/  LEA R42, R27, UR5, 0x2 ;  /* 0x000000051b2a7c11 */ /* 0x000fe2000f8e10ff */
[C---:B------:R-:W-:Y:S01]  /*0dd0*/  VIADD R27, R22.reuse, 0x140 ;  /* 0x00000140161b7836 */ /* 0x040fe20000000000 */
[-C--:B------:R-:W-:Y:S02]  /*0de0*/  LEA.HI.SX32 R29, R29, R22.reuse, 0x1b ;  /* 0x000000161d1d7211 */ /* 0x080fe400078fdaff */
[C---:B------:R-:W-:Y:S02]  /*0df0*/  IADD3 R25, PT, PT, R22.reuse, 0x120, RZ ;  /* 0x0000012016197810 */ /* 0x040fe40007ffe0ff */
[----:B------:R-:W-:Y:S01]  /*0e00*/  LEA R39, R7, UR5, 0x2 ;  /* 0x0000000507277c11 */ /* 0x000fe2000f8e10ff */
[----:B------:R-:W-:Y:S01]  /*0e10*/  VIADD R7, R22, 0x180 ;  /* 0x0000018016077836 */ /* 0x000fe20000000000 */
[----:B------:R-:W-:-:S02]  /*0e20*/  LEA.HI.SX32 R23, R23, R22, 0x1b ;  /* 0x0000001617177211 */ /* 0x000fc400078fdaff */
[----:B------:R-:W-:Y:S02]  /*0e30*/  LEA R41, R29, UR5, 0x2 ;  /* 0x000000051d297c11 */ /* 0x000fe4000f8e10ff */
[-C--:B------:R-:W-:Y:S02]  /*0e40*/  LEA.HI.SX32 R25, R25, R22.reuse, 0x1b ;  /* 0x0000001619197211 */ /* 0x080fe400078fdaff */
[-C--:B------:R-:W-:Y:S02]  /*0e50*/  LEA.HI.SX32 R27, R27, R22.reuse, 0x1b ;  /* 0x000000161b1b7211 */ /* 0x080fe400078fdaff */
[----:B------:R-:W-:Y:S02]  /*0e60*/  LEA R38, R23, UR5, 0x2 ;  /* 0x0000000517267c11 */ /* 0x000fe4000f8e10ff */
[----:B------:R-:W-:Y:S02]  /*0e70*/  LEA.HI.SX32 R7, R7, R22, 0x1b ;  /* 0x0000001607077211 */ /* 0x000fe400078fdaff */
        /* <DEDUP_REMOVED lines=8> */
[----:B------:R-:W-:Y:S01]  /*0f00*/  HFMA2 R74, -RZ, RZ, 0, 0 ;  /* 0x00000000ff4a7431 */ /* 0x000fe200000001ff */
[----:B---3--:R0:W-:Y:S02]  /*0f10*/  STS [R46], R5 ;  /* 0x000000052e007388 */ /* 0x0081e40000000800 */
[----:B0-----:R-:W-:-:S05]  /*0f20*/  VIADD R5, R22, 0xc0 ;  /* 0x000000c016057836 */ /* 0x001fca0000000000 */
[----:B------:R-:W-:-:S04]  /*0f30*/  LEA.HI.SX32 R5, R5, R22, 0x1b ;  /* 0x0000001605057211 */ /* 0x000fc800078fdaff */
[----:B------:R-:W-:Y:S01]  /*0f40*/  LEA R40, R5, UR5, 0x2 ;  /* 0x0000000505287c11 */ /* 0x000fe2000f8e10ff */
[----:B--2---:R-:W-:Y:S01]  /*0f50*/  STS [R45+0x80], R0 ;  /* 0x000080002d007388 */ /* 0x004fe20000000800 */
[----:B------:R-:W-:-:S04]  /*0f60*/  IADD3 R5, PT, PT, R22, 0x160, RZ ;  /* 0x0000016016057810 */ /* 0x000fc80007ffe0ff */
[----:B------:R-:W-:Y:S01]  /*0f70*/  LEA.HI.SX32 R5, R5, R22, 0x1b ;  /* 0x0000001605057211 */ /* 0x000fe200078fdaff */
[----:B----4-:R0:W-:Y:S04]  /*0f80*/  STS [R44+0x100], R9 ;  /* 0x000100092c007388 */ /* 0x0101e80000000800 */
[----:B------:R-:W-:Y:S01]  /*0f90*/  STS [R43+0x180], R8 ;  /* 0x000180082b007388 */ /* 0x000fe20000000800 */
[----:B0-----:R-:W-:-:S03]  /*0fa0*/  IADD3 R9, PT, PT, R22, 0x1a0, RZ ;  /* 0x000001a016097810 */ /* 0x001fc60007ffe0ff */
[----:B------:R0:W-:Y:S01]  /*0fb0*/  STS [R42+0x200], R11 ;  /* 0x0002000b2a007388 */ /* 0x0001e20000000800 */
[----:B------:R-:W-:-:S03]  /*0fc0*/  LEA.HI.SX32 R9, R9, R22, 0x1b ;  /* 0x0000001609097211 */ /* 0x000fc600078fdaff */
[----:B------:R-:W-:Y:S01]  /*0fd0*/  STS [R41+0x280], R10 ;  /* 0x0002800a29007388 */ /* 0x000fe20000000800 */
[----:B0-----:R-:W-:-:S03]  /*0fe0*/  VIADD R11, R22, 0x1c0 ;  /* 0x000001c0160b7836 */ /* 0x001fc60000000000 */
[----:B------:R-:W-:Y:S01]  /*0ff0*/  STS [R40+0x300], R13 ;  /* 0x0003000d28007388 */ /* 0x000fe20000000800 */
[----:B------:R-:W-:Y:S02]  /*1000*/  LEA R35, R5, UR5, 0x2 ;  /* 0x0000000505237c11 */ /* 0x000fe4000f8e10ff */
[----:B------:R-:W-:Y:S01]  /*1010*/  LEA.HI.SX32 R11, R11, R22, 0x1b ;  /* 0x000000160b0b7211 */ /* 0x000fe200078fdaff */
[----:B------:R-:W-:Y:S01]  /*1020*/  STS [R39+0x380], R12 ;  /* 0x0003800c27007388 */ /* 0x000fe20000000800 */
[----:B------:R-:W-:Y:S01]  /*1030*/  LEA R33, R9, UR5, 0x2 ;  /* 0x0000000509217c11 */ /* 0x000fe2000f8e10ff */
[----:B------:R-:W-:Y:S01]  /*1040*/  IMAD R22, R47, 0xf, R22 ;  /* 0x0000000f2f167824 */ /* 0x000fe200078e0216 */
[----:B------:R-:W-:Y:S01]  /*1050*/  LEA R32, R11, UR5, 0x2 ;  /* 0x000000050b207c11 */ /* 0x000fe2000f8e10ff */
[----:B------:R-:W-:Y:S04]  /*1060*/  STS [R38+0x400], R15 ;  /* 0x0004000f26007388 */ /* 0x000fe80000000800 */
[----:B------:R-:W-:Y:S04]  /*1070*/  STS [R37+0x480], R14 ;  /* 0x0004800e25007388 */ /* 0x000fe80000000800 */
[----:B------:R0:W-:Y:S04]  /*1080*/  STS [R36+0x500], R17 ;  /* 0x0005001124007388 */ /* 0x0001e80000000800 */
[----:B------:R-:W-:Y:S01]  /*1090*/  STS [R35+0x580], R16 ;  /* 0x0005801023007388 */ /* 0x000fe20000000800 */
[----:B------:R-:W-:-:S03]  /*10a0*/  VIADD R5, R22, 0x1 ;  /* 0x0000000116057836 */ /* 0x000fc60000000000 */
[----:B------:R1:W-:Y:S01]  /*10b0*/  STS [R34+0x600], R19 ;  /* 0x0006001322007388 */ /* 0x0003e20000000800 */
[C---:B------:R-:W-:Y:S01]  /*10c0*/  VIADD R9, R22.reuse, 0x3 ;  /* 0x0000000316097836 */ /* 0x040fe20000000000 */
[C---:B------:R-:W-:Y:S01]  /*10d0*/  IADD3 R25, PT, PT, R22.reuse, 0x8, RZ ;  /* 0x0000000816197810 */ /* 0x040fe20007ffe0ff */
[C---:B0-----:R-:W-:Y:S01]  /*10e0*/  VIADD R17, R22.reuse, 0x7 ;  /* 0x0000000716117836 */ /* 0x041fe20000000000 */
[----:B------:R-:W-:Y:S01]  /*10f0*/  STS [R33+0x680], R18 ;  /* 0x0006801221007388 */ /* 0x000fe20000000800 */
[C---:B------:R-:W-:Y:S01]  /*1100*/  VIADD R13, R22.reuse, 0x5 ;  /* 0x00000005160d7836 */ /* 0x040fe20000000000 */
[C---:B------:R-:W-:Y:S01]  /*1110*/  IADD3 R7, PT, PT, R22.reuse, 0x2, RZ ;  /* 0x0000000216077810 */ /* 0x040fe20007ffe0ff */
[C---:B------:R-:W-:Y:S01]  /*1120*/  VIADD R71, R22.reuse, 0xd ;  /* 0x0000000d16477836 */ /* 0x040fe20000000000 */
[----:B------:R0:W-:Y:S01]  /*1130*/  STS [R32+0x700], R21 ;  /* 0x0007001520007388 */ /* 0x0001e20000000800 */
[C---:B------:R-:W-:Y:S02]  /*1140*/  VIADD R75, R22.reuse, 0xf ;  /* 0x0000000f164b7836 */ /* 0x040fe40000000000 */
[C---:B-1----:R-:W-:Y:S01]  /*1150*/  VIADD R19, R22.reuse, 0x9 ;  /* 0x0000000916137836 */ /* 0x042fe20000000000 */
[----:B------:R-:W-:-:S02]  /*1160*/  IADD3 R11, PT, PT, R22, 0x4, RZ ;  /* 0x00000004160b7810 */ /* 0x000fc40007ffe0ff */
[C---:B------:R-:W-:Y:S02]  /*1170*/  IADD3 R15, PT, PT, R22.reuse, 0x6, RZ ;  /* 0x00000006160f7810 */ /* 0x040fe40007ffe0ff */
[C---:B------:R-:W-:Y:S01]  /*1180*/  IADD3 R27, PT, PT, R22.reuse, 0xa, RZ ;  /* 0x0000000a161b7810 */ /* 0x040fe20007ffe0ff */
[C---:B0-----:R-:W-:Y:S01]  /*1190*/  VIADD R21, R22.reuse, 0xb ;  /* 0x0000000b16157836 */ /* 0x041fe20000000000 */
        /* <DEDUP_REMOVED lines=18> */
[----:B------:R0:W-:Y:S01]  /*12c0*/  STS [R31+0x780], R20 ;  /* 0x000780141f007388 */ /* 0x0001e20000000800 */
[----:B------:R-:W-:Y:S01]  /*12d0*/  LEA R23, R17, UR5, 0x2 ;  /* 0x0000000511177c11 */ /* 0x000fe2000f8e10ff */
[----:B------:R-:W-:Y:S01]  /*12e0*/  NOP ;  /* 0x0000000000007918 */ /* 0x000fe20000000000 */
[----:B------:R-:W-:-:S03]  /*12f0*/  LEA R22, R0, UR5, 0x2 ;  /* 0x0000000500167c11 */ /* 0x000fc6000f8e10ff */
[----:B------:R-:W-:Y:S01]  /*1300*/  LDS R109, [R23+0x1c] ;  /* 0x00001c00176d7984 */ /* 0x000fe20000000800 */
[----:B------:R-:W-:Y:S02]  /*1310*/  LEA R21, R19, UR5, 0x2 ;  /* 0x0000000513157c11 */ /* 0x000fe4000f8e10ff */
[----:B------:R-:W-:Y:S01]  /*1320*/  LEA R30, R30, UR5, 0x2 ;  /* 0x000000051e1e7c11 */ /* 0x000fe2000f8e10ff */
[----:B------:R-:W-:Y:S01]  /*1330*/  LDS R110, [R22+0x20] ;  /* 0x00002000166e7984 */ /* 0x000fe20000000800 */
[----:B------:R-:W-:Y:S02]  /*1340*/  LEA R29, R5, UR5, 0x2 ;  /* 0x00000005051d7c11 */ /* 0x000fe4000f8e10ff */
[----:B------:R-:W-:Y:S01]  /*1350*/  LEA R28, R7, UR5, 0x2 ;  /* 0x00000005071c7c11 */ /* 0x000fe2000f8e10ff */
[----:B------:R-:W-:Y:S01]  /*1360*/  LDS R102, [R30] ;  /* 0x000000001e667984 */ /* 0x000fe20000000800 */
[----:B------:R-:W-:Y:S02]  /*1370*/  LEA R27, R9, UR5, 0x2 ;  /* 0x00000005091b7c11 */ /* 0x000fe4000f8e10ff */
[----:B------:R-:W-:Y:S01]  /*1380*/  LEA R26, R11, UR5, 0x2 ;  /* 0x000000050b1a7c11 */ /* 0x000fe2000f8e10ff */
[----:B------:R-:W-:Y:S01]  /*1390*/  LDS R103, [R29+0x4] ;  /* 0x000004001d677984 */ /* 0x000fe20000000800 */
[----:B------:R-:W-:-:S02]  /*13a0*/  LEA R25, R13, UR5, 0x2 ;  /* 0x000000050d197c11 */ /* 0x000fc4000f8e10ff */
[----:B------:R-:W-:Y:S01]  /*13b0*/  LEA R24, R15, UR5, 0x2 ;  /* 0x000000050f187c11 */ /* 0x000fe2000f8e10ff */
[----:B------:R-:W-:Y:S01]  /*13c0*/  LDS R104, [R28+0x8] ;  /* 0x000008001c687984 */ /* 0x000fe20000000800 */
[----:B0-----:R-:W-:Y:S02]  /*13d0*/  LEA R20, R6, UR5, 0x2 ;  /* 0x0000000506147c11 */ /* 0x001fe4000f8e10ff */
[----:B------:R-:W-:Y:S01]  /*13e0*/  LEA R19, R8, UR5, 0x2 ;  /* 0x0000000508137c11 */ /* 0x000fe2000f8e10ff */
[----:B------:R-:W-:Y:S01]  /*13f0*/  LDS R105, [R27+0xc] ;  /* 0x00000c001b697984 */ /* 0x000fe20000000800 */
[----:B------:R-:W-:Y:S02]  /*1400*/  LEA R18, R18, UR5, 0x2 ;  /* 0x0000000512127c11 */ /* 0x000fe4000f8e10ff */
[----:B------:R-:W-:Y:S01]  /*1410*/  LEA R17, R71, UR5, 0x2 ;  /* 0x0000000547117c11 */ /* 0x000fe2000f8e10ff */
[----:B------:R-:W-:Y:S01]  /*1420*/  LDS R106, [R26+0x10] ;  /* 0x000010001a6a7984 */ /* 0x000fe20000000800 */
[----:B------:R-:W-:-:S02]  /*1430*/  LEA R16, R16, UR5, 0x2 ;  /* 0x0000000510107c11 */ /* 0x000fc4000f8e10ff */
[----:B------:R-:W-:Y:S01]  /*1440*/  LEA R0, R75, UR5, 0x2 ;  /* 0x000000054b007c11 */ /* 0x000fe2000f8e10ff */
        /* <DEDUP_REMOVED lines=11> */
[----:B------:R-:W-:Y:S01]  /*1500*/  IMAD.MOV.U32 R5, RZ, RZ, RZ ;  /* 0x000000ffff057224 */ /* 0x000fe200078e00ff */
[----:B------:R-:W-:-:S04]  /*1510*/  CS2R R10, SRZ ;  /* 0x00000000000a7805 */ /* 0x000fc8000001ff00 */
[----:B------:R-:W2:Y:S01]  /*1520*/  @!P0 LDG.E R73, desc[UR28][R2.64] ;  /* 0x0000001c02498981 */ /* 0x000ea2000c1e1900 */
[----:B------:R-:W-:-:S03]  /*1530*/  ISETP.GE.AND P0, PT, R61, UR33, PT ;  /* 0x000000213d007c0c */ /* 0x000fc6000bf06270 */
[----:B------:R-:W3:Y:S01]  /*1540*/  @!P1 LDG.E R10, desc[UR28][R2.64+0x80] ;  /* 0x0000801c020a9981 */ /* 0x000ee2000c1e1900 */
[----:B------:R-:W-:-:S09]  /*1550*/  ISETP.GE.AND P1, PT, R60, UR33, PT ;  /* 0x000000213c007c0c */ /* 0x000fd2000bf26270 */
[----:B------:R-:W4:Y:S01]  /*1560*/  @!P0 LDG.E R5, desc[UR28][R2.64+0x100] ;  /* 0x0001001c02058981 */ /* 0x000f22000c1e1900 */
[----:B------:R-:W-:Y:S02]  /*1570*/  ISETP.GE.AND P0, PT, R59, UR33, PT ;  /* 0x000000213b007c0c */ /* 0x000fe4000bf06270 */
[----:B------:R-:W-:Y:S02]  /*1580*/  CS2R R12, SRZ ;  /* 0x00000000000c7805 */ /* 0x000fe4000001ff00 */
[----:B------:R-:W-:-:S04]  /*1590*/  MOV R7, RZ ;  /* 0x000000ff00077202 */ /* 0x000fc80000000f00 */
[----:B------:R-:W4:Y:S01]  /*15a0*/  @!P1 LDG.E R12, desc[UR28][R2.64+0x180] ;  /* 0x0001801c020c9981 */ /* 0x000f22000c1e1900 */
[----:B------:R-:W-:-:S04]  /*15b0*/  ISETP.GE.AND P1, PT, R58, UR33, PT ;  /* 0x000000213a007c0c */ /* 0x000fc8000bf26270 */
[----:B------:R-:W4:Y:S01]  /*15c0*/  @!P0 LDG.E R7, desc[UR28][R2.64+0x200] ;  /* 0x0002001c02078981 */ /* 0x000f22000c1e1900 */
[----:B------:R-:W-:Y:S01]  /*15d0*/  ISETP.GE.AND P0, PT, R57, UR33, PT ;  /* 0x0000002139007c0c */ /* 0x000fe2000bf06270 */
[----:B------:R-:W-:Y:S01]  /*15e0*/  IMAD.MOV.U32 R9, RZ, RZ, RZ ;  /* 0x000000ffff097224 */ /* 0x000fe200078e00ff */
[----:B------:R-:W-:-:S06]  /*15f0*/  CS2R R14, SRZ ;  /* 0x00000000000e7805 */ /* 0x000fcc000001ff00 */
[----:B------:R-:W4:Y:S01]  /*1600*/  @!P1 LDG.E R14, desc[UR28][R2.64+0x280] ;  /* 0x0002801c020e9981 */ /* 0x000f22000c1e1900 */
[----:B------:R-:W-:Y:S02]  /*1610*/  ISETP.GE.AND P1, PT, R56, UR33, PT ;  /* 0x0000002138007c0c */ /* 0x000fe4000bf26270 */
[----:B------:R-:W-:Y:S01]  /*1620*/  MOV R76, RZ ;  /* 0x000000ff004c7202 */ /* 0x000fe20000000f00 */
[----:B------:R-:W-:Y:S01]  /*1630*/  IMAD.MOV.U32 R78, RZ, RZ, RZ ;  /* 0x000000ffff4e7224 */ /* 0x000fe200078e00ff */
[----:B------:R-:W4:Y:S01]  /*1640*/  @!P0 LDG.E R9, desc[UR28][R2.64+0x300] ;  /* 0x0003001c02098981 */ /* 0x000f22000c1e1900 */
[----:B------:R-:W-:-:S03]  /*1650*/  ISETP.GE.AND P0, PT, R55, UR33, PT ;  /* 0x0000002137007c0c */ /* 0x000fc6000bf06270 */
[----:B------:R-:W4:Y:S04]  /*1660*/  @!P3 LDG.E R15, desc[UR28][R2.64+0x600] ;  /* 0x0006001c020fb981 */ /* 0x000f28000c1e1900 */
[----:B------:R-:W4:Y:S04]  /*1670*/  @!P4 LDG.E R76, desc[UR28][R2.64+0x680] ;  /* 0x0006801c024cc981 */ /* 0x000f28000c1e1900 */
[----:B------:R-:W4:Y:S01]  /*1680*/  @!P1 LDG.E R74, desc[UR28][R2.64+0x380] ;  /* 0x0003801c024a9981 */ /* 0x000f22000c1e1900 */
[----:B------:R-:W-:-:S03]  /*1690*/  ISETP.NE.AND P1, PT, R72, RZ, PT ;  /* 0x000000ff4800720c */ /* 0x000fc60003f25270 */
[----:B------:R-:W4:Y:S01]  /*16a0*/  @!P0 LDG.E R11, desc[UR28][R2.64+0x400] ;  /* 0x0004001c020b8981 */ /* 0x000f22000c1e1900 */
[----:B------:R-:W-:Y:S02]  /*16b0*/  ISETP.NE.AND P0, PT, R70, RZ, PT ;  /* 0x000000ff4600720c */ /* 0x000fe40003f05270 */
[----:B------:R-:W-:Y:S01]  /*16c0*/  CS2R R70, SRZ ;  /* 0x0000000000467805 */ /* 0x000fe2000001ff00 */
[----:B------:R-:W-:Y:S01]  /*16d0*/  IMAD.MOV.U32 R72, RZ, RZ, RZ ;  /* 0x000000ffff487224 */ /* 0x000fe200078e00ff */
        /* <DEDUP_REMOVED lines=86> */
.L_x_2641:
[----:B------:R-:W-:Y:S05]  /*1c40*/  BSYNC.RECONVERGENT B0 ;  /* 0x0000000000007941 */ /* 0x000fea0003800200 */
.L_x_2640:
        /* <DEDUP_REMOVED lines=34> */
.L_x_2643:
[----:B------:R-:W-:Y:S05]  /*1e70*/  BSYNC.RECONVERGENT B0 ;  /* 0x0000000000007941 */ /* 0x000fea0003800200 */
.L_x_2642:
        /* <DEDUP_REMOVED lines=36> */
.L_x_2645:
[----:B------:R-:W-:Y:S05]  /*20c0*/  BSYNC.RECONVERGENT B0 ;  /* 0x0000000000007941 */ /* 0x000fea0003800200 */
.L_x_2644:
        /* <DEDUP_REMOVED lines=34> */
.L_x_2647:
[----:B------:R-:W-:Y:S05]  /*22f0*/  BSYNC.RECONVERGENT B0 ;  /* 0x0000000000007941 */ /* 0x000fea0003800200 */
.L_x_2646:
        /* <DEDUP_REMOVED lines=36> */
.L_x_2649:
[----:B------:R-:W-:Y:S05]  /*2540*/  BSYNC.RECONVERGENT B0 ;  /* 0x0000000000007941 */ /* 0x000fea0003800200 */
.L_x_2648:
        /* <DEDUP_REMOVED lines=34> */
.L_x_2651:
[----:B------:R-:W-:Y:S05]  /*2770*/  BSYNC.RECONVERGENT B0 ;  /* 0x0000000000007941 */ /* 0x000fea0003800200 */
.L_x_2650:
        /* <DEDUP_REMOVED lines=36> */
.L_x_2653:
[----:B------:R-:W-:Y:S05]  /*29c0*/  BSYNC.RECONVERGENT B0 ;  /* 0x0000000000007941 */ /* 0x000fea0003800200 */
.L_x_2652:
        /* <DEDUP_REMOVED lines=34> */
.L_x_2655:
[----:B------:R-:W-:Y:S05]  /*2bf0*/  BSYNC.RECONVERGENT B0 ;  /* 0x0000000000007941 */ /* 0x000fea0003800200 */
.L_x_2654:
        /* <DEDUP_REMOVED lines=36> */
.L_x_2657:
[----:B------:R-:W-:Y:S05]  /*2e40*/  BSYNC.RECONVERGENT B0 ;  /* 0x0000000000007941 */ /* 0x000fea0003800200 */
.L_x_2656:
        /* <DEDUP_REMOVED lines=34> */
.L_x_2659:
[----:B------:R-:W-:Y:S05]  /*3070*/  BSYNC.RECONVERGENT B0 ;  /* 0x0000000000007941 */ /* 0x000fea0003800200 */
.L_x_2658:
        /* <DEDUP_REMOVED lines=39> */
.L_x_2661:
[----:B------:R-:W-:Y:S05]  /*32f0*/  BSYNC.RECONVERGENT B0 ;  /* 0x0000000000007941 */ /* 0x000fea0003800200 */
.L_x_2660:
        /* <DEDUP_REMOVED lines=32> */
.L_x_2663:
[----:B------:R-:W-:Y:S05]  /*3500*/  BSYNC.RECONVERGENT B0 ;  /* 0x0000000000007941 */ /* 0x000fea0003800200 */
.L_x_2662:
        /* <DEDUP_REMOVED lines=32> */
.L_x_2665:
[----:B------:R-:W-:Y:S05]  /*3710*/  BSYNC.RECONVERGENT B0 ;  /* 0x0000000000007941 */ /* 0x000fea0003800200 */
.L_x_2664:
        /* <DEDUP_REMOVED lines=32> */
.L_x_2667:
[----:B------:R-:W-:Y:S05]  /*3920*/  BSYNC.RECONVERGENT B0 ;  /* 0x0000000000007941 */ /* 0x000fea0003800200 */
.L_x_2666:
        /* <DEDUP_REMOVED lines=32> */
.L_x_2669:
[----:B------:R-:W-:Y:S05]  /*3b30*/  BSYNC.RECONVERGENT B0 ;  /* 0x0000000000007941 */ /* 0x000fea0003800200 */
.L_x_2668:
        /* <DEDUP_REMOVED lines=32> */
.L_x_2671:
[----:B------:R-:W-:Y:S05]  /*3d40*/  BSYNC.RECONVERGENT B0 ;  /* 0x0000000000007941 */ /* 0x000fea0003800200 */
.L_x_2670:
        /* <DEDUP_REMOVED lines=20> */
[----:B------:R-:W0:Y:S01]  /*3e90*/  LDCU UR9, c[0x0][0x38c] ;  /* 0x00007180ff0977ac */ /* 0x000e220008000800 */
[----:B------:R-:W-:Y:S01]  /*3ea0*/  MOV R3, UR22 ;  /* 0x0000001600037c02 */ /* 0x000fe20008000f00 */
[----:B------:R-:W-:Y:S01]  /*3eb0*/  FMUL.FTZ R102, R102, R79 ;  /* 0x0000004f66667220 */ /* 0x000fe20000410000 */
[----:B------:R-:W-:Y:S01]  /*3ec0*/  ISETP.GE.AND P1, PT, R63, UR33, PT ;  /* 0x000000213f007c0c */ /* 0x000fe2000bf26270 */
[----:B------:R-:W-:Y:S01]  /*3ed0*/  FMUL.FTZ R103, R103, R78 ;  /* 0x0000004e67677220 */ /* 0x000fe20000410000 */
[----:B------:R-:W-:Y:S01]  /*3ee0*/  IADD3 R2, P0, P2, R4, 0x400, R3 ;  /* 0x0000040004027810 */ /* 0x000fe20007a1e003 */
        /* <DEDUP_REMOVED lines=12> */
[----:B0-----:R-:W-:Y:S01]  /*3fb0*/  UISETP.LT.AND UP0, UPT, UR9, 0x1, UPT ;  /* 0x000000010900788c */ /* 0x001fe2000bf01270 */
[----:B------:R-:W-:Y:S01]  /*3fc0*/  FMUL.FTZ R116, R116, R84 ;  /* 0x0000005474747220 */ /* 0x000fe20000410000 */
[----:B------:R-:W-:Y:S01]  /*3fd0*/  FMUL.FTZ R117, R117, R100 ;  /* 0x0000006475757220 */ /* 0x000fe20000410000 */
[----:B------:R-:W-:Y:S01]  /*3fe0*/  IADD3.X R3, PT, PT, RZ, UR23, RZ, P0, P2 ;  /* 0x00000017ff037c10 */ /* 0x000fe200087e44ff */
[----:B------:R-:W-:-:S02]  /*3ff0*/  USEL UR10, UR9, 0x1, !UP0 ;  /* 0x00000001090a7887 */ /* 0x000fc4000c000000 */
[----:B------:R-:W-:Y:S02]  /*4000*/  UIMAD UR7, UR4, UR7, URZ ;  /* 0x00000007040772a4 */ /* 0x000fe4000f8e02ff */
[----:B------:R-:W-:Y:S02]  /*4010*/  UIADD3 UR9, UPT, UPT, UR5, 0x2150, URZ ;  /* 0x0000215005097890 */ /* 0x000fe4000fffe0ff */
[----:B------:R-:W-:Y:S01]  /*4020*/  UIADD3 UR10, UPT, UPT, -UR10, URZ, URZ ;  /* 0x000000ff0a0a7290 */ /* 0x000fe2000fffe1ff */
[----:B------:R-:W-:Y:S01]  /*4030*/  UMOV UR15, UR20 ;  /* 0x00000014000f7c82 */ /* 0x000fe20008000000 */
[----:B------:R-:W-:Y:S01]  /*4040*/  UMOV UR16, UR19 ;  /* 0x0000001300107c82 */ /* 0x000fe20008000000 */
[----:B------:R-:W-:Y:S01]  /*4050*/  UMOV UR11, UR25 ;  /* 0x00000019000b7c82 */ /* 0x000fe20008000000 */
[----:B------:R-:W-:-:S08]  /*4060*/  UMOV UR14, UR24 ;  /* 0x00000018000e7c82 */ /* 0x000fd00008000000 */
.L_x_2677:
[----:B------:R-:W-:Y:S02]  /*4070*/  SHF.L.U32 R6, R65, 0x4, RZ ;  /* 0x0000000441067819 */ /* 0x000fe400000006ff */
[----:B------:R-:W-:Y:S02]  /*4080*/  CS2R R8, SRZ ;  /* 0x0000000000087805 */ /* 0x000fe4000001ff00 */
[----:B------:R-:W-:Y:S02]  /*4090*/  CS2R R10, SRZ ;  /* 0x00000000000a7805 */ /* 0x000fe4000001ff00 */
[----:B0-----:R-:W-:Y:S02]  /*40a0*/  CS2R R12, SRZ ;  /* 0x00000000000c7805 */ /* 0x001fe4000001ff00 */
[----:B------:R-:W-:Y:S02]  /*40b0*/  LOP3.LUT R4, R6, 0x3e00, RZ, 0xc0, !PT ;  /* 0x00003e0006047812 */ /* 0x000fe400078ec0ff */
[----:B------:R-:W-:Y:S01]  /*40c0*/  CS2R R14, SRZ ;  /* 0x00000000000e7805 */ /* 0x000fe2000001ff00 */
[----:B------:R-:W-:Y:S01]  /*40d0*/  IMAD.MOV.U32 R7, RZ, RZ, RZ ;  /* 0x000000ffff077224 */ /* 0x000fe200078e00ff */
[----:B------:R-:W-:-:S02]  /*40e0*/  CS2R R118, SRZ ;  /* 0x0000000000767805 */ /* 0x000fc4000001ff00 */
[----:B------:R-:W-:-:S04]  /*40f0*/  LOP3.LUT R63, R4, 0x1f, R65, 0xf8, !PT ;  /* 0x0000001f043f7812 */ /* 0x000fc800078ef841 */
[C---:B------:R-:W-:Y:S01]  /*4100*/  LOP3.LUT R62, R63.reuse, 0x20, RZ, 0xfc, !PT ;  /* 0x000000203f3e7812 */ /* 0x040fe200078efcff */
[----:B------:R-:W2:Y:S01]  /*4110*/  @!P1 LDG.E R7, desc[UR28][R2.64+-0x400] ;  /* 0xfffc001c02079981 */ /* 0x000ea2000c1e1900 */
[C---:B------:R-:W-:Y:S02]  /*4120*/  LOP3.LUT R61, R63.reuse, 0x40, RZ, 0xfc, !PT ;  /* 0x000000403f3d7812 */ /* 0x040fe400078efcff */
[----:B------:R-:W-:Y:S02]  /*4130*/  LOP3.LUT R60, R63, 0x60, RZ, 0xfc, !PT ;  /* 0x000000603f3c7812 */ /* 0x000fe400078efcff */
[----:B------:R-:W-:Y:S02]  /*4140*/  ISETP.GE.AND P4, PT, R62, UR33, PT ;  /* 0x000000213e007c0c */ /* 0x000fe4000bf86270 */
[----:B------:R-:W-:Y:S02]  /*4150*/  ISETP.GE.AND P3, PT, R61, UR33, PT ;  /* 0x000000213d007c0c */ /* 0x000fe4000bf66270 */
[----:B------:R-:W-:-:S02]  /*4160*/  ISETP.GE.AND P2, PT, R60, UR33, PT ;  /* 0x000000213c007c0c */ /* 0x000fc4000bf46270 */
[C---:B------:R-:W-:Y:S02]  /*4170*/  LOP3.LUT R59, R63.reuse, 0x80, RZ, 0xfc, !PT ;  /* 0x000000803f3b7812 */ /* 0x040fe400078efcff */
[C---:B------:R-:W-:Y:S02]  /*4180*/  LOP3.LUT R58, R63.reuse, 0xa0, RZ, 0xfc, !PT ;  /* 0x000000a03f3a7812 */ /* 0x040fe400078efcff */
[C---:B------:R-:W-:Y:S02]  /*4190*/  LOP3.LUT R57, R63.reuse, 0xc0, RZ, 0xfc, !PT ;  /* 0x000000c03f397812 */ /* 0x040fe400078efcff */
[C---:B------:R-:W-:Y:S01]  /*41a0*/  LOP3.LUT R56, R63.reuse, 0xe0, RZ, 0xfc, !PT ;  /* 0x000000e03f387812 */ /* 0x040fe200078efcff */
[----:B------:R-:W3:Y:S01]  /*41b0*/  @!P4 LDG.E R8, desc[UR28][R2.64+-0x380] ;  /* 0xfffc801c0208c981 */ /* 0x000ee2000c1e1900 */
[----:B------:R-:W-:Y:S02]  /*41c0*/  LOP3.LUT R55, R63, 0x100, RZ, 0xfc, !PT ;  /* 0x000001003f377812 */ /* 0x000fe400078efcff */
[----:B------:R-:W-:Y:S01]  /*41d0*/  ISETP.GE.AND P0, PT, R59, UR33, PT ;  /* 0x000000213b007c0c */ /* 0x000fe2000bf06270 */
[----:B------:R-:W4:Y:S01]  /*41e0*/  @!P3 LDG.E R9, desc[UR28][R2.64+-0x300] ;  /* 0xfffd001c0209b981 */ /* 0x000f22000c1e1900 */
[----:B------:R-:W-:-:S02]  /*41f0*/  LOP3.LUT R54, R63, 0x120, RZ, 0xfc, !PT ;  /* 0x000001203f367812 */ /* 0x000fc400078efcff */
[----:B------:R-:W-:Y:S01]  /*4200*/  ISETP.GE.AND P6, PT, R58, UR33, PT ;  /* 0x000000213a007c0c */ /* 0x000fe2000bfc6270 */
[----:B------:R-:W4:Y:S01]  /*4210*/  @!P2 LDG.E R10, desc[UR28][R2.64+-0x280] ;  /* 0xfffd801c020aa981 */ /* 0x000f22000c1e1900 */
[----:B------:R-:W-:Y:S02]  /*4220*/  ISETP.GE.AND P5, PT, R57, UR33, PT ;  /* 0x0000002139007c0c */ /* 0x000fe4000bfa6270 */
[----:B------:R-:W-:Y:S02]  /*4230*/  ISETP.GE.AND P4, PT, R56, UR33, PT ;  /* 0x0000002138007c0c */ /* 0x000fe4000bf86270 */
[----:B------:R-:W-:Y:S02]  /*4240*/  ISETP.GE.AND P3, PT, R55, UR33, PT ;  /* 0x0000002137007c0c */ /* 0x000fe4000bf66270 */
[----:B------:R-:W-:Y:S01]  /*4250*/  ISETP.GE.AND P2, PT, R54, UR33, PT ;  /* 0x0000002136007c0c */ /* 0x000fe2000bf46270 */
[----:B------:R-:W4:Y:S01]  /*4260*/  @!P0 LDG.E R11, desc[UR28][R2.64+-0x200] ;  /* 0xfffe001c020b8981 */ /* 0x000f22000c1e1900 */
[----:B------:R-:W-:-:S02]  /*4270*/  LOP3.LUT R53, R63, 0x140, RZ, 0xfc, !PT ;  /* 0x000001403f357812 */ /* 0x000fc400078efcff */
[C---:B------:R-:W-:Y:S01]  /*4280*/  LOP3.LUT R52, R63.reuse, 0x160, RZ, 0xfc, !PT ;  /* 0x000001603f347812 */ /* 0x040fe200078efcff */
[----:B------:R-:W4:Y:S01]  /*4290*/  @!P6 LDG.E R12, desc[UR28][R2.64+-0x180] ;  /* 0xfffe801c020ce981 */ /* 0x000f22000c1e1900 */
[C---:B------:R-:W-:Y:S02]  /*42a0*/  LOP3.LUT R51, R63.reuse, 0x180, RZ, 0xfc, !PT ;  /* 0x000001803f337812 */ /* 0x040fe400078efcff */
[C---:B------:R-:W-:Y:S01]  /*42b0*/  LOP3.LUT R50, R63.reuse, 0x1a0, RZ, 0xfc, !PT ;  /* 0x000001a03f327812 */ /* 0x040fe200078efcff */
[----:B------:R-:W4:Y:S01]  /*42c0*/  @!P5 LDG.E R13, desc[UR28][R2.64+-0x100] ;  /* 0xffff001c020dd981 */ /* 0x000f22000c1e1900 */
[----:B------:R-:W-:Y:S02]  /*42d0*/  LOP3.LUT R49, R63, 0x1c0, RZ, 0xfc, !PT ;  /* 0x000001c03f317812 */ /* 0x000fe400078efcff */
[----:B------:R-:W-:Y:S01]  /*42e0*/  ISETP.GE.AND P0, PT, R53, UR33, PT ;  /* 0x0000002135007c0c */ /* 0x000fe2000bf06270 */
[----:B------:R-:W4:Y:S01]  /*42f0*/  @!P4 LDG.E R14, desc[UR28][R2.64+-0x80] ;  /* 0xffff801c020ec981 */ /* 0x000f22000c1e1900 */
[----:B------:R-:W-:-:S02]  /*4300*/  LOP3.LUT R48, R63, 0x1e0, RZ, 0xfc, !PT ;  /* 0x000001e03f307812 */ /* 0x000fc400078efcff */
[----:B------:R-:W-:Y:S01]  /*4310*/  ISETP.GE.AND P6, PT, R52, UR33, PT ;  /* 0x0000002134007c0c */ /* 0x000fe2000bfc6270 */
[----:B------:R-:W4:Y:S01]  /*4320*/  @!P3 LDG.E R15, desc[UR28][R2.64] ;  /* 0x0000001c020fb981 */ /* 0x000f22000c1e1900 */
[----:B------:R-:W-:Y:S02]  /*4330*/  ISETP.GE.AND P5, PT, R51, UR33, PT ;  /* 0x0000002133007c0c */ /* 0x000fe4000bfa6270 */
[----:B------:R-:W-:Y:S01]  /*4340*/  ISETP.GE.AND P4, PT, R50, UR33, PT ;  /* 0x0000002132007c0c */ /* 0x000fe2000bf86270 */
[----:B------:R-:W4:Y:S01]  /*4350*/  @!P2 LDG.E R118, desc[UR28][R2.64+0x80] ;  /* 0x0000801c0276a981 */ /* 0x000f22000c1e1900 */
[----:B------:R-:W-:Y:S02]  /*4360*/  ISETP.GE.AND P3, PT, R49, UR33, PT ;  /* 0x0000002131007c0c */ /* 0x000fe4000bf66270 */
[----:B------:R-:W-:Y:S02]  /*4370*/  ISETP.GE.AND P2, PT, R48, UR33, PT ;  /* 0x0000002130007c0c */ /* 0x000fe4000bf46270 */
[----:B------:R-:W-:-:S02]  /*4380*/  CS2R R120, SRZ ;  /* 0x0000000000787805 */ /* 0x000fc4000001ff00 */
[----:B------:R-:W-:Y:S01]  /*4390*/  CS2R R122, SRZ ;  /* 0x00000000007a7805 */ /* 0x000fe2000001ff00 */
[----:B------:R-:W-:Y:S01]  /*43a0*/  IMAD.MOV.U32 R124, RZ, RZ, RZ ;  /* 0x000000ffff7c7224 */ /* 0x000fe200078e00ff */
[----:B------:R-:W4:Y:S04]  /*43b0*/  @!P0 LDG.E R119, desc[UR28][R2.64+0x100] ;  /* 0x0001001c02778981 */ /* 0x000f28000c1e1900 */
[----:B------:R-:W4:Y:S04]  /*43c0*/  @!P6 LDG.E R120, desc[UR28][R2.64+0x180] ;  /* 0x0001801c0278e981 */ /* 0x000f28000c1e1900 */
[----:B------:R-:W4:Y:S04]  /*43d0*/  @!P5 LDG.E R121, desc[UR28][R2.64+0x200] ;  /* 0x0002001c0279d981 */ /* 0x000f28000c1e1900 */
[----:B------:R-:W4:Y:S04]  /*43e0*/  @!P4 LDG.E R122, desc[UR28][R2.64+0x280] ;  /* 0x0002801c027ac981 */ /* 0x000f28000c1e1900 */
[----:B------:R-:W4:Y:S04]  /*43f0*/  @!P3 LDG.E R123, desc[UR28][R2.64+0x300] ;  /* 0x0003001c027bb981 */ /* 0x000f28000c1e1900 */
[----:B------:R-:W4:Y:S01]  /*4400*/  @!P2 LDG.E R124, desc[UR28][R2.64+0x380] ;  /* 0x0003801c027ca981 */ /* 0x000f22000c1e1900 */
[----:B------:R-:W-:Y:S01]  /*4410*/  IMAD.U32 R5, RZ, RZ, UR14 ;  /* 0x0000000eff057e24 */ /* 0x000fe2000f8e00ff */
[----:B------:R-:W-:-:S05]  /*4420*/  MOV R4, UR11 ;  /* 0x0000000b00047c02 */ /* 0x000fca0008000f00 */
[----:B------:R0:W4:Y:S01]  /*4430*/  LDG.E R5, desc[UR28][R4.64] ;  /* 0x0000001c04057981 */ /* 0x000122000c1e1900 */
[C---:B------:R-:W-:Y:S02]  /*4440*/  ISETP.GE.U32.AND P5, PT, R6.reuse, UR33, PT ;  /* 0x0000002106007c0c */ /* 0x040fe4000bfa6070 */
[----:B0-----:R-:W-:-:S04]  /*4450*/  IADD3 R4, PT, PT, R6, 0xf, RZ ;  /* 0x0000000f06047810 */ /* 0x001fc80007ffe0ff */
[----:B------:R-:W-:Y:S02]  /*4460*/  ISETP.GE.U32.AND P0, PT, R4, UR33, PT ;  /* 0x0000002104007c0c */ /* 0x000fe4000bf06070 */
[----:B------:R-:W-:-:S04]  /*4470*/  IADD3 R4, PT, PT, R6, 0xe, RZ ;  /* 0x0000000e06047810 */ /* 0x000fc80007ffe0ff */
[----:B------:R-:W-:Y:S01]  /*4480*/  ISETP.GE.U32.AND P2, PT, R4, UR33, PT ;  /* 0x0000002104007c0c */ /* 0x000fe2000bf46070 */
[----:B------:R-:W-:Y:S01]  /*4490*/  VIADD R4, R6, 0x1 ;  /* 0x0000000106047836 */ /* 0x000fe20000000000 */
[----:B--2---:R-:W-:Y:S04]  /*44a0*/  STS [R46], R7 ;  /* 0x000000072e007388 */ /* 0x004fe80000000800 */
[----:B---3--:R0:W-:Y:S04]  /*44b0*/  STS [R45+0x80], R8 ;  /* 0x000080082d007388 */ /* 0x0081e80000000800 */
[----:B----4-:R-:W-:Y:S04]  /*44c0*/  STS [R44+0x100], R9 ;  /* 0x000100092c007388 */ /* 0x010fe80000000800 */
[----:B------:R-:W-:Y:S04]  /*44d0*/  STS [R43+0x180], R10 ;  /* 0x0001800a2b007388 */ /* 0x000fe80000000800 */
        /* <DEDUP_REMOVED lines=9> */
[----:B------:R-:W-:Y:S04]  /*4570*/  STS [R33+0x680], R122 ;  /* 0x0006807a21007388 */ /* 0x000fe80000000800 */
[----:B------:R-:W-:Y:S04]  /*4580*/  STS [R32+0x700], R123 ;  /* 0x0007007b20007388 */ /* 0x000fe80000000800 */
[----:B------:R-:W-:Y:S01]  /*4590*/  STS [R31+0x780], R124 ;  /* 0x0007807c1f007388 */ /* 0x000fe20000000800 */
[----:B------:R-:W-:-:S03]  /*45a0*/  NOP ;  /* 0x0000000000007918 */ /* 0x000fc60000000000 */
[----:B------:R-:W3:Y:S04]  /*45b0*/  LDS R11, [R30] ;  /* 0x000000001e0b7984 */ /* 0x000ee80000000800 */
[----:B------:R-:W4:Y:S04]  /*45c0*/  LDS R10, [R29+0x4] ;  /* 0x000004001d0a7984 */ /* 0x000f280000000800 */
[----:B------:R-:W4:Y:S01]  /*45d0*/  LDS R13, [R28+0x8] ;  /* 0x000008001c0d7984 */ /* 0x000f220000000800 */
[----:B------:R-:W-:-:S03]  /*45e0*/  FMUL.FTZ R5, R5, 1.4426950216293334961 ;  /* 0x3fb8aa3b05057820 */ /* 0x000fc60000410000 */
[----:B------:R-:W4:Y:S01]  /*45f0*/  LDS R12, [R27+0xc] ;  /* 0x00000c001b0c7984 */ /* 0x000f220000000800 */
[C---:B0-----:R-:W-:Y:S01]  /*4600*/  IADD3 R8, PT, PT, R6.reuse, 0xc, RZ ;  /* 0x0000000c06087810 */ /* 0x041fe20007ffe0ff */
[----:B-1----:R-:W-:Y:S01]  /*4610*/  FMUL.FTZ R14, R5, R79 ;  /* 0x0000004f050e7220 */ /* 0x002fe20000410000 */
[----:B------:R-:W-:Y:S01]  /*4620*/  IADD3 R9, PT, PT, R6, 0x2, RZ ;  /* 0x0000000206097810 */ /* 0x000fe20007ffe0ff */
[----:B------:R-:W0:Y:S01]  /*4630*/  LDS R15, [R26+0x10] ;  /* 0x000010001a0f7984 */ /* 0x000e220000000800 */
[----:B------:R-:W-:Y:S02]  /*4640*/  ISETP.GE.U32.AND P4, PT, R8, UR33, PT ;  /* 0x0000002108007c0c */ /* 0x000fe4000bf86070 */
[----:B------:R-:W-:Y:S01]  /*4650*/  ISETP.GE.U32.AND P6, PT, R9, UR33, PT ;  /* 0x0000002109007c0c */ /* 0x000fe2000bfc6070 */
[----:B------:R-:W1:Y:S01]  /*4660*/  LDS R8, [R25+0x14] ;  /* 0x0000140019087984 */ /* 0x000e620000000800 */
[C---:B------:R-:W-:Y:S01]  /*4670*/  FMUL.FTZ R9, R5.reuse, R78 ;  /* 0x0000004e05097220 */ /* 0x040fe20000410000 */
[----:B------:R-:W-:Y:S01]  /*4680*/  VIADD R7, R6, 0xd ;  /* 0x0000000d06077836 */ /* 0x000fe20000000000 */
[----:B------:R-:W4:Y:S01]  /*4690*/  MUFU.EX2 R14, R14 ;  /* 0x0000000e000e7308 */ /* 0x000f220000000800 */
[----:B--2---:R-:W-:-:S03]  /*46a0*/  FMUL.FTZ R118, R5, R77 ;  /* 0x0000004d05767220 */ /* 0x004fc60000410000 */
[----:B------:R-:W-:Y:S01]  /*46b0*/  ISETP.GE.U32.AND P3, PT, R7, UR33, PT ;  /* 0x0000002107007c0c */ /* 0x000fe2000bf66070 */
[----:B------:R-:W2:Y:S01]  /*46c0*/  MUFU.EX2 R9, R9 ;  /* 0x0000000900097308 */ /* 0x000ea20000000800 */
[----:B------:R-:W1:Y:S03]  /*46d0*/  LDS R7, [R24+0x18] ;  /* 0x0000180018077984 */ /* 0x000e660000000800 */
[----:B------:R-:W0:Y:S01]  /*46e0*/  MUFU.EX2 R118, R118 ;  /* 0x0000007600767308 */ /* 0x000e220000000800 */
[----:B---3--:R-:W-:Y:S01]  /*46f0*/  FMUL.FTZ R11, R102, R11 ;  /* 0x0000000b660b7220 */ /* 0x008fe20000410000 */
[----:B----4-:R-:W-:-:S04]  /*4700*/  FMUL.FTZ R123, R103, R10 ;  /* 0x0000000a677b7220 */ /* 0x010fc80000410000 */
[----:B------:R-:W-:Y:S01]  /*4710*/  FSEL R120, R11, RZ, !P5 ;  /* 0x000000ff0b787208 */ /* 0x000fe20006800000 */
[----:B------:R-:W3:Y:S01]  /*4720*/  LDS R10, [R23+0x1c] ;  /* 0x00001c00170a7984 */ /* 0x000ee20000000800 */
[C---:B------:R-:W-:Y:S01]  /*4730*/  FMUL.FTZ R11, R5.reuse, R76 ;  /* 0x0000004c050b7220 */ /* 0x040fe20000410000 */
[----:B------:R-:W-:Y:S02]  /*4740*/  FSEL R121, R14, 1, !P5 ;  /* 0x3f8000000e797808 */ /* 0x000fe40006800000 */
[----:B------:R-:W-:Y:S01]  /*4750*/  ISETP.GE.U32.AND P5, PT, R4, UR33, PT ;  /* 0x0000002104007c0c */ /* 0x000fe2000bfa6070 */
[----:B------:R-:W-:Y:S01]  /*4760*/  FMUL.FTZ R14, R5, R75 ;  /* 0x0000004b050e7220 */ /* 0x000fe20000410000 */
[----:B------:R-:W-:Y:S01]  /*4770*/  IADD3 R4, PT, PT, R6, 0x4, RZ ;  /* 0x0000000406047810 */ /* 0x000fe20007ffe0ff */
[----:B------:R-:W4:Y:S01]  /*4780*/  MUFU.EX2 R11, R11 ;  /* 0x0000000b000b7308 */ /* 0x000f220000000800 */
[----:B------:R-:W-:Y:S01]  /*4790*/  FMUL.FTZ R13, R104, R13 ;  /* 0x0000000d680d7220 */ /* 0x000fe20000410000 */
[----:B--2---:R-:W-:-:S02]  /*47a0*/  FSEL R122, R9, 1, !P5 ;  /* 0x3f800000097a7808 */ /* 0x004fc40006800000 */
[----:B------:R-:W2:Y:S01]  /*47b0*/  LDS R9, [R22+0x20] ;  /* 0x0000200016097984 */ /* 0x000ea20000000800 */
[----:B------:R-:W-:Y:S01]  /*47c0*/  FSEL R123, R123, RZ, !P5 ;  /* 0x000000ff7b7b7208 */ /* 0x000fe20006800000 */
[----:B------:R-:W1:Y:S01]  /*47d0*/  MUFU.EX2 R14, R14 ;  /* 0x0000000e000e7308 */ /* 0x000e620000000800 */
[----:B------:R-:W-:Y:S02]  /*47e0*/  ISETP.GE.U32.AND P5, PT, R4, UR33, PT ;  /* 0x0000002104007c0c */ /* 0x000fe4000bfa6070 */
[----:B------:R-:W-:Y:S02]  /*47f0*/  IADD3 R4, PT, PT, R6, 0x3, RZ ;  /* 0x0000000306047810 */ /* 0x000fe40007ffe0ff */
[----:B------:R-:W-:Y:S01]  /*4800*/  FSEL R124, R13, RZ, !P6 ;  /* 0x000000ff0d7c7208 */ /* 0x000fe20007000000 */
[----:B------:R-:W-:Y:S01]  /*4810*/  FMUL.FTZ R13, R5, R74 ;  /* 0x0000004a050d7220 */ /* 0x000fe20000410000 */
[----:B0-----:R-:W-:Y:S01]  /*4820*/  FSEL R125, R118, 1, !P6 ;  /* 0x3f800000767d7808 */ /* 0x001fe20007000000 */
[----:B------:R-:W-:Y:S01]  /*4830*/  FMUL.FTZ R12, R105, R12 ;  /* 0x0000000c690c7220 */ /* 0x000fe20000410000 */
[----:B------:R-:W-:Y:S01]  /*4840*/  ISETP.GE.U32.AND P6, PT, R4, UR33, PT ;  /* 0x0000002104007c0c */ /* 0x000fe2000bfc6070 */
[----:B------:R-:W-:-:S02]  /*4850*/  VIADD R4, R6, 0xb ;  /* 0x0000000b06047836 */ /* 0x000fc40000000000 */
[----:B------:R-:W0:Y:S01]  /*4860*/  MUFU.EX2 R13, R13 ;  /* 0x0000000d000d7308 */ /* 0x000e220000000800 */
[----:B----4-:R-:W-:Y:S01]  /*4870*/  FSEL R118, R11, 1, !P6 ;  /* 0x3f8000000b767808 */ /* 0x010fe20007000000 */
[----:B------:R-:W-:Y:S01]  /*4880*/  FMUL.FTZ R15, R106, R15 ;  /* 0x0000000f6a0f7220 */ /* 0x000fe20000410000 */
[----:B------:R-:W-:Y:S01]  /*4890*/  FSEL R119, R12, RZ, !P6 ;  /* 0x000000ff0c777208 */ /* 0x000fe20007000000 */
[----:B------:R-:W-:Y:S01]  /*48a0*/  FMUL.FTZ R11, R5, R73 ;  /* 0x00000049050b7220 */ /* 0x000fe20000410000 */
[----:B------:R-:W-:Y:S01]  /*48b0*/  ISETP.GE.U32.AND P6, PT, R4, UR33, PT ;  /* 0x0000002104007c0c */ /* 0x000fe2000bfc6070 */
[----:B-1----:R-:W-:Y:S01]  /*48c0*/  FMUL.FTZ R8, R107, R8 ;  /* 0x000000086b087220 */ /* 0x002fe20000410000 */
[----:B------:R-:W-:Y:S01]  /*48d0*/  IADD3 R4, PT, PT, R6, 0x5, RZ ;  /* 0x0000000506047810 */ /* 0x000fe20007ffe0ff */
[----:B------:R1:W4:Y:S01]  /*48e0*/  MUFU.EX2 R131, R11 ;  /* 0x0000000b00837308 */ /* 0x0003220000000800 */
[----:B------:R-:W-:Y:S01]  /*48f0*/  FSEL R126, R15, RZ, !P5 ;  /* 0x000000ff0f7e7208 */ /* 0x000fe20006800000 */
[----:B------:R-:W2:Y:S01]  /*4900*/  LDS R12, [R21+0x24] ;  /* 0x00002400150c7984 */ /* 0x000ea20000000800 */
[----:B------:R-:W-:Y:S01]  /*4910*/  FSEL R127, R14, 1, !P5 ;  /* 0x3f8000000e7f7808 */ /* 0x000fe20006800000 */
[----:B------:R-:W-:Y:S01]  /*4920*/  FMUL.FTZ R14, R5, R72 ;  /* 0x00000048050e7220 */ /* 0x000fe20000410000 */
[----:B------:R-:W-:-:S02]  /*4930*/  ISETP.GE.U32.AND P5, PT, R4, UR33, PT ;  /* 0x0000002104007c0c */ /* 0x000fc4000bfa6070 */
[----:B------:R-:W-:Y:S02]  /*4940*/  IADD3 R4, PT, PT, R6, 0x6, RZ ;  /* 0x0000000606047810 */ /* 0x000fe40007ffe0ff */
[----:B------:R-:W-:Y:S01]  /*4950*/  FSEL R128, R8, RZ, !P5 ;  /* 0x000000ff08807208 */ /* 0x000fe20006800000 */
[----:B------:R-:W-:Y:S01]  /*4960*/  FMUL.FTZ R8, R5, R71 ;  /* 0x0000004705087220 */ /* 0x000fe20000410000 */
[----:B0-----:R-:W-:Y:S01]  /*4970*/  FSEL R129, R13, 1, !P5 ;  /* 0x3f8000000d817808 */ /* 0x001fe20006800000 */
[----:B------:R-:W0:Y:S01]  /*4980*/  MUFU.EX2 R14, R14 ;  /* 0x0000000e000e7308 */ /* 0x000e220000000800 */
[----:B-1----:R-:W1:Y:S01]  /*4990*/  LDS R11, [R20+0x28] ;  /* 0x00002800140b7984 */ /* 0x002e620000000800 */
[----:B------:R-:W-:Y:S01]  /*49a0*/  ISETP.GE.U32.AND P5, PT, R4, UR33, PT ;  /* 0x0000002104007c0c */ /* 0x000fe2000bfa6070 */
[----:B------:R-:W-:Y:S01]  /*49b0*/  FMUL.FTZ R7, R108, R7 ;  /* 0x000000076c077220 */ /* 0x000fe20000410000 */
[----:B------:R-:W-:Y:S01]  /*49c0*/  VIADD R4, R6, 0x7 ;  /* 0x0000000706047836 */ /* 0x000fe20000000000 */
[----:B------:R-:W0:Y:S01]  /*49d0*/  MUFU.EX2 R8, R8 ;  /* 0x0000000800087308 */ /* 0x000e220000000800 */
[----:B----4-:R-:W-:Y:S01]  /*49e0*/  FSEL R131, R131, 1, !P5 ;  /* 0x3f80000083837808 */ /* 0x010fe20006800000 */
[----:B---3--:R-:W-:Y:S01]  /*49f0*/  FMUL.FTZ R10, R109, R10 ;  /* 0x0000000a6d0a7220 */ /* 0x008fe20000410000 */
[----:B------:R-:W-:-:S02]  /*4a00*/  FSEL R130, R7, RZ, !P5 ;  /* 0x000000ff07827208 */ /* 0x000fc40006800000 */
[----:B------:R-:W-:Y:S01]  /*4a10*/  ISETP.GE.U32.AND P5, PT, R4, UR33, PT ;  /* 0x0000002104007c0c */ /* 0x000fe2000bfa6070 */
[----:B--2---:R-:W-:Y:S01]  /*4a20*/  FMUL.FTZ R9, R110, R9 ;  /* 0x000000096e097220 */ /* 0x004fe20000410000 */
[----:B------:R-:W-:Y:S01]  /*4a30*/  IADD3 R4, PT, PT, R6, 0x8, RZ ;  /* 0x0000000806047810 */ /* 0x000fe20007ffe0ff */
[----:B------:R-:W-:Y:S01]  /*4a40*/  LDS R7, [R18+0x30] ;  /* 0x0000300012077984 */ /* 0x000fe20000000800 */
[----:B------:R-:W-:-:S03]  /*4a50*/  FSEL R132, R10, RZ, !P5 ;  /* 0x000000ff0a847208 */ /* 0x000fc60006800000 */
[----:B------:R-:W2:Y:S01]  /*4a60*/  LDS R10, [R19+0x2c] ;  /* 0x00002c00130a7984 */ /* 0x000ea20000000800 */
[----:B0-----:R-:W-:Y:S02]  /*4a70*/  FSEL R133, R14, 1, !P5 ;  /* 0x3f8000000e857808 */ /* 0x001fe40006800000 */
[----:B------:R-:W-:Y:S02]  /*4a80*/  ISETP.GE.U32.AND P5, PT, R4, UR33, PT ;  /* 0x0000002104007c0c */ /* 0x000fe4000bfa6070 */
[----:B------:R-:W-:Y:S01]  /*4a90*/  IADD3 R4, PT, PT, R6, 0x9, RZ ;  /* 0x0000000906047810 */ /* 0x000fe20007ffe0ff */
[----:B------:R-:W-:Y:S01]  /*4aa0*/  FMUL.FTZ R13, R5, R70 ;  /* 0x00000046050d7220 */ /* 0x000fe20000410000 */
[----:B------:R-:W-:Y:S02]  /*4ab0*/  FSEL R135, R8, 1, !P5 ;  /* 0x3f80000008877808 */ /* 0x000fe40006800000 */
[----:B------:R-:W-:Y:S01]  /*4ac0*/  FSEL R134, R9, RZ, !P5 ;  /* 0x000000ff09867208 */ /* 0x000fe20006800000 */
[----:B------:R-:W0:Y:S01]  /*4ad0*/  LDS R8, [R17+0x34] ;  /* 0x0000340011087984 */ /* 0x000e220000000800 */
[----:B------:R-:W-:Y:S01]  /*4ae0*/  ISETP.GE.U32.AND P5, PT, R4, UR33, PT ;  /* 0x0000002104007c0c */ /* 0x000fe2000bfa6070 */
[----:B------:R-:W-:-:S02]  /*4af0*/  FFMA.FTZ R4, R120, R122, R123 ;  /* 0x0000007a78047223 */ /* 0x000fc4000001007b */
[----:B------:R-:W3:Y:S01]  /*4b00*/  LDS R9, [R16+0x38] ;  /* 0x0000380010097984 */ /* 0x000ee20000000800 */
[----:B------:R-:W4:Y:S01]  /*4b10*/  MUFU.EX2 R13, R13 ;  /* 0x0000000d000d7308 */ /* 0x000f220000000800 */
[----:B------:R-:W-:Y:S02]  /*4b20*/  FFMA.FTZ R137, R125, R4, R124 ;  /* 0x000000047d897223 */ /* 0x000fe4000001007c */
[----:B------:R-:W3:Y:S02]  /*4b30*/  LDS R4, [R0+0x3c] ;  /* 0x00003c0000047984 */ /* 0x000ee40000000800 */
[----:B------:R-:W-:Y:S01]  /*4b40*/  FFMA.FTZ R137, R118, R137, R119 ;  /* 0x0000008976897223 */ /* 0x000fe20000010077 */
[C---:B------:R-:W-:Y:S01]  /*4b50*/  FMUL.FTZ R15, R5.reuse, R80 ;  /* 0x00000050050f7220 */ /* 0x040fe20000410000 */
[----:B------:R-:W-:Y:S01]  /*4b60*/  FMUL.FTZ R136, R5, R82 ;  /* 0x0000005205887220 */ /* 0x000fe20000410000 */
[----:B------:R-:W-:Y:S01]  /*4b70*/  FMUL.FTZ R12, R111, R12 ;  /* 0x0000000c6f0c7220 */ /* 0x000fe20000410000 */
[----:B------:R-:W-:Y:S01]  /*4b80*/  FFMA.FTZ R140, R127, R137, R126 ;  /* 0x000000897f8c7223 */ /* 0x000fe2000001007e */
[----:B------:R-:W-:-:S02]  /*4b90*/  VIADD R6, R6, 0xa ;  /* 0x0000000a06067836 */ /* 0x000fc40000000000 */
[----:B------:R-:W-:Y:S01]  /*4ba0*/  FMUL.FTZ R14, R5, R81 ;  /* 0x00000051050e7220 */ /* 0x000fe20000410000 */
[----:B------:R-:W2:Y:S01]  /*4bb0*/  MUFU.EX2 R15, R15 ;  /* 0x0000000f000f7308 */ /* 0x000ea20000000800 */
[----:B------:R-:W-:Y:S01]  /*4bc0*/  FFMA.FTZ R140, R129, R140, R128 ;  /* 0x0000008c818c7223 */ /* 0x000fe20000010080 */
[----:B------:R-:W-:Y:S01]  /*4bd0*/  FMUL.FTZ R138, R5, R83 ;  /* 0x00000053058a7220 */ /* 0x000fe20000410000 */
[----:B----4-:R-:W-:Y:S01]  /*4be0*/  FSEL R137, R13, 1, !P5 ;  /* 0x3f8000000d897808 */ /* 0x010fe20006800000 */
[----:B------:R4:W-:Y:S01]  /*4bf0*/  MUFU.EX2 R141, R136 ;  /* 0x00000088008d7308 */ /* 0x0009e20000000800 */
[----:B-1----:R-:W-:-:S03]  /*4c00*/  FMUL.FTZ R11, R112, R11 ;  /* 0x0000000b700b7220 */ /* 0x002fc60000410000 */
[----:B------:R-:W1:Y:S01]  /*4c10*/  MUFU.EX2 R14, R14 ;  /* 0x0000000e000e7308 */ /* 0x000e620000000800 */
[----:B----4-:R-:W-:Y:S01]  /*4c20*/  FSEL R136, R12, RZ, !P5 ;  /* 0x000000ff0c887208 */ /* 0x010fe20006800000 */
[----:B------:R-:W-:Y:S01]  /*4c30*/  FMUL.FTZ R12, R121, R122 ;  /* 0x0000007a790c7220 */ /* 0x000fe20000410000 */
[----:B------:R-:W-:Y:S01]  /*4c40*/  ISETP.GE.U32.AND P5, PT, R6, UR33, PT ;  /* 0x0000002106007c0c */ /* 0x000fe2000bfa6070 */
[----:B------:R-:W-:Y:S01]  /*4c50*/  FFMA.FTZ R6, R131, R140, R130 ;  /* 0x0000008c83067223 */ /* 0x000fe20000010082 */
[----:B------:R4:W3:Y:S01]  /*4c60*/  MUFU.EX2 R142, R138 ;  /* 0x0000008a008e7308 */ /* 0x0008e20000000800 */
[----:B------:R-:W-:Y:S01]  /*4c70*/  FMUL.FTZ R13, R125, R12 ;  /* 0x0000000c7d0d7220 */ /* 0x000fe20000410000 */
[----:B------:R-:W-:Y:S01]  /*4c80*/  FMUL.FTZ R139, R5, R84 ;  /* 0x00000054058b7220 */ /* 0x000fe20000410000 */
[----:B----4-:R-:W-:Y:S01]  /*4c90*/  FSEL R138, R11, RZ, !P5 ;  /* 0x000000ff0b8a7208 */ /* 0x010fe20006800000 */
[----:B------:R-:W-:Y:S01]  /*4ca0*/  FFMA.FTZ R11, R133, R6, R132 ;  /* 0x00000006850b7223 */ /* 0x000fe20000010084 */
[----:B------:R-:W-:Y:S01]  /*4cb0*/  FMUL.FTZ R6, R118, R13 ;  /* 0x0000000d76067220 */ /* 0x000fe20000410000 */
[----:B------:R4:W3:Y:S02]  /*4cc0*/  MUFU.EX2 R143, R139 ;  /* 0x0000008b008f7308 */ /* 0x0008e40000000800 */
[----:B------:R-:W-:Y:S01]  /*4cd0*/  FFMA.FTZ R11, R135, R11, R134 ;  /* 0x0000000b870b7223 */ /* 0x000fe20000010086 */
[----:B--2---:R-:W-:Y:S01]  /*4ce0*/  FMUL.FTZ R10, R113, R10 ;  /* 0x0000000a710a7220 */ /* 0x004fe20000410000 */
[----:B------:R-:W-:Y:S01]  /*4cf0*/  FMUL.FTZ R5, R5, R100 ;  /* 0x0000006405057220 */ /* 0x000fe20000410000 */
[----:B------:R-:W-:Y:S01]  /*4d00*/  FMUL.FTZ R6, R127, R6 ;  /* 0x000000067f067220 */ /* 0x000fe20000410000 */
[----:B------:R-:W-:Y:S01]  /*4d10*/  FFMA.FTZ R11, R137, R11, R136 ;  /* 0x0000000b890b7223 */ /* 0x000fe20000010088 */
[----:B----4-:R-:W-:Y:S01]  /*4d20*/  FSEL R139, R15, 1, !P5 ;  /* 0x3f8000000f8b7808 */ /* 0x010fe20006800000 */
[----:B------:R-:W-:Y:S01]  /*4d30*/  FMUL.FTZ R7, R114, R7 ;  /* 0x0000000772077220 */ /* 0x000fe20000410000 */
[----:B-1----:R-:W-:Y:S01]  /*4d40*/  FSEL R140, R14, 1, !P6 ;  /* 0x3f8000000e8c7808 */ /* 0x002fe20007000000 */
[----:B------:R-:W-:Y:S01]  /*4d50*/  FMUL.FTZ R6, R129, R6 ;  /* 0x0000000681067220 */ /* 0x000fe20000410000 */
[----:B------:R-:W-:Y:S01]  /*4d60*/  FSEL R145, R10, RZ, !P6 ;  /* 0x000000ff0a917208 */ /* 0x000fe20007000000 */
[----:B------:R-:W-:Y:S01]  /*4d70*/  FFMA.FTZ R11, R139, R11, R138 ;  /* 0x0000000b8b0b7223 */ /* 0x000fe2000001008a */
[----:B------:R-:W1:Y:S01]  /*4d80*/  MUFU.EX2 R5, R5 ;  /* 0x0000000500057308 */ /* 0x000e620000000800 */
[----:B0-----:R-:W-:Y:S01]  /*4d90*/  FMUL.FTZ R8, R115, R8 ;  /* 0x0000000873087220 */ /* 0x001fe20000410000 */
[----:B------:R-:W-:Y:S01]  /*4da0*/  FSEL R141, R141, 1, !P4 ;  /* 0x3f8000008d8d7808 */ /* 0x000fe20006000000 */
[----:B------:R-:W-:Y:S01]  /*4db0*/  FMUL.FTZ R6, R131, R6 ;  /* 0x0000000683067220 */ /* 0x000fe20000410000 */
[----:B------:R-:W-:Y:S01]  /*4dc0*/  FSEL R144, R7, RZ, !P4 ;  /* 0x000000ff07907208 */ /* 0x000fe20006000000 */
[----:B------:R-:W-:Y:S01]  /*4dd0*/  FFMA.FTZ R11, R140, R11, R145 ;  /* 0x0000000b8c0b7223 */ /* 0x000fe20000010091 */
[----:B---3--:R-:W-:Y:S01]  /*4de0*/  FMUL.FTZ R9, R116, R9 ;  /* 0x0000000974097220 */ /* 0x008fe20000410000 */
[----:B------:R-:W-:Y:S01]  /*4df0*/  FSEL R142, R142, 1, !P3 ;  /* 0x3f8000008e8e7808 */ /* 0x000fe20005800000 */
[----:B------:R-:W-:Y:S01]  /*4e00*/  FMUL.FTZ R6, R133, R6 ;  /* 0x0000000685067220 */ /* 0x000fe20000410000 */
[----:B------:R-:W-:Y:S01]  /*4e10*/  FSEL R147, R8, RZ, !P3 ;  /* 0x000000ff08937208 */ /* 0x000fe20005800000 */
[----:B------:R-:W-:Y:S01]  /*4e20*/  FFMA.FTZ R11, R141, R11, R144 ;  /* 0x0000000b8d0b7223 */ /* 0x000fe20000010090 */
[----:B------:R-:W-:Y:S01]  /*4e30*/  FMUL.FTZ R4, R117, R4 ;  /* 0x0000000475047220 */ /* 0x000fe20000410000 */
[----:B------:R-:W-:Y:S01]  /*4e40*/  FSEL R143, R143, 1, !P2 ;  /* 0x3f8000008f8f7808 */ /* 0x000fe20005000000 */
[----:B------:R-:W-:Y:S01]  /*4e50*/  FMUL.FTZ R6, R135, R6 ;  /* 0x0000000687067220 */ /* 0x000fe20000410000 */
[----:B------:R-:W-:Y:S01]  /*4e60*/  FSEL R146, R9, RZ, !P2 ;  /* 0x000000ff09927208 */ /* 0x000fe20005000000 */
[----:B------:R-:W-:Y:S01]  /*4e70*/  FFMA.FTZ R11, R142, R11, R147 ;  /* 0x0000000b8e0b7223 */ /* 0x000fe20000010093 */
[----:B-1----:R-:W-:Y:S01]  /*4e80*/  FSEL R148, R5, 1, !P0 ;  /* 0x3f80000005947808 */ /* 0x002fe20004000000 */
[----:B------:R-:W-:Y:S01]  /*4e90*/  FMUL.FTZ R6, R137, R6 ;  /* 0x0000000689067220 */ /* 0x000fe20000410000 */
[----:B------:R-:W-:Y:S01]  /*4ea0*/  FSEL R149, R4, RZ, !P0 ;  /* 0x000000ff04957208 */ /* 0x000fe20004000000 */
[----:B------:R-:W-:-:S02]  /*4eb0*/  FFMA.FTZ R11, R143, R11, R146 ;  /* 0x0000000b8f0b7223 */ /* 0x000fc40000010092 */
[----:B------:R-:W-:Y:S02]  /*4ec0*/  FMUL.FTZ R5, R139, R6 ;  /* 0x000000068b057220 */ /* 0x000fe40000410000 */
[----:B------:R-:W-:Y:S02]  /*4ed0*/  FFMA.FTZ R6, R148, R11, R149 ;  /* 0x0000000b94067223 */ /* 0x000fe40000010095 */
[----:B------:R-:W-:-:S03]  /*4ee0*/  FMUL.FTZ R4, R140, R5 ;  /* 0x000000058c047220 */ /* 0x000fc60000410000 */
[----:B------:R-:W0:Y:S01]  /*4ef0*/  SHFL.UP PT, R7, R6, 0x1, RZ ;  /* 0x0420000006077989 */ /* 0x000e2200000e00ff */
[----:B------:R-:W-:-:S04]  /*4f00*/  FMUL.FTZ R5, R141, R4 ;  /* 0x000000048d057220 */ /* 0x000fc80000410000 */
[----:B------:R-:W-:-:S04]  /*4f10*/  FMUL.FTZ R4, R142, R5 ;  /* 0x000000058e047220 */ /* 0x000fc80000410000 */
[----:B------:R-:W-:-:S04]  /*4f20*/  FMUL.FTZ R151, R143, R4 ;  /* 0x000000048f977220 */ /* 0x000fc80000410000 */
        /* <DEDUP_REMOVED lines=14> */
[----:B------:R-:W-:Y:S02]  /*5010*/  ISETP.GE.AND P0, PT, R47, 0x4, PT ;  /* 0x000000042f00780c */ /* 0x000fe40003f06270 */
[----:B------:R-:W-:Y:S02]  /*5020*/  MOV R4, UR15 ;  /* 0x0000000f00047c02 */ /* 0x000fe40008000f00 */
[----:B------:R-:W-:-:S05]  /*5030*/  MOV R5, UR16 ;  /* 0x0000001000057c02 */ /* 0x000fca0008000f00 */
[----:B------:R2:W5:Y:S01]  /*5040*/  LDG.E R150, desc[UR28][R4.64] ;  /* 0x0000001c04967981 */ /* 0x000562000c1e1900 */
[----:B0-----:R-:W-:-:S05]  /*5050*/  FFMA.FTZ R7, R151, R7, R8 ;  /* 0x0000000797077223 */ /* 0x001fca0000010008 */
[----:B------:R-:W-:Y:S01]  /*5060*/  FSEL R10, R8, R7, !P0 ;  /* 0x00000007080a7208 */ /* 0x000fe20004000000 */
[----:B-1----:R-:W-:-:S04]  /*5070*/  @P0 FMUL.FTZ R151, R151, R6 ;  /* 0x0000000697970220 */ /* 0x002fc80000410000 */
[----:B--2---:R-:W0:Y:S04]  /*5080*/  SHFL.UP PT, R5, R10, 0x8, RZ ;  /* 0x050000000a057989 */ /* 0x004e2800000e00ff */
[----:B------:R-:W1:Y:S01]  /*5090*/  SHFL.UP PT, R4, R151, 0x8, RZ ;  /* 0x0500000097047989 */ /* 0x000e6200000e00ff */
[C---:B------:R-:W-:Y:S01]  /*50a0*/  ISETP.GE.AND P0, PT, R47.reuse, 0x8, PT ;  /* 0x000000082f00780c */ /* 0x040fe20003f06270 */
[----:B------:R-:W2:Y:S01]  /*50b0*/  S2UR UR35, SR_CgaCtaId ;  /* 0x00000000002379c3 */ /* 0x000ea20000008800 */
[----:B------:R-:W-:Y:S01]  /*50c0*/  ISETP.NE.AND P2, PT, R47, 0x1f, PT ;  /* 0x0000001f2f00780c */ /* 0x000fe20003f45270 */
[----:B0-----:R-:W-:-:S10]  /*50d0*/  FFMA.FTZ R5, R151, R5, R10 ;  /* 0x0000000597057223 */ /* 0x001fd4000001000a */
[----:B-1----:R-:W-:Y:S01]  /*50e0*/  @P0 FMUL.FTZ R151, R151, R4 ;  /* 0x0000000497970220 */ /* 0x002fe20000410000 */
[----:B------:R-:W-:-:S04]  /*50f0*/  FSEL R152, R10, R5, !P0 ;  /* 0x000000050a987208 */ /* 0x000fc80004000000 */
[----:B------:R-:W0:Y:S04]  /*5100*/  SHFL.UP PT, R14, R151, 0x10, RZ ;  /* 0x06000000970e7989 */ /* 0x000e2800000e00ff */
[----:B------:R-:W1:Y:S01]  /*5110*/  SHFL.UP PT, R15, R152, 0x10, RZ ;  /* 0x06000000980f7989 */ /* 0x000e6200000e00ff */
[----:B------:R-:W-:Y:S01]  /*5120*/  LOP3.LUT P0, RZ, R65, 0x1f, RZ, 0xc0, !PT ;  /* 0x0000001f41ff7812 */ /* 0x000fe2000780c0ff */
[----:B------:R-:W-:-:S03]  /*5130*/  UMOV UR5, 0x400 ;  /* 0x0000040000057882 */ /* 0x000fc60000000000 */
[----:B------:R-:W-:Y:S01]  /*5140*/  ISETP.EQ.OR P0, PT, RZ, UR4, P0 ;  /* 0x00000004ff007c0c */ /* 0x000fe20008702670 */
[----:B--2---:R-:W-:Y:S01]  /*5150*/  ULEA UR5, UR35, UR5, 0x18 ;  /* 0x0000000523057291 */ /* 0x004fe2000f8ec0ff */
[----:B------:R-:W-:Y:S01]  /*5160*/  @!P2 SHF.R.U32.HI R4, RZ, 0x2, R65 ;  /* 0x00000002ff04a819 */ /* 0x000fe20000011641 */
[----:B------:R-:W-:Y:S02]  /*5170*/  IMAD.MOV.U32 R12, RZ, RZ, 0x3f800000 ;  /* 0x3f800000ff0c7424 */ /* 0x000fe400078e00ff */
[----:B------:R-:W-:Y:S01]  /*5180*/  HFMA2 R13, -RZ, RZ, 0, 0 ;  /* 0x00000000ff0d7431 */ /* 0x000fe200000001ff */
[----:B------:R-:W-:-:S07]  /*5190*/  @!P2 LOP3.LUT R153, R4, 0xf8, RZ, 0xc0, !PT ;  /* 0x000000f80499a812 */ /* 0x000fce00078ec0ff */
[----:B------:R-:W-:Y:S01]  /*51a0*/  @!P0 LDS.64 R12, [UR9] ;  /* 0x00000009ff0c8984 */ /* 0x000fe20008000a00 */
[C---:B0-----:R-:W-:Y:S01]  /*51b0*/  FMUL.FTZ R14, R151.reuse, R14 ;  /* 0x0000000e970e7220 */ /* 0x041fe20000410000 */
[----:B-1----:R-:W-:-:S05]  /*51c0*/  FFMA.FTZ R15, R151, R15, R152 ;  /* 0x0000000f970f7223 */ /* 0x002fca0000010098 */
[----:B------:R-:W-:Y:S01]  /*51d0*/  @!P2 STS.64 [R153+UR5+0x2110], R14 ;  /* 0x0021100e9900a988 */ /* 0x000fe20008000a05 */
[----:B------:R-:W-:Y:S01]  /*51e0*/  BAR.SYNC.DEFER_BLOCKING 0x0 ;  /* 0x0000000000007b1d */ /* 0x000fe20000010000 */
[----:B------:R-:W-:-:S05]  /*51f0*/  ISETP.GE.AND P0, PT, R47, 0x10, PT ;  /* 0x000000102f00780c */ /* 0x000fca0003f06270 */
[----:B------:R-:W0:Y:S04]  /*5200*/  LDS.128 R4, [UR5+0x2110] ;  /* 0x00211005ff047984 */ /* 0x000e280008000c00 */
[----:B------:R-:W1:Y:S01]  /*5210*/  LDS.128 R8, [UR5+0x2120] ;  /* 0x00212005ff087984 */ /* 0x000e620008000c00 */
[----:B------:R-:W-:Y:S02]  /*5220*/  FSEL R151, R151, R14, !P0 ;  /* 0x0000000e97977208 */ /* 0x000fe40004000000 */
[----:B------:R-:W-:Y:S02]  /*5230*/  FSEL R152, R152, R15, !P0 ;  /* 0x0000000f98987208 */ /* 0x000fe40004000000 */
[----:B------:R-:W-:Y:S02]  /*5240*/  SHF.R.U32.HI R154, RZ, 0x5, R65 ;  /* 0x00000005ff9a7819 */ /* 0x000fe40000011641 */
[----:B------:R-:W2:Y:S04]  /*5250*/  SHFL.UP PT, R151, R151, 0x1, RZ ;  /* 0x0420000097977989 */ /* 0x000ea800000e00ff */
[----:B------:R-:W3:Y:S01]  /*5260*/  SHFL.UP PT, R152, R152, 0x1, RZ ;  /* 0x0420000098987989 */ /* 0x000ee200000e00ff */
[----:B------:R-:W-:-:S02]  /*5270*/  ISETP.NE.AND P3, PT, R154, 0x1, PT ;  /* 0x000000019a00780c */ /* 0x000fc40003f65270 */
[C---:B------:R-:W-:Y:S02]  /*5280*/  ISETP.NE.AND P2, PT, R154.reuse, 0x2, PT ;  /* 0x000000029a00780c */ /* 0x040fe40003f45270 */
[----:B------:R-:W-:Y:S02]  /*5290*/  ISETP.GE.U32.AND P4, PT, R65, 0x20, PT ;  /* 0x000000204100780c */ /* 0x000fe40003f86070 */
[----:B------:R-:W-:Y:S01]  /*52a0*/  ISETP.NE.AND P0, PT, R154, 0x3, PT ;  /* 0x000000039a00780c */ /* 0x000fe20003f05270 */
[CC--:B0-----:R-:W-:Y:S01]  /*52b0*/  FMUL.FTZ R15, R4.reuse, R6.reuse ;  /* 0x00000006040f7220 */ /* 0x0c1fe20000410000 */
[----:B------:R-:W-:Y:S01]  /*52c0*/  FSEL R4, R4, R69, !P3 ;  /* 0x0000004504047208 */ /* 0x000fe20005800000 */
[C---:B------:R-:W-:Y:S01]  /*52d0*/  FFMA.FTZ R6, R5.reuse, R6, R7 ;  /* 0x0000000605067223 */ /* 0x040fe20000010007 */
[----:B------:R-:W-:Y:S02]  /*52e0*/  FSEL R5, R5, R68, !P3 ;  /* 0x0000004405057208 */ /* 0x000fe40005800000 */
[C---:B------:R-:W-:Y:S01]  /*52f0*/  FSEL R4, R15.reuse, R4, !P2 ;  /* 0x000000040f047208 */ /* 0x040fe20005000000 */
[-C--:B-1----:R-:W-:Y:S01]  /*5300*/  FMUL.FTZ R15, R15, R8.reuse ;  /* 0x000000080f0f7220 */ /* 0x082fe20000410000 */
[C---:B------:R-:W-:Y:S01]  /*5310*/  FFMA.FTZ R8, R6.reuse, R8, R9 ;  /* 0x0000000806087223 */ /* 0x040fe20000010009 */
[----:B------:R-:W-:-:S03]  /*5320*/  FSEL R5, R6, R5, !P2 ;  /* 0x0000000506057208 */ /* 0x000fc60005000000 */
[----:B------:R-:W-:Y:S02]  /*5330*/  FSEL R69, R15, R4, !P0 ;  /* 0x000000040f457208 */ /* 0x000fe40004000000 */
[----:B------:R-:W-:Y:S02]  /*5340*/  FSEL R68, R8, R5, !P0 ;  /* 0x0000000508447208 */ /* 0x000fe40004000000 */
[----:B------:R-:W-:Y:S01]  /*5350*/  @P4 ISETP.NE.AND P0, PT, R47, RZ, PT ;  /* 0x000000ff2f00420c */ /* 0x000fe20003f05270 */
[C---:B--2---:R-:W-:Y:S02]  /*5360*/  @P4 FMUL.FTZ R4, R151.reuse, R69 ;  /* 0x0000004597044220 */ /* 0x044fe40000410000 */
[----:B---3--:R-:W-:Y:S01]  /*5370*/  @P4 FFMA.FTZ R5, R151, R68, R152 ;  /* 0x0000004497054223 */ /* 0x008fe20000010098 */
[----:B------:R-:W-:Y:S01]  /*5380*/  BSSY.RECONVERGENT B0, `(.L_x_2673) ;  /* 0x000000f000007945 */ /* 0x000fe20003800200 */
[C---:B------:R-:W-:Y:S01]  /*5390*/  FFMA.FTZ R11, R10.reuse, R8, R11 ;  /* 0x000000080a0b7223 */ /* 0x040fe2000001000b */
[----:B------:R-:W-:Y:S01]  /*53a0*/  @P4 FSEL R151, R69, R4, !P0 ;  /* 0x0000000445974208 */ /* 0x000fe20004000000 */
[----:B------:R-:W-:Y:S01]  /*53b0*/  FMUL.FTZ R10, R10, R15 ;  /* 0x0000000f0a0a7220 */ /* 0x000fe20000410000 */
[----:B------:R-:W-:Y:S01]  /*53c0*/  @P4 FSEL R152, R68, R5, !P0 ;  /* 0x0000000544984208 */ /* 0x000fe20004000000 */
[----:B------:R-:W-:Y:S01]  /*53d0*/  @P4 IMAD.MOV.U32 R4, RZ, RZ, R12 ;  /* 0x000000ffff044224 */ /* 0x000fe200078e000c */
[----:B------:R-:W-:-:S02]  /*53e0*/  ISETP.NE.AND P2, PT, R65, RZ, PT ;  /* 0x000000ff4100720c */ /* 0x000fc40003f45270 */
[----:B------:R-:W-:Y:S01]  /*53f0*/  @P4 MOV R5, R13 ;  /* 0x0000000d00054202 */ /* 0x000fe20000000f00 */
[----:B------:R-:W-:Y:S10]  /*5400*/  @P4 BRA `(.L_x_2674) ;  /* 0x0000000000184947 */ /* 0x000ff40003800000 */
[----:B------:R-:W-:Y:S01]  /*5410*/  ISETP.NE.AND P0, PT, R47, RZ, PT ;  /* 0x000000ff2f00720c */ /* 0x000fe20003f05270 */
[C---:B------:R-:W-:Y:S01]  /*5420*/  FMUL.FTZ R4, R10.reuse, R12 ;  /* 0x0000000c0a047220 */ /* 0x040fe20000410000 */
[----:B------:R-:W-:-:S11]  /*5430*/  FFMA.FTZ R5, R10, R13, R11 ;  /* 0x0000000d0a057223 */ /* 0x000fd6000001000b */
[----:B------:R0:W-:Y:S01]  /*5440*/  @!P0 STS.64 [UR5+0x2138], R12 ;  /* 0x0021380cff008988 */ /* 0x0001e20008000a05 */
[----:B------:R-:W-:Y:S02]  /*5450*/  @!P0 MOV R151, R12 ;  /* 0x0000000c00978202 */ /* 0x000fe40000000f00 */
[----:B------:R-:W-:-:S07]  /*5460*/  @!P0 MOV R152, R13 ;  /* 0x0000000d00988202 */ /* 0x000fce0000000f00 */
.L_x_2674:
[----:B------:R-:W-:Y:S05]  /*5470*/  BSYNC.RECONVERGENT B0 ;  /* 0x0000000000007941 */ /* 0x000fea0003800200 */
.L_x_2673:
        /* <DEDUP_REMOVED lines=22> */
[----:B------:R-:W1:Y:S01]  /*55e0*/  LDC.64 R6, c[0x0][0x480] ;  /* 0x00012000ff067b82 */ /* 0x000e620000000a00 */
[----:B------:R-:W-:Y:S02]  /*55f0*/  USHF.R.S32.HI UR35, URZ, 0x1f, UR7 ;  /* 0x0000001fff237899 */ /* 0x000fe40008011407 */
[C---:B------:R-:W-:Y:S01]  /*5600*/  IADD3 R8, P0, PT, R64.reuse, UR7, RZ ;  /* 0x0000000740087c10 */ /* 0x040fe2000ff1e0ff */
[----:B------:R2:W-:Y:S03]  /*5610*/  STS.64 [UR9], R4 ;  /* 0x00000004ff007988 */ /* 0x0005e60008000a09 */
[----:B------:R-:W-:Y:S02]  /*5620*/  LEA.HI.X.SX32 R9, R64, UR35, 0x1, P0 ;  /* 0x0000002340097c11 */ /* 0x000fe400080f0eff */
[----:B-1----:R-:W-:-:S04]  /*5630*/  LEA R6, P0, R8, R6, 0x3 ;  /* 0x0000000608067211 */ /* 0x002fc800078018ff */
[----:B------:R-:W-:-:S05]  /*5640*/  LEA.HI.X R7, R8, R7, R9, 0x3, P0 ;  /* 0x0000000708077211 */ /* 0x000fca00000f1c09 */
[----:B------:R2:W-:Y:S04]  /*5650*/  STG.E.64 desc[UR28][R6.64], R4 ;  /* 0x0000000406007986 */ /* 0x0005e8000c101b1c */
.L_x_2676:
[----:B------:R-:W-:Y:S05]  /*5660*/  BSYNC.RECONVERGENT B0 ;  /* 0x0000000000007941 */ /* 0x000fea0003800200 */
.L_x_2675:
[----:B------:R-:W-:Y:S01]  /*5670*/  ULEA UR11, UP0, UR6, UR11, 0x2 ;  /* 0x0000000b060b7291 */ /* 0x000fe2000f8010ff */
[----:B--2---:R-:W-:Y:S01]  /*5680*/  IMAD.U32 R5, RZ, RZ, UR30 ;  /* 0x0000001eff057e24 */ /* 0x004fe2000f8e00ff */
[----:B------:R-:W-:Y:S01]  /*5690*/  UIADD3 UR10, UPT, UPT, UR10, 0x1, URZ ;  /* 0x000000010a0a7890 */ /* 0x000fe2000fffe0ff */
[C---:B-----5:R-:W-:Y:S01]  /*56a0*/  FFMA.FTZ R101, R150.reuse, R120, R101 ;  /* 0x0000007896657223 */ /* 0x060fe20000010065 */
[----:B------:R-:W-:Y:S01]  /*56b0*/  UIADD3.X UR14, UPT, UPT, UR14, UR21, URZ, UP0, !UPT ;  /* 0x000000150e0e7290 */ /* 0x000fe200087fe4ff */
[C---:B------:R-:W-:Y:S01]  /*56c0*/  FFMA.FTZ R98, R150.reuse, R123, R98 ;  /* 0x0000007b96627223 */ /* 0x040fe20000010062 */
[----:B------:R-:W-:Y:S01]  /*56d0*/  UISETP.NE.AND UP0, UPT, UR10, URZ, UPT ;  /* 0x000000ff0a00728c */ /* 0x000fe2000bf05270 */
[----:B------:R-:W-:Y:S01]  /*56e0*/  LEA R2, P0, R5, R2, 0x2 ;  /* 0x0000000205027211 */ /* 0x000fe200078010ff */
        /* <DEDUP_REMOVED lines=15> */
[----:B------:R-:W-:Y:S01]  /*57e0*/  IADD3.X R3, PT, PT, R3, UR17, RZ, P0, !PT ;  /* 0x0000001103037c10 */ /* 0x000fe200087fe4ff */
[----:B------:R-:W-:-:S02]  /*57f0*/  UIADD3 UR7, UPT, UPT, UR7, 0x1, URZ ;  /* 0x0000000107077890 */ /* 0x000fc4000fffe0ff */
[----:B------:R-:W-:Y:S02]  /*5800*/  UIADD3 UR9, UPT, UPT, UR9, 0x8, URZ ;  /* 0x0000000809097890 */ /* 0x000fe4000fffe0ff */
[----:B------:R-:W-:Y:S01]  /*5810*/  UIADD3.X UR16, UPT, UPT, UR16, UR18, URZ, UP1, !UPT ;  /* 0x0000001210107290 */ /* 0x000fe20008ffe4ff */
[----:B------:R-:W-:Y:S11]  /*5820*/  BRA.U UP0, `(.L_x_2677) ;  /* 0xffffffe900107547 */ /* 0x000ff6000b83ffff */
.L_x_2672:
[----:B------:R-:W-:Y:S01]  /*5830*/  BAR.SYNC.DEFER_BLOCKING 0x0 ;  /* 0x0000000000007b1d */ /* 0x000fe20000010000 */
[----:B------:R-:W-:Y:S01]  /*5840*/  ISETP.NE.AND P0, PT, R65, RZ, PT ;  /* 0x000000ff4100720c */ /* 0x000fe20003f05270 */
[----:B------:R-:W-:Y:S02]  /*5850*/  USHF.L.U32 UR7, UR4, 0xb, URZ ;  /* 0x0000000b04077899 */ /* 0x000fe400080006ff */
[----:B------:R-:W-:Y:S02]  /*5860*/  UIADD3 UR22, UP0, UPT, UR22, 0x2000, URZ ;  /* 0x0000200016167890 */ /* 0x000fe4000ff1e0ff */
[----:B------:R-:W1:Y:S01]  /*5870*/  LDCU.64 UR10, c[0x0][0x478] ;  /* 0x00008f00ff0a77ac */ /* 0x000e620008000a00 */
[----:B------:R-:W-:Y:S02]  /*5880*/  UIADD3 UR4, UPT, UPT, UR4, 0x1, URZ ;  /* 0x0000000104047890 */ /* 0x000fe4000fffe0ff */
[----:B------:R-:W-:-:S05]  /*5890*/  UIADD3.X UR23, UPT, UPT, URZ, UR23, URZ, UP0, !UPT ;  /* 0x00000017ff177290 */ /* 0x000fca00087fe4ff */
        /* <DEDUP_REMOVED lines=10> */
[----:B------:R-:W-:Y:S01]  /*5940*/  STS [R26+0x10], R97 ;  /* 0x000010611a007388 */ /* 0x000fe20000000800 */
[----:B------:R-:W-:-:S03]  /*5950*/  MOV R2, UR7 ;  /* 0x0000000700027c02 */ /* 0x000fc60008000f00 */
        /* <DEDUP_REMOVED lines=20> */
[----:B0-----:R-:W-:Y:S04]  /*5aa0*/  LDS R13, [R38+0x400] ;  /* 0x00040000260d7984 */ /* 0x001fe80000000800 */
        /* <DEDUP_REMOVED lines=11> */
[----:B-1----:R-:W-:-:S04]  /*5b60*/  LEA R2, P3, R3, UR10, 0x2 ;  /* 0x0000000a03027c11 */ /* 0x002fc8000f8610ff */
        /* <DEDUP_REMOVED lines=38> */
.L_x_2679:
        /* <DEDUP_REMOVED lines=11> */
.L_x_5028:


//--------------------- .text._Z25selective_scan_fwd_kernelI32Selective_Scan_fwd_kernel_traitsILi128ELi16ELi1ELb0ELb1ELb0ELb1EffEEv13SSMParamsBase --------------------------
	.section	.text._Z25selective_scan_fwd_kernelI32Selective_Scan_fwd_kernel_traitsILi128ELi16ELi1ELb0ELb1ELb0ELb1EffEEv13SSMParamsBase,"ax",@progbits
	.align	128
        .global         _Z25selective_scan_fwd_kernelI32Selective_Scan_fwd_kernel_traitsILi128ELi16ELi1ELb0ELb1ELb0ELb1EffEEv13SSMParamsBase
        .type           _Z25selective_scan_fwd_kernelI32Selective_Scan_fwd_kernel_traitsILi128ELi16ELi1ELb0ELb1ELb0ELb1EffEEv13SSMParamsBase,@function
        .size           _Z25selective_scan_fwd_kernelI32Selective_Scan_fwd_kernel_traitsILi128ELi16ELi1ELb0ELb1ELb0ELb1EffEEv13SSMParamsBase,(.L_x_5029 - _Z25selective_scan_fwd_kernelI32Selective_Scan_fwd_kernel_traitsILi128ELi16ELi1ELb0ELb1ELb0ELb1EffEEv13SSMParamsBase)
        .other          _Z25selective_scan_fwd_kernelI32Selective_Scan_fwd_kernel_traitsILi128ELi16ELi1ELb0ELb1ELb0ELb1EffEEv13SSMParamsBase,@"STO_CUDA_ENTRY STV_DEFAULT"
_Z25selective_scan_fwd_kernelI32Selective_Scan_fwd_kernel_traitsILi128ELi16ELi1ELb0ELb1ELb0ELb1EffEEv13SSMParamsBase:
.text._Z25selective_scan_fwd_kernelI32Selective_Scan_fwd_kernel_traitsILi128ELi16ELi1ELb0ELb1ELb0ELb1EffEEv13SSMParamsBase:
[----:B------:R-:W-:Y:S01]  /*0000*/  LDC R1, c[0x0][0x37c] ;  /* 0x0000df00ff017b82 */ /* 0x000fe20000000800 */
[----:B------:R-:W0:Y:S07]  /*0010*/  LDCU UR25, c[0x0][0x398] ;  /* 0x00007300ff1977ac */ /* 0x000e2e0008000800 */
[----:B------:R-:W1:Y:S01]  /*0020*/  S2UR UR22, SR_CTAID.Y ;  /* 0x00000000001679c3 */ /* 0x000e620000002600 */
[----:B------:R-:W-:Y:S02]  /*0030*/  HFMA2 R68, -RZ, RZ, 0, 0 ;  /* 0x00000000ff447431 */ /* 0x000fe400000001ff */
[----:B------:R-:W-:Y:S01]  /*0040*/  IMAD.MOV.U32 R67, RZ, RZ, RZ ;  /* 0x000000ffff437224 */ /* 0x000fe200078e00ff */
[----:B------:R-:W2:Y:S01]  /*0050*/  LDCU.64 UR4, c[0x0][0x458] ;  /* 0x00008b00ff0477ac */ /* 0x000ea20008000a00 */
[----:B------:R-:W3:Y:S01]  /*0060*/  LDCU.64 UR6, c[0x0][0x470] ;  /* 0x00008e00ff0677ac */ /* 0x000ee20008000a00 */
[----:B------:R-:W4:Y:S02]  /*0070*/  LDCU.64 UR20, c[0x0][0x358] ;  /* 0x00006b00ff1477ac */ /* 0x000f240008000a00 */
[----:B------:R-:W4:Y:S01]  /*0080*/  S2UR UR23, SR_CTAID.X ;  /* 0x00000000001779c3 */ /* 0x000f220000002500 */
[----:B------:R-:W4:Y:S01]  /*0090*/  LDCU.128 UR12, c[0x0][0x3f0] ;  /* 0x00007e00ff0c77ac */ /* 0x000f220008000c00 */
[----:B0-----:R-:W-:Y:S01]  /*00a0*/  MOV R0, UR25 ;  /* 0x0000001900007c02 */ /* 0x001fe20008000f00 */
[----:B------:R-:W0:Y:S05]  /*00b0*/  LDCU.128 UR8, c[0x0][0x400] ;  /* 0x00008000ff0877ac */ /* 0x000e2a0008000c00 */
[----:B------:R-:W0:Y:S01]  /*00c0*/  LDC R65, c[0x0][0x394] ;  /* 0x0000e500ff417b82 */ /* 0x000e220000000800 */
[----:B------:R-:W-:Y:S01]  /*00d0*/  IABS R9, R0 ;  /* 0x0000000000097213 */ /* 0x000fe20000000000 */
[----:B--2---:R-:W-:-:S03]  /*00e0*/  UISETP.NE.U32.AND UP0, UPT, UR4, URZ, UPT ;  /* 0x000000ff0400728c */ /* 0x004fc6000bf05070 */
[----:B------:R-:W2:Y:S01]  /*00f0*/  I2F.RP R0, R9 ;  /* 0x0000000900007306 */ /* 0x000ea20000209400 */
[----:B---3--:R-:W-:Y:S02]  /*0100*/  UISETP.NE.U32.AND UP1, UPT, UR6, URZ, UPT ;  /* 0x000000ff0600728c */ /* 0x008fe4000bf25070 */
[----:B------:R-:W-:Y:S02]  /*0110*/  UISETP.NE.AND.EX UP0, UPT, UR5, URZ, UPT, UP0 ;  /* 0x000000ff0500728c */ /* 0x000fe4000bf05300 */
[----:B------:R-:W-:Y:S01]  /*0120*/  UISETP.NE.AND.EX UP1, UPT, UR7, URZ, UPT, UP1 ;  /* 0x000000ff0700728c */ /* 0x000fe2000bf25310 */
[----:B------:R-:W3:Y:S03]  /*0130*/  LDCU.64 UR26, c[0x0][0x3c8] ;  /* 0x00007900ff1a77ac */ /* 0x000ee60008000a00 */
        /* <DEDUP_REMOVED lines=11> */
[----:B----4-:R2:W5:Y:S01]  /*01f0*/  @P0 LDG.E R68, desc[UR20][R2.64] ;  /* 0x0000001402440981 */ /* 0x010562000c1e1900 */
[----:B-1----:R-:W-:-:S03]  /*0200*/  VIADD R6, R0, 0xffffffe ;  /* 0x0ffffffe00067836 */ /* 0x002fc60000000000 */
[----:B------:R1:W5:Y:S01]  /*0210*/  @P1 LDG.E R67, desc[UR20][R4.64] ;  /* 0x0000001404431981 */ /* 0x000362000c1e1900 */
[----:B------:R4:W3:Y:S02]  /*0220*/  F2I.FTZ.U32.TRUNC.NTZ R7, R6 ;  /* 0x0000000600077305 */ /* 0x0008e4000021f000 */
[----:B----4-:R-:W-:-:S04]  /*0230*/  MOV R6, RZ ;  /* 0x000000ff00067202 */ /* 0x010fc80000000f00 */
[----:B------:R-:W-:Y:S02]  /*0240*/  R2UR UR4, R6 ;  /* 0x00000000060472ca */ /* 0x000fe400000e0000 */
[----:B---3--:R-:W-:Y:S01]  /*0250*/  R2UR UR5, R7 ;  /* 0x00000000070572ca */ /* 0x008fe200000e0000 */
[----:B--2---:R-:W-:-:S04]  /*0260*/  IMAD.MOV R2, RZ, RZ, -R7 ;  /* 0x000000ffff027224 */ /* 0x004fc800078e0a07 */
[----:B------:R-:W-:Y:S01]  /*0270*/  IMAD R3, R2, R9, RZ ;  /* 0x0000000902037224 */ /* 0x000fe200078e02ff */
[----:B------:R-:W-:-:S04]  /*0280*/  IABS R2, UR22 ;  /* 0x0000001600027c13 */ /* 0x000fc80008000000 */
[----:B------:R-:W-:-:S03]  /*0290*/  R2UR UR6, R2 ;  /* 0x00000000020672ca */ /* 0x000fc600000e0000 */
        /* <DEDUP_REMOVED lines=8> */
[----:B------:R-:W2:Y:S04]  /*0320*/  LDCU.64 UR6, c[0x0][0x3b0] ;  /* 0x00007600ff0677ac */ /* 0x000ea80008000a00 */
[----:B------:R-:W-:Y:S01]  /*0330*/  ISETP.GT.U32.AND P0, PT, R9, R0, PT ;  /* 0x000000000900720c */ /* 0x000fe20003f04070 */
[----:B------:R-:W-:Y:S02]  /*0340*/  UIMAD.WIDE.U32 UR12, UR22, UR14, UR4 ;  /* 0x0000000e160c72a5 */ /* 0x000fe4000f8e0004 */
[----:B------:R-:W-:-:S02]  /*0350*/  ULOP3.LUT UR4, UR22, UR25, URZ, 0x3c, !UPT ;  /* 0x0000001916047292 */ /* 0x000fc4000f8e3cff */
[----:B------:R-:W-:Y:S02]  /*0360*/  UIMAD UR24, UR22, UR15, UR13 ;  /* 0x0000000f161872a4 */ /* 0x000fe4000f8e020d */
[----:B0-----:R-:W-:Y:S02]  /*0370*/  UIMAD.WIDE.U32 UR14, UR23, UR8, URZ ;  /* 0x00000008170e72a5 */ /* 0x001fe4000f8e00ff */
[----:B------:R-:W-:-:S04]  /*0380*/  UISETP.GE.AND UP2, UPT, UR4, URZ, UPT ;  /* 0x000000ff0400728c */ /* 0x000fc8000bf46270 */
[----:B------:R-:W-:Y:S01]  /*0390*/  VOTEU.ANY UP1, P0 ;  /* 0x0000000000ff7886 */ /* 0x000fe20000020100 */
[----:B------:R-:W-:Y:S01]  /*03a0*/  PLOP3.LUT P0, PT, PT, PT, UP1, 0x80, 0x8 ;  /* 0x000000000008781c */ /* 0x000fe20003f0f018 */
[----:B--2---:R-:W-:-:S03]  /*03b0*/  UIMAD.WIDE.U32 UR16, UR23, UR6, URZ ;  /* 0x00000006171072a5 */ /* 0x004fc6000f8e00ff */
[----:B------:R-:W-:Y:S02]  /*03c0*/  @!UP1 UIADD3 UR18, UPT, UPT, UR18, 0x1, URZ ;  /* 0x0000000112129890 */ /* 0x000fe4000fffe0ff */
[----:B------:R-:W-:Y:S02]  /*03d0*/  UIMAD UR19, UR23, UR7, UR17 ;  /* 0x00000007171372a4 */ /* 0x000fe4000f8e0211 */
[----:B------:R-:W-:-:S05]  /*03e0*/  UISETP.NE.AND UP1, UPT, UR25, URZ, UPT ;  /* 0x000000ff1900728c */ /* 0x000fca000bf25270 */
[----:B------:R-:W-:Y:S01]  /*03f0*/  @!P0 IMAD.IADD R0, R0, 0x1, -R9 ;  /* 0x0000000100008824 */ /* 0x000fe200078e0a09 */
[----:B------:R-:W-:-:S04]  /*0400*/  ISETP.GE.AND P0, PT, R65, 0x1, PT ;  /* 0x000000014100780c */ /* 0x000fc80003f06270 */
[----:B------:R-:W-:-:S13]  /*0410*/  ISETP.GE.U32.AND P1, PT, R0, R9, PT ;  /* 0x000000090000720c */ /* 0x000fda0003f26070 */
[----:B------:R-:W-:-:S05]  /*0420*/  VOTEU.ANY UP0, P1 ;  /* 0x0000000000ff7886 */ /* 0x000fca0000800100 */
[----:B------:R-:W-:Y:S01]  /*0430*/  @UP0 UIADD3 UR18, UPT, UPT, UR18, 0x1, URZ ;  /* 0x0000000112120890 */ /* 0x000fe2000fffe0ff */
[----:B-1----:R-:W-:Y:S11]  /*0440*/  @!P0 EXIT ;  /* 0x000000000000894d */ /* 0x002ff60003800000 */
[----:B------:R-:W0:Y:S01]  /*0450*/  S2R R66, SR_TID.X ;  /* 0x0000000000427919 */ /* 0x000e220000002100 */
[----:B------:R-:W1:Y:S01]  /*0460*/  LDCU.128 UR4, c[0x0][0x460] ;  /* 0x00008c00ff0477ac */ /* 0x000e620008000c00 */
[----:B------:R-:W-:Y:S01]  /*0470*/  UIMAD UR9, UR23, UR9, UR15 ;  /* 0x00000009170972a4 */ /* 0x000fe2000f8e020f */
[----:B------:R-:W2:Y:S01]  /*0480*/  LDCU UR15, c[0x0][0x384] ;  /* 0x00007080ff0f77ac */ /* 0x000ea20008000800 */
[----:B------:R-:W-:Y:S01]  /*0490*/  @!UP2 UIADD3 UR18, UPT, UPT, -UR18, URZ, URZ ;  /* 0x000000ff1212a290 */ /* 0x000fe2000fffe1ff */
[----:B------:R-:W3:Y:S01]  /*04a0*/  LDCU.64 UR28, c[0x0][0x448] ;  /* 0x00008900ff1c77ac */ /* 0x000ee20008000a00 */
[----:B------:R-:W-:Y:S01]  /*04b0*/  @!UP1 ULOP3.LUT UR18, URZ, UR25, URZ, 0x33, !UPT ;  /* 0x00000019ff129292 */ /* 0x000fe2000f8e33ff */
[----:B------:R-:W-:Y:S01]  /*04c0*/  UMOV UR8, UR14 ;  /* 0x0000000e00087c82 */ /* 0x000fe20008000000 */
[----:B------:R-:W4:Y:S01]  /*04d0*/  LDCU UR17, c[0x0][0x38c] ;  /* 0x00007180ff1177ac */ /* 0x000f220008000800 */
[----:B------:R-:W-:Y:S02]  /*04e0*/  UIMAD.WIDE.U32 UR8, UR22, UR10, UR8 ;  /* 0x0000000a160872a5 */ /* 0x000fe4000f8e0008 */
[----:B------:R-:W-:-:S02]  /*04f0*/  USHF.R.S32.HI UR10, URZ, 0x1f, UR18 ;  /* 0x0000001fff0a7899 */ /* 0x000fc40008011412 */
[----:B------:R-:W-:Y:S02]  /*0500*/  UIMAD UR14, UR22, UR11, UR9 ;  /* 0x0000000b160e72a4 */ /* 0x000fe4000f8e0209 */
[----:B-1----:R-:W-:Y:S01]  /*0510*/  ULEA UR9, UP0, UR12, UR4, 0x2 ;  /* 0x000000040c097291 */ /* 0x002fe2000f8010ff */
[----:B0-----:R-:W-:Y:S01]  /*0520*/  SHF.L.U32 R0, R66, 0x4, RZ ;  /* 0x0000000442007819 */ /* 0x001fe200000006ff */
[----:B--2---:R-:W-:Y:S02]  /*0530*/  UIMAD UR4, UR23, UR15, UR22 ;  /* 0x0000000f170472a4 */ /* 0x004fe4000f8e0216 */
[----:B------:R-:W-:Y:S01]  /*0540*/  UIMAD UR13, UR10, UR26, URZ ;  /* 0x0000001a0a0d72a4 */ /* 0x000fe2000f8e02ff */
[----:B------:R-:W-:Y:S01]  /*0550*/  LOP3.LUT R3, R0, 0x3e00, RZ, 0xc0, !PT ;  /* 0x00003e0000037812 */ /* 0x000fe200078ec0ff */
[----:B------:R-:W-:Y:S01]  /*0560*/  UMOV UR11, UR19 ;  /* 0x00000013000b7c82 */ /* 0x000fe20008000000 */
[----:B------:R-:W-:Y:S01]  /*0570*/  UMOV UR10, UR16 ;  /* 0x00000010000a7c82 */ /* 0x000fe20008000000 */
[----:B------:R-:W-:Y:S01]  /*0580*/  UIMAD UR16, UR18, UR27, UR13 ;  /* 0x0000001b121072a4 */ /* 0x000fe2000f8e020d */
[----:B------:R-:W-:Y:S01]  /*0590*/  LOP3.LUT R64, R3, 0x1f, R66, 0xf8, !PT ;  /* 0x0000001f03407812 */ /* 0x000fe200078ef842 */
[----:B------:R-:W-:Y:S01]  /*05a0*/  UIMAD.WIDE.U32 UR10, UR18, UR26, UR10 ;  /* 0x0000001a120a72a5 */ /* 0x000fe2000f8e000a */
[----:B------:R-:W-:Y:S01]  /*05b0*/  IMAD R65, R65, UR4, RZ ;  /* 0x0000000441417c24 */ /* 0x000fe2000f8e02ff */
[----:B------:R-:W-:Y:S01]  /*05c0*/  ULEA UR6, UP1, UR8, UR6, 0x2 ;  /* 0x0000000608067291 */ /* 0x000fe2000f8210ff */
[C---:B------:R-:W-:Y:S01]  /*05d0*/  LOP3.LUT R63, R64.reuse, 0x20, RZ, 0xfc, !PT ;  /* 0x00000020403f7812 */ /* 0x040fe200078efcff */
[----:B------:R-:W-:Y:S01]  /*05e0*/  ULEA.HI.X UR13, UR12, UR5, UR24, 0x2, UP0 ;  /* 0x000000050c0d7291 */ /* 0x000fe200080f1418 */
[----:B----4-:R-:W-:Y:S01]  /*05f0*/  IMAD R65, R65, UR17, RZ ;  /* 0x0000001141417c24 */ /* 0x010fe2000f8e02ff */
[----:B---3--:R-:W-:Y:S01]  /*0600*/  ULEA UR15, UP0, UR10, UR28, 0x2 ;  /* 0x0000001c0a0f7291 */ /* 0x008fe2000f8010ff */
[C---:B------:R-:W-:Y:S01]  /*0610*/  LOP3.LUT R62, R64.reuse, 0x40, RZ, 0xfc, !PT ;  /* 0x00000040403e7812 */ /* 0x040fe200078efcff */
[----:B------:R-:W-:Y:S01]  /*0620*/  UIADD3 UR16, UPT, UPT, UR11, UR16, URZ ;  /* 0x000000100b107290 */ /* 0x000fe2000fffe0ff */
[C---:B------:R-:W-:Y:S01]  /*0630*/  LOP3.LUT R61, R64.reuse, 0x1a0, RZ, 0xfc, !PT ;  /* 0x000001a0403d7812 */ /* 0x040fe200078efcff */
[C---:B------:R-:W-:Y:S01]  /*0640*/  IMAD.SHL.U32 R59, R64.reuse, 0x4, RZ ;  /* 0x00000004403b7824 */ /* 0x040fe200078e00ff */
[----:B------:R-:W-:Y:S01]  /*0650*/  LOP3.LUT R60, R64, 0x1c0, RZ, 0xfc, !PT ;  /* 0x000001c0403c7812 */ /* 0x000fe200078efcff */
[----:B------:R-:W-:-:S02]  /*0660*/  ULEA.HI.X UR14, UR8, UR7, UR14, 0x2, UP1 ;  /* 0x00000007080e7291 */ /* 0x000fc400088f140e */
[----:B------:R-:W-:Y:S01]  /*0670*/  ULEA.HI.X UR16, UR10, UR29, UR16, 0x2, UP0 ;  /* 0x0000001d0a107291 */ /* 0x000fe200080f1410 */
[----:B------:R-:W-:Y:S01]  /*0680*/  UMOV UR4, URZ ;  /* 0x000000ff00047c82 */ /* 0x000fe20008000000 */
[----:B------:R-:W-:Y:S01]  /*0690*/  UMOV UR5, UR9 ;  /* 0x0000000900057c82 */ /* 0x000fe20008000000 */
[----:B------:R-:W-:-:S09]  /*06a0*/  UMOV UR12, UR6 ;  /* 0x00000006000c7c82 */ /* 0x000fd20008000000 */
.L_x_2718:
[----:B0-----:R-:W0:Y:S01]  /*06b0*/  LDCU UR17, c[0x0][0x388] ;  /* 0x00007100ff1177ac */ /* 0x001e220008000800 */
[----:B------:R-:W-:Y:S01]  /*06c0*/  IMAD.SHL.U32 R2, R66, 0x10, RZ ;  /* 0x0000001042027824 */ /* 0x000fe200078e00ff */
[----:B------:R-:W-:Y:S02]  /*06d0*/  IADD3 R4, P0, PT, R59, UR5, RZ ;  /* 0x000000053b047c10 */ /* 0x000fe4000ff1e0ff */
[----:B------:R-:W-:Y:S01]  /*06e0*/  CS2R R6, SRZ ;  /* 0x0000000000067805 */ /* 0x000fe2000001ff00 */
[----:B------:R-:W-:Y:S01]  /*06f0*/  USHF.L.U32 UR6, UR4, 0xb, URZ ;  /* 0x0000000b04067899 */ /* 0x000fe200080006ff */
[----:B------:R-:W-:Y:S02]  /*0700*/  LOP3.LUT R18, R18, 0xfffffeff, RZ, 0xc0, !PT ;  /* 0xfffffeff12127812 */ /* 0x000fe400078ec0ff */
[----:B------:R-:W-:Y:S02]  /*0710*/  CS2R R10, SRZ ;  /* 0x00000000000a7805 */ /* 0x000fe4000001ff00 */
[----:B------:R-:W-:-:S02]  /*0720*/  LOP3.LUT R20, R2, 0x3e00, RZ, 0xc0, !PT ;  /* 0x00003e0002147812 */ /* 0x000fc400078ec0ff */
[----:B------:R-:W-:Y:S02]  /*0730*/  CS2R R14, SRZ ;  /* 0x00000000000e7805 */ /* 0x000fe4000001ff00 */
[----:B------:R-:W-:Y:S02]  /*0740*/  IADD3.X R5, PT, PT, RZ, UR13, RZ, P0, !PT ;  /* 0x0000000dff057c10 */ /* 0x000fe400087fe4ff */
[----:B------:R-:W-:Y:S01]  /*0750*/  CS2R R12, SRZ ;  /* 0x00000000000c7805 */ /* 0x000fe2000001ff00 */
[----:B------:R-:W-:Y:S01]  /*0760*/  HFMA2 R0, -RZ, RZ, 0, 0 ;  /* 0x00000000ff007431 */ /* 0x000fe200000001ff */
[----:B------:R-:W-:Y:S02]  /*0770*/  CS2R R8, SRZ ;  /* 0x0000000000087805 */ /* 0x000fe4000001ff00 */
[----:B------:R-:W-:Y:S01]  /*0780*/  CS2R R16, SRZ ;  /* 0x0000000000107805 */ /* 0x000fe2000001ff00 */
[----:B------:R-:W-:Y:S01]  /*0790*/  IMAD.MOV.U32 R19, RZ, RZ, RZ ;  /* 0x000000ffff137224 */ /* 0x000fe200078e00ff */
[----:B0-----:R-:W-:-:S06]  /*07a0*/  UIADD3 UR17, UPT, UPT, -UR6, UR17, URZ ;  /* 0x0000001106117290 */ /* 0x001fcc000fffe1ff */
[----:B------:R-:W-:Y:S02]  /*07b0*/  ISETP.GE.AND P1, PT, R64, UR17, PT ;  /* 0x0000001140007c0c */ /* 0x000fe4000bf26270 */
[----:B------:R-:W-:Y:S02]  /*07c0*/  LOP3.LUT R64, R20, 0x1f, R66, 0xf8, !PT ;  /* 0x0000001f14407812 */ /* 0x000fe400078ef842 */
[----:B------:R-:W-:Y:S01]  /*07d0*/  ISETP.GE.AND P6, PT, R63, UR17, PT ;  /* 0x000000113f007c0c */ /* 0x000fe2000bfc6270 */
[----:B------:R-:W-:Y:S01]  /*07e0*/  BAR.SYNC.DEFER_BLOCKING 0x0 ;  /* 0x0000000000007b1d */ /* 0x000fe20000010000 */
[----:B------:R-:W-:Y:S02]  /*07f0*/  SHF.L.U32 R59, R64, 0x2, RZ ;  /* 0x00000002403b7819 */ /* 0x000fe400000006ff */
[----:B------:R-:W-:Y:S02]  /*0800*/  ISETP.GE.AND P5, PT, R62, UR17, PT ;  /* 0x000000113e007c0c */ /* 0x000fe4000bfa6270 */
[----:B------:R-:W-:-:S03]  /*0810*/  IADD3 R2, P0, PT, R59, UR12, RZ ;  /* 0x0000000c3b027c10 */ /* 0x000fc6000ff1e0ff */
[----:B------:R-:W-:Y:S02]  /*0820*/  @P1 LOP3.LUT R18, R18, 0x100, RZ, 0xfc, !PT ;  /* 0x0000010012121812 */ /* 0x000fe400078efcff */
[----:B------:R-:W-:Y:S01]  /*0830*/  IMAD.X R3, RZ, RZ, UR14, P0 ;  /* 0x0000000eff037e24 */ /* 0x000fe200080e06ff */
[----:B------:R-:W-:Y:S02]  /*0840*/  LOP3.LUT R54, R64, 0xe0, RZ, 0xfc, !PT ;  /* 0x000000e040367812 */ /* 0x000fe400078efcff */
[----:B------:R-:W-:Y:S02]  /*0850*/  LOP3.LUT P0, RZ, R18, 0x100, RZ, 0xc0, !PT ;  /* 0x0000010012ff7812 */ /* 0x000fe4000780c0ff */
[C---:B------:R-:W-:Y:S02]  /*0860*/  LOP3.LUT R53, R64.reuse, 0x100, RZ, 0xfc, !PT ;  /* 0x0000010040357812 */ /* 0x040fe400078efcff */
[C---:B------:R-:W-:Y:S02]  /*0870*/  LOP3.LUT R55, R64.reuse, 0xc0, RZ, 0xfc, !PT ;  /* 0x000000c040377812 */ /* 0x040fe400078efcff */
[----:B------:R-:W-:-:S02]  /*0880*/  LOP3.LUT R56, R64, 0xa0, RZ, 0xfc, !PT ;  /* 0x000000a040387812 */ /* 0x000fc400078efcff */
[C---:B------:R-:W-:Y:S02]  /*0890*/  LOP3.LUT R57, R64.reuse, 0x80, RZ, 0xfc, !PT ;  /* 0x0000008040397812 */ /* 0x040fe400078efcff */
[----:B------:R-:W-:Y:S01]  /*08a0*/  ISETP.GE.AND P1, PT, R55, UR17, PT ;  /* 0x0000001137007c0c */ /* 0x000fe2000bf26270 */
[----:B------:R-:W2:Y:S01]  /*08b0*/  @!P6 LDG.E R0, desc[UR20][R4.64+0x80] ;  /* 0x000080140400e981 */ /* 0x000ea2000c1e1900 */
[----:B------:R-:W-:Y:S02]  /*08c0*/  LOP3.LUT R58, R64, 0x60, RZ, 0xfc, !PT ;  /* 0x00000060403a7812 */ /* 0x000fe400078efcff */
[----:B------:R-:W-:Y:S01]  /*08d0*/  ISETP.GE.AND P2, PT, R56, UR17, PT ;  /* 0x0000001138007c0c */ /* 0x000fe2000bf46270 */
[----:B------:R-:W3:Y:S01]  /*08e0*/  @!P0 LDG.E R7, desc[UR20][R4.64] ;  /* 0x0000001404078981 */ /* 0x000ee2000c1e1900 */
[----:B------:R-:W-:Y:S02]  /*08f0*/  ISETP.GE.AND P0, PT, R54, UR17, PT ;  /* 0x0000001136007c0c */ /* 0x000fe4000bf06270 */
[----:B------:R-:W-:Y:S01]  /*0900*/  ISETP.GE.AND P3, PT, R57, UR17, PT ;  /* 0x0000001139007c0c */ /* 0x000fe2000bf66270 */
[----:B------:R-:W4:Y:S01]  /*0910*/  @!P5 LDG.E R9, desc[UR20][R4.64+0x100] ;  /* 0x000100140409d981 */ /* 0x000f22000c1e1900 */
[----:B------:R-:W-:-:S02]  /*0920*/  ISETP.GE.AND P4, PT, R58, UR17, PT ;  /* 0x000000113a007c0c */ /* 0x000fc4000bf86270 */
[C---:B------:R-:W-:Y:S01]  /*0930*/  LOP3.LUT R52, R64.reuse, 0x120, RZ, 0xfc, !PT ;  /* 0x0000012040347812 */ /* 0x040fe200078efcff */
[----:B------:R-:W4:Y:S01]  /*0940*/  @!P1 LDG.E R13, desc[UR20][R4.64+0x300] ;  /* 0x00030014040d9981 */ /* 0x000f22000c1e1900 */
[C---:B------:R-:W-:Y:S02]  /*0950*/  LOP3.LUT R51, R64.reuse, 0x140, RZ, 0xfc, !PT ;  /* 0x0000014040337812 */ /* 0x040fe400078efcff */
[----:B------:R-:W-:Y:S01]  /*0960*/  LOP3.LUT R50, R64, 0x160, RZ, 0xfc, !PT ;  /* 0x0000016040327812 */ /* 0x000fe200078efcff */
[----:B------:R-:W4:Y:S04]  /*0970*/  @!P2 LDG.E R8, desc[UR20][R4.64+0x280] ;  /* 0x000280140408a981 */ /* 0x000f28000c1e1900 */
[----:B------:R-:W4:Y:S01]  /*0980*/  @!P0 LDG.E R10, desc[UR20][R4.64+0x380] ;  /* 0x00038014040a8981 */ /* 0x000f22000c1e1900 */
[----:B------:R-:W-:-:S02]  /*0990*/  ISETP.GE.AND P0, PT, R53, UR17, PT ;  /* 0x0000001135007c0c */ /* 0x000fc4000bf06270 */
[----:B------:R-:W-:Y:S01]  /*09a0*/  LOP3.LUT R49, R64, 0x180, RZ, 0xfc, !PT ;  /* 0x0000018040317812 */ /* 0x000fe200078efcff */
[----:B------:R-:W4:Y:S01]  /*09b0*/  @!P3 LDG.E R11, desc[UR20][R4.64+0x200] ;  /* 0x00020014040bb981 */ /* 0x000f22000c1e1900 */
[----:B------:R-:W-:Y:S02]  /*09c0*/  ISETP.GE.AND P1, PT, R51, UR17, PT ;  /* 0x0000001133007c0c */ /* 0x000fe4000bf26270 */
[----:B------:R-:W-:Y:S01]  /*09d0*/  ISETP.GE.AND P2, PT, R50, UR17, PT ;  /* 0x0000001132007c0c */ /* 0x000fe2000bf46270 */
[----:B------:R-:W4:Y:S01]  /*09e0*/  @!P4 LDG.E R6, desc[UR20][R4.64+0x180] ;  /* 0x000180140406c981 */ /* 0x000f22000c1e1900 */
[----:B------:R-:W-:-:S05]  /*09f0*/  ISETP.GE.AND P3, PT, R49, UR17, PT ;  /* 0x0000001131007c0c */ /* 0x000fca000bf66270 */
[----:B------:R-:W4:Y:S01]  /*0a00*/  @!P0 LDG.E R15, desc[UR20][R4.64+0x400] ;  /* 0x00040014040f8981 */ /* 0x000f22000c1e1900 */
[----:B------:R-:W-:Y:S02]  /*0a10*/  ISETP.GE.AND P0, PT, R52, UR17, PT ;  /* 0x0000001134007c0c */ /* 0x000fe4000bf06270 */
[----:B------:R-:W-:Y:S01]  /*0a20*/  ISETP.GE.AND P4, PT, R61, UR17, PT ;  /* 0x000000113d007c0c */ /* 0x000fe2000bf86270 */
[----:B------:R-:W4:Y:S01]  /*0a30*/  @!P1 LDG.E R17, desc[UR20][R4.64+0x500] ;  /* 0x0005001404119981 */ /* 0x000f22000c1e1900 */
[----:B------:R-:W-:Y:S02]  /*0a40*/  LOP3.LUT R48, R64, 0x1e0, RZ, 0xfc, !PT ;  /* 0x000001e040307812 */ /* 0x000fe400078efcff */
[----:B------:R-:W-:Y:S01]  /*0a50*/  ISETP.GE.AND P5, PT, R60, UR17, PT ;  /* 0x000000113c007c0c */ /* 0x000fe2000bfa6270 */
[----:B------:R-:W4:Y:S01]  /*0a60*/  @!P2 LDG.E R14, desc[UR20][R4.64+0x580] ;  /* 0x00058014040ea981 */ /* 0x000f22000c1e1900 */
[----:B------:R-:W-:-:S03]  /*0a70*/  ISETP.GE.AND P6, PT, R48, UR17, PT ;  /* 0x0000001130007c0c */ /* 0x000fc6000bfc6270 */
[----:B------:R-:W4:Y:S04]  /*0a80*/  @!P3 LDG.E R19, desc[UR20][R4.64+0x600] ;  /* 0x000600140413b981 */ /* 0x000f28000c1e1900 */
[----:B------:R-:W4:Y:S01]  /*0a90*/  @!P0 LDG.E R12, desc[UR20][R4.64+0x480] ;  /* 0x00048014040c8981 */ /* 0x000f22000c1e1900 */
[----:B------:R-:W-:Y:S02]  /*0aa0*/  P2R R72, PR, RZ, 0x1 ;  /* 0x00000001ff487803 */ /* 0x000fe40000000000 */
[----:B------:R-:W-:Y:S01]  /*0ab0*/  LOP3.LUT P0, RZ, R18, 0x100, RZ, 0xc0, !PT ;  /* 0x0000010012ff7812 */ /* 0x000fe2000780c0ff */
[----:B------:R-:W-:Y:S01]  /*0ac0*/  IMAD.MOV.U32 R18, RZ, RZ, RZ ;  /* 0x000000ffff127224 */ /* 0x000fe200078e00ff */
[----:B------:R-:W-:Y:S01]  /*0ad0*/  MOV R21, RZ ;  /* 0x000000ff00157202 */ /* 0x000fe20000000f00 */
        /* <DEDUP_REMOVED lines=46> */
[----:B------:R-:W-:Y:S02]  /*0dc0*/  P2R R74, PR, RZ, 0x2 ;  /* 0x00000002ff4a7803 */ /* 0x000fe40000000000 */
[----:B------:R-:W-:Y:S01]  /*0dd0*/  ISETP.GE.AND P1, PT, R63, UR17, PT ;  /* 0x000000113f007c0c */ /* 0x000fe2000bf26270 */
[----:B------:R-:W-:Y:S02]  /*0de0*/  HFMA2 R4, -RZ, RZ, 0, 0 ;  /* 0x00000000ff047431 */ /* 0x000fe400000001ff */
[----:B------:R-:W-:Y:S02]  /*0df0*/  IMAD.MOV.U32 R81, RZ, RZ, RZ ;  /* 0x000000ffff517224 */ /* 0x000fe400078e00ff */
[----:B------:R-:W-:Y:S02]  /*0e00*/  IMAD.MOV.U32 R83, RZ, RZ, RZ ;  /* 0x000000ffff537224 */ /* 0x000fe400078e00ff */
[----:B------:R-:W-:Y:S01]  /*0e10*/  IMAD.MOV.U32 R85, RZ, RZ, RZ ;  /* 0x000000ffff557224 */ /* 0x000fe200078e00ff */
[----:B---3--:R0:W-:Y:S04]  /*0e20*/  STS [R46], R7 ;  /* 0x000000072e007388 */ /* 0x0081e80000000800 */
[----:B--2---:R-:W-:Y:S04]  /*0e30*/  STS [R45+0x80], R0 ;  /* 0x000080002d007388 */ /* 0x004fe80000000800 */
[----:B----4-:R1:W-:Y:S01]  /*0e40*/  STS [R44+0x100], R9 ;  /* 0x000100092c007388 */ /* 0x0103e20000000800 */
[----:B0-----:R-:W-:-:S05]  /*0e50*/  VIADD R7, R20, 0x160 ;  /* 0x0000016014077836 */ /* 0x001fca0000000000 */
[----:B------:R-:W-:Y:S02]  /*0e60*/  LEA.HI.SX32 R7, R7, R20, 0x1b ;  /* 0x0000001407077211 */ /* 0x000fe400078fdaff */
[----:B-1----:R-:W-:-:S04]  /*0e70*/  IADD3 R9, PT, PT, R20, 0x180, RZ ;  /* 0x0000018014097810 */ /* 0x002fc80007ffe0ff */
[----:B------:R-:W-:Y:S01]  /*0e80*/  LEA.HI.SX32 R9, R9, R20, 0x1b ;  /* 0x0000001409097211 */ /* 0x000fe200078fdaff */
[----:B------:R-:W-:Y:S04]  /*0e90*/  STS [R43+0x180], R6 ;  /* 0x000180062b007388 */ /* 0x000fe80000000800 */
[----:B------:R0:W-:Y:S01]  /*0ea0*/  STS [R42+0x200], R11 ;  /* 0x0002000b2a007388 */ /* 0x0001e20000000800 */
[----:B------:R-:W-:-:S03]  /*0eb0*/  LEA R35, R7, UR24, 0x2 ;  /* 0x0000001807237c11 */ /* 0x000fc6000f8e10ff */
[----:B------:R-:W-:Y:S01]  /*0ec0*/  STS [R41+0x280], R8 ;  /* 0x0002800829007388 */ /* 0x000fe20000000800 */
[----:B------:R-:W-:Y:S01]  /*0ed0*/  LEA R34, R9, UR24, 0x2 ;  /* 0x0000001809227c11 */ /* 0x000fe2000f8e10ff */
[----:B0-----:R-:W-:Y:S02]  /*0ee0*/  VIADD R11, R20, 0x1a0 ;  /* 0x000001a0140b7836 */ /* 0x001fe40000000000 */
[----:B------:R-:W-:Y:S04]  /*0ef0*/  STS [R40+0x300], R13 ;  /* 0x0003000d28007388 */ /* 0x000fe80000000800 */
[----:B------:R-:W-:Y:S01]  /*0f00*/  STS [R39+0x380], R10 ;  /* 0x0003800a27007388 */ /* 0x000fe20000000800 */
[----:B------:R-:W-:Y:S01]  /*0f10*/  LEA.HI.SX32 R11, R11, R20, 0x1b ;  /* 0x000000140b0b7211 */ /* 0x000fe200078fdaff */
[----:B------:R-:W-:-:S02]  /*0f20*/  IMAD R20, R47, 0xf, R20 ;  /* 0x0000000f2f147824 */ /* 0x000fc400078e0214 */
[----:B------:R0:W-:Y:S04]  /*0f30*/  STS [R38+0x400], R15 ;  /* 0x0004000f26007388 */ /* 0x0001e80000000800 */
[----:B------:R-:W-:Y:S01]  /*0f40*/  STS [R37+0x480], R12 ;  /* 0x0004800c25007388 */ /* 0x000fe20000000800 */
[----:B------:R-:W-:-:S03]  /*0f50*/  LEA R33, R11, UR24, 0x2 ;  /* 0x000000180b217c11 */ /* 0x000fc6000f8e10ff */
[----:B------:R1:W-:Y:S01]  /*0f60*/  STS [R36+0x500], R17 ;  /* 0x0005001124007388 */ /* 0x0003e20000000800 */
[----:B------:R-:W-:-:S03]  /*0f70*/  VIADD R7, R20, 0x2 ;  /* 0x0000000214077836 */ /* 0x000fc60000000000 */
[----:B------:R-:W-:Y:S01]  /*0f80*/  STS [R35+0x580], R14 ;  /* 0x0005800e23007388 */ /* 0x000fe20000000800 */
[C---:B------:R-:W-:Y:S01]  /*0f90*/  VIADD R11, R20.reuse, 0x4 ;  /* 0x00000004140b7836 */ /* 0x040fe20000000000 */
[C---:B------:R-:W-:Y:S02]  /*0fa0*/  IADD3 R29, PT, PT, R20.reuse, 0x9, RZ ;  /* 0x00000009141d7810 */ /* 0x040fe40007ffe0ff */
[----:B------:R2:W-:Y:S01]  /*0fb0*/  STS [R34+0x600], R19 ;  /* 0x0006001322007388 */ /* 0x0005e20000000800 */
[C---:B0-----:R-:W-:Y:S02]  /*0fc0*/  VIADD R15, R20.reuse, 0x6 ;  /* 0x00000006140f7836 */ /* 0x041fe40000000000 */
[C---:B-1----:R-:W-:Y:S01]  /*0fd0*/  VIADD R17, R20.reuse, 0x8 ;  /* 0x0000000814117836 */ /* 0x042fe20000000000 */
[C---:B------:R-:W-:Y:S01]  /*0fe0*/  IADD3 R5, PT, PT, R20.reuse, 0x1, RZ ;  /* 0x0000000114057810 */ /* 0x040fe20007ffe0ff */
[C---:B------:R-:W-:Y:S01]  /*0ff0*/  VIADD R73, R20.reuse, 0xc ;  /* 0x0000000c14497836 */ /* 0x040fe20000000000 */
[C---:B------:R-:W-:Y:S01]  /*1000*/  IADD3 R9, PT, PT, R20.reuse, 0x3, RZ ;  /* 0x0000000314097810 */ /* 0x040fe20007ffe0ff */
[C---:B------:R-:W-:Y:S01]  /*1010*/  VIADD R77, R20.reuse, 0xe ;  /* 0x0000000e144d7836 */ /* 0x040fe20000000000 */
[C---:B------:R-:W-:Y:S01]  /*1020*/  IADD3 R13, PT, PT, R20.reuse, 0x5, RZ ;  /* 0x00000005140d7810 */ /* 0x040fe20007ffe0ff */
[C---:B--2---:R-:W-:Y:S01]  /*1030*/  VIADD R19, R20.reuse, 0xa ;  /* 0x0000000a14137836 */ /* 0x044fe20000000000 */
[----:B------:R-:W-:-:S02]  /*1040*/  IADD3 R27, PT, PT, R20, 0x7, RZ ;  /* 0x00000007141b7810 */ /* 0x000fc40007ffe0ff */
[C---:B------:R-:W-:Y:S02]  /*1050*/  IADD3 R71, PT, PT, R20.reuse, 0xb, RZ ;  /* 0x0000000b14477810 */ /* 0x040fe40007ffe0ff */
[C---:B------:R-:W-:Y:S02]  /*1060*/  IADD3 R75, PT, PT, R20.reuse, 0xd, RZ ;  /* 0x0000000d144b7810 */ /* 0x040fe40007ffe0ff */
[----:B------:R-:W-:Y:S01]  /*1070*/  IADD3 R79, PT, PT, R20, 0xf, RZ ;  /* 0x0000000f144f7810 */ /* 0x000fe20007ffe0ff */
[----:B------:R0:W-:Y:S01]  /*1080*/  STS [R33+0x680], R16 ;  /* 0x0006801021007388 */ /* 0x0001e20000000800 */
        /* <DEDUP_REMOVED lines=13> */
[-C--:B0-----:R-:W-:Y:S02]  /*1160*/  LEA.HI.SX32 R16, R77, R20.reuse, 0x1b ;  /* 0x000000144d107211 */ /* 0x081fe400078fdaff */
[----:B------:R-:W-:-:S02]  /*1170*/  LEA.HI.SX32 R79, R79, R20, 0x1b ;  /* 0x000000144f4f7211 */ /* 0x000fc400078fdaff */
[----:B------:R-:W-:Y:S01]  /*1180*/  LEA.HI.SX32 R30, R20, R20, 0x1b ;  /* 0x00000014141e7211 */ /* 0x000fe200078fdaff */
[----:B------:R0:W-:Y:S01]  /*1190*/  STS [R32+0x700], R21 ;  /* 0x0007001520007388 */ /* 0x0001e20000000800 */
[----:B------:R-:W-:Y:S02]  /*11a0*/  LEA R22, R17, UR24, 0x2 ;  /* 0x0000001811167c11 */ /* 0x000fe4000f8e10ff */
[----:B------:R-:W-:Y:S01]  /*11b0*/  LEA R20, R19, UR24, 0x2 ;  /* 0x0000001813147c11 */ /* 0x000fe2000f8e10ff */
[----:B------:R1:W-:Y:S01]  /*11c0*/  STS [R31+0x780], R18 ;  /* 0x000780121f007388 */ /* 0x0003e20000000800 */
[----:B------:R-:W-:Y:S01]  /*11d0*/  LEA R30, R30, UR24, 0x2 ;  /* 0x000000181e1e7c11 */ /* 0x000fe2000f8e10ff */
[----:B------:R-:W-:Y:S01]  /*11e0*/  NOP ;  /* 0x0000000000007918 */ /* 0x000fe20000000000 */
[----:B0-----:R-:W-:-:S03]  /*11f0*/  LEA R21, R0, UR24, 0x2 ;  /* 0x0000001800157c11 */ /* 0x001fc6000f8e10ff */
[----:B------:R-:W-:Y:S01]  /*1200*/  LDS R102, [R30] ;  /* 0x000000001e667984 */ /* 0x000fe20000000800 */
[----:B------:R-:W-:Y:S02]  /*1210*/  LEA R29, R5, UR24, 0x2 ;  /* 0x00000018051d7c11 */ /* 0x000fe4000f8e10ff */
[----:B------:R-:W-:Y:S01]  /*1220*/  LEA R28, R7, UR24, 0x2 ;  /* 0x00000018071c7c11 */ /* 0x000fe2000f8e10ff */
[----:B------:R-:W-:Y:S01]  /*1230*/  LDS R111, [R22+0x20] ;  /* 0x00002000166f7984 */ /* 0x000fe20000000800 */
[----:B------:R-:W-:Y:S02]  /*1240*/  LEA R27, R9, UR24, 0x2 ;  /* 0x00000018091b7c11 */ /* 0x000fe4000f8e10ff */
[----:B------:R-:W-:Y:S01]  /*1250*/  LEA R26, R11, UR24, 0x2 ;  /* 0x000000180b1a7c11 */ /* 0x000fe2000f8e10ff */
[----:B------:R-:W-:Y:S01]  /*1260*/  LDS R121, [R29+0x4] ;  /* 0x000004001d797984 */ /* 0x000fe20000000800 */
[----:B------:R-:W-:Y:S02]  /*1270*/  LEA R25, R13, UR24, 0x2 ;  /* 0x000000180d197c11 */ /* 0x000fe4000f8e10ff */
[----:B------:R-:W-:Y:S01]  /*1280*/  LEA R24, R15, UR24, 0x2 ;  /* 0x000000180f187c11 */ /* 0x000fe2000f8e10ff */
[----:B------:R-:W-:Y:S01]  /*1290*/  LDS R105, [R28+0x8] ;  /* 0x000008001c697984 */ /* 0x000fe20000000800 */
[----:B------:R-:W-:-:S02]  /*12a0*/  LEA R23, R23, UR24, 0x2 ;  /* 0x0000001817177c11 */ /* 0x000fc4000f8e10ff */
[----:B------:R-:W-:Y:S01]  /*12b0*/  LEA R19, R71, UR24, 0x2 ;  /* 0x0000001847137c11 */ /* 0x000fe2000f8e10ff */
[----:B------:R-:W-:Y:S01]  /*12c0*/  LDS R119, [R27+0xc] ;  /* 0x00000c001b777984 */ /* 0x000fe20000000800 */
[----:B-1----:R-:W-:Y:S02]  /*12d0*/  LEA R18, R73, UR24, 0x2 ;  /* 0x0000001849127c11 */ /* 0x002fe4000f8e10ff */
[----:B------:R-:W-:Y:S01]  /*12e0*/  LEA R17, R75, UR24, 0x2 ;  /* 0x000000184b117c11 */ /* 0x000fe2000f8e10ff */
[----:B------:R-:W-:Y:S01]  /*12f0*/  LDS R107, [R26+0x10] ;  /* 0x000010001a6b7984 */ /* 0x000fe20000000800 */
[----:B------:R-:W-:Y:S02]  /*1300*/  LEA R16, R16, UR24, 0x2 ;  /* 0x0000001810107c11 */ /* 0x000fe4000f8e10ff */
        /* <DEDUP_REMOVED lines=12> */
[----:B------:R-:W-:-:S02]  /*13d0*/  IMAD.MOV.U32 R77, RZ, RZ, RZ ;  /* 0x000000ffff4d7224 */ /* 0x000fc400078e00ff */
[----:B------:R-:W-:-:S04]  /*13e0*/  IMAD.MOV.U32 R71, RZ, RZ, RZ ;  /* 0x000000ffff477224 */ /* 0x000fc800078e00ff */
[----:B------:R-:W2:Y:S01]  /*13f0*/  @!P0 LDG.E R77, desc[UR20][R2.64] ;  /* 0x00000014024d8981 */ /* 0x000ea2000c1e1900 */
[----:B------:R-:W-:-:S03]  /*1400*/  ISETP.GE.AND P0, PT, R62, UR17, PT ;  /* 0x000000113e007c0c */ /* 0x000fc6000bf06270 */
[----:B------:R-:W3:Y:S01]  /*1410*/  @!P1 LDG.E R4, desc[UR20][R2.64+0x80] ;  /* 0x0000801402049981 */ /* 0x000ee2000c1e1900 */
[----:B------:R-:W-:Y:S01]  /*1420*/  ISETP.GE.AND P1, PT, R58, UR17, PT ;  /* 0x000000113a007c0c */ /* 0x000fe2000bf26270 */
[----:B------:R-:W-:Y:S01]  /*1430*/  IMAD.MOV.U32 R73, RZ, RZ, RZ ;  /* 0x000000ffff497224 */ /* 0x000fe200078e00ff */
[----:B------:R-:W-:Y:S01]  /*1440*/  MOV R6, RZ ;  /* 0x000000ff00067202 */ /* 0x000fe20000000f00 */
[----:B------:R-:W-:Y:S02]  /*1450*/  IMAD.MOV.U32 R75, RZ, RZ, RZ ;  /* 0x000000ffff4b7224 */ /* 0x000fe400078e00ff */
[----:B------:R-:W-:Y:S02]  /*1460*/  HFMA2 R8, -RZ, RZ, 0, 0 ;  /* 0x00000000ff087431 */ /* 0x000fe400000001ff */
[----:B------:R-:W-:Y:S01]  /*1470*/  IMAD.MOV.U32 R79, RZ, RZ, RZ ;  /* 0x000000ffff4f7224 */ /* 0x000fe200078e00ff */
[----:B------:R-:W-:Y:S01]  /*1480*/  MOV R10, RZ ;  /* 0x000000ff000a7202 */ /* 0x000fe20000000f00 */
[----:B------:R-:W-:Y:S01]  /*1490*/  HFMA2 R12, -RZ, RZ, 0, 0 ;  /* 0x00000000ff0c7431 */ /* 0x000fe200000001ff */
[----:B------:R-:W-:Y:S01]  /*14a0*/  MOV R14, RZ ;  /* 0x000000ff000e7202 */ /* 0x000fe20000000f00 */
[----:B------:R-:W4:Y:S01]  /*14b0*/  @!P0 LDG.E R71, desc[UR20][R2.64+0x100] ;  /* 0x0001001402478981 */ /* 0x000f22000c1e1900 */
[----:B------:R-:W-:-:S03]  /*14c0*/  ISETP.GE.AND P0, PT, R57, UR17, PT ;  /* 0x0000001139007c0c */ /* 0x000fc6000bf06270 */
[----:B------:R-:W4:Y:S01]  /*14d0*/  @!P1 LDG.E R6, desc[UR20][R2.64+0x180] ;  /* 0x0001801402069981 */ /* 0x000f22000c1e1900 */
[----:B------:R-:W-:-:S03]  /*14e0*/  ISETP.GE.AND P1, PT, R56, UR17, PT ;  /* 0x0000001138007c0c */ /* 0x000fc6000bf26270 */
[----:B------:R-:W4:Y:S04]  /*14f0*/  @!P2 LDG.E R14, desc[UR20][R2.64+0x580] ;  /* 0x00058014020ea981 */ /* 0x000f28000c1e1900 */
[----:B------:R-:W4:Y:S04]  /*1500*/  @!P3 LDG.E R83, desc[UR20][R2.64+0x600] ;  /* 0x000600140253b981 */ /* 0x000f28000c1e1900 */
[----:B------:R-:W4:Y:S01]  /*1510*/  @!P0 LDG.E R73, desc[UR20][R2.64+0x200] ;  /* 0x0002001402498981 */ /* 0x000f22000c1e1900 */
[----:B------:R-:W-:-:S03]  /*1520*/  ISETP.GE.AND P0, PT, R55, UR17, PT ;  /* 0x0000001137007c0c */ /* 0x000fc6000bf06270 */
[----:B------:R-:W4:Y:S01]  /*1530*/  @!P1 LDG.E R8, desc[UR20][R2.64+0x280] ;  /* 0x0002801402089981 */ /* 0x000f22000c1e1900 */
[----:B------:R-:W-:-:S03]  /*1540*/  ISETP.GE.AND P1, PT, R54, UR17, PT ;  /* 0x0000001136007c0c */ /* 0x000fc6000bf26270 */
[----:B------:R-:W4:Y:S06]  /*1550*/  @!P5 LDG.E R85, desc[UR20][R2.64+0x700] ;  /* 0x000700140255d981 */ /* 0x000f2c000c1e1900 */
[----:B------:R-:W4:Y:S01]  /*1560*/  @!P0 LDG.E R75, desc[UR20][R2.64+0x300] ;  /* 0x00030014024b8981 */ /* 0x000f22000c1e1900 */
[----:B------:R-:W-:-:S03]  /*1570*/  ISETP.GE.AND P0, PT, R53, UR17, PT ;  /* 0x0000001135007c0c */ /* 0x000fc6000bf06270 */
[----:B------:R-:W4:Y:S01]  /*1580*/  @!P1 LDG.E R10, desc[UR20][R2.64+0x380] ;  /* 0x00038014020a9981 */ /* 0x000f22000c1e1900 */
[----:B------:R-:W-:-:S09]  /*1590*/  ISETP.NE.AND P1, PT, R74, RZ, PT ;  /* 0x000000ff4a00720c */ /* 0x000fd20003f25270 */
[----:B------:R-:W4:Y:S01]  /*15a0*/  @!P0 LDG.E R79, desc[UR20][R2.64+0x400] ;  /* 0x00040014024f8981 */ /* 0x000f22000c1e1900 */
[----:B------:R-:W-:Y:S01]  /*15b0*/  ISETP.NE.AND P0, PT, R72, RZ, PT ;  /* 0x000000ff4800720c */ /* 0x000fe20003f05270 */
[----:B------:R-:W-:Y:S01]  /*15c0*/  HFMA2 R72, -RZ, RZ, 0, 0 ;  /* 0x00000000ff487431 */ /* 0x000fe200000001ff */
[----:B------:R-:W-:Y:S01]  /*15d0*/  MOV R74, RZ ;  /* 0x000000ff004a7202 */ /* 0x000fe20000000f00 */
        /* <DEDUP_REMOVED lines=67> */
[----:B------:R-:W-:Y:S01]  /*1a10*/  FFMA.FTZ R79, R10, R79, -1 ;  /* 0xbf8000000a4f7423 */ /* 0x000fe2000001004f */
[----:B------:R-:W-:Y:S02]  /*1a20*/  @P0 IMAD.MOV.U32 R10, RZ, RZ, 0x7f800000 ;  /* 0x7f800000ff0a0424 */ /* 0x000fe400078e00ff */
[----:B------:R-:W-:Y:S01]  /*1a30*/  FMUL.FTZ R3, R3, 1.1920928955078125e-07 ;  /* 0x3400000003037820 */ /* 0x000fe20000410000 */
        /* <DEDUP_REMOVED lines=15> */
.L_x_2681:
[----:B------:R-:W-:Y:S05]  /*1b30*/  BSYNC.RECONVERGENT B0 ;  /* 0x0000000000007941 */ /* 0x000fea0003800200 */
.L_x_2680:
        /* <DEDUP_REMOVED lines=34> */
.L_x_2683:
[----:B------:R-:W-:Y:S05]  /*1d60*/  BSYNC.RECONVERGENT B0 ;  /* 0x0000000000007941 */ /* 0x000fea0003800200 */
.L_x_2682:
        /* <DEDUP_REMOVED lines=36> */
.L_x_2685:
[----:B------:R-:W-:Y:S05]  /*1fb0*/  BSYNC.RECONVERGENT B0 ;  /* 0x0000000000007941 */ /* 0x000fea0003800200 */
.L_x_2684:
        /* <DEDUP_REMOVED lines=34> */
.L_x_2687:
[----:B------:R-:W-:Y:S05]  /*21e0*/  BSYNC.RECONVERGENT B0 ;  /* 0x0000000000007941 */ /* 0x000fea0003800200 */
.L_x_2686:
        /* <DEDUP_REMOVED lines=36> */
.L_x_2689:
[----:B------:R-:W-:Y:S05]  /*2430*/  BSYNC.RECONVERGENT B0 ;  /* 0x0000000000007941 */ /* 0x000fea0003800200 */
.L_x_2688:
        /* <DEDUP_REMOVED lines=34> */
.L_x_2691:
[----:B------:R-:W-:Y:S05]  /*2660*/  BSYNC.RECONVERGENT B0 ;  /* 0x0000000000007941 */ /* 0x000fea0003800200 */
.L_x_2690:
        /* <DEDUP_REMOVED lines=36> */
.L_x_2693:
[----:B------:R-:W-:Y:S05]  /*28b0*/  BSYNC.RECONVERGENT B0 ;  /* 0x0000000000007941 */ /* 0x000fea0003800200 */
.L_x_2692:
        /* <DEDUP_REMOVED lines=34> */
.L_x_2695:
[----:B------:R-:W-:Y:S05]  /*2ae0*/  BSYNC.RECONVERGENT B0 ;  /* 0x0000000000007941 */ /* 0x000fea0003800200 */
.L_x_2694:
        /* <DEDUP_REMOVED lines=36> */
.L_x_2697:
[----:B------:R-:W-:Y:S05]  /*2d30*/  BSYNC.RECONVERGENT B0 ;  /* 0x0000000000007941 */ /* 0x000fea0003800200 */
.L_x_2696:
        /* <DEDUP_REMOVED lines=34> */
.L_x_2699:
[----:B------:R-:W-:Y:S05]  /*2f60*/  BSYNC.RECONVERGENT B0 ;  /* 0x0000000000007941 */ /* 0x000fea0003800200 */
.L_x_2698:
        /* <DEDUP_REMOVED lines=39> */
.L_x_2701:
[----:B------:R-:W-:Y:S05]  /*31e0*/  BSYNC.RECONVERGENT B0 ;  /* 0x0000000000007941 */ /* 0x000fea0003800200 */
.L_x_2700:
        /* <DEDUP_REMOVED lines=32> */
.L_x_2703:
[----:B------:R-:W-:Y:S05]  /*33f0*/  BSYNC.RECONVERGENT B0 ;  /* 0x0000000000007941 */ /* 0x000fea0003800200 */
.L_x_2702:
        /* <DEDUP_REMOVED lines=32> */
.L_x_2705:
[----:B------:R-:W-:Y:S05]  /*3600*/  BSYNC.RECONVERGENT B0 ;  /* 0x0000000000007941 */ /* 0x000fea0003800200 */
.L_x_2704:
        /* <DEDUP_REMOVED lines=32> */
.L_x_2707:
[----:B------:R-:W-:Y:S05]  /*3810*/  BSYNC.RECONVERGENT B0 ;  /* 0x0000000000007941 */ /* 0x000fea0003800200 */
.L_x_2706:
        /* <DEDUP_REMOVED lines=32> */
.L_x_2709:
[----:B------:R-:W-:Y:S05]  /*3a20*/  BSYNC.RECONVERGENT B0 ;  /* 0x0000000000007941 */ /* 0x000fea0003800200 */
.L_x_2708:
        /* <DEDUP_REMOVED lines=32> */
.L_x_2711:
[----:B------:R-:W-:Y:S05]  /*3c30*/  BSYNC.RECONVERGENT B0 ;  /* 0x0000000000007941 */ /* 0x000fea0003800200 */
.L_x_2710:
        /* <DEDUP_REMOVED lines=46> */
[----:B------:R-:W-:Y:S01]  /*3f20*/  UIMAD UR7, UR22, UR9, UR19 ;  /* 0x00000009160772a4 */ /* 0x000fe2000f8e0213 */
[----:B------:R-:W-:Y:S01]  /*3f30*/  FMUL.FTZ R118, R5, R86 ;  /* 0x0000005605767220 */ /* 0x000fe20000410000 */
[----:B--2---:R-:W-:Y:S01]  /*3f40*/  ULEA UR8, UP1, UR18, UR30, 0x2 ;  /* 0x0000001e12087291 */ /* 0x004fe2000f8210ff */
[----:B------:R-:W-:Y:S01]  /*3f50*/  IADD3.X R3, PT, PT, RZ, UR16, RZ, P0, P2 ;  /* 0x00000010ff037c10 */ /* 0x000fe200087e44ff */
[----:B---3--:R-:W-:-:S02]  /*3f60*/  ULEA UR9, UP0, UR6, UR28, 0x2 ;  /* 0x0000001c06097291 */ /* 0x008fc4000f8010ff */
[----:B------:R-:W-:Y:S01]  /*3f70*/  ULEA.HI.X UR18, UR18, UR31, UR7, 0x2, UP1 ;  /* 0x0000001f12127291 */ /* 0x000fe200088f1407 */
[----:B------:R-:W0:Y:S01]  /*3f80*/  LDCU.64 UR30, c[0x0][0x3e0] ;  /* 0x00007c00ff1e77ac */ /* 0x000e220008000a00 */
[----:B------:R-:W-:Y:S02]  /*3f90*/  ULEA.HI.X UR19, UR6, UR29, UR25, 0x2, UP0 ;  /* 0x0000001d06137291 */ /* 0x000fe400080f1419 */
[----:B------:R-:W-:Y:S02]  /*3fa0*/  UISETP.LT.AND UP0, UPT, UR32, 0x1, UPT ;  /* 0x000000012000788c */ /* 0x000fe4000bf01270 */
[----:B------:R-:W-:Y:S02]  /*3fb0*/  USHF.L.U64.HI UR26, UR10, 0x2, UR11 ;  /* 0x000000020a1a7899 */ /* 0x000fe4000801020b */
[----:B------:R-:W-:Y:S02]  /*3fc0*/  USEL UR6, UR32, 0x1, !UP0 ;  /* 0x0000000120067887 */ /* 0x000fe4000c000000 */
[----:B------:R-:W-:-:S02]  /*3fd0*/  UIMAD UR28, UR4, UR32, URZ ;  /* 0x00000020041c72a4 */ /* 0x000fc4000f8e02ff */
[----:B------:R-:W-:Y:S02]  /*3fe0*/  UIADD3 UR7, UPT, UPT, UR24, 0x2150, URZ ;  /* 0x0000215018077890 */ /* 0x000fe4000fffe0ff */
[----:B----4-:R-:W-:Y:S02]  /*3ff0*/  USHF.L.U64.HI UR11, UR34, 0x2, UR35 ;  /* 0x00000002220b7899 */ /* 0x010fe40008010223 */
[----:B0-----:R-:W-:Y:S02]  /*4000*/  USHF.L.U64.HI UR25, UR30, 0x2, UR31 ;  /* 0x000000021e197899 */ /* 0x001fe4000801021f */
[----:B------:R-:W-:-:S12]  /*4010*/  UIADD3 UR6, UPT, UPT, -UR6, URZ, URZ ;  /* 0x000000ff06067290 */ /* 0x000fd8000fffe1ff */
.L_x_2717:
[----:B------:R-:W-:Y:S02]  /*4020*/  SHF.L.U32 R6, R66, 0x4, RZ ;  /* 0x0000000442067819 */ /* 0x000fe400000006ff */
[----:B------:R-:W-:Y:S02]  /*4030*/  CS2R R8, SRZ ;  /* 0x0000000000087805 */ /* 0x000fe4000001ff00 */
[----:B------:R-:W-:Y:S02]  /*4040*/  ISETP.GE.AND P6, PT, R63, UR17, PT ;  /* 0x000000113f007c0c */ /* 0x000fe4000bfc6270 */
[----:B------:R-:W-:Y:S02]  /*4050*/  CS2R R10, SRZ ;  /* 0x00000000000a7805 */ /* 0x000fe4000001ff00 */
[----:B------:R-:W-:Y:S02]  /*4060*/  LOP3.LUT R5, R6, 0x3e00, RZ, 0xc0, !PT ;  /* 0x00003e0006057812 */ /* 0x000fe400078ec0ff */
[----:B0-----:R-:W-:-:S02]  /*4070*/  CS2R R12, SRZ ;  /* 0x00000000000c7805 */ /* 0x001fc4000001ff00 */
[----:B------:R-:W-:Y:S01]  /*4080*/  ISETP.GE.AND P5, PT, R62, UR17, PT ;  /* 0x000000113e007c0c */ /* 0x000fe2000bfa6270 */
[----:B------:R-:W-:Y:S01]  /*4090*/  IMAD.MOV.U32 R7, RZ, RZ, RZ ;  /* 0x000000ffff077224 */ /* 0x000fe200078e00ff */
[----:B------:R-:W-:Y:S02]  /*40a0*/  LOP3.LUT R64, R5, 0x1f, R66, 0xf8, !PT ;  /* 0x0000001f05407812 */ /* 0x000fe400078ef842 */
[----:B------:R-:W-:Y:S02]  /*40b0*/  ISETP.GE.AND P3, PT, R61, UR17, PT ;  /* 0x000000113d007c0c */ /* 0x000fe4000bf66270 */
[C---:B------:R-:W-:Y:S02]  /*40c0*/  LOP3.LUT R58, R64.reuse, 0x60, RZ, 0xfc, !PT ;  /* 0x00000060403a7812 */ /* 0x040fe400078efcff */
[----:B------:R-:W-:Y:S02]  /*40d0*/  CS2R R14, SRZ ;  /* 0x00000000000e7805 */ /* 0x000fe4000001ff00 */
[----:B------:R-:W-:Y:S01]  /*40e0*/  LOP3.LUT R57, R64, 0x80, RZ, 0xfc, !PT ;  /* 0x0000008040397812 */ /* 0x000fe200078efcff */
[----:B------:R-:W2:Y:S01]  /*40f0*/  @!P6 LDG.E R8, desc[UR20][R2.64+-0x380] ;  /* 0xfffc80140208e981 */ /* 0x000ea2000c1e1900 */
[----:B------:R-:W-:-:S02]  /*4100*/  ISETP.GE.AND P0, PT, R58, UR17, PT ;  /* 0x000000113a007c0c */ /* 0x000fc4000bf06270 */
[----:B------:R-:W-:Y:S01]  /*4110*/  LOP3.LUT R56, R64, 0xa0, RZ, 0xfc, !PT ;  /* 0x000000a040387812 */ /* 0x000fe200078efcff */
[----:B------:R-:W3:Y:S01]  /*4120*/  @!P5 LDG.E R9, desc[UR20][R2.64+-0x300] ;  /* 0xfffd00140209d981 */ /* 0x000ee2000c1e1900 */
[----:B------:R-:W-:Y:S02]  /*4130*/  ISETP.GE.AND P4, PT, R57, UR17, PT ;  /* 0x0000001139007c0c */ /* 0x000fe4000bf86270 */
[----:B------:R-:W-:Y:S02]  /*4140*/  ISETP.GE.AND P6, PT, R56, UR17, PT ;  /* 0x0000001138007c0c */ /* 0x000fe4000bfc6270 */
[----:B------:R-:W-:Y:S02]  /*4150*/  CS2R R120, SRZ ;  /* 0x0000000000787805 */ /* 0x000fe4000001ff00 */
[C---:B------:R-:W-:Y:S01]  /*4160*/  LOP3.LUT R55, R64.reuse, 0xc0, RZ, 0xfc, !PT ;  /* 0x000000c040377812 */ /* 0x040fe200078efcff */
[----:B------:R-:W4:Y:S01]  /*4170*/  @!P1 LDG.E R7, desc[UR20][R2.64+-0x400] ;  /* 0xfffc001402079981 */ /* 0x000f22000c1e1900 */
[----:B------:R-:W-:-:S02]  /*4180*/  LOP3.LUT R54, R64, 0xe0, RZ, 0xfc, !PT ;  /* 0x000000e040367812 */ /* 0x000fc400078efcff */
[C---:B------:R-:W-:Y:S01]  /*4190*/  LOP3.LUT R53, R64.reuse, 0x100, RZ, 0xfc, !PT ;  /* 0x0000010040357812 */ /* 0x040fe200078efcff */
[----:B------:R-:W3:Y:S01]  /*41a0*/  @!P0 LDG.E R10, desc[UR20][R2.64+-0x280] ;  /* 0xfffd8014020a8981 */ /* 0x000ee2000c1e1900 */
[----:B------:R-:W-:Y:S02]  /*41b0*/  ISETP.GE.AND P5, PT, R55, UR17, PT ;  /* 0x0000001137007c0c */ /* 0x000fe4000bfa6270 */
[----:B------:R-:W-:Y:S01]  /*41c0*/  LOP3.LUT R52, R64, 0x120, RZ, 0xfc, !PT ;  /* 0x0000012040347812 */ /* 0x000fe200078efcff */
[----:B------:R-:W3:Y:S01]  /*41d0*/  @!P4 LDG.E R11, desc[UR20][R2.64+-0x200] ;  /* 0xfffe0014020bc981 */ /* 0x000ee2000c1e1900 */
[----:B------:R-:W-:Y:S02]  /*41e0*/  ISETP.GE.AND P0, PT, R54, UR17, PT ;  /* 0x0000001136007c0c */ /* 0x000fe4000bf06270 */
[----:B------:R-:W-:Y:S01]  /*41f0*/  ISETP.GE.AND P4, PT, R53, UR17, PT ;  /* 0x0000001135007c0c */ /* 0x000fe2000bf86270 */
[----:B------:R-:W3:Y:S01]  /*4200*/  @!P6 LDG.E R12, desc[UR20][R2.64+-0x180] ;  /* 0xfffe8014020ce981 */ /* 0x000ee2000c1e1900 */
[----:B------:R-:W-:-:S02]  /*4210*/  ISETP.GE.AND P6, PT, R52, UR17, PT ;  /* 0x0000001134007c0c */ /* 0x000fc4000bfc6270 */
[C---:B------:R-:W-:Y:S02]  /*4220*/  LOP3.LUT R51, R64.reuse, 0x140, RZ, 0xfc, !PT ;  /* 0x0000014040337812 */ /* 0x040fe400078efcff */
[C---:B------:R-:W-:Y:S01]  /*4230*/  LOP3.LUT R50, R64.reuse, 0x160, RZ, 0xfc, !PT ;  /* 0x0000016040327812 */ /* 0x040fe200078efcff */
[----:B------:R-:W3:Y:S01]  /*4240*/  @!P5 LDG.E R13, desc[UR20][R2.64+-0x100] ;  /* 0xffff0014020dd981 */ /* 0x000ee2000c1e1900 */
[C---:B------:R-:W-:Y:S02]  /*4250*/  LOP3.LUT R49, R64.reuse, 0x180, RZ, 0xfc, !PT ;  /* 0x0000018040317812 */ /* 0x040fe400078efcff */
[----:B------:R-:W-:Y:S01]  /*4260*/  ISETP.GE.AND P5, PT, R51, UR17, PT ;  /* 0x0000001133007c0c */ /* 0x000fe2000bfa6270 */
[----:B------:R-:W3:Y:S01]  /*4270*/  @!P0 LDG.E R14, desc[UR20][R2.64+-0x80] ;  /* 0xffff8014020e8981 */ /* 0x000ee2000c1e1900 */
[----:B------:R-:W-:Y:S02]  /*4280*/  LOP3.LUT R48, R64, 0x1e0, RZ, 0xfc, !PT ;  /* 0x000001e040307812 */ /* 0x000fe400078efcff */
[----:B------:R-:W-:Y:S01]  /*4290*/  ISETP.GE.AND P0, PT, R50, UR17, PT ;  /* 0x0000001132007c0c */ /* 0x000fe2000bf06270 */
[----:B------:R-:W3:Y:S01]  /*42a0*/  @!P4 LDG.E R15, desc[UR20][R2.64] ;  /* 0x00000014020fc981 */ /* 0x000ee2000c1e1900 */
[----:B------:R-:W-:-:S02]  /*42b0*/  ISETP.GE.AND P4, PT, R49, UR17, PT ;  /* 0x0000001131007c0c */ /* 0x000fc4000bf86270 */
[----:B------:R-:W-:Y:S01]  /*42c0*/  ISETP.GE.AND P2, PT, R60, UR17, PT ;  /* 0x000000113c007c0c */ /* 0x000fe2000bf46270 */
[----:B------:R-:W3:Y:S01]  /*42d0*/  @!P6 LDG.E R120, desc[UR20][R2.64+0x80] ;  /* 0x000080140278e981 */ /* 0x000ee2000c1e1900 */
[----:B------:R-:W-:Y:S02]  /*42e0*/  ISETP.GE.AND P6, PT, R48, UR17, PT ;  /* 0x0000001130007c0c */ /* 0x000fe4000bfc6270 */
[----:B------:R-:W-:Y:S02]  /*42f0*/  CS2R R122, SRZ ;  /* 0x00000000007a7805 */ /* 0x000fe4000001ff00 */
[----:B------:R-:W-:Y:S01]  /*4300*/  MOV R119, RZ ;  /* 0x000000ff00777202 */ /* 0x000fe20000000f00 */
[----:B------:R-:W-:Y:S02]  /*4310*/  HFMA2 R124, -RZ, RZ, 0, 0 ;  /* 0x00000000ff7c7431 */ /* 0x000fe400000001ff */
[----:B------:R-:W-:Y:S01]  /*4320*/  IMAD.MOV.U32 R126, RZ, RZ, RZ ;  /* 0x000000ffff7e7224 */ /* 0x000fe200078e00ff */
[----:B------:R-:W3:Y:S04]  /*4330*/  @!P0 LDG.E R122, desc[UR20][R2.64+0x180] ;  /* 0x00018014027a8981 */ /* 0x000ee8000c1e1900 */
[----:B------:R-:W3:Y:S04]  /*4340*/  @!P5 LDG.E R119, desc[UR20][R2.64+0x100] ;  /* 0x000100140277d981 */ /* 0x000ee8000c1e1900 */
[----:B------:R-:W3:Y:S04]  /*4350*/  @!P4 LDG.E R121, desc[UR20][R2.64+0x200] ;  /* 0x000200140279c981 */ /* 0x000ee8000c1e1900 */
[----:B------:R-:W3:Y:S04]  /*4360*/  @!P3 LDG.E R124, desc[UR20][R2.64+0x280] ;  /* 0x00028014027cb981 */ /* 0x000ee8000c1e1900 */
[----:B------:R-:W3:Y:S04]  /*4370*/  @!P2 LDG.E R123, desc[UR20][R2.64+0x300] ;  /* 0x00030014027ba981 */ /* 0x000ee8000c1e1900 */
[----:B------:R-:W3:Y:S01]  /*4380*/  @!P6 LDG.E R126, desc[UR20][R2.64+0x380] ;  /* 0x00038014027ee981 */ /* 0x000ee2000c1e1900 */
[----:B------:R-:W-:-:S02]  /*4390*/  MOV R4, UR8 ;  /* 0x0000000800047c02 */ /* 0x000fc40008000f00 */
[----:B------:R-:W-:-:S05]  /*43a0*/  MOV R5, UR18 ;  /* 0x0000001200057c02 */ /* 0x000fca0008000f00 */
[----:B------:R0:W3:Y:S01]  /*43b0*/  LDG.E R4, desc[UR20][R4.64] ;  /* 0x0000001404047981 */ /* 0x0000e2000c1e1900 */
[C---:B------:R-:W-:Y:S01]  /*43c0*/  ISETP.GE.U32.AND P5, PT, R6.reuse, UR17, PT ;  /* 0x0000001106007c0c */ /* 0x040fe2000bfa6070 */
[----:B0-----:R-:W-:-:S05]  /*43d0*/  VIADD R5, R6, 0xf ;  /* 0x0000000f06057836 */ /* 0x001fca0000000000 */
[----:B------:R-:W-:Y:S02]  /*43e0*/  ISETP.GE.U32.AND P0, PT, R5, UR17, PT ;  /* 0x0000001105007c0c */ /* 0x000fe4000bf06070 */
[----:B------:R-:W-:-:S04]  /*43f0*/  IADD3 R5, PT, PT, R6, 0xe, RZ ;  /* 0x0000000e06057810 */ /* 0x000fc80007ffe0ff */
[----:B------:R-:W-:Y:S02]  /*4400*/  ISETP.GE.U32.AND P2, PT, R5, UR17, PT ;  /* 0x0000001105007c0c */ /* 0x000fe4000bf46070 */
[----:B------:R-:W-:Y:S01]  /*4410*/  IADD3 R5, PT, PT, R6, 0x1, RZ ;  /* 0x0000000106057810 */ /* 0x000fe20007ffe0ff */
[----:B----4-:R0:W-:Y:S04]  /*4420*/  STS [R46], R7 ;  /* 0x000000072e007388 */ /* 0x0101e80000000800 */
[----:B--2---:R-:W-:Y:S04]  /*4430*/  STS [R45+0x80], R8 ;  /* 0x000080082d007388 */ /* 0x004fe80000000800 */
[----:B---3--:R-:W-:Y:S04]  /*4440*/  STS [R44+0x100], R9 ;  /* 0x000100092c007388 */ /* 0x008fe80000000800 */
[----:B------:R-:W-:Y:S04]  /*4450*/  STS [R43+0x180], R10 ;  /* 0x0001800a2b007388 */ /* 0x000fe80000000800 */
[----:B------:R-:W-:Y:S04]  /*4460*/  STS [R42+0x200], R11 ;  /* 0x0002000b2a007388 */ /* 0x000fe80000000800 */
[----:B------:R-:W-:Y:S04]  /*4470*/  STS [R41+0x280], R12 ;  /* 0x0002800c29007388 */ /* 0x000fe80000000800 */
[----:B------:R-:W-:Y:S04]  /*4480*/  STS [R40+0x300], R13 ;  /* 0x0003000d28007388 */ /* 0x000fe80000000800 */
[----:B------:R1:W-:Y:S04]  /*4490*/  STS [R39+0x380], R14 ;  /* 0x0003800e27007388 */ /* 0x0003e80000000800 */
[----:B------:R-:W-:Y:S04]  /*44a0*/  STS [R38+0x400], R15 ;  /* 0x0004000f26007388 */ /* 0x000fe80000000800 */
[----:B------:R-:W-:Y:S04]  /*44b0*/  STS [R37+0x480], R120 ;  /* 0x0004807825007388 */ /* 0x000fe80000000800 */
[----:B------:R2:W-:Y:S04]  /*44c0*/  STS [R36+0x500], R119 ;  /* 0x0005007724007388 */ /* 0x0005e80000000800 */
        /* <DEDUP_REMOVED lines=8> */
[----:B------:R-:W4:Y:S04]  /*4550*/  LDS R13, [R29+0x4] ;  /* 0x000004001d0d7984 */ /* 0x000f280000000800 */
[----:B------:R-:W4:Y:S01]  /*4560*/  LDS R15, [R27+0xc] ;  /* 0x00000c001b0f7984 */ /* 0x000f220000000800 */
[----:B------:R-:W-:Y:S01]  /*4570*/  FMUL.FTZ R4, R4, 1.4426950216293334961 ;  /* 0x3fb8aa3b04047820 */ /* 0x000fe20000410000 */
[----:B0-----:R-:W-:-:S02]  /*4580*/  IADD3 R7, PT, PT, R6, 0xd, RZ ;  /* 0x0000000d06077810 */ /* 0x001fc40007ffe0ff */
[----:B------:R-:W0:Y:S01]  /*4590*/  LDS R12, [R26+0x10] ;  /* 0x000010001a0c7984 */ /* 0x000e220000000800 */
[----:B-1----:R-:W-:Y:S01]  /*45a0*/  FMUL.FTZ R14, R4, R71 ;  /* 0x00000047040e7220 */ /* 0x002fe20000410000 */
[C---:B------:R-:W-:Y:S02]  /*45b0*/  IADD3 R9, PT, PT, R6.reuse, 0x2, RZ ;  /* 0x0000000206097810 */ /* 0x040fe40007ffe0ff */
[----:B------:R-:W-:Y:S02]  /*45c0*/  ISETP.GE.U32.AND P3, PT, R7, UR17, PT ;  /* 0x0000001107007c0c */ /* 0x000fe4000bf66070 */
[----:B------:R-:W1:Y:S01]  /*45d0*/  LDS R7, [R25+0x14] ;  /* 0x0000140019077984 */ /* 0x000e620000000800 */
[----:B------:R-:W-:Y:S01]  /*45e0*/  VIADD R8, R6, 0xc ;  /* 0x0000000c06087836 */ /* 0x000fe20000000000 */
[----:B------:R-:W3:Y:S01]  /*45f0*/  MUFU.EX2 R14, R14 ;  /* 0x0000000e000e7308 */ /* 0x000ee20000000800 */
[----:B------:R-:W-:Y:S01]  /*4600*/  ISETP.GE.U32.AND P6, PT, R9, UR17, PT ;  /* 0x0000001109007c0c */ /* 0x000fe2000bfc6070 */
[C---:B------:R-:W-:Y:S01]  /*4610*/  FMUL.FTZ R9, R4.reuse, R72 ;  /* 0x0000004804097220 */ /* 0x040fe20000410000 */
[----:B--2---:R-:W-:Y:S01]  /*4620*/  FMUL.FTZ R119, R4, R73 ;  /* 0x0000004904777220 */ /* 0x004fe20000410000 */
[----:B------:R-:W-:-:S02]  /*4630*/  ISETP.GE.U32.AND P4, PT, R8, UR17, PT ;  /* 0x0000001108007c0c */ /* 0x000fc4000bf86070 */
[----:B------:R2:W0:Y:S01]  /*4640*/  MUFU.EX2 R133, R9 ;  /* 0x0000000900857308 */ /* 0x0004220000000800 */
[----:B------:R-:W1:Y:S03]  /*4650*/  LDS R8, [R24+0x18] ;  /* 0x0000180018087984 */ /* 0x000e660000000800 */
[----:B------:R-:W0:Y:S01]  /*4660*/  MUFU.EX2 R119, R119 ;  /* 0x0000007700777308 */ /* 0x000e220000000800 */
[----:B--2---:R-:W2:Y:S01]  /*4670*/  LDS R9, [R23+0x1c] ;  /* 0x00001c0017097984 */ /* 0x004ea20000000800 */
[----:B---3--:R-:W-:Y:S01]  /*4680*/  FMUL.FTZ R11, R102, R11 ;  /* 0x0000000b660b7220 */ /* 0x008fe20000410000 */
[----:B------:R-:W-:Y:S01]  /*4690*/  FSEL R136, R14, 1, !P5 ;  /* 0x3f8000000e887808 */ /* 0x000fe20006800000 */
[----:B----4-:R-:W-:-:S03]  /*46a0*/  FMUL.FTZ R10, R105, R10 ;  /* 0x0000000a690a7220 */ /* 0x010fc60000410000 */
[----:B------:R-:W-:Y:S01]  /*46b0*/  FSEL R135, R11, RZ, !P5 ;  /* 0x000000ff0b877208 */ /* 0x000fe20006800000 */
[----:B------:R-:W-:Y:S01]  /*46c0*/  FMUL.FTZ R11, R4, R74 ;  /* 0x0000004a040b7220 */ /* 0x000fe20000410000 */
[----:B------:R-:W-:Y:S01]  /*46d0*/  ISETP.GE.U32.AND P5, PT, R5, UR17, PT ;  /* 0x0000001105007c0c */ /* 0x000fe2000bfa6070 */
[----:B------:R-:W-:Y:S01]  /*46e0*/  FMUL.FTZ R13, R104, R13 ;  /* 0x0000000d680d7220 */ /* 0x000fe20000410000 */
[----:B------:R-:W-:Y:S02]  /*46f0*/  VIADD R5, R6, 0x4 ;  /* 0x0000000406057836 */ /* 0x000fe40000000000 */
[----:B------:R-:W-:Y:S01]  /*4700*/  FMUL.FTZ R14, R4, R75 ;  /* 0x0000004b040e7220 */ /* 0x000fe20000410000 */
[----:B------:R-:W-:Y:S01]  /*4710*/  FSEL R132, R10, RZ, !P6 ;  /* 0x000000ff0a847208 */ /* 0x000fe20007000000 */
[----:B------:R-:W3:Y:S01]  /*4720*/  MUFU.EX2 R11, R11 ;  /* 0x0000000b000b7308 */ /* 0x000ee20000000800 */
[----:B------:R-:W4:Y:S01]  /*4730*/  LDS R10, [R22+0x20] ;  /* 0x00002000160a7984 */ /* 0x000f220000000800 */
[----:B------:R-:W-:-:S02]  /*4740*/  FSEL R134, R13, RZ, !P5 ;  /* 0x000000ff0d867208 */ /* 0x000fc40006800000 */
[----:B0-----:R-:W-:Y:S01]  /*4750*/  FSEL R133, R133, 1, !P5 ;  /* 0x3f80000085857808 */ /* 0x001fe20006800000 */
[----:B------:R-:W0:Y:S01]  /*4760*/  MUFU.EX2 R14, R14 ;  /* 0x0000000e000e7308 */ /* 0x000e220000000800 */
[----:B------:R-:W-:Y:S02]  /*4770*/  ISETP.GE.U32.AND P5, PT, R5, UR17, PT ;  /* 0x0000001105007c0c */ /* 0x000fe4000bfa6070 */
[----:B------:R-:W-:Y:S01]  /*4780*/  IADD3 R5, PT, PT, R6, 0x3, RZ ;  /* 0x0000000306057810 */ /* 0x000fe20007ffe0ff */
[----:B------:R-:W-:Y:S01]  /*4790*/  FMUL.FTZ R15, R106, R15 ;  /* 0x0000000f6a0f7220 */ /* 0x000fe20000410000 */
[----:B------:R-:W-:Y:S01]  /*47a0*/  FSEL R131, R119, 1, !P6 ;  /* 0x3f80000077837808 */ /* 0x000fe20007000000 */
[----:B------:R-:W-:Y:S01]  /*47b0*/  FMUL.FTZ R13, R4, R76 ;  /* 0x0000004c040d7220 */ /* 0x000fe20000410000 */
[----:B------:R-:W-:Y:S02]  /*47c0*/  ISETP.GE.U32.AND P6, PT, R5, UR17, PT ;  /* 0x0000001105007c0c */ /* 0x000fe4000bfc6070 */
[----:B------:R-:W-:-:S02]  /*47d0*/  IADD3 R5, PT, PT, R6, 0xb, RZ ;  /* 0x0000000b06057810 */ /* 0x000fc40007ffe0ff */
[----:B------:R-:W-:Y:S01]  /*47e0*/  FSEL R130, R15, RZ, !P6 ;  /* 0x000000ff0f827208 */ /* 0x000fe20007000000 */
[----:B------:R-:W-:Y:S01]  /*47f0*/  FMUL.FTZ R15, R4, R77 ;  /* 0x0000004d040f7220 */ /* 0x000fe20000410000 */
[----:B------:R-:W2:Y:S01]  /*4800*/  MUFU.EX2 R13, R13 ;  /* 0x0000000d000d7308 */ /* 0x000ea20000000800 */
[----:B---3--:R-:W-:Y:S01]  /*4810*/  FSEL R129, R11, 1, !P6 ;  /* 0x3f8000000b817808 */ /* 0x008fe20007000000 */
[----:B------:R-:W-:Y:S01]  /*4820*/  FMUL.FTZ R12, R107, R12 ;  /* 0x0000000c6b0c7220 */ /* 0x000fe20000410000 */
[----:B------:R-:W-:Y:S01]  /*4830*/  ISETP.GE.U32.AND P6, PT, R5, UR17, PT ;  /* 0x0000001105007c0c */ /* 0x000fe2000bfc6070 */
[----:B------:R-:W-:Y:S01]  /*4840*/  VIADD R5, R6, 0x5 ;  /* 0x0000000506057836 */ /* 0x000fe20000000000 */
[----:B0-----:R-:W-:Y:S01]  /*4850*/  FSEL R127, R14, 1, !P5 ;  /* 0x3f8000000e7f7808 */ /* 0x001fe20006800000 */
[----:B------:R-:W0:Y:S01]  /*4860*/  MUFU.EX2 R15, R15 ;  /* 0x0000000f000f7308 */ /* 0x000e220000000800 */
[----:B------:R-:W-:Y:S01]  /*4870*/  FMUL.FTZ R14, R4, R78 ;  /* 0x0000004e040e7220 */ /* 0x000fe20000410000 */
[----:B------:R-:W3:Y:S01]  /*4880*/  LDS R11, [R21+0x24] ;  /* 0x00002400150b7984 */ /* 0x000ee20000000800 */
[----:B------:R-:W-:Y:S01]  /*4890*/  FSEL R128, R12, RZ, !P5 ;  /* 0x000000ff0c807208 */ /* 0x000fe20006800000 */
[----:B-1----:R-:W-:Y:S01]  /*48a0*/  FMUL.FTZ R7, R108, R7 ;  /* 0x000000076c077220 */ /* 0x002fe20000410000 */
[----:B------:R-:W-:Y:S01]  /*48b0*/  ISETP.GE.U32.AND P5, PT, R5, UR17, PT ;  /* 0x0000001105007c0c */ /* 0x000fe2000bfa6070 */
[----:B------:R-:W-:Y:S01]  /*48c0*/  FMUL.FTZ R8, R109, R8 ;  /* 0x000000086d087220 */ /* 0x000fe20000410000 */
[----:B------:R-:W-:Y:S01]  /*48d0*/  IADD3 R5, PT, PT, R6, 0x6, RZ ;  /* 0x0000000606057810 */ /* 0x000fe20007ffe0ff */
[----:B------:R-:W1:Y:S01]  /*48e0*/  MUFU.EX2 R14, R14 ;  /* 0x0000000e000e7308 */ /* 0x000e620000000800 */
[----:B------:R-:W-:Y:S01]  /*48f0*/  FSEL R126, R7, RZ, !P5 ;  /* 0x000000ff077e7208 */ /* 0x000fe20006800000 */
[----:B------:R-:W-:Y:S01]  /*4900*/  FMUL.FTZ R7, R4, R79 ;  /* 0x0000004f04077220 */ /* 0x000fe20000410000 */
[----:B--2---:R-:W-:Y:S01]  /*4910*/  FSEL R125, R13, 1, !P5 ;  /* 0x3f8000000d7d7808 */ /* 0x004fe20006800000 */
[----:B------:R-:W2:Y:S01]  /*4920*/  LDS R12, [R20+0x28] ;  /* 0x00002800140c7984 */ /* 0x000ea20000000800 */
[----:B------:R-:W-:Y:S01]  /*4930*/  ISETP.GE.U32.AND P5, PT, R5, UR17, PT ;  /* 0x0000001105007c0c */ /* 0x000fe2000bfa6070 */
[----:B------:R1:W1:Y:S01]  /*4940*/  MUFU.EX2 R119, R7 ;  /* 0x0000000700777308 */ /* 0x0002620000000800 */
[----:B------:R-:W-:Y:S01]  /*4950*/  IADD3 R5, PT, PT, R6, 0x7, RZ ;  /* 0x0000000706057810 */ /* 0x000fe20007ffe0ff */
[----:B------:R-:W-:Y:S01]  /*4960*/  FMUL.FTZ R9, R110, R9 ;  /* 0x000000096e097220 */ /* 0x000fe20000410000 */
[----:B------:R-:W-:-:S02]  /*4970*/  FSEL R124, R8, RZ, !P5 ;  /* 0x000000ff087c7208 */ /* 0x000fc40006800000 */
[----:B0-----:R-:W-:Y:S01]  /*4980*/  FSEL R123, R15, 1, !P5 ;  /* 0x3f8000000f7b7808 */ /* 0x001fe20006800000 */
[----:B----4-:R-:W-:Y:S01]  /*4990*/  FMUL.FTZ R10, R111, R10 ;  /* 0x0000000a6f0a7220 */ /* 0x010fe20000410000 */
[----:B------:R-:W-:Y:S01]  /*49a0*/  ISETP.GE.U32.AND P5, PT, R5, UR17, PT ;  /* 0x0000001105007c0c */ /* 0x000fe2000bfa6070 */
[----:B------:R-:W-:Y:S01]  /*49b0*/  VIADD R5, R6, 0x8 ;  /* 0x0000000806057836 */ /* 0x000fe20000000000 */
[----:B-1----:R-:W0:Y:S02]  /*49c0*/  LDS R7, [R19+0x2c] ;  /* 0x00002c0013077984 */ /* 0x002e240000000800 */
[----:B------:R-:W-:Y:S02]  /*49d0*/  FSEL R122, R9, RZ, !P5 ;  /* 0x000000ff097a7208 */ /* 0x000fe40006800000 */
[----:B------:R-:W-:Y:S01]  /*49e0*/  FSEL R121, R14, 1, !P5 ;  /* 0x3f8000000e797808 */ /* 0x000fe20006800000 */
[----:B------:R-:W1:Y:S01]  /*49f0*/  LDS R8, [R18+0x30] ;  /* 0x0000300012087984 */ /* 0x000e620000000800 */
[----:B------:R-:W-:-:S02]  /*4a00*/  ISETP.GE.U32.AND P5, PT, R5, UR17, PT ;  /* 0x0000001105007c0c */ /* 0x000fc4000bfa6070 */
[----:B------:R-:W-:Y:S01]  /*4a10*/  IADD3 R5, PT, PT, R6, 0x9, RZ ;  /* 0x0000000906057810 */ /* 0x000fe20007ffe0ff */
[----:B------:R-:W-:Y:S01]  /*4a20*/  FMUL.FTZ R13, R4, R80 ;  /* 0x00000050040d7220 */ /* 0x000fe20000410000 */
[----:B------:R-:W-:Y:S01]  /*4a30*/  FSEL R120, R10, RZ, !P5 ;  /* 0x000000ff0a787208 */ /* 0x000fe20006800000 */
[----:B------:R-:W4:Y:S01]  /*4a40*/  LDS R9, [R17+0x34] ;  /* 0x0000340011097984 */ /* 0x000f220000000800 */
[----:B------:R-:W-:Y:S02]  /*4a50*/  FSEL R119, R119, 1, !P5 ;  /* 0x3f80000077777808 */ /* 0x000fe40006800000 */
[----:B------:R-:W-:Y:S01]  /*4a60*/  ISETP.GE.U32.AND P5, PT, R5, UR17, PT ;  /* 0x0000001105007c0c */ /* 0x000fe2000bfa6070 */
[----:B------:R-:W-:Y:S01]  /*4a70*/  FFMA.FTZ R5, R135, R133, R134 ;  /* 0x0000008587057223 */ /* 0x000fe20000010086 */
[----:B------:R-:W4:Y:S01]  /*4a80*/  LDS R10, [R16+0x38] ;  /* 0x00003800100a7984 */ /* 0x000f220000000800 */
[----:B------:R-:W2:Y:S02]  /*4a90*/  MUFU.EX2 R13, R13 ;  /* 0x0000000d000d7308 */ /* 0x000ea40000000800 */
[----:B------:R-:W-:-:S02]  /*4aa0*/  FFMA.FTZ R138, R131, R5, R132 ;  /* 0x00000005838a7223 */ /* 0x000fc40000010084 */
[----:B------:R-:W4:Y:S02]  /*4ab0*/  LDS R5, [R0+0x3c] ;  /* 0x00003c0000057984 */ /* 0x000f240000000800 */
[----:B------:R-:W-:Y:S01]  /*4ac0*/  FFMA.FTZ R141, R129, R138, R130 ;  /* 0x0000008a818d7223 */ /* 0x000fe20000010082 */
[C---:B------:R-:W-:Y:S01]  /*4ad0*/  FMUL.FTZ R15, R4.reuse, R81 ;  /* 0x00000051040f7220 */ /* 0x040fe20000410000 */
[----:B------:R-:W-:Y:S01]  /*4ae0*/  FMUL.FTZ R137, R4, R83 ;  /* 0x0000005304897220 */ /* 0x000fe20000410000 */
[----:B---3--:R-:W-:Y:S01]  /*4af0*/  FMUL.FTZ R11, R112, R11 ;  /* 0x0000000b700b7220 */ /* 0x008fe20000410000 */
[----:B------:R-:W-:Y:S01]  /*4b00*/  FFMA.FTZ R141, R127, R141, R128 ;  /* 0x0000008d7f8d7223 */ /* 0x000fe20000010080 */
[----:B------:R-:W-:Y:S01]  /*4b10*/  FMUL.FTZ R14, R4, R82 ;  /* 0x00000052040e7220 */ /* 0x000fe20000410000 */
[----:B------:R-:W-:Y:S01]  /*4b20*/  IADD3 R6, PT, PT, R6, 0xa, RZ ;  /* 0x0000000a06067810 */ /* 0x000fe20007ffe0ff */
[----:B------:R-:W3:Y:S01]  /*4b30*/  MUFU.EX2 R15, R15 ;  /* 0x0000000f000f7308 */ /* 0x000ee20000000800 */
[----:B------:R-:W-:Y:S01]  /*4b40*/  FFMA.FTZ R141, R125, R141, R126 ;  /* 0x0000008d7d8d7223 */ /* 0x000fe2000001007e */
[----:B------:R-:W-:Y:S01]  /*4b50*/  FSEL R138, R11, RZ, !P5 ;  /* 0x000000ff0b8a7208 */ /* 0x000fe20006800000 */
[----:B------:R-:W-:Y:S01]  /*4b60*/  FMUL.FTZ R146, R136, R133 ;  /* 0x0000008588927220 */ /* 0x000fe20000410000 */
[----:B------:R2:W-:Y:S03]  /*4b70*/  MUFU.EX2 R142, R137 ;  /* 0x00000089008e7308 */ /* 0x0005e60000000800 */
[----:B------:R-:W-:Y:S01]  /*4b80*/  FMUL.FTZ R146, R131, R146 ;  /* 0x0000009283927220 */ /* 0x000fe20000410000 */
[----:B------:R-:W1:Y:S01]  /*4b90*/  MUFU.EX2 R14, R14 ;  /* 0x0000000e000e7308 */ /* 0x000e620000000800 */
[----:B--2---:R-:W-:-:S02]  /*4ba0*/  FSEL R137, R13, 1, !P5 ;  /* 0x3f8000000d897808 */ /* 0x004fc40006800000 */
[----:B------:R-:W-:Y:S01]  /*4bb0*/  ISETP.GE.U32.AND P5, PT, R6, UR17, PT ;  /* 0x0000001106007c0c */ /* 0x000fe2000bfa6070 */
[----:B------:R-:W-:Y:S01]  /*4bc0*/  FFMA.FTZ R6, R123, R141, R124 ;  /* 0x0000008d7b067223 */ /* 0x000fe2000001007c */
[C---:B------:R-:W-:Y:S01]  /*4bd0*/  FMUL.FTZ R139, R4.reuse, R84 ;  /* 0x00000054048b7220 */ /* 0x040fe20000410000 */
[----:B------:R-:W-:Y:S02]  /*4be0*/  FMUL.FTZ R140, R4, R85 ;  /* 0x00000055048c7220 */ /* 0x000fe40000410000 */
[----:B------:R-:W-:Y:S01]  /*4bf0*/  FFMA.FTZ R6, R121, R6, R122 ;  /* 0x0000000679067223 */ /* 0x000fe2000001007a */
[----:B------:R-:W-:Y:S01]  /*4c00*/  FMUL.FTZ R12, R113, R12 ;  /* 0x0000000c710c7220 */ /* 0x000fe20000410000 */
[----:B------:R-:W-:Y:S01]  /*4c10*/  FMUL.FTZ R146, R129, R146 ;  /* 0x0000009281927220 */ /* 0x000fe20000410000 */
[----:B------:R2:W4:Y:S01]  /*4c20*/  MUFU.EX2 R143, R139 ;  /* 0x0000008b008f7308 */ /* 0x0005220000000800 */
[----:B------:R-:W-:Y:S01]  /*4c30*/  FFMA.FTZ R6, R119, R6, R120 ;  /* 0x0000000677067223 */ /* 0x000fe20000010078 */
[----:B0-----:R-:W-:Y:S01]  /*4c40*/  FMUL.FTZ R7, R114, R7 ;  /* 0x0000000772077220 */ /* 0x001fe20000410000 */
[----:B------:R-:W-:Y:S01]  /*4c50*/  FMUL.FTZ R146, R127, R146 ;  /* 0x000000927f927220 */ /* 0x000fe20000410000 */
[----:B------:R3:W0:Y:S01]  /*4c60*/  MUFU.EX2 R144, R140 ;  /* 0x0000008c00907308 */ /* 0x0006220000000800 */
[----:B------:R-:W-:Y:S01]  /*4c70*/  FMUL.FTZ R4, R4, R86 ;  /* 0x0000005604047220 */ /* 0x000fe20000410000 */
[----:B------:R-:W-:Y:S01]  /*4c80*/  FFMA.FTZ R11, R137, R6, R138 ;  /* 0x00000006890b7223 */ /* 0x000fe2000001008a */
[----:B--2---:R-:W-:Y:S01]  /*4c90*/  FSEL R139, R12, RZ, !P5 ;  /* 0x000000ff0c8b7208 */ /* 0x004fe20006800000 */
[----:B------:R-:W-:Y:S01]  /*4ca0*/  FMUL.FTZ R6, R125, R146 ;  /* 0x000000927d067220 */ /* 0x000fe20000410000 */
[----:B---3--:R-:W-:Y:S01]  /*4cb0*/  FSEL R140, R15, 1, !P5 ;  /* 0x3f8000000f8c7808 */ /* 0x008fe20006800000 */
[----:B-1----:R-:W-:Y:S01]  /*4cc0*/  FMUL.FTZ R8, R115, R8 ;  /* 0x0000000873087220 */ /* 0x002fe20000410000 */
[----:B------:R-:W-:-:S02]  /*4cd0*/  FSEL R141, R14, 1, !P6 ;  /* 0x3f8000000e8d7808 */ /* 0x000fc40007000000 */
[----:B------:R-:W-:Y:S01]  /*4ce0*/  FSEL R146, R7, RZ, !P6 ;  /* 0x000000ff07927208 */ /* 0x000fe20007000000 */
[----:B------:R-:W-:Y:S01]  /*4cf0*/  FFMA.FTZ R11, R140, R11, R139 ;  /* 0x0000000b8c0b7223 */ /* 0x000fe2000001008b */
[----:B------:R-:W1:Y:S01]  /*4d00*/  MUFU.EX2 R4, R4 ;  /* 0x0000000400047308 */ /* 0x000e620000000800 */
[----:B----4-:R-:W-:Y:S01]  /*4d10*/  FMUL.FTZ R9, R116, R9 ;  /* 0x0000000974097220 */ /* 0x010fe20000410000 */
        /* <DEDUP_REMOVED lines=9> */
[----:B------:R-:W-:Y:S01]  /*4db0*/  FMUL.FTZ R5, R118, R5 ;  /* 0x0000000576057220 */ /* 0x000fe20000410000 */
[----:B0-----:R-:W-:Y:S01]  /*4dc0*/  FSEL R144, R144, 1, !P2 ;  /* 0x3f80000090907808 */ /* 0x001fe20005000000 */
        /* <DEDUP_REMOVED lines=29> */
[----:B------:R-:W-:Y:S01]  /*4fa0*/  IMAD.U32 R4, RZ, RZ, UR9 ;  /* 0x00000009ff047e24 */ /* 0x000fe2000f8e00ff */
        /* <DEDUP_REMOVED lines=20> */
[----:B------:R-:W-:Y:S01]  /*50f0*/  IMAD.MOV.U32 R13, RZ, RZ, RZ ;  /* 0x000000ffff0d7224 */ /* 0x000fe200078e00ff */
[----:B------:R-:W-:Y:S02]  /*5100*/  MOV R12, 0x3f800000 ;  /* 0x3f800000000c7802 */ /* 0x000fe40000000f00 */
[----:B------:R-:W-:-:S07]  /*5110*/  @!P2 LOP3.LUT R153, R4, 0xf8, RZ, 0xc0, !PT ;  /* 0x000000f80499a812 */ /* 0x000fce00078ec0ff */
[----:B------:R-:W-:Y:S01]  /*5120*/  @!P0 LDS.64 R12, [UR7] ;  /* 0x00000007ff0c8984 */ /* 0x000fe20008000a00 */
[C---:B0-----:R-:W-:Y:S01]  /*5130*/  FMUL.FTZ R14, R151.reuse, R14 ;  /* 0x0000000e970e7220 */ /* 0x041fe20000410000 */
[----:B-1----:R-:W-:-:S05]  /*5140*/  FFMA.FTZ R15, R151, R15, R154 ;  /* 0x0000000f970f7223 */ /* 0x002fca000001009a */
[----:B------:R-:W-:Y:S01]  /*5150*/  @!P2 STS.64 [R153+UR24+0x2110], R14 ;  /* 0x0021100e9900a988 */ /* 0x000fe20008000a18 */
[----:B------:R-:W-:Y:S06]  /*5160*/  BAR.SYNC.DEFER_BLOCKING 0x0 ;  /* 0x0000000000007b1d */ /* 0x000fec0000010000 */
[----:B------:R-:W0:Y:S04]  /*5170*/  LDS.128 R4, [UR24+0x2110] ;  /* 0x00211018ff047984 */ /* 0x000e280008000c00 */
[----:B------:R-:W1:Y:S01]  /*5180*/  LDS.128 R8, [UR24+0x2120] ;  /* 0x00212018ff087984 */ /* 0x000e620008000c00 */
[----:B------:R-:W-:-:S04]  /*5190*/  ISETP.GE.AND P0, PT, R47, 0x10, PT ;  /* 0x000000102f00780c */ /* 0x000fc80003f06270 */
[----:B------:R-:W-:Y:S02]  /*51a0*/  FSEL R151, R151, R14, !P0 ;  /* 0x0000000e97977208 */ /* 0x000fe40004000000 */
[----:B------:R-:W-:Y:S02]  /*51b0*/  FSEL R154, R154, R15, !P0 ;  /* 0x0000000f9a9a7208 */ /* 0x000fe40004000000 */
[----:B------:R-:W-:Y:S02]  /*51c0*/  SHF.R.U32.HI R155, RZ, 0x5, R66 ;  /* 0x00000005ff9b7819 */ /* 0x000fe40000011642 */
[----:B------:R-:W2:Y:S02]  /*51d0*/  SHFL.UP PT, R151, R151, 0x1, RZ ;  /* 0x0420000097977989 */ /* 0x000ea400000e00ff */
[C---:B------:R-:W-:Y:S02]  /*51e0*/  ISETP.NE.AND P3, PT, R155.reuse, 0x1, PT ;  /* 0x000000019b00780c */ /* 0x040fe40003f65270 */
[----:B------:R-:W3:Y:S01]  /*51f0*/  SHFL.UP PT, R154, R154, 0x1, RZ ;  /* 0x042000009a9a7989 */ /* 0x000ee200000e00ff */
[----:B------:R-:W-:-:S02]  /*5200*/  ISETP.NE.AND P2, PT, R155, 0x2, PT ;  /* 0x000000029b00780c */ /* 0x000fc40003f45270 */
[----:B------:R-:W-:Y:S02]  /*5210*/  ISETP.GE.U32.AND P4, PT, R66, 0x20, PT ;  /* 0x000000204200780c */ /* 0x000fe40003f86070 */
[----:B------:R-:W-:Y:S02]  /*5220*/  ISETP.NE.AND P0, PT, R155, 0x3, PT ;  /* 0x000000039b00780c */ /* 0x000fe40003f05270 */
[C---:B0-----:R-:W-:Y:S01]  /*5230*/  FSEL R69, R4.reuse, R69, !P3 ;  /* 0x0000004504457208 */ /* 0x041fe20005800000 */
[-C--:B------:R-:W-:Y:S01]  /*5240*/  FMUL.FTZ R4, R4, R6.reuse ;  /* 0x0000000604047220 */ /* 0x080fe20000410000 */
[C---:B------:R-:W-:Y:S01]  /*5250*/  FFMA.FTZ R6, R5.reuse, R6, R7 ;  /* 0x0000000605067223 */ /* 0x040fe20000010007 */
[----:B------:R-:W-:-:S03]  /*5260*/  FSEL R5, R5, R70, !P3 ;  /* 0x0000004605057208 */ /* 0x000fc60005800000 */
        /* <DEDUP_REMOVED lines=11> */
[----:B------:R-:W-:Y:S01]  /*5320*/  FMUL.FTZ R10, R10, R4 ;  /* 0x000000040a0a7220 */ /* 0x000fe20000410000 */
[----:B------:R-:W-:-:S02]  /*5330*/  ISETP.NE.AND P2, PT, R66, RZ, PT ;  /* 0x000000ff4200720c */ /* 0x000fc40003f45270 */
[----:B------:R-:W-:Y:S02]  /*5340*/  @P4 FSEL R154, R70, R5, !P0 ;  /* 0x00000005469a4208 */ /* 0x000fe40004000000 */
[----:B------:R-:W-:Y:S02]  /*5350*/  @P4 FSEL R151, R69, R6, !P0 ;  /* 0x0000000645974208 */ /* 0x000fe40004000000 */
[----:B------:R-:W-:Y:S02]  /*5360*/  @P4 MOV R5, R13 ;  /* 0x0000000d00054202 */ /* 0x000fe40000000f00 */
[----:B------:R-:W-:Y:S01]  /*5370*/  @P4 MOV R4, R12 ;  /* 0x0000000c00044202 */ /* 0x000fe20000000f00 */
[----:B------:R-:W-:Y:S06]  /*5380*/  @P4 BRA `(.L_x_2714) ;  /* 0x0000000000184947 */ /* 0x000fec0003800000 */
[----:B------:R-:W-:Y:S01]  /*5390*/  ISETP.NE.AND P0, PT, R47, RZ, PT ;  /* 0x000000ff2f00720c */ /* 0x000fe20003f05270 */
[C---:B------:R-:W-:Y:S01]  /*53a0*/  FMUL.FTZ R4, R10.reuse, R12 ;  /* 0x0000000c0a047220 */ /* 0x040fe20000410000 */
[----:B------:R-:W-:-:S11]  /*53b0*/  FFMA.FTZ R5, R10, R13, R11 ;  /* 0x0000000d0a057223 */ /* 0x000fd6000001000b */
[----:B------:R0:W-:Y:S01]  /*53c0*/  @!P0 STS.64 [UR24+0x2138], R12 ;  /* 0x0021380cff008988 */ /* 0x0001e20008000a18 */
[----:B------:R-:W-:Y:S01]  /*53d0*/  @!P0 IMAD.MOV.U32 R151, RZ, RZ, R12 ;  /* 0x000000ffff978224 */ /* 0x000fe200078e000c */
[----:B------:R-:W-:-:S07]  /*53e0*/  @!P0 MOV R154, R13 ;  /* 0x0000000d009a8202 */ /* 0x000fce0000000f00 */
.L_x_2714:
[----:B------:R-:W-:Y:S05]  /*53f0*/  BSYNC.RECONVERGENT B0 ;  /* 0x0000000000007941 */ /* 0x000fea0003800200 */
.L_x_2713:
        /* <DEDUP_REMOVED lines=30> */
.L_x_2716:
[----:B------:R-:W-:Y:S05]  /*55e0*/  BSYNC.RECONVERGENT B0 ;  /* 0x0000000000007941 */ /* 0x000fea0003800200 */
.L_x_2715:
[----:B------:R-:W-:Y:S01]  /*55f0*/  ULEA UR8, UP0, UR10, UR8, 0x2 ;  /* 0x000000080a087291 */ /* 0x000fe2000f8010ff */
[----:B--2---:R-:W-:Y:S01]  /*5600*/  MOV R5, UR34 ;  /* 0x0000002200057c02 */ /* 0x004fe20008000f00 */
[----:B------:R-:W-:Y:S01]  /*5610*/  UIADD3 UR6, UPT, UPT, UR6, 0x1, URZ ;  /* 0x0000000106067890 */ /* 0x000fe2000fffe0ff */
[C---:B-----5:R-:W-:Y:S01]  /*5620*/  FFMA.FTZ R87, R152.reuse, R135, R87 ;  /* 0x0000008798577223 */ /* 0x060fe20000010057 */
[----:B------:R-:W-:Y:S01]  /*5630*/  UIADD3.X UR18, UPT, UPT, UR18, UR26, URZ, UP0, !UPT ;  /* 0x0000001a12127290 */ /* 0x000fe200087fe4ff */
[----:B------:R-:W-:Y:S01]  /*5640*/  LEA R2, P0, R5, R2, 0x2 ;  /* 0x0000000205027211 */ /* 0x000fe200078010ff */
[----:B------:R-:W-:Y:S01]  /*5650*/  UISETP.NE.AND UP0, UPT, UR6, URZ, UPT ;  /* 0x000000ff0600728c */ /* 0x000fe2000bf05270 */
        /* <DEDUP_REMOVED lines=21> */
.L_x_2712:
[----:B------:R-:W-:Y:S01]  /*57b0*/  BAR.SYNC.DEFER_BLOCKING 0x0 ;  /* 0x0000000000007b1d */ /* 0x000fe20000010000 */
[----:B------:R-:W-:Y:S01]  /*57c0*/  ISETP.NE.AND P0, PT, R66, RZ, PT ;  /* 0x000000ff4200720c */ /* 0x000fe20003f05270 */
[----:B------:R-:W-:Y:S01]  /*57d0*/  IMAD.U32 R2, RZ, RZ, UR17 ;  /* 0x00000011ff027e24 */ /* 0x000fe2000f8e00ff */
[----:B------:R-:W-:-:S03]  /*57e0*/  USHF.L.U32 UR6, UR4, 0xb, URZ ;  /* 0x0000000b04067899 */ /* 0x000fc600080006ff */
        /* <DEDUP_REMOVED lines=10> */
[----:B------:R-:W-:Y:S02]  /*5890*/  UIMAD UR19, UR22, UR31, UR19 ;  /* 0x0000001f161372a4 */ /* 0x000fe4000f8e0213 */
[----:B------:R-:W-:Y:S01]  /*58a0*/  IADD3 R3, P3, PT, R64, UR18, RZ ;  /* 0x0000001240037c10 */ /* 0x000fe2000ff7e0ff */
[----:B------:R-:W-:Y:S01]  /*58b0*/  STS [R26+0x10], R91 ;  /* 0x0000105b1a007388 */ /* 0x000fe20000000800 */
[----:B------:R-:W1:Y:S02]  /*58c0*/  LDCU.128 UR8, c[0x0][0x410] ;  /* 0x00008200ff0877ac */ /* 0x000e640008000c00 */
[----:B------:R-:W-:Y:S01]  /*58d0*/  IADD3.X R4, PT, PT, RZ, UR19, RZ, P3, !PT ;  /* 0x00000013ff047c10 */ /* 0x000fe20009ffe4ff */
[----:B------:R-:W-:Y:S04]  /*58e0*/  STS [R25+0x14], R92 ;  /* 0x0000145c19007388 */ /* 0x000fe80000000800 */
[----:B------:R-:W-:Y:S04]  /*58f0*/  STS [R24+0x18], R93 ;  /* 0x0000185d18007388 */ /* 0x000fe80000000800 */
[----:B------:R-:W-:Y:S04]  /*5900*/  STS [R23+0x1c], R94 ;  /* 0x00001c5e17007388 */ /* 0x000fe80000000800 */
[----:B------:R-:W-:Y:S01]  /*5910*/  STS [R22+0x20], R95 ;  /* 0x0000205f16007388 */ /* 0x000fe20000000800 */
[----:B-1----:R-:W-:-:S03]  /*5920*/  UIMAD.WIDE.U32 UR18, UR23, UR8, UR6 ;  /* 0x00000008171272a5 */ /* 0x002fc6000f8e0006 */
[----:B------:R-:W-:Y:S01]  /*5930*/  STS [R21+0x24], R96 ;  /* 0x0000246015007388 */ /* 0x000fe20000000800 */
[----:B------:R-:W-:-:S03]  /*5940*/  UIMAD UR9, UR23, UR9, UR19 ;  /* 0x00000009170972a4 */ /* 0x000fc6000f8e0213 */
[----:B------:R-:W-:Y:S01]  /*5950*/  STS [R20+0x28], R97 ;  /* 0x0000286114007388 */ /* 0x000fe20000000800 */
[----:B------:R-:W-:-:S03]  /*5960*/  UMOV UR8, UR18 ;  /* 0x0000001200087c82 */ /* 0x000fc60008000000 */
[----:B------:R-:W-:Y:S01]  /*5970*/  STS [R19+0x2c], R98 ;  /* 0x00002c6213007388 */ /* 0x000fe20000000800 */
[----:B------:R-:W-:-:S03]  /*5980*/  UIMAD.WIDE.U32 UR8, UR22, UR10, UR8 ;  /* 0x0000000a160872a5 */ /* 0x000fc6000f8e0008 */
[----:B------:R-:W-:Y:S01]  /*5990*/  STS [R18+0x30], R99 ;  /* 0x0000306312007388 */ /* 0x000fe20000000800 */
[----:B------:R-:W-:-:S03]  /*59a0*/  UIMAD UR11, UR22, UR11, UR9 ;  /* 0x0000000b160b72a4 */ /* 0x000fc6000f8e0209 */
        /* <DEDUP_REMOVED lines=22> */
[----:B--2---:R-:W-:-:S04]  /*5b10*/  LEA R2, P5, R3, UR26, 0x2 ;  /* 0x0000001a03027c11 */ /* 0x004fc8000f8a10ff */
[----:B------:R-:W-:Y:S01]  /*5b20*/  LEA.HI.X R3, R3, UR27, R4, 0x2, P5 ;  /* 0x0000001b03037c11 */ /* 0x000fe2000a8f1404 */
[----:B------:R-:W0:Y:S01]  /*5b30*/  LDCU.64 UR26, c[0x0][0x488] ;  /* 0x00009100ff1a77ac */ /* 0x000e220008000a00 */
        /* <DEDUP_REMOVED lines=28> */
[----:B-1----:R-:W-:-:S03]  /*5d00*/  IADD3 R5, P6, PT, R64, UR8, RZ ;  /* 0x0000000840057c10 */ /* 0x002fc6000ffde0ff */
[----:B------:R-:W-:Y:S01]  /*5d10*/  @!P4 STG.E desc[UR20][R2.64+0x580], R79 ;  /* 0x0005804f0200c986 */ /* 0x000fe2000c101914 */
[----:B------:R-:W-:-:S03]  /*5d20*/  IADD3.X R6, PT, PT, RZ, UR11, RZ, P6, !PT ;  /* 0x0000000bff067c10 */ /* 0x000fc6000b7fe4ff */
[----:B------:R-:W-:Y:S01]  /*5d30*/  @!P2 STG.E desc[UR20][R2.64+0x680], R83 ;  /* 0x000680530200a986 */ /* 0x000fe2000c101914 */
[C---:B0-----:R-:W-:Y:S02]  /*5d40*/  LEA R4, P6, R5.reuse, UR26, 0x2 ;  /* 0x0000001a05047c11 */ /* 0x041fe4000f8c10ff */
[----:B--2---:R-:W-:Y:S02]  /*5d50*/  CS2R R8, SRZ ;  /* 0x0000000000087805 */ /* 0x004fe4000001ff00 */
[----:B------:R-:W-:Y:S01]  /*5d60*/  ISETP.GE.AND P2, PT, R58, UR17, PT ;  /* 0x000000113a007c0c */ /* 0x000fe2000bf46270 */
[----:B------:R-:W-:Y:S01]  /*5d70*/  @!P5 STG.E desc[UR20][R2.64+0x600], R81 ;  /* 0x000600510200d986 */ /* 0x000fe2000c101914 */
[----:B------:R-:W-:Y:S02]  /*5d80*/  LEA.HI.X R5, R5, UR27, R6, 0x2, P6 ;  /* 0x0000001b05057c11 */ /* 0x000fe4000b0f1406 */
[----:B------:R-:W-:Y:S02]  /*5d90*/  CS2R R6, SRZ ;  /* 0x0000000000067805 */ /* 0x000fe4000001ff00 */
[----:B------:R-:W-:Y:S01]  /*5da0*/  ISETP.GE.AND P5, PT, R64, UR17, PT ;  /* 0x0000001140007c0c */ /* 0x000fe2000bfa6270 */
[----:B------:R-:W-:Y:S01]  /*5db0*/  @!P3 STG.E desc[UR20][R2.64+0x700], R85 ;  /* 0x000700550200b986 */ /* 0x000fe2000c101914 */
[----:B------:R-:W-:-:S02]  /*5dc0*/  ISETP.GE.AND P6, PT, R63, UR17, PT ;  /* 0x000000113f007c0c */ /* 0x000fc4000bfc6270 */
[----:B---3--:R-:W-:Y:S02]  /*5dd0*/  CS2R R10, SRZ ;  /* 0x00000000000a7805 */ /* 0x008fe4000001ff00 */
[----:B------:R-:W-:Y:S01]  /*5de0*/  ISETP.GE.AND P3, PT, R57, UR17, PT ;  /* 0x0000001139007c0c */ /* 0x000fe2000bf66270 */
[----:B------:R0:W-:Y:S01]  /*5df0*/  @!P1 STG.E desc[UR20][R2.64+0x780], R105 ;  /* 0x0007806902009986 */ /* 0x0001e2000c101914 */
[----:B------:R-:W-:Y:S02]  /*5e00*/  ISETP.GE.AND P1, PT, R62, UR17, PT ;  /* 0x000000113e007c0c */ /* 0x000fe4000bf26270 */
[----:B----4-:R-:W-:Y:S02]  /*5e10*/  CS2R R12, SRZ ;  /* 0x00000000000c7805 */ /* 0x010fe4000001ff00 */
[----:B------:R-:W-:Y:S01]  /*5e20*/  ISETP.GE.AND P4, PT, R56, UR17, PT ;  /* 0x0000001138007c0c */ /* 0x000fe2000bf86270 */
[----:B------:R-:W-:Y:S01]  /*5e30*/  BAR.SYNC.DEFER_BLOCKING 0x0 ;  /* 0x0000000000007b1d */ /* 0x000fe20000010000 */
[----:B-----5:R-:W-:Y:S01]  /*5e40*/  CS2R R14, SRZ ;  /* 0x00000000000e7805 */ /* 0x020fe2000001ff00 */
[----:B------:R-:W-:-:S02]  /*5e50*/  IMAD.MOV.U32 R47, RZ, RZ, RZ ;  /* 0x000000ffff2f7224 */ /* 0x000fc400078e00ff */
[----:B------:R-:W-:Y:S01]  /*5e60*/  HFMA2 R72, -RZ, RZ, 0, 0 ;  /* 0x00000000ff487431 */ /* 0x000fe200000001ff */
[----:B------:R-:W-:Y:S01]  /*5e70*/  MOV R71, RZ ;  /* 0x000000ff00477202 */ /* 0x000fe20000000f00 */
[----:B------:R-:W-:Y:S01]  /*5e80*/  IMAD.MOV.U32 R74, RZ, RZ, RZ ;  /* 0x000000ffff4a7224 */ /* 0x000fe200078e00ff */
[----:B------:R-:W1:Y:S01]  /*5e90*/  LDCU.128 UR8, c[0x0][0x430] ;  /* 0x00008600ff0877ac */ /* 0x000e620008000c00 */
        /* <DEDUP_REMOVED lines=27> */
[----:B-1----:R-:W-:-:S02]  /*6050*/  UIMAD.WIDE.U32 UR6, UR23, UR8, UR6 ;  /* 0x00000008170672a5 */ /* 0x002fc4000f8e0006 */
[----:B------:R-:W-:Y:S02]  /*6060*/  UIADD3 UR15, UP0, UPT, UR15, 0x2000, URZ ;  /* 0x000020000f0f7890 */ /* 0x000fe4000ff1e0ff */
[----:B------:R-:W-:Y:S01]  /*6070*/  UIMAD UR7, UR23, UR9, UR7 ;  /* 0x00000009170772a4 */ /* 0x000fe2000f8e0207 */
[----:B------:R-:W0:Y:S03]  /*6080*/  LDCU.64 UR8, c[0x0][0x490] ;  /* 0x00009200ff0877ac */ /* 0x000e260008000a00 */
[----:B------:R-:W-:Y:S02]  /*6090*/  UIMAD.WIDE.U32 UR6, UR22, UR10, UR6 ;  /* 0x0000000a160672a5 */ /* 0x000fe4000f8e0006 */
[----:B------:R-:W-:Y:S02]  /*60a0*/  UIADD3 UR4, UPT, UPT, UR4, 0x1, URZ ;  /* 0x0000000104047890 */ /* 0x000fe4000fffe0ff */
[----:B------:R-:W-:-:S02]  /*60b0*/  UIMAD UR7, UR22, UR11, UR7 ;  /* 0x0000000b160772a4 */ /* 0x000fc4000f8e0207 */
[----:B------:R-:W-:Y:S02]  /*60c0*/  UIADD3.X UR16, UPT, UPT, URZ, UR16, URZ, UP0, !UPT ;  /* 0x00000010ff107290 */ /* 0x000fe400087fe4ff */
        /* <DEDUP_REMOVED lines=21> */
[----:B------:R-:W1:Y:S04]  /*6220*/  LDS R10, [R29+0x4] ;  /* 0x000004001d0a7984 */ /* 0x000e680000000800 */
[----:B------:R-:W2:Y:S04]  /*6230*/  LDS R11, [R30] ;  /* 0x000000001e0b7984 */ /* 0x000ea80000000800 */
        /* <DEDUP_REMOVED lines=43> */
[----:B------:R-:W1:Y:S01]  /*64f0*/  MUFU.RCP R104, R71 ;  /* 0x0000004700687308 */ /* 0x000e620000001000 */
[----:B------:R-:W-:Y:S01]  /*6500*/  FMUL.FTZ R84, R5, -1.4426950216293334961 ;  /* 0xbfb8aa3b05547820 */ /* 0x000fe20000410000 */
[----:B----4-:R-:W-:Y:S01]  /*6510*/  FADD.FTZ R79, R79, 1 ;  /* 0x3f8000004f4f7421 */ /* 0x010fe20000010000 */
[----:B------:R-:W-:Y:S01]  /*6520*/  FMUL.FTZ R85, R4, -1.4426950216293334961 ;  /* 0xbfb8aa3b04557820 */ /* 0x000fe20000410000 */
[----:B0-----:R-:W-:-:S04]  /*6530*/  FADD.FTZ R80, R80, 1 ;  /* 0x3f80000050507421 */ /* 0x001fc80000010000 */
[----:B------:R-:W0:Y:S01]  /*6540*/  MUFU.EX2 R82, R82 ;  /* 0x0000005200527308 */ /* 0x000e220000000800 */
[----:B------:R-:W-:Y:S01]  /*6550*/  FMUL.FTZ R86, R3, -1.4426950216293334961 ;  /* 0xbfb8aa3b03567820 */ /* 0x000fe20000410000 */
[----:B--2---:R-:W-:Y:S02]  /*6560*/  FADD.FTZ R81, R81, 1 ;  /* 0x3f80000051517421 */ /* 0x004fe40000010000 */
[----:B------:R-:W2:Y:S01]  /*6570*/  MUFU.RCP R73, R73 ;  /* 0x0000004900497308 */ /* 0x000ea20000001000 */
[----:B------:R-:W-:-:S07]  /*6580*/  FMUL.FTZ R102, R2, -1.4426950216293334961 ;  /* 0xbfb8aa3b02667820 */ /* 0x000fce0000410000 */
[----:B------:R-:W3:Y:S01]  /*6590*/  MUFU.EX2 R83, R83 ;  /* 0x0000005300537308 */ /* 0x000ee20000000800 */
[----:B0-----:R-:W-:-:S03]  /*65a0*/  FADD.FTZ R82, R82, 1 ;  /* 0x3f80000052527421 */ /* 0x001fc60000010000 */
[----:B------:R1:W0:Y:S08]  /*65b0*/  MUFU.RCP R106, R74 ;  /* 0x0000004a006a7308 */ /* 0x0002300000001000 */
[----:B------:R-:W4:Y:S01]  /*65c0*/  MUFU.EX2 R84, R84 ;  /* 0x0000005400547308 */ /* 0x000f220000000800 */
[----:B-1----:R-:W-:Y:S01]  /*65d0*/  FMUL.FTZ R74, R11, R104 ;  /* 0x000000680b4a7220 */ /* 0x002fe20000410000 */
[----:B---3--:R-:W-:Y:S01]  /*65e0*/  FADD.FTZ R83, R83, 1 ;  /* 0x3f80000053537421 */ /* 0x008fe20000010000 */
[----:B--2---:R-:W-:Y:S01]  /*65f0*/  FMUL.FTZ R11, R10, R73 ;  /* 0x000000490a0b7220 */ /* 0x004fe20000410000 */
[----:B------:R-:W1:Y:S01]  /*6600*/  MUFU.EX2 R85, R85 ;  /* 0x0000005500557308 */ /* 0x000e620000000800 */
[----:B------:R-:W-:Y:S01]  /*6610*/  FMUL.FTZ R87, R74, R87 ;  /* 0x000000574a577220 */ /* 0x000fe20000410000 */
[----:B------:R-:W-:Y:S01]  /*6620*/  BAR.SYNC.DEFER_BLOCKING 0x0 ;  /* 0x0000000000007b1d */ /* 0x000fe20000010000 */
[----:B------:R-:W-:Y:S01]  /*6630*/  FMUL.FTZ R88, R11, R88 ;  /* 0x000000580b587220 */ /* 0x000fe20000410000 */
[----:B0-----:R-:W-:-:S04]  /*6640*/  FMUL.FTZ R10, R13, R106 ;  /* 0x0000006a0d0a7220 */ /* 0x001fc80000410000 */
[----:B------:R-:W0:Y:S01]  /*6650*/  MUFU.EX2 R86, R86 ;  /* 0x0000005600567308 */ /* 0x000e220000000800 */
[----:B----4-:R-:W-:Y:S01]  /*6660*/  FADD.FTZ R84, R84, 1 ;  /* 0x3f80000054547421 */ /* 0x010fe20000010000 */
[----:B------:R-:W-:Y:S02]  /*6670*/  FMUL.FTZ R89, R10, R89 ;  /* 0x000000590a597220 */ /* 0x000fe40000410000 */
[----:B------:R-:W2:Y:S01]  /*6680*/  MUFU.RCP R76, R76 ;  /* 0x0000004c004c7308 */ /* 0x000ea20000001000 */
[----:B-1----:R-:W-:-:S07]  /*6690*/  FADD.FTZ R85, R85, 1 ;  /* 0x3f80000055557421 */ /* 0x002fce0000010000 */
[----:B------:R-:W1:Y:S01]  /*66a0*/  MUFU.EX2 R102, R102 ;  /* 0x0000006600667308 */ /* 0x000e620000000800 */
[----:B0-----:R-:W-:-:S03]  /*66b0*/  FADD.FTZ R86, R86, 1 ;  /* 0x3f80000056567421 */ /* 0x001fc60000010000 */
[----:B------:R-:W0:Y:S01]  /*66c0*/  MUFU.RCP R75, R75 ;  /* 0x0000004b004b7308 */ /* 0x000e220000001000 */
[----:B------:R-:W-:Y:S01]  /*66d0*/  STS [R30], R87 ;  /* 0x000000571e007388 */ /* 0x000fe20000000800 */
[----:B--2---:R-:W-:-:S03]  /*66e0*/  FMUL.FTZ R10, R15, R76 ;  /* 0x0000004c0f0a7220 */ /* 0x004fc60000410000 */
[----:B------:R-:W-:Y:S03]  /*66f0*/  STS [R29+0x4], R88 ;  /* 0x000004581d007388 */ /* 0x000fe60000000800 */
[----:B------:R-:W2:Y:S01]  /*6700*/  MUFU.RCP R77, R77 ;  /* 0x0000004d004d7308 */ /* 0x000ea20000001000 */
[----:B-1----:R-:W-:Y:S01]  /*6710*/  FADD.FTZ R102, R102, 1 ;  /* 0x3f80000066667421 */ /* 0x002fe20000010000 */
[----:B------:R-:W-:Y:S01]  /*6720*/  FMUL.FTZ R91, R10, R91 ;  /* 0x0000005b0a5b7220 */ /* 0x000fe20000410000 */
[----:B------:R-:W-:Y:S05]  /*6730*/  STS [R28+0x8], R89 ;  /* 0x000008591c007388 */ /* 0x000fea0000000800 */
[----:B------:R-:W1:Y:S01]  /*6740*/  MUFU.RCP R78, R78 ;  /* 0x0000004e004e7308 */ /* 0x000e620000001000 */
[----:B0-----:R-:W-:-:S04]  /*6750*/  FMUL.FTZ R13, R12, R75 ;  /* 0x0000004b0c0d7220 */ /* 0x001fc80000410000 */
[----:B------:R-:W-:-:S03]  /*6760*/  FMUL.FTZ R90, R13, R90 ;  /* 0x0000005a0d5a7220 */ /* 0x000fc60000410000 */
[----:B------:R-:W0:Y:S01]  /*6770*/  MUFU.RCP R79, R79 ;  /* 0x0000004f004f7308 */ /* 0x000e220000001000 */
[----:B--2---:R-:W-:Y:S01]  /*6780*/  FMUL.FTZ R11, R14, R77 ;  /* 0x0000004d0e0b7220 */ /* 0x004fe20000410000 */
[----:B------:R-:W-:Y:S03]  /*6790*/  STS [R27+0xc], R90 ;  /* 0x00000c5a1b007388 */ /* 0x000fe60000000800 */
[----:B------:R-:W-:Y:S01]  /*67a0*/  FMUL.FTZ R92, R11, R92 ;  /* 0x0000005c0b5c7220 */ /* 0x000fe20000410000 */
[----:B------:R-:W-:Y:S02]  /*67b0*/  STS [R26+0x10], R91 ;  /* 0x0000105b1a007388 */ /* 0x000fe40000000800 */
        /* <DEDUP_REMOVED lines=37> */
[----:B------:R-:W-:Y:S01]  /*6a10*/  FMUL.FTZ R103, R2, R103 ;  /* 0x0000006702677220 */ /* 0x000fe20000410000 */
[----:B------:R-:W-:-:S04]  /*6a20*/  MOV R2, UR17 ;  /* 0x0000001100027c02 */ /* 0x000fc80008000f00 */
        /* <DEDUP_REMOVED lines=61> */
.L_x_2719:
        /* <DEDUP_REMOVED lines=16> */
.L_x_5029:


//--------------------- .text._Z25selective_scan_fwd_kernelI32Selective_Scan_fwd_kernel_traitsILi128ELi16ELi1ELb0ELb1ELb1ELb0EffEEv13SSMParamsBase --------------------------
	.section	.text._Z25selective_scan_fwd_kernelI32Selective_Scan_fwd_kernel_traitsILi128ELi16ELi1ELb0ELb1ELb1ELb0EffEEv13SSMParamsBase,"ax",@progbits
	.align	128
        .global         _Z25selective_scan_fwd_kernelI32Selective_Scan_fwd_kernel_traitsILi128ELi16ELi1ELb0ELb1ELb1ELb0EffEEv13SSMParamsBase
        .type           _Z25selective_scan_fwd_kernelI32Selective_Scan_fwd_kernel_traitsILi128ELi16ELi1ELb0ELb1ELb1ELb0EffEEv13SSMParamsBase,@function
        .size           _Z25selective_scan_fwd_kernelI32Selective_Scan_fwd_kernel_traitsILi128ELi16ELi1ELb0ELb1ELb1ELb0EffEEv13SSMParamsBase,(.L_x_5030 - _Z25selective_scan_fwd_kernelI32Selective_Scan_fwd_kernel_traitsILi128ELi16ELi1ELb0ELb1ELb1ELb0EffEEv13SSMParamsBase)
        .other          _Z25selective_scan_fwd_kernelI32Selective_Scan_fwd_kernel_traitsILi128ELi16ELi1ELb0ELb1ELb1ELb0EffEEv13SSMParamsBase,@"STO_CUDA_ENTRY STV_DEFAULT"
_Z25selective_scan_fwd_kernelI32Selective_Scan_fwd_kernel_traitsILi128ELi16ELi1ELb0ELb1ELb1ELb0EffEEv13SSMParamsBase:
.text._Z25selective_scan_fwd_kernelI32Selective_Scan_fwd_kernel_traitsILi128ELi16ELi1ELb0ELb1ELb1ELb0EffEEv13SSMParamsBase:
        /* <DEDUP_REMOVED lines=11> */
[----:B---3--:R-:W-:Y:S01]  /*00b0*/  IMAD.U32 R0, RZ, RZ, UR28 ;  /* 0x0000001cff007e24 */ /* 0x008fe2000f8e00ff */
[----:B------:R-:W3:Y:S04]  /*00c0*/  LDCU.64 UR32, c[0x0][0x3d0] ;  /* 0x00007a00ff2077ac */ /* 0x000ee80008000a00 */
        /* <DEDUP_REMOVED lines=14> */
[----:B------:R-:W-:Y:S02]  /*01b0*/  IMAD.U32 R2, RZ, RZ, UR10 ;  /* 0x0000000aff027e24 */ /* 0x000fe4000f8e00ff */
[----:B------:R-:W1:Y:S02]  /*01c0*/  I2F.RP R0, UR24 ;  /* 0x0000001800007d06 */ /* 0x000e640008209400 */
[----:B------:R-:W-:-:S05]  /*01d0*/  IMAD.U32 R3, RZ, RZ, UR11 ;  /* 0x0000000bff037e24 */ /* 0x000fca000f8e00ff */
[----:B------:R2:W5:Y:S01]  /*01e0*/  @P0 LDG.E R2, desc[UR26][R2.64] ;  /* 0x0000001a02020981 */ /* 0x000562000c1e1900 */
[----:B------:R-:W-:Y:S01]  /*01f0*/  UMOV UR4, URZ ;  /* 0x000000ff00047c82 */ /* 0x000fe20008000000 */
[----:B------:R-:W0:Y:S01]  /*0200*/  S2UR UR10, SR_CTAID.X ;  /* 0x00000000000a79c3 */ /* 0x000e220000002500 */
[----:B------:R-:W3:Y:S01]  /*0210*/  LDCU UR11, c[0x0][0x394] ;  /* 0x00007280ff0b77ac */ /* 0x000ee20008000800 */
[----:B-1----:R-:W1:Y:S02]  /*0220*/  MUFU.RCP R0, R0 ;  /* 0x0000000000007308 */ /* 0x002e640000001000 */
[----:B-1----:R-:W-:-:S06]  /*0230*/  IADD3 R6, PT, PT, R0, 0xffffffe, RZ ;  /* 0x0ffffffe00067810 */ /* 0x002fcc0007ffe0ff */
[----:B------:R-:W1:Y:S01]  /*0240*/  F2I.FTZ.U32.TRUNC.NTZ R6, R6 ;  /* 0x0000000600067305 */ /* 0x000e62000021f000 */
[----:B--2---:R-:W-:Y:S02]  /*0250*/  IABS R3, R7 ;  /* 0x0000000700037213 */ /* 0x004fe40000000000 */
[----:B-1----:R-:W-:Y:S02]  /*0260*/  R2UR UR5, R6 ;  /* 0x00000000060572ca */ /* 0x002fe400000e0000 */
[----:B------:R-:W-:-:S11]  /*0270*/  R2UR UR18, R3 ;  /* 0x00000000031272ca */ /* 0x000fd600000e0000 */
        /* <DEDUP_REMOVED lines=8> */
[----:B---3--:R-:W-:Y:S02]  /*0300*/  UISETP.GE.AND UP1, UPT, UR11, 0x1, UPT ;  /* 0x000000010b00788c */ /* 0x008fe4000bf26270 */
[----:B0-----:R-:W-:-:S04]  /*0310*/  UIMAD.WIDE.U32 UR4, UR10, UR20, URZ ;  /* 0x000000140a0472a5 */ /* 0x001fc8000f8e00ff */
[----:B------:R-:W-:-:S03]  /*0320*/  UIMAD UR5, UR10, UR21, UR5 ;  /* 0x000000150a0572a4 */ /* 0x000fc6000f8e0205 */
[----:B------:R-:W-:Y:S01]  /*0330*/  @!UP2 UIADD3 UR6, UPT, UPT, UR6, -UR24, URZ ;  /* 0x800000180606a290 */ /* 0x000fe2000fffe0ff */
[----:B------:R-:W-:Y:S01]  /*0340*/  PLOP3.LUT P2, PT, PT, PT, UP1, 0x80, 0x8 ;  /* 0x000000000008781c */ /* 0x000fe20003f4f018 */
[----:B------:R-:W-:Y:S02]  /*0350*/  UIMAD.WIDE.U32 UR18, UR16, UR22, UR4 ;  /* 0x00000016101272a5 */ /* 0x000fe4000f8e0004 */
[----:B------:R-:W-:Y:S02]  /*0360*/  UISETP.GE.U32.AND UP0, UPT, UR6, UR24, UPT ;  /* 0x000000180600728c */ /* 0x000fe4000bf06070 */
[----:B------:R-:W-:Y:S02]  /*0370*/  UIMAD.WIDE.U32 UR4, UR10, UR12, URZ ;  /* 0x0000000c0a0472a5 */ /* 0x000fe4000f8e00ff */
[----:B------:R-:W-:Y:S02]  /*0380*/  ULOP3.LUT UR7, UR16, UR28, URZ, 0x3c, !UPT ;  /* 0x0000001c10077292 */ /* 0x000fe4000f8e3cff */
[----:B------:R-:W-:-:S02]  /*0390*/  UIMAD UR5, UR10, UR13, UR5 ;  /* 0x0000000d0a0572a4 */ /* 0x000fc4000f8e0205 */
[----:B------:R-:W-:Y:S02]  /*03a0*/  @!UP2 UIADD3 UR17, UPT, UPT, UR17, 0x1, URZ ;  /* 0x000000011111a890 */ /* 0x000fe4000fffe0ff */
[----:B------:R-:W-:Y:S01]  /*03b0*/  UIMAD UR31, UR16, UR23, UR19 ;  /* 0x00000017101f72a4 */ /* 0x000fe2000f8e0213 */
[----:B------:R-:W0:Y:S01]  /*03c0*/  LDCU.128 UR20, c[0x0][0x460] ;  /* 0x00008c00ff1477ac */ /* 0x000e220008000c00 */
[----:B------:R-:W-:Y:S02]  /*03d0*/  UISETP.NE.AND UP1, UPT, UR28, URZ, UPT ;  /* 0x000000ff1c00728c */ /* 0x000fe4000bf25270 */
[----:B------:R-:W-:Y:S02]  /*03e0*/  UIMAD.WIDE.U32 UR24, UR10, UR32, URZ ;  /* 0x000000200a1872a5 */ /* 0x000fe4000f8e00ff */
[----:B------:R-:W-:Y:S02]  /*03f0*/  UISETP.GE.AND UP2, UPT, UR7, URZ, UPT ;  /* 0x000000ff0700728c */ /* 0x000fe4000bf46270 */
[----:B------:R-:W-:-:S02]  /*0400*/  UIMAD.WIDE.U32 UR12, UR16, UR14, UR4 ;  /* 0x0000000e100c72a5 */ /* 0x000fc4000f8e0004 */
[----:B------:R-:W-:Y:S01]  /*0410*/  @UP0 UIADD3 UR17, UPT, UPT, UR17, 0x1, URZ ;  /* 0x0000000111110890 */ /* 0x000fe2000fffe0ff */
[----:B0---4-:R-:W-:Y:S11]  /*0420*/  @!P2 EXIT ;  /* 0x000000000000a94d */ /* 0x011ff60003800000 */
[----:B------:R-:W0:Y:S01]  /*0430*/  LDCU.128 UR4, c[0x0][0x420] ;  /* 0x00008400ff0477ac */ /* 0x000e220008000c00 */
[----:B------:R-:W1:Y:S01]  /*0440*/  S2R R157, SR_TID.X ;  /* 0x00000000009d7919 */ /* 0x000e620000002100 */
[----:B------:R-:W-:Y:S02]  /*0450*/  @!UP2 UIADD3 UR17, UPT, UPT, -UR17, URZ, URZ ;  /* 0x000000ff1111a290 */ /* 0x000fe4000fffe1ff */
[----:B------:R-:W-:Y:S02]  /*0460*/  UIMAD UR29, UR16, UR15, UR13 ;  /* 0x0000000f101d72a4 */ /* 0x000fe4000f8e020d */
[----:B------:R-:W-:Y:S02]  /*0470*/  @!UP1 ULOP3.LUT UR17, URZ, UR28, URZ, 0x33, !UPT ;  /* 0x0000001cff119292 */ /* 0x000fe4000f8e33ff */
[----:B------:R-:W-:Y:S01]  /*0480*/  UIMAD UR15, UR10, UR33, UR25 ;  /* 0x000000210a0f72a4 */ /* 0x000fe2000f8e0219 */
[----:B------:R-:W2:Y:S01]  /*0490*/  LDCU.64 UR32, c[0x0][0x3b0] ;  /* 0x00007600ff2077ac */ /* 0x000ea20008000a00 */
[----:B------:R-:W-:-:S02]  /*04a0*/  ULEA UR30, UP0, UR18, UR20, 0x2 ;  /* 0x00000014121e7291 */ /* 0x000fc4000f8010ff */
[----:B------:R-:W-:Y:S02]  /*04b0*/  USHF.R.S32.HI UR19, URZ, 0x1f, UR17 ;  /* 0x0000001fff137899 */ /* 0x000fe40008011411 */
[----:B------:R-:W-:Y:S02]  /*04c0*/  ULEA UR28, UP1, UR12, UR22, 0x2 ;  /* 0x000000160c1c7291 */ /* 0x000fe4000f8210ff */
[----:B------:R-:W-:Y:S02]  /*04d0*/  ULEA.HI.X UR31, UR18, UR21, UR31, 0x2, UP0 ;  /* 0x00000015121f7291 */ /* 0x000fe400080f141f */
[----:B------:R-:W-:Y:S01]  /*04e0*/  UIMAD UR13, UR19, UR34, URZ ;  /* 0x00000022130d72a4 */ /* 0x000fe2000f8e02ff */
[----:B------:R-:W3:Y:S01]  /*04f0*/  LDCU.64 UR20, c[0x0][0x3c8] ;  /* 0x00007900ff1477ac */ /* 0x000ee20008000a00 */
[----:B------:R-:W-:Y:S02]  /*0500*/  ULEA.HI.X UR29, UR12, UR23, UR29, 0x2, UP1 ;  /* 0x000000170c1d7291 */ /* 0x000fe400088f141d */
[----:B------:R-:W-:Y:S01]  /*0510*/  UIMAD UR23, UR17, UR35, UR13 ;  /* 0x00000023111772a4 */ /* 0x000fe2000f8e020d */
[C---:B-1----:R-:W-:Y:S01]  /*0520*/  IMAD.SHL.U32 R0, R157.reuse, 0x10, RZ ;  /* 0x000000109d007824 */ /* 0x042fe200078e00ff */
[----:B0-----:R-:W-:Y:S01]  /*0530*/  UIMAD.WIDE.U32 UR12, UR16, UR6, URZ ;  /* 0x00000006100c72a5 */ /* 0x001fe2000f8e00ff */
[----:B------:R-:W-:Y:S01]  /*0540*/  LOP3.LUT R3, R157, 0x1f, RZ, 0xc0, !PT ;  /* 0x0000001f9d037812 */ /* 0x000fe200078ec0ff */
[----:B------:R-:W0:Y:S03]  /*0550*/  LDCU UR18, c[0x0][0x384] ;  /* 0x00007080ff1277ac */ /* 0x000e260008000800 */
[----:B------:R-:W-:Y:S01]  /*0560*/  LOP3.LUT R5, R3, 0x3e00, R0, 0xf8, !PT ;  /* 0x00003e0003057812 */ /* 0x000fe200078ef800 */
[----:B------:R-:W-:Y:S01]  /*0570*/  UMOV UR14, UR24 ;  /* 0x00000018000e7c82 */ /* 0x000fe20008000000 */
[----:B------:R-:W-:-:S02]  /*0580*/  UIMAD UR13, UR16, UR7, UR13 ;  /* 0x00000007100d72a4 */ /* 0x000fc4000f8e020d */
[----:B------:R-:W-:Y:S01]  /*0590*/  UIMAD.WIDE.U32 UR14, UR17, UR34, UR14 ;  /* 0x00000022110e72a5 */ /* 0x000fe2000f8e000e */
[----:B------:R-:W1:Y:S01]  /*05a0*/  LDCU.64 UR34, c[0x0][0x448] ;  /* 0x00008900ff2277ac */ /* 0x000e620008000a00 */
[----:B--2---:R-:W-:Y:S02]  /*05b0*/  UIMAD.WIDE.U32 UR6, UR10, UR32, URZ ;  /* 0x000000200a0672a5 */ /* 0x004fe4000f8e00ff */
[----:B------:R-:W-:Y:S01]  /*05c0*/  UIMAD.WIDE.U32 UR12, UR10, UR4, UR12 ;  /* 0x000000040a0c72a5 */ /* 0x000fe2000f8e000c */
[----:B------:R-:W2:Y:S01]  /*05d0*/  LDCU UR32, c[0x0][0x38c] ;  /* 0x00007180ff2077ac */ /* 0x000ea20008000800 */
[----:B------:R-:W-:Y:S02]  /*05e0*/  UIADD3 UR23, UPT, UPT, UR15, UR23, URZ ;  /* 0x000000170f177290 */ /* 0x000fe4000fffe0ff */
[----:B------:R-:W-:Y:S02]  /*05f0*/  ULEA UR22, UP0, UR14, UR8, 0x2 ;  /* 0x000000080e167291 */ /* 0x000fe4000f8010ff */
[----:B------:R-:W-:-:S02]  /*0600*/  UIMAD UR15, UR10, UR33, UR7 ;  /* 0x000000210a0f72a4 */ /* 0x000fc4000f8e0207 */
[----:B------:R-:W-:Y:S01]  /*0610*/  UIMAD UR7, UR10, UR5, UR13 ;  /* 0x000000050a0772a4 */ /* 0x000fe2000f8e020d */
[----:B------:R-:W-:Y:S02]  /*0620*/  UMOV UR4, URZ ;  /* 0x000000ff00047c82 */ /* 0x000fe40008000000 */
[----:B------:R-:W-:Y:S01]  /*0630*/  UMOV UR5, URZ ;  /* 0x000000ff00057c82 */ /* 0x000fe20008000000 */
[----:B---3--:R-:W-:Y:S01]  /*0640*/  UIMAD UR19, UR19, UR20, URZ ;  /* 0x00000014131372a4 */ /* 0x008fe2000f8e02ff */
[----:B-----5:R-:W-:Y:S01]  /*0650*/  @P0 R2UR UR4, R2 ;  /* 0x00000000020402ca */ /* 0x020fe200000e0000 */
[----:B------:R-:W-:Y:S01]  /*0660*/  ULEA.HI.X UR23, UR14, UR9, UR23, 0x2, UP0 ;  /* 0x000000090e177291 */ /* 0x000fe200080f1417 */
[----:B------:R-:W-:Y:S01]  /*0670*/  @P1 R2UR UR5, R4 ;  /* 0x00000000040512ca */ /* 0x000fe200000e0000 */
[----:B------:R-:W-:Y:S01]  /*0680*/  UIMAD UR19, UR17, UR21, UR19 ;  /* 0x00000015111372a4 */ /* 0x000fe2000f8e0213 */
[----:B------:R-:W-:Y:S01]  /*0690*/  UMOV UR14, UR6 ;  /* 0x00000006000e7c82 */ /* 0x000fe20008000000 */
[----:B0-----:R-:W-:-:S02]  /*06a0*/  UIMAD UR10, UR10, UR18, UR16 ;  /* 0x000000120a0a72a4 */ /* 0x001fc4000f8e0210 */
[----:B------:R-:W-:Y:S02]  /*06b0*/  UIMAD.WIDE.U32 UR8, UR17, UR20, UR14 ;  /* 0x00000014110872a5 */ /* 0x000fe4000f8e000e */
[----:B------:R-:W-:Y:S02]  /*06c0*/  UIMAD UR10, UR10, UR11, URZ ;  /* 0x0000000b0a0a72a4 */ /* 0x000fe4000f8e02ff */
[----:B-1----:R-:W-:Y:S02]  /*06d0*/  ULEA UR24, UP0, UR8, UR34, 0x2 ;  /* 0x0000002208187291 */ /* 0x002fe4000f8010ff */
[----:B------:R-:W-:Y:S02]  /*06e0*/  UIADD3 UR25, UPT, UPT, UR9, UR19, URZ ;  /* 0x0000001309197290 */ /* 0x000fe4000fffe0ff */
[----:B--2---:R-:W-:Y:S02]  /*06f0*/  UIMAD UR16, UR10, UR32, URZ ;  /* 0x000000200a1072a4 */ /* 0x004fe4000f8e02ff */
[----:B------:R-:W-:Y:S01]  /*0700*/  ULEA.HI.X UR25, UR8, UR35, UR25, 0x2, UP0 ;  /* 0x0000002308197291 */ /* 0x000fe200080f1419 */
[----:B------:R-:W-:-:S11]  /*0710*/  UMOV UR6, URZ ;  /* 0x000000ff00067c82 */ /* 0x000fd60008000000 */
.L_x_2758:
[----:B0-----:R-:W0:Y:S01]  /*0720*/  LDCU UR8, c[0x0][0x388] ;  /* 0x00007100ff0877ac */ /* 0x001e220008000800 */
[----:B------:R-:W-:Y:S01]  /*0730*/  IMAD.SHL.U32 R158, R157, 0x10, RZ ;  /* 0x000000109d9e7824 */ /* 0x000fe200078e00ff */
[----:B-1----:R-:W-:Y:S01]  /*0740*/  MOV R3, UR31 ;  /* 0x0000001f00037c02 */ /* 0x002fe20008000f00 */
[----:B------:R-:W-:Y:S01]  /*0750*/  IMAD.U32 R2, RZ, RZ, UR30 ;  /* 0x0000001eff027e24 */ /* 0x000fe2000f8e00ff */
[----:B------:R-:W-:Y:S02]  /*0760*/  CS2R R6, SRZ ;  /* 0x0000000000067805 */ /* 0x000fe4000001ff00 */
[----:B------:R-:W-:Y:S02]  /*0770*/  LOP3.LUT R58, R58, 0xfffffeff, RZ, 0xc0, !PT ;  /* 0xfffffeff3a3a7812 */ /* 0x000fe400078ec0ff */
[----:B------:R-:W-:Y:S02]  /*0780*/  CS2R R12, SRZ ;  /* 0x00000000000c7805 */ /* 0x000fe4000001ff00 */
[----:B------:R-:W-:-:S02]  /*0790*/  LOP3.LUT R22, R158, 0x3e00, RZ, 0xc0, !PT ;  /* 0x00003e009e167812 */ /* 0x000fc400078ec0ff */
[----:B------:R-:W-:Y:S02]  /*07a0*/  CS2R R14, SRZ ;  /* 0x00000000000e7805 */ /* 0x000fe4000001ff00 */
[----:B------:R-:W-:Y:S02]  /*07b0*/  CS2R R10, SRZ ;  /* 0x00000000000a7805 */ /* 0x000fe4000001ff00 */
[----:B------:R-:W-:Y:S02]  /*07c0*/  CS2R R8, SRZ ;  /* 0x0000000000087805 */ /* 0x000fe4000001ff00 */
[----:B------:R-:W-:Y:S02]  /*07d0*/  LOP3.LUT R157, R22, 0x1f, R157, 0xf8, !PT ;  /* 0x0000001f169d7812 */ /* 0x000fe400078ef89d */
[----:B------:R-:W-:Y:S02]  /*07e0*/  CS2R R16, SRZ ;  /* 0x0000000000107805 */ /* 0x000fe4000001ff00 */
[----:B------:R-:W-:Y:S01]  /*07f0*/  CS2R R18, SRZ ;  /* 0x0000000000127805 */ /* 0x000fe2000001ff00 */
[----:B0-----:R-:W-:-:S06]  /*0800*/  UIMAD UR32, UR6, -0x800, UR8 ;  /* 0xfffff800062078a4 */ /* 0x001fcc000f8e0208 */
[C---:B------:R-:W-:Y:S01]  /*0810*/  ISETP.GE.AND P0, PT, R5.reuse, UR32, PT ;  /* 0x0000002005007c0c */ /* 0x040fe2000bf06270 */
[----:B------:R-:W-:Y:S01]  /*0820*/  IMAD.WIDE.U32 R4, R5, 0x4, R2 ;  /* 0x0000000405047825 */ /* 0x000fe200078e0002 */
[----:B------:R-:W-:Y:S03]  /*0830*/  BAR.SYNC.DEFER_BLOCKING 0x0 ;  /* 0x0000000000007b1d */ /* 0x000fe60000010000 */
[C---:B------:R-:W-:Y:S01]  /*0840*/  IMAD.SHL.U32 R0, R157.reuse, 0x4, RZ ;  /* 0x000000049d007824 */ /* 0x040fe200078e00ff */
[----:B------:R-:W-:-:S07]  /*0850*/  LOP3.LUT R150, R157, 0xe0, RZ, 0xfc, !PT ;  /* 0x000000e09d967812 */ /* 0x000fce00078efcff */
[----:B------:R-:W-:Y:S01]  /*0860*/  @P0 LOP3.LUT R58, R58, 0x100, RZ, 0xfc, !PT ;  /* 0x000001003a3a0812 */ /* 0x000fe200078efcff */
[----:B------:R-:W2:Y:S01]  /*0870*/  @!P0 LDG.E R6, desc[UR26][R4.64] ;  /* 0x0000001a04068981 */ /* 0x000ea2000c1e1900 */
[----:B------:R-:W-:Y:S02]  /*0880*/  IADD3 R2, P0, PT, R0, UR28, RZ ;  /* 0x0000001c00027c10 */ /* 0x000fe4000ff1e0ff */
[C---:B------:R-:W-:Y:S02]  /*0890*/  LOP3.LUT R149, R157.reuse, 0x100, RZ, 0xfc, !PT ;  /* 0x000001009d957812 */ /* 0x040fe400078efcff */
[----:B------:R-:W-:Y:S02]  /*08a0*/  IADD3.X R3, PT, PT, RZ, UR29, RZ, P0, !PT ;  /* 0x0000001dff037c10 */ /* 0x000fe400087fe4ff */
[----:B------:R-:W-:Y:S02]  /*08b0*/  ISETP.GE.AND P0, PT, R150, UR32, PT ;  /* 0x0000002096007c0c */ /* 0x000fe4000bf06270 */
[----:B------:R-:W-:-:S02]  /*08c0*/  LOP3.LUT R151, R157, 0xc0, RZ, 0xfc, !PT ;  /* 0x000000c09d977812 */ /* 0x000fc400078efcff */
[C---:B------:R-:W-:Y:S02]  /*08d0*/  LOP3.LUT R152, R157.reuse, 0xa0, RZ, 0xfc, !PT ;  /* 0x000000a09d987812 */ /* 0x040fe400078efcff */
[C---:B------:R-:W-:Y:S02]  /*08e0*/  LOP3.LUT R153, R157.reuse, 0x80, RZ, 0xfc, !PT ;  /* 0x000000809d997812 */ /* 0x040fe400078efcff */
[----:B------:R-:W-:Y:S02]  /*08f0*/  LOP3.LUT R154, R157, 0x60, RZ, 0xfc, !PT ;  /* 0x000000609d9a7812 */ /* 0x000fe400078efcff */
[----:B------:R-:W-:Y:S02]  /*0900*/  ISETP.GE.AND P1, PT, R151, UR32, PT ;  /* 0x0000002097007c0c */ /* 0x000fe4000bf26270 */
[----:B------:R-:W-:Y:S01]  /*0910*/  LOP3.LUT R156, R157, 0x20, RZ, 0xfc, !PT ;  /* 0x000000209d9c7812 */ /* 0x000fe200078efcff */
[----:B------:R-:W3:Y:S01]  /*0920*/  @!P0 LDG.E R13, desc[UR26][R4.64+0x380] ;  /* 0x0003801a040d8981 */ /* 0x000ee2000c1e1900 */
[----:B------:R-:W-:-:S02]  /*0930*/  ISETP.GE.AND P0, PT, R149, UR32, PT ;  /* 0x0000002095007c0c */ /* 0x000fc4000bf06270 */
[----:B------:R-:W-:Y:S02]  /*0940*/  ISETP.GE.AND P2, PT, R152, UR32, PT ;  /* 0x0000002098007c0c */ /* 0x000fe4000bf46270 */
[----:B------:R-:W-:Y:S02]  /*0950*/  LOP3.LUT R155, R157, 0x40, RZ, 0xfc, !PT ;  /* 0x000000409d9b7812 */ /* 0x000fe400078efcff */
[----:B------:R-:W-:Y:S02]  /*0960*/  ISETP.GE.AND P3, PT, R153, UR32, PT ;  /* 0x0000002099007c0c */ /* 0x000fe4000bf66270 */
[----:B------:R-:W-:Y:S01]  /*0970*/  ISETP.GE.AND P4, PT, R154, UR32, PT ;  /* 0x000000209a007c0c */ /* 0x000fe2000bf86270 */
[----:B------:R-:W4:Y:S01]  /*0980*/  @!P1 LDG.E R12, desc[UR26][R4.64+0x300] ;  /* 0x0003001a040c9981 */ /* 0x000f22000c1e1900 */
[----:B------:R-:W-:Y:S02]  /*0990*/  ISETP.GE.AND P6, PT, R156, UR32, PT ;  /* 0x000000209c007c0c */ /* 0x000fe4000bfc6270 */
[----:B------:R-:W-:Y:S01]  /*09a0*/  ISETP.GE.AND P5, PT, R155, UR32, PT ;  /* 0x000000209b007c0c */ /* 0x000fe2000bfa6270 */
[----:B------:R-:W5:Y:S01]  /*09b0*/  @!P0 LDG.E R14, desc[UR26][R4.64+0x400] ;  /* 0x0004001a040e8981 */ /* 0x000f62000c1e1900 */
[----:B------:R-:W-:-:S02]  /*09c0*/  LOP3.LUT R148, R157, 0x120, RZ, 0xfc, !PT ;  /* 0x000001209d947812 */ /* 0x000fc400078efcff */
[C---:B------:R-:W-:Y:S01]  /*09d0*/  LOP3.LUT R147, R157.reuse, 0x140, RZ, 0xfc, !PT ;  /* 0x000001409d937812 */ /* 0x040fe200078efcff */
[----:B------:R-:W3:Y:S01]  /*09e0*/  @!P2 LDG.E R11, desc[UR26][R4.64+0x280] ;  /* 0x0002801a040ba981 */ /* 0x000ee2000c1e1900 */
[C---:B------:R-:W-:Y:S02]  /*09f0*/  LOP3.LUT R146, R157.reuse, 0x160, RZ, 0xfc, !PT ;  /* 0x000001609d927812 */ /* 0x040fe400078efcff */
[C---:B------:R-:W-:Y:S01]  /*0a00*/  LOP3.LUT R145, R157.reuse, 0x180, RZ, 0xfc, !PT ;  /* 0x000001809d917812 */ /* 0x040fe200078efcff */
[----:B------:R-:W4:Y:S01]  /*0a10*/  @!P3 LDG.E R10, desc[UR26][R4.64+0x200] ;  /* 0x0002001a040ab981 */ /* 0x000f22000c1e1900 */
[----:B------:R-:W-:Y:S02]  /*0a20*/  LOP3.LUT R144, R157, 0x1a0, RZ, 0xfc, !PT ;  /* 0x000001a09d907812 */ /* 0x000fe400078efcff */
[----:B------:R-:W-:Y:S01]  /*0a30*/  ISETP.GE.AND P0, PT, R148, UR32, PT ;  /* 0x0000002094007c0c */ /* 0x000fe2000bf06270 */
[----:B------:R-:W5:Y:S01]  /*0a40*/  @!P4 LDG.E R9, desc[UR26][R4.64+0x180] ;  /* 0x0001801a0409c981 */ /* 0x000f62000c1e1900 */
[----:B------:R-:W-:-:S02]  /*0a50*/  ISETP.GE.AND P1, PT, R147, UR32, PT ;  /* 0x0000002093007c0c */ /* 0x000fc4000bf26270 */
[----:B------:R-:W-:Y:S01]  /*0a60*/  ISETP.GE.AND P2, PT, R146, UR32, PT ;  /* 0x0000002092007c0c */ /* 0x000fe2000bf46270 */
[----:B------:R-:W3:Y:S01]  /*0a70*/  @!P6 LDG.E R7, desc[UR26][R4.64+0x80] ;  /* 0x0000801a0407e981 */ /* 0x000ee2000c1e1900 */
[----:B------:R-:W-:Y:S02]  /*0a80*/  ISETP.GE.AND P3, PT, R145, UR32, PT ;  /* 0x0000002091007c0c */ /* 0x000fe4000bf66270 */
[----:B------:R-:W-:Y:S01]  /*0a90*/  ISETP.GE.AND P4, PT, R144, UR32, PT ;  /* 0x0000002090007c0c */ /* 0x000fe2000bf86270 */
[----:B------:R-:W4:Y:S01]  /*0aa0*/  @!P5 LDG.E R8, desc[UR26][R4.64+0x100] ;  /* 0x0001001a0408d981 */ /* 0x000f22000c1e1900 */
        /* <DEDUP_REMOVED lines=9> */
[----:B------:R-:W-:-:S06]  /*0b40*/  CS2R R20, SRZ ;  /* 0x0000000000147805 */ /* 0x000fcc000001ff00 */
[----:B------:R-:W5:Y:S04]  /*0b50*/  @!P5 LDG.E R20, desc[UR26][R4.64+0x700] ;  /* 0x0007001a0414d981 */ /* 0x000f68000c1e1900 */
[----:B------:R0:W5:Y:S01]  /*0b60*/  @!P6 LDG.E R21, desc[UR26][R4.64+0x780] ;  /* 0x0007801a0415e981 */ /* 0x000162000c1e1900 */
[----:B------:R-:W1:Y:S01]  /*0b70*/  S2R R23, SR_LANEID ;  /* 0x0000000000177919 */ /* 0x000e620000000000 */
[----:B------:R-:W0:Y:S01]  /*0b80*/  S2UR UR17, SR_CgaCtaId ;  /* 0x00000000001179c3 */ /* 0x000e220000008800 */
[----:B------:R-:W-:Y:S02]  /*0b90*/  UMOV UR8, 0x400 ;  /* 0x0000040000087882 */ /* 0x000fe40000000000 */
[----:B0-----:R-:W-:Y:S01]  /*0ba0*/  ULEA UR17, UR17, UR8, 0x18 ;  /* 0x0000000811117291 */ /* 0x001fe2000f8ec0ff */
[----:B-1----:R-:W-:-:S04]  /*0bb0*/  IMAD.IADD R22, R22, 0x1, R23 ;  /* 0x0000000116167824 */ /* 0x002fc800078e0217 */
[----:B------:R-:W-:Y:S02]  /*0bc0*/  IMAD R24, R23, 0xf, R22 ;  /* 0x0000000f17187824 */ /* 0x000fe400078e0216 */
[C---:B------:R-:W-:Y:S01]  /*0bd0*/  VIADD R23, R22.reuse, 0x20 ;  /* 0x0000002016177836 */ /* 0x040fe20000000000 */
[C---:B------:R-:W-:Y:S01]  /*0be0*/  IADD3 R25, PT, PT, R22.reuse, 0x40, RZ ;  /* 0x0000004016197810 */ /* 0x040fe20007ffe0ff */
[C---:B------:R-:W-:Y:S01]  /*0bf0*/  VIADD R27, R22.reuse, 0x60 ;  /* 0x00000060161b7836 */ /* 0x040fe20000000000 */
[CC--:B------:R-:W-:Y:S01]  /*0c00*/  LEA.HI.SX32 R141, R22.reuse, R22.reuse, 0x1b ;  /* 0x00000016168d7211 */ /* 0x0c0fe200078fdaff */
[C---:B------:R-:W-:Y:S01]  /*0c10*/  VIADD R5, R22.reuse, 0x80 ;  /* 0x0000008016057836 */ /* 0x040fe20000000000 */
[C---:B------:R-:W-:Y:S01]  /*0c20*/  IADD3 R29, PT, PT, R22.reuse, 0xa0, RZ ;  /* 0x000000a0161d7810 */ /* 0x040fe20007ffe0ff */
[C---:B------:R-:W-:Y:S01]  /*0c30*/  VIADD R31, R22.reuse, 0xc0 ;  /* 0x000000c0161f7836 */ /* 0x040fe20000000000 */
[-C--:B------:R-:W-:Y:S01]  /*0c40*/  LEA.HI.SX32 R23, R23, R22.reuse, 0x1b ;  /* 0x0000001617177211 */ /* 0x080fe200078fdaff */
[C---:B------:R-:W-:Y:S01]  /*0c50*/  VIADD R33, R22.reuse, 0xe0 ;  /* 0x000000e016217836 */ /* 0x040fe20000000000 */
[-C--:B------:R-:W-:Y:S01]  /*0c60*/  LEA.HI.SX32 R25, R25, R22.reuse, 0x1b ;  /* 0x0000001619197211 */ /* 0x080fe200078fdaff */
[C---:B------:R-:W-:Y:S01]  /*0c70*/  VIADD R37, R22.reuse, 0x120 ;  /* 0x0000012016257836 */ /* 0x040fe20000000000 */
[----:B------:R-:W-:Y:S01]  /*0c80*/  LEA.HI.SX32 R27, R27, R22, 0x1b ;  /* 0x000000161b1b7211 */ /* 0x000fe200078fdaff */
[C---:B------:R-:W-:Y:S01]  /*0c90*/  VIADD R39, R22.reuse, 0x140 ;  /* 0x0000014016277836 */ /* 0x040fe20000000000 */
[----:B------:R-:W-:-:S02]  /*0ca0*/  IADD3 R35, PT, PT, R22, 0x100, RZ ;  /* 0x0000010016237810 */ /* 0x000fc40007ffe0ff */
[----:B------:R-:W-:Y:S02]  /*0cb0*/  LEA R141, R141, UR17, 0x2 ;  /* 0x000000118d8d7c11 */ /* 0x000fe4000f8e10ff */
[-C--:B------:R-:W-:Y:S02]  /*0cc0*/  LEA.HI.SX32 R5, R5, R22.reuse, 0x1b ;  /* 0x0000001605057211 */ /* 0x080fe400078fdaff */
[-C--:B------:R-:W-:Y:S02]  /*0cd0*/  LEA.HI.SX32 R29, R29, R22.reuse, 0x1b ;  /* 0x000000161d1d7211 */ /* 0x080fe400078fdaff */
[----:B------:R-:W-:Y:S01]  /*0ce0*/  LEA R140, R23, UR17, 0x2 ;  /* 0x00000011178c7c11 */ /* 0x000fe2000f8e10ff */
[C---:B------:R-:W-:Y:S01]  /*0cf0*/  VIADD R43, R22.reuse, 0x180 ;  /* 0x00000180162b7836 */ /* 0x040fe20000000000 */
[----:B------:R-:W-:Y:S02]  /*0d00*/  LEA.HI.SX32 R31, R31, R22, 0x1b ;  /* 0x000000161f1f7211 */ /* 0x000fe400078fdaff */
[----:B------:R-:W-:Y:S01]  /*0d10*/  LEA R139, R25, UR17, 0x2 ;  /* 0x00000011198b7c11 */ /* 0x000fe2000f8e10ff */
[C---:B------:R-:W-:Y:S01]  /*0d20*/  VIADD R45, R22.reuse, 0x1a0 ;  /* 0x000001a0162d7836 */ /* 0x040fe20000000000 */
[----:B------:R-:W-:-:S02]  /*0d30*/  IADD3 R41, PT, PT, R22, 0x160, RZ ;  /* 0x0000016016297810 */ /* 0x000fc40007ffe0ff */
[-C--:B------:R-:W-:Y:S02]  /*0d40*/  LEA.HI.SX32 R33, R33, R22.reuse, 0x1b ;  /* 0x0000001621217211 */ /* 0x080fe400078fdaff */
[----:B------:R-:W-:Y:S02]  /*0d50*/  LEA R138, R27, UR17, 0x2 ;  /* 0x000000111b8a7c11 */ /* 0x000fe4000f8e10ff */
[-C--:B------:R-:W-:Y:S02]  /*0d60*/  LEA.HI.SX32 R35, R35, R22.reuse, 0x1b ;  /* 0x0000001623237211 */ /* 0x080fe400078fdaff */
[----:B------:R-:W-:Y:S02]  /*0d70*/  LEA R137, R5, UR17, 0x2 ;  /* 0x0000001105897c11 */ /* 0x000fe4000f8e10ff */
[----:B------:R-:W-:Y:S02]  /*0d80*/  LEA.HI.SX32 R37, R37, R22, 0x1b ;  /* 0x0000001625257211 */ /* 0x000fe400078fdaff */
[----:B------:R-:W-:-:S02]  /*0d90*/  LEA R136, R29, UR17, 0x2 ;  /* 0x000000111d887c11 */ /* 0x000fc4000f8e10ff */
[-C--:B------:R-:W-:Y:S02]  /*0da0*/  LEA.HI.SX32 R39, R39, R22.reuse, 0x1b ;  /* 0x0000001627277211 */ /* 0x080fe400078fdaff */
[----:B------:R-:W-:Y:S02]  /*0db0*/  LEA R135, R31, UR17, 0x2 ;  /* 0x000000111f877c11 */ /* 0x000fe4000f8e10ff */
[-C--:B------:R-:W-:Y:S02]  /*0dc0*/  LEA.HI.SX32 R41, R41, R22.reuse, 0x1b ;  /* 0x0000001629297211 */ /* 0x080fe400078fdaff */
[----:B------:R-:W-:Y:S02]  /*0dd0*/  LEA R134, R33, UR17, 0x2 ;  /* 0x0000001121867c11 */ /* 0x000fe4000f8e10ff */
[----:B------:R-:W-:Y:S02]  /*0de0*/  LEA.HI.SX32 R43, R43, R22, 0x1b ;  /* 0x000000162b2b7211 */ /* 0x000fe400078fdaff */
[----:B------:R-:W-:-:S02]  /*0df0*/  LEA R133, R35, UR17, 0x2 ;  /* 0x0000001123857c11 */ /* 0x000fc4000f8e10ff */
[----:B------:R-:W-:Y:S02]  /*0e00*/  LEA.HI.SX32 R45, R45, R22, 0x1b ;  /* 0x000000162d2d7211 */ /* 0x000fe400078fdaff */
[----:B------:R-:W-:Y:S02]  /*0e10*/  LEA R132, R37, UR17, 0x2 ;  /* 0x0000001125847c11 */ /* 0x000fe4000f8e10ff */
[----:B------:R-:W-:Y:S02]  /*0e20*/  LEA R131, R39, UR17, 0x2 ;  /* 0x0000001127837c11 */ /* 0x000fe4000f8e10ff */
[----:B------:R-:W-:Y:S02]  /*0e30*/  LEA R130, R41, UR17, 0x2 ;  /* 0x0000001129827c11 */ /* 0x000fe4000f8e10ff */
[----:B------:R-:W-:Y:S02]  /*0e40*/  LEA R129, R43, UR17, 0x2 ;  /* 0x000000112b817c11 */ /* 0x000fe4000f8e10ff */
[----:B------:R-:W-:Y:S01]  /*0e50*/  LEA R128, R45, UR17, 0x2 ;  /* 0x000000112d807c11 */ /* 0x000fe2000f8e10ff */
[C---:B------:R-:W-:Y:S01]  /*0e60*/  VIADD R49, R22.reuse, 0x1e0 ;  /* 0x000001e016317836 */ /* 0x040fe20000000000 */
[----:B------:R-:W-:Y:S01]  /*0e70*/  IADD3 R47, PT, PT, R22, 0x1c0, RZ ;  /* 0x000001c0162f7810 */ /* 0x000fe20007ffe0ff */
[C---:B------:R-:W-:Y:S01]  /*0e80*/  VIADD R5, R24.reuse, 0x1 ;  /* 0x0000000118057836 */ /* 0x040fe20000000000 */
[C---:B------:R-:W-:Y:S01]  /*0e90*/  IADD3 R25, PT, PT, R24.reuse, 0x8, RZ ;  /* 0x0000000818197810 */ /* 0x040fe20007ffe0ff */
[C---:B------:R-:W-:Y:S01]  /*0ea0*/  VIADD R23, R24.reuse, 0x6 ;  /* 0x0000000618177836 */ /* 0x040fe20000000000 */
[C---:B------:R-:W-:Y:S01]  /*0eb0*/  IADD3 R33, PT, PT, R24.reuse, 0xe, RZ ;  /* 0x0000000e18217810 */ /* 0x040fe20007ffe0ff */
[----:B------:R-:W-:-:S02]  /*0ec0*/  VIADD R27, R24, 0xa ;  /* 0x0000000a181b7836 */ /* 0x000fc40000000000 */
[C---:B------:R-:W-:Y:S02]  /*0ed0*/  VIADD R29, R24.reuse, 0xc ;  /* 0x0000000c181d7836 */ /* 0x040fe40000000000 */
[C---:B------:R-:W-:Y:S02]  /*0ee0*/  VIADD R31, R24.reuse, 0xd ;  /* 0x0000000d181f7836 */ /* 0x040fe40000000000 */
[----:B------:R-:W-:Y:S01]  /*0ef0*/  VIADD R35, R24, 0xf ;  /* 0x0000000f18237836 */ /* 0x000fe20000000000 */
        /* <DEDUP_REMOVED lines=22> */
[----:B------:R-:W-:Y:S02]  /*1060*/  P2R R28, PR, RZ, 0x1 ;  /* 0x00000001ff1c7803 */ /* 0x000fe40000000000 */
[----:B------:R-:W-:Y:S02]  /*1070*/  LOP3.LUT P0, RZ, R58, 0x100, RZ, 0xc0, !PT ;  /* 0x000001003aff7812 */ /* 0x000fe4000780c0ff */
[----:B------:R-:W-:Y:S02]  /*1080*/  P2R R26, PR, RZ, 0x2 ;  /* 0x00000002ff1a7803 */ /* 0x000fe40000000000 */
[----:B------:R-:W-:Y:S01]  /*1090*/  ISETP.GE.AND P1, PT, R156, UR32, PT ;  /* 0x000000209c007c0c */ /* 0x000fe2000bf26270 */
[----:B--2---:R-:W-:Y:S04]  /*10a0*/  STS [R141], R6 ;  /* 0x000000068d007388 */ /* 0x004fe80000000800 */
[----:B---3--:R-:W-:Y:S04]  /*10b0*/  STS [R140+0x80], R7 ;  /* 0x000080078c007388 */ /* 0x008fe80000000800 */
[----:B----4-:R-:W-:Y:S04]  /*10c0*/  STS [R139+0x100], R8 ;  /* 0x000100088b007388 */ /* 0x010fe80000000800 */
[----:B-----5:R0:W-:Y:S04]  /*10d0*/  STS [R138+0x180], R9 ;  /* 0x000180098a007388 */ /* 0x0201e80000000800 */
[----:B------:R-:W-:Y:S04]  /*10e0*/  STS [R137+0x200], R10 ;  /* 0x0002000a89007388 */ /* 0x000fe80000000800 */
[----:B------:R1:W-:Y:S04]  /*10f0*/  STS [R136+0x280], R11 ;  /* 0x0002800b88007388 */ /* 0x0003e80000000800 */
[----:B------:R-:W-:Y:S04]  /*1100*/  STS [R135+0x300], R12 ;  /* 0x0003000c87007388 */ /* 0x000fe80000000800 */
[----:B------:R-:W-:Y:S04]  /*1110*/  STS [R134+0x380], R13 ;  /* 0x0003800d86007388 */ /* 0x000fe80000000800 */
[----:B------:R-:W-:Y:S04]  /*1120*/  STS [R133+0x400], R14 ;  /* 0x0004000e85007388 */ /* 0x000fe80000000800 */
[----:B------:R2:W-:Y:S01]  /*1130*/  STS [R132+0x480], R15 ;  /* 0x0004800f84007388 */ /* 0x0005e20000000800 */
[----:B0-----:R-:W-:-:S03]  /*1140*/  VIADD R9, R24, 0x3 ;  /* 0x0000000318097836 */ /* 0x001fc60000000000 */
[----:B------:R-:W-:Y:S01]  /*1150*/  STS [R131+0x500], R16 ;  /* 0x0005001083007388 */ /* 0x000fe20000000800 */
[----:B-1----:R-:W-:-:S03]  /*1160*/  VIADD R11, R24, 0x4 ;  /* 0x00000004180b7836 */ /* 0x002fc60000000000 */
[----:B------:R0:W-:Y:S01]  /*1170*/  STS [R130+0x580], R17 ;  /* 0x0005801182007388 */ /* 0x0001e20000000800 */
[C---:B------:R-:W-:Y:S01]  /*1180*/  IADD3 R7, PT, PT, R24.reuse, 0x2, RZ ;  /* 0x0000000218077810 */ /* 0x040fe20007ffe0ff */
[C---:B--2---:R-:W-:Y:S02]  /*1190*/  VIADD R15, R24.reuse, 0x7 ;  /* 0x00000007180f7836 */ /* 0x044fe40000000000 */
[----:B------:R-:W-:Y:S01]  /*11a0*/  STS [R129+0x600], R18 ;  /* 0x0006001281007388 */ /* 0x000fe20000000800 */
[----:B------:R-:W-:-:S03]  /*11b0*/  IADD3 R13, PT, PT, R24, 0x5, RZ ;  /* 0x00000005180d7810 */ /* 0x000fc60007ffe0ff */
[----:B------:R1:W-:Y:S01]  /*11c0*/  STS [R128+0x680], R19 ;  /* 0x0006801380007388 */ /* 0x0003e20000000800 */
[C---:B0-----:R-:W-:Y:S01]  /*11d0*/  VIADD R17, R24.reuse, 0x9 ;  /* 0x0000000918117836 */ /* 0x041fe20000000000 */
[-C--:B------:R-:W-:Y:S02]  /*11e0*/  LEA.HI.SX32 R7, R7, R24.reuse, 0x1b ;  /* 0x0000001807077211 */ /* 0x080fe400078fdaff */
[-C--:B------:R-:W-:Y:S02]  /*11f0*/  LEA.HI.SX32 R9, R9, R24.reuse, 0x1b ;  /* 0x0000001809097211 */ /* 0x080fe400078fdaff */
[----:B-1----:R-:W-:Y:S02]  /*1200*/  IADD3 R19, PT, PT, R24, 0xb, RZ ;  /* 0x0000000b18137810 */ /* 0x002fe40007ffe0ff */
        /* <DEDUP_REMOVED lines=33> */
[----:B------:R-:W-:Y:S01]  /*1420*/  HFMA2 R17, -RZ, RZ, 0, 0 ;  /* 0x00000000ff117431 */ /* 0x000fe200000001ff */
[----:B0-----:R-:W-:Y:S01]  /*1430*/  CS2R R20, SRZ ;  /* 0x0000000000147805 */ /* 0x001fe2000001ff00 */
[----:B------:R-:W-:-:S03]  /*1440*/  IMAD.MOV.U32 R19, RZ, RZ, RZ ;  /* 0x000000ffff137224 */ /* 0x000fc600078e00ff */
        /* <DEDUP_REMOVED lines=8> */
[----:B------:R-:W-:Y:S02]  /*14d0*/  ISETP.GE.AND P1, PT, R152, UR32, PT ;  /* 0x0000002098007c0c */ /* 0x000fe4000bf26270 */
[----:B------:R-:W-:-:S07]  /*14e0*/  CS2R R24, SRZ ;  /* 0x0000000000187805 */ /* 0x000fce000001ff00 */
        /* <DEDUP_REMOVED lines=10> */
[----:B------:R-:W-:-:S03]  /*1590*/  IMAD.MOV.U32 R32, RZ, RZ, RZ ;  /* 0x000000ffff207224 */ /* 0x000fc600078e00ff */
[----:B------:R-:W5:Y:S04]  /*15a0*/  @!P2 LDG.E R27, desc[UR26][R2.64+0x580] ;  /* 0x0005801a021ba981 */ /* 0x000f68000c1e1900 */
[----:B------:R-:W5:Y:S01]  /*15b0*/  @!P0 LDG.E R26, desc[UR26][R2.64+0x400] ;  /* 0x0004001a021a8981 */ /* 0x000f62000c1e1900 */
[----:B------:R-:W-:Y:S02]  /*15c0*/  ISETP.NE.AND P0, PT, R28, RZ, PT ;  /* 0x000000ff1c00720c */ /* 0x000fe40003f05270 */
[----:B------:R-:W-:Y:S01]  /*15d0*/  CS2R R28, SRZ ;  /* 0x00000000001c7805 */ /* 0x000fe2000001ff00 */
[----:B------:R-:W5:Y:S05]  /*15e0*/  @!P3 LDG.E R30, desc[UR26][R2.64+0x600] ;  /* 0x0006001a021eb981 */ /* 0x000f6a000c1e1900 */
        /* <DEDUP_REMOVED lines=86> */
.L_x_2721:
[----:B------:R-:W-:Y:S05]  /*1b50*/  BSYNC.RECONVERGENT B0 ;  /* 0x0000000000007941 */ /* 0x000fea0003800200 */
.L_x_2720:
        /* <DEDUP_REMOVED lines=34> */
.L_x_2723:
[----:B------:R-:W-:Y:S05]  /*1d80*/  BSYNC.RECONVERGENT B0 ;  /* 0x0000000000007941 */ /* 0x000fea0003800200 */
.L_x_2722:
        /* <DEDUP_REMOVED lines=36> */
.L_x_2725:
[----:B------:R-:W-:Y:S05]  /*1fd0*/  BSYNC.RECONVERGENT B0 ;  /* 0x0000000000007941 */ /* 0x000fea0003800200 */
.L_x_2724:
        /* <DEDUP_REMOVED lines=34> */
.L_x_2727:
[----:B------:R-:W-:Y:S05]  /*2200*/  BSYNC.RECONVERGENT B0 ;  /* 0x0000000000007941 */ /* 0x000fea0003800200 */
.L_x_2726:
        /* <DEDUP_REMOVED lines=36> */
.L_x_2729:
[----:B------:R-:W-:Y:S05]  /*2450*/  BSYNC.RECONVERGENT B0 ;  /* 0x0000000000007941 */ /* 0x000fea0003800200 */
.L_x_2728:
        /* <DEDUP_REMOVED lines=34> */
.L_x_2731:
[----:B------:R-:W-:Y:S05]  /*2680*/  BSYNC.RECONVERGENT B0 ;  /* 0x0000000000007941 */ /* 0x000fea0003800200 */
.L_x_2730:
        /* <DEDUP_REMOVED lines=36> */
.L_x_2733:
[----:B------:R-:W-:Y:S05]  /*28d0*/  BSYNC.RECONVERGENT B0 ;  /* 0x0000000000007941 */ /* 0x000fea0003800200 */
.L_x_2732:
        /* <DEDUP_REMOVED lines=34> */
.L_x_2735:
[----:B------:R-:W-:Y:S05]  /*2b00*/  BSYNC.RECONVERGENT B0 ;  /* 0x0000000000007941 */ /* 0x000fea0003800200 */
.L_x_2734:
        /* <DEDUP_REMOVED lines=36> */
.L_x_2737:
[----:B------:R-:W-:Y:S05]  /*2d50*/  BSYNC.RECONVERGENT B0 ;  /* 0x0000000000007941 */ /* 0x000fea0003800200 */
.L_x_2736:
        /* <DEDUP_REMOVED lines=34> */
.L_x_2739:
[----:B------:R-:W-:Y:S05]  /*2f80*/  BSYNC.RECONVERGENT B0 ;  /* 0x0000000000007941 */ /* 0x000fea0003800200 */
.L_x_2738:
        /* <DEDUP_REMOVED lines=39> */
.L_x_2741:
[----:B------:R-:W-:Y:S05]  /*3200*/  BSYNC.RECONVERGENT B0 ;  /* 0x0000000000007941 */ /* 0x000fea0003800200 */
.L_x_2740:
        /* <DEDUP_REMOVED lines=32> */
.L_x_2743:
[----:B------:R-:W-:Y:S05]  /*3410*/  BSYNC.RECONVERGENT B0 ;  /* 0x0000000000007941 */ /* 0x000fea0003800200 */
.L_x_2742:
        /* <DEDUP_REMOVED lines=32> */
.L_x_2745:
[----:B------:R-:W-:Y:S05]  /*3620*/  BSYNC.RECONVERGENT B0 ;  /* 0x0000000000007941 */ /* 0x000fea0003800200 */
.L_x_2744:
        /* <DEDUP_REMOVED lines=32> */
.L_x_2747:
[----:B------:R-:W-:Y:S05]  /*3830*/  BSYNC.RECONVERGENT B0 ;  /* 0x0000000000007941 */ /* 0x000fea0003800200 */
.L_x_2746:
        /* <DEDUP_REMOVED lines=32> */
.L_x_2749:
[----:B------:R-:W-:Y:S05]  /*3a40*/  BSYNC.RECONVERGENT B0 ;  /* 0x0000000000007941 */ /* 0x000fea0003800200 */
.L_x_2748:
        /* <DEDUP_REMOVED lines=32> */
.L_x_2751:
[----:B------:R-:W-:Y:S05]  /*3c50*/  BSYNC.RECONVERGENT B0 ;  /* 0x0000000000007941 */ /* 0x000fea0003800200 */
.L_x_2750:
        /* <DEDUP_REMOVED lines=21> */
[----:B------:R-:W0:Y:S01]  /*3db0*/  LDCU.128 UR8, c[0x0][0x3a0] ;  /* 0x00007400ff0877ac */ /* 0x000e220008000c00 */
[----:B------:R-:W-:Y:S01]  /*3dc0*/  ISETP.GE.AND P2, PT, R157, UR32, PT ;  /* 0x000000209d007c0c */ /* 0x000fe2000bf46270 */
[----:B------:R-:W-:Y:S01]  /*3dd0*/  FMUL.FTZ R71, R16, R109 ;  /* 0x0000006d10477220 */ /* 0x000fe20000410000 */
[----:B------:R-:W-:Y:S01]  /*3de0*/  IADD3 R0, P0, PT, R0, 0x400, RZ ;  /* 0x0000040000007810 */ /* 0x000fe20007f1e0ff */
[----:B------:R-:W1:Y:S01]  /*3df0*/  LDCU.64 UR20, c[0x0][0x440] ;  /* 0x00008800ff1477ac */ /* 0x000e620008000a00 */
[----:B------:R-:W-:Y:S01]  /*3e00*/  LOP3.LUT R58, R58, 0xfffffdff, RZ, 0xc0, !PT ;  /* 0xfffffdff3a3a7812 */ /* 0x000fe200078ec0ff */
[----:B------:R-:W-:Y:S01]  /*3e10*/  FMUL.FTZ R70, R15, R108 ;  /* 0x0000006c0f467220 */ /* 0x000fe20000410000 */
[----:B------:R-:W-:Y:S01]  /*3e20*/  IADD3 R162, P1, PT, R0, UR22, RZ ;  /* 0x0000001600a27c10 */ /* 0x000fe2000ff3e0ff */
[----:B------:R-:W2:Y:S01]  /*3e30*/  LDCU UR33, c[0x0][0x38c] ;  /* 0x00007180ff2177ac */ /* 0x000ea20008000800 */
[----:B------:R-:W-:Y:S01]  /*3e40*/  IADD3.X R83, PT, PT, RZ, RZ, RZ, P0, !PT ;  /* 0x000000ffff537210 */ /* 0x000fe200007fe4ff */
[----:B------:R-:W-:Y:S01]  /*3e50*/  FMUL.FTZ R69, R14, R107 ;  /* 0x0000006b0e457220 */ /* 0x000fe20000410000 */
[----:B------:R-:W-:Y:S01]  /*3e60*/  FMUL.FTZ R68, R13, R106 ;  /* 0x0000006a0d447220 */ /* 0x000fe20000410000 */
[----:B------:R-:W3:Y:S01]  /*3e70*/  LDCU.64 UR36, c[0x0][0x3e0] ;  /* 0x00007c00ff2477ac */ /* 0x000ee20008000a00 */
[----:B------:R-:W-:Y:S01]  /*3e80*/  IADD3.X R163, PT, PT, R83, UR23, RZ, P1, !PT ;  /* 0x0000001753a37c10 */ /* 0x000fe20008ffe4ff */
[----:B------:R-:W-:Y:S01]  /*3e90*/  FMUL.FTZ R67, R12, R105 ;  /* 0x000000690c437220 */ /* 0x000fe20000410000 */
[----:B------:R-:W-:Y:S01]  /*3ea0*/  @P2 LOP3.LUT R58, R58, 0x200, RZ, 0xfc, !PT ;  /* 0x000002003a3a2812 */ /* 0x000fe200078efcff */
[----:B------:R-:W4:Y:S01]  /*3eb0*/  LDCU.64 UR38, c[0x0][0x3c0] ;  /* 0x00007800ff2677ac */ /* 0x000f220008000a00 */
[----:B------:R-:W-:Y:S01]  /*3ec0*/  IADD3 R82, P2, PT, R0, UR24, RZ ;  /* 0x0000001800527c10 */ /* 0x000fe2000ff5e0ff */
[----:B------:R-:W-:Y:S01]  /*3ed0*/  FMUL.FTZ R66, R11, R104 ;  /* 0x000000680b427220 */ /* 0x000fe20000410000 */
[----:B------:R-:W-:Y:S01]  /*3ee0*/  FMUL.FTZ R65, R10, R103 ;  /* 0x000000670a417220 */ /* 0x000fe20000410000 */
[----:B------:R-:W-:Y:S01]  /*3ef0*/  FMUL.FTZ R64, R9, R102 ;  /* 0x0000006609407220 */ /* 0x000fe20000410000 */
[----:B------:R-:W-:Y:S01]  /*3f00*/  FMUL.FTZ R63, R8, R101 ;  /* 0x00000065083f7220 */ /* 0x000fe20000410000 */
[----:B------:R-:W-:Y:S01]  /*3f10*/  FMUL.FTZ R62, R7, R100 ;  /* 0x00000064073e7220 */ /* 0x000fe20000410000 */
[----:B0-----:R-:W-:Y:S01]  /*3f20*/  UIMAD.WIDE.U32 UR14, UR19, UR8, URZ ;  /* 0x00000008130e72a5 */ /* 0x001fe2000f8e00ff */
[----:B------:R-:W-:Y:S01]  /*3f30*/  FMUL.FTZ R61, R6, R99 ;  /* 0x00000063063d7220 */ /* 0x000fe20000410000 */
[----:B------:R-:W-:Y:S01]  /*3f40*/  FMUL.FTZ R60, R5, R98 ;  /* 0x00000062053c7220 */ /* 0x000fe20000410000 */
[----:B------:R-:W-:Y:S01]  /*3f50*/  FMUL.FTZ R59, R4, R97 ;  /* 0x00000061043b7220 */ /* 0x000fe20000410000 */
[----:B------:R-:W-:Y:S01]  /*3f60*/  UIMAD UR9, UR19, UR9, UR15 ;  /* 0x00000009130972a4 */ /* 0x000fe2000f8e020f */
[----:B------:R-:W-:Y:S01]  /*3f70*/  FMUL.FTZ R57, R57, R96 ;  /* 0x0000006039397220 */ /* 0x000fe20000410000 */
[----:B-1----:R-:W-:Y:S01]  /*3f80*/  ULEA UR20, UP0, UR14, UR20, 0x2 ;  /* 0x000000140e147291 */ /* 0x002fe2000f8010ff */
[----:B------:R-:W-:Y:S01]  /*3f90*/  FMUL.FTZ R56, R56, R95 ;  /* 0x0000005f38387220 */ /* 0x000fe20000410000 */
[----:B------:R-:W-:Y:S01]  /*3fa0*/  USHF.L.U64.HI UR19, UR10, 0x2, UR11 ;  /* 0x000000020a137899 */ /* 0x000fe2000801020b */
[----:B------:R-:W-:Y:S01]  /*3fb0*/  FMUL.FTZ R55, R55, R94 ;  /* 0x0000005e37377220 */ /* 0x000fe20000410000 */
[----:B------:R-:W-:Y:S01]  /*3fc0*/  ULEA.HI.X UR21, UR14, UR21, UR9, 0x2, UP0 ;  /* 0x000000150e157291 */ /* 0x000fe200080f1409 */
[----:B------:R-:W-:Y:S01]  /*3fd0*/  IADD3.X R83, PT, PT, R83, UR25, RZ, P2, !PT ;  /* 0x0000001953537c10 */ /* 0x000fe200097fe4ff */
[----:B--2---:R-:W-:-:S02]  /*3fe0*/  UISETP.LT.AND UP0, UPT, UR33, 0x1, UPT ;  /* 0x000000012100788c */ /* 0x004fc4000bf01270 */
[----:B------:R-:W-:Y:S02]  /*3ff0*/  UIMAD UR8, UR6, UR18, URZ ;  /* 0x00000012060872a4 */ /* 0x000fe4000f8e02ff */
[----:B------:R-:W-:Y:S02]  /*4000*/  USEL UR11, UR33, 0x1, !UP0 ;  /* 0x00000001210b7887 */ /* 0x000fe4000c000000 */
[----:B------:R-:W-:Y:S01]  /*4010*/  UIADD3 UR9, UPT, UPT, UR17, 0x4240, URZ ;  /* 0x0000424011097890 */ /* 0x000fe2000fffe0ff */
[----:B------:R-:W0:Y:S01]  /*4020*/  LDCU.64 UR40, c[0x0][0x480] ;  /* 0x00009000ff2877ac */ /* 0x000e220008000a00 */
[----:B---3--:R-:W-:Y:S02]  /*4030*/  USHF.L.U64.HI UR18, UR36, 0x2, UR37 ;  /* 0x0000000224127899 */ /* 0x008fe40008010225 */
[----:B----4-:R-:W-:Y:S02]  /*4040*/  USHF.L.U64.HI UR15, UR38, 0x2, UR39 ;  /* 0x00000002260f7899 */ /* 0x010fe40008010227 */
[----:B------:R-:W-:-:S12]  /*4050*/  UIADD3 UR11, UPT, UPT, -UR11, URZ, URZ ;  /* 0x000000ff0b0b7290 */ /* 0x000fd8000fffe1ff */
.L_x_2757:
[----:B------:R-:W-:Y:S02]  /*4060*/  LOP3.LUT R155, R157, 0x40, RZ, 0xfc, !PT ;  /* 0x000000409d9b7812 */ /* 0x000fe400078efcff */
[----:B------:R-:W-:Y:S02]  /*4070*/  CS2R R4, SRZ ;  /* 0x0000000000047805 */ /* 0x000fe4000001ff00 */
[----:B------:R-:W-:Y:S01]  /*4080*/  LOP3.LUT P6, RZ, R58, 0x200, RZ, 0xc0, !PT ;  /* 0x000002003aff7812 */ /* 0x000fe200078cc0ff */
[----:B------:R-:W-:Y:S01]  /*4090*/  IMAD.MOV.U32 R0, RZ, RZ, RZ ;  /* 0x000000ffff007224 */ /* 0x000fe200078e00ff */
[----:B------:R-:W-:Y:S02]  /*40a0*/  ISETP.GE.AND P4, PT, R155, UR32, PT ;  /* 0x000000209b007c0c */ /* 0x000fe4000bf86270 */
[----:B------:R-:W-:Y:S02]  /*40b0*/  CS2R R6, SRZ ;  /* 0x0000000000067805 */ /* 0x000fe4000001ff00 */
[----:B------:R-:W-:-:S02]  /*40c0*/  LOP3.LUT R156, R157, 0x20, RZ, 0xfc, !PT ;  /* 0x000000209d9c7812 */ /* 0x000fc400078efcff */
[----:B------:R-:W-:Y:S02]  /*40d0*/  CS2R R8, SRZ ;  /* 0x0000000000087805 */ /* 0x000fe4000001ff00 */
[C---:B------:R-:W-:Y:S02]  /*40e0*/  LOP3.LUT R154, R157.reuse, 0x60, RZ, 0xfc, !PT ;  /* 0x000000609d9a7812 */ /* 0x040fe400078efcff */
[----:B------:R-:W-:Y:S02]  /*40f0*/  CS2R R10, SRZ ;  /* 0x00000000000a7805 */ /* 0x000fe4000001ff00 */
[C---:B------:R-:W-:Y:S02]  /*4100*/  LOP3.LUT R153, R157.reuse, 0x80, RZ, 0xfc, !PT ;  /* 0x000000809d997812 */ /* 0x040fe400078efcff */
[----:B------:R-:W-:Y:S02]  /*4110*/  CS2R R16, SRZ ;  /* 0x0000000000107805 */ /* 0x000fe4000001ff00 */
[----:B------:R-:W-:-:S02]  /*4120*/  LOP3.LUT R152, R157, 0xa0, RZ, 0xfc, !PT ;  /* 0x000000a09d987812 */ /* 0x000fc400078efcff */
[----:B------:R-:W-:Y:S02]  /*4130*/  CS2R R12, SRZ ;  /* 0x00000000000c7805 */ /* 0x000fe4000001ff00 */
[----:B------:R-:W-:Y:S01]  /*4140*/  ISETP.GE.AND P5, PT, R156, UR32, PT ;  /* 0x000000209c007c0c */ /* 0x000fe2000bfa6270 */
[----:B------:R-:W2:Y:S01]  /*4150*/  @!P6 LDG.E R0, desc[UR26][R82.64+-0x400] ;  /* 0xfffc001a5200e981 */ /* 0x000ea2000c1e1900 */
[C---:B------:R-:W-:Y:S02]  /*4160*/  LOP3.LUT R151, R157.reuse, 0xc0, RZ, 0xfc, !PT ;  /* 0x000000c09d977812 */ /* 0x040fe400078efcff */
[----:B------:R-:W-:Y:S02]  /*4170*/  CS2R R14, SRZ ;  /* 0x00000000000e7805 */ /* 0x000fe4000001ff00 */
[----:B------:R-:W-:Y:S01]  /*4180*/  ISETP.GE.AND P3, PT, R154, UR32, PT ;  /* 0x000000209a007c0c */ /* 0x000fe2000bf66270 */
[----:B------:R-:W3:Y:S01]  /*4190*/  @!P4 LDG.E R4, desc[UR26][R82.64+-0x300] ;  /* 0xfffd001a5204c981 */ /* 0x000ee2000c1e1900 */
[----:B------:R-:W-:-:S02]  /*41a0*/  LOP3.LUT R149, R157, 0x100, RZ, 0xfc, !PT ;  /* 0x000001009d957812 */ /* 0x000fc400078efcff */
[----:B-1----:R-:W-:Y:S02]  /*41b0*/  CS2R R18, SRZ ;  /* 0x0000000000127805 */ /* 0x002fe4000001ff00 */
[----:B------:R-:W-:Y:S02]  /*41c0*/  ISETP.GE.AND P2, PT, R153, UR32, PT ;  /* 0x0000002099007c0c */ /* 0x000fe4000bf46270 */
[----:B------:R-:W-:Y:S02]  /*41d0*/  ISETP.GE.AND P1, PT, R152, UR32, PT ;  /* 0x0000002098007c0c */ /* 0x000fe4000bf26270 */
[----:B------:R-:W-:Y:S01]  /*41e0*/  LOP3.LUT R144, R157, 0x1a0, RZ, 0xfc, !PT ;  /* 0x000001a09d907812 */ /* 0x000fe200078efcff */
[----:B------:R-:W4:Y:S01]  /*41f0*/  @!P5 LDG.E R5, desc[UR26][R82.64+-0x380] ;  /* 0xfffc801a5205d981 */ /* 0x000f22000c1e1900 */
[----:B------:R-:W-:Y:S02]  /*4200*/  ISETP.GE.AND P0, PT, R151, UR32, PT ;  /* 0x0000002097007c0c */ /* 0x000fe4000bf06270 */
[----:B------:R-:W-:Y:S01]  /*4210*/  ISETP.GE.AND P4, PT, R149, UR32, PT ;  /* 0x0000002095007c0c */ /* 0x000fe2000bf86270 */
[----:B------:R-:W5:Y:S01]  /*4220*/  @!P3 LDG.E R7, desc[UR26][R82.64+-0x280] ;  /* 0xfffd801a5207b981 */ /* 0x000f62000c1e1900 */
[----:B------:R-:W-:-:S02]  /*4230*/  ISETP.GE.AND P6, PT, R144, UR32, PT ;  /* 0x0000002090007c0c */ /* 0x000fc4000bfc6270 */
[C---:B------:R-:W-:Y:S01]  /*4240*/  LOP3.LUT R150, R157.reuse, 0xe0, RZ, 0xfc, !PT ;  /* 0x000000e09d967812 */ /* 0x040fe200078efcff */
[----:B------:R-:W5:Y:S01]  /*4250*/  @!P2 LDG.E R6, desc[UR26][R82.64+-0x200] ;  /* 0xfffe001a5206a981 */ /* 0x000f62000c1e1900 */
[C---:B------:R-:W-:Y:S02]  /*4260*/  LOP3.LUT R148, R157.reuse, 0x120, RZ, 0xfc, !PT ;  /* 0x000001209d947812 */ /* 0x040fe400078efcff */
        /* <DEDUP_REMOVED lines=10> */
[----:B------:R-:W5:Y:S01]  /*4310*/  @!P6 LDG.E R17, desc[UR26][R82.64+0x280] ;  /* 0x0002801a5211e981 */ /* 0x000f62000c1e1900 */
[----:B------:R-:W-:Y:S02]  /*4320*/  LOP3.LUT R142, R157, 0x1e0, RZ, 0xfc, !PT ;  /* 0x000001e09d8e7812 */ /* 0x000fe400078efcff */
[----:B------:R-:W-:Y:S01]  /*4330*/  ISETP.GE.AND P1, PT, R146, UR32, PT ;  /* 0x0000002092007c0c */ /* 0x000fe2000bf26270 */
[----:B------:R-:W5:Y:S01]  /*4340*/  @!P5 LDG.E R11, desc[UR26][R82.64+-0x80] ;  /* 0xffff801a520bd981 */ /* 0x000f62000c1e1900 */
[----:B------:R-:W-:-:S02]  /*4350*/  ISETP.GE.AND P0, PT, R145, UR32, PT ;  /* 0x0000002091007c0c */ /* 0x000fc4000bf06270 */
[----:B------:R-:W-:Y:S01]  /*4360*/  P2R R20, PR, RZ, 0x10 ;  /* 0x00000010ff147803 */ /* 0x000fe20000000000 */
[----:B------:R-:W5:Y:S01]  /*4370*/  @!P3 LDG.E R13, desc[UR26][R82.64+0x80] ;  /* 0x0000801a520db981 */ /* 0x000f62000c1e1900 */
[----:B------:R-:W-:Y:S02]  /*4380*/  ISETP.GE.AND P4, PT, R143, UR32, PT ;  /* 0x000000208f007c0c */ /* 0x000fe4000bf86270 */
[----:B------:R-:W-:Y:S01]  /*4390*/  ISETP.GE.AND P6, PT, R142, UR32, PT ;  /* 0x000000208e007c0c */ /* 0x000fe2000bfc6270 */
[----:B------:R-:W5:Y:S04]  /*43a0*/  @!P2 LDG.E R12, desc[UR26][R82.64+0x100] ;  /* 0x0001001a520ca981 */ /* 0x000f68000c1e1900 */
[----:B------:R-:W5:Y:S04]  /*43b0*/  @!P1 LDG.E R15, desc[UR26][R82.64+0x180] ;  /* 0x0001801a520f9981 */ /* 0x000f68000c1e1900 */
[----:B------:R-:W5:Y:S04]  /*43c0*/  @!P0 LDG.E R16, desc[UR26][R82.64+0x200] ;  /* 0x0002001a52108981 */ /* 0x000f68000c1e1900 */
[----:B------:R-:W5:Y:S04]  /*43d0*/  @!P4 LDG.E R18, desc[UR26][R82.64+0x300] ;  /* 0x0003001a5212c981 */ /* 0x000f68000c1e1900 */
[----:B------:R-:W5:Y:S01]  /*43e0*/  @!P6 LDG.E R19, desc[UR26][R82.64+0x380] ;  /* 0x0003801a5213e981 */ /* 0x000f62000c1e1900 */
[----:B------:R-:W-:Y:S01]  /*43f0*/  MOV R2, UR20 ;  /* 0x0000001400027c02 */ /* 0x000fe20008000f00 */
[----:B------:R-:W-:-:S05]  /*4400*/  IMAD.U32 R3, RZ, RZ, UR21 ;  /* 0x00000015ff037e24 */ /* 0x000fca000f8e00ff */
[----:B------:R1:W5:Y:S01]  /*4410*/  LDG.E R22, desc[UR26][R2.64] ;  /* 0x0000001a02167981 */ /* 0x000362000c1e1900 */
[----:B------:R-:W-:Y:S02]  /*4420*/  P2R R21, PR, RZ, 0x20 ;  /* 0x00000020ff157803 */ /* 0x000fe40000000000 */
[----:B------:R-:W-:Y:S02]  /*4430*/  ISETP.GE.AND P5, PT, R157, UR32, PT ;  /* 0x000000209d007c0c */ /* 0x000fe4000bfa6270 */
[----:B------:R-:W-:Y:S01]  /*4440*/  ISETP.GE.AND P4, PT, R156, UR32, PT ;  /* 0x000000209c007c0c */ /* 0x000fe2000bf86270 */
[----:B------:R-:W-:Y:S01]  /*4450*/  HFMA2 R43, -RZ, RZ, 0, 0 ;  /* 0x00000000ff2b7431 */ /* 0x000fe200000001ff */
[----:B0-----:R-:W0:Y:S01]  /*4460*/  S2R R54, SR_TID.X ;  /* 0x0000000000367919 */ /* 0x001e220000002100 */
[----:B-1----:R-:W-:Y:S01]  /*4470*/  CS2R R2, SRZ ;  /* 0x0000000000027805 */ /* 0x002fe2000001ff00 */
[----:B0-----:R-:W-:-:S05]  /*4480*/  IMAD.SHL.U32 R158, R54, 0x10, RZ ;  /* 0x00000010369e7824 */ /* 0x001fca00078e00ff */
[C---:B------:R-:W-:Y:S01]  /*4490*/  IADD3 R25, PT, PT, R158.reuse, 0x3, RZ ;  /* 0x000000039e197810 */ /* 0x040fe20007ffe0ff */
[----:B------:R-:W-:Y:S01]  /*44a0*/  VIADD R24, R158, 0x4 ;  /* 0x000000049e187836 */ /* 0x000fe20000000000 */
[----:B--2---:R-:W-:Y:S04]  /*44b0*/  STS [R141], R0 ;  /* 0x000000008d007388 */ /* 0x004fe80000000800 */
[----:B----4-:R-:W-:Y:S04]  /*44c0*/  STS [R140+0x80], R5 ;  /* 0x000080058c007388 */ /* 0x010fe80000000800 */
[----:B---3--:R-:W-:Y:S04]  /*44d0*/  STS [R139+0x100], R4 ;  /* 0x000100048b007388 */ /* 0x008fe80000000800 */
[----:B-----5:R-:W-:Y:S04]  /*44e0*/  STS [R138+0x180], R7 ;  /* 0x000180078a007388 */ /* 0x020fe80000000800 */
[----:B------:R-:W-:Y:S04]  /*44f0*/  STS [R137+0x200], R6 ;  /* 0x0002000689007388 */ /* 0x000fe80000000800 */
[----:B------:R-:W-:Y:S04]  /*4500*/  STS [R136+0x280], R9 ;  /* 0x0002800988007388 */ /* 0x000fe80000000800 */
[----:B------:R-:W-:Y:S04]  /*4510*/  STS [R135+0x300], R8 ;  /* 0x0003000887007388 */ /* 0x000fe80000000800 */
[----:B------:R-:W-:Y:S04]  /*4520*/  STS [R134+0x380], R11 ;  /* 0x0003800b86007388 */ /* 0x000fe80000000800 */
[----:B------:R0:W-:Y:S04]  /*4530*/  STS [R133+0x400], R10 ;  /* 0x0004000a85007388 */ /* 0x0001e80000000800 */
[----:B------:R-:W-:Y:S04]  /*4540*/  STS [R132+0x480], R13 ;  /* 0x0004800d84007388 */ /* 0x000fe80000000800 */
[----:B------:R1:W-:Y:S04]  /*4550*/  STS [R131+0x500], R12 ;  /* 0x0005000c83007388 */ /* 0x0003e80000000800 */
[----:B------:R2:W-:Y:S04]  /*4560*/  STS [R130+0x580], R15 ;  /* 0x0005800f82007388 */ /* 0x0005e80000000800 */
[----:B------:R3:W-:Y:S04]  /*4570*/  STS [R129+0x600], R16 ;  /* 0x0006001081007388 */ /* 0x0007e80000000800 */
[----:B------:R-:W-:Y:S04]  /*4580*/  STS [R128+0x680], R17 ;  /* 0x0006801180007388 */ /* 0x000fe80000000800 */
[----:B------:R-:W-:Y:S04]  /*4590*/  STS [R127+0x700], R18 ;  /* 0x000700127f007388 */ /* 0x000fe80000000800 */
[----:B------:R4:W-:Y:S01]  /*45a0*/  STS [R126+0x780], R19 ;  /* 0x000780137e007388 */ /* 0x0009e20000000800 */
[----:B------:R-:W-:-:S03]  /*45b0*/  NOP ;  /* 0x0000000000007918 */ /* 0x000fc60000000000 */
[----:B------:R-:W5:Y:S01]  /*45c0*/  @!P5 LDG.E R14, desc[UR26][R162.64+-0x400] ;  /* 0xfffc001aa20ed981 */ /* 0x000f62000c1e1900 */
[----:B------:R-:W-:Y:S02]  /*45d0*/  ISETP.GE.AND P5, PT, R155, UR32, PT ;  /* 0x000000209b007c0c */ /* 0x000fe4000bfa6270 */
[----:B0-----:R-:W-:Y:S01]  /*45e0*/  CS2R R10, SRZ ;  /* 0x00000000000a7805 */ /* 0x001fe2000001ff00 */
[----:B------:R-:W5:Y:S01]  /*45f0*/  @!P4 LDG.E R43, desc[UR26][R162.64+-0x380] ;  /* 0xfffc801aa22bc981 */ /* 0x000f62000c1e1900 */
[----:B------:R-:W-:Y:S02]  /*4600*/  ISETP.GE.AND P4, PT, R154, UR32, PT ;  /* 0x000000209a007c0c */ /* 0x000fe4000bf86270 */
[----:B-1----:R-:W-:Y:S02]  /*4610*/  CS2R R12, SRZ ;  /* 0x00000000000c7805 */ /* 0x002fe4000001ff00 */
[----:B------:R-:W-:Y:S01]  /*4620*/  CS2R R8, SRZ ;  /* 0x0000000000087805 */ /* 0x000fe2000001ff00 */
[----:B------:R-:W0:Y:S01]  /*4630*/  LDS R17, [R124+0x4] ;  /* 0x000004007c117984 */ /* 0x000e220000000800 */
[----:B------:R-:W-:Y:S01]  /*4640*/  MOV R0, RZ ;  /* 0x000000ff00007202 */ /* 0x000fe20000000f00 */
[----:B--2---:R-:W-:-:S02]  /*4650*/  IMAD.MOV.U32 R15, RZ, RZ, RZ ;  /* 0x000000ffff0f7224 */ /* 0x004fc400078e00ff */
[----:B------:R-:W1:Y:S04]  /*4660*/  LDS R18, [R123+0x8] ;  /* 0x000008007b127984 */ /* 0x000e680000000800 */
[----:B------:R-:W2:Y:S01]  /*4670*/  @!P5 LDG.E R10, desc[UR26][R162.64+-0x300] ;  /* 0xfffd001aa20ad981 */ /* 0x000ea2000c1e1900 */
[----:B------:R-:W-:-:S03]  /*4680*/  ISETP.GE.AND P5, PT, R153, UR32, PT ;  /* 0x0000002099007c0c */ /* 0x000fc6000bfa6270 */
[----:B------:R-:W2:Y:S01]  /*4690*/  @!P4 LDG.E R13, desc[UR26][R162.64+-0x280] ;  /* 0xfffd801aa20dc981 */ /* 0x000ea2000c1e1900 */
[----:B------:R-:W-:Y:S02]  /*46a0*/  ISETP.GE.AND P4, PT, R152, UR32, PT ;  /* 0x0000002098007c0c */ /* 0x000fe4000bf86270 */
[----:B------:R-:W-:Y:S02]  /*46b0*/  CS2R R6, SRZ ;  /* 0x0000000000067805 */ /* 0x000fe4000001ff00 */
[----:B------:R-:W-:Y:S01]  /*46c0*/  CS2R R4, SRZ ;  /* 0x0000000000047805 */ /* 0x000fe2000001ff00 */
[----:B------:R-:W2:Y:S01]  /*46d0*/  @!P3 LDG.E R9, desc[UR26][R162.64+0x80] ;  /* 0x0000801aa209b981 */ /* 0x000ea2000c1e1900 */
[----:B---3--:R-:W-:-:S03]  /*46e0*/  FMUL.FTZ R16, R22, 1.4426950216293334961 ;  /* 0x3fb8aa3b16107820 */ /* 0x008fc60000410000 */
[----:B------:R-:W3:Y:S04]  /*46f0*/  @!P2 LDG.E R6, desc[UR26][R162.64+0x100] ;  /* 0x0001001aa206a981 */ /* 0x000ee8000c1e1900 */
[----:B------:R-:W3:Y:S01]  /*4700*/  @!P5 LDG.E R8, desc[UR26][R162.64+-0x200] ;  /* 0xfffe001aa208d981 */ /* 0x000ee2000c1e1900 */
[----:B------:R-:W-:-:S03]  /*4710*/  ISETP.GE.AND P5, PT, R151, UR32, PT ;  /* 0x0000002097007c0c */ /* 0x000fc6000bfa6270 */
[----:B------:R-:W3:Y:S01]  /*4720*/  @!P4 LDG.E R11, desc[UR26][R162.64+-0x180] ;  /* 0xfffe801aa20bc981 */ /* 0x000ee2000c1e1900 */
[----:B------:R-:W-:-:S03]  /*4730*/  ISETP.NE.AND P4, PT, R20, RZ, PT ;  /* 0x000000ff1400720c */ /* 0x000fc60003f85270 */
[----:B------:R-:W3:Y:S01]  /*4740*/  @!P1 LDG.E R7, desc[UR26][R162.64+0x180] ;  /* 0x0001801aa2079981 */ /* 0x000ee2000c1e1900 */
[----:B----4-:R-:W-:-:S03]  /*4750*/  VIADD R19, R158, 0x2 ;  /* 0x000000029e137836 */ /* 0x010fc60000000000 */
[----:B------:R-:W4:Y:S04]  /*4760*/  @!P0 LDG.E R4, desc[UR26][R162.64+0x200] ;  /* 0x0002001aa2048981 */ /* 0x000f28000c1e1900 */
[----:B------:R-:W4:Y:S01]  /*4770*/  @!P5 LDG.E R12, desc[UR26][R162.64+-0x100] ;  /* 0xffff001aa20cd981 */ /* 0x000f22000c1e1900 */
[----:B------:R-:W-:-:S03]  /*4780*/  ISETP.NE.AND P5, PT, R21, RZ, PT ;  /* 0x000000ff1500720c */ /* 0x000fc60003fa5270 */
[----:B------:R-:W4:Y:S01]  /*4790*/  @!P4 LDG.E R0, desc[UR26][R162.64] ;  /* 0x0000001aa200c981 */ /* 0x000f22000c1e1900 */
[----:B------:R-:W-:Y:S01]  /*47a0*/  ISETP.GE.AND P4, PT, R144, UR32, PT ;  /* 0x0000002090007c0c */ /* 0x000fe2000bf86270 */
[----:B------:R-:W-:Y:S02]  /*47b0*/  FMUL.FTZ R26, R16, R108 ;  /* 0x0000006c101a7220 */ /* 0x000fe40000410000 */
[----:B------:R-:W4:Y:S01]  /*47c0*/  @!P6 LDG.E R3, desc[UR26][R162.64+0x380] ;  /* 0x0003801aa203e981 */ /* 0x000f22000c1e1900 */
[----:B------:R-:W-:-:S03]  /*47d0*/  ISETP.GE.U32.AND P2, PT, R19, UR32, PT ;  /* 0x0000002013007c0c */ /* 0x000fc6000bf46070 */
[----:B------:R-:W1:Y:S04]  /*47e0*/  LDS R23, [R120+0x14] ;  /* 0x0000140078177984 */ /* 0x000e680000000800 */
[----:B------:R-:W4:Y:S01]  /*47f0*/  @!P5 LDG.E R15, desc[UR26][R162.64+-0x80] ;  /* 0xffff801aa20fd981 */ /* 0x000f22000c1e1900 */
[----:B------:R-:W-:-:S03]  /*4800*/  ISETP.GE.AND P5, PT, R143, UR32, PT ;  /* 0x000000208f007c0c */ /* 0x000fc6000bfa6270 */
[----:B------:R-:W4:Y:S01]  /*4810*/  @!P4 LDG.E R5, desc[UR26][R162.64+0x280] ;  /* 0x0002801aa205c981 */ /* 0x000f22000c1e1900 */
[----:B------:R-:W-:Y:S01]  /*4820*/  ISETP.GE.U32.AND P3, PT, R25, UR32, PT ;  /* 0x0000002019007c0c */ /* 0x000fe2000bf66070 */
[----:B------:R-:W1:Y:S01]  /*4830*/  MUFU.EX2 R26, R26 ;  /* 0x0000001a001a7308 */ /* 0x000e620000000800 */
[----:B------:R-:W-:Y:S02]  /*4840*/  VIADD R19, R158, 0x6 ;  /* 0x000000069e137836 */ /* 0x000fe40000000000 */
[----:B------:R-:W-:Y:S01]  /*4850*/  FMUL.FTZ R25, R16, R107 ;  /* 0x0000006b10197220 */ /* 0x000fe20000410000 */
[----:B------:R-:W-:Y:S01]  /*4860*/  IADD3 R20, PT, PT, R158, 0x1, RZ ;  /* 0x000000019e147810 */ /* 0x000fe20007ffe0ff */
[----:B0-----:R-:W-:Y:S01]  /*4870*/  FMUL.FTZ R53, R70, R17 ;  /* 0x0000001146357220 */ /* 0x001fe20000410000 */
[----:B------:R-:W-:Y:S01]  /*4880*/  FMUL.FTZ R27, R16, R106 ;  /* 0x0000006a101b7220 */ /* 0x000fe20000410000 */
[----:B------:R-:W-:Y:S04]  /*4890*/  LDS R21, [R122+0xc] ;  /* 0x00000c007a157984 */ /* 0x000fe80000000800 */
[----:B------:R-:W4:Y:S01]  /*48a0*/  @!P5 LDG.E R2, desc[UR26][R162.64+0x300] ;  /* 0x0003001aa202d981 */ /* 0x000f22000c1e1900 */
[----:B------:R-:W-:Y:S01]  /*48b0*/  ISETP.GE.U32.AND P0, PT, R19, UR32, PT ;  /* 0x0000002013007c0c */ /* 0x000fe2000bf06070 */
[----:B------:R-:W0:Y:S02]  /*48c0*/  MUFU.EX2 R25, R25 ;  /* 0x0000001900197308 */ /* 0x000e240000000800 */
[----:B------:R-:W0:Y:S01]  /*48d0*/  LDS R19, [R118+0x1c] ;  /* 0x00001c0076137984 */ /* 0x000e220000000800 */
[----:B------:R-:W-:-:S02]  /*48e0*/  ISETP.GE.U32.AND P1, PT, R20, UR32, PT ;  /* 0x0000002014007c0c */ /* 0x000fc4000bf26070 */
[C---:B------:R-:W-:Y:S01]  /*48f0*/  IADD3 R17, PT, PT, R158.reuse, 0x7, RZ ;  /* 0x000000079e117810 */ /* 0x040fe20007ffe0ff */
[----:B------:R-:W0:Y:S01]  /*4900*/  LDS R22, [R121+0x10] ;  /* 0x0000100079167984 */ /* 0x000e220000000800 */
[----:B------:R-:W-:Y:S01]  /*4910*/  IADD3 R20, PT, PT, R158, 0x5, RZ ;  /* 0x000000059e147810 */ /* 0x000fe20007ffe0ff */
[----:B-1----:R-:W-:Y:S01]  /*4920*/  FMUL.FTZ R51, R69, R18 ;  /* 0x0000001245337220 */ /* 0x002fe20000410000 */
[----:B------:R-:W-:Y:S01]  /*4930*/  FSEL R53, R53, RZ, !P1 ;  /* 0x000000ff35357208 */ /* 0x000fe20004800000 */
[----:B------:R-:W1:Y:S01]  /*4940*/  MUFU.EX2 R27, R27 ;  /* 0x0000001b001b7308 */ /* 0x000e620000000800 */
[----:B------:R-:W-:Y:S01]  /*4950*/  FSEL R52, R26, 1, !P1 ;  /* 0x3f8000001a347808 */ /* 0x000fe20004800000 */
[----:B------:R-:W-:Y:S01]  /*4960*/  LDS R18, [R117+0x20] ;  /* 0x0000200075127984 */ /* 0x000fe20000000800 */
[----:B------:R-:W-:Y:S01]  /*4970*/  ISETP.GE.U32.AND P5, PT, R20, UR32, PT ;  /* 0x0000002014007c0c */ /* 0x000fe2000bfa6070 */
[----:B------:R-:W-:Y:S01]  /*4980*/  VIADD R20, R158, 0x8 ;  /* 0x000000089e147836 */ /* 0x000fe20000000000 */
[----:B------:R-:W-:Y:S01]  /*4990*/  ISETP.GE.U32.AND P1, PT, R17, UR32, PT ;  /* 0x0000002011007c0c */ /* 0x000fe2000bf26070 */
[----:B------:R-:W-:Y:S04]  /*49a0*/  LDS R40, [R110+0x3c] ;  /* 0x00003c006e287984 */ /* 0x000fe80000000800 */
[----:B------:R-:W1:Y:S01]  /*49b0*/  LDS R17, [R116+0x24] ;  /* 0x0000240074117984 */ /* 0x000e620000000800 */
[----:B------:R-:W-:-:S02]  /*49c0*/  FSEL R51, R51, RZ, !P2 ;  /* 0x000000ff33337208 */ /* 0x000fc40005000000 */
[----:B0-----:R-:W-:Y:S02]  /*49d0*/  FSEL R50, R25, 1, !P2 ;  /* 0x3f80000019327808 */ /* 0x001fe40005000000 */
[----:B------:R-:W-:Y:S01]  /*49e0*/  ISETP.GE.U32.AND P2, PT, R20, UR32, PT ;  /* 0x0000002014007c0c */ /* 0x000fe2000bf46070 */
[C---:B------:R-:W-:Y:S01]  /*49f0*/  FMUL.FTZ R26, R16.reuse, R105 ;  /* 0x00000069101a7220 */ /* 0x040fe20000410000 */
[----:B------:R-:W0:Y:S01]  /*4a00*/  LDS R20, [R125] ;  /* 0x000000007d147984 */ /* 0x000e220000000800 */
[----:B-1----:R-:W-:Y:S01]  /*4a10*/  FSEL R48, R27, 1, !P3 ;  /* 0x3f8000001b307808 */ /* 0x002fe20005800000 */
[----:B------:R-:W-:-:S03]  /*4a20*/  FMUL.FTZ R27, R16, R102 ;  /* 0x00000066101b7220 */ /* 0x000fc60000410000 */
[----:B------:R-:W1:Y:S01]  /*4a30*/  MUFU.EX2 R26, R26 ;  /* 0x0000001a001a7308 */ /* 0x000e620000000800 */
[----:B------:R-:W-:Y:S01]  /*4a40*/  ISETP.GE.U32.AND P4, PT, R24, UR32, PT ;  /* 0x0000002018007c0c */ /* 0x000fe2000bf86070 */
[----:B------:R-:W-:Y:S01]  /*4a50*/  FMUL.FTZ R23, R66, R23 ;  /* 0x0000001742177220 */ /* 0x000fe20000410000 */
[----:B------:R-:W0:Y:S01]  /*4a60*/  LDS R24, [R119+0x18] ;  /* 0x0000180077187984 */ /* 0x000e220000000800 */
[----:B------:R-:W1:Y:S03]  /*4a70*/  MUFU.EX2 R27, R27 ;  /* 0x0000001b001b7308 */ /* 0x000e660000000800 */
[----:B------:R-:W-:Y:S01]  /*4a80*/  FSEL R45, R23, RZ, !P5 ;  /* 0x000000ff172d7208 */ /* 0x000fe20006800000 */
[----:B------:R-:W-:Y:S01]  /*4a90*/  FMUL.FTZ R23, R16, R100 ;  /* 0x0000006410177220 */ /* 0x000fe20000410000 */
[----:B------:R-:W-:Y:S01]  /*4aa0*/  FMUL.FTZ R37, R64, R19 ;  /* 0x0000001340257220 */ /* 0x000fe20000410000 */
[----:B-1----:R-:W-:Y:S01]  /*4ab0*/  FSEL R46, R26, 1, !P4 ;  /* 0x3f8000001a2e7808 */ /* 0x002fe20006000000 */
[----:B------:R-:W-:Y:S01]  /*4ac0*/  FMUL.FTZ R26, R16, R101 ;  /* 0x00000065101a7220 */ /* 0x000fe20000410000 */
[----:B------:R-:W-:-:S02]  /*4ad0*/  IADD3 R19, PT, PT, R158, 0xd, RZ ;  /* 0x0000000d9e137810 */ /* 0x000fc40007ffe0ff */
[----:B------:R-:W1:Y:S01]  /*4ae0*/  MUFU.EX2 R23, R23 ;  /* 0x0000001700177308 */ /* 0x000e620000000800 */
[----:B------:R-:W-:Y:S01]  /*4af0*/  FMUL.FTZ R49, R68, R21 ;  /* 0x0000001544317220 */ /* 0x000fe20000410000 */
[----:B------:R-:W-:Y:S02]  /*4b00*/  FSEL R37, R37, RZ, !P1 ;  /* 0x000000ff25257208 */ /* 0x000fe40004800000 */
[----:B------:R-:W0:Y:S01]  /*4b10*/  MUFU.EX2 R26, R26 ;  /* 0x0000001a001a7308 */ /* 0x000e220000000800 */
[----:B------:R-:W-:Y:S01]  /*4b20*/  FSEL R36, R27, 1, !P1 ;  /* 0x3f8000001b247808 */ /* 0x000fe20004800000 */
[----:B------:R-:W-:Y:S01]  /*4b30*/  FMUL.FTZ R22, R67, R22 ;  /* 0x0000001643167220 */ /* 0x000fe20000410000 */
[----:B------:R-:W-:Y:S01]  /*4b40*/  ISETP.GE.U32.AND P1, PT, R19, UR32, PT ;  /* 0x0000002013007c0c */ /* 0x000fe2000bf26070 */
[----:B------:R-:W-:Y:S01]  /*4b50*/  FMUL.FTZ R19, R16, R109 ;  /* 0x0000006d10137220 */ /* 0x000fe20000410000 */
[----:B------:R-:W-:Y:S01]  /*4b60*/  IADD3 R21, PT, PT, R158, 0x9, RZ ;  /* 0x000000099e157810 */ /* 0x000fe20007ffe0ff */
[----:B------:R-:W-:Y:S01]  /*4b70*/  FMUL.FTZ R28, R16, R104 ;  /* 0x00000068101c7220 */ /* 0x000fe20000410000 */
[----:B------:R-:W-:Y:S01]  /*4b80*/  FSEL R49, R49, RZ, !P3 ;  /* 0x000000ff31317208 */ /* 0x000fe20005800000 */
[----:B------:R-:W-:Y:S01]  /*4b90*/  FMUL.FTZ R17, R62, R17 ;  /* 0x000000113e117220 */ /* 0x000fe20000410000 */
[----:B------:R-:W-:-:S02]  /*4ba0*/  ISETP.GE.U32.AND P3, PT, R21, UR32, PT ;  /* 0x0000002015007c0c */ /* 0x000fc4000bf66070 */
[----:B------:R-:W-:Y:S01]  /*4bb0*/  FSEL R47, R22, RZ, !P4 ;  /* 0x000000ff162f7208 */ /* 0x000fe20006000000 */
[----:B------:R-:W-:Y:S01]  /*4bc0*/  FMUL.FTZ R35, R63, R18 ;  /* 0x000000123f237220 */ /* 0x000fe20000410000 */
[----:B------:R-:W0:Y:S01]  /*4bd0*/  LDS R22, [R115+0x28] ;  /* 0x0000280073167984 */ /* 0x000e220000000800 */
[----:B------:R-:W0:Y:S01]  /*4be0*/  MUFU.EX2 R19, R19 ;  /* 0x0000001300137308 */ /* 0x000e220000000800 */
[----:B------:R-:W-:Y:S02]  /*4bf0*/  VIADD R18, R158, 0xe ;  /* 0x0000000e9e127836 */ /* 0x000fe40000000000 */
[----:B------:R-:W-:Y:S01]  /*4c00*/  FMUL.FTZ R25, R16, R103 ;  /* 0x0000006710197220 */ /* 0x000fe20000410000 */
[----:B------:R-:W-:Y:S01]  /*4c10*/  FSEL R33, R17, RZ, !P3 ;  /* 0x000000ff11217208 */ /* 0x000fe20005800000 */
[----:B------:R-:W0:Y:S01]  /*4c20*/  MUFU.EX2 R28, R28 ;  /* 0x0000001c001c7308 */ /* 0x000e220000000800 */
[----:B-1----:R-:W-:Y:S01]  /*4c30*/  FSEL R32, R23, 1, !P3 ;  /* 0x3f80000017207808 */ /* 0x002fe20005800000 */
[----:B0-----:R-:W-:Y:S01]  /*4c40*/  FMUL.FTZ R20, R71, R20 ;  /* 0x0000001447147220 */ /* 0x001fe20000410000 */
[----:B------:R-:W0:Y:S01]  /*4c50*/  LDS R17, [R114+0x2c] ;  /* 0x00002c0072117984 */ /* 0x000e220000000800 */
[----:B------:R-:W-:-:S02]  /*4c60*/  ISETP.GE.U32.AND P3, PT, R158, UR32, PT ;  /* 0x000000209e007c0c */ /* 0x000fc4000bf66070 */
[----:B------:R-:W-:Y:S02]  /*4c70*/  FSEL R35, R35, RZ, !P2 ;  /* 0x000000ff23237208 */ /* 0x000fe40005000000 */
[----:B------:R-:W-:Y:S01]  /*4c80*/  FSEL R34, R26, 1, !P2 ;  /* 0x3f8000001a227808 */ /* 0x000fe20005000000 */
[----:B------:R-:W-:Y:S01]  /*4c90*/  VIADD R21, R158, 0xa ;  /* 0x0000000a9e157836 */ /* 0x000fe20000000000 */
[----:B------:R-:W-:Y:S01]  /*4ca0*/  ISETP.GE.U32.AND P2, PT, R18, UR32, PT ;  /* 0x0000002012007c0c */ /* 0x000fe2000bf46070 */
[----:B------:R-:W1:Y:S01]  /*4cb0*/  MUFU.EX2 R25, R25 ;  /* 0x0000001900197308 */ /* 0x000e620000000800 */
[----:B------:R-:W0:Y:S01]  /*4cc0*/  LDS R18, [R113+0x30] ;  /* 0x0000300071127984 */ /* 0x000e220000000800 */
[----:B------:R-:W-:Y:S02]  /*4cd0*/  FSEL R31, R20, RZ, !P3 ;  /* 0x000000ff141f7208 */ /* 0x000fe40005800000 */
[----:B------:R-:W-:Y:S01]  /*4ce0*/  ISETP.GE.U32.AND P4, PT, R21, UR32, PT ;  /* 0x0000002015007c0c */ /* 0x000fe2000bf86070 */
[----:B------:R-:W0:Y:S01]  /*4cf0*/  LDS R20, [R112+0x34] ;  /* 0x0000340070147984 */ /* 0x000e220000000800 */
[----:B------:R-:W-:Y:S01]  /*4d00*/  IADD3 R21, PT, PT, R158, 0xb, RZ ;  /* 0x0000000b9e157810 */ /* 0x000fe20007ffe0ff */
[----:B------:R-:W-:Y:S01]  /*4d10*/  FFMA.FTZ R23, R31, R52, R53 ;  /* 0x000000341f177223 */ /* 0x000fe20000010035 */
[----:B------:R-:W-:-:S02]  /*4d20*/  FSEL R30, R19, 1, !P3 ;  /* 0x3f800000131e7808 */ /* 0x000fc40005800000 */
[----:B------:R-:W0:Y:S01]  /*4d30*/  LDS R19, [R111+0x38] ;  /* 0x000038006f137984 */ /* 0x000e220000000800 */
[----:B------:R-:W-:Y:S01]  /*4d40*/  FSEL R44, R28, 1, !P5 ;  /* 0x3f8000001c2c7808 */ /* 0x000fe20006800000 */
[----:B------:R-:W-:Y:S01]  /*4d50*/  FMUL.FTZ R24, R65, R24 ;  /* 0x0000001841187220 */ /* 0x000fe20000410000 */
[----:B------:R-:W-:Y:S01]  /*4d60*/  ISETP.GE.U32.AND P5, PT, R21, UR32, PT ;  /* 0x0000002015007c0c */ /* 0x000fe2000bfa6070 */
[----:B------:R-:W-:Y:S01]  /*4d70*/  FFMA.FTZ R23, R50, R23, R51 ;  /* 0x0000001732177223 */ /* 0x000fe20000010033 */
[----:B------:R-:W-:Y:S01]  /*4d80*/  VIADD R21, R158, 0xc ;  /* 0x0000000c9e157836 */ /* 0x000fe20000000000 */
[----:B-1----:R-:W-:Y:S02]  /*4d90*/  FSEL R38, R25, 1, !P0 ;  /* 0x3f80000019267808 */ /* 0x002fe40004000000 */
[----:B------:R-:W-:Y:S01]  /*4da0*/  FFMA.FTZ R23, R48, R23, R49 ;  /* 0x0000001730177223 */ /* 0x000fe20000010031 */
[----:B------:R-:W-:Y:S01]  /*4db0*/  FSEL R39, R24, RZ, !P0 ;  /* 0x000000ff18277208 */ /* 0x000fe20004000000 */
[----:B------:R-:W-:Y:S01]  /*4dc0*/  FMUL.FTZ R28, R16, R99 ;  /* 0x00000063101c7220 */ /* 0x000fe20000410000 */
[----:B------:R-:W-:Y:S01]  /*4dd0*/  ISETP.GE.U32.AND P0, PT, R21, UR32, PT ;  /* 0x0000002015007c0c */ /* 0x000fe2000bf06070 */
[----:B------:R-:W-:Y:S01]  /*4de0*/  FFMA.FTZ R23, R46, R23, R47 ;  /* 0x000000172e177223 */ /* 0x000fe2000001002f */
[----:B------:R-:W-:Y:S01]  /*4df0*/  IADD3 R21, PT, PT, R158, 0xf, RZ ;  /* 0x0000000f9e157810 */ /* 0x000fe20007ffe0ff */
[----:B------:R-:W-:-:S02]  /*4e00*/  FMUL.FTZ R27, R16, R98 ;  /* 0x00000062101b7220 */ /* 0x000fc40000410000 */
[----:B------:R-:W-:Y:S01]  /*4e10*/  FFMA.FTZ R23, R44, R23, R45 ;  /* 0x000000172c177223 */ /* 0x000fe2000001002d */
[----:B------:R-:W-:Y:S01]  /*4e20*/  ISETP.GE.U32.AND P3, PT, R21, UR32, PT ;  /* 0x0000002015007c0c */ /* 0x000fe2000bf66070 */
[----:B------:R-:W-:Y:S01]  /*4e30*/  FMUL.FTZ R21, R30, R52 ;  /* 0x000000341e157220 */ /* 0x000fe20000410000 */
[----:B------:R-:W1:Y:S01]  /*4e40*/  MUFU.EX2 R28, R28 ;  /* 0x0000001c001c7308 */ /* 0x000e620000000800 */
[----:B------:R-:W-:Y:S01]  /*4e50*/  FMUL.FTZ R26, R16, R97 ;  /* 0x00000061101a7220 */ /* 0x000fe20000410000 */
[----:B------:R-:W-:Y:S01]  /*4e60*/  FFMA.FTZ R23, R38, R23, R39 ;  /* 0x0000001726177223 */ /* 0x000fe20000010027 */
[----:B------:R-:W-:Y:S01]  /*4e70*/  FMUL.FTZ R21, R50, R21 ;  /* 0x0000001532157220 */ /* 0x000fe20000410000 */
[----:B------:R-:W1:Y:S01]  /*4e80*/  MUFU.EX2 R27, R27 ;  /* 0x0000001b001b7308 */ /* 0x000e620000000800 */
[----:B------:R-:W-:Y:S01]  /*4e90*/  FMUL.FTZ R25, R16, R96 ;  /* 0x0000006010197220 */ /* 0x000fe20000410000 */
[----:B------:R-:W-:Y:S01]  /*4ea0*/  FFMA.FTZ R23, R36, R23, R37 ;  /* 0x0000001724177223 */ /* 0x000fe20000010025 */
[----:B------:R-:W-:Y:S01]  /*4eb0*/  FMUL.FTZ R21, R48, R21 ;  /* 0x0000001530157220 */ /* 0x000fe20000410000 */
[----:B------:R-:W1:Y:S01]  /*4ec0*/  MUFU.EX2 R26, R26 ;  /* 0x0000001a001a7308 */ /* 0x000e620000000800 */
[----:B------:R-:W-:Y:S01]  /*4ed0*/  FMUL.FTZ R22, R61, R22 ;  /* 0x000000163d167220 */ /* 0x000fe20000410000 */
[----:B------:R-:W-:Y:S01]  /*4ee0*/  FMUL.FTZ R24, R16, R95 ;  /* 0x0000005f10187220 */ /* 0x000fe20000410000 */
[----:B------:R-:W-:Y:S01]  /*4ef0*/  FFMA.FTZ R23, R34, R23, R35 ;  /* 0x0000001722177223 */ /* 0x000fe20000010023 */
[----:B------:R-:W-:Y:S01]  /*4f00*/  FMUL.FTZ R21, R46, R21 ;  /* 0x000000152e157220 */ /* 0x000fe20000410000 */
[----:B------:R-:W1:Y:S01]  /*4f10*/  MUFU.EX2 R25, R25 ;  /* 0x0000001900197308 */ /* 0x000e620000000800 */
[----:B0-----:R-:W-:Y:S01]  /*4f20*/  FMUL.FTZ R17, R60, R17 ;  /* 0x000000113c117220 */ /* 0x001fe20000410000 */
[----:B------:R-:W-:Y:S01]  /*4f30*/  FMUL.FTZ R16, R16, R94 ;  /* 0x0000005e10107220 */ /* 0x000fe20000410000 */
[----:B------:R-:W-:Y:S01]  /*4f40*/  FSEL R29, R22, RZ, !P4 ;  /* 0x000000ff161d7208 */ /* 0x000fe20006000000 */
[----:B------:R-:W-:Y:S01]  /*4f50*/  FFMA.FTZ R22, R32, R23, R33 ;  /* 0x0000001720167223 */ /* 0x000fe20000010021 */
[----:B-1----:R-:W-:Y:S01]  /*4f60*/  FSEL R28, R28, 1, !P4 ;  /* 0x3f8000001c1c7808 */ /* 0x002fe20006000000 */
[----:B------:R-:W-:Y:S01]  /*4f70*/  FMUL.FTZ R21, R44, R21 ;  /* 0x000000152c157220 */ /* 0x000fe20000410000 */
[----:B------:R-:W0:Y:S01]  /*4f80*/  MUFU.EX2 R24, R24 ;  /* 0x0000001800187308 */ /* 0x000e220000000800 */
[----:B------:R-:W-:Y:S01]  /*4f90*/  FMUL.FTZ R18, R59, R18 ;  /* 0x000000123b127220 */ /* 0x000fe20000410000 */
[----:B------:R-:W-:Y:S01]  /*4fa0*/  FSEL R27, R27, 1, !P5 ;  /* 0x3f8000001b1b7808 */ /* 0x000fe20006800000 */
[----:B------:R-:W-:Y:S01]  /*4fb0*/  FFMA.FTZ R42, R28, R22, R29 ;  /* 0x000000161c2a7223 */ /* 0x000fe2000001001d */
[----:B------:R-:W-:Y:S01]  /*4fc0*/  FSEL R23, R17, RZ, !P5 ;  /* 0x000000ff11177208 */ /* 0x000fe20006800000 */
[----:B------:R-:W-:Y:S01]  /*4fd0*/  FMUL.FTZ R21, R38, R21 ;  /* 0x0000001526157220 */ /* 0x000fe20000410000 */
[----:B------:R-:W1:Y:S01]  /*4fe0*/  MUFU.EX2 R16, R16 ;  /* 0x0000001000107308 */ /* 0x000e620000000800 */
[----:B------:R-:W-:Y:S01]  /*4ff0*/  FMUL.FTZ R20, R57, R20 ;  /* 0x0000001439147220 */ /* 0x000fe20000410000 */
[----:B------:R-:W-:Y:S01]  /*5000*/  FSEL R26, R26, 1, !P0 ;  /* 0x3f8000001a1a7808 */ /* 0x000fe20004000000 */
[----:B------:R-:W-:Y:S01]  /*5010*/  FFMA.FTZ R41, R27, R42, R23 ;  /* 0x0000002a1b297223 */ /* 0x000fe20000010017 */
[----:B------:R-:W-:Y:S01]  /*5020*/  FSEL R22, R18, RZ, !P0 ;  /* 0x000000ff12167208 */ /* 0x000fe20004000000 */
[----:B------:R-:W-:Y:S01]  /*5030*/  FMUL.FTZ R17, R36, R21 ;  /* 0x0000001524117220 */ /* 0x000fe20000410000 */
[----:B------:R-:W-:Y:S01]  /*5040*/  FMUL.FTZ R19, R56, R19 ;  /* 0x0000001338137220 */ /* 0x000fe20000410000 */
[----:B------:R-:W-:-:S02]  /*5050*/  FSEL R25, R25, 1, !P1 ;  /* 0x3f80000019197808 */ /* 0x000fc40004800000 */
[----:B------:R-:W-:Y:S01]  /*5060*/  FSEL R21, R20, RZ, !P1 ;  /* 0x000000ff14157208 */ /* 0x000fe20004800000 */
[----:B------:R-:W-:Y:S01]  /*5070*/  FFMA.FTZ R42, R26, R41, R22 ;  /* 0x000000291a2a7223 */ /* 0x000fe20000010016 */
[----:B------:R-:W-:Y:S01]  /*5080*/  FMUL.FTZ R17, R34, R17 ;  /* 0x0000001122117220 */ /* 0x000fe20000410000 */
[----:B------:R-:W-:Y:S01]  /*5090*/  FMUL.FTZ R18, R55, R40 ;  /* 0x0000002837127220 */ /* 0x000fe20000410000 */
[----:B0-----:R-:W-:Y:S01]  /*50a0*/  FSEL R24, R24, 1, !P2 ;  /* 0x3f80000018187808 */ /* 0x001fe20005000000 */
[----:B------:R-:W-:Y:S01]  /*50b0*/  FFMA.FTZ R41, R25, R42, R21 ;  /* 0x0000002a19297223 */ /* 0x000fe20000010015 */
[----:B------:R-:W-:Y:S01]  /*50c0*/  FSEL R20, R19, RZ, !P2 ;  /* 0x000000ff13147208 */ /* 0x000fe20005000000 */
[----:B------:R-:W-:Y:S01]  /*50d0*/  FMUL.FTZ R17, R32, R17 ;  /* 0x0000001120117220 */ /* 0x000fe20000410000 */
[----:B-1----:R-:W-:Y:S02]  /*50e0*/  FSEL R19, R16, 1, !P3 ;  /* 0x3f80000010137808 */ /* 0x002fe40005800000 */
[----:B------:R-:W-:Y:S01]  /*50f0*/  FSEL R18, R18, RZ, !P3 ;  /* 0x000000ff12127208 */ /* 0x000fe20005800000 */
[----:B------:R-:W-:Y:S01]  /*5100*/  FFMA.FTZ R41, R24, R41, R20 ;  /* 0x0000002918297223 */ /* 0x000fe20000010014 */
[----:B------:R-:W-:-:S02]  /*5110*/  FMUL.FTZ R16, R28, R17 ;  /* 0x000000111c107220 */ /* 0x000fc40000410000 */
[----:B------:R-:W0:Y:S01]  /*5120*/  S2R R17, SR_LANEID ;  /* 0x0000000000117919 */ /* 0x000e220000000000 */
[----:B------:R-:W-:Y:S01]  /*5130*/  FFMA.FTZ R40, R19, R41, R18 ;  /* 0x0000002913287223 */ /* 0x000fe20000010012 */
[----:B------:R-:W-:-:S04]  /*5140*/  FMUL.FTZ R41, R27, R16 ;  /* 0x000000101b297220 */ /* 0x000fc80000410000 */
[----:B------:R-:W1:Y:S01]  /*5150*/  SHFL.UP PT, R42, R40, 0x1, RZ ;  /* 0x04200000282a7989 */ /* 0x000e6200000e00ff */
[----:B------:R-:W-:-:S04]  /*5160*/  FMUL.FTZ R16, R26, R41 ;  /* 0x000000291a107220 */ /* 0x000fc80000410000 */
[----:B------:R-:W-:-:S04]  /*5170*/  FMUL.FTZ R41, R25, R16 ;  /* 0x0000001019297220 */ /* 0x000fc80000410000 */
[----:B------:R-:W-:-:S04]  /*5180*/  FMUL.FTZ R16, R24, R41 ;  /* 0x0000002918107220 */ /* 0x000fc80000410000 */
[----:B------:R-:W-:-:S05]  /*5190*/  FMUL.FTZ R41, R19, R16 ;  /* 0x0000001013297220 */ /* 0x000fca0000410000 */
[----:B------:R-:W5:Y:S01]  /*51a0*/  SHFL.UP PT, R16, R41, 0x1, RZ ;  /* 0x0420000029107989 */ /* 0x000f6200000e00ff */
[----:B-1----:R-:W-:Y:S01]  /*51b0*/  FFMA.FTZ R85, R41, R42, R40 ;  /* 0x0000002a29557223 */ /* 0x002fe20000010028 */
[----:B0-----:R-:W-:-:S04]  /*51c0*/  ISETP.GE.AND P0, PT, R17, 0x1, PT ;  /* 0x000000011100780c */ /* 0x001fc80003f06270 */
[----:B------:R-:W-:-:S05]  /*51d0*/  FSEL R42, R40, R85, !P0 ;  /* 0x00000055282a7208 */ /* 0x000fca0004000000 */
[----:B------:R-:W0:Y:S04]  /*51e0*/  SHFL.UP PT, R84, R42, 0x2, RZ ;  /* 0x044000002a547989 */ /* 0x000e2800000e00ff */
[----:B-----5:R-:W-:-:S05]  /*51f0*/  @P0 FMUL.FTZ R41, R41, R16 ;  /* 0x0000001029290220 */ /* 0x020fca0000410000 */
        /* <DEDUP_REMOVED lines=9> */
[----:B------:R-:W-:-:S07]  /*5290*/  FSEL R164, R40, R85, !P0 ;  /* 0x0000005528a47208 */ /* 0x000fce0004000000 */
[----:B-1----:R-:W-:Y:S01]  /*52a0*/  @P0 FMUL.FTZ R41, R41, R16 ;  /* 0x0000001029290220 */ /* 0x002fe20000410000 */
[----:B------:R-:W0:Y:S04]  /*52b0*/  SHFL.UP PT, R42, R164, 0x8, RZ ;  /* 0x05000000a42a7989 */ /* 0x000e2800000e00ff */
[----:B------:R-:W1:Y:S01]  /*52c0*/  SHFL.UP PT, R16, R41, 0x8, RZ ;  /* 0x0500000029107989 */ /* 0x000e6200000e00ff */
[C---:B------:R-:W-:Y:S01]  /*52d0*/  ISETP.GE.AND P0, PT, R17.reuse, 0x8, PT ;  /* 0x000000081100780c */ /* 0x040fe20003f06270 */
[----:B------:R-:W5:Y:S01]  /*52e0*/  S2UR UR14, SR_CgaCtaId ;  /* 0x00000000000e79c3 */ /* 0x000f620000008800 */
[----:B------:R-:W-:Y:S01]  /*52f0*/  ISETP.NE.AND P5, PT, R17, 0x1f, PT ;  /* 0x0000001f1100780c */ /* 0x000fe20003fa5270 */
[----:B0-----:R-:W-:-:S10]  /*5300*/  FFMA.FTZ R85, R41, R42, R164 ;  /* 0x0000002a29557223 */ /* 0x001fd400000100a4 */
[----:B-1----:R-:W-:Y:S01]  /*5310*/  @P0 FMUL.FTZ R41, R41, R16 ;  /* 0x0000001029290220 */ /* 0x002fe20000410000 */
[----:B------:R-:W-:-:S04]  /*5320*/  FSEL R164, R164, R85, !P0 ;  /* 0x00000055a4a47208 */ /* 0x000fc80004000000 */
[----:B------:R-:W0:Y:S04]  /*5330*/  SHFL.UP PT, R86, R41, 0x10, RZ ;  /* 0x0600000029567989 */ /* 0x000e2800000e00ff */
[----:B------:R-:W1:Y:S01]  /*5340*/  SHFL.UP PT, R87, R164, 0x10, RZ ;  /* 0x06000000a4577989 */ /* 0x000e6200000e00ff */
[----:B------:R-:W-:-:S03]  /*5350*/  LOP3.LUT P0, RZ, R54, 0x1f, RZ, 0xc0, !PT ;  /* 0x0000001f36ff7812 */ /* 0x000fc6000780c0ff */
[----:B------:R-:W-:Y:S01]  /*5360*/  STS [R141+0x2100], R14 ;  /* 0x0021000e8d007388 */ /* 0x000fe20000000800 */
[----:B------:R-:W-:-:S03]  /*5370*/  ISETP.EQ.OR P0, PT, RZ, UR6, P0 ;  /* 0x00000006ff007c0c */ /* 0x000fc60008702670 */
[----:B------:R-:W-:Y:S04]  /*5380*/  STS [R140+0x2180], R43 ;  /* 0x0021802b8c007388 */ /* 0x000fe80000000800 */
[----:B--2---:R-:W-:Y:S01]  /*5390*/  STS [R139+0x2200], R10 ;  /* 0x0022000a8b007388 */ /* 0x004fe20000000800 */
[----:B------:R-:W-:-:S03]  /*53a0*/  SHF.R.U32.HI R84, RZ, 0x5, R54 ;  /* 0x00000005ff547819 */ /* 0x000fc60000011636 */
[----:B------:R-:W-:Y:S01]  /*53b0*/  STS [R138+0x2280], R13 ;  /* 0x0022800d8a007388 */ /* 0x000fe20000000800 */
[----:B------:R-:W-:-:S03]  /*53c0*/  UMOV UR17, 0x400 ;  /* 0x0000040000117882 */ /* 0x000fc60000000000 */
[----:B---3--:R-:W-:Y:S04]  /*53d0*/  STS [R137+0x2300], R8 ;  /* 0x0023000889007388 */ /* 0x008fe80000000800 */
[----:B------:R-:W-:Y:S01]  /*53e0*/  STS [R136+0x2380], R11 ;  /* 0x0023800b88007388 */ /* 0x000fe20000000800 */
[----:B-----5:R-:W-:-:S03]  /*53f0*/  ULEA UR17, UR14, UR17, 0x18 ;  /* 0x000000110e117291 */ /* 0x020fc6000f8ec0ff */
[----:B----4-:R-:W-:Y:S01]  /*5400*/  STS [R135+0x2400], R12 ;  /* 0x0024000c87007388 */ /* 0x010fe20000000800 */
[----:B------:R-:W-:-:S03]  /*5410*/  ISETP.NE.AND P2, PT, R84, 0x3, PT ;  /* 0x000000035400780c */ /* 0x000fc60003f45270 */
[----:B------:R-:W-:Y:S01]  /*5420*/  STS [R134+0x2480], R15 ;  /* 0x0024800f86007388 */ /* 0x000fe20000000800 */
[----:B------:R-:W-:-:S03]  /*5430*/  ISETP.NE.AND P1, PT, R84, 0x2, PT ;  /* 0x000000025400780c */ /* 0x000fc60003f25270 */
[----:B------:R2:W-:Y:S01]  /*5440*/  STS [R133+0x2500], R0 ;  /* 0x0025000085007388 */ /* 0x0005e20000000800 */
[----:B------:R-:W-:Y:S01]  /*5450*/  ISETP.NE.AND P3, PT, R84, 0x1, PT ;  /* 0x000000015400780c */ /* 0x000fe20003f65270 */
[----:B------:R-:W-:Y:S02]  /*5460*/  IMAD.MOV.U32 R84, RZ, RZ, 0x3f800000 ;  /* 0x3f800000ff547424 */ /* 0x000fe400078e00ff */
[----:B------:R-:W-:Y:S01]  /*5470*/  STS [R132+0x2580], R9 ;  /* 0x0025800984007388 */ /* 0x000fe20000000800 */
[----:B------:R-:W-:-:S03]  /*5480*/  HFMA2 R85, -RZ, RZ, 0, 0 ;  /* 0x00000000ff557431 */ /* 0x000fc600000001ff */
[----:B------:R-:W-:Y:S01]  /*5490*/  STS [R131+0x2600], R6 ;  /* 0x0026000683007388 */ /* 0x000fe20000000800 */
[----:B--2---:R-:W-:-:S03]  /*54a0*/  @!P5 SHF.R.U32.HI R0, RZ, 0x2, R54 ;  /* 0x00000002ff00d819 */ /* 0x004fc60000011636 */
[----:B------:R-:W-:Y:S01]  /*54b0*/  STS [R130+0x2680], R7 ;  /* 0x0026800782007388 */ /* 0x000fe20000000800 */
[C---:B0-----:R-:W-:Y:S01]  /*54c0*/  FMUL.FTZ R86, R41.reuse, R86 ;  /* 0x0000005629567220 */ /* 0x041fe20000410000 */
[----:B------:R-:W-:Y:S01]  /*54d0*/  @!P5 LOP3.LUT R165, R0, 0xf8, RZ, 0xc0, !PT ;  /* 0x000000f800a5d812 */ /* 0x000fe200078ec0ff */
[----:B-1----:R-:W-:Y:S01]  /*54e0*/  FFMA.FTZ R87, R41, R87, R164 ;  /* 0x0000005729577223 */ /* 0x002fe200000100a4 */
        /* <DEDUP_REMOVED lines=22> */
[----:B------:R0:W-:Y:S01]  /*5650*/  @!P5 STS.64 [R165+UR17+0x4200], R86 ;  /* 0x00420056a500d988 */ /* 0x0001e20008000a11 */
[----:B------:R-:W-:Y:S01]  /*5660*/  BAR.SYNC.DEFER_BLOCKING 0x0 ;  /* 0x0000000000007b1d */ /* 0x000fe20000010000 */
[----:B------:R-:W-:-:S04]  /*5670*/  ISETP.GE.AND P4, PT, R17, 0x10, PT ;  /* 0x000000101100780c */ /* 0x000fc80003f86270 */
[----:B0-----:R-:W-:Y:S02]  /*5680*/  FSEL R86, R41, R86, !P4 ;  /* 0x0000005629567208 */ /* 0x001fe40006000000 */
[----:B------:R-:W0:Y:S01]  /*5690*/  LDS.128 R40, [UR17+0x4200] ;  /* 0x00420011ff287984 */ /* 0x000e220008000c00 */
[----:B------:R-:W-:-:S03]  /*56a0*/  FSEL R87, R164, R87, !P4 ;  /* 0x00000057a4577208 */ /* 0x000fc60006000000 */
[----:B------:R-:W-:Y:S04]  /*56b0*/  SHFL.UP PT, R86, R86, 0x1, RZ ;  /* 0x0420000056567989 */ /* 0x000fe800000e00ff */
[----:B------:R-:W-:Y:S01]  /*56c0*/  SHFL.UP PT, R87, R87, 0x1, RZ ;  /* 0x0420000057577989 */ /* 0x000fe200000e00ff */
[C---:B0-----:R-:W-:Y:S01]  /*56d0*/  FSEL R159, R41.reuse, R159, !P3 ;  /* 0x0000009f299f7208 */ /* 0x041fe20005800000 */
[----:B------:R-:W-:Y:S01]  /*56e0*/  FFMA.FTZ R161, R41, R42, R43 ;  /* 0x0000002a29a17223 */ /* 0x000fe2000001002b */
[C---:B------:R-:W-:Y:S01]  /*56f0*/  FSEL R160, R40.reuse, R160, !P3 ;  /* 0x000000a028a07208 */ /* 0x040fe20005800000 */
[----:B------:R-:W-:Y:S02]  /*5700*/  FMUL.FTZ R164, R40, R42 ;  /* 0x0000002a28a47220 */ /* 0x000fe40000410000 */
[----:B------:R-:W0:Y:S01]  /*5710*/  LDS.128 R40, [UR17+0x4210] ;  /* 0x00421011ff287984 */ /* 0x000e220008000c00 */
[----:B------:R-:W-:-:S02]  /*5720*/  ISETP.GE.U32.AND P0, PT, R54, 0x20, PT ;  /* 0x000000203600780c */ /* 0x000fc40003f06070 */
[----:B------:R-:W-:Y:S02]  /*5730*/  FSEL R159, R161, R159, !P1 ;  /* 0x0000009fa19f7208 */ /* 0x000fe40004800000 */
[C---:B------:R-:W-:Y:S01]  /*5740*/  FSEL R160, R164.reuse, R160, !P1 ;  /* 0x000000a0a4a07208 */ /* 0x040fe20004800000 */
[----:B------:R-:W-:Y:S08]  /*5750*/  BSSY.RECONVERGENT B0, `(.L_x_2753) ;  /* 0x0000016000007945 */ /* 0x000ff00003800200 */
[----:B------:R-:W-:Y:S01]  /*5760*/  @P0 ISETP.NE.AND P1, PT, R17, RZ, PT ;  /* 0x000000ff1100020c */ /* 0x000fe20003f25270 */
[-C--:B0-----:R-:W-:Y:S01]  /*5770*/  FFMA.FTZ R41, R161, R40.reuse, R41 ;  /* 0x00000028a1297223 */ /* 0x081fe20000010029 */
[----:B------:R-:W-:-:S04]  /*5780*/  FMUL.FTZ R161, R164, R40 ;  /* 0x00000028a4a17220 */ /* 0x000fc80000410000 */
[----:B------:R-:W-:Y:S02]  /*5790*/  FSEL R159, R41, R159, !P2 ;  /* 0x0000009f299f7208 */ /* 0x000fe40005000000 */
[----:B------:R-:W-:Y:S01]  /*57a0*/  FSEL R160, R161, R160, !P2 ;  /* 0x000000a0a1a07208 */ /* 0x000fe20005000000 */
[----:B------:R-:W-:Y:S02]  /*57b0*/  FFMA.FTZ R164, R42, R41, R43 ;  /* 0x000000292aa47223 */ /* 0x000fe4000001002b */
[C---:B------:R-:W-:Y:S02]  /*57c0*/  @P0 FFMA.FTZ R40, R86.reuse, R159, R87 ;  /* 0x0000009f56280223 */ /* 0x040fe40000010057 */
[----:B------:R-:W-:Y:S01]  /*57d0*/  @P0 FMUL.FTZ R41, R86, R160 ;  /* 0x000000a056290220 */ /* 0x000fe20000410000 */
[----:B------:R-:W-:Y:S01]  /*57e0*/  FMUL.FTZ R161, R42, R161 ;  /* 0x000000a12aa17220 */ /* 0x000fe20000410000 */
[----:B------:R-:W-:Y:S02]  /*57f0*/  ISETP.NE.AND P2, PT, R54, RZ, PT ;  /* 0x000000ff3600720c */ /* 0x000fe40003f45270 */
[----:B------:R-:W-:-:S02]  /*5800*/  @P0 FSEL R87, R159, R40, !P1 ;  /* 0x000000289f570208 */ /* 0x000fc40004800000 */
[----:B------:R-:W-:Y:S01]  /*5810*/  @P0 FSEL R86, R160, R41, !P1 ;  /* 0x00000029a0560208 */ /* 0x000fe20004800000 */
[----:B------:R-:W-:Y:S01]  /*5820*/  @P0 IMAD.MOV.U32 R41, RZ, RZ, R85 ;  /* 0x000000ffff290224 */ /* 0x000fe200078e0055 */
        /* <DEDUP_REMOVED lines=8> */
.L_x_2754:
[----:B------:R-:W-:Y:S05]  /*58b0*/  BSYNC.RECONVERGENT B0 ;  /* 0x0000000000007941 */ /* 0x000fea0003800200 */
.L_x_2753:
        /* <DEDUP_REMOVED lines=28> */
[----:B------:R-:W-:-:S04]  /*5a80*/  IMAD.U32 R18, RZ, RZ, UR34 ;  /* 0x00000022ff127e24 */ /* 0x000fc8000f8e00ff */
[----:B------:R-:W-:-:S05]  /*5a90*/  MOV R19, UR35 ;  /* 0x0000002300137c02 */ /* 0x000fca0008000f00 */
[----:B------:R1:W-:Y:S02]  /*5aa0*/  STG.E.64 desc[UR26][R18.64], R40 ;  /* 0x0000002812007986 */ /* 0x0003e4000c101b1a */
.L_x_2756:
[----:B------:R-:W-:Y:S05]  /*5ab0*/  BSYNC.RECONVERGENT B0 ;  /* 0x0000000000007941 */ /* 0x000fea0003800200 */
.L_x_2755:
[----:B------:R-:W-:Y:S01]  /*5ac0*/  ULEA UR20, UP0, UR10, UR20, 0x2 ;  /* 0x000000140a147291 */ /* 0x000fe2000f8010ff */
[----:B------:R-:W-:Y:S01]  /*5ad0*/  FFMA.FTZ R76, R5, R23, R76 ;  /* 0x00000017054c7223 */ /* 0x000fe2000001004c */
[----:B------:R-:W-:Y:S01]  /*5ae0*/  UIADD3 UR11, UPT, UPT, UR11, 0x1, URZ ;  /* 0x000000010b0b7890 */ /* 0x000fe2000fffe0ff */
[----:B------:R-:W-:Y:S01]  /*5af0*/  FFMA.FTZ R78, R7, R32, R78 ;  /* 0x00000020074e7223 */ /* 0x000fe2000001004e */
[----:B------:R-:W-:Y:S01]  /*5b00*/  UIADD3.X UR21, UPT, UPT, UR21, UR19, URZ, UP0, !UPT ;  /* 0x0000001315157290 */ /* 0x000fe200087fe4ff */
[----:B------:R-:W-:Y:S01]  /*5b10*/  IMAD.U32 R5, RZ, RZ, UR36 ;  /* 0x00000024ff057e24 */ /* 0x000fe2000f8e00ff */
[----:B------:R-:W-:Y:S01]  /*5b20*/  UISETP.NE.AND UP0, UPT, UR11, URZ, UPT ;  /* 0x000000ff0b00728c */ /* 0x000fe2000bf05270 */
[----:B------:R-:W-:Y:S01]  /*5b30*/  MOV R7, UR38 ;  /* 0x0000002600077c02 */ /* 0x000fe20008000f00 */
[----:B------:R-:W-:Y:S01]  /*5b40*/  FFMA.FTZ R93, R16, R30, R93 ;  /* 0x0000001e105d7223 */ /* 0x000fe2000001005d */
[----:B------:R-:W-:Y:S01]  /*5b50*/  FFMA.FTZ R92, R15, R52, R92 ;  /* 0x000000340f5c7223 */ /* 0x000fe2000001005c */
[----:B------:R-:W-:Y:S01]  /*5b60*/  LEA R162, P0, R5, R162, 0x2 ;  /* 0x000000a205a27211 */ /* 0x000fe200078010ff */
[----:B------:R-:W-:Y:S01]  /*5b70*/  FFMA.FTZ R91, R14, R50, R91 ;  /* 0x000000320e5b7223 */ /* 0x000fe2000001005b */
[----:B------:R-:W-:Y:S01]  /*5b80*/  LEA R82, P1, R7, R82, 0x2 ;  /* 0x0000005207527211 */ /* 0x000fe200078210ff */
        /* <DEDUP_REMOVED lines=12> */
[----:B------:R-:W-:Y:S01]  /*5c50*/  UIADD3 UR8, UPT, UPT, UR8, 0x1, URZ ;  /* 0x0000000108087890 */ /* 0x000fe2000fffe0ff */
[----:B------:R-:W-:Y:S01]  /*5c60*/  IADD3.X R83, PT, PT, R83, UR15, RZ, P1, !PT ;  /* 0x0000000f53537c10 */ /* 0x000fe20008ffe4ff */
[----:B------:R-:W-:Y:S01]  /*5c70*/  UIADD3 UR9, UPT, UPT, UR9, 0x8, URZ ;  /* 0x0000000809097890 */ /* 0x000fe2000fffe0ff */
[----:B------:R-:W-:Y:S11]  /*5c80*/  BRA.U UP0, `(.L_x_2757) ;  /* 0xffffffe100f47547 */ /* 0x000ff6000b83ffff */
.L_x_2752:
[----:B------:R-:W2:Y:S01]  /*5c90*/  S2R R157, SR_TID.X ;  /* 0x00000000009d7919 */ /* 0x000ea20000002100 */
[----:B------:R-:W-:Y:S01]  /*5ca0*/  USHF.L.U32 UR10, UR6, 0xb, URZ ;  /* 0x0000000b060a7899 */ /* 0x000fe200080006ff */
[----:B------:R-:W-:Y:S01]  /*5cb0*/  LOP3.LUT R158, R158, 0x3e00, RZ, 0xc0, !PT ;  /* 0x00003e009e9e7812 */ /* 0x000fe200078ec0ff */
[----:B------:R-:W3:Y:S01]  /*5cc0*/  LDCU.64 UR8, c[0x0][0x478] ;  /* 0x00008f00ff0877ac */ /* 0x000ee20008000a00 */
[----:B------:R-:W-:Y:S03]  /*5cd0*/  BAR.SYNC.DEFER_BLOCKING 0x0 ;  /* 0x0000000000007b1d */ /* 0x000fe60000010000 */
[----:B------:R-:W-:Y:S01]  /*5ce0*/  MOV R2, UR10 ;  /* 0x0000000a00027c02 */ /* 0x000fe20008000f00 */
[----:B------:R-:W-:Y:S02]  /*5cf0*/  UIADD3 UR24, UP0, UPT, UR24, 0x2000, URZ ;  /* 0x0000200018187890 */ /* 0x000fe4000ff1e0ff */
[----:B------:R-:W-:-:S02]  /*5d00*/  UIADD3 UR6, UPT, UPT, UR6, 0x1, URZ ;  /* 0x0000000106067890 */ /* 0x000fc4000fffe0ff */
[----:B------:R-:W-:Y:S02]  /*5d10*/  UIADD3.X UR25, UPT, UPT, URZ, UR25, URZ, UP0, !UPT ;  /* 0x00000019ff197290 */ /* 0x000fe400087fe4ff */
[----:B------:R-:W-:Y:S02]  /*5d20*/  UIADD3 UR22, UP1, UPT, UR22, 0x2000, URZ ;  /* 0x0000200016167890 */ /* 0x000fe4000ff3e0ff */
[----:B------:R-:W-:Y:S02]  /*5d30*/  UIADD3 UR28, UP2, UPT, UR28, 0x2000, URZ ;  /* 0x000020001c1c7890 */ /* 0x000fe4000ff5e0ff */
[----:B------:R-:W-:Y:S02]  /*5d40*/  UIADD3 UR30, UP3, UPT, UR30, 0x2000, URZ ;  /* 0x000020001e1e7890 */ /* 0x000fe4000ff7e0ff */
[----:B------:R-:W-:Y:S02]  /*5d50*/  UIADD3.X UR23, UPT, UPT, URZ, UR23, URZ, UP1, !UPT ;  /* 0x00000017ff177290 */ /* 0x000fe40008ffe4ff */
[----:B------:R-:W-:-:S02]  /*5d60*/  UIADD3.X UR29, UPT, UPT, URZ, UR29, URZ, UP2, !UPT ;  /* 0x0000001dff1d7290 */ /* 0x000fc400097fe4ff */
[----:B------:R-:W-:Y:S01]  /*5d70*/  UIADD3.X UR31, UPT, UPT, URZ, UR31, URZ, UP3, !UPT ;  /* 0x0000001fff1f7290 */ /* 0x000fe20009ffe4ff */
[----:B------:R-:W-:Y:S01]  /*5d80*/  STS [R125], R93 ;  /* 0x0000005d7d007388 */ /* 0x000fe20000000800 */
[----:B--2---:R-:W-:-:S03]  /*5d90*/  ISETP.NE.AND P0, PT, R157, RZ, PT ;  /* 0x000000ff9d00720c */ /* 0x004fc60003f05270 */
[----:B------:R-:W-:Y:S01]  /*5da0*/  STS [R124+0x4], R92 ;  /* 0x0000045c7c007388 */ /* 0x000fe20000000800 */
[----:B------:R-:W-:-:S03]  /*5db0*/  LOP3.LUT R5, R158, 0x1f, R157, 0xf8, !PT ;  /* 0x0000001f9e057812 */ /* 0x000fc600078ef89d */
[----:B------:R-:W-:Y:S04]  /*5dc0*/  STS [R123+0x8], R91 ;  /* 0x0000085b7b007388 */ /* 0x000fe80000000800 */
[----:B------:R-:W-:Y:S02]  /*5dd0*/  STS [R122+0xc], R90 ;  /* 0x00000c5a7a007388 */ /* 0x000fe40000000800 */
[----:B------:R-:W2:Y:S02]  /*5de0*/  @!P0 LDC R0, c[0x0][0x388] ;  /* 0x0000e200ff008b82 */ /* 0x000ea40000000800 */
[----:B------:R-:W-:Y:S04]  /*5df0*/  STS [R121+0x10], R89 ;  /* 0x0000105979007388 */ /* 0x000fe80000000800 */
[----:B------:R-:W-:Y:S04]  /*5e00*/  STS [R120+0x14], R88 ;  /* 0x0000145878007388 */ /* 0x000fe80000000800 */
[----:B------:R-:W-:Y:S04]  /*5e10*/  STS [R119+0x18], R81 ;  /* 0x0000185177007388 */ /* 0x000fe80000000800 */
[----:B------:R-:W-:Y:S04]  /*5e20*/  STS [R118+0x1c], R80 ;  /* 0x00001c5076007388 */ /* 0x000fe80000000800 */
[----:B------:R-:W-:Y:S04]  /*5e30*/  STS [R117+0x20], R79 ;  /* 0x0000204f75007388 */ /* 0x000fe80000000800 */
[----:B------:R-:W-:Y:S01]  /*5e40*/  STS [R116+0x24], R78 ;  /* 0x0000244e74007388 */ /* 0x000fe20000000800 */
[----:B--2---:R-:W-:-:S03]  /*5e50*/  @!P0 VIADD R0, R0, -UR10 ;  /* 0x8000000a00008c36 */ /* 0x004fc60008000000 */
        /* <DEDUP_REMOVED lines=20> */
[----:B-1----:R-:W-:Y:S04]  /*5fa0*/  LDS R19, [R128+0x680] ;  /* 0x0006800080137984 */ /* 0x002fe80000000800 */
[----:B------:R-:W-:Y:S04]  /*5fb0*/  LDS R127, [R127+0x700] ;  /* 0x000700007f7f7984 */ /* 0x000fe80000000800 */
[----:B------:R-:W-:Y:S04]  /*5fc0*/  LDS R21, [R126+0x780] ;  /* 0x000780007e157984 */ /* 0x000fe80000000800 */
[----:B------:R-:W-:Y:S01]  /*5fd0*/  @!P0 STS [UR17+0x2100], R0 ;  /* 0x00210000ff008988 */ /* 0x000fe20008000811 */
[----:B------:R-:W-:Y:S01]  /*5fe0*/  BAR.SYNC.DEFER_BLOCKING 0x0 ;  /* 0x0000000000007b1d */ /* 0x000fe20000010000 */
[----:B------:R-:W-:-:S04]  /*5ff0*/  IADD3 R3, P0, P1, R5, UR12, R2 ;  /* 0x0000000c05037c10 */ /* 0x000fc8000f91e002 */
[----:B------:R-:W-:Y:S02]  /*6000*/  IADD3.X R6, PT, PT, RZ, UR7, RZ, P0, P1 ;  /* 0x00000007ff067c10 */ /* 0x000fe400087e24ff */
[C---:B---3--:R-:W-:Y:S01]  /*6010*/  LEA R2, P3, R3.reuse, UR8, 0x2 ;  /* 0x0000000803027c11 */ /* 0x048fe2000f8610ff */
        /* <DEDUP_REMOVED lines=38> */
.L_x_2759:
        /* <DEDUP_REMOVED lines=16> */
.L_x_5030:


//--------------------- .text._Z25selective_scan_fwd_kernelI32Selective_Scan_fwd_kernel_traitsILi128ELi16ELi1ELb0ELb1ELb1ELb1EffEEv13SSMParamsBase --------------------------
	.section	.text._Z25selective_scan_fwd_kernelI32Selective_Scan_fwd_kernel_traitsILi128ELi16ELi1ELb0ELb1ELb1ELb1EffEEv13SSMParamsBase,"ax",@progbits
	.align	128
        .global         _Z25selective_scan_fwd_kernelI32Selective_Scan_fwd_kernel_traitsILi128ELi16ELi1ELb0ELb1ELb1ELb1EffEEv13SSMParamsBase
        .type           _Z25selective_scan_fwd_kernelI32Selective_Scan_fwd_kernel_traitsILi128ELi16ELi1ELb0ELb1ELb1ELb1EffEEv13SSMParamsBase,@function
        .size           _Z25selective_scan_fwd_kernelI32Selective_Scan_fwd_kernel_traitsILi128ELi16ELi1ELb0ELb1ELb1ELb1EffEEv13SSMParamsBase,(.L_x_5031 - _Z25selective_scan_fwd_kernelI32Selective_Scan_fwd_kernel_traitsILi128ELi16ELi1ELb0ELb1ELb1ELb1EffEEv13SSMParamsBase)
        .other          _Z25selective_scan_fwd_kernelI32Selective_Scan_fwd_kernel_traitsILi128ELi16ELi1ELb0ELb1ELb1ELb1EffEEv13SSMParamsBase,@"STO_CUDA_ENTRY STV_DEFAULT"
_Z25selective_scan_fwd_kernelI32Selective_Scan_fwd_kernel_traitsILi128ELi16ELi1ELb0ELb1ELb1ELb1EffEEv13SSMParamsBase:
.text._Z25selective_scan_fwd_kernelI32Selective_Scan_fwd_kernel_traitsILi128ELi16ELi1ELb0ELb1ELb1ELb1EffEEv13SSMParamsBase:
[----:B------:R-:W-:Y:S01]  /*0000*/  LDC R1, c[0x0][0x37c] ;  /* 0x0000df00ff017b82 */ /* 0x000fe20000000800 */
[----:B------:R-:W0:Y:S07]  /*0010*/  LDCU.64 UR4, c[0x0][0x470] ;  /* 0x00008e00ff0477ac */ /* 0x000e2e0008000a00 */
[----:B------:R-:W1:Y:S01]  /*0020*/  S2UR UR25, SR_CTAID.Y ;  /* 0x00000000001979c3 */ /* 0x000e620000002600 */
[----:B------:R-:W2:Y:S01]  /*0030*/  LDCU.64 UR26, c[0x0][0x358] ;  /* 0x00006b00ff1a77ac */ /* 0x000ea20008000a00 */
[----:B------:R-:W3:Y:S01]  /*0040*/  LDCU UR24, c[0x0][0x398] ;  /* 0x00007300ff1877ac */ /* 0x000ee20008000800 */
[----:B------:R-:W4:Y:S01]  /*0050*/  LDCU.128 UR8, c[0x0][0x450] ;  /* 0x00008a00ff0877ac */ /* 0x000f220008000c00 */
[----:B------:R-:W2:Y:S01]  /*0060*/  LDCU.128 UR12, c[0x0][0x3f0] ;  /* 0x00007e00ff0c77ac */ /* 0x000ea20008000c00 */
[----:B0-----:R-:W-:Y:S01]  /*0070*/  UISETP.NE.U32.AND UP1, UPT, UR4, URZ, UPT ;  /* 0x000000ff0400728c */ /* 0x001fe2000bf25070 */
[----:B------:R-:W0:Y:S03]  /*0080*/  LDCU UR34, c[0x0][0x394] ;  /* 0x00007280ff2277ac */ /* 0x000e260008000800 */
[----:B------:R-:W-:Y:S01]  /*0090*/  UISETP.NE.AND.EX UP1, UPT, UR5, URZ, UPT, UP1 ;  /* 0x000000ff0500728c */ /* 0x000fe2000bf25310 */
[----:B---3--:R-:W-:Y:S01]  /*00a0*/  MOV R0, UR24 ;  /* 0x0000001800007c02 */ /* 0x008fe20008000f00 */
        /* <DEDUP_REMOVED lines=9> */
[----:B------:R-:W1:Y:S01]  /*0140*/  LDCU.64 UR32, c[0x0][0x3e8] ;  /* 0x00007d00ff2077ac */ /* 0x000e620008000a00 */
[----:B------:R-:W-:Y:S02]  /*0150*/  R2UR UR21, R0 ;  /* 0x00000000001572ca */ /* 0x000fe400000e0000 */
[----:B------:R-:W-:Y:S01]  /*0160*/  IMAD.U32 R5, RZ, RZ, UR5 ;  /* 0x00000005ff057e24 */ /* 0x000fe2000f8e00ff */
[----:B------:R-:W-:Y:S02]  /*0170*/  PLOP3.LUT P0, PT, PT, PT, UP0, 0x80, 0x8 ;  /* 0x000000000008781c */ /* 0x000fe40003f0f008 */
[----:B------:R-:W-:Y:S02]  /*0180*/  @UP0 ULEA UR10, UP2, UR25, UR10, 0x2 ;  /* 0x0000000a190a0291 */ /* 0x000fe4000f8410ff */
[----:B--2---:R-:W5:Y:S02]  /*0190*/  @P1 LDG.E R4, desc[UR26][R4.64] ;  /* 0x0000001a04041981 */ /* 0x004f64000c1e1900 */
[----:B------:R-:W-:-:S02]  /*01a0*/  @UP0 ULEA.HI.X UR11, UR25, UR11, URZ, 0x2, UP2 ;  /* 0x0000000b190b0291 */ /* 0x000fc400090f14ff */
[----:B------:R-:W-:Y:S02]  /*01b0*/  IMAD.U32 R2, RZ, RZ, UR10 ;  /* 0x0000000aff027e24 */ /* 0x000fe4000f8e00ff */
[----:B------:R-:W2:Y:S02]  /*01c0*/  I2F.RP R0, UR21 ;  /* 0x0000001500007d06 */ /* 0x000ea40008209400 */
[----:B------:R-:W-:-:S05]  /*01d0*/  IMAD.U32 R3, RZ, RZ, UR11 ;  /* 0x0000000bff037e24 */ /* 0x000fca000f8e00ff */
[----:B------:R0:W5:Y:S01]  /*01e0*/  @P0 LDG.E R2, desc[UR26][R2.64] ;  /* 0x0000001a02020981 */ /* 0x000162000c1e1900 */
[----:B--2---:R-:W2:Y:S02]  /*01f0*/  MUFU.RCP R0, R0 ;  /* 0x0000000000007308 */ /* 0x004ea40000001000 */
[----:B--2---:R-:W-:-:S06]  /*0200*/  VIADD R6, R0, 0xffffffe ;  /* 0x0ffffffe00067836 */ /* 0x004fcc0000000000 */
[----:B------:R-:W2:Y:S01]  /*0210*/  F2I.FTZ.U32.TRUNC.NTZ R6, R6 ;  /* 0x0000000600067305 */ /* 0x000ea2000021f000 */
[----:B0-----:R-:W-:Y:S02]  /*0220*/  IABS R3, UR25 ;  /* 0x0000001900037c13 */ /* 0x001fe40008000000 */
[----:B--2---:R-:W-:Y:S02]  /*0230*/  R2UR UR5, R6 ;  /* 0x00000000060572ca */ /* 0x004fe400000e0000 */
[----:B------:R-:W-:Y:S01]  /*0240*/  R2UR UR20, R3 ;  /* 0x00000000031472ca */ /* 0x000fe200000e0000 */
[----:B------:R-:W-:-:S10]  /*0250*/  UMOV UR4, URZ ;  /* 0x000000ff00047c82 */ /* 0x000fd40008000000 */
[----:B------:R-:W-:-:S04]  /*0260*/  UIADD3 UR16, UPT, UPT, URZ, -UR5, URZ ;  /* 0x80000005ff107290 */ /* 0x000fc8000fffe0ff */
[----:B------:R-:W-:-:S04]  /*0270*/  UIMAD UR16, UR16, UR21, URZ ;  /* 0x00000015101072a4 */ /* 0x000fc8000f8e02ff */
[----:B------:R-:W-:Y:S01]  /*0280*/  UIMAD.WIDE.U32 UR16, UR5, UR16, UR4 ;  /* 0x00000010051072a5 */ /* 0x000fe2000f8e0004 */
[----:B------:R-:W0:Y:S01]  /*0290*/  S2UR UR10, SR_CTAID.X ;  /* 0x00000000000a79c3 */ /* 0x000e220000002500 */
[----:B------:R-:W2:Y:S02]  /*02a0*/  LDCU.128 UR4, c[0x0][0x400] ;  /* 0x00008000ff0477ac */ /* 0x000ea40008000c00 */
[----:B------:R-:W-:-:S07]  /*02b0*/  UIMAD.WIDE.U32 UR18, UR17, UR20, URZ ;  /* 0x00000014111272a5 */ /* 0x000fce000f8e00ff */
[----:B------:R-:W-:Y:S02]  /*02c0*/  UMOV UR11, UR19 ;  /* 0x00000013000b7c82 */ /* 0x000fe40008000000 */
[----:B------:R-:W-:-:S04]  /*02d0*/  UIADD3 UR18, UPT, UPT, -UR11, URZ, URZ ;  /* 0x000000ff0b127290 */ /* 0x000fc8000fffe1ff */
[----:B------:R-:W-:-:S04]  /*02e0*/  UIMAD UR18, UR21, UR18, UR20 ;  /* 0x00000012151272a4 */ /* 0x000fc8000f8e0214 */
[----:B------:R-:W-:Y:S02]  /*02f0*/  UISETP.GT.U32.AND UP1, UPT, UR21, UR18, UPT ;  /* 0x000000121500728c */ /* 0x000fe4000bf24070 */
[----:B0-----:R-:W-:-:S09]  /*0300*/  UIMAD.WIDE.U32 UR16, UR10, UR12, URZ ;  /* 0x0000000c0a1072a5 */ /* 0x001fd2000f8e00ff */
[----:B------:R-:W-:-:S04]  /*0310*/  @!UP1 UIADD3 UR18, UPT, UPT, UR18, -UR21, URZ ;  /* 0x8000001512129290 */ /* 0x000fc8000fffe0ff */
[----:B------:R-:W-:Y:S02]  /*0320*/  UISETP.GE.U32.AND UP0, UPT, UR18, UR21, UPT ;  /* 0x000000151200728c */ /* 0x000fe4000bf06070 */
[----:B------:R-:W-:Y:S02]  /*0330*/  UIMAD UR17, UR10, UR13, UR17 ;  /* 0x0000000d0a1172a4 */ /* 0x000fe4000f8e0211 */
[----:B--2---:R-:W-:Y:S02]  /*0340*/  UIMAD.WIDE.U32 UR12, UR10, UR4, URZ ;  /* 0x000000040a0c72a5 */ /* 0x004fe4000f8e00ff */
[----:B------:R-:W-:Y:S02]  /*0350*/  ULOP3.LUT UR4, UR25, UR24, URZ, 0x3c, !UPT ;  /* 0x0000001819047292 */ /* 0x000fe4000f8e3cff */
[----:B------:R-:W-:Y:S02]  /*0360*/  @!UP1 UIADD3 UR11, UPT, UPT, UR11, 0x1, URZ ;  /* 0x000000010b0b9890 */ /* 0x000fe4000fffe0ff */
[----:B------:R-:W-:-:S02]  /*0370*/  UISETP.GE.AND UP2, UPT, UR34, 0x1, UPT ;  /* 0x000000012200788c */ /* 0x000fc4000bf46270 */
[----:B------:R-:W-:Y:S02]  /*0380*/  UISETP.GE.AND UP1, UPT, UR4, URZ, UPT ;  /* 0x000000ff0400728c */ /* 0x000fe4000bf26270 */
[----:B------:R-:W-:Y:S02]  /*0390*/  @UP0 UIADD3 UR11, UPT, UPT, UR11, 0x1, URZ ;  /* 0x000000010b0b0890 */ /* 0x000fe4000fffe0ff */
[----:B------:R-:W-:Y:S01]  /*03a0*/  UISETP.NE.AND UP0, UPT, UR24, URZ, UPT ;  /* 0x000000ff1800728c */ /* 0x000fe2000bf05270 */
[----:B------:R-:W-:Y:S01]  /*03b0*/  PLOP3.LUT P2, PT, PT, PT, UP2, 0x80, 0x8 ;  /* 0x000000000008781c */ /* 0x000fe20003f4f028 */
[----:B------:R-:W-:Y:S02]  /*03c0*/  UIMAD UR13, UR10, UR5, UR13 ;  /* 0x000000050a0d72a4 */ /* 0x000fe4000f8e020d */
[----:B------:R-:W-:Y:S02]  /*03d0*/  UIMAD.WIDE.U32 UR16, UR25, UR14, UR16 ;  /* 0x0000000e191072a5 */ /* 0x000fe4000f8e0010 */
[----:B------:R-:W-:-:S02]  /*03e0*/  UIMAD.WIDE.U32 UR12, UR25, UR6, UR12 ;  /* 0x00000006190c72a5 */ /* 0x000fc4000f8e000c */
[----:B---3--:R-:W-:Y:S02]  /*03f0*/  UIMAD.WIDE.U32 UR18, UR10, UR30, URZ ;  /* 0x0000001e0a1272a5 */ /* 0x008fe4000f8e00ff */
[----:B------:R-:W-:Y:S02]  /*0400*/  @!UP1 UIADD3 UR11, UPT, UPT, -UR11, URZ, URZ ;  /* 0x000000ff0b0b9290 */ /* 0x000fe4000fffe1ff */
[----:B------:R-:W-:Y:S02]  /*0410*/  @!UP0 ULOP3.LUT UR11, URZ, UR24, URZ, 0x33, !UPT ;  /* 0x00000018ff0b8292 */ /* 0x000fe4000f8e33ff */
[----:B------:R-:W-:Y:S02]  /*0420*/  UIMAD UR23, UR25, UR15, UR17 ;  /* 0x0000000f191772a4 */ /* 0x000fe4000f8e0211 */
[----:B------:R-:W-:Y:S02]  /*0430*/  UIMAD UR22, UR25, UR7, UR13 ;  /* 0x00000007191672a4 */ /* 0x000fe4000f8e020d */
[----:B------:R-:W-:Y:S01]  /*0440*/  UIMAD UR21, UR10, UR31, UR19 ;  /* 0x0000001f0a1572a4 */ /* 0x000fe2000f8e0213 */
[----:B------:R-:W0:Y:S01]  /*0450*/  LDCU.64 UR30, c[0x0][0x3c8] ;  /* 0x00007900ff1e77ac */ /* 0x000e220008000a00 */
[----:B------:R-:W2:Y:S01]  /*0460*/  LDCU.128 UR4, c[0x0][0x460] ;  /* 0x00008c00ff0477ac */ /* 0x000ea20008000c00 */
[----:B----4-:R-:W-:-:S02]  /*0470*/  UIMAD.WIDE.U32 UR14, UR10, UR28, URZ ;  /* 0x0000001c0a0e72a5 */ /* 0x010fc4000f8e00ff */
[----:B------:R-:W-:Y:S01]  /*0480*/  USHF.R.S32.HI UR20, URZ, 0x1f, UR11 ;  /* 0x0000001fff147899 */ /* 0x000fe2000801140b */
[----:B012---:R-:W-:Y:S11]  /*0490*/  @!P2 EXIT ;  /* 0x000000000000a94d */ /* 0x007ff60003800000 */
[----:B------:R-:W0:Y:S01]  /*04a0*/  S2R R158, SR_TID.X ;  /* 0x00000000009e7919 */ /* 0x000e220000002100 */
[----:B------:R-:W-:Y:S01]  /*04b0*/  UMOV UR19, UR21 ;  /* 0x0000001500137c82 */ /* 0x000fe20008000000 */
[----:B------:R-:W-:Y:S02]  /*04c0*/  UIMAD UR13, UR20, UR32, URZ ;  /* 0x00000020140d72a4 */ /* 0x000fe4000f8e02ff */
[----:B------:R-:W-:Y:S01]  /*04d0*/  UIMAD.WIDE.U32 UR18, UR11, UR32, UR18 ;  /* 0x000000200b1272a5 */ /* 0x000fe2000f8e0012 */
[----:B------:R-:W1:Y:S01]  /*04e0*/  LDCU UR32, c[0x0][0x384] ;  /* 0x00007080ff2077ac */ /* 0x000e620008000800 */
[----:B------:R-:W-:Y:S01]  /*04f0*/  UIMAD UR15, UR10, UR29, UR15 ;  /* 0x0000001d0a0f72a4 */ /* 0x000fe2000f8e020f */
[----:B------:R-:W2:Y:S01]  /*0500*/  LDCU.64 UR28, c[0x0][0x448] ;  /* 0x00008900ff1c77ac */ /* 0x000ea20008000a00 */
[----:B------:R-:W-:Y:S02]  /*0510*/  UIMAD UR24, UR11, UR33, UR13 ;  /* 0x000000210b1872a4 */ /* 0x000fe4000f8e020d */
[----:B------:R-:W-:Y:S01]  /*0520*/  ULEA UR13, UP0, UR16, UR4, 0x2 ;  /* 0x00000004100d7291 */ /* 0x000fe2000f8010ff */
[----:B------:R-:W3:Y:S01]  /*0530*/  LDCU UR33, c[0x0][0x38c] ;  /* 0x00007180ff2177ac */ /* 0x000ee20008000800 */
[----:B------:R-:W-:-:S02]  /*0540*/  ULEA UR17, UP1, UR12, UR6, 0x2 ;  /* 0x000000060c117291 */ /* 0x000fc4000f8210ff */
[----:B------:R-:W-:Y:S02]  /*0550*/  ULEA.HI.X UR16, UR16, UR5, UR23, 0x2, UP0 ;  /* 0x0000000510107291 */ /* 0x000fe400080f1417 */
[----:B------:R-:W-:Y:S01]  /*0560*/  UIMAD UR20, UR20, UR30, URZ ;  /* 0x0000001e141472a4 */ /* 0x000fe2000f8e02ff */
[----:B------:R-:W-:Y:S01]  /*0570*/  UMOV UR5, URZ ;  /* 0x000000ff00057c82 */ /* 0x000fe20008000000 */
[----:B------:R-:W-:Y:S01]  /*0580*/  UMOV UR4, URZ ;  /* 0x000000ff00047c82 */ /* 0x000fe20008000000 */
[----:B-----5:R-:W-:Y:S01]  /*0590*/  @P0 R2UR UR5, R2 ;  /* 0x00000000020502ca */ /* 0x020fe200000e0000 */
[----:B------:R-:W-:Y:S01]  /*05a0*/  ULEA UR21, UP0, UR18, UR8, 0x2 ;  /* 0x0000000812157291 */ /* 0x000fe2000f8010ff */
[----:B------:R-:W-:Y:S01]  /*05b0*/  @P1 R2UR UR4, R4 ;  /* 0x00000000040412ca */ /* 0x000fe200000e0000 */
[----:B------:R-:W-:Y:S01]  /*05c0*/  UIADD3 UR23, UPT, UPT, UR19, UR24, URZ ;  /* 0x0000001813177290 */ /* 0x000fe2000fffe0ff */
[----:B0-----:R-:W-:Y:S01]  /*05d0*/  SHF.L.U32 R0, R158, 0x4, RZ ;  /* 0x000000049e007819 */ /* 0x001fe200000006ff */
[----:B------:R-:W-:-:S02]  /*05e0*/  ULEA.HI.X UR12, UR12, UR7, UR22, 0x2, UP1 ;  /* 0x000000070c0c7291 */ /* 0x000fc400088f1416 */
[----:B------:R-:W-:Y:S01]  /*05f0*/  UIMAD.WIDE.U32 UR6, UR11, UR30, UR14 ;  /* 0x0000001e0b0672a5 */ /* 0x000fe2000f8e000e */
[----:B------:R-:W-:Y:S01]  /*0600*/  LOP3.LUT R3, R0, 0x3e00, RZ, 0xc0, !PT ;  /* 0x00003e0000037812 */ /* 0x000fe200078ec0ff */
[----:B------:R-:W-:Y:S02]  /*0610*/  UIMAD UR22, UR11, UR31, UR20 ;  /* 0x0000001f0b1672a4 */ /* 0x000fe4000f8e0214 */
[----:B-1----:R-:W-:Y:S01]  /*0620*/  UIMAD UR10, UR10, UR32, UR25 ;  /* 0x000000200a0a72a4 */ /* 0x002fe2000f8e0219 */
[----:B------:R-:W-:Y:S01]  /*0630*/  LOP3.LUT R0, R3, 0x1f, R158, 0xf8, !PT ;  /* 0x0000001f03007812 */ /* 0x000fe200078ef89e */
[----:B------:R-:W-:Y:S02]  /*0640*/  ULEA.HI.X UR23, UR18, UR9, UR23, 0x2, UP0 ;  /* 0x0000000912177291 */ /* 0x000fe400080f1417 */
[----:B--2---:R-:W-:Y:S02]  /*0650*/  ULEA UR20, UP0, UR6, UR28, 0x2 ;  /* 0x0000001c06147291 */ /* 0x004fe4000f8010ff */
[----:B------:R-:W-:-:S02]  /*0660*/  UIADD3 UR22, UPT, UPT, UR7, UR22, URZ ;  /* 0x0000001607167290 */ /* 0x000fc4000fffe0ff */
[----:B------:R-:W-:Y:S02]  /*0670*/  UIMAD UR10, UR10, UR34, URZ ;  /* 0x000000220a0a72a4 */ /* 0x000fe4000f8e02ff */
[----:B------:R-:W-:Y:S02]  /*0680*/  ULEA.HI.X UR22, UR6, UR29, UR22, 0x2, UP0 ;  /* 0x0000001d06167291 */ /* 0x000fe400080f1416 */
[----:B---3--:R-:W-:Y:S01]  /*0690*/  UIMAD UR19, UR10, UR33, URZ ;  /* 0x000000210a1372a4 */ /* 0x008fe2000f8e02ff */
[----:B------:R-:W-:Y:S01]  /*06a0*/  UMOV UR18, UR13 ;  /* 0x0000000d00127c82 */ /* 0x000fe20008000000 */
[----:B------:R-:W-:Y:S01]  /*06b0*/  UMOV UR6, URZ ;  /* 0x000000ff00067c82 */ /* 0x000fe20008000000 */
[----:B------:R-:W-:-:S09]  /*06c0*/  UMOV UR7, UR12 ;  /* 0x0000000c00077c82 */ /* 0x000fd20008000000 */
.L_x_2798:
[----:B0-----:R-:W0:Y:S01]  /*06d0*/  LDCU UR8, c[0x0][0x388] ;  /* 0x00007100ff0877ac */ /* 0x001e220008000800 */
[----:B------:R-:W-:Y:S01]  /*06e0*/  IMAD.SHL.U32 R157, R158, 0x10, RZ ;  /* 0x000000109e9d7824 */ /* 0x000fe200078e00ff */
[----:B------:R-:W-:Y:S01]  /*06f0*/  MOV R3, UR16 ;  /* 0x0000001000037c02 */ /* 0x000fe20008000f00 */
[----:B------:R-:W-:Y:S01]  /*0700*/  IMAD.U32 R2, RZ, RZ, UR18 ;  /* 0x00000012ff027e24 */ /* 0x000fe2000f8e00ff */
[----:B------:R-:W-:Y:S02]  /*0710*/  CS2R R6, SRZ ;  /* 0x0000000000067805 */ /* 0x000fe4000001ff00 */
[----:B------:R-:W-:Y:S02]  /*0720*/  LOP3.LUT R57, R57, 0xfffffeff, RZ, 0xc0, !PT ;  /* 0xfffffeff39397812 */ /* 0x000fe400078ec0ff */
[----:B------:R-:W-:Y:S02]  /*0730*/  CS2R R12, SRZ ;  /* 0x00000000000c7805 */ /* 0x000fe4000001ff00 */
[----:B------:R-:W-:Y:S01]  /*0740*/  LOP3.LUT R22, R157, 0x3e00, RZ, 0xc0, !PT ;  /* 0x00003e009d167812 */ /* 0x000fe200078ec0ff */
[----:B------:R-:W-:Y:S01]  /*0750*/  IMAD.WIDE.U32 R4, R0, 0x4, R2 ;  /* 0x0000000400047825 */ /* 0x000fe200078e0002 */
[----:B------:R-:W-:-:S02]  /*0760*/  CS2R R14, SRZ ;  /* 0x00000000000e7805 */ /* 0x000fc4000001ff00 */
[----:B------:R-:W-:Y:S02]  /*0770*/  CS2R R10, SRZ ;  /* 0x00000000000a7805 */ /* 0x000fe4000001ff00 */
[----:B------:R-:W-:Y:S02]  /*0780*/  LOP3.LUT R156, R22, 0x1f, R158, 0xf8, !PT ;  /* 0x0000001f169c7812 */ /* 0x000fe400078ef89e */
[----:B------:R-:W-:Y:S02]  /*0790*/  CS2R R8, SRZ ;  /* 0x0000000000087805 */ /* 0x000fe4000001ff00 */
[----:B------:R-:W-:Y:S02]  /*07a0*/  CS2R R16, SRZ ;  /* 0x0000000000107805 */ /* 0x000fe4000001ff00 */
[----:B------:R-:W-:Y:S01]  /*07b0*/  CS2R R18, SRZ ;  /* 0x0000000000127805 */ /* 0x000fe2000001ff00 */
[----:B0-----:R-:W-:-:S06]  /*07c0*/  UIMAD UR30, UR6, -0x800, UR8 ;  /* 0xfffff800061e78a4 */ /* 0x001fcc000f8e0208 */
[----:B------:R-:W-:Y:S01]  /*07d0*/  ISETP.GE.AND P0, PT, R0, UR30, PT ;  /* 0x0000001e00007c0c */ /* 0x000fe2000bf06270 */
[----:B------:R-:W-:Y:S01]  /*07e0*/  BAR.SYNC.DEFER_BLOCKING 0x0 ;  /* 0x0000000000007b1d */ /* 0x000fe20000010000 */
[C---:B------:R-:W-:Y:S02]  /*07f0*/  SHF.L.U32 R0, R156.reuse, 0x2, RZ ;  /* 0x000000029c007819 */ /* 0x040fe400000006ff */
[----:B------:R-:W-:-:S09]  /*0800*/  LOP3.LUT R149, R156, 0xe0, RZ, 0xfc, !PT ;  /* 0x000000e09c957812 */ /* 0x000fd200078efcff */
[----:B------:R-:W-:Y:S01]  /*0810*/  @P0 LOP3.LUT R57, R57, 0x100, RZ, 0xfc, !PT ;  /* 0x0000010039390812 */ /* 0x000fe200078efcff */
[----:B------:R-:W2:Y:S01]  /*0820*/  @!P0 LDG.E R7, desc[UR26][R4.64] ;  /* 0x0000001a04078981 */ /* 0x000ea2000c1e1900 */
[----:B------:R-:W-:Y:S02]  /*0830*/  IADD3 R2, P0, PT, R0, UR17, RZ ;  /* 0x0000001100027c10 */ /* 0x000fe4000ff1e0ff */
[C---:B------:R-:W-:Y:S02]  /*0840*/  LOP3.LUT R148, R156.reuse, 0x100, RZ, 0xfc, !PT ;  /* 0x000001009c947812 */ /* 0x040fe400078efcff */
[C---:B------:R-:W-:Y:S01]  /*0850*/  LOP3.LUT R150, R156.reuse, 0xc0, RZ, 0xfc, !PT ;  /* 0x000000c09c967812 */ /* 0x040fe200078efcff */
[----:B------:R-:W-:Y:S01]  /*0860*/  IMAD.X R3, RZ, RZ, UR7, P0 ;  /* 0x00000007ff037e24 */ /* 0x000fe200080e06ff */
[----:B------:R-:W-:Y:S02]  /*0870*/  ISETP.GE.AND P0, PT, R149, UR30, PT ;  /* 0x0000001e95007c0c */ /* 0x000fe4000bf06270 */
[----:B------:R-:W-:-:S02]  /*0880*/  LOP3.LUT R151, R156, 0xa0, RZ, 0xfc, !PT ;  /* 0x000000a09c977812 */ /* 0x000fc400078efcff */
[----:B------:R-:W-:Y:S02]  /*0890*/  LOP3.LUT R152, R156, 0x80, RZ, 0xfc, !PT ;  /* 0x000000809c987812 */ /* 0x000fe400078efcff */
[----:B------:R-:W-:Y:S02]  /*08a0*/  ISETP.GE.AND P1, PT, R150, UR30, PT ;  /* 0x0000001e96007c0c */ /* 0x000fe4000bf26270 */
[C---:B------:R-:W-:Y:S02]  /*08b0*/  LOP3.LUT R155, R156.reuse, 0x20, RZ, 0xfc, !PT ;  /* 0x000000209c9b7812 */ /* 0x040fe400078efcff */
[----:B------:R-:W-:Y:S02]  /*08c0*/  ISETP.GE.AND P2, PT, R151, UR30, PT ;  /* 0x0000001e97007c0c */ /* 0x000fe4000bf46270 */
[----:B------:R-:W-:Y:S01]  /*08d0*/  LOP3.LUT R154, R156, 0x40, RZ, 0xfc, !PT ;  /* 0x000000409c9a7812 */ /* 0x000fe200078efcff */
[----:B------:R-:W3:Y:S01]  /*08e0*/  @!P0 LDG.E R12, desc[UR26][R4.64+0x380] ;  /* 0x0003801a040c8981 */ /* 0x000ee2000c1e1900 */
[----:B------:R-:W-:-:S02]  /*08f0*/  ISETP.GE.AND P0, PT, R148, UR30, PT ;  /* 0x0000001e94007c0c */ /* 0x000fc4000bf06270 */
[----:B------:R-:W-:Y:S02]  /*0900*/  ISETP.GE.AND P3, PT, R152, UR30, PT ;  /* 0x0000001e98007c0c */ /* 0x000fe4000bf66270 */
[----:B------:R-:W-:Y:S01]  /*0910*/  LOP3.LUT R153, R156, 0x60, RZ, 0xfc, !PT ;  /* 0x000000609c997812 */ /* 0x000fe200078efcff */
[----:B------:R-:W4:Y:S01]  /*0920*/  @!P1 LDG.E R13, desc[UR26][R4.64+0x300] ;  /* 0x0003001a040d9981 */ /* 0x000f22000c1e1900 */
[----:B------:R-:W-:Y:S02]  /*0930*/  ISETP.GE.AND P6, PT, R155, UR30, PT ;  /* 0x0000001e9b007c0c */ /* 0x000fe4000bfc6270 */
[----:B------:R-:W-:Y:S01]  /*0940*/  ISETP.GE.AND P5, PT, R154, UR30, PT ;  /* 0x0000001e9a007c0c */ /* 0x000fe2000bfa6270 */
[----:B------:R-:W5:Y:S01]  /*0950*/  @!P2 LDG.E R10, desc[UR26][R4.64+0x280] ;  /* 0x0002801a040aa981 */ /* 0x000f62000c1e1900 */
[----:B------:R-:W-:Y:S02]  /*0960*/  ISETP.GE.AND P4, PT, R153, UR30, PT ;  /* 0x0000001e99007c0c */ /* 0x000fe4000bf86270 */
[C---:B------:R-:W-:Y:S01]  /*0970*/  LOP3.LUT R147, R156.reuse, 0x120, RZ, 0xfc, !PT ;  /* 0x000001209c937812 */ /* 0x040fe200078efcff */
[----:B------:R-:W3:Y:S01]  /*0980*/  @!P0 LDG.E R15, desc[UR26][R4.64+0x400] ;  /* 0x0004001a040f8981 */ /* 0x000ee2000c1e1900 */
[----:B------:R-:W-:-:S02]  /*0990*/  LOP3.LUT R146, R156, 0x140, RZ, 0xfc, !PT ;  /* 0x000001409c927812 */ /* 0x000fc400078efcff */
[C---:B------:R-:W-:Y:S01]  /*09a0*/  LOP3.LUT R145, R156.reuse, 0x160, RZ, 0xfc, !PT ;  /* 0x000001609c917812 */ /* 0x040fe200078efcff */
[----:B------:R-:W4:Y:S01]  /*09b0*/  @!P3 LDG.E R11, desc[UR26][R4.64+0x200] ;  /* 0x0002001a040bb981 */ /* 0x000f22000c1e1900 */
[----:B------:R-:W-:Y:S02]  /*09c0*/  LOP3.LUT R144, R156, 0x180, RZ, 0xfc, !PT ;  /* 0x000001809c907812 */ /* 0x000fe400078efcff */
[----:B------:R-:W-:Y:S01]  /*09d0*/  ISETP.GE.AND P0, PT, R147, UR30, PT ;  /* 0x0000001e93007c0c */ /* 0x000fe2000bf06270 */
[----:B------:R-:W5:Y:S01]  /*09e0*/  @!P6 LDG.E R6, desc[UR26][R4.64+0x80] ;  /* 0x0000801a0406e981 */ /* 0x000f62000c1e1900 */
[----:B------:R-:W-:Y:S02]  /*09f0*/  ISETP.GE.AND P1, PT, R146, UR30, PT ;  /* 0x0000001e92007c0c */ /* 0x000fe4000bf26270 */
[----:B------:R-:W-:Y:S01]  /*0a00*/  ISETP.GE.AND P2, PT, R145, UR30, PT ;  /* 0x0000001e91007c0c */ /* 0x000fe2000bf46270 */
[----:B------:R-:W3:Y:S01]  /*0a10*/  @!P5 LDG.E R9, desc[UR26][R4.64+0x100] ;  /* 0x0001001a0409d981 */ /* 0x000ee2000c1e1900 */
[----:B------:R-:W-:-:S02]  /*0a20*/  ISETP.GE.AND P3, PT, R144, UR30, PT ;  /* 0x0000001e90007c0c */ /* 0x000fc4000bf66270 */
[C---:B------:R-:W-:Y:S01]  /*0a30*/  LOP3.LUT R143, R156.reuse, 0x1a0, RZ, 0xfc, !PT ;  /* 0x000001a09c8f7812 */ /* 0x040fe200078efcff */
[----:B------:R-:W4:Y:S01]  /*0a40*/  @!P4 LDG.E R8, desc[UR26][R4.64+0x180] ;  /* 0x0001801a0408c981 */ /* 0x000f22000c1e1900 */
[C---:B------:R-:W-:Y:S02]  /*0a50*/  LOP3.LUT R142, R156.reuse, 0x1c0, RZ, 0xfc, !PT ;  /* 0x000001c09c8e7812 */ /* 0x040fe400078efcff */
[----:B------:R-:W-:Y:S01]  /*0a60*/  LOP3.LUT R141, R156, 0x1e0, RZ, 0xfc, !PT ;  /* 0x000001e09c8d7812 */ /* 0x000fe200078efcff */
[----:B------:R-:W4:Y:S01]  /*0a70*/  @!P0 LDG.E R14, desc[UR26][R4.64+0x480] ;  /* 0x0004801a040e8981 */ /* 0x000f22000c1e1900 */
[----:B------:R-:W-:Y:S02]  /*0a80*/  ISETP.GE.AND P4, PT, R143, UR30, PT ;  /* 0x0000001e8f007c0c */ /* 0x000fe4000bf86270 */
[----:B------:R-:W-:Y:S01]  /*0a90*/  ISETP.GE.AND P5, PT, R142, UR30, PT ;  /* 0x0000001e8e007c0c */ /* 0x000fe2000bfa6270 */
[----:B------:R-:W4:Y:S01]  /*0aa0*/  @!P1 LDG.E R17, desc[UR26][R4.64+0x500] ;  /* 0x0005001a04119981 */ /* 0x000f22000c1e1900 */
[----:B------:R-:W-:-:S03]  /*0ab0*/  ISETP.GE.AND P6, PT, R141, UR30, PT ;  /* 0x0000001e8d007c0c */ /* 0x000fc6000bfc6270 */
[----:B------:R-:W4:Y:S04]  /*0ac0*/  @!P2 LDG.E R16, desc[UR26][R4.64+0x580] ;  /* 0x0005801a0410a981 */ /* 0x000f28000c1e1900 */
[----:B------:R-:W4:Y:S01]  /*0ad0*/  @!P3 LDG.E R19, desc[UR26][R4.64+0x600] ;  /* 0x0006001a0413b981 */ /* 0x000f22000c1e1900 */
[----:B------:R-:W-:-:S03]  /*0ae0*/  CS2R R20, SRZ ;  /* 0x0000000000147805 */ /* 0x000fc6000001ff00 */
[----:B------:R-:W4:Y:S04]  /*0af0*/  @!P4 LDG.E R18, desc[UR26][R4.64+0x680] ;  /* 0x0006801a0412c981 */ /* 0x000f28000c1e1900 */
[----:B------:R-:W4:Y:S04]  /*0b00*/  @!P5 LDG.E R21, desc[UR26][R4.64+0x700] ;  /* 0x0007001a0415d981 */ /* 0x000f28000c1e1900 */
[----:B------:R0:W4:Y:S01]  /*0b10*/  @!P6 LDG.E R20, desc[UR26][R4.64+0x780] ;  /* 0x0007801a0414e981 */ /* 0x000122000c1e1900 */
[----:B------:R-:W1:Y:S01]  /*0b20*/  S2R R23, SR_LANEID ;  /* 0x0000000000177919 */ /* 0x000e620000000000 */
[----:B------:R-:W0:Y:S01]  /*0b30*/  S2UR UR8, SR_CgaCtaId ;  /* 0x00000000000879c3 */ /* 0x000e220000008800 */
[----:B------:R-:W-:Y:S01]  /*0b40*/  UMOV UR24, 0x400 ;  /* 0x0000040000187882 */ /* 0x000fe20000000000 */
[----:B-1----:R-:W-:Y:S01]  /*0b50*/  IADD3 R22, PT, PT, R22, R23, RZ ;  /* 0x0000001716167210 */ /* 0x002fe20007ffe0ff */
[----:B0-----:R-:W-:-:S04]  /*0b60*/  ULEA UR24, UR8, UR24, 0x18 ;  /* 0x0000001808187291 */ /* 0x001fc8000f8ec0ff */
        /* <DEDUP_REMOVED lines=8> */
[----:B------:R-:W-:Y:S02]  /*0bf0*/  LEA.HI.SX32 R23, R23, R22, 0x1b ;  /* 0x0000001617177211 */ /* 0x000fe400078fdaff */
[----:B------:R-:W-:-:S02]  /*0c00*/  IADD3 R31, PT, PT, R22, 0xc0, RZ ;  /* 0x000000c0161f7810 */ /* 0x000fc40007ffe0ff */
[-C--:B------:R-:W-:Y:S01]  /*0c10*/  LEA.HI.SX32 R25, R25, R22.reuse, 0x1b ;  /* 0x0000001619197211 */ /* 0x080fe200078fdaff */
[C---:B------:R-:W-:Y:S01]  /*0c20*/  VIADD R37, R22.reuse, 0x120 ;  /* 0x0000012016257836 */ /* 0x040fe20000000000 */
[-C--:B------:R-:W-:Y:S02]  /*0c30*/  LEA.HI.SX32 R27, R27, R22.reuse, 0x1b ;  /* 0x000000161b1b7211 */ /* 0x080fe400078fdaff */
[----:B------:R-:W-:Y:S02]  /*0c40*/  IADD3 R35, PT, PT, R22, 0x100, RZ ;  /* 0x0000010016237810 */ /* 0x000fe40007ffe0ff */
[----:B------:R-:W-:Y:S02]  /*0c50*/  LEA R140, R140, UR24, 0x2 ;  /* 0x000000188c8c7c11 */ /* 0x000fe4000f8e10ff */
[-C--:B------:R-:W-:Y:S01]  /*0c60*/  LEA.HI.SX32 R5, R5, R22.reuse, 0x1b ;  /* 0x0000001605057211 */ /* 0x080fe200078fdaff */
[----:B------:R-:W-:Y:S01]  /*0c70*/  VIADD R41, R22, 0x160 ;  /* 0x0000016016297836 */ /* 0x000fe20000000000 */
[----:B------:R-:W-:-:S02]  /*0c80*/  LEA.HI.SX32 R29, R29, R22, 0x1b ;  /* 0x000000161d1d7211 */ /* 0x000fc400078fdaff */
[----:B------:R-:W-:Y:S02]  /*0c90*/  LEA R139, R23, UR24, 0x2 ;  /* 0x00000018178b7c11 */ /* 0x000fe4000f8e10ff */
[----:B------:R-:W-:Y:S02]  /*0ca0*/  IADD3 R39, PT, PT, R22, 0x140, RZ ;  /* 0x0000014016277810 */ /* 0x000fe40007ffe0ff */
[-C--:B------:R-:W-:Y:S02]  /*0cb0*/  LEA.HI.SX32 R31, R31, R22.reuse, 0x1b ;  /* 0x000000161f1f7211 */ /* 0x080fe400078fdaff */
[----:B------:R-:W-:Y:S02]  /*0cc0*/  LEA R138, R25, UR24, 0x2 ;  /* 0x00000018198a7c11 */ /* 0x000fe4000f8e10ff */
[----:B------:R-:W-:Y:S02]  /*0cd0*/  LEA.HI.SX32 R33, R33, R22, 0x1b ;  /* 0x0000001621217211 */ /* 0x000fe400078fdaff */
[----:B------:R-:W-:-:S02]  /*0ce0*/  LEA R137, R27, UR24, 0x2 ;  /* 0x000000181b897c11 */ /* 0x000fc4000f8e10ff */
[----:B------:R-:W-:Y:S02]  /*0cf0*/  IADD3 R43, PT, PT, R22, 0x180, RZ ;  /* 0x00000180162b7810 */ /* 0x000fe40007ffe0ff */
[-C--:B------:R-:W-:Y:S02]  /*0d00*/  LEA.HI.SX32 R35, R35, R22.reuse, 0x1b ;  /* 0x0000001623237211 */ /* 0x080fe400078fdaff */
[----:B------:R-:W-:Y:S02]  /*0d10*/  LEA R136, R5, UR24, 0x2 ;  /* 0x0000001805887c11 */ /* 0x000fe4000f8e10ff */
[-C--:B------:R-:W-:Y:S02]  /*0d20*/  LEA.HI.SX32 R37, R37, R22.reuse, 0x1b ;  /* 0x0000001625257211 */ /* 0x080fe400078fdaff */
[----:B------:R-:W-:Y:S02]  /*0d30*/  LEA R135, R29, UR24, 0x2 ;  /* 0x000000181d877c11 */ /* 0x000fe4000f8e10ff */
[----:B------:R-:W-:-:S02]  /*0d40*/  LEA.HI.SX32 R39, R39, R22, 0x1b ;  /* 0x0000001627277211 */ /* 0x000fc400078fdaff */
[----:B------:R-:W-:Y:S02]  /*0d50*/  LEA R134, R31, UR24, 0x2 ;  /* 0x000000181f867c11 */ /* 0x000fe4000f8e10ff */
[-C--:B------:R-:W-:Y:S02]  /*0d60*/  LEA.HI.SX32 R41, R41, R22.reuse, 0x1b ;  /* 0x0000001629297211 */ /* 0x080fe400078fdaff */
[----:B------:R-:W-:Y:S02]  /*0d70*/  LEA R133, R33, UR24, 0x2 ;  /* 0x0000001821857c11 */ /* 0x000fe4000f8e10ff */
[----:B------:R-:W-:Y:S02]  /*0d80*/  LEA.HI.SX32 R43, R43, R22, 0x1b ;  /* 0x000000162b2b7211 */ /* 0x000fe400078fdaff */
[----:B------:R-:W-:Y:S02]  /*0d90*/  LEA R132, R35, UR24, 0x2 ;  /* 0x0000001823847c11 */ /* 0x000fe4000f8e10ff */
[----:B------:R-:W-:-:S02]  /*0da0*/  LEA R131, R37, UR24, 0x2 ;  /* 0x0000001825837c11 */ /* 0x000fc4000f8e10ff */
[----:B------:R-:W-:Y:S02]  /*0db0*/  LEA R130, R39, UR24, 0x2 ;  /* 0x0000001827827c11 */ /* 0x000fe4000f8e10ff */
[----:B------:R-:W-:Y:S02]  /*0dc0*/  LEA R129, R41, UR24, 0x2 ;  /* 0x0000001829817c11 */ /* 0x000fe4000f8e10ff */
[----:B------:R-:W-:Y:S01]  /*0dd0*/  LEA R128, R43, UR24, 0x2 ;  /* 0x000000182b807c11 */ /* 0x000fe2000f8e10ff */
[C---:B------:R-:W-:Y:S01]  /*0de0*/  VIADD R45, R22.reuse, 0x1a0 ;  /* 0x000001a0162d7836 */ /* 0x040fe20000000000 */
[C---:B------:R-:W-:Y:S01]  /*0df0*/  IADD3 R47, PT, PT, R22.reuse, 0x1c0, RZ ;  /* 0x000001c0162f7810 */ /* 0x040fe20007ffe0ff */
[----:B------:R-:W-:Y:S01]  /*0e00*/  VIADD R49, R22, 0x1e0 ;  /* 0x000001e016317836 */ /* 0x000fe20000000000 */
[C---:B------:R-:W-:Y:S01]  /*0e10*/  IADD3 R5, PT, PT, R24.reuse, 0x1, RZ ;  /* 0x0000000118057810 */ /* 0x040fe20007ffe0ff */
[C---:B------:R-:W-:Y:S01]  /*0e20*/  VIADD R29, R24.reuse, 0xc ;  /* 0x0000000c181d7836 */ /* 0x040fe20000000000 */
[----:B------:R-:W-:Y:S01]  /*0e30*/  LEA.HI.SX32 R45, R45, R22, 0x1b ;  /* 0x000000162d2d7211 */ /* 0x000fe200078fdaff */
[C---:B------:R-:W-:Y:S01]  /*0e40*/  VIADD R33, R24.reuse, 0xe ;  /* 0x0000000e18217836 */ /* 0x040fe20000000000 */
[----:B------:R-:W-:-:S02]  /*0e50*/  IADD3 R23, PT, PT, R24, 0x7, RZ ;  /* 0x0000000718177810 */ /* 0x000fc40007ffe0ff */
[C---:B------:R-:W-:Y:S02]  /*0e60*/  IADD3 R25, PT, PT, R24.reuse, 0x9, RZ ;  /* 0x0000000918197810 */ /* 0x040fe40007ffe0ff */
[C---:B------:R-:W-:Y:S02]  /*0e70*/  IADD3 R27, PT, PT, R24.reuse, 0xb, RZ ;  /* 0x0000000b181b7810 */ /* 0x040fe40007ffe0ff */
[C---:B------:R-:W-:Y:S02]  /*0e80*/  IADD3 R31, PT, PT, R24.reuse, 0xd, RZ ;  /* 0x0000000d181f7810 */ /* 0x040fe40007ffe0ff */
[----:B------:R-:W-:Y:S02]  /*0e90*/  IADD3 R35, PT, PT, R24, 0xf, RZ ;  /* 0x0000000f18237810 */ /* 0x000fe40007ffe0ff */
[-C--:B------:R-:W-:Y:S02]  /*0ea0*/  LEA.HI.SX32 R47, R47, R22.reuse, 0x1b ;  /* 0x000000162f2f7211 */ /* 0x080fe400078fdaff */
[----:B------:R-:W-:-:S02]  /*0eb0*/  LEA.HI.SX32 R49, R49, R22, 0x1b ;  /* 0x0000001631317211 */ /* 0x000fc400078fdaff */
[----:B------:R-:W-:Y:S02]  /*0ec0*/  LEA R127, R45, UR24, 0x2 ;  /* 0x000000182d7f7c11 */ /* 0x000fe4000f8e10ff */
        /* <DEDUP_REMOVED lines=20> */
[----:B------:R-:W-:Y:S02]  /*1010*/  P2R R26, PR, RZ, 0x1 ;  /* 0x00000001ff1a7803 */ /* 0x000fe40000000000 */
[----:B------:R-:W-:Y:S01]  /*1020*/  LOP3.LUT P0, RZ, R57, 0x100, RZ, 0xc0, !PT ;  /* 0x0000010039ff7812 */ /* 0x000fe2000780c0ff */
[----:B------:R-:W-:Y:S01]  /*1030*/  IMAD.MOV.U32 R37, RZ, RZ, RZ ;  /* 0x000000ffff257224 */ /* 0x000fe200078e00ff */
[----:B--2---:R0:W-:Y:S02]  /*1040*/  STS [R140], R7 ;  /* 0x000000078c007388 */ /* 0x0041e40000000800 */
[----:B0-----:R-:W-:-:S05]  /*1050*/  VIADD R7, R24, 0x2 ;  /* 0x0000000218077836 */ /* 0x001fca0000000000 */
[----:B------:R-:W-:-:S04]  /*1060*/  LEA.HI.SX32 R7, R7, R24, 0x1b ;  /* 0x0000001807077211 */ /* 0x000fc800078fdaff */
[----:B------:R-:W-:Y:S01]  /*1070*/  LEA R122, R7, UR24, 0x2 ;  /* 0x00000018077a7c11 */ /* 0x000fe2000f8e10ff */
[----:B-----5:R-:W-:Y:S04]  /*1080*/  STS [R139+0x80], R6 ;  /* 0x000080068b007388 */ /* 0x020fe80000000800 */
[----:B---3--:R-:W-:Y:S04]  /*1090*/  STS [R138+0x100], R9 ;  /* 0x000100098a007388 */ /* 0x008fe80000000800 */
[----:B----4-:R-:W-:Y:S04]  /*10a0*/  STS [R137+0x180], R8 ;  /* 0x0001800889007388 */ /* 0x010fe80000000800 */
[----:B------:R0:W-:Y:S04]  /*10b0*/  STS [R136+0x200], R11 ;  /* 0x0002000b88007388 */ /* 0x0001e80000000800 */
[----:B------:R-:W-:Y:S04]  /*10c0*/  STS [R135+0x280], R10 ;  /* 0x0002800a87007388 */ /* 0x000fe80000000800 */
[----:B------:R-:W-:Y:S04]  /*10d0*/  STS [R134+0x300], R13 ;  /* 0x0003000d86007388 */ /* 0x000fe80000000800 */
[----:B------:R-:W-:Y:S04]  /*10e0*/  STS [R133+0x380], R12 ;  /* 0x0003800c85007388 */ /* 0x000fe80000000800 */
[----:B------:R1:W-:Y:S04]  /*10f0*/  STS [R132+0x400], R15 ;  /* 0x0004000f84007388 */ /* 0x0003e80000000800 */
[----:B------:R-:W-:Y:S01]  /*1100*/  STS [R131+0x480], R14 ;  /* 0x0004800e83007388 */ /* 0x000fe20000000800 */
[----:B0-----:R-:W-:-:S03]  /*1110*/  VIADD R11, R24, 0x4 ;  /* 0x00000004180b7836 */ /* 0x001fc60000000000 */
[----:B------:R0:W-:Y:S01]  /*1120*/  STS [R130+0x500], R17 ;  /* 0x0005001182007388 */ /* 0x0001e20000000800 */
[C---:B------:R-:W-:Y:S01]  /*1130*/  IADD3 R9, PT, PT, R24.reuse, 0x3, RZ ;  /* 0x0000000318097810 */ /* 0x040fe20007ffe0ff */
[C---:B-1----:R-:W-:Y:S02]  /*1140*/  VIADD R15, R24.reuse, 0x6 ;  /* 0x00000006180f7836 */ /* 0x042fe40000000000 */
[----:B------:R-:W-:Y:S01]  /*1150*/  STS [R129+0x580], R16 ;  /* 0x0005801081007388 */ /* 0x000fe20000000800 */
[----:B------:R-:W-:-:S03]  /*1160*/  IADD3 R13, PT, PT, R24, 0x5, RZ ;  /* 0x00000005180d7810 */ /* 0x000fc60007ffe0ff */
[----:B------:R1:W-:Y:S01]  /*1170*/  STS [R128+0x600], R19 ;  /* 0x0006001380007388 */ /* 0x0003e20000000800 */
[C---:B0-----:R-:W-:Y:S01]  /*1180*/  VIADD R17, R24.reuse, 0x8 ;  /* 0x0000000818117836 */ /* 0x041fe20000000000 */
[-C--:B------:R-:W-:Y:S02]  /*1190*/  LEA.HI.SX32 R9, R9, R24.reuse, 0x1b ;  /* 0x0000001809097211 */ /* 0x080fe400078fdaff */
[-C--:B------:R-:W-:Y:S01]  /*11a0*/  LEA.HI.SX32 R11, R11, R24.reuse, 0x1b ;  /* 0x000000180b0b7211 */ /* 0x080fe200078fdaff */
[----:B-1----:R-:W-:Y:S01]  /*11b0*/  VIADD R19, R24, 0xa ;  /* 0x0000000a18137836 */ /* 0x002fe20000000000 */
[-C--:B------:R-:W-:Y:S02]  /*11c0*/  LEA.HI.SX32 R13, R13, R24.reuse, 0x1b ;  /* 0x000000180d0d7211 */ /* 0x080fe400078fdaff */
[-C--:B------:R-:W-:Y:S02]  /*11d0*/  LEA.HI.SX32 R15, R15, R24.reuse, 0x1b ;  /* 0x000000180f0f7211 */ /* 0x080fe400078fdaff */
[----:B------:R-:W-:-:S02]  /*11e0*/  LEA.HI.SX32 R17, R17, R24, 0x1b ;  /* 0x0000001811117211 */ /* 0x000fc400078fdaff */
[----:B------:R-:W-:Y:S01]  /*11f0*/  LEA.HI.SX32 R19, R19, R24, 0x1b ;  /* 0x0000001813137211 */ /* 0x000fe200078fdaff */
[----:B------:R0:W-:Y:S01]  /*1200*/  STS [R127+0x680], R18 ;  /* 0x000680127f007388 */ /* 0x0001e20000000800 */
        /* <DEDUP_REMOVED lines=26> */
[----:B------:R-:W-:-:S02]  /*13b0*/  P2R R28, PR, RZ, 0x2 ;  /* 0x00000002ff1c7803 */ /* 0x000fc40000000000 */
[----:B------:R-:W-:Y:S02]  /*13c0*/  ISETP.GE.AND P1, PT, R155, UR30, PT ;  /* 0x0000001e9b007c0c */ /* 0x000fe4000bf26270 */
[----:B0-----:R-:W-:Y:S01]  /*13d0*/  CS2R R18, SRZ ;  /* 0x0000000000127805 */ /* 0x001fe2000001ff00 */
[----:B------:R-:W-:Y:S01]  /*13e0*/  HFMA2 R16, -RZ, RZ, 0, 0 ;  /* 0x00000000ff107431 */ /* 0x000fe200000001ff */
[----:B------:R-:W2:Y:S01]  /*13f0*/  @!P0 LDG.E R37, desc[UR26][R2.64] ;  /* 0x0000001a02258981 */ /* 0x000ea2000c1e1900 */
[----:B------:R-:W-:-:S08]  /*1400*/  ISETP.GE.AND P0, PT, R154, UR30, PT ;  /* 0x0000001e9a007c0c */ /* 0x000fd0000bf06270 */
[----:B------:R-:W3:Y:S01]  /*1410*/  @!P1 LDG.E R16, desc[UR26][R2.64+0x80] ;  /* 0x0000801a02109981 */ /* 0x000ee2000c1e1900 */
[----:B------:R-:W-:Y:S02]  /*1420*/  ISETP.GE.AND P1, PT, R153, UR30, PT ;  /* 0x0000001e99007c0c */ /* 0x000fe4000bf26270 */
[----:B-1----:R-:W-:Y:S02]  /*1430*/  CS2R R20, SRZ ;  /* 0x0000000000147805 */ /* 0x002fe4000001ff00 */
[----:B------:R-:W4:Y:S01]  /*1440*/  @!P0 LDG.E R19, desc[UR26][R2.64+0x100] ;  /* 0x0001001a02138981 */ /* 0x000f22000c1e1900 */
[----:B------:R-:W-:-:S08]  /*1450*/  ISETP.GE.AND P0, PT, R152, UR30, PT ;  /* 0x0000001e98007c0c */ /* 0x000fd0000bf06270 */
[----:B------:R-:W5:Y:S01]  /*1460*/  @!P1 LDG.E R18, desc[UR26][R2.64+0x180] ;  /* 0x0001801a02129981 */ /* 0x000f62000c1e1900 */
[----:B------:R-:W-:Y:S02]  /*1470*/  ISETP.GE.AND P1, PT, R151, UR30, PT ;  /* 0x0000001e97007c0c */ /* 0x000fe4000bf26270 */
[----:B------:R-:W-:Y:S02]  /*1480*/  CS2R R22, SRZ ;  /* 0x0000000000167805 */ /* 0x000fe4000001ff00 */
[----:B------:R-:W5:Y:S01]  /*1490*/  @!P0 LDG.E R21, desc[UR26][R2.64+0x200] ;  /* 0x0002001a02158981 */ /* 0x000f62000c1e1900 */
[----:B------:R-:W-:-:S08]  /*14a0*/  ISETP.GE.AND P0, PT, R150, UR30, PT ;  /* 0x0000001e96007c0c */ /* 0x000fd0000bf06270 */
[----:B------:R-:W5:Y:S01]  /*14b0*/  @!P1 LDG.E R20, desc[UR26][R2.64+0x280] ;  /* 0x0002801a02149981 */ /* 0x000f62000c1e1900 */
[----:B------:R-:W-:Y:S02]  /*14c0*/  ISETP.GE.AND P1, PT, R149, UR30, PT ;  /* 0x0000001e95007c0c */ /* 0x000fe4000bf26270 */
[----:B------:R-:W-:Y:S02]  /*14d0*/  CS2R R24, SRZ ;  /* 0x0000000000187805 */ /* 0x000fe4000001ff00 */
[----:B------:R-:W5:Y:S01]  /*14e0*/  @!P0 LDG.E R23, desc[UR26][R2.64+0x300] ;  /* 0x0003001a02178981 */ /* 0x000f62000c1e1900 */
[----:B------:R-:W-:-:S08]  /*14f0*/  ISETP.GE.AND P0, PT, R148, UR30, PT ;  /* 0x0000001e94007c0c */ /* 0x000fd0000bf06270 */
[----:B------:R-:W5:Y:S01]  /*1500*/  @!P1 LDG.E R22, desc[UR26][R2.64+0x380] ;  /* 0x0003801a02169981 */ /* 0x000f62000c1e1900 */
[----:B------:R-:W-:-:S04]  /*1510*/  ISETP.NE.AND P1, PT, R28, RZ, PT ;  /* 0x000000ff1c00720c */ /* 0x000fc80003f25270 */
[----:B------:R-:W5:Y:S01]  /*1520*/  @!P0 LDG.E R25, desc[UR26][R2.64+0x400] ;  /* 0x0004001a02198981 */ /* 0x000f62000c1e1900 */
[----:B------:R-:W-:Y:S02]  /*1530*/  ISETP.NE.AND P0, PT, R26, RZ, PT ;  /* 0x000000ff1a00720c */ /* 0x000fe40003f05270 */
[----:B------:R-:W-:Y:S02]  /*1540*/  CS2R R26, SRZ ;  /* 0x00000000001a7805 */ /* 0x000fe4000001ff00 */
[----:B------:R-:W-:Y:S02]  /*1550*/  CS2R R28, SRZ ;  /* 0x00000000001c7805 */ /* 0x000fe4000001ff00 */
[----:B------:R-:W-:Y:S02]  /*1560*/  CS2R R30, SRZ ;  /* 0x00000000001e7805 */ /* 0x000fe4000001ff00 */
        /* <DEDUP_REMOVED lines=88> */
.L_x_2761:
[----:B------:R-:W-:Y:S05]  /*1af0*/  BSYNC.RECONVERGENT B0 ;  /* 0x0000000000007941 */ /* 0x000fea0003800200 */
.L_x_2760:
        /* <DEDUP_REMOVED lines=34> */
.L_x_2763:
[----:B------:R-:W-:Y:S05]  /*1d20*/  BSYNC.RECONVERGENT B0 ;  /* 0x0000000000007941 */ /* 0x000fea0003800200 */
.L_x_2762:
        /* <DEDUP_REMOVED lines=36> */
.L_x_2765:
[----:B------:R-:W-:Y:S05]  /*1f70*/  BSYNC.RECONVERGENT B0 ;  /* 0x0000000000007941 */ /* 0x000fea0003800200 */
.L_x_2764:
        /* <DEDUP_REMOVED lines=34> */
.L_x_2767:
[----:B------:R-:W-:Y:S05]  /*21a0*/  BSYNC.RECONVERGENT B0 ;  /* 0x0000000000007941 */ /* 0x000fea0003800200 */
.L_x_2766:
        /* <DEDUP_REMOVED lines=36> */
.L_x_2769:
[----:B------:R-:W-:Y:S05]  /*23f0*/  BSYNC.RECONVERGENT B0 ;  /* 0x0000000000007941 */ /* 0x000fea0003800200 */
.L_x_2768:
        /* <DEDUP_REMOVED lines=34> */
.L_x_2771:
[----:B------:R-:W-:Y:S05]  /*2620*/  BSYNC.RECONVERGENT B0 ;  /* 0x0000000000007941 */ /* 0x000fea0003800200 */
.L_x_2770:
        /* <DEDUP_REMOVED lines=36> */
.L_x_2773:
[----:B------:R-:W-:Y:S05]  /*2870*/  BSYNC.RECONVERGENT B0 ;  /* 0x0000000000007941 */ /* 0x000fea0003800200 */
.L_x_2772:
        /* <DEDUP_REMOVED lines=34> */
.L_x_2775:
[----:B------:R-:W-:Y:S05]  /*2aa0*/  BSYNC.RECONVERGENT B0 ;  /* 0x0000000000007941 */ /* 0x000fea0003800200 */
.L_x_2774:
        /* <DEDUP_REMOVED lines=36> */
.L_x_2777:
[----:B------:R-:W-:Y:S05]  /*2cf0*/  BSYNC.RECONVERGENT B0 ;  /* 0x0000000000007941 */ /* 0x000fea0003800200 */
.L_x_2776:
        /* <DEDUP_REMOVED lines=34> */
.L_x_2779:
[----:B------:R-:W-:Y:S05]  /*2f20*/  BSYNC.RECONVERGENT B0 ;  /* 0x0000000000007941 */ /* 0x000fea0003800200 */
.L_x_2778:
        /* <DEDUP_REMOVED lines=39> */
.L_x_2781:
[----:B------:R-:W-:Y:S05]  /*31a0*/  BSYNC.RECONVERGENT B0 ;  /* 0x0000000000007941 */ /* 0x000fea0003800200 */
.L_x_2780:
        /* <DEDUP_REMOVED lines=32> */
.L_x_2783:
[----:B------:R-:W-:Y:S05]  /*33b0*/  BSYNC.RECONVERGENT B0 ;  /* 0x0000000000007941 */ /* 0x000fea0003800200 */
.L_x_2782:
        /* <DEDUP_REMOVED lines=32> */
.L_x_2785:
[----:B------:R-:W-:Y:S05]  /*35c0*/  BSYNC.RECONVERGENT B0 ;  /* 0x0000000000007941 */ /* 0x000fea0003800200 */
.L_x_2784:
        /* <DEDUP_REMOVED lines=32> */
.L_x_2787:
[----:B------:R-:W-:Y:S05]  /*37d0*/  BSYNC.RECONVERGENT B0 ;  /* 0x0000000000007941 */ /* 0x000fea0003800200 */
.L_x_2786:
        /* <DEDUP_REMOVED lines=32> */
.L_x_2789:
[----:B------:R-:W-:Y:S05]  /*39e0*/  BSYNC.RECONVERGENT B0 ;  /* 0x0000000000007941 */ /* 0x000fea0003800200 */
.L_x_2788:
        /* <DEDUP_REMOVED lines=32> */
.L_x_2791:
[----:B------:R-:W-:Y:S05]  /*3bf0*/  BSYNC.RECONVERGENT B0 ;  /* 0x0000000000007941 */ /* 0x000fea0003800200 */
.L_x_2790:
        /* <DEDUP_REMOVED lines=28> */
[----:B------:R-:W2:Y:S01]  /*3dc0*/  LDCU.64 UR36, c[0x0][0x3e0] ;  /* 0x00007c00ff2477ac */ /* 0x000ea20008000a00 */
[----:B------:R-:W-:Y:S02]  /*3dd0*/  IMAD.X R83, RZ, RZ, RZ, P0 ;  /* 0x000000ffff537224 */ /* 0x000fe400000e06ff */
[----:B------:R-:W-:Y:S01]  /*3de0*/  FMUL.FTZ R68, R15, R106 ;  /* 0x0000006a0f447220 */ /* 0x000fe20000410000 */
[----:B------:R-:W-:Y:S01]  /*3df0*/  FMUL.FTZ R67, R12, R105 ;  /* 0x000000690c437220 */ /* 0x000fe20000410000 */
[----:B------:R-:W3:Y:S01]  /*3e00*/  LDCU.64 UR38, c[0x0][0x3c0] ;  /* 0x00007800ff2677ac */ /* 0x000ee20008000a00 */
[----:B------:R-:W-:Y:S01]  /*3e10*/  FMUL.FTZ R66, R13, R104 ;  /* 0x000000680d427220 */ /* 0x000fe20000410000 */
[----:B------:R-:W-:Y:S01]  /*3e20*/  @P2 LOP3.LUT R57, R57, 0x200, RZ, 0xfc, !PT ;  /* 0x0000020039392812 */ /* 0x000fe200078efcff */
[----:B------:R-:W-:Y:S01]  /*3e30*/  FMUL.FTZ R65, R10, R103 ;  /* 0x000000670a417220 */ /* 0x000fe20000410000 */
[----:B------:R-:W-:Y:S01]  /*3e40*/  UISETP.LT.AND UP1, UPT, UR31, 0x1, UPT ;  /* 0x000000011f00788c */ /* 0x000fe2000bf21270 */
[----:B------:R-:W-:Y:S01]  /*3e50*/  IADD3 R82, P2, PT, R0, UR20, RZ ;  /* 0x0000001400527c10 */ /* 0x000fe2000ff5e0ff */
[----:B0-----:R-:W-:Y:S01]  /*3e60*/  UIMAD.WIDE.U32 UR12, UR25, UR8, URZ ;  /* 0x00000008190c72a5 */ /* 0x001fe2000f8e00ff */
[----:B------:R-:W-:Y:S01]  /*3e70*/  IADD3.X R163, PT, PT, R83, UR23, RZ, P1, !PT ;  /* 0x0000001753a37c10 */ /* 0x000fe20008ffe4ff */
[----:B------:R-:W-:Y:S01]  /*3e80*/  USEL UR8, UR31, 0x1, !UP1 ;  /* 0x000000011f087887 */ /* 0x000fe2000c800000 */
[----:B------:R-:W-:Y:S01]  /*3e90*/  FMUL.FTZ R64, R11, R102 ;  /* 0x000000660b407220 */ /* 0x000fe20000410000 */
[----:B------:R-:W-:Y:S01]  /*3ea0*/  UIMAD UR9, UR25, UR9, UR13 ;  /* 0x00000009190972a4 */ /* 0x000fe2000f8e020d */
[----:B------:R-:W-:Y:S01]  /*3eb0*/  FMUL.FTZ R63, R8, R101 ;  /* 0x00000065083f7220 */ /* 0x000fe20000410000 */
[----:B-1----:R-:W-:Y:S01]  /*3ec0*/  ULEA UR15, UP0, UR12, UR28, 0x2 ;  /* 0x0000001c0c0f7291 */ /* 0x002fe2000f8010ff */
        /* <DEDUP_REMOVED lines=8> */
[----:B------:R-:W-:Y:S01]  /*3f50*/  IADD3.X R83, PT, PT, R83, UR22, RZ, P2, !PT ;  /* 0x0000001653537c10 */ /* 0x000fe200097fe4ff */
[----:B------:R-:W-:-:S02]  /*3f60*/  ULEA.HI.X UR28, UR12, UR29, UR9, 0x2, UP0 ;  /* 0x0000001d0c1c7291 */ /* 0x000fc400080f1409 */
[----:B------:R-:W-:Y:S02]  /*3f70*/  UIMAD UR32, UR6, UR31, URZ ;  /* 0x0000001f062072a4 */ /* 0x000fe4000f8e02ff */
[----:B------:R-:W-:Y:S01]  /*3f80*/  UIADD3 UR9, UPT, UPT, UR24, 0x4240, URZ ;  /* 0x0000424018097890 */ /* 0x000fe2000fffe0ff */
[----:B------:R-:W0:Y:S01]  /*3f90*/  LDCU.64 UR40, c[0x0][0x480] ;  /* 0x00009000ff2877ac */ /* 0x000e220008000a00 */
[----:B------:R-:W-:Y:S02]  /*3fa0*/  USHF.L.U64.HI UR14, UR10, 0x2, UR11 ;  /* 0x000000020a0e7899 */ /* 0x000fe4000801020b */
[----:B--2---:R-:W-:Y:S02]  /*3fb0*/  USHF.L.U64.HI UR13, UR36, 0x2, UR37 ;  /* 0x00000002240d7899 */ /* 0x004fe40008010225 */
[----:B---3--:R-:W-:Y:S02]  /*3fc0*/  USHF.L.U64.HI UR12, UR38, 0x2, UR39 ;  /* 0x00000002260c7899 */ /* 0x008fe40008010227 */
[----:B------:R-:W-:-:S12]  /*3fd0*/  UIADD3 UR8, UPT, UPT, -UR8, URZ, URZ ;  /* 0x000000ff08087290 */ /* 0x000fd8000fffe1ff */
.L_x_2797:
[----:B------:R-:W-:Y:S02]  /*3fe0*/  LOP3.LUT R154, R156, 0x40, RZ, 0xfc, !PT ;  /* 0x000000409c9a7812 */ /* 0x000fe400078efcff */
[----:B------:R-:W-:Y:S02]  /*3ff0*/  CS2R R6, SRZ ;  /* 0x0000000000067805 */ /* 0x000fe4000001ff00 */
[----:B------:R-:W-:Y:S02]  /*4000*/  LOP3.LUT P6, RZ, R57, 0x200, RZ, 0xc0, !PT ;  /* 0x0000020039ff7812 */ /* 0x000fe400078cc0ff */
[----:B------:R-:W-:Y:S02]  /*4010*/  CS2R R4, SRZ ;  /* 0x0000000000047805 */ /* 0x000fe4000001ff00 */
[----:B------:R-:W-:Y:S01]  /*4020*/  ISETP.GE.AND P4, PT, R154, UR30, PT ;  /* 0x0000001e9a007c0c */ /* 0x000fe2000bf86270 */
[----:B------:R-:W-:Y:S01]  /*4030*/  HFMA2 R0, -RZ, RZ, 0, 0 ;  /* 0x00000000ff007431 */ /* 0x000fe200000001ff */
        /* <DEDUP_REMOVED lines=51> */
[----:B------:R-:W-:Y:S01]  /*4370*/  IMAD.U32 R2, RZ, RZ, UR15 ;  /* 0x0000000fff027e24 */ /* 0x000fe2000f8e00ff */
[----:B------:R-:W-:-:S05]  /*4380*/  MOV R3, UR28 ;  /* 0x0000001c00037c02 */ /* 0x000fca0008000f00 */
[----:B------:R1:W5:Y:S01]  /*4390*/  LDG.E R21, desc[UR26][R2.64] ;  /* 0x0000001a02157981 */ /* 0x000362000c1e1900 */
[----:B------:R-:W-:Y:S02]  /*43a0*/  P2R R22, PR, RZ, 0x20 ;  /* 0x00000020ff167803 */ /* 0x000fe40000000000 */
[----:B------:R-:W-:Y:S01]  /*43b0*/  ISETP.GE.AND P5, PT, R156, UR30, PT ;  /* 0x0000001e9c007c0c */ /* 0x000fe2000bfa6270 */
[----:B------:R-:W-:Y:S01]  /*43c0*/  IMAD.MOV.U32 R43, RZ, RZ, RZ ;  /* 0x000000ffff2b7224 */ /* 0x000fe200078e00ff */
[----:B------:R-:W-:Y:S02]  /*43d0*/  ISETP.GE.AND P4, PT, R155, UR30, PT ;  /* 0x0000001e9b007c0c */ /* 0x000fe4000bf86270 */
[----:B-1----:R-:W-:Y:S01]  /*43e0*/  CS2R R2, SRZ ;  /* 0x0000000000027805 */ /* 0x002fe2000001ff00 */
[----:B------:R-:W-:-:S04]  /*43f0*/  IMAD.SHL.U32 R157, R158, 0x10, RZ ;  /* 0x000000109e9d7824 */ /* 0x000fc800078e00ff */
[C---:B------:R-:W-:Y:S01]  /*4400*/  VIADD R25, R157.reuse, 0x3 ;  /* 0x000000039d197836 */ /* 0x040fe20000000000 */
[----:B------:R-:W-:Y:S01]  /*4410*/  IADD3 R23, PT, PT, R157, 0x4, RZ ;  /* 0x000000049d177810 */ /* 0x000fe20007ffe0ff */
        /* <DEDUP_REMOVED lines=15> */
[----:B------:R-:W-:Y:S01]  /*4510*/  STS [R125+0x780], R18 ;  /* 0x000780127d007388 */ /* 0x000fe20000000800 */
[----:B------:R-:W-:-:S03]  /*4520*/  NOP ;  /* 0x0000000000007918 */ /* 0x000fc60000000000 */
[----:B------:R-:W4:Y:S01]  /*4530*/  @!P5 LDG.E R43, desc[UR26][R162.64+-0x400] ;  /* 0xfffc001aa22bd981 */ /* 0x000f22000c1e1900 */
[----:B------:R-:W-:Y:S02]  /*4540*/  ISETP.GE.AND P5, PT, R154, UR30, PT ;  /* 0x0000001e9a007c0c */ /* 0x000fe4000bfa6270 */
[----:B-1----:R-:W-:Y:S01]  /*4550*/  CS2R R12, SRZ ;  /* 0x00000000000c7805 */ /* 0x002fe2000001ff00 */
[----:B------:R-:W5:Y:S01]  /*4560*/  @!P4 LDG.E R14, desc[UR26][R162.64+-0x380] ;  /* 0xfffc801aa20ec981 */ /* 0x000f62000c1e1900 */
[----:B------:R-:W-:Y:S02]  /*4570*/  ISETP.GE.AND P4, PT, R153, UR30, PT ;  /* 0x0000001e99007c0c */ /* 0x000fe4000bf86270 */
[----:B------:R-:W-:Y:S02]  /*4580*/  CS2R R10, SRZ ;  /* 0x00000000000a7805 */ /* 0x000fe4000001ff00 */
[----:B------:R-:W-:Y:S02]  /*4590*/  CS2R R8, SRZ ;  /* 0x0000000000087805 */ /* 0x000fe4000001ff00 */
[----:B------:R-:W-:Y:S01]  /*45a0*/  MOV R15, RZ ;  /* 0x000000ff000f7202 */ /* 0x000fe20000000f00 */
[----:B------:R-:W1:Y:S04]  /*45b0*/  LDS R18, [R123+0x4] ;  /* 0x000004007b127984 */ /* 0x000e680000000800 */
[----:B0-----:R-:W0:Y:S04]  /*45c0*/  LDS R17, [R122+0x8] ;  /* 0x000008007a117984 */ /* 0x001e280000000800 */
[----:B------:R-:W5:Y:S01]  /*45d0*/  @!P5 LDG.E R13, desc[UR26][R162.64+-0x300] ;  /* 0xfffd001aa20dd981 */ /* 0x000f62000c1e1900 */
[----:B------:R-:W-:-:S03]  /*45e0*/  ISETP.GE.AND P5, PT, R152, UR30, PT ;  /* 0x0000001e98007c0c */ /* 0x000fc6000bfa6270 */
[----:B------:R-:W5:Y:S01]  /*45f0*/  @!P4 LDG.E R10, desc[UR26][R162.64+-0x280] ;  /* 0xfffd801aa20ac981 */ /* 0x000f62000c1e1900 */
[----:B------:R-:W-:Y:S02]  /*4600*/  ISETP.GE.AND P4, PT, R151, UR30, PT ;  /* 0x0000001e97007c0c */ /* 0x000fe4000bf86270 */
[----:B------:R-:W-:Y:S02]  /*4610*/  CS2R R6, SRZ ;  /* 0x0000000000067805 */ /* 0x000fe4000001ff00 */
[----:B------:R-:W-:Y:S01]  /*4620*/  CS2R R4, SRZ ;  /* 0x0000000000047805 */ /* 0x000fe2000001ff00 */
[----:B------:R-:W-:Y:S01]  /*4630*/  HFMA2 R0, -RZ, RZ, 0, 0 ;  /* 0x00000000ff007431 */ /* 0x000fe200000001ff */
[----:B------:R-:W5:Y:S01]  /*4640*/  @!P2 LDG.E R9, desc[UR26][R162.64+0x100] ;  /* 0x0001001aa209a981 */ /* 0x000f62000c1e1900 */
[----:B--2---:R-:W-:-:S03]  /*4650*/  FMUL.FTZ R16, R21, 1.4426950216293334961 ;  /* 0x3fb8aa3b15107820 */ /* 0x004fc60000410000 */
[----:B------:R-:W2:Y:S04]  /*4660*/  @!P3 LDG.E R6, desc[UR26][R162.64+0x80] ;  /* 0x0000801aa206b981 */ /* 0x000ea8000c1e1900 */
[----:B------:R-:W2:Y:S01]  /*4670*/  @!P5 LDG.E R11, desc[UR26][R162.64+-0x200] ;  /* 0xfffe001aa20bd981 */ /* 0x000ea2000c1e1900 */
[----:B------:R-:W-:-:S03]  /*4680*/  ISETP.GE.AND P5, PT, R150, UR30, PT ;  /* 0x0000001e96007c0c */ /* 0x000fc6000bfa6270 */
[----:B------:R-:W2:Y:S01]  /*4690*/  @!P4 LDG.E R8, desc[UR26][R162.64+-0x180] ;  /* 0xfffe801aa208c981 */ /* 0x000ea2000c1e1900 */
[----:B------:R-:W-:-:S03]  /*46a0*/  ISETP.NE.AND P4, PT, R20, RZ, PT ;  /* 0x000000ff1400720c */ /* 0x000fc60003f85270 */
[----:B------:R-:W2:Y:S04]  /*46b0*/  @!P1 LDG.E R4, desc[UR26][R162.64+0x180] ;  /* 0x0001801aa2049981 */ /* 0x000ea8000c1e1900 */
[----:B------:R-:W2:Y:S04]  /*46c0*/  @!P0 LDG.E R7, desc[UR26][R162.64+0x200] ;  /* 0x0002001aa2078981 */ /* 0x000ea8000c1e1900 */
[----:B------:R-:W2:Y:S01]  /*46d0*/  @!P5 LDG.E R15, desc[UR26][R162.64+-0x100] ;  /* 0xffff001aa20fd981 */ /* 0x000ea2000c1e1900 */
[----:B------:R-:W-:-:S03]  /*46e0*/  ISETP.NE.AND P5, PT, R22, RZ, PT ;  /* 0x000000ff1600720c */ /* 0x000fc60003fa5270 */
[----:B------:R-:W2:Y:S01]  /*46f0*/  @!P4 LDG.E R3, desc[UR26][R162.64] ;  /* 0x0000001aa203c981 */ /* 0x000ea2000c1e1900 */
[----:B------:R-:W-:-:S03]  /*4700*/  ISETP.GE.AND P4, PT, R143, UR30, PT ;  /* 0x0000001e8f007c0c */ /* 0x000fc6000bf86270 */
[----:B------:R-:W0:Y:S04]  /*4710*/  LDS R22, [R121+0xc] ;  /* 0x00000c0079167984 */ /* 0x000e280000000800 */
[----:B------:R-:W2:Y:S04]  /*4720*/  @!P6 LDG.E R0, desc[UR26][R162.64+0x380] ;  /* 0x0003801aa200e981 */ /* 0x000ea8000c1e1900 */
[----:B------:R-:W2:Y:S01]  /*4730*/  @!P5 LDG.E R12, desc[UR26][R162.64+-0x80] ;  /* 0xffff801aa20cd981 */ /* 0x000ea2000c1e1900 */
[----:B------:R-:W-:Y:S01]  /*4740*/  ISETP.GE.AND P5, PT, R142, UR30, PT ;  /* 0x0000001e8e007c0c */ /* 0x000fe2000bfa6270 */
[----:B------:R-:W-:-:S02]  /*4750*/  VIADD R20, R157, 0x1 ;  /* 0x000000019d147836 */ /* 0x000fc40000000000 */
[----:B------:R-:W-:Y:S01]  /*4760*/  FMUL.FTZ R26, R16, R107 ;  /* 0x0000006b101a7220 */ /* 0x000fe20000410000 */
[----:B------:R-:W2:Y:S01]  /*4770*/  @!P4 LDG.E R2, desc[UR26][R162.64+0x280] ;  /* 0x0002801aa202c981 */ /* 0x000ea2000c1e1900 */
[----:B------:R-:W-:-:S03]  /*4780*/  ISETP.GE.U32.AND P3, PT, R25, UR30, PT ;  /* 0x0000001e19007c0c */ /* 0x000fc6000bf66070 */
[----:B------:R-:W0:Y:S01]  /*4790*/  LDS R24, [R119+0x14] ;  /* 0x0000140077187984 */ /* 0x000e220000000800 */
[----:B------:R-:W-:-:S03]  /*47a0*/  ISETP.GE.U32.AND P1, PT, R20, UR30, PT ;  /* 0x0000001e14007c0c */ /* 0x000fc6000bf26070 */
[----:B------:R-:W0:Y:S04]  /*47b0*/  LDS R21, [R120+0x10] ;  /* 0x0000100078157984 */ /* 0x000e280000000800 */
[----:B------:R-:W2:Y:S01]  /*47c0*/  @!P5 LDG.E R5, desc[UR26][R162.64+0x300] ;  /* 0x0003001aa205d981 */ /* 0x000ea2000c1e1900 */
[----:B------:R-:W-:Y:S01]  /*47d0*/  FMUL.FTZ R25, R16, R106 ;  /* 0x0000006a10197220 */ /* 0x000fe20000410000 */
[C---:B------:R-:W-:Y:S01]  /*47e0*/  VIADD R20, R157.reuse, 0x5 ;  /* 0x000000059d147836 */ /* 0x040fe20000000000 */
[----:B------:R-:W0:Y:S01]  /*47f0*/  MUFU.EX2 R26, R26 ;  /* 0x0000001a001a7308 */ /* 0x000e220000000800 */
[----:B---3--:R-:W-:Y:S01]  /*4800*/  IADD3 R19, PT, PT, R157, 0x2, RZ ;  /* 0x000000029d137810 */ /* 0x008fe20007ffe0ff */
[----:B------:R-:W-:Y:S02]  /*4810*/  LDS R41, [R109+0x3c] ;  /* 0x00003c006d297984 */ /* 0x000fe40000000800 */
[----:B------:R-:W-:Y:S01]  /*4820*/  ISETP.GE.U32.AND P5, PT, R20, UR30, PT ;  /* 0x0000001e14007c0c */ /* 0x000fe2000bfa6070 */
[----:B------:R-:W3:Y:S01]  /*4830*/  MUFU.EX2 R25, R25 ;  /* 0x0000001900197308 */ /* 0x000ee20000000800 */
[----:B------:R-:W3:Y:S01]  /*4840*/  LDS R20, [R117+0x1c] ;  /* 0x00001c0075147984 */ /* 0x000ee20000000800 */
[----:B------:R-:W-:Y:S01]  /*4850*/  ISETP.GE.U32.AND P2, PT, R19, UR30, PT ;  /* 0x0000001e13007c0c */ /* 0x000fe2000bf46070 */
[----:B-1----:R-:W-:Y:S01]  /*4860*/  FMUL.FTZ R53, R69, R18 ;  /* 0x0000001245357220 */ /* 0x002fe20000410000 */
[----:B------:R-:W-:Y:S01]  /*4870*/  FMUL.FTZ R27, R16, R105 ;  /* 0x00000069101b7220 */ /* 0x000fe20000410000 */
[C---:B------:R-:W-:Y:S01]  /*4880*/  IADD3 R19, PT, PT, R157.reuse, 0x6, RZ ;  /* 0x000000069d137810 */ /* 0x040fe20007ffe0ff */
[----:B------:R-:W-:Y:S01]  /*4890*/  VIADD R18, R157, 0x7 ;  /* 0x000000079d127836 */ /* 0x000fe20000000000 */
[----:B------:R-:W-:-:S02]  /*48a0*/  ISETP.GE.U32.AND P4, PT, R23, UR30, PT ;  /* 0x0000001e17007c0c */ /* 0x000fc4000bf86070 */
[----:B------:R-:W1:Y:S01]  /*48b0*/  LDS R23, [R118+0x18] ;  /* 0x0000180076177984 */ /* 0x000e620000000800 */
[----:B------:R-:W-:Y:S01]  /*48c0*/  ISETP.GE.U32.AND P0, PT, R19, UR30, PT ;  /* 0x0000001e13007c0c */ /* 0x000fe2000bf06070 */
[----:B0-----:R-:W-:Y:S01]  /*48d0*/  FMUL.FTZ R51, R68, R17 ;  /* 0x0000001144337220 */ /* 0x001fe20000410000 */
[----:B------:R-:W-:Y:S01]  /*48e0*/  FSEL R53, R53, RZ, !P1 ;  /* 0x000000ff35357208 */ /* 0x000fe20004800000 */
[----:B------:R-:W0:Y:S01]  /*48f0*/  MUFU.EX2 R27, R27 ;  /* 0x0000001b001b7308 */ /* 0x000e220000000800 */
[----:B------:R-:W-:Y:S01]  /*4900*/  FSEL R52, R26, 1, !P1 ;  /* 0x3f8000001a347808 */ /* 0x000fe20004800000 */
[----:B------:R-:W-:Y:S01]  /*4910*/  LDS R17, [R116+0x20] ;  /* 0x0000200074117984 */ /* 0x000fe20000000800 */
[----:B------:R-:W-:Y:S02]  /*4920*/  ISETP.GE.U32.AND P1, PT, R18, UR30, PT ;  /* 0x0000001e12007c0c */ /* 0x000fe4000bf26070 */
[----:B------:R-:W-:Y:S01]  /*4930*/  IADD3 R19, PT, PT, R157, 0x8, RZ ;  /* 0x000000089d137810 */ /* 0x000fe20007ffe0ff */
[----:B------:R-:W1:Y:S01]  /*4940*/  LDS R18, [R115+0x24] ;  /* 0x0000240073127984 */ /* 0x000e620000000800 */
[----:B------:R-:W-:-:S02]  /*4950*/  FSEL R51, R51, RZ, !P2 ;  /* 0x000000ff33337208 */ /* 0x000fc40005000000 */
[----:B---3--:R-:W-:Y:S02]  /*4960*/  FSEL R50, R25, 1, !P2 ;  /* 0x3f80000019327808 */ /* 0x008fe40005000000 */
[----:B------:R-:W-:Y:S02]  /*4970*/  ISETP.GE.U32.AND P2, PT, R19, UR30, PT ;  /* 0x0000001e13007c0c */ /* 0x000fe4000bf46070 */
[----:B------:R-:W3:Y:S01]  /*4980*/  LDS R19, [R124] ;  /* 0x000000007c137984 */ /* 0x000ee20000000800 */
[C---:B------:R-:W-:Y:S01]  /*4990*/  FMUL.FTZ R26, R16.reuse, R104 ;  /* 0x00000068101a7220 */ /* 0x040fe20000410000 */
[----:B------:R-:W-:Y:S01]  /*49a0*/  FMUL.FTZ R49, R67, R22 ;  /* 0x0000001643317220 */ /* 0x000fe20000410000 */
[----:B------:R-:W-:Y:S01]  /*49b0*/  VIADD R22, R157, 0x9 ;  /* 0x000000099d167836 */ /* 0x000fe20000000000 */
[----:B0-----:R-:W-:Y:S01]  /*49c0*/  FSEL R48, R27, 1, !P3 ;  /* 0x3f8000001b307808 */ /* 0x001fe20005800000 */
[----:B------:R-:W-:Y:S02]  /*49d0*/  FMUL.FTZ R28, R16, R103 ;  /* 0x00000067101c7220 */ /* 0x000fe40000410000 */
[----:B------:R-:W0:Y:S01]  /*49e0*/  MUFU.EX2 R26, R26 ;  /* 0x0000001a001a7308 */ /* 0x000e220000000800 */
[----:B------:R-:W-:-:S02]  /*49f0*/  FSEL R49, R49, RZ, !P3 ;  /* 0x000000ff31317208 */ /* 0x000fc40005800000 */
[----:B------:R-:W-:Y:S01]  /*4a00*/  ISETP.GE.U32.AND P3, PT, R22, UR30, PT ;  /* 0x0000001e16007c0c */ /* 0x000fe2000bf66070 */
[C---:B------:R-:W-:Y:S01]  /*4a10*/  FMUL.FTZ R22, R16.reuse, R101 ;  /* 0x0000006510167220 */ /* 0x040fe20000410000 */
[----:B------:R-:W-:Y:S01]  /*4a20*/  FMUL.FTZ R24, R65, R24 ;  /* 0x0000001841187220 */ /* 0x000fe20000410000 */
[----:B------:R-:W-:Y:S01]  /*4a30*/  FMUL.FTZ R25, R16, R102 ;  /* 0x0000006610197220 */ /* 0x000fe20000410000 */
[----:B------:R-:W1:Y:S01]  /*4a40*/  MUFU.EX2 R28, R28 ;  /* 0x0000001c001c7308 */ /* 0x000e620000000800 */
[----:B------:R-:W-:-:S03]  /*4a50*/  FMUL.FTZ R47, R66, R21 ;  /* 0x00000015422f7220 */ /* 0x000fc60000410000 */
[----:B------:R-:W1:Y:S01]  /*4a60*/  MUFU.EX2 R22, R22 ;  /* 0x0000001600167308 */ /* 0x000e620000000800 */
[----:B------:R-:W-:Y:S01]  /*4a70*/  FSEL R45, R24, RZ, !P5 ;  /* 0x000000ff182d7208 */ /* 0x000fe20006800000 */
[----:B------:R-:W-:Y:S01]  /*4a80*/  FMUL.FTZ R24, R16, R99 ;  /* 0x0000006310187220 */ /* 0x000fe20000410000 */
[----:B------:R-:W-:Y:S01]  /*4a90*/  IADD3 R21, PT, PT, R157, 0xa, RZ ;  /* 0x0000000a9d157810 */ /* 0x000fe20007ffe0ff */
[----:B------:R-:W3:Y:S01]  /*4aa0*/  MUFU.EX2 R25, R25 ;  /* 0x0000001900197308 */ /* 0x000ee20000000800 */
[----:B0-----:R-:W-:Y:S01]  /*4ab0*/  FSEL R46, R26, 1, !P4 ;  /* 0x3f8000001a2e7808 */ /* 0x001fe20006000000 */
[----:B------:R-:W-:Y:S01]  /*4ac0*/  FMUL.FTZ R26, R16, R100 ;  /* 0x00000064101a7220 */ /* 0x000fe20000410000 */
[----:B------:R-:W-:Y:S01]  /*4ad0*/  FSEL R47, R47, RZ, !P4 ;  /* 0x000000ff2f2f7208 */ /* 0x000fe20006000000 */
[----:B------:R-:W-:Y:S01]  /*4ae0*/  FMUL.FTZ R37, R63, R20 ;  /* 0x000000143f257220 */ /* 0x000fe20000410000 */
[----:B------:R-:W-:Y:S01]  /*4af0*/  ISETP.GE.U32.AND P4, PT, R21, UR30, PT ;  /* 0x0000001e15007c0c */ /* 0x000fe2000bf86070 */
[C---:B------:R-:W-:Y:S01]  /*4b00*/  VIADD R21, R157.reuse, 0xb ;  /* 0x0000000b9d157836 */ /* 0x040fe20000000000 */
[----:B------:R-:W0:Y:S01]  /*4b10*/  MUFU.EX2 R24, R24 ;  /* 0x0000001800187308 */ /* 0x000e220000000800 */
[----:B------:R-:W-:Y:S01]  /*4b20*/  VIADD R20, R157, 0xd ;  /* 0x0000000d9d147836 */ /* 0x000fe20000000000 */
[----:B-1----:R-:W-:Y:S01]  /*4b30*/  FSEL R44, R28, 1, !P5 ;  /* 0x3f8000001c2c7808 */ /* 0x002fe20006800000 */
[----:B------:R-:W-:Y:S01]  /*4b40*/  FMUL.FTZ R23, R64, R23 ;  /* 0x0000001740177220 */ /* 0x000fe20000410000 */
[----:B------:R-:W1:Y:S01]  /*4b50*/  MUFU.EX2 R26, R26 ;  /* 0x0000001a001a7308 */ /* 0x000e620000000800 */
[----:B------:R-:W-:-:S02]  /*4b60*/  ISETP.GE.U32.AND P5, PT, R21, UR30, PT ;  /* 0x0000001e15007c0c */ /* 0x000fc4000bfa6070 */
[----:B------:R-:W-:Y:S02]  /*4b70*/  FSEL R37, R37, RZ, !P1 ;  /* 0x000000ff25257208 */ /* 0x000fe40004800000 */
[----:B------:R-:W-:Y:S02]  /*4b80*/  FSEL R36, R22, 1, !P1 ;  /* 0x3f80000016247808 */ /* 0x000fe40004800000 */
[----:B------:R-:W-:Y:S02]  /*4b90*/  IADD3 R21, PT, PT, R157, 0xc, RZ ;  /* 0x0000000c9d157810 */ /* 0x000fe40007ffe0ff */
[----:B------:R-:W-:Y:S01]  /*4ba0*/  ISETP.GE.U32.AND P1, PT, R20, UR30, PT ;  /* 0x0000001e14007c0c */ /* 0x000fe2000bf26070 */
[----:B------:R-:W-:Y:S01]  /*4bb0*/  FMUL.FTZ R20, R16, R108 ;  /* 0x0000006c10147220 */ /* 0x000fe20000410000 */
[----:B------:R-:W-:Y:S01]  /*4bc0*/  FSEL R39, R23, RZ, !P0 ;  /* 0x000000ff17277208 */ /* 0x000fe20004000000 */
[----:B------:R-:W-:Y:S01]  /*4bd0*/  FMUL.FTZ R18, R61, R18 ;  /* 0x000000123d127220 */ /* 0x000fe20000410000 */
[----:B---3--:R-:W-:-:S02]  /*4be0*/  FSEL R38, R25, 1, !P0 ;  /* 0x3f80000019267808 */ /* 0x008fc40004000000 */
[----:B------:R-:W-:Y:S01]  /*4bf0*/  ISETP.GE.U32.AND P0, PT, R21, UR30, PT ;  /* 0x0000001e15007c0c */ /* 0x000fe2000bf06070 */
[----:B------:R-:W-:Y:S01]  /*4c00*/  FMUL.FTZ R35, R62, R17 ;  /* 0x000000113e237220 */ /* 0x000fe20000410000 */
[----:B------:R-:W3:Y:S01]  /*4c10*/  LDS R21, [R114+0x28] ;  /* 0x0000280072157984 */ /* 0x000ee20000000800 */
[----:B------:R-:W1:Y:S01]  /*4c20*/  MUFU.EX2 R20, R20 ;  /* 0x0000001400147308 */ /* 0x000e620000000800 */
[C---:B------:R-:W-:Y:S01]  /*4c30*/  IADD3 R17, PT, PT, R157.reuse, 0xe, RZ ;  /* 0x0000000e9d117810 */ /* 0x040fe20007ffe0ff */
[----:B------:R-:W-:Y:S01]  /*4c40*/  FMUL.FTZ R19, R70, R19 ;  /* 0x0000001346137220 */ /* 0x000fe20000410000 */
[----:B------:R-:W-:Y:S02]  /*4c50*/  FSEL R33, R18, RZ, !P3 ;  /* 0x000000ff12217208 */ /* 0x000fe40005800000 */
[----:B0-----:R-:W-:Y:S01]  /*4c60*/  FSEL R32, R24, 1, !P3 ;  /* 0x3f80000018207808 */ /* 0x001fe20005800000 */
[----:B------:R-:W0:Y:S01]  /*4c70*/  LDS R18, [R113+0x2c] ;  /* 0x00002c0071127984 */ /* 0x000e220000000800 */
[----:B------:R-:W-:-:S02]  /*4c80*/  ISETP.GE.U32.AND P3, PT, R157, UR30, PT ;  /* 0x0000001e9d007c0c */ /* 0x000fc4000bf66070 */
[----:B------:R-:W-:Y:S02]  /*4c90*/  FSEL R35, R35, RZ, !P2 ;  /* 0x000000ff23237208 */ /* 0x000fe40005000000 */
[----:B-1----:R-:W-:Y:S02]  /*4ca0*/  FSEL R34, R26, 1, !P2 ;  /* 0x3f8000001a227808 */ /* 0x002fe40005000000 */
[----:B------:R-:W-:Y:S02]  /*4cb0*/  ISETP.GE.U32.AND P2, PT, R17, UR30, PT ;  /* 0x0000001e11007c0c */ /* 0x000fe4000bf46070 */
[----:B------:R-:W-:Y:S01]  /*4cc0*/  FSEL R31, R19, RZ, !P3 ;  /* 0x000000ff131f7208 */ /* 0x000fe20005800000 */
[----:B------:R-:W1:Y:S01]  /*4cd0*/  LDS R17, [R112+0x30] ;  /* 0x0000300070117984 */ /* 0x000e620000000800 */
[----:B------:R-:W-:-:S03]  /*4ce0*/  FSEL R30, R20, 1, !P3 ;  /* 0x3f800000141e7808 */ /* 0x000fc60005800000 */
[----:B------:R-:W1:Y:S01]  /*4cf0*/  LDS R19, [R111+0x34] ;  /* 0x000034006f137984 */ /* 0x000e620000000800 */
[----:B------:R-:W-:-:S03]  /*4d00*/  FFMA.FTZ R23, R31, R52, R53 ;  /* 0x000000341f177223 */ /* 0x000fc60000010035 */
[----:B------:R-:W1:Y:S01]  /*4d10*/  LDS R20, [R110+0x38] ;  /* 0x000038006e147984 */ /* 0x000e620000000800 */
[----:B------:R-:W-:Y:S01]  /*4d20*/  FFMA.FTZ R23, R50, R23, R51 ;  /* 0x0000001732177223 */ /* 0x000fe20000010033 */
[----:B------:R-:W-:-:S03]  /*4d30*/  VIADD R22, R157, 0xf ;  /* 0x0000000f9d167836 */ /* 0x000fc60000000000 */
[----:B------:R-:W-:Y:S01]  /*4d40*/  FFMA.FTZ R23, R48, R23, R49 ;  /* 0x0000001730177223 */ /* 0x000fe20000010031 */
[----:B------:R-:W-:-:S03]  /*4d50*/  FMUL.FTZ R28, R16, R98 ;  /* 0x00000062101c7220 */ /* 0x000fc60000410000 */
[----:B------:R-:W-:Y:S01]  /*4d60*/  FFMA.FTZ R23, R46, R23, R47 ;  /* 0x000000172e177223 */ /* 0x000fe2000001002f */
[----:B------:R-:W-:Y:S01]  /*4d70*/  ISETP.GE.U32.AND P3, PT, R22, UR30, PT ;  /* 0x0000001e16007c0c */ /* 0x000fe2000bf66070 */
[----:B------:R-:W-:Y:S02]  /*4d80*/  FMUL.FTZ R27, R16, R97 ;  /* 0x00000061101b7220 */ /* 0x000fe40000410000 */
[----:B------:R-:W-:Y:S01]  /*4d90*/  FFMA.FTZ R22, R44, R23, R45 ;  /* 0x000000172c167223 */ /* 0x000fe2000001002d */
[----:B------:R-:W-:Y:S01]  /*4da0*/  FMUL.FTZ R23, R30, R52 ;  /* 0x000000341e177220 */ /* 0x000fe20000410000 */
[----:B------:R-:W0:Y:S01]  /*4db0*/  MUFU.EX2 R28, R28 ;  /* 0x0000001c001c7308 */ /* 0x000e220000000800 */
        /* <DEDUP_REMOVED lines=8> */
[----:B---3--:R-:W-:Y:S01]  /*4e40*/  FMUL.FTZ R21, R60, R21 ;  /* 0x000000153c157220 */ /* 0x008fe20000410000 */
[----:B------:R-:W-:Y:S01]  /*4e50*/  FMUL.FTZ R24, R16, R94 ;  /* 0x0000005e10187220 */ /* 0x000fe20000410000 */
[----:B------:R-:W-:Y:S01]  /*4e60*/  FFMA.FTZ R22, R34, R22, R35 ;  /* 0x0000001622167223 */ /* 0x000fe20000010023 */
[----:B------:R-:W-:Y:S01]  /*4e70*/  FMUL.FTZ R23, R46, R23 ;  /* 0x000000172e177220 */ /* 0x000fe20000410000 */
[----:B------:R-:W3:Y:S01]  /*4e80*/  MUFU.EX2 R25, R25 ;  /* 0x0000001900197308 */ /* 0x000ee20000000800 */
[----:B0-----:R-:W-:Y:S01]  /*4e90*/  FMUL.FTZ R18, R59, R18 ;  /* 0x000000123b127220 */ /* 0x001fe20000410000 */
[----:B------:R-:W-:Y:S01]  /*4ea0*/  FMUL.FTZ R16, R16, R93 ;  /* 0x0000005d10107220 */ /* 0x000fe20000410000 */
[----:B------:R-:W-:Y:S01]  /*4eb0*/  FSEL R29, R21, RZ, !P4 ;  /* 0x000000ff151d7208 */ /* 0x000fe20006000000 */
[----:B------:R-:W-:Y:S01]  /*4ec0*/  FFMA.FTZ R22, R32, R22, R33 ;  /* 0x0000001620167223 */ /* 0x000fe20000010021 */
[----:B------:R-:W-:Y:S01]  /*4ed0*/  FSEL R28, R28, 1, !P4 ;  /* 0x3f8000001c1c7808 */ /* 0x000fe20006000000 */
[----:B------:R-:W-:Y:S01]  /*4ee0*/  FMUL.FTZ R21, R44, R23 ;  /* 0x000000172c157220 */ /* 0x000fe20000410000 */
[----:B------:R-:W0:Y:S01]  /*4ef0*/  MUFU.EX2 R24, R24 ;  /* 0x0000001800187308 */ /* 0x000e220000000800 */
[----:B-1----:R-:W-:Y:S01]  /*4f00*/  FMUL.FTZ R17, R58, R17 ;  /* 0x000000113a117220 */ /* 0x002fe20000410000 */
[----:B------:R-:W-:Y:S01]  /*4f10*/  FSEL R27, R27, 1, !P5 ;  /* 0x3f8000001b1b7808 */ /* 0x000fe20006800000 */
[----:B------:R-:W-:Y:S01]  /*4f20*/  FMUL.FTZ R21, R38, R21 ;  /* 0x0000001526157220 */ /* 0x000fe20000410000 */
[----:B------:R-:W-:Y:S01]  /*4f30*/  FSEL R23, R18, RZ, !P5 ;  /* 0x000000ff12177208 */ /* 0x000fe20006800000 */
[----:B------:R-:W-:Y:S01]  /*4f40*/  FFMA.FTZ R18, R28, R22, R29 ;  /* 0x000000161c127223 */ /* 0x000fe2000001001d */
[----:B------:R-:W1:Y:S01]  /*4f50*/  MUFU.EX2 R16, R16 ;  /* 0x0000001000107308 */ /* 0x000e620000000800 */
[----:B------:R-:W-:Y:S01]  /*4f60*/  FMUL.FTZ R19, R56, R19 ;  /* 0x0000001338137220 */ /* 0x000fe20000410000 */
[----:B------:R-:W-:Y:S01]  /*4f70*/  FSEL R26, R26, 1, !P0 ;  /* 0x3f8000001a1a7808 */ /* 0x000fe20004000000 */
[----:B------:R-:W-:Y:S01]  /*4f80*/  FFMA.FTZ R85, R27, R18, R23 ;  /* 0x000000121b557223 */ /* 0x000fe20000010017 */
[----:B------:R-:W-:Y:S01]  /*4f90*/  FSEL R22, R17, RZ, !P0 ;  /* 0x000000ff11167208 */ /* 0x000fe20004000000 */
[----:B------:R-:W-:Y:S01]  /*4fa0*/  FMUL.FTZ R17, R36, R21 ;  /* 0x0000001524117220 */ /* 0x000fe20000410000 */
[----:B------:R-:W-:Y:S01]  /*4fb0*/  FMUL.FTZ R20, R55, R20 ;  /* 0x0000001437147220 */ /* 0x000fe20000410000 */
[----:B---3--:R-:W-:-:S02]  /*4fc0*/  FSEL R25, R25, 1, !P1 ;  /* 0x3f80000019197808 */ /* 0x008fc40004800000 */
        /* <DEDUP_REMOVED lines=20> */
[----:B------:R-:W3:Y:S01]  /*5110*/  SHFL.UP PT, R16, R41, 0x1, RZ ;  /* 0x0420000029107989 */ /* 0x000ee200000e00ff */
[----:B-1----:R-:W-:Y:S01]  /*5120*/  FFMA.FTZ R85, R41, R42, R40 ;  /* 0x0000002a29557223 */ /* 0x002fe20000010028 */
[----:B0-----:R-:W-:-:S04]  /*5130*/  ISETP.GE.AND P0, PT, R17, 0x1, PT ;  /* 0x000000011100780c */ /* 0x001fc80003f06270 */
[----:B------:R-:W-:-:S05]  /*5140*/  FSEL R42, R40, R85, !P0 ;  /* 0x00000055282a7208 */ /* 0x000fca0004000000 */
[----:B------:R-:W0:Y:S04]  /*5150*/  SHFL.UP PT, R84, R42, 0x2, RZ ;  /* 0x044000002a547989 */ /* 0x000e2800000e00ff */
[----:B---3--:R-:W-:-:S05]  /*5160*/  @P0 FMUL.FTZ R41, R41, R16 ;  /* 0x0000001029290220 */ /* 0x008fca0000410000 */
        /* <DEDUP_REMOVED lines=14> */
[----:B------:R-:W3:Y:S01]  /*5250*/  S2UR UR11, SR_CgaCtaId ;  /* 0x00000000000b79c3 */ /* 0x000ee20000008800 */
[----:B------:R-:W-:Y:S01]  /*5260*/  ISETP.NE.AND P4, PT, R17, 0x1f, PT ;  /* 0x0000001f1100780c */ /* 0x000fe20003f85270 */
[----:B0-----:R-:W-:-:S10]  /*5270*/  FFMA.FTZ R85, R41, R42, R164 ;  /* 0x0000002a29557223 */ /* 0x001fd400000100a4 */
[----:B-1----:R-:W-:Y:S01]  /*5280*/  @P0 FMUL.FTZ R41, R41, R16 ;  /* 0x0000001029290220 */ /* 0x002fe20000410000 */
[----:B------:R-:W-:-:S04]  /*5290*/  FSEL R164, R164, R85, !P0 ;  /* 0x00000055a4a47208 */ /* 0x000fc80004000000 */
[----:B------:R-:W0:Y:S04]  /*52a0*/  SHFL.UP PT, R86, R41, 0x10, RZ ;  /* 0x0600000029567989 */ /* 0x000e2800000e00ff */
[----:B------:R-:W1:Y:S01]  /*52b0*/  SHFL.UP PT, R87, R164, 0x10, RZ ;  /* 0x06000000a4577989 */ /* 0x000e6200000e00ff */
[----:B------:R-:W-:-:S03]  /*52c0*/  LOP3.LUT P0, RZ, R158, 0x1f, RZ, 0xc0, !PT ;  /* 0x0000001f9eff7812 */ /* 0x000fc6000780c0ff */
[----:B----4-:R-:W-:Y:S01]  /*52d0*/  STS [R140+0x2100], R43 ;  /* 0x0021002b8c007388 */ /* 0x010fe20000000800 */
[----:B------:R-:W-:-:S03]  /*52e0*/  ISETP.EQ.OR P0, PT, RZ, UR6, P0 ;  /* 0x00000006ff007c0c */ /* 0x000fc60008702670 */
[----:B-----5:R-:W-:Y:S04]  /*52f0*/  STS [R139+0x2180], R14 ;  /* 0x0021800e8b007388 */ /* 0x020fe80000000800 */
[----:B------:R-:W-:Y:S01]  /*5300*/  STS [R138+0x2200], R13 ;  /* 0x0022000d8a007388 */ /* 0x000fe20000000800 */
[----:B------:R-:W-:-:S03]  /*5310*/  SHF.R.U32.HI R84, RZ, 0x5, R158 ;  /* 0x00000005ff547819 */ /* 0x000fc6000001169e */
[----:B------:R-:W-:Y:S01]  /*5320*/  STS [R137+0x2280], R10 ;  /* 0x0022800a89007388 */ /* 0x000fe20000000800 */
[----:B------:R-:W-:-:S03]  /*5330*/  UMOV UR24, 0x400 ;  /* 0x0000040000187882 */ /* 0x000fc60000000000 */
[----:B--2---:R-:W-:Y:S04]  /*5340*/  STS [R136+0x2300], R11 ;  /* 0x0023000b88007388 */ /* 0x004fe80000000800 */
[----:B------:R-:W-:Y:S01]  /*5350*/  STS [R135+0x2380], R8 ;  /* 0x0023800887007388 */ /* 0x000fe20000000800 */
[----:B---3--:R-:W-:-:S03]  /*5360*/  ULEA UR24, UR11, UR24, 0x18 ;  /* 0x000000180b187291 */ /* 0x008fc6000f8ec0ff */
[----:B------:R-:W-:Y:S01]  /*5370*/  STS [R134+0x2400], R15 ;  /* 0x0024000f86007388 */ /* 0x000fe20000000800 */
[----:B------:R-:W-:-:S03]  /*5380*/  ISETP.NE.AND P2, PT, R84, 0x3, PT ;  /* 0x000000035400780c */ /* 0x000fc60003f45270 */
[----:B------:R-:W-:Y:S01]  /*5390*/  STS [R133+0x2480], R12 ;  /* 0x0024800c85007388 */ /* 0x000fe20000000800 */
[----:B------:R-:W-:-:S03]  /*53a0*/  ISETP.NE.AND P1, PT, R84, 0x2, PT ;  /* 0x000000025400780c */ /* 0x000fc60003f25270 */
[----:B------:R2:W-:Y:S01]  /*53b0*/  STS [R132+0x2500], R3 ;  /* 0x0025000384007388 */ /* 0x0005e20000000800 */
[----:B------:R-:W-:Y:S01]  /*53c0*/  ISETP.NE.AND P3, PT, R84, 0x1, PT ;  /* 0x000000015400780c */ /* 0x000fe20003f65270 */
[----:B------:R-:W-:Y:S02]  /*53d0*/  IMAD.MOV.U32 R85, RZ, RZ, RZ ;  /* 0x000000ffff557224 */ /* 0x000fe400078e00ff */
[----:B------:R-:W-:Y:S01]  /*53e0*/  STS [R131+0x2580], R6 ;  /* 0x0025800683007388 */ /* 0x000fe20000000800 */
[----:B------:R-:W-:-:S03]  /*53f0*/  MOV R84, 0x3f800000 ;  /* 0x3f80000000547802 */ /* 0x000fc60000000f00 */
[----:B------:R-:W-:Y:S01]  /*5400*/  STS [R130+0x2600], R9 ;  /* 0x0026000982007388 */ /* 0x000fe20000000800 */
[----:B--2---:R-:W-:-:S03]  /*5410*/  @!P4 SHF.R.U32.HI R3, RZ, 0x2, R158 ;  /* 0x00000002ff03c819 */ /* 0x004fc6000001169e */
[----:B------:R-:W-:Y:S01]  /*5420*/  STS [R129+0x2680], R4 ;  /* 0x0026800481007388 */ /* 0x000fe20000000800 */
[----:B0-----:R-:W-:Y:S01]  /*5430*/  FMUL.FTZ R86, R41, R86 ;  /* 0x0000005629567220 */ /* 0x001fe20000410000 */
        /* <DEDUP_REMOVED lines=51> */
[----:B------:R-:W-:Y:S01]  /*5770*/  @P0 FSEL R87, R159, R40, !P1 ;  /* 0x000000289f570208 */ /* 0x000fe20004800000 */
[----:B------:R-:W-:Y:S01]  /*5780*/  @P0 IMAD.MOV.U32 R40, RZ, RZ, R84 ;  /* 0x000000ffff280224 */ /* 0x000fe200078e0054 */
[----:B------:R-:W-:-:S02]  /*5790*/  @P0 FSEL R86, R160, R41, !P1 ;  /* 0x00000029a0560208 */ /* 0x000fc40004800000 */
[----:B------:R-:W-:Y:S01]  /*57a0*/  @P0 MOV R41, R85 ;  /* 0x0000005500290202 */ /* 0x000fe20000000f00 */
[----:B------:R-:W-:Y:S06]  /*57b0*/  @P0 BRA `(.L_x_2794) ;  /* 0x0000000000180947 */ /* 0x000fec0003800000 */
[----:B------:R-:W-:Y:S01]  /*57c0*/  ISETP.NE.AND P0, PT, R17, RZ, PT ;  /* 0x000000ff1100720c */ /* 0x000fe20003f05270 */
[C---:B------:R-:W-:Y:S01]  /*57d0*/  FMUL.FTZ R40, R161.reuse, R84 ;  /* 0x00000054a1287220 */ /* 0x040fe20000410000 */
[----:B------:R-:W-:-:S11]  /*57e0*/  FFMA.FTZ R41, R161, R85, R164 ;  /* 0x00000055a1297223 */ /* 0x000fd600000100a4 */
[----:B------:R0:W-:Y:S01]  /*57f0*/  @!P0 STS.64 [UR24+0x4228], R84 ;  /* 0x00422854ff008988 */ /* 0x0001e20008000a18 */
[----:B------:R-:W-:Y:S01]  /*5800*/  @!P0 MOV R86, R84 ;  /* 0x0000005400568202 */ /* 0x000fe20000000f00 */
[----:B------:R-:W-:-:S07]  /*5810*/  @!P0 IMAD.MOV.U32 R87, RZ, RZ, R85 ;  /* 0x000000ffff578224 */ /* 0x000fce00078e0055 */
.L_x_2794:
[----:B------:R-:W-:Y:S05]  /*5820*/  BSYNC.RECONVERGENT B0 ;  /* 0x0000000000007941 */ /* 0x000fea0003800200 */
.L_x_2793:
        /* <DEDUP_REMOVED lines=29> */
[----:B------:R-:W-:-:S05]  /*5a00*/  IMAD.U32 R19, RZ, RZ, UR35 ;  /* 0x00000023ff137e24 */ /* 0x000fca000f8e00ff */
[----:B------:R1:W-:Y:S02]  /*5a10*/  STG.E.64 desc[UR26][R18.64], R40 ;  /* 0x0000002812007986 */ /* 0x0003e4000c101b1a */
.L_x_2796:
[----:B------:R-:W-:Y:S05]  /*5a20*/  BSYNC.RECONVERGENT B0 ;  /* 0x0000000000007941 */ /* 0x000fea0003800200 */
.L_x_2795:
        /* <DEDUP_REMOVED lines=29> */
.L_x_2792:
[----:B------:R-:W-:Y:S01]  /*5c00*/  BAR.SYNC.DEFER_BLOCKING 0x0 ;  /* 0x0000000000007b1d */ /* 0x000fe20000010000 */
[----:B------:R-:W-:Y:S01]  /*5c10*/  USHF.L.U32 UR8, UR6, 0xb, URZ ;  /* 0x0000000b06087899 */ /* 0x000fe200080006ff */
[----:B------:R-:W-:Y:S02]  /*5c20*/  ISETP.NE.AND P0, PT, R158, RZ, PT ;  /* 0x000000ff9e00720c */ /* 0x000fe40003f05270 */
[----:B------:R-:W-:Y:S02]  /*5c30*/  LOP3.LUT R157, R157, 0x3e00, RZ, 0xc0, !PT ;  /* 0x00003e009d9d7812 */ /* 0x000fe400078ec0ff */
[----:B------:R-:W2:Y:S02]  /*5c40*/  LDCU UR28, c[0x0][0x388] ;  /* 0x00007100ff1c77ac */ /* 0x000ea40008000800 */
[----:B------:R-:W3:Y:S01]  /*5c50*/  S2UR UR29, SR_CTAID.X ;  /* 0x00000000001d79c3 */ /* 0x000ee20000002500 */
[----:B------:R-:W-:Y:S01]  /*5c60*/  LOP3.LUT R0, R157, 0x1f, R158, 0xf8, !PT ;  /* 0x0000001f9d007812 */ /* 0x000fe200078ef89e */
[----:B------:R-:W3:Y:S01]  /*5c70*/  LDCU.128 UR12, c[0x0][0x420] ;  /* 0x00008400ff0c77ac */ /* 0x000ee20008000c00 */
[----:B------:R-:W-:Y:S01]  /*5c80*/  UMOV UR9, URZ ;  /* 0x000000ff00097c82 */ /* 0x000fe20008000000 */
[----:B------:R-:W4:Y:S01]  /*5c90*/  LDCU.64 UR30, c[0x0][0x478] ;  /* 0x00008f00ff1e77ac */ /* 0x000f220008000a00 */
[----:B------:R-:W-:Y:S01]  /*5ca0*/  STS [R124], R92 ;  /* 0x0000005c7c007388 */ /* 0x000fe20000000800 */
[----:B--2---:R-:W-:-:S03]  /*5cb0*/  UIADD3 UR28, UPT, UPT, -UR8, UR28, URZ ;  /* 0x0000001c081c7290 */ /* 0x004fc6000fffe1ff */
[----:B------:R-:W-:Y:S03]  /*5cc0*/  STS [R123+0x4], R91 ;  /* 0x0000045b7b007388 */ /* 0x000fe60000000800 */
[----:B------:R-:W-:Y:S01]  /*5cd0*/  MOV R6, UR28 ;  /* 0x0000001c00067c02 */ /* 0x000fe20008000f00 */
[----:B------:R-:W-:Y:S01]  /*5ce0*/  STS [R122+0x8], R90 ;  /* 0x0000085a7a007388 */ /* 0x000fe20000000800 */
[----:B---3--:R-:W-:-:S03]  /*5cf0*/  UIMAD.WIDE.U32 UR10, UR29, UR12, UR8 ;  /* 0x0000000c1d0a72a5 */ /* 0x008fc6000f8e0008 */
        /* <DEDUP_REMOVED lines=8> */
[----:B------:R-:W2:Y:S02]  /*5d80*/  LDCU.128 UR12, c[0x0][0x410] ;  /* 0x00008200ff0c77ac */ /* 0x000ea40008000c00 */
[----:B----4-:R-:W-:Y:S01]  /*5d90*/  LEA R2, P6, R3, UR30, 0x2 ;  /* 0x0000001e03027c11 */ /* 0x010fe2000f8c10ff */
[----:B------:R-:W-:Y:S01]  /*5da0*/  STS [R117+0x1c], R79 ;  /* 0x00001c4f75007388 */ /* 0x000fe20000000800 */
[----:B------:R-:W-:-:S03]  /*5db0*/  IMAD.X R8, RZ, RZ, UR11, P1 ;  /* 0x0000000bff087e24 */ /* 0x000fc600088e06ff */
[----:B------:R-:W-:Y:S02]  /*5dc0*/  STS [R116+0x20], R78 ;  /* 0x0000204e74007388 */ /* 0x000fe40000000800 */
[----:B------:R-:W-:Y:S02]  /*5dd0*/  LEA.HI.X R3, R3, UR31, R8, 0x2, P6 ;  /* 0x0000001f03037c11 */ /* 0x000fe4000b0f1408 */
[----:B------:R-:W-:Y:S04]  /*5de0*/  STS [R115+0x24], R77 ;  /* 0x0000244d73007388 */ /* 0x000fe80000000800 */
[----:B------:R-:W-:Y:S01]  /*5df0*/  STS [R114+0x28], R76 ;  /* 0x0000284c72007388 */ /* 0x000fe20000000800 */
[----:B--2---:R-:W-:-:S03]  /*5e00*/  UIMAD.WIDE.U32 UR10, UR29, UR12, UR8 ;  /* 0x0000000c1d0a72a5 */ /* 0x004fc6000f8e0008 */
[----:B------:R-:W-:Y:S01]  /*5e10*/  STS [R113+0x2c], R75 ;  /* 0x00002c4b71007388 */ /* 0x000fe20000000800 */
[----:B------:R-:W-:-:S03]  /*5e20*/  UIMAD UR11, UR29, UR13, UR11 ;  /* 0x0000000d1d0b72a4 */ /* 0x000fc6000f8e020b */
[----:B------:R-:W-:Y:S01]  /*5e30*/  STS [R112+0x30], R74 ;  /* 0x0000304a70007388 */ /* 0x000fe20000000800 */
[----:B------:R-:W2:Y:S03]  /*5e40*/  LDCU.64 UR12, c[0x0][0x488] ;  /* 0x00009100ff0c77ac */ /* 0x000ea60008000a00 */
[----:B------:R-:W-:Y:S01]  /*5e50*/  STS [R111+0x34], R73 ;  /* 0x000034496f007388 */ /* 0x000fe20000000800 */
[----:B------:R-:W-:-:S03]  /*5e60*/  UIMAD.WIDE.U32 UR10, UR25, UR14, UR10 ;  /* 0x0000000e190a72a5 */ /* 0x000fc6000f8e000a */
[----:B------:R-:W-:Y:S01]  /*5e70*/  STS [R110+0x38], R72 ;  /* 0x000038486e007388 */ /* 0x000fe20000000800 */
[----:B------:R-:W-:-:S03]  /*5e80*/  UIMAD UR15, UR25, UR15, UR11 ;  /* 0x0000000f190f72a4 */ /* 0x000fc6000f8e020b */
        /* <DEDUP_REMOVED lines=36> */
[-C--:B------:R-:W-:Y:S01]  /*60d0*/  ISETP.GE.AND P5, PT, R147, R4.reuse, PT ;  /* 0x000000049300720c */ /* 0x080fe20003fa6270 */
[----:B-1----:R-:W-:Y:S02]  /*60e0*/  IMAD.MOV.U32 R7, RZ, RZ, RZ ;  /* 0x000000ffff077224 */ /* 0x002fe400078e00ff */
[----:B------:R1:W-:Y:S01]  /*60f0*/  @!P1 STG.E desc[UR26][R2.64+0x280], R15 ;  /* 0x0002800f02009986 */ /* 0x0003e2000c10191a */
[----:B------:R-:W-:-:S03]  /*6100*/  ISETP.GE.AND P1, PT, R141, R4, PT ;  /* 0x000000048d00720c */ /* 0x000fc60003f26270 */
[----:B------:R5:W-:Y:S01]  /*6110*/  @!P2 STG.E desc[UR26][R2.64+0x300], R17 ;  /* 0x000300110200a986 */ /* 0x000be2000c10191a */
[-C--:B------:R-:W-:Y:S02]  /*6120*/  ISETP.GE.AND P2, PT, R142, R4.reuse, PT ;  /* 0x000000048e00720c */ /* 0x080fe40003f46270 */
[----:B---3--:R-:W-:Y:S01]  /*6130*/  CS2R R10, SRZ ;  /* 0x00000000000a7805 */ /* 0x008fe2000001ff00 */
[----:B------:R3:W-:Y:S01]  /*6140*/  @!P3 STG.E desc[UR26][R2.64+0x380], R19 ;  /* 0x000380130200b986 */ /* 0x0007e2000c10191a */
[-C--:B------:R-:W-:Y:S02]  /*6150*/  ISETP.GE.AND P3, PT, R143, R4.reuse, PT ;  /* 0x000000048f00720c */ /* 0x080fe40003f66270 */
[----:B----4-:R-:W-:Y:S01]  /*6160*/  CS2R R12, SRZ ;  /* 0x00000000000c7805 */ /* 0x010fe2000001ff00 */
[----:B------:R-:W-:Y:S01]  /*6170*/  @!P4 STG.E desc[UR26][R2.64+0x400], R21 ;  /* 0x000400150200c986 */ /* 0x000fe2000c10191a */
[----:B------:R-:W-:-:S03]  /*6180*/  ISETP.GE.AND P4, PT, R144, R4, PT ;  /* 0x000000049000720c */ /* 0x000fc60003f86270 */
[----:B------:R-:W-:Y:S01]  /*6190*/  @!P5 STG.E desc[UR26][R2.64+0x480], R23 ;  /* 0x000480170200d986 */ /* 0x000fe2000c10191a */
[----:B------:R-:W-:-:S03]  /*61a0*/  ISETP.GE.AND P5, PT, R145, R4, PT ;  /* 0x000000049100720c */ /* 0x000fc60003fa6270 */
[----:B------:R-:W-:Y:S01]  /*61b0*/  @!P6 STG.E desc[UR26][R2.64+0x500], R25 ;  /* 0x000500190200e986 */ /* 0x000fe2000c10191a */
[----:B------:R-:W-:-:S03]  /*61c0*/  IADD3 R5, P6, PT, R0, UR10, RZ ;  /* 0x0000000a00057c10 */ /* 0x000fc6000ffde0ff */
[----:B------:R-:W-:Y:S01]  /*61d0*/  @!P2 STG.E desc[UR26][R2.64+0x700], R33 ;  /* 0x000700210200a986 */ /* 0x000fe2000c10191a */
[----:B------:R-:W-:-:S03]  /*61e0*/  ISETP.GE.AND P2, PT, R0, UR28, PT ;  /* 0x0000001c00007c0c */ /* 0x000fc6000bf46270 */
[----:B------:R-:W-:Y:S01]  /*61f0*/  @!P1 STG.E desc[UR26][R2.64+0x780], R35 ;  /* 0x0007802302009986 */ /* 0x000fe2000c10191a */
[----:B------:R-:W-:Y:S02]  /*6200*/  IADD3.X R8, PT, PT, RZ, UR15, RZ, P6, !PT ;  /* 0x0000000fff087c10 */ /* 0x000fe4000b7fe4ff */
[----:B-1----:R-:W-:Y:S02]  /*6210*/  CS2R R14, SRZ ;  /* 0x00000000000e7805 */ /* 0x002fe4000001ff00 */
[----:B--2---:R-:W-:Y:S01]  /*6220*/  LEA R4, P6, R5, UR12, 0x2 ;  /* 0x0000000c05047c11 */ /* 0x004fe2000f8c10ff */
[----:B------:R-:W-:Y:S01]  /*6230*/  @!P5 STG.E desc[UR26][R2.64+0x580], R27 ;  /* 0x0005801b0200d986 */ /* 0x000fe2000c10191a */
[----:B------:R-:W-:Y:S02]  /*6240*/  ISETP.GE.AND P5, PT, R153, UR28, PT ;  /* 0x0000001c99007c0c */ /* 0x000fe4000bfa6270 */
[----:B-----5:R-:W-:Y:S02]  /*6250*/  CS2R R16, SRZ ;  /* 0x0000000000107805 */ /* 0x020fe4000001ff00 */
[----:B------:R-:W-:Y:S01]  /*6260*/  LEA.HI.X R5, R5, UR13, R8, 0x2, P6 ;  /* 0x0000000d05057c11 */ /* 0x000fe2000b0f1408 */
[----:B------:R-:W-:Y:S01]  /*6270*/  @!P4 STG.E desc[UR26][R2.64+0x600], R29 ;  /* 0x0006001d0200c986 */ /* 0x000fe2000c10191a */
[----:B------:R-:W-:-:S02]  /*6280*/  ISETP.GE.AND P4, PT, R154, UR28, PT ;  /* 0x0000001c9a007c0c */ /* 0x000fc4000bf86270 */
[----:B------:R-:W-:Y:S02]  /*6290*/  CS2R R8, SRZ ;  /* 0x0000000000087805 */ /* 0x000fe4000001ff00 */
[----:B------:R-:W-:Y:S01]  /*62a0*/  ISETP.GE.AND P6, PT, R152, UR28, PT ;  /* 0x0000001c98007c0c */ /* 0x000fe2000bfc6270 */
[----:B------:R1:W-:Y:S01]  /*62b0*/  @!P3 STG.E desc[UR26][R2.64+0x680], R31 ;  /* 0x0006801f0200b986 */ /* 0x0003e2000c10191a */
[----:B------:R-:W-:Y:S02]  /*62c0*/  ISETP.GE.AND P3, PT, R155, UR28, PT ;  /* 0x0000001c9b007c0c */ /* 0x000fe4000bf66270 */
[----:B---3--:R-:W-:Y:S02]  /*62d0*/  CS2R R18, SRZ ;  /* 0x0000000000127805 */ /* 0x008fe4000001ff00 */
[----:B------:R-:W-:Y:S01]  /*62e0*/  ISETP.GE.AND P1, PT, R151, UR28, PT ;  /* 0x0000001c97007c0c */ /* 0x000fe2000bf26270 */
[----:B------:R-:W-:Y:S01]  /*62f0*/  BAR.SYNC.DEFER_BLOCKING 0x0 ;  /* 0x0000000000007b1d */ /* 0x000fe20000010000 */
[----:B------:R-:W-:-:S05]  /*6300*/  HFMA2 R20, -RZ, RZ, 0, 0 ;  /* 0x00000000ff147431 */ /* 0x000fca00000001ff */
[----:B------:R-:W2:Y:S01]  /*6310*/  LDCU.128 UR12, c[0x0][0x430] ;  /* 0x00008600ff0c77ac */ /* 0x000ea20008000c00 */
[----:B-1----:R-:W-:Y:S01]  /*6320*/  CS2R R2, SRZ ;  /* 0x0000000000027805 */ /* 0x002fe2000001ff00 */
[----:B------:R-:W1:Y:S01]  /*6330*/  LDCU.64 UR10, c[0x0][0x490] ;  /* 0x00009200ff0a77ac */ /* 0x000e620008000a00 */
        /* <DEDUP_REMOVED lines=26> */
[----:B--2---:R-:W-:-:S02]  /*64e0*/  UIMAD.WIDE.U32 UR8, UR29, UR12, UR8 ;  /* 0x0000000c1d0872a5 */ /* 0x004fc4000f8e0008 */
        /* <DEDUP_REMOVED lines=8> */
[----:B------:R-:W-:Y:S02]  /*6570*/  UIADD3 UR18, UP3, UPT, UR18, 0x2000, URZ ;  /* 0x0000200012127890 */ /* 0x000fe4000ff7e0ff */
[----:B------:R-:W-:Y:S02]  /*6580*/  UIADD3.X UR23, UPT, UPT, URZ, UR23, URZ, UP1, !UPT ;  /* 0x00000017ff177290 */ /* 0x000fe40008ffe4ff */
[----:B------:R-:W-:Y:S02]  /*6590*/  UIADD3.X UR7, UPT, UPT, URZ, UR7, URZ, UP2, !UPT ;  /* 0x00000007ff077290 */ /* 0x000fe400097fe4ff */
[----:B------:R-:W-:Y:S01]  /*65a0*/  UIADD3.X UR16, UPT, UPT, URZ, UR16, URZ, UP3, !UPT ;  /* 0x00000010ff107290 */ /* 0x000fe20009ffe4ff */
        /* <DEDUP_REMOVED lines=17> */
[----:B------:R-:W2:Y:S04]  /*66c0*/  LDS R10, [R124] ;  /* 0x000000007c0a7984 */ /* 0x000ea80000000800 */
[----:B------:R-:W3:Y:S04]  /*66d0*/  LDS R11, [R123+0x4] ;  /* 0x000004007b0b7984 */ /* 0x000ee80000000800 */
[----:B------:R-:W4:Y:S04]  /*66e0*/  LDS R12, [R122+0x8] ;  /* 0x000008007a0c7984 */ /* 0x000f280000000800 */
[----:B------:R-:W5:Y:S04]  /*66f0*/  LDS R13, [R121+0xc] ;  /* 0x00000c00790d7984 */ /* 0x000f680000000800 */
[----:B------:R-:W0:Y:S04]  /*6700*/  LDS R14, [R120+0x10] ;  /* 0x00001000780e7984 */ /* 0x000e280000000800 */
[----:B------:R-:W1:Y:S04]  /*6710*/  LDS R15, [R119+0x14] ;  /* 0x00001400770f7984 */ /* 0x000e680000000800 */
[----:B------:R-:W1:Y:S04]  /*6720*/  LDS R16, [R118+0x18] ;  /* 0x0000180076107984 */ /* 0x000e680000000800 */
[----:B------:R-:W1:Y:S04]  /*6730*/  LDS R17, [R117+0x1c] ;  /* 0x00001c0075117984 */ /* 0x000e680000000800 */
[----:B------:R-:W1:Y:S04]  /*6740*/  LDS R18, [R116+0x20] ;  /* 0x0000200074127984 */ /* 0x000e680000000800 */
[----:B------:R-:W1:Y:S04]  /*6750*/  LDS R9, [R115+0x24] ;  /* 0x0000240073097984 */ /* 0x000e680000000800 */
[----:B------:R-:W1:Y:S01]  /*6760*/  LDS R8, [R114+0x28] ;  /* 0x0000280072087984 */ /* 0x000e620000000800 */
[----:B--2---:R-:W-:-:S03]  /*6770*/  FMUL.FTZ R19, R10, -1.4426950216293334961 ;  /* 0xbfb8aa3b0a137820 */ /* 0x004fc60000410000 */
[----:B------:R-:W2:Y:S01]  /*6780*/  LDS R7, [R113+0x2c] ;  /* 0x00002c0071077984 */ /* 0x000ea20000000800 */
[----:B---3--:R-:W-:Y:S02]  /*6790*/  FMUL.FTZ R20, R11, -1.4426950216293334961 ;  /* 0xbfb8aa3b0b147820 */ /* 0x008fe40000410000 */
[----:B------:R-:W3:Y:S01]  /*67a0*/  MUFU.EX2 R19, R19 ;  /* 0x0000001300137308 */ /* 0x000ee20000000800 */
[----:B------:R-:W2:Y:S01]  /*67b0*/  LDS R5, [R112+0x30] ;  /* 0x0000300070057984 */ /* 0x000ea20000000800 */
[----:B----4-:R-:W-:Y:S02]  /*67c0*/  FMUL.FTZ R21, R12, -1.4426950216293334961 ;  /* 0xbfb8aa3b0c157820 */ /* 0x010fe40000410000 */
[----:B------:R-:W4:Y:S01]  /*67d0*/  MUFU.EX2 R20, R20 ;  /* 0x0000001400147308 */ /* 0x000f220000000800 */
[----:B------:R-:W2:Y:S01]  /*67e0*/  LDS R4, [R111+0x34] ;  /* 0x000034006f047984 */ /* 0x000ea20000000800 */
[----:B-----5:R-:W-:Y:S02]  /*67f0*/  FMUL.FTZ R22, R13, -1.4426950216293334961 ;  /* 0xbfb8aa3b0d167820 */ /* 0x020fe40000410000 */
[----:B------:R-:W5:Y:S01]  /*6800*/  MUFU.EX2 R21, R21 ;  /* 0x0000001500157308 */ /* 0x000f620000000800 */
[----:B------:R-:W2:Y:S01]  /*6810*/  LDS R3, [R110+0x38] ;  /* 0x000038006e037984 */ /* 0x000ea20000000800 */
[----:B0-----:R-:W-:-:S02]  /*6820*/  FMUL.FTZ R23, R14, -1.4426950216293334961 ;  /* 0xbfb8aa3b0e177820 */ /* 0x001fc40000410000 */
[----:B------:R-:W0:Y:S01]  /*6830*/  MUFU.EX2 R22, R22 ;  /* 0x0000001600167308 */ /* 0x000e220000000800 */
[----:B------:R-:W2:Y:S01]  /*6840*/  LDS R2, [R109+0x3c] ;  /* 0x00003c006d027984 */ /* 0x000ea20000000800 */
[----:B-1----:R-:W-:Y:S01]  /*6850*/  FMUL.FTZ R24, R15, -1.4426950216293334961 ;  /* 0xbfb8aa3b0f187820 */ /* 0x002fe20000410000 */
[----:B---3--:R-:W-:Y:S01]  /*6860*/  FADD.FTZ R19, R19, 1 ;  /* 0x3f80000013137421 */ /* 0x008fe20000010000 */
[----:B------:R-:W1:Y:S01]  /*6870*/  MUFU.EX2 R23, R23 ;  /* 0x0000001700177308 */ /* 0x000e620000000800 */
[----:B------:R-:W-:Y:S01]  /*6880*/  FMUL.FTZ R25, R16, -1.4426950216293334961 ;  /* 0xbfb8aa3b10197820 */ /* 0x000fe20000410000 */
[----:B----4-:R-:W-:Y:S02]  /*6890*/  FADD.FTZ R20, R20, 1 ;  /* 0x3f80000014147421 */ /* 0x010fe40000010000 */
[----:B------:R-:W3:Y:S01]  /*68a0*/  MUFU.EX2 R24, R24 ;  /* 0x0000001800187308 */ /* 0x000ee20000000800 */
[----:B------:R-:W-:Y:S01]  /*68b0*/  FMUL.FTZ R26, R17, -1.4426950216293334961 ;  /* 0xbfb8aa3b111a7820 */ /* 0x000fe20000410000 */
[----:B-----5:R-:W-:-:S02]  /*68c0*/  FADD.FTZ R21, R21, 1 ;  /* 0x3f80000015157421 */ /* 0x020fc40000010000 */
[----:B------:R-:W4:Y:S01]  /*68d0*/  MUFU.EX2 R25, R25 ;  /* 0x0000001900197308 */ /* 0x000f220000000800 */
[----:B------:R-:W-:Y:S01]  /*68e0*/  FMUL.FTZ R27, R18, -1.4426950216293334961 ;  /* 0xbfb8aa3b121b7820 */ /* 0x000fe20000410000 */
[----:B0-----:R-:W-:Y:S02]  /*68f0*/  FADD.FTZ R22, R22, 1 ;  /* 0x3f80000016167421 */ /* 0x001fe40000010000 */
[----:B------:R-:W0:Y:S01]  /*6900*/  MUFU.EX2 R26, R26 ;  /* 0x0000001a001a7308 */ /* 0x000e220000000800 */
[----:B------:R-:W-:Y:S01]  /*6910*/  FMUL.FTZ R28, R9, -1.4426950216293334961 ;  /* 0xbfb8aa3b091c7820 */ /* 0x000fe20000410000 */
[----:B-1----:R-:W-:Y:S02]  /*6920*/  FADD.FTZ R23, R23, 1 ;  /* 0x3f80000017177421 */ /* 0x002fe40000010000 */
[----:B------:R-:W1:Y:S01]  /*6930*/  MUFU.EX2 R27, R27 ;  /* 0x0000001b001b7308 */ /* 0x000e620000000800 */
[----:B------:R-:W-:Y:S01]  /*6940*/  FMUL.FTZ R29, R8, -1.4426950216293334961 ;  /* 0xbfb8aa3b081d7820 */ /* 0x000fe20000410000 */
[----:B---3--:R-:W-:-:S02]  /*6950*/  FADD.FTZ R24, R24, 1 ;  /* 0x3f80000018187421 */ /* 0x008fc40000010000 */
[----:B------:R-:W3:Y:S01]  /*6960*/  MUFU.EX2 R28, R28 ;  /* 0x0000001c001c7308 */ /* 0x000ee20000000800 */
[----:B--2---:R-:W-:Y:S01]  /*6970*/  FMUL.FTZ R30, R7, -1.4426950216293334961 ;  /* 0xbfb8aa3b071e7820 */ /* 0x004fe20000410000 */
[----:B----4-:R-:W-:Y:S02]  /*6980*/  FADD.FTZ R25, R25, 1 ;  /* 0x3f80000019197421 */ /* 0x010fe40000010000 */
[----:B------:R-:W2:Y:S01]  /*6990*/  MUFU.EX2 R29, R29 ;  /* 0x0000001d001d7308 */ /* 0x000ea20000000800 */
[----:B------:R-:W-:Y:S01]  /*69a0*/  FMUL.FTZ R31, R5, -1.4426950216293334961 ;  /* 0xbfb8aa3b051f7820 */ /* 0x000fe20000410000 */
[----:B0-----:R-:W-:Y:S02]  /*69b0*/  FADD.FTZ R26, R26, 1 ;  /* 0x3f8000001a1a7421 */ /* 0x001fe40000010000 */
[----:B------:R-:W0:Y:S01]  /*69c0*/  MUFU.EX2 R30, R30 ;  /* 0x0000001e001e7308 */ /* 0x000e220000000800 */
[----:B------:R-:W-:Y:S01]  /*69d0*/  FMUL.FTZ R32, R4, -1.4426950216293334961 ;  /* 0xbfb8aa3b04207820 */ /* 0x000fe20000410000 */
[----:B-1----:R-:W-:-:S02]  /*69e0*/  FADD.FTZ R27, R27, 1 ;  /* 0x3f8000001b1b7421 */ /* 0x002fc40000010000 */
[----:B------:R-:W1:Y:S01]  /*69f0*/  MUFU.EX2 R31, R31 ;  /* 0x0000001f001f7308 */ /* 0x000e620000000800 */
[----:B------:R-:W-:Y:S01]  /*6a00*/  FMUL.FTZ R33, R3, -1.4426950216293334961 ;  /* 0xbfb8aa3b03217820 */ /* 0x000fe20000410000 */
[----:B---3--:R-:W-:Y:S02]  /*6a10*/  FADD.FTZ R28, R28, 1 ;  /* 0x3f8000001c1c7421 */ /* 0x008fe40000010000 */
[----:B------:R-:W3:Y:S01]  /*6a20*/  MUFU.RCP R19, R19 ;  /* 0x0000001300137308 */ /* 0x000ee20000001000 */
[----:B------:R-:W-:Y:S01]  /*6a30*/  FMUL.FTZ R34, R2, -1.4426950216293334961 ;  /* 0xbfb8aa3b02227820 */ /* 0x000fe20000410000 */
[----:B--2---:R-:W-:Y:S01]  /*6a40*/  FADD.FTZ R29, R29, 1 ;  /* 0x3f8000001d1d7421 */ /* 0x004fe20000010000 */
[----:B0-----:R-:W-:-:S05]  /*6a50*/  FADD.FTZ R30, R30, 1 ;  /* 0x3f8000001e1e7421 */ /* 0x001fca0000010000 */
[----:B------:R-:W0:Y:S01]  /*6a60*/  MUFU.EX2 R32, R32 ;  /* 0x0000002000207308 */ /* 0x000e220000000800 */
[----:B-1----:R-:W-:-:S03]  /*6a70*/  FADD.FTZ R31, R31, 1 ;  /* 0x3f8000001f1f7421 */ /* 0x002fc60000010000 */
[----:B------:R-:W1:Y:S01]  /*6a80*/  MUFU.RCP R20, R20 ;  /* 0x0000001400147308 */ /* 0x000e620000001000 */
[----:B---3--:R-:W-:-:S07]  /*6a90*/  FMUL.FTZ R19, R10, R19 ;  /* 0x000000130a137220 */ /* 0x008fce0000410000 */
[----:B------:R-:W2:Y:S01]  /*6aa0*/  MUFU.EX2 R33, R33 ;  /* 0x0000002100217308 */ /* 0x000ea20000000800 */
[----:B0-----:R-:W-:Y:S01]  /*6ab0*/  FADD.FTZ R32, R32, 1 ;  /* 0x3f80000020207421 */ /* 0x001fe20000010000 */
[----:B------:R-:W-:Y:S02]  /*6ac0*/  FMUL.FTZ R19, R19, R92 ;  /* 0x0000005c13137220 */ /* 0x000fe40000410000 */
[----:B------:R-:W0:Y:S01]  /*6ad0*/  MUFU.RCP R21, R21 ;  /* 0x0000001500157308 */ /* 0x000e220000001000 */
[----:B------:R-:W-:Y:S01]  /*6ae0*/  BAR.SYNC.DEFER_BLOCKING 0x0 ;  /* 0x0000000000007b1d */ /* 0x000fe20000010000 */
[----:B-1----:R-:W-:-:S06]  /*6af0*/  FMUL.FTZ R10, R11, R20 ;  /* 0x000000140b0a7220 */ /* 0x002fcc0000410000 */
[----:B------:R-:W1:Y:S01]  /*6b00*/  MUFU.EX2 R34, R34 ;  /* 0x0000002200227308 */ /* 0x000e620000000800 */
[----:B--2---:R-:W-:Y:S01]  /*6b10*/  FADD.FTZ R33, R33, 1 ;  /* 0x3f80000021217421 */ /* 0x004fe20000010000 */
[----:B------:R-:W-:Y:S02]  /*6b20*/  FMUL.FTZ R10, R10, R91 ;  /* 0x0000005b0a0a7220 */ /* 0x000fe40000410000 */
[----:B------:R-:W2:Y:S01]  /*6b30*/  MUFU.RCP R22, R22 ;  /* 0x0000001600167308 */ /* 0x000ea20000001000 */
[----:B0-----:R-:W-:-:S07]  /*6b40*/  FMUL.FTZ R11, R12, R21 ;  /* 0x000000150c0b7220 */ /* 0x001fce0000410000 */
[----:B------:R-:W0:Y:S01]  /*6b50*/  MUFU.RCP R23, R23 ;  /* 0x0000001700177308 */ /* 0x000e220000001000 */
[----:B-1----:R-:W-:Y:S01]  /*6b60*/  FADD.FTZ R34, R34, 1 ;  /* 0x3f80000022227421 */ /* 0x002fe20000010000 */
[----:B------:R-:W-:Y:S01]  /*6b70*/  FMUL.FTZ R11, R11, R90 ;  /* 0x0000005a0b0b7220 */ /* 0x000fe20000410000 */
[----:B------:R-:W-:Y:S05]  /*6b80*/  STS [R124], R19 ;  /* 0x000000137c007388 */ /* 0x000fea0000000800 */
        /* <DEDUP_REMOVED lines=45> */
[----:B-1----:R-:W-:-:S04]  /*6e60*/  FMUL.FTZ R3, R3, R20 ;  /* 0x0000001403037220 */ /* 0x002fc80000410000 */
[----:B------:R-:W-:Y:S01]  /*6e70*/  STS [R111+0x34], R4 ;  /* 0x000034046f007388 */ /* 0x000fe20000000800 */
[----:B------:R-:W-:Y:S01]  /*6e80*/  FMUL.FTZ R3, R3, R72 ;  /* 0x0000004803037220 */ /* 0x000fe20000410000 */
[----:B--2---:R-:W-:-:S04]  /*6e90*/  FMUL.FTZ R2, R2, R21 ;  /* 0x0000001502027220 */ /* 0x004fc80000410000 */
        /* <DEDUP_REMOVED lines=23> */
[----:B-1----:R-:W-:Y:S01]  /*7010*/  IADD3.X R6, PT, PT, RZ, UR15, RZ, P0, !PT ;  /* 0x0000000fff067c10 */ /* 0x002fe200087fe4ff */
[----:B------:R-:W0:Y:S01]  /*7020*/  LDCU UR8, c[0x0][0x394] ;  /* 0x00007280ff0877ac */ /* 0x000e220008000800 */
[----:B------:R-:W-:-:S04]  /*7030*/  LEA R2, P3, R3, UR10, 0x2 ;  /* 0x0000000a03027c11 */ /* 0x000fc8000f8610ff */
        /* <DEDUP_REMOVED lines=37> */
.L_x_2799:
        /* <DEDUP_REMOVED lines=15> */
.L_x_5031:


//--------------------- .text._Z25selective_scan_fwd_kernelI32Selective_Scan_fwd_kernel_traitsILi128ELi16ELi1ELb1ELb0ELb0ELb0EffEEv13SSMParamsBase --------------------------
	.section	.text._Z25selective_scan_fwd_kernelI32Selective_Scan_fwd_kernel_traitsILi128ELi16ELi1ELb1ELb0ELb0ELb0EffEEv13SSMParamsBase,"ax",@progbits
	.align	128
        .global         _Z25selective_scan_fwd_kernelI32Selective_Scan_fwd_kernel_traitsILi128ELi16ELi1ELb1ELb0ELb0ELb0EffEEv13SSMParamsBase
        .type           _Z25selective_scan_fwd_kernelI32Selective_Scan_fwd_kernel_traitsILi128ELi16ELi1ELb1ELb0ELb0ELb0EffEEv13SSMParamsBase,@function
        .size           _Z25selective_scan_fwd_kernelI32Selective_Scan_fwd_kernel_traitsILi128ELi16ELi1ELb1ELb0ELb0ELb0EffEEv13SSMParamsBase,(.L_x_5032 - _Z25selective_scan_fwd_kernelI32Selective_Scan_fwd_kernel_traitsILi128ELi16ELi1ELb1ELb0ELb0ELb0EffEEv13SSMParamsBase)
        .other          _Z25selective_scan_fwd_kernelI32Selective_Scan_fwd_kernel_traitsILi128ELi16ELi1ELb1ELb0ELb0ELb0EffEEv13SSMParamsBase,@"STO_CUDA_ENTRY STV_DEFAULT"
_Z25selective_scan_fwd_kernelI32Selective_Scan_fwd_kernel_traitsILi128ELi16ELi1ELb1ELb0ELb0ELb0EffEEv13SSMParamsBase:
.text._Z25selective_scan_fwd_kernelI32Selective_Scan_fwd_kernel_traitsILi128ELi16ELi1ELb1ELb0ELb0ELb0EffEEv13SSMParamsBase:
        /* <DEDUP_REMOVED lines=19> */
[----:B------:R-:W-:Y:S02]  /*0130*/  @P1 LEA R4, P3, R71, R4, 0x2 ;  /* 0x0000000447041211 */ /* 0x000fe400078610ff */
        /* <DEDUP_REMOVED lines=28> */
[C---:B------:R-:W-:Y:S01]  /*0300*/  IMAD.WIDE.U32 R4, R71.reuse, UR14, R4 ;  /* 0x0000000e47047c25 */ /* 0x040fe2000f8e0004 */
[----:B------:R-:W0:Y:S01]  /*0310*/  LDC.64 R10, c[0x0][0x450] ;  /* 0x00011400ff0a7b82 */ /* 0x000e220000000a00 */
[----:B-1----:R-:W-:Y:S01]  /*0320*/  LEA R60, P0, R2, R60, 0x2 ;  /* 0x0000003c023c7211 */ /* 0x002fe200078010ff */
[----:B------:R-:W-:Y:S01]  /*0330*/  UMOV UR4, 0x400 ;  /* 0x0000040000047882 */ /* 0x000fe20000000000 */
[C---:B------:R-:W-:Y:S01]  /*0340*/  IMAD R55, R71.reuse, UR11, R3 ;  /* 0x0000000b47377c24 */ /* 0x040fe2000f8e0203 */
[----:B------:R-:W-:Y:S01]  /*0350*/  LEA R58, P1, R4, R58, 0x2 ;  /* 0x0000003a043a7211 */ /* 0x000fe200078210ff */
[C---:B------:R-:W-:Y:S01]  /*0360*/  IMAD R53, R71.reuse, UR15, R5 ;  /* 0x0000000f47357c24 */ /* 0x040fe2000f8e0205 */
[----:B------:R-:W1:Y:S01]  /*0370*/  LDCU.U8 UR7, c[0x0][0x39e] ;  /* 0x000073c0ff0777ac */ /* 0x000e620008000000 */
[C---:B---3--:R-:W-:Y:S01]  /*0380*/  IMAD.WIDE.U32 R64, R71.reuse, UR12, RZ ;  /* 0x0000000c47407c25 */ /* 0x048fe2000f8e00ff */
[----:B------:R-:W3:Y:S01]  /*0390*/  LDC.64 R12, c[0x0][0x440] ;  /* 0x00011000ff0c7b82 */ /* 0x000ee20000000a00 */
[----:B------:R-:W-:Y:S01]  /*03a0*/  LEA.HI.X R55, R2, R61, R55, 0x2, P0 ;  /* 0x0000003d02377211 */ /* 0x000fe200000f1437 */
[----:B--2---:R-:W-:Y:S01]  /*03b0*/  ULEA UR4, UR5, UR4, 0x18 ;  /* 0x0000000405047291 */ /* 0x004fe2000f8ec0ff */
[----:B------:R-:W-:Y:S01]  /*03c0*/  LEA.HI.X R53, R4, R59, R53, 0x2, P1 ;  /* 0x0000003b04357211 */ /* 0x000fe200008f1435 */
[----:B----4-:R-:W-:Y:S01]  /*03d0*/  IMAD.WIDE.U32 R2, R71, UR20, RZ ;  /* 0x0000001447027c25 */ /* 0x010fe2000f8e00ff */
[----:B0-----:R-:W-:-:S03]  /*03e0*/  SHF.L.U32 R56, R69, 0x2, RZ ;  /* 0x0000000245387819 */ /* 0x001fc600000006ff */
[C---:B------:R-:W-:Y:S01]  /*03f0*/  IMAD.WIDE.U32 R4, R71.reuse, UR8, RZ ;  /* 0x0000000847047c25 */ /* 0x040fe2000f8e00ff */
[----:B------:R-:W-:Y:S02]  /*0400*/  LEA R67, P0, R64, R8, 0x2 ;  /* 0x0000000840437211 */ /* 0x000fe400078010ff */
[----:B------:R-:W-:Y:S01]  /*0410*/  SHF.R.U32.HI R74, RZ, 0x5, R69 ;  /* 0x00000005ff4a7819 */ /* 0x000fe20000011645 */
[C---:B------:R-:W-:Y:S01]  /*0420*/  IMAD R6, R71.reuse, UR13, R65 ;  /* 0x0000000d47067c24 */ /* 0x040fe2000f8e0241 */
[----:B------:R-:W-:Y:S01]  /*0430*/  LOP3.LUT R56, R56, 0xf80, RZ, 0xc0, !PT ;  /* 0x00000f8038387812 */ /* 0x000fe200078ec0ff */
[----:B------:R-:W-:Y:S01]  /*0440*/  IMAD R63, R71, UR21, R3 ;  /* 0x00000015473f7c24 */ /* 0x000fe2000f8e0203 */
[----:B------:R-:W-:Y:S01]  /*0450*/  LOP3.LUT R76, R69, 0x1f, RZ, 0xc0, !PT ;  /* 0x0000001f454c7812 */ /* 0x000fe200078ec0ff */
[----:B------:R-:W-:Y:S01]  /*0460*/  IMAD R61, R71, UR9, R5 ;  /* 0x00000009473d7c24 */ /* 0x000fe2000f8e0205 */
[----:B------:R-:W-:Y:S01]  /*0470*/  LEA R66, P1, R2, R10, 0x2 ;  /* 0x0000000a02427211 */ /* 0x000fe200078210ff */
[----:B------:R-:W-:Y:S01]  /*0480*/  IMAD R59, R0, UR6, RZ ;  /* 0x00000006003b7c24 */ /* 0x000fe2000f8e02ff */
[----:B------:R-:W-:-:S02]  /*0490*/  LEA.HI.X R64, R64, R9, R6, 0x2, P0 ;  /* 0x0000000940407211 */ /* 0x000fc400000f1406 */
[----:B------:R-:W-:Y:S02]  /*04a0*/  LEA.HI.X R63, R2, R11, R63, 0x2, P1 ;  /* 0x0000000b023f7211 */ /* 0x000fe400008f143f */
[----:B------:R-:W-:Y:S02]  /*04b0*/  LOP3.LUT R62, R69, 0x3e0, RZ, 0xc0, !PT ;  /* 0x000003e0453e7812 */ /* 0x000fe400078ec0ff */
[----:B---3--:R-:W-:Y:S02]  /*04c0*/  LEA R65, P2, R4, R12, 0x2 ;  /* 0x0000000c04417211 */ /* 0x008fe400078410ff */
[----:B------:R-:W-:Y:S02]  /*04d0*/  LEA R54, R74, UR4, 0x3 ;  /* 0x000000044a367c11 */ /* 0x000fe4000f8e18ff */
[----:B------:R-:W-:Y:S02]  /*04e0*/  LEA.HI.X R61, R4, R13, R61, 0x2, P2 ;  /* 0x0000000d043d7211 */ /* 0x000fe400010f143d */
[----:B-1----:R-:W-:-:S07]  /*04f0*/  LOP3.LUT R52, R56, 0x1f, R69, 0xf8, !PT ;  /* 0x0000001f38347812 */ /* 0x002fce00078ef845 */
.L_x_2838:
[----:B------:R-:W-:Y:S01]  /*0500*/  BAR.SYNC.DEFER_BLOCKING 0x0 ;  /* 0x0000000000007b1d */ /* 0x000fe20000010000 */
[----:B------:R-:W-:Y:S02]  /*0510*/  MOV R2, R60 ;  /* 0x0000003c00027202 */ /* 0x000fe40000000f00 */
[----:B------:R-:W-:-:S05]  /*0520*/  MOV R3, R55 ;  /* 0x0000003700037202 */ /* 0x000fca0000000f00 */
[----:B------:R-:W0:Y:S01]  /*0530*/  LDC R96, c[0x0][0x38c] ;  /* 0x0000e300ff607b82 */ /* 0x000e220000000800 */
[----:B--2---:R-:W-:-:S05]  /*0540*/  IMAD.WIDE.U32 R8, R52, 0x10, R2 ;  /* 0x0000001034087825 */ /* 0x004fca00078e0002 */
[----:B------:R-:W2:Y:S04]  /*0550*/  LDG.E.128 R4, desc[UR16][R8.64] ;  /* 0x0000001008047981 */ /* 0x000ea8000c1e1d00 */
[----:B------:R-:W3:Y:S04]  /*0560*/  LDG.E.128 R20, desc[UR16][R8.64+0x200] ;  /* 0x0002001008147981 */ /* 0x000ee8000c1e1d00 */
[----:B------:R-:W4:Y:S04]  /*0570*/  LDG.E.128 R24, desc[UR16][R8.64+0x400] ;  /* 0x0004001008187981 */ /* 0x000f28000c1e1d00 */
[----:B------:R-:W4:Y:S01]  /*0580*/  LDG.E.128 R32, desc[UR16][R8.64+0x600] ;  /* 0x0006001008207981 */ /* 0x000f22000c1e1d00 */
[----:B------:R-:W1:Y:S02]  /*0590*/  S2R R3, SR_LANEID ;  /* 0x0000000000037919 */ /* 0x000e640000000000 */
[----:B-1----:R-:W-:-:S02]  /*05a0*/  IADD3 R2, PT, PT, R56, R3, RZ ;  /* 0x0000000338027210 */ /* 0x002fc40007ffe0ff */
[----:B------:R-:W-:Y:S02]  /*05b0*/  IADD3 R0, PT, PT, R62, R3, RZ ;  /* 0x000000033e007210 */ /* 0x000fe40007ffe0ff */
[----:B------:R-:W-:Y:S02]  /*05c0*/  LEA R2, R2, UR4, 0x4 ;  /* 0x0000000402027c11 */ /* 0x000fe4000f8e20ff */
[----:B------:R-:W-:-:S03]  /*05d0*/  LEA R0, R0, UR4, 0x6 ;  /* 0x0000000400007c11 */ /* 0x000fc6000f8e30ff */
[----:B--2---:R1:W-:Y:S04]  /*05e0*/  STS.128 [R2], R4 ;  /* 0x0000000402007388 */ /* 0x0043e80000000c00 */
[----:B---3--:R-:W-:Y:S04]  /*05f0*/  STS.128 [R2+0x200], R20 ;  /* 0x0002001402007388 */ /* 0x008fe80000000c00 */
[----:B----4-:R-:W-:Y:S04]  /*0600*/  STS.128 [R2+0x400], R24 ;  /* 0x0004001802007388 */ /* 0x010fe80000000c00 */
[----:B------:R2:W-:Y:S01]  /*0610*/  STS.128 [R2+0x600], R32 ;  /* 0x0006002002007388 */ /* 0x0005e20000000c00 */
[----:B------:R-:W-:Y:S01]  /*0620*/  NOP ;  /* 0x0000000000007918 */ /* 0x000fe20000000000 */
[----:B-1----:R-:W-:-:S02]  /*0630*/  MOV R4, R58 ;  /* 0x0000003a00047202 */ /* 0x002fc40000000f00 */
[----:B------:R-:W-:Y:S01]  /*0640*/  LDS.128 R16, [R0] ;  /* 0x0000000000107984 */ /* 0x000fe20000000c00 */
[----:B------:R-:W-:-:S03]  /*0650*/  MOV R5, R53 ;  /* 0x0000003500057202 */ /* 0x000fc60000000f00 */
[----:B------:R-:W-:Y:S01]  /*0660*/  LDS.128 R12, [R0+0x10] ;  /* 0x00001000000c7984 */ /* 0x000fe20000000c00 */
[----:B------:R-:W-:-:S03]  /*0670*/  IMAD.WIDE.U32 R78, R52, 0x10, R4 ;  /* 0x00000010344e7825 */ /* 0x000fc600078e0004 */
[----:B------:R-:W-:Y:S04]  /*0680*/  LDS.128 R8, [R0+0x20] ;  /* 0x0000200000087984 */ /* 0x000fe80000000c00 */
[----:B------:R-:W-:Y:S01]  /*0690*/  LDS.128 R4, [R0+0x30] ;  /* 0x0000300000047984 */ /* 0x000fe20000000c00 */
[----:B------:R-:W-:Y:S06]  /*06a0*/  BAR.SYNC.DEFER_BLOCKING 0x0 ;  /* 0x0000000000007b1d */ /* 0x000fec0000010000 */
[----:B------:R-:W3:Y:S04]  /*06b0*/  LDG.E.128 R28, desc[UR16][R78.64] ;  /* 0x000000104e1c7981 */ /* 0x000ee8000c1e1d00 */
[----:B--2---:R-:W2:Y:S04]  /*06c0*/  LDG.E.128 R32, desc[UR16][R78.64+0x200] ;  /* 0x000200104e207981 */ /* 0x004ea8000c1e1d00 */
[----:B------:R-:W4:Y:S04]  /*06d0*/  LDG.E.128 R36, desc[UR16][R78.64+0x400] ;  /* 0x000400104e247981 */ /* 0x000f28000c1e1d00 */
[----:B------:R-:W4:Y:S01]  /*06e0*/  LDG.E.128 R40, desc[UR16][R78.64+0x600] ;  /* 0x000600104e287981 */ /* 0x000f22000c1e1d00 */
[----:B------:R-:W-:Y:S01]  /*06f0*/  BSSY.RECONVERGENT B0, `(.L_x_2800) ;  /* 0x0000036000007945 */ /* 0x000fe20003800200 */
[----:B0-----:R-:W-:-:S02]  /*0700*/  ISETP.GE.AND P5, PT, R96, 0x1, PT ;  /* 0x000000016000780c */ /* 0x001fc40003fa6270 */
[----:B---3--:R-:W-:Y:S04]  /*0710*/  STS.128 [R2], R28 ;  /* 0x0000001c02007388 */ /* 0x008fe80000000c00 */
[----:B--2---:R-:W-:Y:S04]  /*0720*/  STS.128 [R2+0x200], R32 ;  /* 0x0002002002007388 */ /* 0x004fe80000000c00 */
        /* <DEDUP_REMOVED lines=50> */
.L_x_2801:
[----:B------:R-:W-:Y:S05]  /*0a50*/  BSYNC.RECONVERGENT B0 ;  /* 0x0000000000007941 */ /* 0x000fea0003800200 */
.L_x_2800:
        /* <DEDUP_REMOVED lines=36> */
.L_x_2803:
[----:B------:R-:W-:Y:S05]  /*0ca0*/  BSYNC.RECONVERGENT B0 ;  /* 0x0000000000007941 */ /* 0x000fea0003800200 */
.L_x_2802:
        /* <DEDUP_REMOVED lines=34> */
.L_x_2805:
[----:B------:R-:W-:Y:S05]  /*0ed0*/  BSYNC.RECONVERGENT B0 ;  /* 0x0000000000007941 */ /* 0x000fea0003800200 */
.L_x_2804:
        /* <DEDUP_REMOVED lines=36> */
.L_x_2807:
[----:B------:R-:W-:Y:S05]  /*1120*/  BSYNC.RECONVERGENT B0 ;  /* 0x0000000000007941 */ /* 0x000fea0003800200 */
.L_x_2806:
        /* <DEDUP_REMOVED lines=34> */
.L_x_2809:
[----:B------:R-:W-:Y:S05]  /*1350*/  BSYNC.RECONVERGENT B0 ;  /* 0x0000000000007941 */ /* 0x000fea0003800200 */
.L_x_2808:
        /* <DEDUP_REMOVED lines=36> */
.L_x_2811:
[----:B------:R-:W-:Y:S05]  /*15a0*/  BSYNC.RECONVERGENT B0 ;  /* 0x0000000000007941 */ /* 0x000fea0003800200 */
.L_x_2810:
        /* <DEDUP_REMOVED lines=34> */
.L_x_2813:
[----:B------:R-:W-:Y:S05]  /*17d0*/  BSYNC.RECONVERGENT B0 ;  /* 0x0000000000007941 */ /* 0x000fea0003800200 */
.L_x_2812:
        /* <DEDUP_REMOVED lines=36> */
.L_x_2815:
[----:B------:R-:W-:Y:S05]  /*1a20*/  BSYNC.RECONVERGENT B0 ;  /* 0x0000000000007941 */ /* 0x000fea0003800200 */
.L_x_2814:
        /* <DEDUP_REMOVED lines=34> */
.L_x_2817:
[----:B------:R-:W-:Y:S05]  /*1c50*/  BSYNC.RECONVERGENT B0 ;  /* 0x0000000000007941 */ /* 0x000fea0003800200 */
.L_x_2816:
        /* <DEDUP_REMOVED lines=39> */
.L_x_2819:
[----:B------:R-:W-:Y:S05]  /*1ed0*/  BSYNC.RECONVERGENT B0 ;  /* 0x0000000000007941 */ /* 0x000fea0003800200 */
.L_x_2818:
        /* <DEDUP_REMOVED lines=39> */
.L_x_2821:
[----:B------:R-:W-:Y:S05]  /*2150*/  BSYNC.RECONVERGENT B0 ;  /* 0x0000000000007941 */ /* 0x000fea0003800200 */
.L_x_2820:
        /* <DEDUP_REMOVED lines=44> */
.L_x_2823:
[----:B------:R-:W-:Y:S05]  /*2420*/  BSYNC.RECONVERGENT B0 ;  /* 0x0000000000007941 */ /* 0x000fea0003800200 */
.L_x_2822:
        /* <DEDUP_REMOVED lines=32> */
.L_x_2825:
[----:B------:R-:W-:Y:S05]  /*2630*/  BSYNC.RECONVERGENT B0 ;  /* 0x0000000000007941 */ /* 0x000fea0003800200 */
.L_x_2824:
        /* <DEDUP_REMOVED lines=32> */
.L_x_2827:
[----:B------:R-:W-:Y:S05]  /*2840*/  BSYNC.RECONVERGENT B0 ;  /* 0x0000000000007941 */ /* 0x000fea0003800200 */
.L_x_2826:
        /* <DEDUP_REMOVED lines=32> */
.L_x_2829:
[----:B------:R-:W-:Y:S05]  /*2a50*/  BSYNC.RECONVERGENT B0 ;  /* 0x0000000000007941 */ /* 0x000fea0003800200 */
.L_x_2828:
        /* <DEDUP_REMOVED lines=32> */
.L_x_2831:
[----:B------:R-:W-:Y:S05]  /*2c60*/  BSYNC.RECONVERGENT B0 ;  /* 0x0000000000007941 */ /* 0x000fea0003800200 */
.L_x_2830:
        /* <DEDUP_REMOVED lines=21> */
[----:B------:R-:W-:Y:S01]  /*2dc0*/  IMAD R102, R57, R96, RZ ;  /* 0x0000006039667224 */ /* 0x000fe200078e02ff */
[----:B------:R-:W-:Y:S01]  /*2dd0*/  IADD3 R101, PT, PT, -R96, RZ, RZ ;  /* 0x000000ff60657210 */ /* 0x000fe20007ffe1ff */
[----:B------:R-:W-:Y:S01]  /*2de0*/  FMUL.FTZ R103, R7, R80 ;  /* 0x0000005007677220 */ /* 0x000fe20000410000 */
[----:B------:R-:W-:Y:S01]  /*2df0*/  MOV R100, R65 ;  /* 0x0000004100647202 */ /* 0x000fe20000000f00 */
[----:B------:R-:W-:Y:S01]  /*2e00*/  UIADD3 UR5, UPT, UPT, UR4, 0x2150, URZ ;  /* 0x0000215004057890 */ /* 0x000fe2000fffe0ff */
[----:B------:R-:W-:Y:S01]  /*2e10*/  MOV R99, R61 ;  /* 0x0000003d00637202 */ /* 0x000fe20000000f00 */
[----:B------:R-:W1:Y:S01]  /*2e20*/  LDC.64 R32, c[0x0][0x3e0] ;  /* 0x0000f800ff207b82 */ /* 0x000e620000000a00 */
[----:B------:R-:W-:Y:S02]  /*2e30*/  MOV R98, R66 ;  /* 0x0000004200627202 */ /* 0x000fe40000000f00 */
[----:B------:R-:W-:-:S02]  /*2e40*/  ISETP.EQ.AND P0, PT, R76, RZ, P0 ;  /* 0x000000ff4c00720c */ /* 0x000fc40000702270 */
[----:B------:R-:W-:Y:S02]  /*2e50*/  MOV R97, R63 ;  /* 0x0000003f00617202 */ /* 0x000fe40000000f00 */
[----:B------:R-:W-:Y:S01]  /*2e60*/  MOV R96, R67 ;  /* 0x0000004300607202 */ /* 0x000fe20000000f00 */
[----:B------:R-:W2:Y:S01]  /*2e70*/  LDC.64 R34, c[0x0][0x3a8] ;  /* 0x0000ea00ff227b82 */ /* 0x000ea20000000a00 */
[----:B------:R-:W-:-:S07]  /*2e80*/  MOV R95, R64 ;  /* 0x00000040005f7202 */ /* 0x000fce0000000f00 */
[----:B------:R-:W3:Y:S01]  /*2e90*/  LDC.64 R28, c[0x0][0x480] ;  /* 0x00012000ff1c7b82 */ /* 0x000ee20000000a00 */
[----:B0-----:R-:W-:Y:S02]  /*2ea0*/  SHF.L.U64.HI R104, R30, 0x2, R31 ;  /* 0x000000021e687819 */ /* 0x001fe4000001021f */
[----:B-1----:R-:W-:Y:S02]  /*2eb0*/  SHF.L.U64.HI R106, R32, 0x2, R33 ;  /* 0x00000002206a7819 */ /* 0x002fe40000010221 */
[----:B--2---:R-:W-:-:S07]  /*2ec0*/  SHF.L.U64.HI R108, R34, 0x2, R35 ;  /* 0x00000002226c7819 */ /* 0x004fce0000010223 */
.L_x_2837:
[----:B0-----:R-:W-:Y:S02]  /*2ed0*/  MOV R4, R100 ;  /* 0x0000006400047202 */ /* 0x001fe40000000f00 */
[----:B------:R-:W-:-:S05]  /*2ee0*/  MOV R5, R99 ;  /* 0x0000006300057202 */ /* 0x000fca0000000f00 */
[----:B------:R-:W2:Y:S01]  /*2ef0*/  LDG.E R6, desc[UR16][R4.64] ;  /* 0x0000001004067981 */ /* 0x000ea2000c1e1900 */
[----:B------:R-:W-:Y:S01]  /*2f00*/  ISETP.GE.AND P1, PT, R3, 0x1, PT ;  /* 0x000000010300780c */ /* 0x000fe20003f26270 */
[----:B------:R-:W0:Y:S01]  /*2f10*/  S2UR UR6, SR_CgaCtaId ;  /* 0x00000000000679c3 */ /* 0x000e220000008800 */
[----:B------:R-:W-:Y:S01]  /*2f20*/  HFMA2 R36, -RZ, RZ, 1.875, 0 ;  /* 0x3f800000ff247431 */ /* 0x000fe200000001ff */
[----:B------:R-:W-:-:S06]  /*2f30*/  MOV R37, RZ ;  /* 0x000000ff00257202 */ /* 0x000fcc0000000f00 */
[----:B------:R-:W-:Y:S01]  /*2f40*/  @P0 LDS.64 R36, [UR5] ;  /* 0x00000005ff240984 */ /* 0x000fe20008000a00 */
[----:B------:R-:W-:Y:S02]  /*2f50*/  UMOV UR4, 0x400 ;  /* 0x0000040000047882 */ /* 0x000fe40000000000 */
[----:B0-----:R-:W-:Y:S01]  /*2f60*/  ULEA UR4, UR6, UR4, 0x18 ;  /* 0x0000000406047291 */ /* 0x001fe2000f8ec0ff */
[----:B--2---:R-:W-:-:S04]  /*2f70*/  FMUL.FTZ R6, R6, 1.4426950216293334961 ;  /* 0x3fb8aa3b06067820 */ /* 0x004fc80000410000 */
[C---:B------:R-:W-:Y:S01]  /*2f80*/  FMUL.FTZ R111, R6.reuse, R44 ;  /* 0x0000002c066f7220 */ /* 0x040fe20000410000 */
[C---:B------:R-:W-:Y:S01]  /*2f90*/  FMUL.FTZ R124, R6.reuse, R45 ;  /* 0x0000002d067c7220 */ /* 0x040fe20000410000 */
[C---:B------:R-:W-:Y:S01]  /*2fa0*/  FMUL.FTZ R122, R6.reuse, R46 ;  /* 0x0000002e067a7220 */ /* 0x040fe20000410000 */
[C---:B------:R-:W-:Y:S01]  /*2fb0*/  FMUL.FTZ R109, R6.reuse, R41 ;  /* 0x00000029066d7220 */ /* 0x040fe20000410000 */
[C---:B------:R-:W-:Y:S01]  /*2fc0*/  FMUL.FTZ R120, R6.reuse, R40 ;  /* 0x0000002806787220 */ /* 0x040fe20000410000 */
[C---:B------:R-:W-:Y:S01]  /*2fd0*/  FMUL.FTZ R113, R6.reuse, R75 ;  /* 0x0000004b06717220 */ /* 0x040fe20000410000 */
[----:B------:R-:W0:Y:S01]  /*2fe0*/  MUFU.EX2 R111, R111 ;  /* 0x0000006f006f7308 */ /* 0x000e220000000800 */
[C---:B------:R-:W-:Y:S01]  /*2ff0*/  FMUL.FTZ R118, R6.reuse, R43 ;  /* 0x0000002b06767220 */ /* 0x040fe20000410000 */
[C---:B------:R-:W-:Y:S01]  /*3000*/  FMUL.FTZ R107, R6.reuse, R42 ;  /* 0x0000002a066b7220 */ /* 0x040fe20000410000 */
[C---:B------:R-:W-:Y:S01]  /*3010*/  FMUL.FTZ R105, R6.reuse, R47 ;  /* 0x0000002f06697220 */ /* 0x040fe20000410000 */
[----:B------:R-:W1:Y:S01]  /*3020*/  MUFU.EX2 R124, R124 ;  /* 0x0000007c007c7308 */ /* 0x000e620000000800 */
[C---:B------:R-:W-:Y:S01]  /*3030*/  FMUL.FTZ R116, R6.reuse, R48 ;  /* 0x0000003006747220 */ /* 0x040fe20000410000 */
[C---:B------:R-:W-:Y:S01]  /*3040*/  FMUL.FTZ R114, R6.reuse, R49 ;  /* 0x0000003106727220 */ /* 0x040fe20000410000 */
[C---:B------:R-:W-:Y:S01]  /*3050*/  FMUL.FTZ R35, R6.reuse, R50 ;  /* 0x0000003206237220 */ /* 0x040fe20000410000 */
[----:B------:R-:W2:Y:S01]  /*3060*/  MUFU.EX2 R122, R122 ;  /* 0x0000007a007a7308 */ /* 0x000ea20000000800 */
[C---:B------:R-:W-:Y:S01]  /*3070*/  FMUL.FTZ R33, R6.reuse, R51 ;  /* 0x0000003306217220 */ /* 0x040fe20000410000 */
[C---:B------:R-:W-:Y:S01]  /*3080*/  FMUL.FTZ R112, R6.reuse, R78 ;  /* 0x0000004e06707220 */ /* 0x040fe20000410000 */
[C---:B------:R-:W-:Y:S01]  /*3090*/  FMUL.FTZ R31, R6.reuse, R77 ;  /* 0x0000004d061f7220 */ /* 0x040fe20000410000 */
[----:B------:R-:W4:Y:S01]  /*30a0*/  MUFU.EX2 R109, R109 ;  /* 0x0000006d006d7308 */ /* 0x000f220000000800 */
[----:B------:R-:W-:Y:S01]  /*30b0*/  FMUL.FTZ R110, R6, R80 ;  /* 0x00000050066e7220 */ /* 0x000fe20000410000 */
[----:B0-----:R-:W-:-:S02]  /*30c0*/  FFMA.FTZ R4, R79, R111, R82 ;  /* 0x0000006f4f047223 */ /* 0x001fc40000010052 */
[----:B------:R-:W0:Y:S02]  /*30d0*/  MUFU.EX2 R120, R120 ;  /* 0x0000007800787308 */ /* 0x000e240000000800 */
[----:B-1----:R-:W-:Y:S02]  /*30e0*/  FFMA.FTZ R4, R124, R4, R83 ;  /* 0x000000047c047223 */ /* 0x002fe40000010053 */
[----:B------:R-:W1:Y:S02]  /*30f0*/  MUFU.EX2 R113, R113 ;  /* 0x0000007100717308 */ /* 0x000e640000000800 */
[----:B--2---:R-:W-:Y:S02]  /*3100*/  FFMA.FTZ R4, R122, R4, R81 ;  /* 0x000000047a047223 */ /* 0x004fe40000010051 */
[----:B------:R-:W2:Y:S02]  /*3110*/  MUFU.EX2 R118, R118 ;  /* 0x0000007600767308 */ /* 0x000ea40000000800 */
[----:B----4-:R-:W-:-:S02]  /*3120*/  FFMA.FTZ R4, R109, R4, R84 ;  /* 0x000000046d047223 */ /* 0x010fc40000010054 */
[----:B------:R-:W4:Y:S02]  /*3130*/  MUFU.EX2 R107, R107 ;  /* 0x0000006b006b7308 */ /* 0x000f240000000800 */
[----:B0-----:R-:W-:Y:S02]  /*3140*/  FFMA.FTZ R4, R120, R4, R85 ;  /* 0x0000000478047223 */ /* 0x001fe40000010055 */
[----:B------:R-:W0:Y:S01]  /*3150*/  MUFU.EX2 R105, R105 ;  /* 0x0000006900697308 */ /* 0x000e220000000800 */
[----:B-1----:R-:W-:-:S03]  /*3160*/  FMUL.FTZ R5, R113, R111 ;  /* 0x0000006f71057220 */ /* 0x002fc60000410000 */
[----:B------:R-:W1:Y:S01]  /*3170*/  MUFU.EX2 R116, R116 ;  /* 0x0000007400747308 */ /* 0x000e620000000800 */
[----:B--2---:R-:W-:Y:S01]  /*3180*/  FFMA.FTZ R4, R118, R4, R87 ;  /* 0x0000000476047223 */ /* 0x004fe20000010057 */
[----:B------:R-:W-:Y:S02]  /*3190*/  FMUL.FTZ R5, R124, R5 ;  /* 0x000000057c057220 */ /* 0x000fe40000410000 */
[----:B------:R-:W2:Y:S01]  /*31a0*/  MUFU.EX2 R114, R114 ;  /* 0x0000007200727308 */ /* 0x000ea20000000800 */
[----:B----4-:R-:W-:Y:S01]  /*31b0*/  FFMA.FTZ R7, R107, R4, R86 ;  /* 0x000000046b077223 */ /* 0x010fe20000010056 */
[----:B------:R-:W-:Y:S02]  /*31c0*/  FMUL.FTZ R4, R122, R5 ;  /* 0x000000057a047220 */ /* 0x000fe40000410000 */
[----:B------:R-:W4:Y:S01]  /*31d0*/  MUFU.EX2 R35, R35 ;  /* 0x0000002300237308 */ /* 0x000f220000000800 */
[----:B0-----:R-:W-:Y:S01]  /*31e0*/  FFMA.FTZ R7, R105, R7, R88 ;  /* 0x0000000769077223 */ /* 0x001fe20000010058 */
[----:B------:R-:W-:-:S02]  /*31f0*/  FMUL.FTZ R5, R109, R4 ;  /* 0x000000046d057220 */ /* 0x000fc40000410000 */
[----:B------:R-:W0:Y:S01]  /*3200*/  MUFU.EX2 R33, R33 ;  /* 0x0000002100217308 */ /* 0x000e220000000800 */
[----:B-1----:R-:W-:Y:S01]  /*3210*/  FFMA.FTZ R7, R116, R7, R89 ;  /* 0x0000000774077223 */ /* 0x002fe20000010059 */
[----:B------:R-:W-:Y:S02]  /*3220*/  FMUL.FTZ R5, R120, R5 ;  /* 0x0000000578057220 */ /* 0x000fe40000410000 */
[----:B------:R-:W1:Y:S01]  /*3230*/  MUFU.EX2 R112, R112 ;  /* 0x0000007000707308 */ /* 0x000e620000000800 */
[----:B--2---:R-:W-:Y:S01]  /*3240*/  FFMA.FTZ R7, R114, R7, R91 ;  /* 0x0000000772077223 */ /* 0x004fe2000001005b */
[----:B------:R-:W-:Y:S02]  /*3250*/  FMUL.FTZ R4, R118, R5 ;  /* 0x0000000576047220 */ /* 0x000fe40000410000 */
[----:B------:R-:W2:Y:S01]  /*3260*/  MUFU.EX2 R31, R31 ;  /* 0x0000001f001f7308 */ /* 0x000ea20000000800 */
[----:B----4-:R-:W-:Y:S01]  /*3270*/  FFMA.FTZ R7, R35, R7, R90 ;  /* 0x0000000723077223 */ /* 0x010fe2000001005a */
[----:B------:R-:W-:-:S02]  /*3280*/  FMUL.FTZ R4, R107, R4 ;  /* 0x000000046b047220 */ /* 0x000fc40000410000 */
[----:B------:R-:W4:Y:S01]  /*3290*/  MUFU.EX2 R110, R110 ;  /* 0x0000006e006e7308 */ /* 0x000f220000000800 */
[----:B0-----:R-:W-:Y:S01]  /*32a0*/  FFMA.FTZ R7, R33, R7, R92 ;  /* 0x0000000721077223 */ /* 0x001fe2000001005c */
[----:B------:R-:W-:-:S03]  /*32b0*/  FMUL.FTZ R5, R105, R4 ;  /* 0x0000000469057220 */ /* 0x000fc60000410000 */
[----:B-1----:R-:W-:Y:S01]  /*32c0*/  FFMA.FTZ R7, R112, R7, R93 ;  /* 0x0000000770077223 */ /* 0x002fe2000001005d */
[----:B------:R-:W-:-:S03]  /*32d0*/  FMUL.FTZ R5, R116, R5 ;  /* 0x0000000574057220 */ /* 0x000fc60000410000 */
[----:B--2---:R-:W-:Y:S01]  /*32e0*/  FFMA.FTZ R7, R31, R7, R94 ;  /* 0x000000071f077223 */ /* 0x004fe2000001005e */
[----:B------:R-:W-:-:S03]  /*32f0*/  FMUL.FTZ R4, R114, R5 ;  /* 0x0000000572047220 */ /* 0x000fc60000410000 */
[----:B----4-:R-:W-:Y:S01]  /*3300*/  FFMA.FTZ R6, R110, R7, R103 ;  /* 0x000000076e067223 */ /* 0x010fe20000010067 */
[----:B------:R-:W-:-:S04]  /*3310*/  FMUL.FTZ R4, R35, R4 ;  /* 0x0000000423047220 */ /* 0x000fc80000410000 */
[----:B------:R-:W0:Y:S01]  /*3320*/  SHFL.UP PT, R7, R6, 0x1, RZ ;  /* 0x0420000006077989 */ /* 0x000e2200000e00ff */
[----:B------:R-:W-:-:S04]  /*3330*/  FMUL.FTZ R5, R33, R4 ;  /* 0x0000000421057220 */ /* 0x000fc80000410000 */
[----:B------:R-:W-:Y:S01]  /*3340*/  FMUL.FTZ R4, R112, R5 ;  /* 0x0000000570047220 */ /* 0x000fe20000410000 */
[----:B------:R-:W-:-:S03]  /*3350*/  MOV R5, R95 ;  /* 0x0000005f00057202 */ /* 0x000fc60000000f00 */
[----:B------:R-:W-:Y:S01]  /*3360*/  FMUL.FTZ R117, R31, R4 ;  /* 0x000000041f757220 */ /* 0x000fe20000410000 */
[----:B------:R-:W-:-:S03]  /*3370*/  MOV R4, R96 ;  /* 0x0000006000047202 */ /* 0x000fc60000000f00 */
[----:B------:R-:W-:Y:S02]  /*3380*/  FMUL.FTZ R117, R110, R117 ;  /* 0x000000756e757220 */ /* 0x000fe40000410000 */
[----:B------:R1:W5:Y:S04]  /*3390*/  LDG.E R115, desc[UR16][R4.64] ;  /* 0x0000001004737981 */ /* 0x000368000c1e1900 */
[----:B------:R-:W2:Y:S01]  /*33a0*/  SHFL.UP PT, R24, R117, 0x1, RZ ;  /* 0x0420000075187989 */ /* 0x000ea200000e00ff */
[----:B0-----:R-:W-:-:S05]  /*33b0*/  FFMA.FTZ R7, R117, R7, R6 ;  /* 0x0000000775077223 */ /* 0x001fca0000010006 */
[----:B------:R-:W-:-:S05]  /*33c0*/  FSEL R26, R6, R7, !P1 ;  /* 0x00000007061a7208 */ /* 0x000fca0004800000 */
[----:B------:R-:W0:Y:S01]  /*33d0*/  SHFL.UP PT, R7, R26, 0x2, RZ ;  /* 0x044000001a077989 */ /* 0x000e2200000e00ff */
[----:B--2---:R-:W-:-:S05]  /*33e0*/  @P1 FMUL.FTZ R117, R117, R24 ;  /* 0x0000001875751220 */ /* 0x004fca0000410000 */
[----:B------:R-:W2:Y:S01]  /*33f0*/  SHFL.UP PT, R6, R117, 0x2, RZ ;  /* 0x0440000075067989 */ /* 0x000ea200000e00ff */
[----:B------:R-:W-:Y:S01]  /*3400*/  ISETP.GE.AND P1, PT, R3, 0x2, PT ;  /* 0x000000020300780c */ /* 0x000fe20003f26270 */
[----:B0-----:R-:W-:-:S05]  /*3410*/  FFMA.FTZ R7, R117, R7, R26 ;  /* 0x0000000775077223 */ /* 0x001fca000001001a */
[----:B------:R-:W-:-:S05]  /*3420*/  FSEL R24, R26, R7, !P1 ;  /* 0x000000071a187208 */ /* 0x000fca0004800000 */
[----:B------:R-:W0:Y:S02]  /*3430*/  SHFL.UP PT, R7, R24, 0x4, RZ ;  /* 0x0480000018077989 */ /* 0x000e2400000e00ff */
[----:B--2---:R-:W-:-:S05]  /*3440*/  @P1 FMUL.FTZ R117, R117, R6 ;  /* 0x0000000675751220 */ /* 0x004fca0000410000 */
[----:B------:R-:W2:Y:S01]  /*3450*/  SHFL.UP PT, R6, R117, 0x4, RZ ;  /* 0x0480000075067989 */ /* 0x000ea200000e00ff */
[----:B------:R-:W-:Y:S02]  /*3460*/  ISETP.GE.AND P1, PT, R3, 0x4, PT ;  /* 0x000000040300780c */ /* 0x000fe40003f26270 */
[----:B-1----:R-:W-:Y:S02]  /*3470*/  MOV R4, R98 ;  /* 0x0000006200047202 */ /* 0x002fe40000000f00 */
[----:B------:R-:W-:-:S05]  /*3480*/  MOV R5, R97 ;  /* 0x0000006100057202 */ /* 0x000fca0000000f00 */
[----:B------:R1:W5:Y:S01]  /*3490*/  LDG.E R119, desc[UR16][R4.64] ;  /* 0x0000001004777981 */ /* 0x000362000c1e1900 */
[----:B0-----:R-:W-:-:S05]  /*34a0*/  FFMA.FTZ R7, R117, R7, R24 ;  /* 0x0000000775077223 */ /* 0x001fca0000010018 */
[----:B------:R-:W-:Y:S01]  /*34b0*/  FSEL R26, R24, R7, !P1 ;  /* 0x00000007181a7208 */ /* 0x000fe20004800000 */
[----:B--2---:R-:W-:-:S04]  /*34c0*/  @P1 FMUL.FTZ R117, R117, R6 ;  /* 0x0000000675751220 */ /* 0x004fc80000410000 */
[----:B-1----:R-:W0:Y:S04]  /*34d0*/  SHFL.UP PT, R5, R26, 0x8, RZ ;  /* 0x050000001a057989 */ /* 0x002e2800000e00ff */
[----:B------:R-:W1:Y:S01]  /*34e0*/  SHFL.UP PT, R4, R117, 0x8, RZ ;  /* 0x0500000075047989 */ /* 0x000e6200000e00ff */
[----:B------:R-:W-:Y:S01]  /*34f0*/  ISETP.GE.AND P1, PT, R3, 0x8, PT ;  /* 0x000000080300780c */ /* 0x000fe20003f26270 */
[----:B0-----:R-:W-:-:S12]  /*3500*/  FFMA.FTZ R5, R117, R5, R26 ;  /* 0x0000000575057223 */ /* 0x001fd8000001001a */
[----:B-1----:R-:W-:Y:S01]  /*3510*/  @P1 FMUL.FTZ R117, R117, R4 ;  /* 0x0000000475751220 */ /* 0x002fe20000410000 */
[----:B------:R-:W-:-:S04]  /*3520*/  FSEL R121, R26, R5, !P1 ;  /* 0x000000051a797208 */ /* 0x000fc80004800000 */
[----:B------:R-:W0:Y:S04]  /*3530*/  SHFL.UP PT, R38, R117, 0x10, RZ ;  /* 0x0600000075267989 */ /* 0x000e2800000e00ff */
[----:B------:R-:W1:Y:S01]  /*3540*/  SHFL.UP PT, R4, R121, 0x10, RZ ;  /* 0x0600000079047989 */ /* 0x000e6200000e00ff */
[----:B------:R-:W-:Y:S01]  /*3550*/  ISETP.NE.AND P1, PT, R3, 0x1f, PT ;  /* 0x0000001f0300780c */ /* 0x000fe20003f25270 */
[C---:B0-----:R-:W-:Y:S01]  /*3560*/  FMUL.FTZ R38, R117.reuse, R38 ;  /* 0x0000002675267220 */ /* 0x041fe20000410000 */
[----:B-1----:R-:W-:-:S11]  /*3570*/  FFMA.FTZ R39, R117, R4, R121 ;  /* 0x0000000475277223 */ /* 0x002fd60000010079 */
[----:B------:R-:W-:Y:S01]  /*3580*/  @!P1 STS.64 [R54+0x2110], R38 ;  /* 0x0021102636009388 */ /* 0x000fe20000000a00 */
[----:B------:R-:W-:Y:S01]  /*3590*/  BAR.SYNC.DEFER_BLOCKING 0x0 ;  /* 0x0000000000007b1d */ /* 0x000fe20000010000 */
[----:B------:R-:W-:-:S05]  /*35a0*/  ISETP.GE.AND P1, PT, R3, 0x10, PT ;  /* 0x000000100300780c */ /* 0x000fca0003f26270 */
[----:B------:R-:W0:Y:S04]  /*35b0*/  LDS.128 R4, [UR4+0x2110] ;  /* 0x00211004ff047984 */ /* 0x000e280008000c00 */
[----:B------:R-:W1:Y:S01]  /*35c0*/  LDS.128 R24, [UR4+0x2120] ;  /* 0x00212004ff187984 */ /* 0x000e620008000c00 */
[----:B------:R-:W-:Y:S02]  /*35d0*/  FSEL R117, R117, R38, !P1 ;  /* 0x0000002675757208 */ /* 0x000fe40004800000 */
[----:B------:R-:W-:-:S04]  /*35e0*/  FSEL R121, R121, R39, !P1 ;  /* 0x0000002779797208 */ /* 0x000fc80004800000 */
[----:B------:R-:W2:Y:S04]  /*35f0*/  SHFL.UP PT, R117, R117, 0x1, RZ ;  /* 0x0420000075757989 */ /* 0x000ea800000e00ff */
[----:B------:R-:W4:Y:S01]  /*3600*/  SHFL.UP PT, R121, R121, 0x1, RZ ;  /* 0x0420000079797989 */ /* 0x000f2200000e00ff */
[C---:B------:R-:W-:Y:S02]  /*3610*/  ISETP.NE.AND P1, PT, R74.reuse, 0x1, PT ;  /* 0x000000014a00780c */ /* 0x040fe40003f25270 */
[----:B------:R-:W-:Y:S02]  /*3620*/  ISETP.NE.AND P2, PT, R74, 0x2, PT ;  /* 0x000000024a00780c */ /* 0x000fe40003f45270 */
[----:B------:R-:W-:Y:S01]  /*3630*/  ISETP.GE.U32.AND P3, PT, R69, 0x20, PT ;  /* 0x000000204500780c */ /* 0x000fe20003f66070 */
[----:B------:R-:W-:Y:S01]  /*3640*/  BSSY.RECONVERGENT B0, `(.L_x_2833) ;  /* 0x000001d000007945 */ /* 0x000fe20003800200 */
[C---:B0-----:R-:W-:Y:S01]  /*3650*/  FSEL R73, R4.reuse, R73, !P1 ;  /* 0x0000004904497208 */ /* 0x041fe20004800000 */
[-C--:B------:R-:W-:Y:S01]  /*3660*/  FMUL.FTZ R4, R4, R6.reuse ;  /* 0x0000000604047220 */ /* 0x080fe20000410000 */
[C---:B------:R-:W-:Y:S01]  /*3670*/  FFMA.FTZ R6, R5.reuse, R6, R7 ;  /* 0x0000000605067223 */ /* 0x040fe20000010007 */
[----:B------:R-:W-:-:S02]  /*3680*/  FSEL R72, R5, R72, !P1 ;  /* 0x0000004805487208 */ /* 0x000fc40004800000 */
[CC--:B-1----:R-:W-:Y:S01]  /*3690*/  FMUL.FTZ R5, R4.reuse, R24.reuse ;  /* 0x0000001804057220 */ /* 0x0c2fe20000410000 */
[----:B------:R-:W-:Y:S01]  /*36a0*/  FSEL R38, R4, R73, !P2 ;  /* 0x0000004904267208 */ /* 0x000fe20005000000 */
[----:B------:R-:W-:Y:S01]  /*36b0*/  FFMA.FTZ R25, R6, R24, R25 ;  /* 0x0000001806197223 */ /* 0x000fe20000010019 */
[----:B------:R-:W-:Y:S02]  /*36c0*/  ISETP.NE.AND P1, PT, R74, 0x3, PT ;  /* 0x000000034a00780c */ /* 0x000fe40003f25270 */
[----:B------:R-:W-:Y:S02]  /*36d0*/  FSEL R72, R6, R72, !P2 ;  /* 0x0000004806487208 */ /* 0x000fe40005000000 */
[----:B------:R-:W-:Y:S02]  /*36e0*/  FSEL R73, R5, R38, !P1 ;  /* 0x0000002605497208 */ /* 0x000fe40004800000 */
[----:B------:R-:W-:Y:S02]  /*36f0*/  FSEL R72, R25, R72, !P1 ;  /* 0x0000004819487208 */ /* 0x000fe40004800000 */
[----:B------:R-:W-:Y:S01]  /*3700*/  @P3 ISETP.NE.AND P1, PT, R3, RZ, PT ;  /* 0x000000ff0300320c */ /* 0x000fe20003f25270 */
[----:B--2---:R-:W-:-:S02]  /*3710*/  @P3 FMUL.FTZ R4, R117, R73 ;  /* 0x0000004975043220 */ /* 0x004fc40000410000 */
[----:B----4-:R-:W-:Y:S01]  /*3720*/  @P3 FFMA.FTZ R7, R117, R72, R121 ;  /* 0x0000004875073223 */ /* 0x010fe20000010079 */
[C---:B------:R-:W-:Y:S01]  /*3730*/  FFMA.FTZ R27, R26.reuse, R25, R27 ;  /* 0x000000191a1b7223 */ /* 0x040fe2000001001b */
[----:B------:R-:W-:Y:S01]  /*3740*/  FMUL.FTZ R26, R26, R5 ;  /* 0x000000051a1a7220 */ /* 0x000fe20000410000 */
[----:B------:R-:W-:Y:S02]  /*3750*/  @P3 FSEL R117, R73, R4, !P1 ;  /* 0x0000000449753208 */ /* 0x000fe40004800000 */
[----:B------:R-:W-:Y:S02]  /*3760*/  ISETP.NE.AND P2, PT, R69, RZ, PT ;  /* 0x000000ff4500720c */ /* 0x000fe40003f45270 */
        /* <DEDUP_REMOVED lines=10> */
.L_x_2834:
[----:B------:R-:W-:Y:S05]  /*3810*/  BSYNC.RECONVERGENT B0 ;  /* 0x0000000000007941 */ /* 0x000fea0003800200 */
.L_x_2833:
[----:B------:R-:W-:Y:S01]  /*3820*/  BAR.SYNC.DEFER_BLOCKING 0x0 ;  /* 0x0000000000007b1d */ /* 0x000fe20000010000 */
[----:B------:R-:W-:Y:S01]  /*3830*/  ISETP.NE.AND P1, PT, R69, RZ, PT ;  /* 0x000000ff4500720c */ /* 0x000fe20003f25270 */
[----:B0----5:R-:W-:-:S04]  /*3840*/  FMUL.FTZ R36, R115, R119 ;  /* 0x0000007773247220 */ /* 0x021fc80000410000 */
[----:B------:R-:W-:Y:S01]  /*3850*/  BSSY.RECONVERGENT B0, `(.L_x_2835) ;  /* 0x000001b000007945 */ /* 0x000fe20003800200 */
[----:B------:R-:W0:Y:S02]  /*3860*/  @P2 LDS R6, [UR4+0x213c] ;  /* 0x00213c04ff062984 */ /* 0x000e240008000800 */
        /* <DEDUP_REMOVED lines=18> */
[----:B------:R-:W-:Y:S01]  /*3990*/  SHF.R.S32.HI R6, RZ, 0x1f, R102 ;  /* 0x0000001fff067819 */ /* 0x000fe20000011466 */
[----:B------:R0:W-:Y:S01]  /*39a0*/  STS.64 [UR5], R4 ;  /* 0x00000004ff007988 */ /* 0x0001e20008000a05 */
[----:B------:R-:W-:-:S04]  /*39b0*/  IADD3 R7, P1, PT, R59, R102, RZ ;  /* 0x000000663b077210 */ /* 0x000fc80007f3e0ff */
[----:B------:R-:W-:Y:S02]  /*39c0*/  LEA.HI.X.SX32 R26, R59, R6, 0x1, P1 ;  /* 0x000000063b1a7211 */ /* 0x000fe400008f0eff */
[----:B---3--:R-:W-:-:S04]  /*39d0*/  LEA R6, P1, R7, R28, 0x3 ;  /* 0x0000001c07067211 */ /* 0x008fc800078218ff */
[----:B------:R-:W-:-:S05]  /*39e0*/  LEA.HI.X R7, R7, R29, R26, 0x3, P1 ;  /* 0x0000001d07077211 */ /* 0x000fca00008f1c1a */
[----:B------:R0:W-:Y:S04]  /*39f0*/  STG.E.64 desc[UR16][R6.64], R4 ;  /* 0x0000000406007986 */ /* 0x0001e8000c101b10 */
.L_x_2836:
[----:B------:R-:W-:Y:S05]  /*3a00*/  BSYNC.RECONVERGENT B0 ;  /* 0x0000000000007941 */ /* 0x000fea0003800200 */
.L_x_2835:
[----:B------:R-:W-:Y:S01]  /*3a10*/  IADD3 R101, PT, PT, R101, 0x1, RZ ;  /* 0x0000000165657810 */ /* 0x000fe20007ffe0ff */
[----:B------:R-:W-:Y:S01]  /*3a20*/  UIADD3 UR5, UPT, UPT, UR5, 0x8, URZ ;  /* 0x0000000805057890 */ /* 0x000fe2000fffe0ff */
[----:B------:R-:W-:Y:S01]  /*3a30*/  LEA R96, P2, R30, R96, 0x2 ;  /* 0x000000601e607211 */ /* 0x000fe200078410ff */
[C---:B------:R-:W-:Y:S01]  /*3a40*/  FFMA.FTZ R20, R36.reuse, R113, R20 ;  /* 0x0000007124147223 */ /* 0x040fe20000010014 */
[----:B------:R-:W-:Y:S01]  /*3a50*/  ISETP.NE.AND P1, PT, R101, RZ, PT ;  /* 0x000000ff6500720c */ /* 0x000fe20003f25270 */
[----:B------:R-:W-:Y:S01]  /*3a60*/  FFMA.FTZ R21, R36, R24, R21 ;  /* 0x0000001824157223 */ /* 0x000fe20000010015 */
[----:B------:R-:W-:Y:S01]  /*3a70*/  LEA R98, P3, R32, R98, 0x2 ;  /* 0x0000006220627211 */ /* 0x000fe200078610ff */
[----:B------:R-:W-:Y:S01]  /*3a80*/  FFMA.FTZ R22, R36, R25, R22 ;  /* 0x0000001924167223 */ /* 0x000fe20000010016 */
[----:B------:R-:W-:Y:S01]  /*3a90*/  LEA R100, P4, R34, R100, 0x2 ;  /* 0x0000006422647211 */ /* 0x000fe200078810ff */
        /* <DEDUP_REMOVED lines=13> */
[----:B------:R-:W-:-:S02]  /*3b70*/  IADD3 R102, PT, PT, R102, 0x1, RZ ;  /* 0x0000000166667810 */ /* 0x000fc40007ffe0ff */
[----:B------:R-:W-:Y:S02]  /*3b80*/  IADD3.X R95, PT, PT, R95, R104, RZ, P2, !PT ;  /* 0x000000685f5f7210 */ /* 0x000fe400017fe4ff */
[----:B------:R-:W-:Y:S02]  /*3b90*/  IADD3.X R97, PT, PT, R97, R106, RZ, P3, !PT ;  /* 0x0000006a61617210 */ /* 0x000fe40001ffe4ff */
[----:B------:R-:W-:Y:S01]  /*3ba0*/  IADD3.X R99, PT, PT, R99, R108, RZ, P4, !PT ;  /* 0x0000006c63637210 */ /* 0x000fe200027fe4ff */
[----:B------:R-:W-:Y:S06]  /*3bb0*/  @P1 BRA `(.L_x_2837) ;  /* 0xfffffff000c41947 */ /* 0x000fec000383ffff */
.L_x_2832:
[----:B------:R-:W-:Y:S01]  /*3bc0*/  BAR.SYNC.DEFER_BLOCKING 0x0 ;  /* 0x0000000000007b1d */ /* 0x000fe20000010000 */
[----:B------:R-:W-:Y:S02]  /*3bd0*/  IADD3 R58, P1, PT, R58, 0x2000, RZ ;  /* 0x000020003a3a7810 */ /* 0x000fe40007f3e0ff */
[----:B------:R-:W-:Y:S02]  /*3be0*/  IADD3 R60, P2, PT, R60, 0x2000, RZ ;  /* 0x000020003c3c7810 */ /* 0x000fe40007f5e0ff */
[----:B------:R-:W-:-:S03]  /*3bf0*/  IADD3.X R53, PT, PT, RZ, R53, RZ, P1, !PT ;  /* 0x00000035ff357210 */ /* 0x000fc60000ffe4ff */
[----:B------:R-:W1:Y:S01]  /*3c00*/  LDC.64 R36, c[0x0][0x420] ;  /* 0x00010800ff247b82 */ /* 0x000e620000000a00 */
[----:B------:R-:W2:Y:S01]  /*3c10*/  LDCU UR5, c[0x0][0x394] ;  /* 0x00007280ff0577ac */ /* 0x000ea20008000800 */
[----:B------:R-:W-:-:S06]  /*3c20*/  IADD3.X R55, PT, PT, RZ, R55, RZ, P2, !PT ;  /* 0x00000037ff377210 */ /* 0x000fcc00017fe4ff */
[----:B------:R-:W4:Y:S08]  /*3c30*/  LDC.64 R38, c[0x0][0x428] ;  /* 0x00010a00ff267b82 */ /* 0x000f300000000a00 */
[----:B------:R-:W5:Y:S01]  /*3c40*/  LDC.64 R40, c[0x0][0x478] ;  /* 0x00011e00ff287b82 */ /* 0x000f620000000a00 */
[----:B------:R0:W-:Y:S04]  /*3c50*/  STS.128 [R0], R20 ;  /* 0x0000001400007388 */ /* 0x0001e80000000c00 */
[----:B------:R-:W-:Y:S04]  /*3c60*/  STS.128 [R0+0x10], R16 ;  /* 0x0000101000007388 */ /* 0x000fe80000000c00 */
[----:B------:R1:W-:Y:S04]  /*3c70*/  STS.128 [R0+0x20], R12 ;  /* 0x0000200c00007388 */ /* 0x0003e80000000c00 */
[----:B------:R4:W-:Y:S01]  /*3c80*/  STS.128 [R0+0x30], R8 ;  /* 0x0000300800007388 */ /* 0x0009e20000000c00 */
[----:B------:R-:W-:-:S03]  /*3c90*/  NOP ;  /* 0x0000000000007918 */ /* 0x000fc60000000000 */
[----:B---3--:R-:W3:Y:S01]  /*3ca0*/  LDS.128 R28, [R2] ;  /* 0x00000000021c7984 */ /* 0x008ee20000000c00 */
[C---:B0-----:R-:W-:Y:S01]  /*3cb0*/  SHF.L.U32 R20, R57.reuse, 0xb, RZ ;  /* 0x0000000b39147819 */ /* 0x041fe200000006ff */
[----:B------:R-:W-:Y:S01]  /*3cc0*/  HFMA2 R21, -RZ, RZ, 0, 0 ;  /* 0x00000000ff157431 */ /* 0x000fe200000001ff */
[----:B------:R-:W-:Y:S01]  /*3cd0*/  IADD3 R57, PT, PT, R57, 0x1, RZ ;  /* 0x0000000139397810 */ /* 0x000fe20007ffe0ff */
[----:B------:R-:W0:Y:S02]  /*3ce0*/  LDS.128 R24, [R2+0x200] ;  /* 0x0002000002187984 */ /* 0x000e240000000c00 */
[----:B-1----:R-:W-:Y:S02]  /*3cf0*/  IMAD.WIDE.U32 R12, R36, UR18, R20 ;  /* 0x00000012240c7c25 */ /* 0x002fe4000f8e0014 */
[----:B------:R-:W1:Y:S02]  /*3d00*/  LDS.128 R4, [R2+0x400] ;  /* 0x0004000002047984 */ /* 0x000e640000000c00 */
[----:B------:R-:W-:-:S02]  /*3d10*/  IMAD R13, R37, UR18, R13 ;  /* 0x00000012250d7c24 */ /* 0x000fc4000f8e020d */
[----:B------:R-:W1:Y:S01]  /*3d20*/  LDS.128 R32, [R2+0x600] ;  /* 0x0006000002207984 */ /* 0x000e620000000c00 */
[----:B----4-:R-:W-:-:S04]  /*3d30*/  IMAD.WIDE.U32 R8, R71, R38, R12 ;  /* 0x0000002647087225 */ /* 0x010fc800078e000c */
[----:B------:R-:W-:Y:S01]  /*3d40*/  IMAD R0, R71, R39, R9 ;  /* 0x0000002747007224 */ /* 0x000fe200078e0209 */
[----:B-----5:R-:W-:-:S04]  /*3d50*/  LEA R10, P0, R8, R40, 0x2 ;  /* 0x00000028080a7211 */ /* 0x020fc800078010ff */
[----:B------:R-:W-:Y:S02]  /*3d60*/  LEA.HI.X R11, R8, R41, R0, 0x2, P0 ;  /* 0x00000029080b7211 */ /* 0x000fe400000f1400 */
[----:B--2---:R-:W-:Y:S01]  /*3d70*/  ISETP.GE.AND P0, PT, R57, UR5, PT ;  /* 0x0000000539007c0c */ /* 0x004fe2000bf06270 */
[----:B------:R-:W-:-:S05]  /*3d80*/  IMAD.WIDE.U32 R8, R52, 0x10, R10 ;  /* 0x0000001034087825 */ /* 0x000fca00078e000a */
[----:B---3--:R2:W-:Y:S04]  /*3d90*/  STG.E.128 desc[UR16][R8.64], R28 ;  /* 0x0000001c08007986 */ /* 0x0085e8000c101d10 */
[----:B0-----:R2:W-:Y:S04]  /*3da0*/  STG.E.128 desc[UR16][R8.64+0x200], R24 ;  /* 0x0002001808007986 */ /* 0x0015e8000c101d10 */
[----:B-1----:R2:W-:Y:S04]  /*3db0*/  STG.E.128 desc[UR16][R8.64+0x400], R4 ;  /* 0x0004000408007986 */ /* 0x0025e8000c101d10 */
[----:B------:R2:W-:Y:S01]  /*3dc0*/  STG.E.128 desc[UR16][R8.64+0x600], R32 ;  /* 0x0006002008007986 */ /* 0x0005e2000c101d10 */
[----:B------:R-:W-:Y:S05]  /*3dd0*/  @!P0 BRA `(.L_x_2838) ;  /* 0xffffffc400c88947 */ /* 0x000fea000383ffff */
[----:B------:R-:W-:Y:S05]  /*3de0*/  EXIT ;  /* 0x000000000000794d */ /* 0x000fea0003800000 */
.L_x_2839:
        /* <DEDUP_REMOVED lines=9> */
.L_x_5032:


//--------------------- .text._Z25selective_scan_fwd_kernelI32Selective_Scan_fwd_kernel_traitsILi128ELi16ELi1ELb1ELb0ELb0ELb1EffEEv13SSMParamsBase --------------------------
	.section	.text._Z25selective_scan_fwd_kernelI32Selective_Scan_fwd_kernel_traitsILi128ELi16ELi1ELb1ELb0ELb0ELb1EffEEv13SSMParamsBase,"ax",@progbits
	.align	128
        .global         _Z25selective_scan_fwd_kernelI32Selective_Scan_fwd_kernel_traitsILi128ELi16ELi1ELb1ELb0ELb0ELb1EffEEv13SSMParamsBase
        .type           _Z25selective_scan_fwd_kernelI32Selective_Scan_fwd_kernel_traitsILi128ELi16ELi1ELb1ELb0ELb0ELb1EffEEv13SSMParamsBase,@function
        .size           _Z25selective_scan_fwd_kernelI32Selective_Scan_fwd_kernel_traitsILi128ELi16ELi1ELb1ELb0ELb0ELb1EffEEv13SSMParamsBase,(.L_x_5033 - _Z25selective_scan_fwd_kernelI32Selective_Scan_fwd_kernel_traitsILi128ELi16ELi1ELb1ELb0ELb0ELb1EffEEv13SSMParamsBase)
        .other          _Z25selective_scan_fwd_kernelI32Selective_Scan_fwd_kernel_traitsILi128ELi16ELi1ELb1ELb0ELb0ELb1EffEEv13SSMParamsBase,@"STO_CUDA_ENTRY STV_DEFAULT"
_Z25selective_scan_fwd_kernelI32Selective_Scan_fwd_kernel_traitsILi128ELi16ELi1ELb1ELb0ELb0ELb1EffEEv13SSMParamsBase:
.text._Z25selective_scan_fwd_kernelI32Selective_Scan_fwd_kernel_traitsILi128ELi16ELi1ELb1ELb0ELb0ELb1EffEEv13SSMParamsBase:
        /* <DEDUP_REMOVED lines=27> */
[----:B------:R-:W-:Y:S01]  /*01b0*/  UIMAD UR8, UR18, UR13, UR7 ;  /* 0x0000000d120872a4 */ /* 0x000fe2000f8e0207 */
[----:B--2---:R-:W-:-:S02]  /*01c0*/  MOV R2, UR4 ;  /* 0x0000000400027c02 */ /* 0x004fc40008000f00 */
[----:B------:R-:W-:Y:S02]  /*01d0*/  MOV R3, UR5 ;  /* 0x0000000500037c02 */ /* 0x000fe40008000f00 */
[----:B0-----:R-:W-:Y:S01]  /*01e0*/  MOV R5, UR9 ;  /* 0x0000000900057c02 */ /* 0x001fe20008000f00 */
[----:B------:R-:W-:Y:S06]  /*01f0*/  @!P0 EXIT ;  /* 0x000000000000894d */ /* 0x000fec0003800000 */
[----:B------:R-:W-:Y:S01]  /*0200*/  MOV R4, R2 ;  /* 0x0000000200047202 */ /* 0x000fe20000000f00 */
[----:B------:R-:W0:Y:S01]  /*0210*/  LDCU.64 UR12, c[0x0][0x3b8] ;  /* 0x00007700ff0c77ac */ /* 0x000e220008000a00 */
[----:B------:R-:W2:Y:S01]  /*0220*/  S2R R2, SR_TID.X ;  /* 0x0000000000027919 */ /* 0x000ea20000002100 */
[----:B------:R-:W-:Y:S01]  /*0230*/  MOV R7, UR7 ;  /* 0x0000000700077c02 */ /* 0x000fe20008000f00 */
[----:B------:R-:W3:Y:S01]  /*0240*/  LDC.64 R20, c[0x0][0x450] ;  /* 0x00011400ff147b82 */ /* 0x000ee20000000a00 */
[----:B------:R-:W0:Y:S01]  /*0250*/  LDCU.64 UR20, c[0x0][0x3d8] ;  /* 0x00007b00ff1477ac */ /* 0x000e220008000a00 */
[----:B------:R-:W-:Y:S01]  /*0260*/  MOV R7, UR8 ;  /* 0x0000000800077c02 */ /* 0x000fe20008000f00 */
[C---:B------:R-:W-:Y:S01]  /*0270*/  IMAD.WIDE.U32 R4, R0.reuse, UR10, R4 ;  /* 0x0000000a00047c25 */ /* 0x040fe2000f8e0004 */
[----:B------:R-:W-:Y:S01]  /*0280*/  MOV R6, UR6 ;  /* 0x0000000600067c02 */ /* 0x000fe20008000f00 */
[----:B------:R-:W2:Y:S02]  /*0290*/  LDCU.64 UR8, c[0x0][0x3a0] ;  /* 0x00007400ff0877ac */ /* 0x000ea40008000a00 */
[C---:B------:R-:W-:Y:S01]  /*02a0*/  IMAD R17, R0.reuse, UR11, R5 ;  /* 0x0000000b00117c24 */ /* 0x040fe2000f8e0205 */
[----:B------:R-:W3:Y:S01]  /*02b0*/  LDC.64 R18, c[0x0][0x448] ;  /* 0x00011200ff127b82 */ /* 0x000ee20000000a00 */
[----:B------:R-:W-:Y:S01]  /*02c0*/  IMAD.WIDE.U32 R6, R0, UR14, R6 ;  /* 0x0000000e00067c25 */ /* 0x000fe2000f8e0006 */
[----:B------:R-:W3:Y:S01]  /*02d0*/  LDCU UR6, c[0x0][0x38c] ;  /* 0x00007180ff0677ac */ /* 0x000ee20008000800 */
[----:B-1----:R-:W-:-:S02]  /*02e0*/  LEA R14, P0, R4, R14, 0x2 ;  /* 0x0000000e040e7211 */ /* 0x002fc400078010ff */
[----:B------:R-:W-:Y:S01]  /*02f0*/  IMAD R16, R0, UR15, R7 ;  /* 0x0000000f00107c24 */ /* 0x000fe2000f8e0207 */
[----:B------:R-:W-:Y:S01]  /*0300*/  LEA R13, P1, R6, R8, 0x2 ;  /* 0x00000008060d7211 */ /* 0x000fe200078210ff */
[----:B----4-:R-:W-:Y:S01]  /*0310*/  IMAD R3, R11, UR18, R0 ;  /* 0x000000120b037c24 */ /* 0x010fe2000f8e0200 */
[----:B------:R-:W1:Y:S01]  /*0320*/  LDC.64 R22, c[0x0][0x440] ;  /* 0x00011000ff167b82 */ /* 0x000e620000000a00 */
[----:B------:R-:W-:Y:S01]  /*0330*/  LEA.HI.X R17, R4, R15, R17, 0x2, P0 ;  /* 0x0000000f04117211 */ /* 0x000fe200000f1411 */
[----:B------:R-:W-:Y:S01]  /*0340*/  UMOV UR4, 0x400 ;  /* 0x0000040000047882 */ /* 0x000fe20000000000 */
[----:B------:R-:W-:Y:S01]  /*0350*/  LEA.HI.X R16, R6, R9, R16, 0x2, P1 ;  /* 0x0000000906107211 */ /* 0x000fe200008f1410 */
[C---:B0-----:R-:W-:Y:S01]  /*0360*/  IMAD.WIDE.U32 R6, R0.reuse, UR12, RZ ;  /* 0x0000000c00067c25 */ /* 0x041fe2000f8e00ff */
[----:B------:R-:W0:Y:S03]  /*0370*/  LDCU.U8 UR7, c[0x0][0x39e] ;  /* 0x000073c0ff0777ac */ /* 0x000e260008000000 */
[----:B------:R-:W4:Y:S01]  /*0380*/  S2UR UR5, SR_CgaCtaId ;  /* 0x00000000000579c3 */ /* 0x000f220000008800 */
[----:B------:R-:W-:-:S04]  /*0390*/  IMAD.WIDE.U32 R8, R0, UR20, RZ ;  /* 0x0000001400087c25 */ /* 0x000fc8000f8e00ff */
[----:B--2---:R-:W-:Y:S01]  /*03a0*/  IMAD.WIDE.U32 R10, R0, UR8, RZ ;  /* 0x00000008000a7c25 */ /* 0x004fe2000f8e00ff */
[----:B------:R-:W-:Y:S02]  /*03b0*/  SHF.L.U32 R15, R2, 0x2, RZ ;  /* 0x00000002020f7819 */ /* 0x000fe400000006ff */
[----:B---3--:R-:W-:Y:S01]  /*03c0*/  LEA R4, P1, R8, R20, 0x2 ;  /* 0x0000001408047211 */ /* 0x008fe200078210ff */
[C---:B------:R-:W-:Y:S01]  /*03d0*/  IMAD R12, R0.reuse, UR13, R7 ;  /* 0x0000000d000c7c24 */ /* 0x040fe2000f8e0207 */
[----:B------:R-:W-:Y:S01]  /*03e0*/  LOP3.LUT R15, R15, 0xf80, RZ, 0xc0, !PT ;  /* 0x00000f800f0f7812 */ /* 0x000fe200078ec0ff */
[----:B------:R-:W-:Y:S02]  /*03f0*/  IMAD R7, R0, UR21, R9 ;  /* 0x0000001500077c24 */ /* 0x000fe4000f8e0209 */
[----:B------:R-:W-:Y:S02]  /*0400*/  HFMA2 R20, -RZ, RZ, 0, 0 ;  /* 0x00000000ff147431 */ /* 0x000fe400000001ff */
[----:B------:R-:W-:Y:S01]  /*0410*/  IMAD R74, R3, R74, RZ ;  /* 0x0000004a034a7224 */ /* 0x000fe200078e02ff */
[----:B------:R-:W-:Y:S01]  /*0420*/  LEA R3, P0, R6, R18, 0x2 ;  /* 0x0000001206037211 */ /* 0x000fe200078010ff */
[----:B------:R-:W-:Y:S01]  /*0430*/  IMAD R9, R0, UR9, R11 ;  /* 0x0000000900097c24 */ /* 0x000fe2000f8e020b */
[----:B-1----:R-:W-:Y:S01]  /*0440*/  LEA R5, P2, R10, R22, 0x2 ;  /* 0x000000160a057211 */ /* 0x002fe200078410ff */
[----:B------:R-:W-:Y:S01]  /*0450*/  IMAD R74, R74, UR6, RZ ;  /* 0x000000064a4a7c24 */ /* 0x000fe2000f8e02ff */
[----:B------:R-:W-:-:S02]  /*0460*/  SHF.R.U32.HI R11, RZ, 0x5, R2 ;  /* 0x00000005ff0b7819 */ /* 0x000fc40000011602 */
[----:B------:R-:W-:Y:S02]  /*0470*/  LEA.HI.X R7, R8, R21, R7, 0x2, P1 ;  /* 0x0000001508077211 */ /* 0x000fe400008f1407 */
[----:B------:R-:W-:Y:S01]  /*0480*/  LEA.HI.X R6, R6, R19, R12, 0x2, P0 ;  /* 0x0000001306067211 */ /* 0x000fe200000f140c */
[----:B----4-:R-:W-:Y:S01]  /*0490*/  ULEA UR4, UR5, UR4, 0x18 ;  /* 0x0000000405047291 */ /* 0x010fe2000f8ec0ff */
[----:B------:R-:W-:Y:S02]  /*04a0*/  LEA.HI.X R8, R10, R23, R9, 0x2, P2 ;  /* 0x000000170a087211 */ /* 0x000fe400010f1409 */
[----:B------:R-:W-:Y:S02]  /*04b0*/  MOV R12, R14 ;  /* 0x0000000e000c7202 */ /* 0x000fe40000000f00 */
[----:B------:R-:W-:Y:S02]  /*04c0*/  MOV R10, R13 ;  /* 0x0000000d000a7202 */ /* 0x000fe40000000f00 */
[----:B------:R-:W-:-:S02]  /*04d0*/  LOP3.LUT R23, R2, 0x1f, RZ, 0xc0, !PT ;  /* 0x0000001f02177812 */ /* 0x000fc400078ec0ff */
[----:B------:R-:W-:Y:S02]  /*04e0*/  LOP3.LUT R9, R2, 0x3e0, RZ, 0xc0, !PT ;  /* 0x000003e002097812 */ /* 0x000fe400078ec0ff */
[----:B------:R-:W-:Y:S02]  /*04f0*/  LEA R14, R11, UR4, 0x3 ;  /* 0x000000040b0e7c11 */ /* 0x000fe4000f8e18ff */
[----:B------:R-:W-:Y:S02]  /*0500*/  MOV R13, R16 ;  /* 0x00000010000d7202 */ /* 0x000fe40000000f00 */
[----:B0-----:R-:W-:-:S07]  /*0510*/  LOP3.LUT R18, R15, 0x1f, R2, 0xf8, !PT ;  /* 0x0000001f0f127812 */ /* 0x001fce00078ef802 */
.L_x_2878:
        /* <DEDUP_REMOVED lines=15> */
[----:B---3--:R2:W-:Y:S04]  /*0610*/  STS.128 [R21+0x200], R40 ;  /* 0x0002002815007388 */ /* 0x0085e80000000c00 */
[----:B----4-:R3:W-:Y:S04]  /*0620*/  STS.128 [R21+0x400], R44 ;  /* 0x0004002c15007388 */ /* 0x0107e80000000c00 */
        /* <DEDUP_REMOVED lines=10> */
[----:B--2---:R-:W2:Y:S04]  /*06d0*/  LDG.E.128 R40, desc[UR16][R78.64] ;  /* 0x000000104e287981 */ /* 0x004ea8000c1e1d00 */
[----:B---3--:R-:W3:Y:S04]  /*06e0*/  LDG.E.128 R44, desc[UR16][R78.64+0x200] ;  /* 0x000200104e2c7981 */ /* 0x008ee8000c1e1d00 */
[----:B----4-:R-:W4:Y:S04]  /*06f0*/  LDG.E.128 R48, desc[UR16][R78.64+0x400] ;  /* 0x000400104e307981 */ /* 0x010f28000c1e1d00 */
[----:B------:R-:W4:Y:S01]  /*0700*/  LDG.E.128 R52, desc[UR16][R78.64+0x600] ;  /* 0x000600104e347981 */ /* 0x000f22000c1e1d00 */
[----:B------:R-:W-:Y:S01]  /*0710*/  BSSY.RECONVERGENT B0, `(.L_x_2840) ;  /* 0x0000036000007945 */ /* 0x000fe20003800200 */
[----:B0-----:R-:W-:-:S02]  /*0720*/  ISETP.GE.AND P5, PT, R101, 0x1, PT ;  /* 0x000000016500780c */ /* 0x001fc40003fa6270 */
        /* <DEDUP_REMOVED lines=52> */
.L_x_2841:
[----:B------:R-:W-:Y:S05]  /*0a70*/  BSYNC.RECONVERGENT B0 ;  /* 0x0000000000007941 */ /* 0x000fea0003800200 */
.L_x_2840:
        /* <DEDUP_REMOVED lines=36> */
.L_x_2843:
[----:B------:R-:W-:Y:S05]  /*0cc0*/  BSYNC.RECONVERGENT B0 ;  /* 0x0000000000007941 */ /* 0x000fea0003800200 */
.L_x_2842:
        /* <DEDUP_REMOVED lines=34> */
.L_x_2845:
[----:B------:R-:W-:Y:S05]  /*0ef0*/  BSYNC.RECONVERGENT B0 ;  /* 0x0000000000007941 */ /* 0x000fea0003800200 */
.L_x_2844:
        /* <DEDUP_REMOVED lines=36> */
.L_x_2847:
[----:B------:R-:W-:Y:S05]  /*1140*/  BSYNC.RECONVERGENT B0 ;  /* 0x0000000000007941 */ /* 0x000fea0003800200 */
.L_x_2846:
        /* <DEDUP_REMOVED lines=34> */
.L_x_2849:
[----:B------:R-:W-:Y:S05]  /*1370*/  BSYNC.RECONVERGENT B0 ;  /* 0x0000000000007941 */ /* 0x000fea0003800200 */
.L_x_2848:
        /* <DEDUP_REMOVED lines=36> */
.L_x_2851:
[----:B------:R-:W-:Y:S05]  /*15c0*/  BSYNC.RECONVERGENT B0 ;  /* 0x0000000000007941 */ /* 0x000fea0003800200 */
.L_x_2850:
        /* <DEDUP_REMOVED lines=34> */
.L_x_2853:
[----:B------:R-:W-:Y:S05]  /*17f0*/  BSYNC.RECONVERGENT B0 ;  /* 0x0000000000007941 */ /* 0x000fea0003800200 */
.L_x_2852:
        /* <DEDUP_REMOVED lines=36> */
.L_x_2855:
[----:B------:R-:W-:Y:S05]  /*1a40*/  BSYNC.RECONVERGENT B0 ;  /* 0x0000000000007941 */ /* 0x000fea0003800200 */
.L_x_2854:
        /* <DEDUP_REMOVED lines=34> */
.L_x_2857:
[----:B------:R-:W-:Y:S05]  /*1c70*/  BSYNC.RECONVERGENT B0 ;  /* 0x0000000000007941 */ /* 0x000fea0003800200 */
.L_x_2856:
[----:B------:R-:W-:Y:S01]  /*1c80*/  ISETP.EQ.OR P6, PT, RZ, UR7, P2 ;  /* 0x00000007ff007c0c */ /* 0x000fe200097c2670 */
[----:B------:R-:W-:Y:S01]  /*1c90*/  BSSY.RECONVERGENT B0, `(.L_x_2858) ;  /* 0x0000026000007945 */ /* 0x000fe20003800200 */
[--C-:B------:R-:W-:Y:S01]  /*1ca0*/  FADD.FTZ R61, R62, R72.reuse ;  /* 0x000000483e3d7221 */ /* 0x100fe20000010000 */
[----:B------:R-:W-:Y:S01]  /*1cb0*/  FSETP.GTU.FTZ.AND P3, PT, R60, 20, PT ;  /* 0x41a000003c00780b */ /* 0x000fe20003f7c000 */
[----:B------:R-:W-:Y:S01]  /*1cc0*/  FADD.FTZ R62, R63, R72 ;  /* 0x000000483f3e7221 */ /* 0x000fe20000010000 */
[----:B------:R-:W-:Y:S01]  /*1cd0*/  ISETP.EQ.OR P2, PT, RZ, UR7, P1 ;  /* 0x00000007ff007c0c */ /* 0x000fe20008f42670 */
        /* <DEDUP_REMOVED lines=33> */
.L_x_2859:
[----:B------:R-:W-:Y:S05]  /*1ef0*/  BSYNC.RECONVERGENT B0 ;  /* 0x0000000000007941 */ /* 0x000fea0003800200 */
.L_x_2858:
        /* <DEDUP_REMOVED lines=39> */
.L_x_2861:
[----:B------:R-:W-:Y:S05]  /*2170*/  BSYNC.RECONVERGENT B0 ;  /* 0x0000000000007941 */ /* 0x000fea0003800200 */
.L_x_2860:
        /* <DEDUP_REMOVED lines=44> */
.L_x_2863:
[----:B------:R-:W-:Y:S05]  /*2440*/  BSYNC.RECONVERGENT B0 ;  /* 0x0000000000007941 */ /* 0x000fea0003800200 */
.L_x_2862:
        /* <DEDUP_REMOVED lines=32> */
.L_x_2865:
[----:B------:R-:W-:Y:S05]  /*2650*/  BSYNC.RECONVERGENT B0 ;  /* 0x0000000000007941 */ /* 0x000fea0003800200 */
.L_x_2864:
        /* <DEDUP_REMOVED lines=32> */
.L_x_2867:
[----:B------:R-:W-:Y:S05]  /*2860*/  BSYNC.RECONVERGENT B0 ;  /* 0x0000000000007941 */ /* 0x000fea0003800200 */
.L_x_2866:
        /* <DEDUP_REMOVED lines=32> */
.L_x_2869:
[----:B------:R-:W-:Y:S05]  /*2a70*/  BSYNC.RECONVERGENT B0 ;  /* 0x0000000000007941 */ /* 0x000fea0003800200 */
.L_x_2868:
        /* <DEDUP_REMOVED lines=32> */
.L_x_2871:
[----:B------:R-:W-:Y:S05]  /*2c80*/  BSYNC.RECONVERGENT B0 ;  /* 0x0000000000007941 */ /* 0x000fea0003800200 */
.L_x_2870:
        /* <DEDUP_REMOVED lines=38> */
.L_x_2877:
        /* <DEDUP_REMOVED lines=73> */
[----:B------:R-:W-:-:S04]  /*3380*/  FMUL.FTZ R24, R53, R24 ;  /* 0x0000001835187220 */ /* 0x000fc80000410000 */
[----:B------:R-:W-:Y:S01]  /*3390*/  FMUL.FTZ R117, R51, R24 ;  /* 0x0000001833757220 */ /* 0x000fe20000410000 */
[----:B------:R-:W-:-:S04]  /*33a0*/  MOV R24, R96 ;  /* 0x0000006000187202 */ /* 0x000fc80000000f00 */
[----:B------:R-:W1:Y:S04]  /*33b0*/  SHFL.UP PT, R44, R117, 0x1, RZ ;  /* 0x04200000752c7989 */ /* 0x000e6800000e00ff */
[----:B------:R2:W5:Y:S01]  /*33c0*/  LDG.E R115, desc[UR16][R24.64] ;  /* 0x0000001018737981 */ /* 0x000562000c1e1900 */
[----:B0-----:R-:W-:-:S05]  /*33d0*/  FFMA.FTZ R27, R117, R27, R26 ;  /* 0x0000001b751b7223 */ /* 0x001fca000001001a */
[----:B------:R-:W-:-:S05]  /*33e0*/  FSEL R46, R26, R27, !P1 ;  /* 0x0000001b1a2e7208 */ /* 0x000fca0004800000 */
[----:B------:R-:W0:Y:S01]  /*33f0*/  SHFL.UP PT, R27, R46, 0x2, RZ ;  /* 0x044000002e1b7989 */ /* 0x000e2200000e00ff */
        /* <DEDUP_REMOVED lines=9> */
[----:B--2---:R-:W-:Y:S02]  /*3490*/  MOV R24, R98 ;  /* 0x0000006200187202 */ /* 0x004fe40000000f00 */
[----:B------:R-:W-:-:S05]  /*34a0*/  MOV R25, R97 ;  /* 0x0000006100197202 */ /* 0x000fca0000000f00 */
[----:B------:R2:W5:Y:S01]  /*34b0*/  LDG.E R119, desc[UR16][R24.64] ;  /* 0x0000001018777981 */ /* 0x000562000c1e1900 */
[----:B0-----:R-:W-:-:S05]  /*34c0*/  FFMA.FTZ R27, R117, R27, R44 ;  /* 0x0000001b751b7223 */ /* 0x001fca000001002c */
[----:B------:R-:W-:Y:S01]  /*34d0*/  FSEL R46, R44, R27, !P1 ;  /* 0x0000001b2c2e7208 */ /* 0x000fe20004800000 */
[----:B-1----:R-:W-:-:S04]  /*34e0*/  @P1 FMUL.FTZ R117, R117, R26 ;  /* 0x0000001a75751220 */ /* 0x002fc80000410000 */
[----:B--2---:R-:W0:Y:S04]  /*34f0*/  SHFL.UP PT, R25, R46, 0x8, RZ ;  /* 0x050000002e197989 */ /* 0x004e2800000e00ff */
        /* <DEDUP_REMOVED lines=29> */
[C---:B------:R-:W-:Y:S01]  /*36d0*/  FFMA.FTZ R45, R26.reuse, R44, R45 ;  /* 0x0000002c1a2d7223 */ /* 0x040fe2000001002d */
        /* <DEDUP_REMOVED lines=21> */
.L_x_2874:
[----:B------:R-:W-:Y:S05]  /*3830*/  BSYNC.RECONVERGENT B0 ;  /* 0x0000000000007941 */ /* 0x000fea0003800200 */
.L_x_2873:
        /* <DEDUP_REMOVED lines=30> */
.L_x_2876:
[----:B------:R-:W-:Y:S05]  /*3a20*/  BSYNC.RECONVERGENT B0 ;  /* 0x0000000000007941 */ /* 0x000fea0003800200 */
.L_x_2875:
        /* <DEDUP_REMOVED lines=27> */
.L_x_2872:
[----:B------:R-:W-:Y:S01]  /*3be0*/  BAR.SYNC.DEFER_BLOCKING 0x0 ;  /* 0x0000000000007b1d */ /* 0x000fe20000010000 */
[----:B------:R-:W-:Y:S01]  /*3bf0*/  SHF.L.U32 R76, R20, 0xb, RZ ;  /* 0x0000000b144c7819 */ /* 0x000fe200000006ff */
[----:B------:R-:W-:-:S06]  /*3c00*/  HFMA2 R77, -RZ, RZ, 0, 0 ;  /* 0x00000000ff4d7431 */ /* 0x000fcc00000001ff */
[----:B------:R-:W1:Y:S01]  /*3c10*/  LDC.64 R58, c[0x0][0x420] ;  /* 0x00010800ff3a7b82 */ /* 0x000e620000000a00 */
[----:B------:R-:W2:Y:S07]  /*3c20*/  LDCU UR5, c[0x0][0x394] ;  /* 0x00007280ff0577ac */ /* 0x000eae0008000800 */
[----:B------:R-:W4:Y:S08]  /*3c30*/  LDC.64 R60, c[0x0][0x428] ;  /* 0x00010a00ff3c7b82 */ /* 0x000f300000000a00 */
[----:B------:R-:W5:Y:S01]  /*3c40*/  LDC.64 R78, c[0x0][0x478] ;  /* 0x00011e00ff4e7b82 */ /* 0x000f620000000a00 */
        /* <DEDUP_REMOVED lines=8> */
[----:B0-----:R-:W0:Y:S01]  /*3cd0*/  LDS.128 R24, [R21] ;  /* 0x0000000015187984 */ /* 0x001e220000000c00 */
[C---:B----4-:R-:W-:Y:S01]  /*3ce0*/  IMAD.WIDE.U32 R56, R0.reuse, R60, R56 ;  /* 0x0000003c00387225 */ /* 0x050fe200078e0038 */
[----:B------:R-:W4:Y:S02]  /*3cf0*/  LDC.64 R64, c[0x0][0x418] ;  /* 0x00010600ff407b82 */ /* 0x000f240000000a00 */
[----:B------:R-:W2:Y:S01]  /*3d00*/  LDS.128 R44, [R21+0x200] ;  /* 0x00020000152c7984 */ /* 0x000ea20000000c00 */
[----:B------:R-:W-:Y:S01]  /*3d10*/  IMAD R57, R0, R61, R57 ;  /* 0x0000003d00397224 */ /* 0x000fe200078e0239 */
[C---:B-----5:R-:W-:Y:S02]  /*3d20*/  LEA R78, P0, R56.reuse, R78, 0x2 ;  /* 0x0000004e384e7211 */ /* 0x060fe400078010ff */
[----:B---3--:R-:W3:Y:S02]  /*3d30*/  LDS.128 R48, [R21+0x400] ;  /* 0x0004000015307984 */ /* 0x008ee40000000c00 */
[----:B------:R-:W5:Y:S01]  /*3d40*/  LDC.64 R80, c[0x0][0x488] ;  /* 0x00012200ff507b82 */ /* 0x000f620000000a00 */
[----:B------:R-:W-:Y:S01]  /*3d50*/  LEA.HI.X R79, R56, R79, R57, 0x2, P0 ;  /* 0x0000004f384f7211 */ /* 0x000fe200000f1439 */
[----:B------:R-:W3:Y:S01]  /*3d60*/  LDS.128 R52, [R21+0x600] ;  /* 0x0006000015347984 */ /* 0x000ee20000000c00 */
[----:B-1----:R-:W-:-:S04]  /*3d70*/  IMAD.WIDE.U32 R58, R62, UR18, R76 ;  /* 0x000000123e3a7c25 */ /* 0x002fc8000f8e004c */
[----:B------:R-:W-:-:S04]  /*3d80*/  IMAD.WIDE.U32 R78, R18, 0x10, R78 ;  /* 0x00000010124e7825 */ /* 0x000fc800078e004e */
[----:B------:R-:W-:Y:S02]  /*3d90*/  IMAD R59, R63, UR18, R59 ;  /* 0x000000123f3b7c24 */ /* 0x000fe4000f8e023b */
[----:B----4-:R-:W-:-:S04]  /*3da0*/  IMAD.WIDE.U32 R58, R0, R64, R58 ;  /* 0x00000040003a7225 */ /* 0x010fc800078e003a */
[----:B------:R-:W-:Y:S01]  /*3db0*/  IMAD R56, R0, R65, R59 ;  /* 0x0000004100387224 */ /* 0x000fe200078e023b */
[----:B-----5:R-:W-:-:S04]  /*3dc0*/  LEA R80, P0, R58, R80, 0x2 ;  /* 0x000000503a507211 */ /* 0x020fc800078010ff */
[----:B------:R-:W-:Y:S01]  /*3dd0*/  LEA.HI.X R81, R58, R81, R56, 0x2, P0 ;  /* 0x000000513a517211 */ /* 0x000fe200000f1438 */
[----:B0-----:R-:W-:Y:S02]  /*3de0*/  STG.E.128 desc[UR16][R78.64], R24 ;  /* 0x000000184e007986 */ /* 0x001fe4000c101d10 */
[----:B------:R-:W-:Y:S02]  /*3df0*/  IMAD.WIDE.U32 R80, R18, 0x10, R80 ;  /* 0x0000001012507825 */ /* 0x000fe400078e0050 */
[----:B--2---:R-:W-:Y:S04]  /*3e00*/  STG.E.128 desc[UR16][R78.64+0x200], R44 ;  /* 0x0002002c4e007986 */ /* 0x004fe8000c101d10 */
        /* <DEDUP_REMOVED lines=29> */
[----:B------:R-:W-:Y:S01]  /*3fe0*/  FMUL.FTZ R61, R47, -1.4426950216293334961 ;  /* 0xbfb8aa3b2f3d7820 */ /* 0x000fe20000410000 */
[----:B--2---:R-:W-:Y:S01]  /*3ff0*/  FMUL.FTZ R62, R48, -1.4426950216293334961 ;  /* 0xbfb8aa3b303e7820 */ /* 0x004fe20000410000 */
[----:B------:R-:W1:Y:S01]  /*4000*/  MUFU.EX2 R78, R78 ;  /* 0x0000004e004e7308 */ /* 0x000e620000000800 */
[----:B------:R-:W-:Y:S01]  /*4010*/  FMUL.FTZ R63, R49, -1.4426950216293334961 ;  /* 0xbfb8aa3b313f7820 */ /* 0x000fe20000410000 */
[----:B------:R-:W-:Y:S01]  /*4020*/  FMUL.FTZ R64, R50, -1.4426950216293334961 ;  /* 0xbfb8aa3b32407820 */ /* 0x000fe20000410000 */
[----:B------:R-:W-:Y:S01]  /*4030*/  FMUL.FTZ R65, R51, -1.4426950216293334961 ;  /* 0xbfb8aa3b33417820 */ /* 0x000fe20000410000 */
[----:B------:R-:W2:Y:S01]  /*4040*/  MUFU.EX2 R56, R56 ;  /* 0x0000003800387308 */ /* 0x000ea20000000800 */
[----:B---3--:R-:W-:Y:S01]  /*4050*/  FMUL.FTZ R66, R52, -1.4426950216293334961 ;  /* 0xbfb8aa3b34427820 */ /* 0x008fe20000410000 */
        /* <DEDUP_REMOVED lines=19> */
[----:B------:R-:W3:Y:S04]  /*4190*/  MUFU.EX2 R62, R62 ;  /* 0x0000003e003e7308 */ /* 0x000ee80000000800 */
[----:B------:R-:W4:Y:S04]  /*41a0*/  MUFU.EX2 R63, R63 ;  /* 0x0000003f003f7308 */ /* 0x000f280000000800 */
[----:B------:R-:W5:Y:S04]  /*41b0*/  MUFU.EX2 R64, R64 ;  /* 0x0000004000407308 */ /* 0x000f680000000800 */
[----:B------:R-:W0:Y:S01]  /*41c0*/  MUFU.EX2 R65, R65 ;  /* 0x0000004100417308 */ /* 0x000e220000000800 */
[----:B---3--:R-:W-:-:S03]  /*41d0*/  FADD.FTZ R62, R62, 1 ;  /* 0x3f8000003e3e7421 */ /* 0x008fc60000010000 */
[----:B------:R-:W3:Y:S01]  /*41e0*/  MUFU.RCP R79, R58 ;  /* 0x0000003a004f7308 */ /* 0x000ee20000001000 */
[----:B----4-:R-:W-:Y:S01]  /*41f0*/  FADD.FTZ R63, R63, 1 ;  /* 0x3f8000003f3f7421 */ /* 0x010fe20000010000 */
[----:B-----5:R-:W-:-:S06]  /*4200*/  FADD.FTZ R64, R64, 1 ;  /* 0x3f80000040407421 */ /* 0x020fcc0000010000 */
[----:B------:R-:W4:Y:S01]  /*4210*/  MUFU.EX2 R66, R66 ;  /* 0x0000004200427308 */ /* 0x000f220000000800 */
[----:B0-----:R-:W-:-:S03]  /*4220*/  FADD.FTZ R65, R65, 1 ;  /* 0x3f80000041417421 */ /* 0x001fc60000010000 */
[----:B------:R-:W0:Y:S04]  /*4230*/  MUFU.EX2 R67, R67 ;  /* 0x0000004300437308 */ /* 0x000e280000000800 */
[----:B------:R-:W5:Y:S04]  /*4240*/  MUFU.EX2 R68, R68 ;  /* 0x0000004400447308 */ /* 0x000f680000000800 */
[----:B------:R-:W3:Y:S01]  /*4250*/  MUFU.EX2 R69, R69 ;  /* 0x0000004500457308 */ /* 0x000ee20000000800 */
[----:B----4-:R-:W-:-:S03]  /*4260*/  FADD.FTZ R66, R66, 1 ;  /* 0x3f80000042427421 */ /* 0x010fc60000010000 */
[----:B------:R4:W3:Y:S01]  /*4270*/  MUFU.RCP R70, R57 ;  /* 0x0000003900467308 */ /* 0x0008e20000001000 */
[----:B0-----:R-:W-:Y:S01]  /*4280*/  FADD.FTZ R67, R67, 1 ;  /* 0x3f80000043437421 */ /* 0x001fe20000010000 */
[----:B-----5:R-:W-:-:S06]  /*4290*/  FADD.FTZ R68, R68, 1 ;  /* 0x3f80000044447421 */ /* 0x020fcc0000010000 */
[----:B------:R-:W0:Y:S01]  /*42a0*/  MUFU.RCP R80, R59 ;  /* 0x0000003b00507308 */ /* 0x000e220000001000 */
[----:B----4-:R-:W-:Y:S01]  /*42b0*/  FMUL.FTZ R57, R24, R75 ;  /* 0x0000004b18397220 */ /* 0x010fe20000410000 */
[----:B-1----:R-:W-:Y:S01]  /*42c0*/  FMUL.FTZ R24, R25, R78 ;  /* 0x0000004e19187220 */ /* 0x002fe20000410000 */
[----:B--2---:R-:W-:Y:S01]  /*42d0*/  FMUL.FTZ R25, R26, R71 ;  /* 0x000000471a197220 */ /* 0x004fe20000410000 */
[----:B---3--:R-:W-:Y:S01]  /*42e0*/  FADD.FTZ R69, R69, 1 ;  /* 0x3f80000045457421 */ /* 0x008fe20000010000 */
[----:B------:R-:W-:Y:S01]  /*42f0*/  FMUL.FTZ R40, R57, R40 ;  /* 0x0000002839287220 */ /* 0x000fe20000410000 */
[----:B------:R-:W-:Y:S01]  /*4300*/  FMUL.FTZ R41, R24, R41 ;  /* 0x0000002918297220 */ /* 0x000fe20000410000 */
[----:B------:R-:W-:Y:S01]  /*4310*/  FMUL.FTZ R42, R25, R42 ;  /* 0x0000002a192a7220 */ /* 0x000fe20000410000 */
[----:B------:R-:W1:Y:S01]  /*4320*/  MUFU.RCP R81, R60 ;  /* 0x0000003c00517308 */ /* 0x000e620000001000 */
[----:B------:R-:W-:Y:S01]  /*4330*/  FMUL.FTZ R25, R44, R79 ;  /* 0x0000004f2c197220 */ /* 0x000fe20000410000 */
[----:B------:R-:W-:-:S03]  /*4340*/  FMUL.FTZ R26, R27, R70 ;  /* 0x000000461b1a7220 */ /* 0x000fc60000410000 */
[----:B------:R-:W-:Y:S01]  /*4350*/  FMUL.FTZ R36, R25, R36 ;  /* 0x0000002419247220 */ /* 0x000fe20000410000 */
[----:B------:R-:W-:Y:S01]  /*4360*/  FMUL.FTZ R43, R26, R43 ;  /* 0x0000002b1a2b7220 */ /* 0x000fe20000410000 */
[----:B------:R-:W-:Y:S01]  /*4370*/  BAR.SYNC.DEFER_BLOCKING 0x0 ;  /* 0x0000000000007b1d */ /* 0x000fe20000010000 */
[----:B0-----:R-:W-:-:S05]  /*4380*/  FMUL.FTZ R24, R45, R80 ;  /* 0x000000502d187220 */ /* 0x001fca0000410000 */
[----:B------:R-:W0:Y:S01]  /*4390*/  MUFU.RCP R82, R61 ;  /* 0x0000003d00527308 */ /* 0x000e220000001000 */
[----:B------:R-:W-:Y:S01]  /*43a0*/  FMUL.FTZ R37, R24, R37 ;  /* 0x0000002518257220 */ /* 0x000fe20000410000 */
[----:B-1----:R-:W-:-:S06]  /*43b0*/  FMUL.FTZ R27, R46, R81 ;  /* 0x000000512e1b7220 */ /* 0x002fcc0000410000 */
[----:B------:R-:W1:Y:S01]  /*43c0*/  MUFU.RCP R83, R62 ;  /* 0x0000003e00537308 */ /* 0x000e620000001000 */
[----:B------:R-:W-:-:S07]  /*43d0*/  FMUL.FTZ R38, R27, R38 ;  /* 0x000000261b267220 */ /* 0x000fce0000410000 */
[----:B------:R-:W2:Y:S01]  /*43e0*/  MUFU.RCP R56, R63 ;  /* 0x0000003f00387308 */ /* 0x000ea20000001000 */
[----:B0-----:R-:W-:Y:S01]  /*43f0*/  FMUL.FTZ R26, R47, R82 ;  /* 0x000000522f1a7220 */ /* 0x001fe20000410000 */
[----:B------:R-:W-:Y:S03]  /*4400*/  STS.128 [R22], R40 ;  /* 0x0000002816007388 */ /* 0x000fe60000000c00 */
[----:B------:R-:W-:-:S03]  /*4410*/  FMUL.FTZ R39, R26, R39 ;  /* 0x000000271a277220 */ /* 0x000fc60000410000 */
[----:B------:R-:W0:Y:S01]  /*4420*/  MUFU.RCP R85, R64 ;  /* 0x0000004000557308 */ /* 0x000e220000001000 */
[----:B-1----:R-:W-:Y:S01]  /*4430*/  FMUL.FTZ R25, R48, R83 ;  /* 0x0000005330197220 */ /* 0x002fe20000410000 */
[----:B------:R-:W-:Y:S03]  /*4440*/  STS.128 [R22+0x10], R36 ;  /* 0x0000102416007388 */ /* 0x000fe60000000c00 */
[----:B------:R-:W-:-:S03]  /*4450*/  FMUL.FTZ R32, R25, R32 ;  /* 0x0000002019207220 */ /* 0x000fc60000410000 */
[----:B------:R-:W1:Y:S01]  /*4460*/  MUFU.RCP R58, R65 ;  /* 0x00000041003a7308 */ /* 0x000e620000001000 */
[----:B--2---:R-:W-:Y:S02]  /*4470*/  FMUL.FTZ R24, R49, R56 ;  /* 0x0000003831187220 */ /* 0x004fe40000410000 */
[----:B------:R-:W2:Y:S02]  /*4480*/  LDC.64 R56, c[0x0][0x430] ;  /* 0x00010c00ff387b82 */ /* 0x000ea40000000a00 */
        /* <DEDUP_REMOVED lines=8> */
[----:B---3--:R-:W-:Y:S01]  /*4510*/  FMUL.FTZ R25, R52, R59 ;  /* 0x0000003b34197220 */ /* 0x008fe20000410000 */
[----:B------:R-:W-:Y:S01]  /*4520*/  STS.128 [R22+0x20], R32 ;  /* 0x0000202016007388 */ /* 0x000fe20000000c00 */
[----:B------:R-:W3:Y:S01]  /*4530*/  LDC.64 R58, c[0x0][0x438] ;  /* 0x00010e00ff3a7b82 */ /* 0x000ee20000000a00 */
[----:B--2---:R-:W-:-:S04]  /*4540*/  IMAD.WIDE.U32 R76, R56, UR18, R76 ;  /* 0x00000012384c7c25 */ /* 0x004fc8000f8e004c */
[----:B------:R-:W-:Y:S01]  /*4550*/  FMUL.FTZ R28, R25, R28 ;  /* 0x0000001c191c7220 */ /* 0x000fe20000410000 */
[----:B------:R-:W2:Y:S01]  /*4560*/  MUFU.RCP R44, R69 ;  /* 0x00000045002c7308 */ /* 0x000ea20000001000 */
[----:B------:R-:W-:Y:S02]  /*4570*/  IMAD R77, R57, UR18, R77 ;  /* 0x00000012394d7c24 */ /* 0x000fe4000f8e024d */
[----:B0-----:R-:W-:-:S04]  /*4580*/  FMUL.FTZ R24, R53, R60 ;  /* 0x0000003c35187220 */ /* 0x001fc80000410000 */
[----:B------:R-:W-:Y:S01]  /*4590*/  FMUL.FTZ R29, R24, R29 ;  /* 0x0000001d181d7220 */ /* 0x000fe20000410000 */
[----:B-1----:R-:W-:Y:S02]  /*45a0*/  FMUL.FTZ R27, R54, R61 ;  /* 0x0000003d361b7220 */ /* 0x002fe40000410000 */
[----:B------:R-:W0:Y:S02]  /*45b0*/  LDC.64 R60, c[0x0][0x490] ;  /* 0x00012400ff3c7b82 */ /* 0x000e240000000a00 */
[----:B------:R-:W-:Y:S01]  /*45c0*/  FMUL.FTZ R30, R27, R30 ;  /* 0x0000001e1b1e7220 */ /* 0x000fe20000410000 */
[----:B--2---:R-:W-:-:S04]  /*45d0*/  FMUL.FTZ R26, R55, R44 ;  /* 0x0000002c371a7220 */ /* 0x004fc80000410000 */
[----:B------:R-:W-:-:S05]  /*45e0*/  FMUL.FTZ R31, R26, R31 ;  /* 0x0000001f1a1f7220 */ /* 0x000fca0000410000 */
[----:B------:R3:W-:Y:S01]  /*45f0*/  STS.128 [R22+0x30], R28 ;  /* 0x0000301c16007388 */ /* 0x0007e20000000c00 */
[----:B------:R-:W-:-:S03]  /*4600*/  NOP ;  /* 0x0000000000007918 */ /* 0x000fc60000000000 */
[----:B------:R-:W1:Y:S04]  /*4610*/  LDS.128 R48, [R21] ;  /* 0x0000000015307984 */ /* 0x000e680000000c00 */
[----:B------:R-:W2:Y:S04]  /*4620*/  LDS.128 R44, [R21+0x200] ;  /* 0x00020000152c7984 */ /* 0x000ea80000000c00 */
[----:B------:R-:W4:Y:S01]  /*4630*/  LDS.128 R24, [R21+0x400] ;  /* 0x0004000015187984 */ /* 0x000f220000000c00 */
[----:B---3--:R-:W-:-:S03]  /*4640*/  IMAD.WIDE.U32 R28, R0, R58, R76 ;  /* 0x0000003a001c7225 */ /* 0x008fc600078e004c */
[----:B------:R-:W3:Y:S01]  /*4650*/  LDS.128 R52, [R21+0x600] ;  /* 0x0006000015347984 */ /* 0x000ee20000000c00 */
[----:B------:R-:W-:Y:S01]  /*4660*/  IMAD R22, R0, R59, R29 ;  /* 0x0000003b00167224 */ /* 0x000fe200078e021d */
[----:B0-----:R-:W-:-:S04]  /*4670*/  LEA R30, P0, R28, R60, 0x2 ;  /* 0x0000003c1c1e7211 */ /* 0x001fc800078010ff */
[----:B------:R-:W-:Y:S02]  /*4680*/  LEA.HI.X R31, R28, R61, R22, 0x2, P0 ;  /* 0x0000003d1c1f7211 */ /* 0x000fe400000f1416 */
[----:B------:R-:W-:Y:S01]  /*4690*/  ISETP.GE.AND P0, PT, R20, UR5, PT ;  /* 0x0000000514007c0c */ /* 0x000fe2000bf06270 */
[----:B------:R-:W-:-:S05]  /*46a0*/  IMAD.WIDE.U32 R28, R18, 0x10, R30 ;  /* 0x00000010121c7825 */ /* 0x000fca00078e001e */
[----:B-1----:R0:W-:Y:S04]  /*46b0*/  STG.E.128 desc[UR16][R28.64], R48 ;  /* 0x000000301c007986 */ /* 0x0021e8000c101d10 */
[----:B--2---:R0:W-:Y:S04]  /*46c0*/  STG.E.128 desc[UR16][R28.64+0x200], R44 ;  /* 0x0002002c1c007986 */ /* 0x0041e8000c101d10 */
[----:B----4-:R0:W-:Y:S04]  /*46d0*/  STG.E.128 desc[UR16][R28.64+0x400], R24 ;  /* 0x000400181c007986 */ /* 0x0101e8000c101d10 */
[----:B---3--:R0:W-:Y:S01]  /*46e0*/  STG.E.128 desc[UR16][R28.64+0x600], R52 ;  /* 0x000600341c007986 */ /* 0x0081e2000c101d10 */
[----:B------:R-:W-:Y:S05]  /*46f0*/  @!P0 BRA `(.L_x_2878) ;  /* 0xffffffbc00888947 */ /* 0x000fea000383ffff */
[----:B------:R-:W-:Y:S05]  /*4700*/  EXIT ;  /* 0x000000000000794d */ /* 0x000fea0003800000 */
.L_x_2879:
        /* <DEDUP_REMOVED lines=15> */
.L_x_5033:


//--------------------- .text._Z25selective_scan_fwd_kernelI32Selective_Scan_fwd_kernel_traitsILi128ELi16ELi1ELb1ELb0ELb1ELb0EffEEv13SSMParamsBase --------------------------
	.section	.text._Z25selective_scan_fwd_kernelI32Selective_Scan_fwd_kernel_traitsILi128ELi16ELi1ELb1ELb0ELb1ELb0EffEEv13SSMParamsBase,"ax",@progbits
	.align	128
        .global         _Z25selective_scan_fwd_kernelI32Selective_Scan_fwd_kernel_traitsILi128ELi16ELi1ELb1ELb0ELb1ELb0EffEEv13SSMParamsBase
        .type           _Z25selective_scan_fwd_kernelI32Selective_Scan_fwd_kernel_traitsILi128ELi16ELi1ELb1ELb0ELb1ELb0EffEEv13SSMParamsBase,@function
        .size           _Z25selective_scan_fwd_kernelI32Selective_Scan_fwd_kernel_traitsILi128ELi16ELi1ELb1ELb0ELb1ELb0EffEEv13SSMParamsBase,(.L_x_5034 - _Z25selective_scan_fwd_kernelI32Selective_Scan_fwd_kernel_traitsILi128ELi16ELi1ELb1ELb0ELb1ELb0EffEEv13SSMParamsBase)
        .other          _Z25selective_scan_fwd_kernelI32Selective_Scan_fwd_kernel_traitsILi128ELi16ELi1ELb1ELb0ELb1ELb0EffEEv13SSMParamsBase,@"STO_CUDA_ENTRY STV_DEFAULT"
_Z25selective_scan_fwd_kernelI32Selective_Scan_fwd_kernel_traitsILi128ELi16ELi1ELb1ELb0ELb1ELb0EffEEv13SSMParamsBase:
.text._Z25selective_scan_fwd_kernelI32Selective_Scan_fwd_kernel_traitsILi128ELi16ELi1ELb1ELb0ELb1ELb0EffEEv13SSMParamsBase:
        /* <DEDUP_REMOVED lines=50> */
[----:B------:R-:W1:Y:S01]  /*0320*/  LDC R8, c[0x0][0x384] ;  /* 0x0000e100ff087b82 */ /* 0x000e620000000800 */
[----:B0-----:R-:W-:Y:S01]  /*0330*/  ISETP.GE.AND P0, PT, R17, 0x1, PT ;  /* 0x000000011100780c */ /* 0x001fe20003f06270 */
[----:B------:R-:W-:Y:S02]  /*0340*/  UIMAD.WIDE.U32 UR4, UR20, UR8, URZ ;  /* 0x00000008140472a5 */ /* 0x000fe4000f8e00ff */
[----:B------:R-:W-:Y:S02]  /*0350*/  UIMAD.WIDE.U32 UR6, UR20, UR12, URZ ;  /* 0x0000000c140672a5 */ /* 0x000fe4000f8e00ff */
[----:B------:R-:W-:-:S02]  /*0360*/  UIMAD UR9, UR20, UR9, UR5 ;  /* 0x00000009140972a4 */ /* 0x000fc4000f8e0205 */
[----:B------:R-:W-:Y:S01]  /*0370*/  UIMAD UR8, UR20, UR13, UR7 ;  /* 0x0000000d140872a4 */ /* 0x000fe2000f8e0207 */
[----:B------:R-:W-:Y:S02]  /*0380*/  MOV R2, UR4 ;  /* 0x0000000400027c02 */ /* 0x000fe40008000f00 */
[----:B------:R-:W-:Y:S01]  /*0390*/  MOV R3, UR5 ;  /* 0x0000000500037c02 */ /* 0x000fe20008000f00 */
[----:B------:R-:W-:Y:S01]  /*03a0*/  UIMAD.WIDE.U32 UR4, UR20, UR16, URZ ;  /* 0x00000010140472a5 */ /* 0x000fe2000f8e00ff */
[----:B----4-:R-:W-:Y:S02]  /*03b0*/  MOV R4, UR6 ;  /* 0x0000000600047c02 */ /* 0x010fe40008000f00 */
[----:B------:R-:W-:Y:S01]  /*03c0*/  MOV R5, UR7 ;  /* 0x0000000700057c02 */ /* 0x000fe20008000f00 */
[----:B------:R-:W-:Y:S01]  /*03d0*/  UIMAD UR6, UR20, UR17, UR5 ;  /* 0x00000011140672a4 */ /* 0x000fe2000f8e0205 */
[----:B------:R-:W-:Y:S02]  /*03e0*/  MOV R3, UR9 ;  /* 0x0000000900037c02 */ /* 0x000fe40008000f00 */
[----:B------:R-:W-:Y:S01]  /*03f0*/  MOV R5, UR8 ;  /* 0x0000000800057c02 */ /* 0x000fe20008000f00 */
[----:B--23--:R-:W-:Y:S08]  /*0400*/  @!P0 EXIT ;  /* 0x000000000000894d */ /* 0x00cff00003800000 */
[----:B------:R-:W0:Y:S01]  /*0410*/  S2R R79, SR_TID.X ;  /* 0x00000000004f7919 */ /* 0x000e220000002100 */
[----:B------:R-:W-:Y:S01]  /*0420*/  SHF.R.S32.HI R9, RZ, 0x1f, R7 ;  /* 0x0000001fff097819 */ /* 0x000fe20000011407 */
[----:B------:R-:W2:Y:S01]  /*0430*/  LDC.64 R18, c[0x0][0x448] ;  /* 0x00011200ff127b82 */ /* 0x000ea20000000a00 */
[----:B------:R-:W3:Y:S01]  /*0440*/  LDCU.64 UR8, c[0x0][0x3b8] ;  /* 0x00007700ff0877ac */ /* 0x000ee20008000a00 */
[----:B------:R-:W-:Y:S01]  /*0450*/  IMAD.WIDE.U32 R2, R81, UR10, R2 ;  /* 0x0000000a51027c25 */ /* 0x000fe2000f8e0002 */
[----:B------:R-:W-:Y:S01]  /*0460*/  MOV R68, RZ ;  /* 0x000000ff00447202 */ /* 0x000fe20000000f00 */
[----:B------:R-:W4:Y:S02]  /*0470*/  LDCU.64 UR12, c[0x0][0x3a0] ;  /* 0x00007400ff0c77ac */ /* 0x000f240008000a00 */
[----:B------:R-:W-:Y:S01]  /*0480*/  IMAD R0, R9, R62, RZ ;  /* 0x0000003e09007224 */ /* 0x000fe200078e02ff */
[----:B------:R-:W-:Y:S01]  /*0490*/  LEA R73, P0, R2, R10, 0x2 ;  /* 0x0000000a02497211 */ /* 0x000fe200078010ff */
[----:B------:R-:W2:Y:S01]  /*04a0*/  LDC.64 R20, c[0x0][0x440] ;  /* 0x00011000ff147b82 */ /* 0x000ea20000000a00 */
[----:B------:R-:W-:Y:S01]  /*04b0*/  UMOV UR5, UR6 ;  /* 0x0000000600057c82 */ /* 0x000fe20008000000 */
[C---:B------:R-:W-:Y:S01]  /*04c0*/  IMAD R63, R7.reuse, R63, R0 ;  /* 0x0000003f073f7224 */ /* 0x040fe200078e0200 */
[----:B------:R-:W2:Y:S01]  /*04d0*/  LDCU UR6, c[0x0][0x38c] ;  /* 0x00007180ff0677ac */ /* 0x000ea20008000800 */
[----:B------:R-:W-:Y:S01]  /*04e0*/  IMAD.WIDE.U32 R6, R7, R62, UR4 ;  /* 0x0000000407067e25 */ /* 0x000fe2000f8e003e */
[----:B------:R-:W-:-:S03]  /*04f0*/  UMOV UR4, 0x400 ;  /* 0x0000040000047882 */ /* 0x000fc60000000000 */
[----:B------:R-:W2:Y:S01]  /*0500*/  S2UR UR5, SR_CgaCtaId ;  /* 0x00000000000579c3 */ /* 0x000ea20000008800 */
[----:B------:R-:W-:Y:S01]  /*0510*/  IMAD.WIDE.U32 R4, R81, UR14, R4 ;  /* 0x0000000e51047c25 */ /* 0x000fe2000f8e0004 */
[----:B------:R-:W-:Y:S01]  /*0520*/  LEA R62, P2, R6, R14, 0x2 ;  /* 0x0000000e063e7211 */ /* 0x000fe200078410ff */
[----:B------:R-:W2:Y:S01]  /*0530*/  LDCU.U8 UR7, c[0x0][0x39e] ;  /* 0x000073c0ff0777ac */ /* 0x000ea20008000000 */
[----:B------:R-:W-:Y:S01]  /*0540*/  IADD3 R63, PT, PT, R7, R63, RZ ;  /* 0x0000003f073f7210 */ /* 0x000fe20007ffe0ff */
[C---:B------:R-:W-:Y:S01]  /*0550*/  IMAD R69, R81.reuse, UR11, R3 ;  /* 0x0000000b51457c24 */ /* 0x040fe2000f8e0203 */
[----:B-1----:R-:W-:Y:S01]  /*0560*/  LEA R71, P1, R4, R12, 0x2 ;  /* 0x0000000c04477211 */ /* 0x002fe200078210ff */
[C---:B------:R-:W-:Y:S01]  /*0570*/  IMAD R67, R81.reuse, UR15, R5 ;  /* 0x0000000f51437c24 */ /* 0x040fe2000f8e0205 */
[----:B------:R-:W-:Y:S01]  /*0580*/  LEA.HI.X R63, R6, R15, R63, 0x2, P2 ;  /* 0x0000000f063f7211 */ /* 0x000fe200010f143f */
[----:B----4-:R-:W-:Y:S01]  /*0590*/  IMAD.WIDE.U32 R74, R81, UR12, RZ ;  /* 0x0000000c514a7c25 */ /* 0x010fe2000f8e00ff */
[----:B------:R-:W-:-:S02]  /*05a0*/  LEA.HI.X R69, R2, R11, R69, 0x2, P0 ;  /* 0x0000000b02457211 */ /* 0x000fc400000f1445 */
[----:B------:R-:W-:Y:S01]  /*05b0*/  LEA.HI.X R67, R4, R13, R67, 0x2, P1 ;  /* 0x0000000d04437211 */ /* 0x000fe200008f1443 */
[----:B---3--:R-:W-:Y:S01]  /*05c0*/  IMAD.WIDE.U32 R2, R81, UR8, RZ ;  /* 0x0000000851027c25 */ /* 0x008fe2000f8e00ff */
[----:B0-----:R-:W-:Y:S02]  /*05d0*/  SHF.L.U32 R70, R79, 0x2, RZ ;  /* 0x000000024f467819 */ /* 0x001fe400000006ff */
[----:B--2---:R-:W-:Y:S01]  /*05e0*/  LEA R76, P1, R74, R20, 0x2 ;  /* 0x000000144a4c7211 */ /* 0x004fe200078210ff */
[C---:B------:R-:W-:Y:S01]  /*05f0*/  IMAD R4, R81.reuse, UR9, R3 ;  /* 0x0000000951047c24 */ /* 0x040fe2000f8e0203 */
[----:B------:R-:W-:Y:S01]  /*0600*/  LEA R77, P0, R2, R18, 0x2 ;  /* 0x00000012024d7211 */ /* 0x000fe200078010ff */
[----:B------:R-:W-:Y:S01]  /*0610*/  IMAD R3, R81, UR13, R75 ;  /* 0x0000000d51037c24 */ /* 0x000fe2000f8e024b */
[----:B------:R-:W-:Y:S01]  /*0620*/  LOP3.LUT R70, R70, 0xf80, RZ, 0xc0, !PT ;  /* 0x00000f8046467812 */ /* 0x000fe200078ec0ff */
[----:B------:R-:W-:Y:S01]  /*0630*/  IMAD R0, R8, UR20, R81 ;  /* 0x0000001408007c24 */ /* 0x000fe2000f8e0251 */
[----:B------:R-:W-:-:S02]  /*0640*/  LEA.HI.X R75, R2, R19, R4, 0x2, P0 ;  /* 0x00000013024b7211 */ /* 0x000fc400000f1404 */
[----:B------:R-:W-:Y:S01]  /*0650*/  LOP3.LUT R2, R70, 0x1f, R79, 0xf8, !PT ;  /* 0x0000001f46027812 */ /* 0x000fe200078ef84f */
[----:B------:R-:W-:Y:S01]  /*0660*/  ULEA UR4, UR5, UR4, 0x18 ;  /* 0x0000000405047291 */ /* 0x000fe2000f8ec0ff */
[----:B------:R-:W-:Y:S01]  /*0670*/  LEA.HI.X R74, R74, R21, R3, 0x2, P1 ;  /* 0x000000154a4a7211 */ /* 0x000fe200008f1403 */
[----:B------:R-:W-:Y:S01]  /*0680*/  IMAD R0, R0, R17, RZ ;  /* 0x0000001100007224 */ /* 0x000fe200078e02ff */
[----:B------:R-:W-:Y:S01]  /*0690*/  SHF.R.U32.HI R112, RZ, 0x5, R79 ;  /* 0x00000005ff707819 */ /* 0x000fe2000001164f */
[----:B------:R-:W-:Y:S01]  /*06a0*/  IMAD.WIDE.U32 R2, R2, 0x10, RZ ;  /* 0x0000001002027825 */ /* 0x000fe200078e00ff */
[C---:B------:R-:W-:Y:S02]  /*06b0*/  LOP3.LUT R113, R79.reuse, 0x1f, RZ, 0xc0, !PT ;  /* 0x0000001f4f717812 */ /* 0x040fe400078ec0ff */
[----:B------:R-:W-:Y:S01]  /*06c0*/  LOP3.LUT R66, R79, 0x3e0, RZ, 0xc0, !PT ;  /* 0x000003e04f427812 */ /* 0x000fe200078ec0ff */
[----:B------:R-:W-:Y:S01]  /*06d0*/  IMAD R72, R0, UR6, RZ ;  /* 0x0000000600487c24 */ /* 0x000fe2000f8e02ff */
[----:B------:R-:W-:-:S02]  /*06e0*/  LEA R64, R112, UR4, 0x3 ;  /* 0x0000000470407c11 */ /* 0x000fc4000f8e18ff */
[----:B------:R-:W-:-:S07]  /*06f0*/  LOP3.LUT R65, R2, 0x400, RZ, 0xfc, !PT ;  /* 0x0000040002417812 */ /* 0x000fce00078efcff */
.L_x_2918:
[----:B------:R-:W-:Y:S01]  /*0700*/  BAR.SYNC.DEFER_BLOCKING 0x0 ;  /* 0x0000000000007b1d */ /* 0x000fe20000010000 */
[----:B-1----:R-:W-:-:S04]  /*0710*/  IADD3 R4, P0, PT, R2, R73, RZ ;  /* 0x0000004902047210 */ /* 0x002fc80007f1e0ff */
[----:B------:R-:W-:-:S03]  /*0720*/  IADD3.X R5, PT, PT, R3, R69, RZ, P0, !PT ;  /* 0x0000004503057210 */ /* 0x000fc600007fe4ff */
[----:B------:R-:W0:Y:S02]  /*0730*/  LDC R33, c[0x0][0x38c] ;  /* 0x0000e300ff217b82 */ /* 0x000e240000000800 */
[----:B------:R-:W2:Y:S04]  /*0740*/  LDG.E.128 R20, desc[UR18][R4.64] ;  /* 0x0000001204147981 */ /* 0x000ea8000c1e1d00 */
[----:B------:R-:W3:Y:S04]  /*0750*/  LDG.E.128 R24, desc[UR18][R4.64+0x200] ;  /* 0x0002001204187981 */ /* 0x000ee8000c1e1d00 */
[----:B------:R-:W4:Y:S04]  /*0760*/  LDG.E.128 R28, desc[UR18][R4.64+0x400] ;  /* 0x00040012041c7981 */ /* 0x000f28000c1e1d00 */
[----:B------:R-:W4:Y:S01]  /*0770*/  LDG.E.128 R36, desc[UR18][R4.64+0x600] ;  /* 0x0006001204247981 */ /* 0x000f22000c1e1d00 */
[----:B------:R-:W-:Y:S01]  /*0780*/  IADD3 R34, P0, PT, R2, R71, RZ ;  /* 0x0000004702227210 */ /* 0x000fe20007f1e0ff */
[----:B------:R-:W1:Y:S03]  /*0790*/  S2R R61, SR_LANEID ;  /* 0x00000000003d7919 */ /* 0x000e660000000000 */
[----:B------:R-:W-:-:S02]  /*07a0*/  IADD3.X R35, PT, PT, R3, R67, RZ, P0, !PT ;  /* 0x0000004303237210 */ /* 0x000fc400007fe4ff */
[-C--:B-1----:R-:W-:Y:S02]  /*07b0*/  IADD3 R60, PT, PT, R70, R61.reuse, RZ ;  /* 0x0000003d463c7210 */ /* 0x082fe40007ffe0ff */
[----:B------:R-:W-:Y:S02]  /*07c0*/  IADD3 R58, PT, PT, R66, R61, RZ ;  /* 0x0000003d423a7210 */ /* 0x000fe40007ffe0ff */
        /* <DEDUP_REMOVED lines=15> */
[----:B-1----:R-:W4:Y:S01]  /*08c0*/  LDG.E.128 R36, desc[UR18][R34.64+0x600] ;  /* 0x0006001222247981 */ /* 0x002f22000c1e1d00 */
        /* <DEDUP_REMOVED lines=54> */
.L_x_2881:
[----:B------:R-:W-:Y:S05]  /*0c30*/  BSYNC.RECONVERGENT B0 ;  /* 0x0000000000007941 */ /* 0x000fea0003800200 */
.L_x_2880:
        /* <DEDUP_REMOVED lines=36> */
.L_x_2883:
[----:B------:R-:W-:Y:S05]  /*0e80*/  BSYNC.RECONVERGENT B0 ;  /* 0x0000000000007941 */ /* 0x000fea0003800200 */
.L_x_2882:
        /* <DEDUP_REMOVED lines=34> */
.L_x_2885:
[----:B------:R-:W-:Y:S05]  /*10b0*/  BSYNC.RECONVERGENT B0 ;  /* 0x0000000000007941 */ /* 0x000fea0003800200 */
.L_x_2884:
        /* <DEDUP_REMOVED lines=36> */
.L_x_2887:
[----:B------:R-:W-:Y:S05]  /*1300*/  BSYNC.RECONVERGENT B0 ;  /* 0x0000000000007941 */ /* 0x000fea0003800200 */
.L_x_2886:
        /* <DEDUP_REMOVED lines=34> */
.L_x_2889:
[----:B------:R-:W-:Y:S05]  /*1530*/  BSYNC.RECONVERGENT B0 ;  /* 0x0000000000007941 */ /* 0x000fea0003800200 */
.L_x_2888:
        /* <DEDUP_REMOVED lines=36> */
.L_x_2891:
[----:B------:R-:W-:Y:S05]  /*1780*/  BSYNC.RECONVERGENT B0 ;  /* 0x0000000000007941 */ /* 0x000fea0003800200 */
.L_x_2890:
        /* <DEDUP_REMOVED lines=34> */
.L_x_2893:
[----:B------:R-:W-:Y:S05]  /*19b0*/  BSYNC.RECONVERGENT B0 ;  /* 0x0000000000007941 */ /* 0x000fea0003800200 */
.L_x_2892:
        /* <DEDUP_REMOVED lines=36> */
.L_x_2895:
[----:B------:R-:W-:Y:S05]  /*1c00*/  BSYNC.RECONVERGENT B0 ;  /* 0x0000000000007941 */ /* 0x000fea0003800200 */
.L_x_2894:
        /* <DEDUP_REMOVED lines=34> */
.L_x_2897:
[----:B------:R-:W-:Y:S05]  /*1e30*/  BSYNC.RECONVERGENT B0 ;  /* 0x0000000000007941 */ /* 0x000fea0003800200 */
.L_x_2896:
        /* <DEDUP_REMOVED lines=39> */
.L_x_2899:
[----:B------:R-:W-:Y:S05]  /*20b0*/  BSYNC.RECONVERGENT B0 ;  /* 0x0000000000007941 */ /* 0x000fea0003800200 */
.L_x_2898:
        /* <DEDUP_REMOVED lines=39> */
.L_x_2901:
[----:B------:R-:W-:Y:S05]  /*2330*/  BSYNC.RECONVERGENT B0 ;  /* 0x0000000000007941 */ /* 0x000fea0003800200 */
.L_x_2900:
        /* <DEDUP_REMOVED lines=44> */
.L_x_2903:
[----:B------:R-:W-:Y:S05]  /*2600*/  BSYNC.RECONVERGENT B0 ;  /* 0x0000000000007941 */ /* 0x000fea0003800200 */
.L_x_2902:
        /* <DEDUP_REMOVED lines=32> */
.L_x_2905:
[----:B------:R-:W-:Y:S05]  /*2810*/  BSYNC.RECONVERGENT B0 ;  /* 0x0000000000007941 */ /* 0x000fea0003800200 */
.L_x_2904:
        /* <DEDUP_REMOVED lines=32> */
.L_x_2907:
[----:B------:R-:W-:Y:S05]  /*2a20*/  BSYNC.RECONVERGENT B0 ;  /* 0x0000000000007941 */ /* 0x000fea0003800200 */
.L_x_2906:
        /* <DEDUP_REMOVED lines=32> */
.L_x_2909:
[----:B------:R-:W-:Y:S05]  /*2c30*/  BSYNC.RECONVERGENT B0 ;  /* 0x0000000000007941 */ /* 0x000fea0003800200 */
.L_x_2908:
        /* <DEDUP_REMOVED lines=32> */
.L_x_2911:
[----:B------:R-:W-:Y:S05]  /*2e40*/  BSYNC.RECONVERGENT B0 ;  /* 0x0000000000007941 */ /* 0x000fea0003800200 */
.L_x_2910:
        /* <DEDUP_REMOVED lines=20> */
[----:B------:R-:W-:Y:S01]  /*2f90*/  ISETP.NE.AND P0, PT, R68, RZ, PT ;  /* 0x000000ff4400720c */ /* 0x000fe20003f05270 */
[----:B------:R-:W-:Y:S01]  /*2fa0*/  FMUL.FTZ R111, R23, R94 ;  /* 0x0000005e176f7220 */ /* 0x000fe20000410000 */
[----:B------:R-:W-:Y:S01]  /*2fb0*/  IADD3 R50, P1, PT, R62, R65, RZ ;  /* 0x000000413e327210 */ /* 0x000fe20007f3e0ff */
[----:B------:R-:W-:Y:S01]  /*2fc0*/  IMAD R115, R68, R33, RZ ;  /* 0x0000002144737224 */ /* 0x000fe200078e02ff */
[----:B------:R-:W-:Y:S01]  /*2fd0*/  IADD3 R114, PT, PT, -R33, RZ, RZ ;  /* 0x000000ff21727210 */ /* 0x000fe20007ffe1ff */
        /* <DEDUP_REMOVED lines=8> */
[----:B------:R-:W-:Y:S02]  /*3060*/  IADD3.X R51, PT, PT, R3, R63, RZ, P1, !PT ;  /* 0x0000003f03337210 */ /* 0x000fe40000ffe4ff */
[----:B0-----:R-:W-:Y:S02]  /*3070*/  SHF.L.U64.HI R45, R44, 0x2, R45 ;  /* 0x000000022c2d7819 */ /* 0x001fe4000001022d */
[----:B-1----:R-:W-:Y:S02]  /*3080*/  SHF.L.U64.HI R47, R46, 0x2, R47 ;  /* 0x000000022e2f7819 */ /* 0x002fe4000001022f */
[----:B--2---:R-:W-:-:S07]  /*3090*/  SHF.L.U64.HI R120, R48, 0x2, R49 ;  /* 0x0000000230787819 */ /* 0x004fce0000010231 */
.L_x_2917:
[----:B------:R-:W2:Y:S04]  /*30a0*/  LDG.E R36, desc[UR18][R116.64] ;  /* 0x0000001274247981 */ /* 0x000ea8000c1e1900 */
[----:B------:R-:W3:Y:S04]  /*30b0*/  LDG.E.128 R20, desc[UR18][R50.64+-0x400] ;  /* 0xfffc001232147981 */ /* 0x000ee8000c1e1d00 */
[----:B------:R-:W4:Y:S04]  /*30c0*/  LDG.E.128 R24, desc[UR18][R50.64+-0x200] ;  /* 0xfffe001232187981 */ /* 0x000f28000c1e1d00 */
[----:B------:R-:W4:Y:S04]  /*30d0*/  LDG.E.128 R28, desc[UR18][R50.64] ;  /* 0x00000012321c7981 */ /* 0x000f28000c1e1d00 */
[----:B------:R-:W4:Y:S01]  /*30e0*/  LDG.E.128 R32, desc[UR18][R50.64+0x200] ;  /* 0x0002001232207981 */ /* 0x000f22000c1e1d00 */
[----:B------:R-:W-:Y:S01]  /*30f0*/  ISETP.GE.AND P1, PT, R61, 0x1, PT ;  /* 0x000000013d00780c */ /* 0x000fe20003f26270 */
[----:B------:R-:W0:Y:S01]  /*3100*/  S2UR UR6, SR_CgaCtaId ;  /* 0x00000000000679c3 */ /* 0x000e220000008800 */
[----:B------:R-:W-:Y:S01]  /*3110*/  HFMA2 R52, -RZ, RZ, 1.875, 0 ;  /* 0x3f800000ff347431 */ /* 0x000fe200000001ff */
[----:B------:R-:W-:Y:S01]  /*3120*/  MOV R53, RZ ;  /* 0x000000ff00357202 */ /* 0x000fe20000000f00 */
[----:B------:R-:W-:Y:S01]  /*3130*/  UMOV UR4, 0x400 ;  /* 0x0000040000047882 */ /* 0x000fe20000000000 */
[----:B--2---:R-:W-:-:S04]  /*3140*/  FMUL.FTZ R36, R36, 1.4426950216293334961 ;  /* 0x3fb8aa3b24247820 */ /* 0x004fc80000410000 */
[C---:B------:R-:W-:Y:S01]  /*3150*/  FMUL.FTZ R122, R36.reuse, R56 ;  /* 0x00000038247a7220 */ /* 0x040fe20000410000 */
[C---:B------:R-:W-:Y:S01]  /*3160*/  FMUL.FTZ R124, R36.reuse, R57 ;  /* 0x00000039247c7220 */ /* 0x040fe20000410000 */
[C---:B------:R-:W-:Y:S01]  /*3170*/  FMUL.FTZ R121, R36.reuse, R0 ;  /* 0x0000000024797220 */ /* 0x040fe20000410000 */
        /* <DEDUP_REMOVED lines=11> */
[----:B------:R-:W0:Y:S01]  /*3230*/  MUFU.EX2 R121, R121 ;  /* 0x0000007900797308 */ /* 0x000e220000000800 */
[C---:B------:R-:W-:Y:S01]  /*3240*/  FMUL.FTZ R131, R36.reuse, R93 ;  /* 0x0000005d24837220 */ /* 0x040fe20000410000 */
[C---:B------:R-:W-:Y:S01]  /*3250*/  FMUL.FTZ R134, R36.reuse, R92 ;  /* 0x0000005c24867220 */ /* 0x040fe20000410000 */
[C---:B------:R-:W-:Y:S01]  /*3260*/  FMUL.FTZ R133, R36.reuse, R95 ;  /* 0x0000005f24857220 */ /* 0x040fe20000410000 */
[----:B------:R-:W0:Y:S01]  /*3270*/  MUFU.EX2 R123, R123 ;  /* 0x0000007b007b7308 */ /* 0x000e220000000800 */
[----:B------:R-:W-:Y:S01]  /*3280*/  FMUL.FTZ R136, R36, R94 ;  /* 0x0000005e24887220 */ /* 0x000fe20000410000 */
[----:B-1----:R-:W-:Y:S01]  /*3290*/  FFMA.FTZ R37, R96, R122, R97 ;  /* 0x0000007a60257223 */ /* 0x002fe20000010061 */
[----:B---3--:R1:W-:Y:S01]  /*32a0*/  STS.128 [R60], R20 ;  /* 0x000000143c007388 */ /* 0x0083e20000000c00 */
[----:B------:R-:W3:Y:S02]  /*32b0*/  MUFU.EX2 R126, R126 ;  /* 0x0000007e007e7308 */ /* 0x000ee40000000800 */
[----:B--2---:R-:W-:Y:S01]  /*32c0*/  FFMA.FTZ R37, R124, R37, R99 ;  /* 0x000000257c257223 */ /* 0x004fe20000010063 */
[----:B----4-:R-:W-:Y:S01]  /*32d0*/  STS.128 [R60+0x200], R24 ;  /* 0x000200183c007388 */ /* 0x010fe20000000c00 */
[----:B------:R-:W2:Y:S02]  /*32e0*/  MUFU.EX2 R49, R49 ;  /* 0x0000003100317308 */ /* 0x000ea40000000800 */
[----:B0-----:R-:W-:Y:S01]  /*32f0*/  FFMA.FTZ R37, R121, R37, R98 ;  /* 0x0000002579257223 */ /* 0x001fe20000010062 */
[----:B------:R-:W-:Y:S01]  /*3300*/  STS.128 [R60+0x400], R28 ;  /* 0x0004001c3c007388 */ /* 0x000fe20000000c00 */
[----:B------:R-:W0:Y:S02]  /*3310*/  MUFU.EX2 R128, R128 ;  /* 0x0000008000807308 */ /* 0x000e240000000800 */
[----:B------:R-:W-:Y:S01]  /*3320*/  FFMA.FTZ R38, R123, R37, R100 ;  /* 0x000000257b267223 */ /* 0x000fe20000010064 */
[----:B------:R-:W-:Y:S01]  /*3330*/  STS.128 [R60+0x600], R32 ;  /* 0x000600203c007388 */ /* 0x000fe20000000c00 */
[----:B------:R-:W4:Y:S01]  /*3340*/  MUFU.EX2 R125, R125 ;  /* 0x0000007d007d7308 */ /* 0x000f220000000800 */
[----:B------:R-:W-:-:S03]  /*3350*/  NOP ;  /* 0x0000000000007918 */ /* 0x000fc60000000000 */
[----:B------:R-:W4:Y:S01]  /*3360*/  MUFU.EX2 R127, R127 ;  /* 0x0000007f007f7308 */ /* 0x000f220000000800 */
[----:B---3--:R-:W-:Y:S01]  /*3370*/  FFMA.FTZ R39, R126, R38, R101 ;  /* 0x000000267e277223 */ /* 0x008fe20000010065 */
[----:B--2---:R-:W-:Y:S01]  /*3380*/  FMUL.FTZ R37, R49, R122 ;  /* 0x0000007a31257220 */ /* 0x004fe20000410000 */
[----:B-1----:R-:W-:Y:S01]  /*3390*/  MOV R20, R119 ;  /* 0x0000007700147202 */ /* 0x002fe20000000f00 */
[----:B------:R-:W1:Y:S01]  /*33a0*/  MUFU.EX2 R130, R130 ;  /* 0x0000008200827308 */ /* 0x000e620000000800 */
[----:B0-----:R-:W-:Y:S01]  /*33b0*/  FFMA.FTZ R39, R128, R39, R103 ;  /* 0x0000002780277223 */ /* 0x001fe20000010067 */
[----:B------:R-:W-:Y:S01]  /*33c0*/  FMUL.FTZ R38, R124, R37 ;  /* 0x000000257c267220 */ /* 0x000fe20000410000 */
[----:B------:R-:W-:Y:S01]  /*33d0*/  MOV R21, R118 ;  /* 0x0000007600157202 */ /* 0x000fe20000000f00 */
[----:B------:R-:W0:Y:S01]  /*33e0*/  MUFU.EX2 R132, R132 ;  /* 0x0000008400847308 */ /* 0x000e220000000800 */
[----:B----4-:R-:W-:Y:S01]  /*33f0*/  FFMA.FTZ R39, R125, R39, R102 ;  /* 0x000000277d277223 */ /* 0x010fe20000010066 */
[----:B------:R-:W-:Y:S01]  /*3400*/  FMUL.FTZ R38, R121, R38 ;  /* 0x0000002679267220 */ /* 0x000fe20000410000 */
[----:B------:R-:W-:Y:S01]  /*3410*/  @P0 LDS.64 R52, [UR5] ;  /* 0x00000005ff340984 */ /* 0x000fe20008000a00 */
[----:B------:R-:W2:Y:S01]  /*3420*/  MUFU.EX2 R129, R129 ;  /* 0x0000008100817308 */ /* 0x000ea20000000800 */
[----:B------:R-:W-:Y:S01]  /*3430*/  FFMA.FTZ R39, R127, R39, R104 ;  /* 0x000000277f277223 */ /* 0x000fe20000010068 */
[----:B------:R-:W-:-:S02]  /*3440*/  FMUL.FTZ R37, R123, R38 ;  /* 0x000000267b257220 */ /* 0x000fc40000410000 */
[----:B------:R-:W3:Y:S01]  /*3450*/  MUFU.EX2 R131, R131 ;  /* 0x0000008300837308 */ /* 0x000ee20000000800 */
[----:B------:R4:W5:Y:S01]  /*3460*/  LDG.E R137, desc[UR18][R20.64] ;  /* 0x0000001214897981 */ /* 0x000962000c1e1900 */
[----:B-1----:R-:W-:Y:S01]  /*3470*/  FFMA.FTZ R39, R130, R39, R105 ;  /* 0x0000002782277223 */ /* 0x002fe20000010069 */
[----:B------:R-:W-:Y:S01]  /*3480*/  FMUL.FTZ R37, R126, R37 ;  /* 0x000000257e257220 */ /* 0x000fe20000410000 */
[----:B------:R-:W1:Y:S01]  /*3490*/  MUFU.EX2 R134, R134 ;  /* 0x0000008600867308 */ /* 0x000e620000000800 */
[----:B------:R-:W-:Y:S01]  /*34a0*/  LDS.128 R28, [R58+0x20] ;  /* 0x000020003a1c7984 */ /* 0x000fe20000000c00 */
[----:B0-----:R-:W-:Y:S01]  /*34b0*/  FFMA.FTZ R39, R132, R39, R107 ;  /* 0x0000002784277223 */ /* 0x001fe2000001006b */
[----:B------:R-:W-:Y:S01]  /*34c0*/  FMUL.FTZ R38, R128, R37 ;  /* 0x0000002580267220 */ /* 0x000fe20000410000 */
[----:B------:R-:W0:Y:S01]  /*34d0*/  MUFU.EX2 R133, R133 ;  /* 0x0000008500857308 */ /* 0x000e220000000800 */
[----:B------:R-:W-:Y:S01]  /*34e0*/  LDS.128 R32, [R58+0x30] ;  /* 0x000030003a207984 */ /* 0x000fe20000000c00 */
[----:B--2---:R-:W-:Y:S01]  /*34f0*/  FFMA.FTZ R39, R129, R39, R106 ;  /* 0x0000002781277223 */ /* 0x004fe2000001006a */
[----:B------:R-:W-:Y:S01]  /*3500*/  FMUL.FTZ R38, R125, R38 ;  /* 0x000000267d267220 */ /* 0x000fe20000410000 */
[----:B------:R-:W2:Y:S02]  /*3510*/  MUFU.EX2 R136, R136 ;  /* 0x0000008800887308 */ /* 0x000ea40000000800 */
[----:B---3--:R-:W-:Y:S01]  /*3520*/  FFMA.FTZ R39, R131, R39, R108 ;  /* 0x0000002783277223 */ /* 0x008fe2000001006c */
[----:B------:R-:W-:-:S03]  /*3530*/  FMUL.FTZ R37, R127, R38 ;  /* 0x000000267f257220 */ /* 0x000fc60000410000 */
[----:B-1----:R-:W-:Y:S01]  /*3540*/  FFMA.FTZ R39, R134, R39, R109 ;  /* 0x0000002786277223 */ /* 0x002fe2000001006d */
[----:B------:R-:W-:-:S03]  /*3550*/  FMUL.FTZ R37, R130, R37 ;  /* 0x0000002582257220 */ /* 0x000fc60000410000 */
[----:B0-----:R-:W-:Y:S01]  /*3560*/  FFMA.FTZ R39, R133, R39, R110 ;  /* 0x0000002785277223 */ /* 0x001fe2000001006e */
[----:B------:R-:W-:-:S03]  /*3570*/  FMUL.FTZ R36, R132, R37 ;  /* 0x0000002584247220 */ /* 0x000fc60000410000 */
[----:B--2---:R-:W-:Y:S01]  /*3580*/  FFMA.FTZ R38, R136, R39, R111 ;  /* 0x0000002788267223 */ /* 0x004fe2000001006f */
[----:B------:R-:W-:-:S04]  /*3590*/  FMUL.FTZ R36, R129, R36 ;  /* 0x0000002481247220 */ /* 0x000fc80000410000 */
[----:B------:R-:W0:Y:S01]  /*35a0*/  SHFL.UP PT, R39, R38, 0x1, RZ ;  /* 0x0420000026277989 */ /* 0x000e2200000e00ff */
[----:B------:R-:W-:-:S04]  /*35b0*/  FMUL.FTZ R37, R131, R36 ;  /* 0x0000002483257220 */ /* 0x000fc80000410000 */
[----:B------:R-:W-:-:S04]  /*35c0*/  FMUL.FTZ R36, R134, R37 ;  /* 0x0000002586247220 */ /* 0x000fc80000410000 */
[----:B------:R-:W-:-:S04]  /*35d0*/  FMUL.FTZ R135, R133, R36 ;  /* 0x0000002485877220 */ /* 0x000fc80000410000 */
[----:B------:R-:W-:-:S05]  /*35e0*/  FMUL.FTZ R135, R136, R135 ;  /* 0x0000008788877220 */ /* 0x000fca0000410000 */
[----:B------:R-:W1:Y:S01]  /*35f0*/  SHFL.UP PT, R36, R135, 0x1, RZ ;  /* 0x0420000087247989 */ /* 0x000e6200000e00ff */
        /* <DEDUP_REMOVED lines=15> */
[----:B----4-:R-:W0:Y:S04]  /*36f0*/  SHFL.UP PT, R21, R24, 0x8, RZ ;  /* 0x0500000018157989 */ /* 0x010e2800000e00ff */
[----:B------:R-:W1:Y:S01]  /*3700*/  SHFL.UP PT, R20, R135, 0x8, RZ ;  /* 0x0500000087147989 */ /* 0x000e6200000e00ff */
[----:B------:R-:W-:Y:S01]  /*3710*/  ISETP.GE.AND P1, PT, R61, 0x8, PT ;  /* 0x000000083d00780c */ /* 0x000fe20003f26270 */
[----:B0-----:R-:W-:-:S12]  /*3720*/  FFMA.FTZ R21, R135, R21, R24 ;  /* 0x0000001587157223 */ /* 0x001fd80000010018 */
[----:B-1----:R-:W-:Y:S01]  /*3730*/  @P1 FMUL.FTZ R135, R135, R20 ;  /* 0x0000001487871220 */ /* 0x002fe20000410000 */
[----:B------:R-:W-:-:S04]  /*3740*/  FSEL R138, R24, R21, !P1 ;  /* 0x00000015188a7208 */ /* 0x000fc80004800000 */
[----:B------:R-:W0:Y:S04]  /*3750*/  SHFL.UP PT, R54, R135, 0x10, RZ ;  /* 0x0600000087367989 */ /* 0x000e2800000e00ff */
[----:B------:R-:W1:Y:S01]  /*3760*/  SHFL.UP PT, R55, R138, 0x10, RZ ;  /* 0x060000008a377989 */ /* 0x000e6200000e00ff */
[----:B------:R-:W-:-:S03]  /*3770*/  ISETP.NE.AND P1, PT, R61, 0x1f, PT ;  /* 0x0000001f3d00780c */ /* 0x000fc60003f25270 */
[----:B------:R-:W-:Y:S04]  /*3780*/  LDS.128 R20, [R58] ;  /* 0x000000003a147984 */ /* 0x000fe80000000c00 */
[----:B------:R-:W-:Y:S01]  /*3790*/  LDS.128 R24, [R58+0x10] ;  /* 0x000010003a187984 */ /* 0x000fe20000000c00 */
[C---:B0-----:R-:W-:Y:S01]  /*37a0*/  FMUL.FTZ R54, R135.reuse, R54 ;  /* 0x0000003687367220 */ /* 0x041fe20000410000 */
[----:B-1----:R-:W-:-:S05]  /*37b0*/  FFMA.FTZ R55, R135, R55, R138 ;  /* 0x0000003787377223 */ /* 0x002fca000001008a */
[----:B------:R-:W-:Y:S01]  /*37c0*/  @!P1 STS.64 [R64+0x2110], R54 ;  /* 0x0021103640009388 */ /* 0x000fe20000000a00 */
[----:B------:R-:W-:Y:S01]  /*37d0*/  ULEA UR4, UR6, UR4, 0x18 ;  /* 0x0000000406047291 */ /* 0x000fe2000f8ec0ff */
[----:B------:R-:W-:Y:S08]  /*37e0*/  BAR.SYNC.DEFER_BLOCKING 0x0 ;  /* 0x0000000000007b1d */ /* 0x000ff00000010000 */
[----:B------:R-:W0:Y:S04]  /*37f0*/  LDS.128 R36, [UR4+0x2110] ;  /* 0x00211004ff247984 */ /* 0x000e280008000c00 */
[----:B------:R-:W1:Y:S01]  /*3800*/  LDS.128 R40, [UR4+0x2120] ;  /* 0x00212004ff287984 */ /* 0x000e620008000c00 */
[----:B------:R-:W-:-:S04]  /*3810*/  ISETP.GE.AND P1, PT, R61, 0x10, PT ;  /* 0x000000103d00780c */ /* 0x000fc80003f26270 */
[----:B------:R-:W-:Y:S02]  /*3820*/  FSEL R135, R135, R54, !P1 ;  /* 0x0000003687877208 */ /* 0x000fe40004800000 */
[----:B------:R-:W-:Y:S02]  /*3830*/  FSEL R138, R138, R55, !P1 ;  /* 0x000000378a8a7208 */ /* 0x000fe40004800000 */
[C---:B------:R-:W-:Y:S02]  /*3840*/  ISETP.NE.AND P1, PT, R112.reuse, 0x1, PT ;  /* 0x000000017000780c */ /* 0x040fe40003f25270 */
[----:B------:R-:W2:Y:S04]  /*3850*/  SHFL.UP PT, R135, R135, 0x1, RZ ;  /* 0x0420000087877989 */ /* 0x000ea800000e00ff */
[----:B------:R-:W3:Y:S01]  /*3860*/  SHFL.UP PT, R138, R138, 0x1, RZ ;  /* 0x042000008a8a7989 */ /* 0x000ee200000e00ff */
[----:B------:R-:W-:-:S02]  /*3870*/  ISETP.NE.AND P2, PT, R112, 0x2, PT ;  /* 0x000000027000780c */ /* 0x000fc40003f45270 */
[----:B------:R-:W-:Y:S02]  /*3880*/  ISETP.GE.U32.AND P3, PT, R79, 0x20, PT ;  /* 0x000000204f00780c */ /* 0x000fe40003f66070 */
[C---:B0-----:R-:W-:Y:S01]  /*3890*/  FSEL R83, R36.reuse, R83, !P1 ;  /* 0x0000005324537208 */ /* 0x041fe20004800000 */
[-C--:B------:R-:W-:Y:S01]  /*38a0*/  FMUL.FTZ R36, R36, R38.reuse ;  /* 0x0000002624247220 */ /* 0x080fe20000410000 */
[C---:B------:R-:W-:Y:S01]  /*38b0*/  FFMA.FTZ R38, R37.reuse, R38, R39 ;  /* 0x0000002625267223 */ /* 0x040fe20000010027 */
[----:B------:R-:W-:-:S03]  /*38c0*/  FSEL R37, R37, R82, !P1 ;  /* 0x0000005225257208 */ /* 0x000fc60004800000 */
[C---:B------:R-:W-:Y:S01]  /*38d0*/  FSEL R83, R36.reuse, R83, !P2 ;  /* 0x0000005324537208 */ /* 0x040fe20005000000 */
[-C--:B-1----:R-:W-:Y:S01]  /*38e0*/  FMUL.FTZ R36, R36, R40.reuse ;  /* 0x0000002824247220 */ /* 0x082fe20000410000 */
[----:B------:R-:W-:Y:S01]  /*38f0*/  FFMA.FTZ R40, R38, R40, R41 ;  /* 0x0000002826287223 */ /* 0x000fe20000010029 */
[----:B------:R-:W-:Y:S02]  /*3900*/  ISETP.NE.AND P1, PT, R112, 0x3, PT ;  /* 0x000000037000780c */ /* 0x000fe40003f25270 */
[----:B------:R-:W-:Y:S02]  /*3910*/  FSEL R37, R38, R37, !P2 ;  /* 0x0000002526257208 */ /* 0x000fe40005000000 */
[----:B------:R-:W-:Y:S02]  /*3920*/  FSEL R83, R36, R83, !P1 ;  /* 0x0000005324537208 */ /* 0x000fe40004800000 */
[----:B------:R-:W-:Y:S02]  /*3930*/  FSEL R82, R40, R37, !P1 ;  /* 0x0000002528527208 */ /* 0x000fe40004800000 */
[----:B------:R-:W-:Y:S01]  /*3940*/  @P3 ISETP.NE.AND P1, PT, R61, RZ, PT ;  /* 0x000000ff3d00320c */ /* 0x000fe20003f25270 */
[----:B--2---:R-:W-:-:S02]  /*3950*/  @P3 FMUL.FTZ R38, R135, R83 ;  /* 0x0000005387263220 */ /* 0x004fc40000410000 */
[----:B---3--:R-:W-:Y:S01]  /*3960*/  @P3 FFMA.FTZ R37, R135, R82, R138 ;  /* 0x0000005287253223 */ /* 0x008fe2000001008a */
[----:B------:R-:W-:Y:S01]  /*3970*/  BSSY.RECONVERGENT B0, `(.L_x_2913) ;  /* 0x000000f000007945 */ /* 0x000fe20003800200 */
[C---:B------:R-:W-:Y:S01]  /*3980*/  FFMA.FTZ R43, R42.reuse, R40, R43 ;  /* 0x000000282a2b7223 */ /* 0x040fe2000001002b */
[----:B------:R-:W-:Y:S01]  /*3990*/  FMUL.FTZ R42, R42, R36 ;  /* 0x000000242a2a7220 */ /* 0x000fe20000410000 */
[----:B------:R-:W-:Y:S02]  /*39a0*/  ISETP.NE.AND P2, PT, R79, RZ, PT ;  /* 0x000000ff4f00720c */ /* 0x000fe40003f45270 */
[----:B------:R-:W-:Y:S02]  /*39b0*/  @P3 FSEL R138, R82, R37, !P1 ;  /* 0x00000025528a3208 */ /* 0x000fe40004800000 */
[----:B------:R-:W-:Y:S02]  /*39c0*/  @P3 FSEL R135, R83, R38, !P1 ;  /* 0x0000002653873208 */ /* 0x000fe40004800000 */
[----:B------:R-:W-:-:S02]  /*39d0*/  @P3 MOV R37, R53 ;  /* 0x0000003500253202 */ /* 0x000fc40000000f00 */
        /* <DEDUP_REMOVED lines=8> */
.L_x_2914:
[----:B------:R-:W-:Y:S05]  /*3a60*/  BSYNC.RECONVERGENT B0 ;  /* 0x0000000000007941 */ /* 0x000fea0003800200 */
.L_x_2913:
        /* <DEDUP_REMOVED lines=11> */
[----:B0-----:R-:W-:-:S04]  /*3b20*/  FFMA.FTZ R53, R128, R126, R103 ;  /* 0x0000007e80357223 */ /* 0x001fc80000010067 */
        /* <DEDUP_REMOVED lines=11> */
[----:B------:R-:W-:Y:S01]  /*3be0*/  SHF.R.S32.HI R41, RZ, 0x1f, R115 ;  /* 0x0000001fff297819 */ /* 0x000fe20000011473 */
[----:B------:R1:W-:Y:S01]  /*3bf0*/  STS.64 [UR5], R36 ;  /* 0x00000024ff007988 */ /* 0x0003e20008000a05 */
[----:B------:R-:W-:-:S04]  /*3c00*/  IADD3 R40, P1, PT, R72, R115, RZ ;  /* 0x0000007348287210 */ /* 0x000fc80007f3e0ff */
[----:B------:R-:W-:Y:S02]  /*3c10*/  LEA.HI.X.SX32 R41, R72, R41, 0x1, P1 ;  /* 0x0000002948297211 */ /* 0x000fe400008f0eff */
[----:B0-----:R-:W-:-:S04]  /*3c20*/  LEA R38, P1, R40, R38, 0x3 ;  /* 0x0000002628267211 */ /* 0x001fc800078218ff */
[----:B------:R-:W-:-:S05]  /*3c30*/  LEA.HI.X R39, R40, R39, R41, 0x3, P1 ;  /* 0x0000002728277211 */ /* 0x000fca00008f1c29 */
[----:B------:R1:W-:Y:S04]  /*3c40*/  STG.E.64 desc[UR18][R38.64], R36 ;  /* 0x0000002426007986 */ /* 0x0003e8000c101b12 */
.L_x_2916:
[----:B------:R-:W-:Y:S05]  /*3c50*/  BSYNC.RECONVERGENT B0 ;  /* 0x0000000000007941 */ /* 0x000fea0003800200 */
.L_x_2915:
[----:B------:R-:W-:Y:S01]  /*3c60*/  LEA R50, P1, R44, R50, 0x2 ;  /* 0x000000322c327211 */ /* 0x000fe200078210ff */
[-C--:B-1---5:R-:W-:Y:S01]  /*3c70*/  FMUL.FTZ R36, R21, R137.reuse ;  /* 0x0000008915247220 */ /* 0x0a2fe20000410000 */
[----:B------:R-:W-:Y:S01]  /*3c80*/  IADD3 R114, PT, PT, R114, 0x1, RZ ;  /* 0x0000000172727810 */ /* 0x000fe20007ffe0ff */
[-C--:B------:R-:W-:Y:S01]  /*3c90*/  FMUL.FTZ R21, R22, R137.reuse ;  /* 0x0000008916157220 */ /* 0x080fe20000410000 */
[----:B------:R-:W-:Y:S01]  /*3ca0*/  FMUL.FTZ R22, R23, R137 ;  /* 0x0000008917167220 */ /* 0x000fe20000410000 */
[----:B------:R-:W-:Y:S01]  /*3cb0*/  IADD3.X R51, PT, PT, R51, R45, RZ, P1, !PT ;  /* 0x0000002d33337210 */ /* 0x000fe20000ffe4ff */
[-C--:B------:R-:W-:Y:S01]  /*3cc0*/  FMUL.FTZ R23, R24, R137.reuse ;  /* 0x0000008918177220 */ /* 0x080fe20000410000 */
[----:B------:R-:W-:Y:S01]  /*3cd0*/  ISETP.NE.AND P1, PT, R114, RZ, PT ;  /* 0x000000ff7200720c */ /* 0x000fe20003f25270 */
        /* <DEDUP_REMOVED lines=12> */
[----:B------:R-:W-:Y:S01]  /*3da0*/  LEA R119, P2, R46, R119, 0x2 ;  /* 0x000000772e777211 */ /* 0x000fe200078410ff */
[----:B------:R-:W-:Y:S01]  /*3db0*/  UIADD3 UR5, UPT, UPT, UR5, 0x8, URZ ;  /* 0x0000000805057890 */ /* 0x000fe2000fffe0ff */
        /* <DEDUP_REMOVED lines=17> */
[----:B------:R-:W-:-:S02]  /*3ed0*/  IADD3 R115, PT, PT, R115, 0x1, RZ ;  /* 0x0000000173737810 */ /* 0x000fc40007ffe0ff */
[----:B------:R-:W-:Y:S02]  /*3ee0*/  IADD3.X R118, PT, PT, R118, R47, RZ, P2, !PT ;  /* 0x0000002f76767210 */ /* 0x000fe400017fe4ff */
[----:B------:R-:W-:Y:S01]  /*3ef0*/  IADD3.X R117, PT, PT, R117, R120, RZ, P3, !PT ;  /* 0x0000007875757210 */ /* 0x000fe20001ffe4ff */
[----:B------:R-:W-:Y:S06]  /*3f00*/  @P1 BRA `(.L_x_2917) ;  /* 0xfffffff000641947 */ /* 0x000fec000383ffff */
.L_x_2912:
        /* <DEDUP_REMOVED lines=17> */
[C---:B----4-:R-:W-:Y:S01]  /*4020*/  SHF.L.U32 R4, R68.reuse, 0xb, RZ ;  /* 0x0000000b44047819 */ /* 0x050fe200000006ff */
[----:B------:R-:W-:Y:S01]  /*4030*/  HFMA2 R5, -RZ, RZ, 0, 0 ;  /* 0x00000000ff057431 */ /* 0x000fe200000001ff */
[----:B------:R-:W-:Y:S01]  /*4040*/  IADD3 R68, PT, PT, R68, 0x1, RZ ;  /* 0x0000000144447810 */ /* 0x000fe20007ffe0ff */
[----:B------:R-:W4:Y:S02]  /*4050*/  LDS.128 R24, [R60+0x200] ;  /* 0x000200003c187984 */ /* 0x000f240000000c00 */
[----:B0-----:R-:W-:Y:S02]  /*4060*/  IMAD.WIDE.U32 R4, R36, UR20, R4 ;  /* 0x0000001424047c25 */ /* 0x001fe4000f8e0004 */
[----:B------:R-:W0:Y:S02]  /*4070*/  LDS.128 R28, [R60+0x400] ;  /* 0x000400003c1c7984 */ /* 0x000e240000000c00 */
[----:B------:R-:W-:-:S02]  /*4080*/  IMAD R5, R37, UR20, R5 ;  /* 0x0000001425057c24 */ /* 0x000fc4000f8e0205 */
[----:B------:R-:W0:Y:S01]  /*4090*/  LDS.128 R32, [R60+0x600] ;  /* 0x000600003c207984 */ /* 0x000e220000000c00 */
[----:B--2---:R-:W-:-:S04]  /*40a0*/  IMAD.WIDE.U32 R4, R81, R38, R4 ;  /* 0x0000002651047225 */ /* 0x004fc800078e0004 */
[----:B------:R-:W-:Y:S01]  /*40b0*/  IMAD R7, R81, R39, R5 ;  /* 0x0000002751077224 */ /* 0x000fe200078e0205 */
[----:B---3--:R-:W-:-:S04]  /*40c0*/  LEA R5, P0, R4, R40, 0x2 ;  /* 0x0000002804057211 */ /* 0x008fc800078010ff */
[----:B------:R-:W-:Y:S02]  /*40d0*/  LEA.HI.X R7, R4, R41, R7, 0x2, P0 ;  /* 0x0000002904077211 */ /* 0x000fe400000f1407 */
[----:B------:R-:W-:-:S04]  /*40e0*/  IADD3 R4, P0, PT, R2, R5, RZ ;  /* 0x0000000502047210 */ /* 0x000fc80007f1e0ff */
[----:B------:R-:W-:Y:S02]  /*40f0*/  IADD3.X R5, PT, PT, R3, R7, RZ, P0, !PT ;  /* 0x0000000703057210 */ /* 0x000fe400007fe4ff */
[----:B-1----:R-:W-:-:S03]  /*4100*/  ISETP.GE.AND P0, PT, R68, UR5, PT ;  /* 0x0000000544007c0c */ /* 0x002fc6000bf06270 */
[----:B-----5:R1:W-:Y:S04]  /*4110*/  STG.E.128 desc[UR18][R4.64], R20 ;  /* 0x0000001404007986 */ /* 0x0203e8000c101d12 */
[----:B----4-:R1:W-:Y:S04]  /*4120*/  STG.E.128 desc[UR18][R4.64+0x200], R24 ;  /* 0x0002001804007986 */ /* 0x0103e8000c101d12 */
[----:B0-----:R1:W-:Y:S04]  /*4130*/  STG.E.128 desc[UR18][R4.64+0x400], R28 ;  /* 0x0004001c04007986 */ /* 0x0013e8000c101d12 */
[----:B------:R1:W-:Y:S01]  /*4140*/  STG.E.128 desc[UR18][R4.64+0x600], R32 ;  /* 0x0006002004007986 */ /* 0x0003e2000c101d12 */
[----:B------:R-:W-:Y:S05]  /*4150*/  @!P0 BRA `(.L_x_2918) ;  /* 0xffffffc400688947 */ /* 0x000fea000383ffff */
[----:B------:R-:W-:Y:S05]  /*4160*/  EXIT ;  /* 0x000000000000794d */ /* 0x000fea0003800000 */
.L_x_2919:
        /* <DEDUP_REMOVED lines=9> */
.L_x_5034:


//--------------------- .text._Z25selective_scan_fwd_kernelI32Selective_Scan_fwd_kernel_traitsILi128ELi16ELi1ELb1ELb0ELb1ELb1EffEEv13SSMParamsBase --------------------------
	.section	.text._Z25selective_scan_fwd_kernelI32Selective_Scan_fwd_kernel_traitsILi128ELi16ELi1ELb1ELb0ELb1ELb1EffEEv13SSMParamsBase,"ax",@progbits
	.align	128
        .global         _Z25selective_scan_fwd_kernelI32Selective_Scan_fwd_kernel_traitsILi128ELi16ELi1ELb1ELb0ELb1ELb1EffEEv13SSMParamsBase
        .type           _Z25selective_scan_fwd_kernelI32Selective_Scan_fwd_kernel_traitsILi128ELi16ELi1ELb1ELb0ELb1ELb1EffEEv13SSMParamsBase,@function
        .size           _Z25selective_scan_fwd_kernelI32Selective_Scan_fwd_kernel_traitsILi128ELi16ELi1ELb1ELb0ELb1ELb1EffEEv13SSMParamsBase,(.L_x_5035 - _Z25selective_scan_fwd_kernelI32Selective_Scan_fwd_kernel_traitsILi128ELi16ELi1ELb1ELb0ELb1ELb1EffEEv13SSMParamsBase)
        .other          _Z25selective_scan_fwd_kernelI32Selective_Scan_fwd_kernel_traitsILi128ELi16ELi1ELb1ELb0ELb1ELb1EffEEv13SSMParamsBase,@"STO_CUDA_ENTRY STV_DEFAULT"
_Z25selective_scan_fwd_kernelI32Selective_Scan_fwd_kernel_traitsILi128ELi16ELi1ELb1ELb0ELb1ELb1EffEEv13SSMParamsBase:
.text._Z25selective_scan_fwd_kernelI32Selective_Scan_fwd_kernel_traitsILi128ELi16ELi1ELb1ELb0ELb1ELb1EffEEv13SSMParamsBase:
        /* <DEDUP_REMOVED lines=112> */
.L_x_2958:
[----:B------:R-:W-:Y:S01]  /*0700*/  BAR.SYNC.DEFER_BLOCKING 0x0 ;  /* 0x0000000000007b1d */ /* 0x000fe20000010000 */
[----:B0-----:R-:W-:-:S04]  /*0710*/  IADD3 R4, P0, PT, R2, R73, RZ ;  /* 0x0000004902047210 */ /* 0x001fc80007f1e0ff */
        /* <DEDUP_REMOVED lines=81> */
.L_x_2921:
[----:B------:R-:W-:Y:S05]  /*0c30*/  BSYNC.RECONVERGENT B0 ;  /* 0x0000000000007941 */ /* 0x000fea0003800200 */
.L_x_2920:
        /* <DEDUP_REMOVED lines=36> */
.L_x_2923:
[----:B------:R-:W-:Y:S05]  /*0e80*/  BSYNC.RECONVERGENT B0 ;  /* 0x0000000000007941 */ /* 0x000fea0003800200 */
.L_x_2922:
        /* <DEDUP_REMOVED lines=34> */
.L_x_2925:
[----:B------:R-:W-:Y:S05]  /*10b0*/  BSYNC.RECONVERGENT B0 ;  /* 0x0000000000007941 */ /* 0x000fea0003800200 */
.L_x_2924:
        /* <DEDUP_REMOVED lines=36> */
.L_x_2927:
[----:B------:R-:W-:Y:S05]  /*1300*/  BSYNC.RECONVERGENT B0 ;  /* 0x0000000000007941 */ /* 0x000fea0003800200 */
.L_x_2926:
        /* <DEDUP_REMOVED lines=34> */
.L_x_2929:
[----:B------:R-:W-:Y:S05]  /*1530*/  BSYNC.RECONVERGENT B0 ;  /* 0x0000000000007941 */ /* 0x000fea0003800200 */
.L_x_2928:
        /* <DEDUP_REMOVED lines=36> */
.L_x_2931:
[----:B------:R-:W-:Y:S05]  /*1780*/  BSYNC.RECONVERGENT B0 ;  /* 0x0000000000007941 */ /* 0x000fea0003800200 */
.L_x_2930:
        /* <DEDUP_REMOVED lines=34> */
.L_x_2933:
[----:B------:R-:W-:Y:S05]  /*19b0*/  BSYNC.RECONVERGENT B0 ;  /* 0x0000000000007941 */ /* 0x000fea0003800200 */
.L_x_2932:
        /* <DEDUP_REMOVED lines=36> */
.L_x_2935:
[----:B------:R-:W-:Y:S05]  /*1c00*/  BSYNC.RECONVERGENT B0 ;  /* 0x0000000000007941 */ /* 0x000fea0003800200 */
.L_x_2934:
        /* <DEDUP_REMOVED lines=34> */
.L_x_2937:
[----:B------:R-:W-:Y:S05]  /*1e30*/  BSYNC.RECONVERGENT B0 ;  /* 0x0000000000007941 */ /* 0x000fea0003800200 */
.L_x_2936:
        /* <DEDUP_REMOVED lines=39> */
.L_x_2939:
[----:B------:R-:W-:Y:S05]  /*20b0*/  BSYNC.RECONVERGENT B0 ;  /* 0x0000000000007941 */ /* 0x000fea0003800200 */
.L_x_2938:
        /* <DEDUP_REMOVED lines=39> */
.L_x_2941:
[----:B------:R-:W-:Y:S05]  /*2330*/  BSYNC.RECONVERGENT B0 ;  /* 0x0000000000007941 */ /* 0x000fea0003800200 */
.L_x_2940:
        /* <DEDUP_REMOVED lines=44> */
.L_x_2943:
[----:B------:R-:W-:Y:S05]  /*2600*/  BSYNC.RECONVERGENT B0 ;  /* 0x0000000000007941 */ /* 0x000fea0003800200 */
.L_x_2942:
        /* <DEDUP_REMOVED lines=32> */
.L_x_2945:
[----:B------:R-:W-:Y:S05]  /*2810*/  BSYNC.RECONVERGENT B0 ;  /* 0x0000000000007941 */ /* 0x000fea0003800200 */
.L_x_2944:
        /* <DEDUP_REMOVED lines=32> */
.L_x_2947:
[----:B------:R-:W-:Y:S05]  /*2a20*/  BSYNC.RECONVERGENT B0 ;  /* 0x0000000000007941 */ /* 0x000fea0003800200 */
.L_x_2946:
        /* <DEDUP_REMOVED lines=32> */
.L_x_2949:
[----:B------:R-:W-:Y:S05]  /*2c30*/  BSYNC.RECONVERGENT B0 ;  /* 0x0000000000007941 */ /* 0x000fea0003800200 */
.L_x_2948:
        /* <DEDUP_REMOVED lines=32> */
.L_x_2951:
[----:B------:R-:W-:Y:S05]  /*2e40*/  BSYNC.RECONVERGENT B0 ;  /* 0x0000000000007941 */ /* 0x000fea0003800200 */
.L_x_2950:
        /* <DEDUP_REMOVED lines=37> */
.L_x_2957:
        /* <DEDUP_REMOVED lines=156> */
.L_x_2954:
[----:B------:R-:W-:Y:S05]  /*3a60*/  BSYNC.RECONVERGENT B0 ;  /* 0x0000000000007941 */ /* 0x000fea0003800200 */
.L_x_2953:
        /* <DEDUP_REMOVED lines=30> */
.L_x_2956:
[----:B------:R-:W-:Y:S05]  /*3c50*/  BSYNC.RECONVERGENT B0 ;  /* 0x0000000000007941 */ /* 0x000fea0003800200 */
.L_x_2955:
        /* <DEDUP_REMOVED lines=43> */
.L_x_2952:
        /* <DEDUP_REMOVED lines=25> */
[----:B------:R-:W-:Y:S01]  /*40a0*/  IADD3 R38, P0, PT, R2, R39, RZ ;  /* 0x0000002702267210 */ /* 0x000fe20007f1e0ff */
[----:B0-----:R-:W-:-:S03]  /*40b0*/  IMAD.WIDE.U32 R40, R48, UR20, R36 ;  /* 0x0000001430287c25 */ /* 0x001fc6000f8e0024 */
[----:B------:R-:W-:Y:S01]  /*40c0*/  IADD3.X R39, PT, PT, R3, R45, RZ, P0, !PT ;  /* 0x0000002d03277210 */ /* 0x000fe200007fe4ff */
[----:B------:R-:W-:Y:S02]  /*40d0*/  IMAD R41, R49, UR20, R41 ;  /* 0x0000001431297c24 */ /* 0x000fe4000f8e0229 */
[----:B--2---:R-:W-:-:S04]  /*40e0*/  IMAD.WIDE.U32 R40, R81, R50, R40 ;  /* 0x0000003251287225 */ /* 0x004fc800078e0028 */
[----:B------:R-:W-:Y:S01]  /*40f0*/  IMAD R43, R81, R51, R41 ;  /* 0x00000033512b7224 */ /* 0x000fe200078e0229 */
[----:B-1----:R-:W-:-:S04]  /*4100*/  LEA R41, P1, R40, R52, 0x2 ;  /* 0x0000003428297211 */ /* 0x002fc800078210ff */
[----:B------:R-:W-:Y:S01]  /*4110*/  LEA.HI.X R43, R40, R53, R43, 0x2, P1 ;  /* 0x00000035282b7211 */ /* 0x000fe200008f142b */
[----:B----4-:R-:W-:Y:S01]  /*4120*/  STG.E.128 desc[UR18][R38.64], R32 ;  /* 0x0000002026007986 */ /* 0x010fe2000c101d12 */
[----:B------:R-:W-:-:S03]  /*4130*/  IADD3 R40, P1, PT, R2, R41, RZ ;  /* 0x0000002902287210 */ /* 0x000fc60007f3e0ff */
[----:B-----5:R-:W-:Y:S01]  /*4140*/  STG.E.128 desc[UR18][R38.64+0x200], R28 ;  /* 0x0002001c26007986 */ /* 0x020fe2000c101d12 */
[----:B------:R-:W-:-:S03]  /*4150*/  IADD3.X R41, PT, PT, R3, R43, RZ, P1, !PT ;  /* 0x0000002b03297210 */ /* 0x000fc60000ffe4ff */
        /* <DEDUP_REMOVED lines=135> */
[----:B------:R-:W-:Y:S01]  /*49d0*/  IADD3 R4, P0, PT, R2, R5, RZ ;  /* 0x0000000502047210 */ /* 0x000fe20007f1e0ff */
[----:B------:R-:W1:Y:S03]  /*49e0*/  LDS.128 R20, [R60+0x200] ;  /* 0x000200003c147984 */ /* 0x000e660000000c00 */
[----:B------:R-:W-:Y:S01]  /*49f0*/  IADD3.X R5, PT, PT, R3, R7, RZ, P0, !PT ;  /* 0x0000000703057210 */ /* 0x000fe200007fe4ff */
[----:B------:R-:W2:Y:S01]  /*4a00*/  LDS.128 R24, [R60+0x400] ;  /* 0x000400003c187984 */ /* 0x000ea20000000c00 */
[----:B------:R-:W-:-:S03]  /*4a10*/  ISETP.GE.AND P0, PT, R68, UR5, PT ;  /* 0x0000000544007c0c */ /* 0x000fc6000bf06270 */
[----:B------:R-:W3:Y:S04]  /*4a20*/  LDS.128 R32, [R60+0x600] ;  /* 0x000600003c207984 */ /* 0x000ee80000000c00 */
[----:B0-----:R0:W-:Y:S04]  /*4a30*/  STG.E.128 desc[UR18][R4.64], R16 ;  /* 0x0000001004007986 */ /* 0x0011e8000c101d12 */
[----:B-1----:R0:W-:Y:S04]  /*4a40*/  STG.E.128 desc[UR18][R4.64+0x200], R20 ;  /* 0x0002001404007986 */ /* 0x0021e8000c101d12 */
[----:B--2---:R0:W-:Y:S04]  /*4a50*/  STG.E.128 desc[UR18][R4.64+0x400], R24 ;  /* 0x0004001804007986 */ /* 0x0041e8000c101d12 */
[----:B---3--:R0:W-:Y:S01]  /*4a60*/  STG.E.128 desc[UR18][R4.64+0x600], R32 ;  /* 0x0006002004007986 */ /* 0x0081e2000c101d12 */
[----:B------:R-:W-:Y:S05]  /*4a70*/  @!P0 BRA `(.L_x_2958) ;  /* 0xffffffbc00208947 */ /* 0x000fea000383ffff */
[----:B------:R-:W-:Y:S05]  /*4a80*/  EXIT ;  /* 0x000000000000794d */ /* 0x000fea0003800000 */
.L_x_2959:
        /* <DEDUP_REMOVED lines=15> */
.L_x_5035:


//--------------------- .text._Z25selective_scan_fwd_kernelI32Selective_Scan_fwd_kernel_traitsILi128ELi16ELi1ELb1ELb1ELb0ELb0EffEEv13SSMParamsBase --------------------------
	.section	.text._Z25selective_scan_fwd_kernelI32Selective_Scan_fwd_kernel_traitsILi128ELi16ELi1ELb1ELb1ELb0ELb0EffEEv13SSMParamsBase,"ax",@progbits
	.align	128
        .global         _Z25selective_scan_fwd_kernelI32Selective_Scan_fwd_kernel_traitsILi128ELi16ELi1ELb1ELb1ELb0ELb0EffEEv13SSMParamsBase
        .type           _Z25selective_scan_fwd_kernelI32Selective_Scan_fwd_kernel_traitsILi128ELi16ELi1ELb1ELb1ELb0ELb0EffEEv13SSMParamsBase,@function
        .size           _Z25selective_scan_fwd_kernelI32Selective_Scan_fwd_kernel_traitsILi128ELi16ELi1ELb1ELb1ELb0ELb0EffEEv13SSMParamsBase,(.L_x_5036 - _Z25selective_scan_fwd_kernelI32Selective_Scan_fwd_kernel_traitsILi128ELi16ELi1ELb1ELb1ELb0ELb0EffEEv13SSMParamsBase)
        .other          _Z25selective_scan_fwd_kernelI32Selective_Scan_fwd_kernel_traitsILi128ELi16ELi1ELb1ELb1ELb0ELb0EffEEv13SSMParamsBase,@"STO_CUDA_ENTRY STV_DEFAULT"
_Z25selective_scan_fwd_kernelI32Selective_Scan_fwd_kernel_traitsILi128ELi16ELi1ELb1ELb1ELb0ELb0EffEEv13SSMParamsBase:
.text._Z25selective_scan_fwd_kernelI32Selective_Scan_fwd_kernel_traitsILi128ELi16ELi1ELb1ELb1ELb0ELb0EffEEv13SSMParamsBase:
        /* <DEDUP_REMOVED lines=112> */
.L_x_2998:
[----:B------:R-:W-:Y:S01]  /*0700*/  BAR.SYNC.DEFER_BLOCKING 0x0 ;  /* 0x0000000000007b1d */ /* 0x000fe20000010000 */
[----:B--2---:R-:W-:-:S04]  /*0710*/  IADD3 R4, P0, PT, R2, R73, RZ ;  /* 0x0000004902047210 */ /* 0x004fc80007f1e0ff */
[----:B------:R-:W-:-:S05]  /*0720*/  IADD3.X R5, PT, PT, R3, R69, RZ, P0, !PT ;  /* 0x0000004503057210 */ /* 0x000fca00007fe4ff */
[----:B------:R-:W2:Y:S04]  /*0730*/  LDG.E.128 R8, desc[UR18][R4.64] ;  /* 0x0000001204087981 */ /* 0x000ea8000c1e1d00 */
[----:B------:R-:W3:Y:S04]  /*0740*/  LDG.E.128 R12, desc[UR18][R4.64+0x200] ;  /* 0x00020012040c7981 */ /* 0x000ee8000c1e1d00 */
[----:B------:R-:W4:Y:S04]  /*0750*/  LDG.E.128 R36, desc[UR18][R4.64+0x400] ;  /* 0x0004001204247981 */ /* 0x000f28000c1e1d00 */
[----:B------:R-:W4:Y:S01]  /*0760*/  LDG.E.128 R40, desc[UR18][R4.64+0x600] ;  /* 0x0006001204287981 */ /* 0x000f22000c1e1d00 */
[----:B------:R-:W-:Y:S01]  /*0770*/  IADD3 R16, P0, PT, R2, R71, RZ ;  /* 0x0000004702107210 */ /* 0x000fe20007f1e0ff */
[----:B------:R-:W0:Y:S03]  /*0780*/  S2R R61, SR_LANEID ;  /* 0x00000000003d7919 */ /* 0x000e260000000000 */
[----:B------:R-:W-:-:S02]  /*0790*/  IADD3.X R17, PT, PT, R3, R67, RZ, P0, !PT ;  /* 0x0000004303117210 */ /* 0x000fc400007fe4ff */
[-C--:B0-----:R-:W-:Y:S02]  /*07a0*/  IADD3 R60, PT, PT, R70, R61.reuse, RZ ;  /* 0x0000003d463c7210 */ /* 0x081fe40007ffe0ff */
[----:B------:R-:W-:Y:S02]  /*07b0*/  IADD3 R58, PT, PT, R66, R61, RZ ;  /* 0x0000003d423a7210 */ /* 0x000fe40007ffe0ff */
        /* <DEDUP_REMOVED lines=8> */
[----:B------:R-:W-:Y:S01]  /*0840*/  LDS.128 R20, [R58+0x10] ;  /* 0x000010003a147984 */ /* 0x000fe20000000c00 */
[----:B0-----:R-:W0:Y:S03]  /*0850*/  LDC R37, c[0x0][0x38c] ;  /* 0x0000e300ff257b82 */ /* 0x001e260000000800 */
[----:B------:R-:W-:Y:S04]  /*0860*/  LDS.128 R24, [R58+0x20] ;  /* 0x000020003a187984 */ /* 0x000fe80000000c00 */
[----:B------:R-:W-:Y:S01]  /*0870*/  LDS.128 R28, [R58+0x30] ;  /* 0x000030003a1c7984 */ /* 0x000fe20000000c00 */
[----:B------:R-:W-:Y:S06]  /*0880*/  BAR.SYNC.DEFER_BLOCKING 0x0 ;  /* 0x0000000000007b1d */ /* 0x000fec0000010000 */
[----:B------:R-:W2:Y:S04]  /*0890*/  LDG.E.128 R44, desc[UR18][R16.64] ;  /* 0x00000012102c7981 */ /* 0x000ea8000c1e1d00 */
[----:B------:R-:W3:Y:S04]  /*08a0*/  LDG.E.128 R48, desc[UR18][R16.64+0x200] ;  /* 0x0002001210307981 */ /* 0x000ee8000c1e1d00 */
[----:B------:R-:W4:Y:S04]  /*08b0*/  LDG.E.128 R52, desc[UR18][R16.64+0x400] ;  /* 0x0004001210347981 */ /* 0x000f28000c1e1d00 */
[----:B-1----:R-:W4:Y:S01]  /*08c0*/  LDG.E.128 R40, desc[UR18][R16.64+0x600] ;  /* 0x0006001210287981 */ /* 0x002f22000c1e1d00 */
[----:B------:R-:W-:Y:S03]  /*08d0*/  BSSY.RECONVERGENT B0, `(.L_x_2960) ;  /* 0x0000038000007945 */ /* 0x000fe60003800200 */
        /* <DEDUP_REMOVED lines=8> */
[----:B------:R3:W0:Y:S01]  /*0960*/  LDS.128 R4, [R58+0x30] ;  /* 0x000030003a047984 */ /* 0x0006220000000c00 */
        /* <DEDUP_REMOVED lines=15> */
[----:B0--34-:R-:W-:Y:S10]  /*0a60*/  @P0 BRA `(.L_x_2961) ;  /* 0x0000000000780947 */ /* 0x019ff40003800000 */
        /* <DEDUP_REMOVED lines=30> */
.L_x_2961:
[----:B------:R-:W-:Y:S05]  /*0c50*/  BSYNC.RECONVERGENT B0 ;  /* 0x0000000000007941 */ /* 0x000fea0003800200 */
.L_x_2960:
        /* <DEDUP_REMOVED lines=34> */
.L_x_2963:
[----:B------:R-:W-:Y:S05]  /*0e80*/  BSYNC.RECONVERGENT B0 ;  /* 0x0000000000007941 */ /* 0x000fea0003800200 */
.L_x_2962:
        /* <DEDUP_REMOVED lines=36> */
.L_x_2965:
[----:B------:R-:W-:Y:S05]  /*10d0*/  BSYNC.RECONVERGENT B0 ;  /* 0x0000000000007941 */ /* 0x000fea0003800200 */
.L_x_2964:
        /* <DEDUP_REMOVED lines=34> */
.L_x_2967:
[----:B------:R-:W-:Y:S05]  /*1300*/  BSYNC.RECONVERGENT B0 ;  /* 0x0000000000007941 */ /* 0x000fea0003800200 */
.L_x_2966:
        /* <DEDUP_REMOVED lines=36> */
.L_x_2969:
[----:B------:R-:W-:Y:S05]  /*1550*/  BSYNC.RECONVERGENT B0 ;  /* 0x0000000000007941 */ /* 0x000fea0003800200 */
.L_x_2968:
        /* <DEDUP_REMOVED lines=34> */
.L_x_2971:
[----:B------:R-:W-:Y:S05]  /*1780*/  BSYNC.RECONVERGENT B0 ;  /* 0x0000000000007941 */ /* 0x000fea0003800200 */
.L_x_2970:
        /* <DEDUP_REMOVED lines=36> */
.L_x_2973:
[----:B------:R-:W-:Y:S05]  /*19d0*/  BSYNC.RECONVERGENT B0 ;  /* 0x0000000000007941 */ /* 0x000fea0003800200 */
.L_x_2972:
        /* <DEDUP_REMOVED lines=34> */
.L_x_2975:
[----:B------:R-:W-:Y:S05]  /*1c00*/  BSYNC.RECONVERGENT B0 ;  /* 0x0000000000007941 */ /* 0x000fea0003800200 */
.L_x_2974:
        /* <DEDUP_REMOVED lines=36> */
.L_x_2977:
[----:B------:R-:W-:Y:S05]  /*1e50*/  BSYNC.RECONVERGENT B0 ;  /* 0x0000000000007941 */ /* 0x000fea0003800200 */
.L_x_2976:
        /* <DEDUP_REMOVED lines=34> */
.L_x_2979:
[----:B------:R-:W-:Y:S05]  /*2080*/  BSYNC.RECONVERGENT B0 ;  /* 0x0000000000007941 */ /* 0x000fea0003800200 */
.L_x_2978:
        /* <DEDUP_REMOVED lines=39> */
.L_x_2981:
[----:B------:R-:W-:Y:S05]  /*2300*/  BSYNC.RECONVERGENT B0 ;  /* 0x0000000000007941 */ /* 0x000fea0003800200 */
.L_x_2980:
        /* <DEDUP_REMOVED lines=32> */
.L_x_2983:
[----:B------:R-:W-:Y:S05]  /*2510*/  BSYNC.RECONVERGENT B0 ;  /* 0x0000000000007941 */ /* 0x000fea0003800200 */
.L_x_2982:
        /* <DEDUP_REMOVED lines=32> */
.L_x_2985:
[----:B------:R-:W-:Y:S05]  /*2720*/  BSYNC.RECONVERGENT B0 ;  /* 0x0000000000007941 */ /* 0x000fea0003800200 */
.L_x_2984:
        /* <DEDUP_REMOVED lines=32> */
.L_x_2987:
[----:B------:R-:W-:Y:S05]  /*2930*/  BSYNC.RECONVERGENT B0 ;  /* 0x0000000000007941 */ /* 0x000fea0003800200 */
.L_x_2986:
        /* <DEDUP_REMOVED lines=32> */
.L_x_2989:
[----:B------:R-:W-:Y:S05]  /*2b40*/  BSYNC.RECONVERGENT B0 ;  /* 0x0000000000007941 */ /* 0x000fea0003800200 */
.L_x_2988:
        /* <DEDUP_REMOVED lines=32> */
.L_x_2991:
[----:B------:R-:W-:Y:S05]  /*2d50*/  BSYNC.RECONVERGENT B0 ;  /* 0x0000000000007941 */ /* 0x000fea0003800200 */
.L_x_2990:
        /* <DEDUP_REMOVED lines=19> */
[----:B------:R-:W0:Y:S01]  /*2e90*/  LDC.64 R48, c[0x0][0x3c0] ;  /* 0x0000f000ff307b82 */ /* 0x000e220000000a00 */
[----:B------:R-:W-:Y:S01]  /*2ea0*/  ISETP.NE.AND P0, PT, R68, RZ, PT ;  /* 0x000000ff4400720c */ /* 0x000fe20003f05270 */
[----:B------:R-:W-:Y:S01]  /*2eb0*/  FMUL.FTZ R99, R32, R59 ;  /* 0x0000003b20637220 */ /* 0x000fe20000410000 */
[----:B------:R-:W-:Y:S01]  /*2ec0*/  IADD3 R54, P1, PT, R62, R65, RZ ;  /* 0x000000413e367210 */ /* 0x000fe20007f3e0ff */
        /* <DEDUP_REMOVED lines=14> */
[----:B------:R-:W-:Y:S01]  /*2fb0*/  FMUL.FTZ R110, R29, R94 ;  /* 0x0000005e1d6e7220 */ /* 0x000fe20000410000 */
[----:B------:R-:W-:Y:S01]  /*2fc0*/  FMUL.FTZ R115, R30, R97 ;  /* 0x000000611e737220 */ /* 0x000fe20000410000 */
[----:B------:R-:W-:Y:S01]  /*2fd0*/  FMUL.FTZ R114, R31, R96 ;  /* 0x000000601f727220 */ /* 0x000fe20000410000 */
[----:B------:R-:W-:Y:S01]  /*2fe0*/  IMAD R117, R68, R37, RZ ;  /* 0x0000002544757224 */ /* 0x000fe200078e02ff */
[----:B------:R-:W-:Y:S01]  /*2ff0*/  IADD3 R118, PT, PT, -R37, RZ, RZ ;  /* 0x000000ff25767210 */ /* 0x000fe20007ffe1ff */
[----:B------:R-:W-:Y:S01]  /*3000*/  UIADD3 UR5, UPT, UPT, UR4, 0x2150, URZ ;  /* 0x0000215004057890 */ /* 0x000fe2000fffe0ff */
[----:B------:R-:W-:-:S02]  /*3010*/  MOV R88, R76 ;  /* 0x0000004c00587202 */ /* 0x000fc40000000f00 */
[----:B------:R-:W-:Y:S02]  /*3020*/  MOV R89, R74 ;  /* 0x0000004a00597202 */ /* 0x000fe40000000f00 */
[----:B------:R-:W-:Y:S02]  /*3030*/  ISETP.EQ.AND P0, PT, R113, RZ, P0 ;  /* 0x000000ff7100720c */ /* 0x000fe40000702270 */
[----:B------:R-:W-:Y:S02]  /*3040*/  MOV R119, R77 ;  /* 0x0000004d00777202 */ /* 0x000fe40000000f00 */
[----:B------:R-:W-:Y:S02]  /*3050*/  MOV R116, R75 ;  /* 0x0000004b00747202 */ /* 0x000fe40000000f00 */
[----:B------:R-:W-:Y:S02]  /*3060*/  IADD3.X R55, PT, PT, R3, R63, RZ, P1, !PT ;  /* 0x0000003f03377210 */ /* 0x000fe40000ffe4ff */
[----:B0-----:R-:W-:-:S02]  /*3070*/  SHF.L.U64.HI R49, R48, 0x2, R49 ;  /* 0x0000000230317819 */ /* 0x001fc40000010231 */
[----:B-1----:R-:W-:Y:S02]  /*3080*/  SHF.L.U64.HI R51, R50, 0x2, R51 ;  /* 0x0000000232337819 */ /* 0x002fe40000010233 */
[----:B--2---:R-:W-:-:S07]  /*3090*/  SHF.L.U64.HI R120, R52, 0x2, R53 ;  /* 0x0000000234787819 */ /* 0x004fce0000010235 */
.L_x_2997:
[----:B--2---:R-:W2:Y:S04]  /*30a0*/  LDG.E.128 R20, desc[UR18][R54.64+-0x400] ;  /* 0xfffc001236147981 */ /* 0x004ea8000c1e1d00 */
[----:B------:R-:W3:Y:S04]  /*30b0*/  LDG.E.128 R24, desc[UR18][R54.64+-0x200] ;  /* 0xfffe001236187981 */ /* 0x000ee8000c1e1d00 */
[----:B0-----:R-:W4:Y:S04]  /*30c0*/  LDG.E.128 R28, desc[UR18][R54.64] ;  /* 0x00000012361c7981 */ /* 0x001f28000c1e1d00 */
[----:B------:R-:W4:Y:S04]  /*30d0*/  LDG.E.128 R32, desc[UR18][R54.64+0x200] ;  /* 0x0002001236207981 */ /* 0x000f28000c1e1d00 */
[----:B------:R-:W4:Y:S01]  /*30e0*/  LDG.E R53, desc[UR18][R88.64] ;  /* 0x0000001258357981 */ /* 0x000f22000c1e1900 */
[----:B------:R-:W-:Y:S01]  /*30f0*/  ISETP.GE.AND P1, PT, R61, 0x1, PT ;  /* 0x000000013d00780c */ /* 0x000fe20003f26270 */
[----:B------:R-:W0:Y:S02]  /*3100*/  S2UR UR6, SR_CgaCtaId ;  /* 0x00000000000679c3 */ /* 0x000e240000008800 */
[----:B--2---:R1:W-:Y:S04]  /*3110*/  STS.128 [R60], R20 ;  /* 0x000000143c007388 */ /* 0x0043e80000000c00 */
[----:B---3--:R-:W-:Y:S04]  /*3120*/  STS.128 [R60+0x200], R24 ;  /* 0x000200183c007388 */ /* 0x008fe80000000c00 */
[----:B----4-:R-:W-:Y:S04]  /*3130*/  STS.128 [R60+0x400], R28 ;  /* 0x0004001c3c007388 */ /* 0x010fe80000000c00 */
[----:B------:R2:W-:Y:S01]  /*3140*/  STS.128 [R60+0x600], R32 ;  /* 0x000600203c007388 */ /* 0x0005e20000000c00 */
[----:B------:R-:W-:-:S03]  /*3150*/  NOP ;  /* 0x0000000000007918 */ /* 0x000fc60000000000 */
[----:B------:R-:W3:Y:S01]  /*3160*/  LDS.128 R44, [R58] ;  /* 0x000000003a2c7984 */ /* 0x000ee20000000c00 */
[----:B------:R-:W-:-:S03]  /*3170*/  FMUL.FTZ R130, R53, 1.4426950216293334961 ;  /* 0x3fb8aa3b35827820 */ /* 0x000fc60000410000 */
[----:B------:R-:W4:Y:S01]  /*3180*/  LDS.128 R36, [R58+0x10] ;  /* 0x000010003a247984 */ /* 0x000f220000000c00 */
[C---:B------:R-:W-:Y:S01]  /*3190*/  FMUL.FTZ R122, R130.reuse, R56 ;  /* 0x00000038827a7220 */ /* 0x040fe20000410000 */
[C---:B-1----:R-:W-:Y:S01]  /*31a0*/  FMUL.FTZ R20, R130.reuse, R57 ;  /* 0x0000003982147220 */ /* 0x042fe20000410000 */
[C---:B------:R-:W-:Y:S01]  /*31b0*/  FMUL.FTZ R53, R130.reuse, R59 ;  /* 0x0000003b82357220 */ /* 0x040fe20000410000 */
[----:B------:R-:W1:Y:S01]  /*31c0*/  LDS.128 R40, [R58+0x20] ;  /* 0x000020003a287984 */ /* 0x000e620000000c00 */
[C---:B--2---:R-:W-:Y:S01]  /*31d0*/  FMUL.FTZ R33, R130.reuse, R0 ;  /* 0x0000000082217220 */ /* 0x044fe20000410000 */
[----:B------:R2:W-:Y:S01]  /*31e0*/  MUFU.EX2 R32, R20 ;  /* 0x0000001400207308 */ /* 0x0005e20000000800 */
        /* <DEDUP_REMOVED lines=8> */
[----:B--2---:R-:W2:Y:S01]  /*3270*/  LDS.128 R20, [R58+0x30] ;  /* 0x000030003a147984 */ /* 0x004ea20000000c00 */
[C---:B------:R-:W-:Y:S01]  /*3280*/  FMUL.FTZ R128, R130.reuse, R92 ;  /* 0x0000005c82807220 */ /* 0x040fe20000410000 */
[C---:B------:R-:W-:Y:S01]  /*3290*/  FMUL.FTZ R127, R130.reuse, R95 ;  /* 0x0000005f827f7220 */ /* 0x040fe20000410000 */
[----:B------:R-:W-:Y:S01]  /*32a0*/  MUFU.EX2 R34, R34 ;  /* 0x0000002200227308 */ /* 0x000fe20000000800 */
[C---:B------:R-:W-:Y:S01]  /*32b0*/  FMUL.FTZ R129, R130.reuse, R94 ;  /* 0x0000005e82817220 */ /* 0x040fe20000410000 */
[----:B------:R-:W-:-:S02]  /*32c0*/  FMUL.FTZ R131, R130, R96 ;  /* 0x0000006082837220 */ /* 0x000fc40000410000 */
[----:B------:R-:W-:Y:S04]  /*32d0*/  MUFU.EX2 R35, R35 ;  /* 0x0000002300237308 */ /* 0x000fe80000000800 */
[----:B------:R-:W1:Y:S04]  /*32e0*/  MUFU.EX2 R53, R53 ;  /* 0x0000003500357308 */ /* 0x000e680000000800 */
[----:B------:R-:W-:Y:S04]  /*32f0*/  MUFU.EX2 R123, R123 ;  /* 0x0000007b007b7308 */ /* 0x000fe80000000800 */
[----:B------:R-:W-:Y:S01]  /*3300*/  MUFU.EX2 R126, R126 ;  /* 0x0000007e007e7308 */ /* 0x000fe20000000800 */
[----:B---3--:R-:W-:Y:S01]  /*3310*/  FMUL.FTZ R44, R99, R44 ;  /* 0x0000002c632c7220 */ /* 0x008fe20000410000 */
[----:B------:R-:W-:Y:S01]  /*3320*/  FMUL.FTZ R45, R98, R45 ;  /* 0x0000002d622d7220 */ /* 0x000fe20000410000 */
[----:B------:R-:W-:Y:S01]  /*3330*/  FMUL.FTZ R121, R101, R46 ;  /* 0x0000002e65797220 */ /* 0x000fe20000410000 */
[----:B------:R-:W-:Y:S01]  /*3340*/  FMUL.FTZ R46, R100, R47 ;  /* 0x0000002f642e7220 */ /* 0x000fe20000410000 */
[----:B----4-:R-:W-:Y:S01]  /*3350*/  FMUL.FTZ R125, R103, R36 ;  /* 0x00000024677d7220 */ /* 0x010fe20000410000 */
[----:B0-----:R-:W-:Y:S01]  /*3360*/  FFMA.FTZ R26, R44, R122, R45 ;  /* 0x0000007a2c1a7223 */ /* 0x001fe2000001002d */
[----:B------:R0:W3:Y:S01]  /*3370*/  MUFU.EX2 R47, R24 ;  /* 0x00000018002f7308 */ /* 0x0000e20000000800 */
[----:B------:R-:W-:Y:S01]  /*3380*/  FMUL.FTZ R36, R102, R37 ;  /* 0x0000002566247220 */ /* 0x000fe20000410000 */
[----:B------:R-:W-:Y:S01]  /*3390*/  FMUL.FTZ R124, R104, R39 ;  /* 0x00000027687c7220 */ /* 0x000fe20000410000 */
[----:B------:R-:W-:Y:S01]  /*33a0*/  FFMA.FTZ R26, R32, R26, R121 ;  /* 0x0000001a201a7223 */ /* 0x000fe20000010079 */
[----:B------:R4:W2:Y:S01]  /*33b0*/  MUFU.EX2 R37, R25 ;  /* 0x0000001900257308 */ /* 0x0008a20000000800 */
[----:B------:R-:W-:Y:S01]  /*33c0*/  FMUL.FTZ R38, R105, R38 ;  /* 0x0000002669267220 */ /* 0x000fe20000410000 */
[----:B------:R-:W-:Y:S01]  /*33d0*/  FMUL.FTZ R39, R130, R93 ;  /* 0x0000005d82277220 */ /* 0x000fe20000410000 */
[----:B------:R-:W-:Y:S01]  /*33e0*/  FFMA.FTZ R26, R33, R26, R46 ;  /* 0x0000001a211a7223 */ /* 0x000fe2000001002e */
[----:B-1----:R-:W-:Y:S01]  /*33f0*/  FMUL.FTZ R27, R53, R122 ;  /* 0x0000007a351b7220 */ /* 0x002fe20000410000 */
[----:B------:R-:W-:Y:S01]  /*3400*/  FMUL.FTZ R40, R107, R40 ;  /* 0x000000286b287220 */ /* 0x000fe20000410000 */
[----:B------:R-:W-:Y:S01]  /*3410*/  MUFU.EX2 R128, R128 ;  /* 0x0000008000807308 */ /* 0x000fe20000000800 */
[----:B------:R-:W-:Y:S01]  /*3420*/  FFMA.FTZ R26, R34, R26, R125 ;  /* 0x0000001a221a7223 */ /* 0x000fe2000001007d */
[----:B0-----:R-:W-:Y:S01]  /*3430*/  FMUL.FTZ R24, R32, R27 ;  /* 0x0000001b20187220 */ /* 0x001fe20000410000 */
[----:B------:R-:W-:Y:S01]  /*3440*/  FMUL.FTZ R41, R106, R41 ;  /* 0x000000296a297220 */ /* 0x000fe20000410000 */
[----:B------:R-:W0:Y:S01]  /*3450*/  MUFU.EX2 R39, R39 ;  /* 0x0000002700277308 */ /* 0x000e220000000800 */
[----:B------:R-:W-:Y:S01]  /*3460*/  FFMA.FTZ R26, R35, R26, R36 ;  /* 0x0000001a231a7223 */ /* 0x000fe20000010024 */
[----:B----4-:R-:W-:Y:S01]  /*3470*/  FMUL.FTZ R25, R33, R24 ;  /* 0x0000001821197220 */ /* 0x010fe20000410000 */
[----:B------:R-:W-:Y:S01]  /*3480*/  FMUL.FTZ R42, R109, R42 ;  /* 0x0000002a6d2a7220 */ /* 0x000fe20000410000 */
[----:B------:R-:W1:Y:S01]  /*3490*/  MUFU.EX2 R127, R127 ;  /* 0x0000007f007f7308 */ /* 0x000e620000000800 */
[----:B---3--:R-:W-:Y:S01]  /*34a0*/  FFMA.FTZ R26, R47, R26, R38 ;  /* 0x0000001a2f1a7223 */ /* 0x008fe20000010026 */
[----:B------:R-:W-:Y:S01]  /*34b0*/  FMUL.FTZ R24, R130, R97 ;  /* 0x0000006182187220 */ /* 0x000fe20000410000 */
[----:B------:R-:W-:Y:S01]  /*34c0*/  FMUL.FTZ R43, R108, R43 ;  /* 0x0000002b6c2b7220 */ /* 0x000fe20000410000 */
[----:B------:R-:W3:Y:S01]  /*34d0*/  MUFU.EX2 R129, R129 ;  /* 0x0000008100817308 */ /* 0x000ee20000000800 */
[----:B------:R-:W-:Y:S01]  /*34e0*/  FFMA.FTZ R26, R123, R26, R124 ;  /* 0x0000001a7b1a7223 */ /* 0x000fe2000001007c */
[----:B--2---:R-:W-:Y:S01]  /*34f0*/  FMUL.FTZ R132, R111, R20 ;  /* 0x000000146f847220 */ /* 0x004fe20000410000 */
[----:B------:R-:W-:Y:S01]  /*3500*/  FMUL.FTZ R134, R110, R21 ;  /* 0x000000156e867220 */ /* 0x000fe20000410000 */
[----:B------:R-:W2:Y:S01]  /*3510*/  MUFU.EX2 R130, R24 ;  /* 0x0000001800827308 */ /* 0x000ea20000000800 */
[----:B------:R-:W-:Y:S01]  /*3520*/  FFMA.FTZ R27, R37, R26, R40 ;  /* 0x0000001a251b7223 */ /* 0x000fe20000010028 */
[----:B------:R-:W-:Y:S01]  /*3530*/  FMUL.FTZ R26, R34, R25 ;  /* 0x00000019221a7220 */ /* 0x000fe20000410000 */
[----:B------:R-:W-:Y:S01]  /*3540*/  FMUL.FTZ R133, R115, R22 ;  /* 0x0000001673857220 */ /* 0x000fe20000410000 */
[----:B------:R-:W4:Y:S01]  /*3550*/  MUFU.EX2 R131, R131 ;  /* 0x0000008300837308 */ /* 0x000f220000000800 */
[----:B------:R-:W-:Y:S01]  /*3560*/  FFMA.FTZ R27, R126, R27, R41 ;  /* 0x0000001b7e1b7223 */ /* 0x000fe20000010029 */
[----:B------:R-:W-:Y:S01]  /*3570*/  FMUL.FTZ R26, R35, R26 ;  /* 0x0000001a231a7220 */ /* 0x000fe20000410000 */
[----:B------:R-:W-:-:S02]  /*3580*/  FMUL.FTZ R136, R114, R23 ;  /* 0x0000001772887220 */ /* 0x000fc40000410000 */
[----:B0-----:R-:W-:Y:S01]  /*3590*/  FFMA.FTZ R27, R39, R27, R42 ;  /* 0x0000001b271b7223 */ /* 0x001fe2000001002a */
[----:B------:R-:W-:-:S03]  /*35a0*/  FMUL.FTZ R26, R47, R26 ;  /* 0x0000001a2f1a7220 */ /* 0x000fc60000410000 */
[----:B------:R-:W-:Y:S01]  /*35b0*/  FFMA.FTZ R27, R128, R27, R43 ;  /* 0x0000001b801b7223 */ /* 0x000fe2000001002b */
[----:B------:R-:W-:-:S03]  /*35c0*/  FMUL.FTZ R26, R123, R26 ;  /* 0x0000001a7b1a7220 */ /* 0x000fc60000410000 */
[----:B-1----:R-:W-:Y:S01]  /*35d0*/  FFMA.FTZ R27, R127, R27, R132 ;  /* 0x0000001b7f1b7223 */ /* 0x002fe20000010084 */
[----:B------:R-:W-:-:S03]  /*35e0*/  FMUL.FTZ R21, R37, R26 ;  /* 0x0000001a25157220 */ /* 0x000fc60000410000 */
[----:B---3--:R-:W-:Y:S01]  /*35f0*/  FFMA.FTZ R27, R129, R27, R134 ;  /* 0x0000001b811b7223 */ /* 0x008fe20000010086 */
[----:B------:R-:W-:-:S03]  /*3600*/  FMUL.FTZ R20, R126, R21 ;  /* 0x000000157e147220 */ /* 0x000fc60000410000 */
[----:B--2---:R-:W-:Y:S01]  /*3610*/  FFMA.FTZ R27, R130, R27, R133 ;  /* 0x0000001b821b7223 */ /* 0x004fe20000010085 */
[----:B------:R-:W-:-:S03]  /*3620*/  FMUL.FTZ R21, R39, R20 ;  /* 0x0000001427157220 */ /* 0x000fc60000410000 */
[----:B----4-:R-:W-:Y:S01]  /*3630*/  FFMA.FTZ R22, R131, R27, R136 ;  /* 0x0000001b83167223 */ /* 0x010fe20000010088 */
[----:B------:R-:W-:-:S04]  /*3640*/  FMUL.FTZ R20, R128, R21 ;  /* 0x0000001580147220 */ /* 0x000fc80000410000 */
[----:B------:R-:W0:Y:S01]  /*3650*/  SHFL.UP PT, R23, R22, 0x1, RZ ;  /* 0x0420000016177989 */ /* 0x000e2200000e00ff */
[----:B------:R-:W-:-:S04]  /*3660*/  FMUL.FTZ R20, R127, R20 ;  /* 0x000000147f147220 */ /* 0x000fc80000410000 */
[----:B------:R-:W-:-:S04]  /*3670*/  FMUL.FTZ R21, R129, R20 ;  /* 0x0000001481157220 */ /* 0x000fc80000410000 */
[----:B------:R-:W-:Y:S01]  /*3680*/  FMUL.FTZ R20, R130, R21 ;  /* 0x0000001582147220 */ /* 0x000fe20000410000 */
[----:B------:R-:W-:-:S03]  /*3690*/  MOV R21, R116 ;  /* 0x0000007400157202 */ /* 0x000fc60000000f00 */
[----:B------:R-:W-:-:S05]  /*36a0*/  FMUL.FTZ R137, R131, R20 ;  /* 0x0000001483897220 */ /* 0x000fca0000410000 */
[----:B------:R-:W1:Y:S01]  /*36b0*/  SHFL.UP PT, R20, R137, 0x1, RZ ;  /* 0x0420000089147989 */ /* 0x000e6200000e00ff */
[----:B0-----:R-:W-:-:S05]  /*36c0*/  FFMA.FTZ R23, R137, R23, R22 ;  /* 0x0000001789177223 */ /* 0x001fca0000010016 */
[----:B------:R-:W-:-:S05]  /*36d0*/  FSEL R24, R22, R23, !P1 ;  /* 0x0000001716187208 */ /* 0x000fca0004800000 */
[----:B------:R-:W0:Y:S01]  /*36e0*/  SHFL.UP PT, R23, R24, 0x2, RZ ;  /* 0x0440000018177989 */ /* 0x000e2200000e00ff */
[----:B-1----:R-:W-:Y:S01]  /*36f0*/  @P1 FMUL.FTZ R137, R137, R20 ;  /* 0x0000001489891220 */ /* 0x002fe20000410000 */
[----:B------:R-:W-:-:S04]  /*3700*/  MOV R20, R119 ;  /* 0x0000007700147202 */ /* 0x000fc80000000f00 */
[----:B------:R-:W1:Y:S01]  /*3710*/  SHFL.UP PT, R22, R137, 0x2, RZ ;  /* 0x0440000089167989 */ /* 0x000e6200000e00ff */
[----:B------:R-:W-:-:S03]  /*3720*/  ISETP.GE.AND P1, PT, R61, 0x2, PT ;  /* 0x000000023d00780c */ /* 0x000fc60003f26270 */
[----:B------:R2:W5:Y:S01]  /*3730*/  LDG.E R135, desc[UR18][R20.64] ;  /* 0x0000001214877981 */ /* 0x000562000c1e1900 */
[----:B------:R-:W-:Y:S01]  /*3740*/  HFMA2 R28, -RZ, RZ, 1.875, 0 ;  /* 0x3f800000ff1c7431 */ /* 0x000fe200000001ff */
[----:B------:R-:W-:Y:S01]  /*3750*/  MOV R29, RZ ;  /* 0x000000ff001d7202 */ /* 0x000fe20000000f00 */
[----:B------:R-:W-:Y:S01]  /*3760*/  UMOV UR4, 0x400 ;  /* 0x0000040000047882 */ /* 0x000fe20000000000 */
[----:B------:R-:W-:Y:S01]  /*3770*/  ISETP.NE.AND P2, PT, R112, 0x2, PT ;  /* 0x000000027000780c */ /* 0x000fe20003f45270 */
[----:B------:R-:W-:Y:S01]  /*3780*/  ULEA UR4, UR6, UR4, 0x18 ;  /* 0x0000000406047291 */ /* 0x000fe2000f8ec0ff */
[----:B------:R-:W-:Y:S01]  /*3790*/  ISETP.GE.U32.AND P3, PT, R79, 0x20, PT ;  /* 0x000000204f00780c */ /* 0x000fe20003f66070 */
[----:B0-----:R-:W-:Y:S01]  /*37a0*/  FFMA.FTZ R23, R137, R23, R24 ;  /* 0x0000001789177223 */ /* 0x001fe20000010018 */
[----:B------:R-:W-:Y:S01]  /*37b0*/  @P0 LDS.64 R28, [UR5] ;  /* 0x00000005ff1c0984 */ /* 0x000fe20008000a00 */
[----:B------:R-:W-:Y:S03]  /*37c0*/  BSSY.RECONVERGENT B0, `(.L_x_2993) ;  /* 0x000003a000007945 */ /* 0x000fe60003800200 */
[----:B------:R-:W-:-:S05]  /*37d0*/  FSEL R26, R24, R23, !P1 ;  /* 0x00000017181a7208 */ /* 0x000fca0004800000 */
[----:B------:R-:W0:Y:S01]  /*37e0*/  SHFL.UP PT, R23, R26, 0x4, RZ ;  /* 0x048000001a177989 */ /* 0x000e2200000e00ff */
[----:B-1----:R-:W-:Y:S01]  /*37f0*/  @P1 FMUL.FTZ R137, R137, R22 ;  /* 0x0000001689891220 */ /* 0x002fe20000410000 */
[----:B------:R-:W-:-:S04]  /*3800*/  ISETP.GE.AND P1, PT, R61, 0x4, PT ;  /* 0x000000043d00780c */ /* 0x000fc80003f26270 */
[----:B------:R-:W1:Y:S01]  /*3810*/  SHFL.UP PT, R22, R137, 0x4, RZ ;  /* 0x0480000089167989 */ /* 0x000e6200000e00ff */
[----:B0-----:R-:W-:-:S05]  /*3820*/  FFMA.FTZ R23, R137, R23, R26 ;  /* 0x0000001789177223 */ /* 0x001fca000001001a */
[----:B------:R-:W-:-:S03]  /*3830*/  FSEL R24, R26, R23, !P1 ;  /* 0x000000171a187208 */ /* 0x000fc60004800000 */
[----:B-1----:R-:W-:Y:S01]  /*3840*/  @P1 FMUL.FTZ R137, R137, R22 ;  /* 0x0000001689891220 */ /* 0x002fe20000410000 */
[----:B------:R-:W-:Y:S01]  /*3850*/  ISETP.GE.AND P1, PT, R61, 0x8, PT ;  /* 0x000000083d00780c */ /* 0x000fe20003f26270 */
[----:B--2---:R-:W0:Y:S04]  /*3860*/  SHFL.UP PT, R21, R24, 0x8, RZ ;  /* 0x0500000018157989 */ /* 0x004e2800000e00ff */
[----:B------:R-:W1:Y:S01]  /*3870*/  SHFL.UP PT, R20, R137, 0x8, RZ ;  /* 0x0500000089147989 */ /* 0x000e6200000e00ff */
[----:B0-----:R-:W-:-:S07]  /*3880*/  FFMA.FTZ R21, R137, R21, R24 ;  /* 0x0000001589157223 */ /* 0x001fce0000010018 */
[----:B-1----:R-:W-:Y:S01]  /*3890*/  @P1 FMUL.FTZ R137, R137, R20 ;  /* 0x0000001489891220 */ /* 0x002fe20000410000 */
[----:B------:R-:W-:Y:S02]  /*38a0*/  FSEL R138, R24, R21, !P1 ;  /* 0x00000015188a7208 */ /* 0x000fe40004800000 */
[----:B------:R-:W-:Y:S02]  /*38b0*/  ISETP.NE.AND P1, PT, R61, 0x1f, PT ;  /* 0x0000001f3d00780c */ /* 0x000fe40003f25270 */
[----:B------:R-:W0:Y:S04]  /*38c0*/  SHFL.UP PT, R30, R137, 0x10, RZ ;  /* 0x06000000891e7989 */ /* 0x000e2800000e00ff */
[----:B------:R-:W1:Y:S01]  /*38d0*/  SHFL.UP PT, R31, R138, 0x10, RZ ;  /* 0x060000008a1f7989 */ /* 0x000e6200000e00ff */
[C---:B0-----:R-:W-:Y:S01]  /*38e0*/  FMUL.FTZ R30, R137.reuse, R30 ;  /* 0x0000001e891e7220 */ /* 0x041fe20000410000 */
[----:B-1----:R-:W-:-:S05]  /*38f0*/  FFMA.FTZ R31, R137, R31, R138 ;  /* 0x0000001f891f7223 */ /* 0x002fca000001008a */
[----:B------:R-:W-:Y:S01]  /*3900*/  @!P1 STS.64 [R64+0x2110], R30 ;  /* 0x0021101e40009388 */ /* 0x000fe20000000a00 */
[----:B------:R-:W-:Y:S01]  /*3910*/  BAR.SYNC.DEFER_BLOCKING 0x0 ;  /* 0x0000000000007b1d */ /* 0x000fe20000010000 */
[----:B------:R-:W-:-:S04]  /*3920*/  ISETP.GE.AND P1, PT, R61, 0x10, PT ;  /* 0x000000103d00780c */ /* 0x000fc80003f26270 */
[----:B------:R-:W-:Y:S02]  /*3930*/  FSEL R137, R137, R30, !P1 ;  /* 0x0000001e89897208 */ /* 0x000fe40004800000 */
[----:B------:R-:W-:Y:S02]  /*3940*/  FSEL R138, R138, R31, !P1 ;  /* 0x0000001f8a8a7208 */ /* 0x000fe40004800000 */
[----:B------:R-:W-:Y:S02]  /*3950*/  ISETP.NE.AND P1, PT, R112, 0x1, PT ;  /* 0x000000017000780c */ /* 0x000fe40003f25270 */
        /* <DEDUP_REMOVED lines=17> */
[----:B------:R-:W-:-:S02]  /*3a70*/  FSEL R83, R20, R83, !P1 ;  /* 0x0000005314537208 */ /* 0x000fc40004800000 */
[----:B------:R-:W-:Y:S01]  /*3a80*/  @P3 ISETP.NE.AND P1, PT, R61, RZ, PT ;  /* 0x000000ff3d00320c */ /* 0x000fe20003f25270 */
[C---:B------:R-:W-:Y:S01]  /*3a90*/  @P3 FFMA.FTZ R21, R137.reuse, R82, R138 ;  /* 0x0000005289153223 */ /* 0x040fe2000001008a */
[----:B------:R-:W-:Y:S01]  /*3aa0*/  @P3 MOV R20, R28 ;  /* 0x0000001c00143202 */ /* 0x000fe20000000f00 */
        /* <DEDUP_REMOVED lines=11> */
.L_x_2994:
[----:B------:R-:W-:Y:S05]  /*3b60*/  BSYNC.RECONVERGENT B0 ;  /* 0x0000000000007941 */ /* 0x000fea0003800200 */
.L_x_2993:
        /* <DEDUP_REMOVED lines=23> */
[----:B------:R-:W-:Y:S01]  /*3ce0*/  SHF.R.S32.HI R25, RZ, 0x1f, R117 ;  /* 0x0000001fff197819 */ /* 0x000fe20000011475 */
[----:B------:R2:W-:Y:S01]  /*3cf0*/  STS.64 [UR5], R20 ;  /* 0x00000014ff007988 */ /* 0x0005e20008000a05 */
[----:B------:R-:W-:-:S04]  /*3d00*/  IADD3 R24, P1, PT, R72, R117, RZ ;  /* 0x0000007548187210 */ /* 0x000fc80007f3e0ff */
[----:B------:R-:W-:Y:S02]  /*3d10*/  LEA.HI.X.SX32 R25, R72, R25, 0x1, P1 ;  /* 0x0000001948197211 */ /* 0x000fe400008f0eff */
[----:B-1----:R-:W-:-:S04]  /*3d20*/  LEA R22, P1, R24, R22, 0x3 ;  /* 0x0000001618167211 */ /* 0x002fc800078218ff */
[----:B------:R-:W-:-:S05]  /*3d30*/  LEA.HI.X R23, R24, R23, R25, 0x3, P1 ;  /* 0x0000001718177211 */ /* 0x000fca00008f1c19 */
[----:B------:R2:W-:Y:S04]  /*3d40*/  STG.E.64 desc[UR18][R22.64], R20 ;  /* 0x0000001416007986 */ /* 0x0005e8000c101b12 */
.L_x_2996:
[----:B------:R-:W-:Y:S05]  /*3d50*/  BSYNC.RECONVERGENT B0 ;  /* 0x0000000000007941 */ /* 0x000fea0003800200 */
.L_x_2995:
[----:B------:R-:W-:Y:S01]  /*3d60*/  LEA R54, P1, R48, R54, 0x2 ;  /* 0x0000003630367211 */ /* 0x000fe200078210ff */
[----:B------:R-:W-:Y:S01]  /*3d70*/  UIADD3 UR5, UPT, UPT, UR5, 0x8, URZ ;  /* 0x0000000805057890 */ /* 0x000fe2000fffe0ff */
[----:B------:R-:W-:Y:S01]  /*3d80*/  IADD3 R118, PT, PT, R118, 0x1, RZ ;  /* 0x0000000176767810 */ /* 0x000fe20007ffe0ff */
[----:B-----5:R-:W-:Y:S01]  /*3d90*/  FFMA.FTZ R4, R135, R44, R4 ;  /* 0x0000002c87047223 */ /* 0x020fe20000010004 */
[----:B------:R-:W-:Y:S01]  /*3da0*/  IADD3.X R55, PT, PT, R55, R49, RZ, P1, !PT ;  /* 0x0000003137377210 */ /* 0x000fe20000ffe4ff */
[C---:B------:R-:W-:Y:S01]  /*3db0*/  FFMA.FTZ R5, R135.reuse, R122, R5 ;  /* 0x0000007a87057223 */ /* 0x040fe20000010005 */
[----:B------:R-:W-:Y:S01]  /*3dc0*/  ISETP.NE.AND P1, PT, R118, RZ, PT ;  /* 0x000000ff7600720c */ /* 0x000fe20003f25270 */
[C---:B------:R-:W-:Y:S01]  /*3dd0*/  FFMA.FTZ R6, R135.reuse, R121, R6 ;  /* 0x0000007987067223 */ /* 0x040fe20000010006 */
[----:B------:R-:W-:Y:S01]  /*3de0*/  LEA R119, P2, R50, R119, 0x2 ;  /* 0x0000007732777211 */ /* 0x000fe200078410ff */
[C---:B------:R-:W-:Y:S01]  /*3df0*/  FFMA.FTZ R7, R135.reuse, R46, R7 ;  /* 0x0000002e87077223 */ /* 0x040fe20000010007 */
        /* <DEDUP_REMOVED lines=15> */
[----:B------:R-:W-:Y:S01]  /*3ef0*/  IADD3.X R89, PT, PT, R89, R120, RZ, P3, !PT ;  /* 0x0000007859597210 */ /* 0x000fe20001ffe4ff */
[----:B------:R-:W-:Y:S06]  /*3f00*/  @P1 BRA `(.L_x_2997) ;  /* 0xfffffff000641947 */ /* 0x000fec000383ffff */
.L_x_2992:
[----:B------:R-:W-:Y:S01]  /*3f10*/  BAR.SYNC.DEFER_BLOCKING 0x0 ;  /* 0x0000000000007b1d */ /* 0x000fe20000010000 */
[----:B------:R-:W-:Y:S02]  /*3f20*/  IADD3 R62, P1, PT, R62, 0x2000, RZ ;  /* 0x000020003e3e7810 */ /* 0x000fe40007f3e0ff */
[----:B------:R-:W-:Y:S02]  /*3f30*/  IADD3 R71, P2, PT, R71, 0x2000, RZ ;  /* 0x0000200047477810 */ /* 0x000fe40007f5e0ff */
[----:B------:R-:W-:-:S03]  /*3f40*/  IADD3 R73, P3, PT, R73, 0x2000, RZ ;  /* 0x0000200049497810 */ /* 0x000fc60007f7e0ff */
[----:B------:R-:W1:Y:S01]  /*3f50*/  LDC.64 R36, c[0x0][0x420] ;  /* 0x00010800ff247b82 */ /* 0x000e620000000a00 */
[----:B------:R-:W3:Y:S01]  /*3f60*/  LDCU UR5, c[0x0][0x394] ;  /* 0x00007280ff0577ac */ /* 0x000ee20008000800 */
[----:B------:R-:W-:Y:S02]  /*3f70*/  IADD3.X R63, PT, PT, RZ, R63, RZ, P1, !PT ;  /* 0x0000003fff3f7210 */ /* 0x000fe40000ffe4ff */
[----:B------:R-:W-:Y:S02]  /*3f80*/  IADD3.X R67, PT, PT, RZ, R67, RZ, P2, !PT ;  /* 0x00000043ff437210 */ /* 0x000fe400017fe4ff */
[----:B------:R-:W-:Y:S02]  /*3f90*/  IADD3.X R69, PT, PT, RZ, R69, RZ, P3, !PT ;  /* 0x00000045ff457210 */ /* 0x000fe40001ffe4ff */
[----:B------:R-:W4:Y:S08]  /*3fa0*/  LDC.64 R38, c[0x0][0x428] ;  /* 0x00010a00ff267b82 */ /* 0x000f300000000a00 */
[----:B------:R-:W5:Y:S01]  /*3fb0*/  LDC.64 R40, c[0x0][0x478] ;  /* 0x00011e00ff287b82 */ /* 0x000f620000000a00 */
[----:B------:R0:W-:Y:S04]  /*3fc0*/  STS.128 [R58], R4 ;  /* 0x000000043a007388 */ /* 0x0001e80000000c00 */
[----:B------:R-:W-:Y:S04]  /*3fd0*/  STS.128 [R58+0x10], R8 ;  /* 0x000010083a007388 */ /* 0x000fe80000000c00 */
[----:B------:R-:W-:Y:S04]  /*3fe0*/  STS.128 [R58+0x20], R12 ;  /* 0x0000200c3a007388 */ /* 0x000fe80000000c00 */
[----:B------:R-:W-:Y:S01]  /*3ff0*/  STS.128 [R58+0x30], R16 ;  /* 0x000030103a007388 */ /* 0x000fe20000000c00 */
[----:B------:R-:W-:-:S03]  /*4000*/  NOP ;  /* 0x0000000000007918 */ /* 0x000fc60000000000 */
[----:B--2---:R-:W2:Y:S01]  /*4010*/  LDS.128 R20, [R60] ;  /* 0x000000003c147984 */ /* 0x004ea20000000c00 */
        /* <DEDUP_REMOVED lines=12> */
[----:B------:R-:W-:-:S04]  /*40e0*/  IADD3 R4, P0, PT, R2, R5, RZ ;  /* 0x0000000502047210 */ /* 0x000fc80007f1e0ff */
[----:B------:R-:W-:Y:S02]  /*40f0*/  IADD3.X R5, PT, PT, R3, R7, RZ, P0, !PT ;  /* 0x0000000703057210 */ /* 0x000fe400007fe4ff */
[----:B---3--:R-:W-:-:S03]  /*4100*/  ISETP.GE.AND P0, PT, R68, UR5, PT ;  /* 0x0000000544007c0c */ /* 0x008fc6000bf06270 */
[----:B--2---:R2:W-:Y:S04]  /*4110*/  STG.E.128 desc[UR18][R4.64], R20 ;  /* 0x0000001404007986 */ /* 0x0045e8000c101d12 */
[----:B0-----:R2:W-:Y:S04]  /*4120*/  STG.E.128 desc[UR18][R4.64+0x200], R24 ;  /* 0x0002001804007986 */ /* 0x0015e8000c101d12 */
[----:B-1----:R2:W-:Y:S04]  /*4130*/  STG.E.128 desc[UR18][R4.64+0x400], R28 ;  /* 0x0004001c04007986 */ /* 0x0025e8000c101d12 */
[----:B------:R2:W-:Y:S01]  /*4140*/  STG.E.128 desc[UR18][R4.64+0x600], R32 ;  /* 0x0006002004007986 */ /* 0x0005e2000c101d12 */
[----:B------:R-:W-:Y:S05]  /*4150*/  @!P0 BRA `(.L_x_2998) ;  /* 0xffffffc400688947 */ /* 0x000fea000383ffff */
[----:B------:R-:W-:Y:S05]  /*4160*/  EXIT ;  /* 0x000000000000794d */ /* 0x000fea0003800000 */
.L_x_2999:
        /* <DEDUP_REMOVED lines=9> */
.L_x_5036:


//--------------------- .text._Z25selective_scan_fwd_kernelI32Selective_Scan_fwd_kernel_traitsILi128ELi16ELi1ELb1ELb1ELb0ELb1EffEEv13SSMParamsBase --------------------------
	.section	.text._Z25selective_scan_fwd_kernelI32Selective_Scan_fwd_kernel_traitsILi128ELi16ELi1ELb1ELb1ELb0ELb1EffEEv13SSMParamsBase,"ax",@progbits
	.align	128
        .global         _Z25selective_scan_fwd_kernelI32Selective_Scan_fwd_kernel_traitsILi128ELi16ELi1ELb1ELb1ELb0ELb1EffEEv13SSMParamsBase
        .type           _Z25selective_scan_fwd_kernelI32Selective_Scan_fwd_kernel_traitsILi128ELi16ELi1ELb1ELb1ELb0ELb1EffEEv13SSMParamsBase,@function
        .size           _Z25selective_scan_fwd_kernelI32Selective_Scan_fwd_kernel_traitsILi128ELi16ELi1ELb1ELb1ELb0ELb1EffEEv13SSMParamsBase,(.L_x_5037 - _Z25selective_scan_fwd_kernelI32Selective_Scan_fwd_kernel_traitsILi128ELi16ELi1ELb1ELb1ELb0ELb1EffEEv13SSMParamsBase)
        .other          _Z25selective_scan_fwd_kernelI32Selective_Scan_fwd_kernel_traitsILi128ELi16ELi1ELb1ELb1ELb0ELb1EffEEv13SSMParamsBase,@"STO_CUDA_ENTRY STV_DEFAULT"
_Z25selective_scan_fwd_kernelI32Selective_Scan_fwd_kernel_traitsILi128ELi16ELi1ELb1ELb1ELb0ELb1EffEEv13SSMParamsBase:
.text._Z25selective_scan_fwd_kernelI32Selective_Scan_fwd_kernel_traitsILi128ELi16ELi1ELb1ELb1ELb0ELb1EffEEv13SSMParamsBase:
        /* <DEDUP_REMOVED lines=112> */
.L_x_3038:
[----:B------:R-:W-:Y:S01]  /*0700*/  BAR.SYNC.DEFER_BLOCKING 0x0 ;  /* 0x0000000000007b1d */ /* 0x000fe20000010000 */
[----:B0-----:R-:W-:-:S04]  /*0710*/  IADD3 R4, P0, PT, R2, R73, RZ ;  /* 0x0000004902047210 */ /* 0x001fc80007f1e0ff */
        /* <DEDUP_REMOVED lines=83> */
.L_x_3001:
[----:B------:R-:W-:Y:S05]  /*0c50*/  BSYNC.RECONVERGENT B0 ;  /* 0x0000000000007941 */ /* 0x000fea0003800200 */
.L_x_3000:
        /* <DEDUP_REMOVED lines=34> */
.L_x_3003:
[----:B------:R-:W-:Y:S05]  /*0e80*/  BSYNC.RECONVERGENT B0 ;  /* 0x0000000000007941 */ /* 0x000fea0003800200 */
.L_x_3002:
        /* <DEDUP_REMOVED lines=36> */
.L_x_3005:
[----:B------:R-:W-:Y:S05]  /*10d0*/  BSYNC.RECONVERGENT B0 ;  /* 0x0000000000007941 */ /* 0x000fea0003800200 */
.L_x_3004:
        /* <DEDUP_REMOVED lines=34> */
.L_x_3007:
[----:B------:R-:W-:Y:S05]  /*1300*/  BSYNC.RECONVERGENT B0 ;  /* 0x0000000000007941 */ /* 0x000fea0003800200 */
.L_x_3006:
        /* <DEDUP_REMOVED lines=36> */
.L_x_3009:
[----:B------:R-:W-:Y:S05]  /*1550*/  BSYNC.RECONVERGENT B0 ;  /* 0x0000000000007941 */ /* 0x000fea0003800200 */
.L_x_3008:
        /* <DEDUP_REMOVED lines=34> */
.L_x_3011:
[----:B------:R-:W-:Y:S05]  /*1780*/  BSYNC.RECONVERGENT B0 ;  /* 0x0000000000007941 */ /* 0x000fea0003800200 */
.L_x_3010:
        /* <DEDUP_REMOVED lines=36> */
.L_x_3013:
[----:B------:R-:W-:Y:S05]  /*19d0*/  BSYNC.RECONVERGENT B0 ;  /* 0x0000000000007941 */ /* 0x000fea0003800200 */
.L_x_3012:
        /* <DEDUP_REMOVED lines=34> */
.L_x_3015:
[----:B------:R-:W-:Y:S05]  /*1c00*/  BSYNC.RECONVERGENT B0 ;  /* 0x0000000000007941 */ /* 0x000fea0003800200 */
.L_x_3014:
        /* <DEDUP_REMOVED lines=36> */
.L_x_3017:
[----:B------:R-:W-:Y:S05]  /*1e50*/  BSYNC.RECONVERGENT B0 ;  /* 0x0000000000007941 */ /* 0x000fea0003800200 */
.L_x_3016:
        /* <DEDUP_REMOVED lines=34> */
.L_x_3019:
[----:B------:R-:W-:Y:S05]  /*2080*/  BSYNC.RECONVERGENT B0 ;  /* 0x0000000000007941 */ /* 0x000fea0003800200 */
.L_x_3018:
        /* <DEDUP_REMOVED lines=39> */
.L_x_3021:
[----:B------:R-:W-:Y:S05]  /*2300*/  BSYNC.RECONVERGENT B0 ;  /* 0x0000000000007941 */ /* 0x000fea0003800200 */
.L_x_3020:
        /* <DEDUP_REMOVED lines=32> */
.L_x_3023:
[----:B------:R-:W-:Y:S05]  /*2510*/  BSYNC.RECONVERGENT B0 ;  /* 0x0000000000007941 */ /* 0x000fea0003800200 */
.L_x_3022:
        /* <DEDUP_REMOVED lines=32> */
.L_x_3025:
[----:B------:R-:W-:Y:S05]  /*2720*/  BSYNC.RECONVERGENT B0 ;  /* 0x0000000000007941 */ /* 0x000fea0003800200 */
.L_x_3024:
        /* <DEDUP_REMOVED lines=32> */
.L_x_3027:
[----:B------:R-:W-:Y:S05]  /*2930*/  BSYNC.RECONVERGENT B0 ;  /* 0x0000000000007941 */ /* 0x000fea0003800200 */
.L_x_3026:
        /* <DEDUP_REMOVED lines=32> */
.L_x_3029:
[----:B------:R-:W-:Y:S05]  /*2b40*/  BSYNC.RECONVERGENT B0 ;  /* 0x0000000000007941 */ /* 0x000fea0003800200 */
.L_x_3028:
        /* <DEDUP_REMOVED lines=32> */
.L_x_3031:
[----:B------:R-:W-:Y:S05]  /*2d50*/  BSYNC.RECONVERGENT B0 ;  /* 0x0000000000007941 */ /* 0x000fea0003800200 */
.L_x_3030:
        /* <DEDUP_REMOVED lines=52> */
.L_x_3037:
        /* <DEDUP_REMOVED lines=172> */
.L_x_3034:
[----:B------:R-:W-:Y:S05]  /*3b60*/  BSYNC.RECONVERGENT B0 ;  /* 0x0000000000007941 */ /* 0x000fea0003800200 */
.L_x_3033:
        /* <DEDUP_REMOVED lines=30> */
.L_x_3036:
[----:B------:R-:W-:Y:S05]  /*3d50*/  BSYNC.RECONVERGENT B0 ;  /* 0x0000000000007941 */ /* 0x000fea0003800200 */
.L_x_3035:
        /* <DEDUP_REMOVED lines=27> */
.L_x_3032:
[----:B------:R-:W-:Y:S01]  /*3f10*/  BAR.SYNC.DEFER_BLOCKING 0x0 ;  /* 0x0000000000007b1d */ /* 0x000fe20000010000 */
[----:B------:R-:W-:Y:S01]  /*3f20*/  SHF.L.U32 R36, R68, 0xb, RZ ;  /* 0x0000000b44247819 */ /* 0x000fe200000006ff */
[----:B------:R-:W-:-:S06]  /*3f30*/  HFMA2 R37, -RZ, RZ, 0, 0 ;  /* 0x00000000ff257431 */ /* 0x000fcc00000001ff */
[----:B------:R-:W1:Y:S01]  /*3f40*/  LDC.64 R42, c[0x0][0x420] ;  /* 0x00010800ff2a7b82 */ /* 0x000e620000000a00 */
[----:B------:R-:W3:Y:S07]  /*3f50*/  LDCU UR5, c[0x0][0x394] ;  /* 0x00007280ff0577ac */ /* 0x000eee0008000800 */
        /* <DEDUP_REMOVED lines=10> */
[----:B------:R-:W3:Y:S01]  /*4000*/  LDS.128 R32, [R60] ;  /* 0x000000003c207984 */ /* 0x000ee20000000c00 */
[C---:B----4-:R-:W-:Y:S01]  /*4010*/  IMAD.WIDE.U32 R38, R81.reuse, R44, R38 ;  /* 0x0000002c51267225 */ /* 0x050fe200078e0026 */
[----:B------:R-:W4:Y:S02]  /*4020*/  LDC.64 R50, c[0x0][0x418] ;  /* 0x00010600ff327b82 */ /* 0x000f240000000a00 */
[----:B0-----:R-:W0:Y:S01]  /*4030*/  LDS.128 R28, [R60+0x200] ;  /* 0x000200003c1c7984 */ /* 0x001e220000000c00 */
[----:B------:R-:W-:Y:S01]  /*4040*/  IMAD R45, R81, R45, R39 ;  /* 0x0000002d512d7224 */ /* 0x000fe200078e0227 */
[C---:B-----5:R-:W-:Y:S02]  /*4050*/  LEA R39, P0, R38.reuse, R46, 0x2 ;  /* 0x0000002e26277211 */ /* 0x060fe400078010ff */
[----:B------:R-:W5:Y:S02]  /*4060*/  LDS.128 R24, [R60+0x400] ;  /* 0x000400003c187984 */ /* 0x000f640000000c00 */
[----:B------:R-:W3:Y:S01]  /*4070*/  LDC.64 R52, c[0x0][0x488] ;  /* 0x00012200ff347b82 */ /* 0x000ee20000000a00 */
[----:B------:R-:W-:Y:S01]  /*4080*/  LEA.HI.X R45, R38, R47, R45, 0x2, P0 ;  /* 0x0000002f262d7211 */ /* 0x000fe200000f142d */
[----:B--2---:R-:W2:Y:S01]  /*4090*/  LDS.128 R20, [R60+0x600] ;  /* 0x000600003c147984 */ /* 0x004ea20000000c00 */
[----:B------:R-:W-:Y:S01]  /*40a0*/  IADD3 R38, P0, PT, R2, R39, RZ ;  /* 0x0000002702267210 */ /* 0x000fe20007f1e0ff */
[----:B-1----:R-:W-:-:S03]  /*40b0*/  IMAD.WIDE.U32 R40, R48, UR20, R36 ;  /* 0x0000001430287c25 */ /* 0x002fc6000f8e0024 */
[----:B------:R-:W-:Y:S01]  /*40c0*/  IADD3.X R39, PT, PT, R3, R45, RZ, P0, !PT ;  /* 0x0000002d03277210 */ /* 0x000fe200007fe4ff */
[----:B------:R-:W-:Y:S02]  /*40d0*/  IMAD R41, R49, UR20, R41 ;  /* 0x0000001431297c24 */ /* 0x000fe4000f8e0229 */
[----:B----4-:R-:W-:-:S04]  /*40e0*/  IMAD.WIDE.U32 R40, R81, R50, R40 ;  /* 0x0000003251287225 */ /* 0x010fc800078e0028 */
[----:B------:R-:W-:Y:S01]  /*40f0*/  IMAD R43, R81, R51, R41 ;  /* 0x00000033512b7224 */ /* 0x000fe200078e0229 */
[----:B---3--:R-:W-:-:S04]  /*4100*/  LEA R41, P1, R40, R52, 0x2 ;  /* 0x0000003428297211 */ /* 0x008fc800078210ff */
[----:B------:R-:W-:Y:S01]  /*4110*/  LEA.HI.X R43, R40, R53, R43, 0x2, P1 ;  /* 0x00000035282b7211 */ /* 0x000fe200008f142b */
[----:B------:R-:W-:Y:S01]  /*4120*/  STG.E.128 desc[UR18][R38.64], R32 ;  /* 0x0000002026007986 */ /* 0x000fe2000c101d12 */
[----:B------:R-:W-:-:S03]  /*4130*/  IADD3 R40, P1, PT, R2, R41, RZ ;  /* 0x0000002902287210 */ /* 0x000fc60007f3e0ff */
[----:B0-----:R-:W-:Y:S01]  /*4140*/  STG.E.128 desc[UR18][R38.64+0x200], R28 ;  /* 0x0002001c26007986 */ /* 0x001fe2000c101d12 */
[----:B------:R-:W-:-:S03]  /*4150*/  IADD3.X R41, PT, PT, R3, R43, RZ, P1, !PT ;  /* 0x0000002b03297210 */ /* 0x000fc60000ffe4ff */
[----:B-----5:R-:W-:Y:S04]  /*4160*/  STG.E.128 desc[UR18][R38.64+0x400], R24 ;  /* 0x0004001826007986 */ /* 0x020fe8000c101d12 */
[----:B--2---:R-:W-:Y:S01]  /*4170*/  STG.E.128 desc[UR18][R38.64+0x600], R20 ;  /* 0x0006001426007986 */ /* 0x004fe2000c101d12 */
        /* <DEDUP_REMOVED lines=145> */
.L_x_3039:
        /* <DEDUP_REMOVED lines=15> */
.L_x_5037:


//--------------------- .text._Z25selective_scan_fwd_kernelI32Selective_Scan_fwd_kernel_traitsILi128ELi16ELi1ELb1ELb1ELb1ELb0EffEEv13SSMParamsBase --------------------------
	.section	.text._Z25selective_scan_fwd_kernelI32Selective_Scan_fwd_kernel_traitsILi128ELi16ELi1ELb1ELb1ELb1ELb0EffEEv13SSMParamsBase,"ax",@progbits
	.align	128
        .global         _Z25selective_scan_fwd_kernelI32Selective_Scan_fwd_kernel_traitsILi128ELi16ELi1ELb1ELb1ELb1ELb0EffEEv13SSMParamsBase
        .type           _Z25selective_scan_fwd_kernelI32Selective_Scan_fwd_kernel_traitsILi128ELi16ELi1ELb1ELb1ELb1ELb0EffEEv13SSMParamsBase,@function
        .size           _Z25selective_scan_fwd_kernelI32Selective_Scan_fwd_kernel_traitsILi128ELi16ELi1ELb1ELb1ELb1ELb0EffEEv13SSMParamsBase,(.L_x_5038 - _Z25selective_scan_fwd_kernelI32Selective_Scan_fwd_kernel_traitsILi128ELi16ELi1ELb1ELb1ELb1ELb0EffEEv13SSMParamsBase)
        .other          _Z25selective_scan_fwd_kernelI32Selective_Scan_fwd_kernel_traitsILi128ELi16ELi1ELb1ELb1ELb1ELb0EffEEv13SSMParamsBase,@"STO_CUDA_ENTRY STV_DEFAULT"
_Z25selective_scan_fwd_kernelI32Selective_Scan_fwd_kernel_traitsILi128ELi16ELi1ELb1ELb1ELb1ELb0EffEEv13SSMParamsBase:
.text._Z25selective_scan_fwd_kernelI32Selective_Scan_fwd_kernel_traitsILi128ELi16ELi1ELb1ELb1ELb1ELb0EffEEv13SSMParamsBase:
        /* <DEDUP_REMOVED lines=44> */
[----:B------:R-:W-:Y:S01]  /*02c0*/  @!P1 IADD3 R7, PT, PT, R7, 0x1, RZ ;  /* 0x0000000107079810 */ /* 0x000fe20007ffe0ff */
[----:B------:R-:W-:Y:S01]  /*02d0*/  UIMAD.WIDE.U32 UR6, UR20, UR12, URZ ;  /* 0x0000000c140672a5 */ /* 0x000fe2000f8e00ff */
[----:B------:R-:W-:Y:S01]  /*02e0*/  ISETP.GE.AND P2, PT, R0, RZ, PT ;  /* 0x000000ff0000720c */ /* 0x000fe20003f46270 */
[----:B------:R-:W0:Y:S01]  /*02f0*/  LDC.64 R8, c[0x0][0x460] ;  /* 0x00011800ff087b82 */ /* 0x000e220000000a00 */
[----:B------:R-:W-:-:S05]  /*0300*/  ISETP.NE.AND P1, PT, R11, RZ, PT ;  /* 0x000000ff0b00720c */ /* 0x000fca0003f25270 */
[----:B------:R-:W-:-:S04]  /*0310*/  @P0 IADD3 R7, PT, PT, R7, 0x1, RZ ;  /* 0x0000000107070810 */ /* 0x000fc80007ffe0ff */
[----:B------:R-:W-:-:S04]  /*0320*/  MOV R0, R7 ;  /* 0x0000000700007202 */ /* 0x000fc80000000f00 */
[----:B------:R-:W-:Y:S02]  /*0330*/  @!P2 IADD3 R0, PT, PT, -R0, RZ, RZ ;  /* 0x000000ff0000a210 */ /* 0x000fe40007ffe1ff */
[----:B------:R-:W-:Y:S02]  /*0340*/  @!P1 LOP3.LUT R0, RZ, R11, RZ, 0x33, !PT ;  /* 0x0000000bff009212 */ /* 0x000fe400078e33ff */
[----:B------:R-:W4:Y:S01]  /*0350*/  LDC.64 R10, c[0x0][0x468] ;  /* 0x00011a00ff0a7b82 */ /* 0x000f220000000a00 */
[----:B------:R-:W-:Y:S02]  /*0360*/  UIMAD UR9, UR20, UR9, UR5 ;  /* 0x00000009140972a4 */ /* 0x000fe4000f8e0205 */
[----:B------:R-:W-:Y:S01]  /*0370*/  UIMAD UR8, UR20, UR13, UR7 ;  /* 0x0000000d140872a4 */ /* 0x000fe2000f8e0207 */
[----:B------:R-:W-:Y:S01]  /*0380*/  ISETP.GE.AND P0, PT, R31, 0x1, PT ;  /* 0x000000011f00780c */ /* 0x000fe20003f06270 */
[----:B------:R-:W0:Y:S01]  /*0390*/  LDCU.64 UR12, c[0x0][0x3d0] ;  /* 0x00007a00ff0c77ac */ /* 0x000e220008000a00 */
[----:B------:R-:W-:-:S02]  /*03a0*/  MOV R3, UR5 ;  /* 0x0000000500037c02 */ /* 0x000fc40008000f00 */
[----:B---3--:R-:W-:Y:S02]  /*03b0*/  MOV R5, UR7 ;  /* 0x0000000700057c02 */ /* 0x008fe40008000f00 */
[----:B------:R-:W-:Y:S02]  /*03c0*/  MOV R2, UR4 ;  /* 0x0000000400027c02 */ /* 0x000fe40008000f00 */
[----:B------:R-:W-:Y:S02]  /*03d0*/  MOV R4, UR6 ;  /* 0x0000000600047c02 */ /* 0x000fe40008000f00 */
[----:B------:R-:W-:Y:S02]  /*03e0*/  MOV R3, UR9 ;  /* 0x0000000900037c02 */ /* 0x000fe40008000f00 */
[----:B------:R-:W-:Y:S01]  /*03f0*/  MOV R5, UR8 ;  /* 0x0000000800057c02 */ /* 0x000fe20008000f00 */
[----:B------:R-:W-:Y:S01]  /*0400*/  UIMAD.WIDE.U32 UR4, UR20, UR16, URZ ;  /* 0x00000010140472a5 */ /* 0x000fe2000f8e00ff */
[----:B------:R-:W-:-:S04]  /*0410*/  IMAD.WIDE.U32 R2, R30, UR10, R2 ;  /* 0x0000000a1e027c25 */ /* 0x000fc8000f8e0002 */
[----:B------:R-:W-:Y:S01]  /*0420*/  IMAD.WIDE.U32 R4, R30, UR14, R4 ;  /* 0x0000000e1e047c25 */ /* 0x000fe2000f8e0004 */
[----:B------:R-:W-:-:S03]  /*0430*/  UIMAD UR8, UR20, UR17, UR5 ;  /* 0x00000011140872a4 */ /* 0x000fc6000f8e0205 */
[C---:B------:R-:W-:Y:S02]  /*0440*/  IMAD R14, R30.reuse, UR11, R3 ;  /* 0x0000000b1e0e7c24 */ /* 0x040fe4000f8e0203 */
[----:B------:R-:W-:Y:S01]  /*0450*/  IMAD R13, R30, UR15, R5 ;  /* 0x0000000f1e0d7c24 */ /* 0x000fe2000f8e0205 */
[----:B012---:R-:W-:Y:S06]  /*0460*/  @!P0 EXIT ;  /* 0x000000000000894d */ /* 0x007fec0003800000 */
[----:B------:R-:W0:Y:S01]  /*0470*/  S2R R27, SR_TID.X ;  /* 0x00000000001b7919 */ /* 0x000e220000002100 */
[----:B------:R-:W-:Y:S01]  /*0480*/  SHF.R.S32.HI R5, RZ, 0x1f, R0 ;  /* 0x0000001fff057819 */ /* 0x000fe20000011400 */
[----:B------:R-:W-:Y:S01]  /*0490*/  UIMAD.WIDE.U32 UR6, UR20, UR12, URZ ;  /* 0x0000000c140672a5 */ /* 0x000fe2000f8e00ff */
[C---:B------:R-:W-:Y:S01]  /*04a0*/  LEA R17, P0, R2.reuse, R8, 0x2 ;  /* 0x0000000802117211 */ /* 0x040fe200078010ff */
[----:B------:R-:W-:Y:S01]  /*04b0*/  UMOV UR5, UR8 ;  /* 0x0000000800057c82 */ /* 0x000fe20008000000 */
[----:B------:R-:W1:Y:S01]  /*04c0*/  LDC R15, c[0x0][0x384] ;  /* 0x0000e100ff0f7b82 */ /* 0x000e620000000800 */
[----:B------:R-:W-:Y:S01]  /*04d0*/  IMAD R3, R5, R18, RZ ;  /* 0x0000001205037224 */ /* 0x000fe200078e02ff */
[----:B------:R-:W-:Y:S01]  /*04e0*/  LEA.HI.X R14, R2, R9, R14, 0x2, P0 ;  /* 0x00000009020e7211 */ /* 0x000fe200000f140e */
[----:B------:R-:W-:Y:S01]  /*04f0*/  UIMAD UR7, UR20, UR13, UR7 ;  /* 0x0000000d140772a4 */ /* 0x000fe2000f8e0207 */
[----:B----4-:R-:W-:Y:S01]  /*0500*/  LEA R16, P0, R4, R10, 0x2 ;  /* 0x0000000a04107211 */ /* 0x010fe200078010ff */
[C---:B------:R-:W-:Y:S01]  /*0510*/  IMAD R9, R0.reuse, R19, R3 ;  /* 0x0000001300097224 */ /* 0x040fe200078e0203 */
[----:B------:R-:W2:Y:S01]  /*0520*/  LDCU.64 UR10, c[0x0][0x3a0] ;  /* 0x00007400ff0a77ac */ /* 0x000ea20008000a00 */
[----:B------:R-:W-:Y:S01]  /*0530*/  IMAD.WIDE.U32 R2, R0, R18, UR4 ;  /* 0x0000000400027e25 */ /* 0x000fe2000f8e0012 */
[----:B------:R-:W3:Y:S01]  /*0540*/  S2UR UR5, SR_CgaCtaId ;  /* 0x00000000000579c3 */ /* 0x000ee20000008800 */
[----:B------:R-:W-:Y:S01]  /*0550*/  LEA.HI.X R13, R4, R11, R13, 0x2, P0 ;  /* 0x0000000b040d7211 */ /* 0x000fe200000f140d */
[----:B------:R-:W4:Y:S01]  /*0560*/  LDCU UR8, c[0x0][0x38c] ;  /* 0x00007180ff0877ac */ /* 0x000f220008000800 */
[----:B------:R-:W-:Y:S01]  /*0570*/  IMAD.WIDE.U32 R6, R0, R22, UR6 ;  /* 0x0000000600067e25 */ /* 0x000fe2000f8e0016 */
[----:B------:R-:W-:-:S02]  /*0580*/  LEA R11, P0, R2, R20, 0x2 ;  /* 0x00000014020b7211 */ /* 0x000fc400078010ff */
[----:B------:R-:W-:Y:S01]  /*0590*/  IADD3 R9, PT, PT, R3, R9, RZ ;  /* 0x0000000903097210 */ /* 0x000fe20007ffe0ff */
[----:B------:R-:W-:Y:S01]  /*05a0*/  IMAD R5, R5, R22, RZ ;  /* 0x0000001605057224 */ /* 0x000fe200078e02ff */
[----:B------:R-:W4:Y:S01]  /*05b0*/  LDC.64 R32, c[0x0][0x440] ;  /* 0x00011000ff207b82 */ /* 0x000f220000000a00 */
[----:B------:R-:W-:Y:S01]  /*05c0*/  LEA R10, P1, R6, R24, 0x2 ;  /* 0x00000018060a7211 */ /* 0x000fe200078210ff */
[----:B------:R-:W-:Y:S01]  /*05d0*/  UMOV UR4, 0x400 ;  /* 0x0000040000047882 */ /* 0x000fe20000000000 */
[----:B------:R-:W-:Y:S01]  /*05e0*/  IMAD R5, R0, R23, R5 ;  /* 0x0000001700057224 */ /* 0x000fe200078e0205 */
[----:B------:R-:W-:Y:S01]  /*05f0*/  LEA.HI.X R9, R2, R21, R9, 0x2, P0 ;  /* 0x0000001502097211 */ /* 0x000fe200000f1409 */
[----:B------:R-:W1:Y:S01]  /*0600*/  LDCU.U8 UR7, c[0x0][0x39e] ;  /* 0x000073c0ff0777ac */ /* 0x000e620008000000 */
[----:B------:R-:W-:Y:S02]  /*0610*/  MOV R22, RZ ;  /* 0x000000ff00167202 */ /* 0x000fe40000000f00 */
[----:B------:R-:W-:Y:S01]  /*0620*/  IADD3 R8, PT, PT, R7, R5, RZ ;  /* 0x0000000507087210 */ /* 0x000fe20007ffe0ff */
[----:B--2---:R-:W-:Y:S01]  /*0630*/  IMAD.WIDE.U32 R4, R30, UR10, RZ ;  /* 0x0000000a1e047c25 */ /* 0x004fe2000f8e00ff */
[----:B0-----:R-:W-:-:S03]  /*0640*/  SHF.L.U32 R24, R27, 0x2, RZ ;  /* 0x000000021b187819 */ /* 0x001fc600000006ff */
[----:B-1----:R-:W-:Y:S01]  /*0650*/  IMAD R0, R15, UR20, R30 ;  /* 0x000000140f007c24 */ /* 0x002fe2000f8e021e */
[----:B------:R-:W-:Y:S01]  /*0660*/  LEA.HI.X R8, R6, R25, R8, 0x2, P1 ;  /* 0x0000001906087211 */ /* 0x000fe200008f1408 */
[----:B------:R-:W-:Y:S01]  /*0670*/  IMAD R25, R30, UR11, R5 ;  /* 0x0000000b1e197c24 */ /* 0x000fe2000f8e0205 */
[----:B------:R-:W-:Y:S01]  /*0680*/  LOP3.LUT R24, R24, 0xf80, RZ, 0xc0, !PT ;  /* 0x00000f8018187812 */ /* 0x000fe200078ec0ff */
[----:B---3--:R-:W-:Y:S01]  /*0690*/  ULEA UR4, UR5, UR4, 0x18 ;  /* 0x0000000405047291 */ /* 0x008fe2000f8ec0ff */
[----:B------:R-:W-:Y:S01]  /*06a0*/  IMAD R0, R0, R31, RZ ;  /* 0x0000001f00007224 */ /* 0x000fe200078e02ff */
[--C-:B------:R-:W-:Y:S02]  /*06b0*/  SHF.R.U32.HI R18, RZ, 0x5, R27.reuse ;  /* 0x00000005ff127819 */ /* 0x100fe4000001161b */
[----:B------:R-:W-:Y:S01]  /*06c0*/  LOP3.LUT R21, R24, 0x1f, R27, 0xf8, !PT ;  /* 0x0000001f18157812 */ /* 0x000fe200078ef81b */
[----:B----4-:R-:W-:Y:S01]  /*06d0*/  IMAD R23, R0, UR8, RZ ;  /* 0x0000000800177c24 */ /* 0x010fe2000f8e02ff */
[----:B------:R-:W-:-:S02]  /*06e0*/  LOP3.LUT R19, R27, 0x1f, RZ, 0xc0, !PT ;  /* 0x0000001f1b137812 */ /* 0x000fc400078ec0ff */
[C---:B------:R-:W-:Y:S01]  /*06f0*/  LEA R26, P0, R4.reuse, R32, 0x2 ;  /* 0x00000020041a7211 */ /* 0x040fe200078010ff */
[----:B------:R-:W-:Y:S01]  /*0700*/  IMAD.WIDE.U32 R150, R21, 0x10, RZ ;  /* 0x0000001015967825 */ /* 0x000fe200078e00ff */
[----:B------:R-:W-:Y:S02]  /*0710*/  LOP3.LUT R20, R27, 0x3e0, RZ, 0xc0, !PT ;  /* 0x000003e01b147812 */ /* 0x000fe400078ec0ff */
[----:B------:R-:W-:Y:S02]  /*0720*/  LEA.HI.X R25, R4, R33, R25, 0x2, P0 ;  /* 0x0000002104197211 */ /* 0x000fe400000f1419 */
[----:B------:R-:W-:Y:S02]  /*0730*/  LEA R15, R18, UR4, 0x3 ;  /* 0x00000004120f7c11 */ /* 0x000fe4000f8e18ff */
[----:B------:R-:W-:-:S07]  /*0740*/  LOP3.LUT R12, R150, 0x400, RZ, 0xfc, !PT ;  /* 0x00000400960c7812 */ /* 0x000fce00078efcff */
.L_x_3078:
[----:B------:R-:W-:Y:S01]  /*0750*/  BAR.SYNC.DEFER_BLOCKING 0x0 ;  /* 0x0000000000007b1d */ /* 0x000fe20000010000 */
[----:B-1----:R-:W-:-:S04]  /*0760*/  IADD3 R2, P0, PT, R150, R17, RZ ;  /* 0x0000001196027210 */ /* 0x002fc80007f1e0ff */
[----:B------:R-:W-:Y:S01]  /*0770*/  IADD3.X R3, PT, PT, R151, R14, RZ, P0, !PT ;  /* 0x0000000e97037210 */ /* 0x000fe200007fe4ff */
[----:B0-----:R-:W0:Y:S02]  /*0780*/  S2R R7, SR_LANEID ;  /* 0x0000000000077919 */ /* 0x001e240000000000 */
[----:B------:R-:W1:Y:S01]  /*0790*/  S2UR UR5, SR_CgaCtaId ;  /* 0x00000000000579c3 */ /* 0x000e620000008800 */
[----:B------:R-:W-:-:S07]  /*07a0*/  UMOV UR4, 0x400 ;  /* 0x0000040000047882 */ /* 0x000fce0000000000 */
[----:B------:R-:W2:Y:S01]  /*07b0*/  LDC R119, c[0x0][0x38c] ;  /* 0x0000e300ff777b82 */ /* 0x000ea20000000800 */
[----:B------:R-:W3:Y:S04]  /*07c0*/  LDG.E.128 R32, desc[UR18][R2.64] ;  /* 0x0000001202207981 */ /* 0x000ee8000c1e1d00 */
[----:B------:R-:W4:Y:S04]  /*07d0*/  LDG.E.128 R36, desc[UR18][R2.64+0x200] ;  /* 0x0002001202247981 */ /* 0x000f28000c1e1d00 */
[----:B------:R-:W2:Y:S04]  /*07e0*/  LDG.E.128 R40, desc[UR18][R2.64+0x400] ;  /* 0x0004001202287981 */ /* 0x000ea8000c1e1d00 */
[----:B------:R-:W2:Y:S01]  /*07f0*/  LDG.E.128 R44, desc[UR18][R2.64+0x600] ;  /* 0x00060012022c7981 */ /* 0x000ea2000c1e1d00 */
[----:B-1----:R-:W-:Y:S01]  /*0800*/  ULEA UR4, UR5, UR4, 0x18 ;  /* 0x0000000405047291 */ /* 0x002fe2000f8ec0ff */
[----:B------:R-:W-:-:S02]  /*0810*/  IADD3 R64, P0, PT, R150, R16, RZ ;  /* 0x0000001096407210 */ /* 0x000fc40007f1e0ff */
[-C--:B0-----:R-:W-:Y:S02]  /*0820*/  IADD3 R6, PT, PT, R24, R7.reuse, RZ ;  /* 0x0000000718067210 */ /* 0x081fe40007ffe0ff */
[----:B------:R-:W-:Y:S02]  /*0830*/  IADD3 R4, PT, PT, R20, R7, RZ ;  /* 0x0000000714047210 */ /* 0x000fe40007ffe0ff */
[----:B------:R-:W-:Y:S02]  /*0840*/  LEA R6, R6, UR4, 0x4 ;  /* 0x0000000406067c11 */ /* 0x000fe4000f8e20ff */
[----:B------:R-:W-:Y:S02]  /*0850*/  LEA R4, R4, UR4, 0x6 ;  /* 0x0000000404047c11 */ /* 0x000fe4000f8e30ff */
[----:B------:R-:W-:Y:S01]  /*0860*/  IADD3.X R65, PT, PT, R151, R13, RZ, P0, !PT ;  /* 0x0000000d97417210 */ /* 0x000fe200007fe4ff */
        /* <DEDUP_REMOVED lines=70> */
.L_x_3041:
[----:B------:R-:W-:Y:S05]  /*0cd0*/  BSYNC.RECONVERGENT B0 ;  /* 0x0000000000007941 */ /* 0x000fea0003800200 */
.L_x_3040:
        /* <DEDUP_REMOVED lines=34> */
.L_x_3043:
[----:B------:R-:W-:Y:S05]  /*0f00*/  BSYNC.RECONVERGENT B0 ;  /* 0x0000000000007941 */ /* 0x000fea0003800200 */
.L_x_3042:
        /* <DEDUP_REMOVED lines=36> */
.L_x_3045:
[----:B------:R-:W-:Y:S05]  /*1150*/  BSYNC.RECONVERGENT B0 ;  /* 0x0000000000007941 */ /* 0x000fea0003800200 */
.L_x_3044:
        /* <DEDUP_REMOVED lines=34> */
.L_x_3047:
[----:B------:R-:W-:Y:S05]  /*1380*/  BSYNC.RECONVERGENT B0 ;  /* 0x0000000000007941 */ /* 0x000fea0003800200 */
.L_x_3046:
        /* <DEDUP_REMOVED lines=36> */
.L_x_3049:
[----:B------:R-:W-:Y:S05]  /*15d0*/  BSYNC.RECONVERGENT B0 ;  /* 0x0000000000007941 */ /* 0x000fea0003800200 */
.L_x_3048:
        /* <DEDUP_REMOVED lines=34> */
.L_x_3051:
[----:B------:R-:W-:Y:S05]  /*1800*/  BSYNC.RECONVERGENT B0 ;  /* 0x0000000000007941 */ /* 0x000fea0003800200 */
.L_x_3050:
        /* <DEDUP_REMOVED lines=36> */
.L_x_3053:
[----:B------:R-:W-:Y:S05]  /*1a50*/  BSYNC.RECONVERGENT B0 ;  /* 0x0000000000007941 */ /* 0x000fea0003800200 */
.L_x_3052:
        /* <DEDUP_REMOVED lines=34> */
.L_x_3055:
[----:B------:R-:W-:Y:S05]  /*1c80*/  BSYNC.RECONVERGENT B0 ;  /* 0x0000000000007941 */ /* 0x000fea0003800200 */
.L_x_3054:
        /* <DEDUP_REMOVED lines=36> */
.L_x_3057:
[----:B------:R-:W-:Y:S05]  /*1ed0*/  BSYNC.RECONVERGENT B0 ;  /* 0x0000000000007941 */ /* 0x000fea0003800200 */
.L_x_3056:
        /* <DEDUP_REMOVED lines=34> */
.L_x_3059:
[----:B------:R-:W-:Y:S05]  /*2100*/  BSYNC.RECONVERGENT B0 ;  /* 0x0000000000007941 */ /* 0x000fea0003800200 */
.L_x_3058:
        /* <DEDUP_REMOVED lines=39> */
.L_x_3061:
[----:B------:R-:W-:Y:S05]  /*2380*/  BSYNC.RECONVERGENT B0 ;  /* 0x0000000000007941 */ /* 0x000fea0003800200 */
.L_x_3060:
        /* <DEDUP_REMOVED lines=32> */
.L_x_3063:
[----:B------:R-:W-:Y:S05]  /*2590*/  BSYNC.RECONVERGENT B0 ;  /* 0x0000000000007941 */ /* 0x000fea0003800200 */
.L_x_3062:
        /* <DEDUP_REMOVED lines=32> */
.L_x_3065:
[----:B------:R-:W-:Y:S05]  /*27a0*/  BSYNC.RECONVERGENT B0 ;  /* 0x0000000000007941 */ /* 0x000fea0003800200 */
.L_x_3064:
        /* <DEDUP_REMOVED lines=32> */
.L_x_3067:
[----:B------:R-:W-:Y:S05]  /*29b0*/  BSYNC.RECONVERGENT B0 ;  /* 0x0000000000007941 */ /* 0x000fea0003800200 */
.L_x_3066:
        /* <DEDUP_REMOVED lines=32> */
.L_x_3069:
[----:B------:R-:W-:Y:S05]  /*2bc0*/  BSYNC.RECONVERGENT B0 ;  /* 0x0000000000007941 */ /* 0x000fea0003800200 */
.L_x_3068:
        /* <DEDUP_REMOVED lines=32> */
.L_x_3071:
[----:B------:R-:W-:Y:S05]  /*2dd0*/  BSYNC.RECONVERGENT B0 ;  /* 0x0000000000007941 */ /* 0x000fea0003800200 */
.L_x_3070:
        /* <DEDUP_REMOVED lines=20> */
[C---:B------:R-:W-:Y:S01]  /*2f20*/  ISETP.NE.AND P0, PT, R22.reuse, RZ, PT ;  /* 0x000000ff1600720c */ /* 0x040fe20003f05270 */
[----:B------:R-:W-:Y:S01]  /*2f30*/  IMAD R122, R22, R119, RZ ;  /* 0x00000077167a7224 */ /* 0x000fe200078e02ff */
[-C--:B------:R-:W-:Y:S01]  /*2f40*/  IADD3 R156, P1, PT, R10, R12.reuse, RZ ;  /* 0x0000000c0a9c7210 */ /* 0x080fe20007f3e0ff */
[----:B------:R-:W-:Y:S01]  /*2f50*/  FMUL.FTZ R103, R60, R5 ;  /* 0x000000053c677220 */ /* 0x000fe20000410000 */
[----:B------:R-:W-:Y:S01]  /*2f60*/  IADD3 R154, P2, PT, R11, R12, RZ ;  /* 0x0000000c0b9a7210 */ /* 0x000fe20007f5e0ff */
        /* <DEDUP_REMOVED lines=15> */
[----:B------:R-:W-:Y:S01]  /*3060*/  FMUL.FTZ R117, R50, R101 ;  /* 0x0000006532757220 */ /* 0x000fe20000410000 */
[----:B------:R-:W-:Y:S01]  /*3070*/  FMUL.FTZ R118, R51, R102 ;  /* 0x0000006633767220 */ /* 0x000fe20000410000 */
[----:B------:R-:W-:Y:S01]  /*3080*/  IADD3 R119, PT, PT, -R119, RZ, RZ ;  /* 0x000000ff77777210 */ /* 0x000fe20007ffe1ff */
[----:B------:R-:W-:Y:S01]  /*3090*/  UIADD3 UR4, UPT, UPT, UR4, 0x4240, URZ ;  /* 0x0000424004047890 */ /* 0x000fe2000fffe0ff */
[----:B------:R-:W-:-:S02]  /*30a0*/  MOV R120, R26 ;  /* 0x0000001a00787202 */ /* 0x000fc40000000f00 */
[----:B------:R-:W-:Y:S02]  /*30b0*/  ISETP.EQ.AND P0, PT, R19, RZ, P0 ;  /* 0x000000ff1300720c */ /* 0x000fe40000702270 */
[----:B------:R-:W-:Y:S02]  /*30c0*/  MOV R121, R25 ;  /* 0x0000001900797202 */ /* 0x000fe40000000f00 */
[C---:B------:R-:W-:Y:S02]  /*30d0*/  IADD3.X R157, PT, PT, R151.reuse, R8, RZ, P1, !PT ;  /* 0x00000008979d7210 */ /* 0x040fe40000ffe4ff */
[----:B------:R-:W-:Y:S02]  /*30e0*/  IADD3.X R155, PT, PT, R151, R9, RZ, P2, !PT ;  /* 0x00000009979b7210 */ /* 0x000fe400017fe4ff */
[----:B0-----:R-:W-:Y:S02]  /*30f0*/  SHF.L.U64.HI R124, R76, 0x2, R77 ;  /* 0x000000024c7c7819 */ /* 0x001fe4000001024d */
[----:B-1----:R-:W-:-:S02]  /*3100*/  SHF.L.U64.HI R79, R78, 0x2, R79 ;  /* 0x000000024e4f7819 */ /* 0x002fc4000001024f */
[----:B--2---:R-:W-:-:S07]  /*3110*/  SHF.L.U64.HI R89, R88, 0x2, R89 ;  /* 0x0000000258597819 */ /* 0x004fce0000010259 */
.L_x_3077:
[----:B--2---:R-:W2:Y:S04]  /*3120*/  LDG.E.128 R48, desc[UR18][R154.64+-0x400] ;  /* 0xfffc00129a307981 */ /* 0x004ea8000c1e1d00 */
[----:B------:R-:W3:Y:S04]  /*3130*/  LDG.E.128 R52, desc[UR18][R154.64+-0x200] ;  /* 0xfffe00129a347981 */ /* 0x000ee8000c1e1d00 */
[----:B------:R-:W4:Y:S04]  /*3140*/  LDG.E.128 R80, desc[UR18][R154.64] ;  /* 0x000000129a507981 */ /* 0x000f28000c1e1d00 */
[----:B------:R-:W5:Y:S04]  /*3150*/  LDG.E.128 R84, desc[UR18][R154.64+0x200] ;  /* 0x000200129a547981 */ /* 0x000f68000c1e1d00 */
[----:B------:R-:W5:Y:S01]  /*3160*/  LDG.E R135, desc[UR18][R120.64] ;  /* 0x0000001278877981 */ /* 0x000f62000c1e1900 */
[----:B------:R-:W-:-:S03]  /*3170*/  ISETP.GE.AND P1, PT, R7, 0x1, PT ;  /* 0x000000010700780c */ /* 0x000fc60003f26270 */
[----:B--2---:R-:W-:Y:S04]  /*3180*/  STS.128 [R6], R48 ;  /* 0x0000003006007388 */ /* 0x004fe80000000c00 */
[----:B---3--:R-:W-:Y:S04]  /*3190*/  STS.128 [R6+0x200], R52 ;  /* 0x0002003406007388 */ /* 0x008fe80000000c00 */
[----:B0---4-:R0:W-:Y:S04]  /*31a0*/  STS.128 [R6+0x400], R80 ;  /* 0x0004005006007388 */ /* 0x0111e80000000c00 */
[----:B-----5:R1:W-:Y:S01]  /*31b0*/  STS.128 [R6+0x600], R84 ;  /* 0x0006005406007388 */ /* 0x0203e20000000c00 */
[----:B------:R-:W-:-:S03]  /*31c0*/  NOP ;  /* 0x0000000000007918 */ /* 0x000fc60000000000 */
[----:B------:R-:W2:Y:S04]  /*31d0*/  LDG.E.128 R60, desc[UR18][R156.64+-0x400] ;  /* 0xfffc00129c3c7981 */ /* 0x000ea8000c1e1d00 */
[----:B------:R-:W3:Y:S04]  /*31e0*/  LDG.E.128 R56, desc[UR18][R156.64+-0x200] ;  /* 0xfffe00129c387981 */ /* 0x000ee8000c1e1d00 */
[----:B------:R-:W4:Y:S04]  /*31f0*/  LDG.E.128 R68, desc[UR18][R156.64] ;  /* 0x000000129c447981 */ /* 0x000f28000c1e1d00 */
[----:B------:R-:W5:Y:S01]  /*3200*/  LDG.E.128 R64, desc[UR18][R156.64+0x200] ;  /* 0x000200129c407981 */ /* 0x000f62000c1e1d00 */
[----:B------:R-:W-:Y:S01]  /*3210*/  FMUL.FTZ R135, R135, 1.4426950216293334961 ;  /* 0x3fb8aa3b87877820 */ /* 0x000fe20000410000 */
[----:B------:R-:W1:Y:S01]  /*3220*/  S2UR UR6, SR_CgaCtaId ;  /* 0x00000000000679c3 */ /* 0x000e620000008800 */
[----:B------:R-:W-:Y:S01]  /*3230*/  UMOV UR5, 0x400 ;  /* 0x0000040000057882 */ /* 0x000fe20000000000 */
[----:B------:R-:W1:Y:S01]  /*3240*/  LDS.128 R72, [R4] ;  /* 0x0000000004487984 */ /* 0x000e620000000c00 */
[C---:B0-----:R-:W-:Y:S01]  /*3250*/  FMUL.FTZ R83, R135.reuse, R2 ;  /* 0x0000000287537220 */ /* 0x041fe20000410000 */
[C---:B------:R-:W-:Y:S01]  /*3260*/  FMUL.FTZ R82, R135.reuse, R3 ;  /* 0x0000000387527220 */ /* 0x040fe20000410000 */
[C---:B------:R-:W-:Y:S01]  /*3270*/  FMUL.FTZ R81, R135.reuse, R0 ;  /* 0x0000000087517220 */ /* 0x040fe20000410000 */
[----:B------:R-:W0:Y:S01]  /*3280*/  LDS.128 R48, [R4+0x10] ;  /* 0x0000100004307984 */ /* 0x000e220000000c00 */
[C---:B------:R-:W-:Y:S01]  /*3290*/  FMUL.FTZ R80, R135.reuse, R91 ;  /* 0x0000005b87507220 */ /* 0x040fe20000410000 */
[C---:B------:R-:W-:Y:S01]  /*32a0*/  FMUL.FTZ R77, R135.reuse, R92 ;  /* 0x0000005c874d7220 */ /* 0x040fe20000410000 */
[----:B------:R-:W0:Y:S01]  /*32b0*/  MUFU.EX2 R83, R83 ;  /* 0x0000005300537308 */ /* 0x000e220000000800 */
[----:B------:R-:W0:Y:S01]  /*32c0*/  LDS.128 R52, [R4+0x20] ;  /* 0x0000200004347984 */ /* 0x000e220000000c00 */
[C---:B-1----:R-:W-:Y:S01]  /*32d0*/  FMUL.FTZ R84, R135.reuse, R5 ;  /* 0x0000000587547220 */ /* 0x042fe20000410000 */
[C---:B------:R-:W-:Y:S01]  /*32e0*/  FMUL.FTZ R125, R135.reuse, R93 ;  /* 0x0000005d877d7220 */ /* 0x040fe20000410000 */
[----:B------:R-:W1:Y:S01]  /*32f0*/  MUFU.EX2 R82, R82 ;  /* 0x0000005200527308 */ /* 0x000e620000000800 */
[C---:B------:R-:W-:Y:S01]  /*3300*/  FMUL.FTZ R123, R135.reuse, R94 ;  /* 0x0000005e877b7220 */ /* 0x040fe20000410000 */
[C---:B------:R-:W-:Y:S01]  /*3310*/  FMUL.FTZ R129, R135.reuse, R95 ;  /* 0x0000005f87817220 */ /* 0x040fe20000410000 */
[C---:B------:R-:W-:Y:S01]  /*3320*/  FMUL.FTZ R142, R135.reuse, R96 ;  /* 0x00000060878e7220 */ /* 0x040fe20000410000 */
[----:B------:R-:W-:Y:S01]  /*3330*/  MUFU.EX2 R81, R81 ;  /* 0x0000005100517308 */ /* 0x000fe20000000800 */
[C---:B------:R-:W-:Y:S01]  /*3340*/  FMUL.FTZ R140, R135.reuse, R97 ;  /* 0x00000061878c7220 */ /* 0x040fe20000410000 */
[C---:B------:R-:W-:Y:S01]  /*3350*/  FMUL.FTZ R138, R135.reuse, R98 ;  /* 0x00000062878a7220 */ /* 0x040fe20000410000 */
[C---:B------:R-:W-:Y:S01]  /*3360*/  FMUL.FTZ R137, R135.reuse, R99 ;  /* 0x0000006387897220 */ /* 0x040fe20000410000 */
[----:B------:R-:W-:Y:S01]  /*3370*/  MUFU.EX2 R80, R80 ;  /* 0x0000005000507308 */ /* 0x000fe20000000800 */
[C---:B------:R-:W-:Y:S01]  /*3380*/  FMUL.FTZ R136, R135.reuse, R100 ;  /* 0x0000006487887220 */ /* 0x040fe20000410000 */
[----:B------:R-:W-:Y:S01]  /*3390*/  FMUL.FTZ R141, R135, R102 ;  /* 0x00000066878d7220 */ /* 0x000fe20000410000 */
[----:B------:R-:W-:Y:S01]  /*33a0*/  ULEA UR5, UR6, UR5, 0x18 ;  /* 0x0000000506057291 */ /* 0x000fe2000f8ec0ff */
[----:B------:R-:W-:Y:S01]  /*33b0*/  MUFU.EX2 R77, R77 ;  /* 0x0000004d004d7308 */ /* 0x000fe20000000800 */
[----:B------:R-:W-:Y:S01]  /*33c0*/  ISETP.NE.AND P2, PT, R18, 0x2, PT ;  /* 0x000000021200780c */ /* 0x000fe20003f45270 */
[----:B------:R-:W-:Y:S01]  /*33d0*/  BSSY.RECONVERGENT B0, `(.L_x_3073) ;  /* 0x000008b000007945 */ /* 0x000fe20003800200 */
[----:B------:R-:W-:Y:S01]  /*33e0*/  ISETP.GE.U32.AND P3, PT, R27, 0x20, PT ;  /* 0x000000201b00780c */ /* 0x000fe20003f66070 */
[----:B------:R-:W1:Y:S04]  /*33f0*/  MUFU.EX2 R84, R84 ;  /* 0x0000005400547308 */ /* 0x000e680000000800 */
[----:B------:R-:W1:Y:S04]  /*3400*/  MUFU.EX2 R125, R125 ;  /* 0x0000007d007d7308 */ /* 0x000e680000000800 */
[----:B------:R-:W1:Y:S04]  /*3410*/  MUFU.EX2 R123, R123 ;  /* 0x0000007b007b7308 */ /* 0x000e680000000800 */
[----:B------:R-:W1:Y:S01]  /*3420*/  MUFU.EX2 R129, R129 ;  /* 0x0000008100817308 */ /* 0x000e620000000800 */
[----:B------:R-:W-:Y:S01]  /*3430*/  FMUL.FTZ R85, R103, R72 ;  /* 0x0000004867557220 */ /* 0x000fe20000410000 */
[----:B------:R-:W-:Y:S01]  /*3440*/  FMUL.FTZ R86, R104, R73 ;  /* 0x0000004968567220 */ /* 0x000fe20000410000 */
[----:B------:R-:W-:Y:S01]  /*3450*/  FMUL.FTZ R87, R105, R74 ;  /* 0x0000004a69577220 */ /* 0x000fe20000410000 */
[----:B------:R-:W-:Y:S01]  /*3460*/  FMUL.FTZ R126, R106, R75 ;  /* 0x0000004b6a7e7220 */ /* 0x000fe20000410000 */
[----:B0-----:R-:W-:Y:S01]  /*3470*/  FMUL.FTZ R127, R107, R48 ;  /* 0x000000306b7f7220 */ /* 0x001fe20000410000 */
[----:B------:R-:W0:Y:S01]  /*3480*/  LDS.128 R72, [R4+0x30] ;  /* 0x0000300004487984 */ /* 0x000e220000000c00 */
[----:B------:R-:W-:Y:S01]  /*3490*/  FFMA.FTZ R130, R85, R83, R86 ;  /* 0x0000005355827223 */ /* 0x000fe20000010056 */
[----:B------:R-:W-:Y:S01]  /*34a0*/  FMUL.FTZ R128, R108, R49 ;  /* 0x000000316c807220 */ /* 0x000fe20000410000 */
[----:B------:R-:W0:Y:S01]  /*34b0*/  MUFU.EX2 R142, R142 ;  /* 0x0000008e008e7308 */ /* 0x000e220000000800 */
[----:B------:R-:W-:Y:S01]  /*34c0*/  FMUL.FTZ R132, R110, R51 ;  /* 0x000000336e847220 */ /* 0x000fe20000410000 */
[----:B-1----:R-:W-:Y:S01]  /*34d0*/  FFMA.FTZ R48, R82, R130, R87 ;  /* 0x0000008252307223 */ /* 0x002fe20000010057 */
[----:B------:R-:W-:Y:S01]  /*34e0*/  FMUL.FTZ R130, R109, R50 ;  /* 0x000000326d827220 */ /* 0x000fe20000410000 */
[----:B------:R-:W-:Y:S01]  /*34f0*/  FMUL.FTZ R49, R84, R83 ;  /* 0x0000005354317220 */ /* 0x000fe20000410000 */
[----:B------:R-:W1:Y:S01]  /*3500*/  MUFU.EX2 R140, R140 ;  /* 0x0000008c008c7308 */ /* 0x000e620000000800 */
[----:B------:R-:W-:Y:S01]  /*3510*/  FFMA.FTZ R48, R81, R48, R126 ;  /* 0x0000003051307223 */ /* 0x000fe2000001007e */
[----:B------:R-:W-:Y:S01]  /*3520*/  FMUL.FTZ R134, R111, R52 ;  /* 0x000000346f867220 */ /* 0x000fe20000410000 */
[----:B------:R-:W-:Y:S01]  /*3530*/  FMUL.FTZ R131, R112, R53 ;  /* 0x0000003570837220 */ /* 0x000fe20000410000 */
[----:B------:R-:W1:Y:S01]  /*3540*/  MUFU.EX2 R138, R138 ;  /* 0x0000008a008a7308 */ /* 0x000e620000000800 */
[----:B------:R-:W-:Y:S01]  /*3550*/  FFMA.FTZ R48, R80, R48, R127 ;  /* 0x0000003050307223 */ /* 0x000fe2000001007f */
[----:B------:R-:W-:Y:S01]  /*3560*/  FMUL.FTZ R133, R113, R54 ;  /* 0x0000003671857220 */ /* 0x000fe20000410000 */
[----:B------:R-:W-:Y:S01]  /*3570*/  FMUL.FTZ R139, R114, R55 ;  /* 0x00000037728b7220 */ /* 0x000fe20000410000 */
[----:B------:R-:W1:Y:S01]  /*3580*/  MUFU.EX2 R137, R137 ;  /* 0x0000008900897308 */ /* 0x000e620000000800 */
[----:B------:R-:W-:-:S03]  /*3590*/  FFMA.FTZ R48, R77, R48, R128 ;  /* 0x000000304d307223 */ /* 0x000fc60000010080 */
[----:B------:R-:W1:Y:S01]  /*35a0*/  MUFU.EX2 R136, R136 ;  /* 0x0000008800887308 */ /* 0x000e620000000800 */
[----:B------:R-:W-:Y:S01]  /*35b0*/  FFMA.FTZ R50, R125, R48, R130 ;  /* 0x000000307d327223 */ /* 0x000fe20000010082 */
[----:B------:R-:W-:Y:S02]  /*35c0*/  FMUL.FTZ R48, R82, R49 ;  /* 0x0000003152307220 */ /* 0x000fe40000410000 */
[----:B------:R-:W-:Y:S01]  /*35d0*/  MUFU.EX2 R141, R141 ;  /* 0x0000008d008d7308 */ /* 0x000fe20000000800 */
[----:B------:R-:W-:Y:S01]  /*35e0*/  FFMA.FTZ R50, R123, R50, R132 ;  /* 0x000000327b327223 */ /* 0x000fe20000010084 */
[----:B------:R-:W-:Y:S01]  /*35f0*/  FMUL.FTZ R49, R81, R48 ;  /* 0x0000003051317220 */ /* 0x000fe20000410000 */
[----:B------:R-:W-:Y:S02]  /*3600*/  FMUL.FTZ R48, R135, R101 ;  /* 0x0000006587307220 */ /* 0x000fe40000410000 */
[----:B------:R-:W-:Y:S01]  /*3610*/  FFMA.FTZ R51, R129, R50, R134 ;  /* 0x0000003281337223 */ /* 0x000fe20000010086 */
[----:B------:R-:W-:Y:S01]  /*3620*/  FMUL.FTZ R50, R80, R49 ;  /* 0x0000003150327220 */ /* 0x000fe20000410000 */
[----:B------:R-:W1:Y:S02]  /*3630*/  MUFU.EX2 R135, R48 ;  /* 0x0000003000877308 */ /* 0x000e640000000800 */
[----:B0-----:R-:W-:Y:S01]  /*3640*/  FFMA.FTZ R51, R142, R51, R131 ;  /* 0x000000338e337223 */ /* 0x001fe20000010083 */
[----:B------:R-:W-:-:S03]  /*3650*/  FMUL.FTZ R50, R77, R50 ;  /* 0x000000324d327220 */ /* 0x000fc60000410000 */
[----:B-1----:R-:W-:Y:S01]  /*3660*/  FFMA.FTZ R51, R140, R51, R133 ;  /* 0x000000338c337223 */ /* 0x002fe20000010085 */
[----:B------:R-:W-:Y:S01]  /*3670*/  FMUL.FTZ R50, R125, R50 ;  /* 0x000000327d327220 */ /* 0x000fe20000410000 */
[----:B------:R-:W-:Y:S02]  /*3680*/  FMUL.FTZ R144, R115, R72 ;  /* 0x0000004873907220 */ /* 0x000fe40000410000 */
[----:B------:R-:W-:Y:S01]  /*3690*/  FFMA.FTZ R51, R138, R51, R139 ;  /* 0x000000338a337223 */ /* 0x000fe2000001008b */
[----:B------:R-:W-:Y:S01]  /*36a0*/  FMUL.FTZ R143, R116, R73 ;  /* 0x00000049748f7220 */ /* 0x000fe20000410000 */
[----:B------:R-:W-:Y:S01]  /*36b0*/  FMUL.FTZ R50, R123, R50 ;  /* 0x000000327b327220 */ /* 0x000fe20000410000 */
[----:B------:R-:W-:Y:S01]  /*36c0*/  FMUL.FTZ R146, R117, R74 ;  /* 0x0000004a75927220 */ /* 0x000fe20000410000 */
[----:B------:R-:W-:Y:S01]  /*36d0*/  FFMA.FTZ R51, R137, R51, R144 ;  /* 0x0000003389337223 */ /* 0x000fe20000010090 */
[----:B------:R-:W-:Y:S01]  /*36e0*/  FMUL.FTZ R148, R118, R75 ;  /* 0x0000004b76947220 */ /* 0x000fe20000410000 */
[----:B------:R-:W-:Y:S01]  /*36f0*/  FMUL.FTZ R49, R129, R50 ;  /* 0x0000003281317220 */ /* 0x000fe20000410000 */
[----:B------:R-:W-:-:S02]  /*3700*/  HFMA2 R72, -RZ, RZ, 1.875, 0 ;  /* 0x3f800000ff487431 */ /* 0x000fc400000001ff */
[----:B------:R-:W-:Y:S01]  /*3710*/  FFMA.FTZ R51, R136, R51, R143 ;  /* 0x0000003388337223 */ /* 0x000fe2000001008f */
[----:B------:R-:W-:Y:S01]  /*3720*/  MOV R73, RZ ;  /* 0x000000ff00497202 */ /* 0x000fe20000000f00 */
[----:B------:R-:W-:Y:S02]  /*3730*/  FMUL.FTZ R49, R142, R49 ;  /* 0x000000318e317220 */ /* 0x000fe40000410000 */
[----:B------:R-:W-:Y:S02]  /*3740*/  FFMA.FTZ R51, R135, R51, R146 ;  /* 0x0000003387337223 */ /* 0x000fe40000010092 */
        /* <DEDUP_REMOVED lines=12> */
[----:B-1----:R-:W-:Y:S01]  /*3810*/  @P1 FMUL.FTZ R145, R145, R48 ;  /* 0x0000003091911220 */ /* 0x002fe20000410000 */
[----:B------:R-:W-:-:S04]  /*3820*/  ISETP.GE.AND P1, PT, R7, 0x2, PT ;  /* 0x000000020700780c */ /* 0x000fc80003f26270 */
        /* <DEDUP_REMOVED lines=11> */
[----:B------:R-:W0:Y:S04]  /*38e0*/  SHFL.UP PT, R49, R52, 0x8, RZ ;  /* 0x0500000034317989 */ /* 0x000e2800000e00ff */
        /* <DEDUP_REMOVED lines=8> */
[----:B-1----:R-:W-:-:S02]  /*3970*/  FFMA.FTZ R75, R145, R75, R152 ;  /* 0x0000004b914b7223 */ /* 0x002fc40000010098 */
[----:B--2---:R-:W-:Y:S04]  /*3980*/  STS.128 [R6+0x2100], R60 ;  /* 0x0021003c06007388 */ /* 0x004fe80000000c00 */
[----:B---3--:R-:W-:Y:S04]  /*3990*/  STS.128 [R6+0x2300], R56 ;  /* 0x0023003806007388 */ /* 0x008fe80000000c00 */
[----:B----4-:R-:W-:Y:S04]  /*39a0*/  STS.128 [R6+0x2500], R68 ;  /* 0x0025004406007388 */ /* 0x010fe80000000c00 */
[----:B-----5:R-:W-:Y:S01]  /*39b0*/  STS.128 [R6+0x2700], R64 ;  /* 0x0027004006007388 */ /* 0x020fe20000000c00 */
[----:B------:R-:W-:-:S03]  /*39c0*/  NOP ;  /* 0x0000000000007918 */ /* 0x000fc60000000000 */
[----:B------:R-:W-:Y:S04]  /*39d0*/  @P0 LDS.64 R72, [UR4] ;  /* 0x00000004ff480984 */ /* 0x000fe80008000a00 */
[----:B------:R-:W-:Y:S04]  /*39e0*/  LDS.128 R48, [R4+0x2100] ;  /* 0x0021000004307984 */ /* 0x000fe80000000c00 */
[----:B------:R-:W-:Y:S04]  /*39f0*/  LDS.128 R52, [R4+0x2110] ;  /* 0x0021100004347984 */ /* 0x000fe80000000c00 */
[----:B------:R-:W-:Y:S04]  /*3a00*/  LDS.128 R56, [R4+0x2120] ;  /* 0x0021200004387984 */ /* 0x000fe80000000c00 */
[----:B------:R-:W-:Y:S04]  /*3a10*/  LDS.128 R60, [R4+0x2130] ;  /* 0x00213000043c7984 */ /* 0x000fe80000000c00 */
        /* <DEDUP_REMOVED lines=38> */
.L_x_3074:
[----:B------:R-:W-:Y:S05]  /*3c80*/  BSYNC.RECONVERGENT B0 ;  /* 0x0000000000007941 */ /* 0x000fea0003800200 */
.L_x_3073:
        /* <DEDUP_REMOVED lines=30> */
.L_x_3076:
[----:B------:R-:W-:Y:S05]  /*3e70*/  BSYNC.RECONVERGENT B0 ;  /* 0x0000000000007941 */ /* 0x000fea0003800200 */
.L_x_3075:
[----:B------:R-:W-:Y:S01]  /*3e80*/  IADD3 R119, PT, PT, R119, 0x1, RZ ;  /* 0x0000000177777810 */ /* 0x000fe20007ffe0ff */
[----:B------:R-:W-:Y:S01]  /*3e90*/  UIADD3 UR4, UPT, UPT, UR4, 0x8, URZ ;  /* 0x0000000804047890 */ /* 0x000fe2000fffe0ff */
[----:B------:R-:W-:Y:S01]  /*3ea0*/  LEA R120, P2, R76, R120, 0x2 ;  /* 0x000000784c787211 */ /* 0x000fe200078410ff */
[----:B------:R-:W-:Y:S01]  /*3eb0*/  FFMA.FTZ R32, R48, R85, R32 ;  /* 0x0000005530207223 */ /* 0x000fe20000010020 */
[----:B------:R-:W-:Y:S01]  /*3ec0*/  ISETP.NE.AND P1, PT, R119, RZ, PT ;  /* 0x000000ff7700720c */ /* 0x000fe20003f25270 */
        /* <DEDUP_REMOVED lines=17> */
[----:B------:R-:W-:-:S02]  /*3fe0*/  IADD3.X R157, PT, PT, R157, R79, RZ, P3, !PT ;  /* 0x0000004f9d9d7210 */ /* 0x000fc40001ffe4ff */
[----:B------:R-:W-:Y:S02]  /*3ff0*/  IADD3.X R155, PT, PT, R155, R89, RZ, P4, !PT ;  /* 0x000000599b9b7210 */ /* 0x000fe400027fe4ff */
[----:B------:R-:W-:Y:S02]  /*4000*/  IADD3 R122, PT, PT, R122, 0x1, RZ ;  /* 0x000000017a7a7810 */ /* 0x000fe40007ffe0ff */
[----:B------:R-:W-:Y:S01]  /*4010*/  IADD3.X R121, PT, PT, R121, R124, RZ, P2, !PT ;  /* 0x0000007c79797210 */ /* 0x000fe200017fe4ff */
[----:B------:R-:W-:Y:S06]  /*4020*/  @P1 BRA `(.L_x_3077) ;  /* 0xfffffff0003c1947 */ /* 0x000fec000383ffff */
.L_x_3072:
[----:B------:R-:W-:Y:S01]  /*4030*/  BAR.SYNC.DEFER_BLOCKING 0x0 ;  /* 0x0000000000007b1d */ /* 0x000fe20000010000 */
[C---:B------:R-:W-:Y:S01]  /*4040*/  SHF.L.U32 R2, R22.reuse, 0xb, RZ ;  /* 0x0000000b16027819 */ /* 0x040fe200000006ff */
[----:B------:R-:W-:Y:S01]  /*4050*/  HFMA2 R3, -RZ, RZ, 0, 0 ;  /* 0x00000000ff037431 */ /* 0x000fe200000001ff */
[----:B------:R-:W-:Y:S02]  /*4060*/  IADD3 R22, PT, PT, R22, 0x1, RZ ;  /* 0x0000000116167810 */ /* 0x000fe40007ffe0ff */
[----:B------:R-:W-:-:S03]  /*4070*/  IADD3 R11, P1, PT, R11, 0x2000, RZ ;  /* 0x000020000b0b7810 */ /* 0x000fc60007f3e0ff */
[----:B--2---:R-:W1:Y:S01]  /*4080*/  LDC.64 R64, c[0x0][0x420] ;  /* 0x00010800ff407b82 */ /* 0x004e620000000a00 */
[----:B------:R-:W2:Y:S01]  /*4090*/  LDCU UR4, c[0x0][0x394] ;  /* 0x00007280ff0477ac */ /* 0x000ea20008000800 */
[----:B------:R-:W-:Y:S02]  /*40a0*/  IADD3 R10, P2, PT, R10, 0x2000, RZ ;  /* 0x000020000a0a7810 */ /* 0x000fe40007f5e0ff */
[----:B------:R-:W-:Y:S02]  /*40b0*/  IADD3 R16, P3, PT, R16, 0x2000, RZ ;  /* 0x0000200010107810 */ /* 0x000fe40007f7e0ff */
[----:B------:R-:W-:Y:S02]  /*40c0*/  IADD3 R17, P4, PT, R17, 0x2000, RZ ;  /* 0x0000200011117810 */ /* 0x000fe40007f9e0ff */
[----:B------:R-:W3:Y:S01]  /*40d0*/  LDC.64 R66, c[0x0][0x428] ;  /* 0x00010a00ff427b82 */ /* 0x000ee20000000a00 */
[----:B------:R-:W-:Y:S02]  /*40e0*/  IADD3.X R9, PT, PT, RZ, R9, RZ, P1, !PT ;  /* 0x00000009ff097210 */ /* 0x000fe40000ffe4ff */
[----:B------:R-:W-:-:S02]  /*40f0*/  IADD3.X R8, PT, PT, RZ, R8, RZ, P2, !PT ;  /* 0x00000008ff087210 */ /* 0x000fc400017fe4ff */
[----:B------:R-:W-:Y:S02]  /*4100*/  IADD3.X R13, PT, PT, RZ, R13, RZ, P3, !PT ;  /* 0x0000000dff0d7210 */ /* 0x000fe40001ffe4ff */
[----:B------:R-:W-:Y:S01]  /*4110*/  IADD3.X R14, PT, PT, RZ, R14, RZ, P4, !PT ;  /* 0x0000000eff0e7210 */ /* 0x000fe200027fe4ff */
[----:B------:R-:W4:Y:S01]  /*4120*/  LDC.64 R68, c[0x0][0x478] ;  /* 0x00011e00ff447b82 */ /* 0x000f220000000a00 */
[----:B------:R-:W-:Y:S04]  /*4130*/  STS.128 [R4], R32 ;  /* 0x0000002004007388 */ /* 0x000fe80000000c00 */
[----:B------:R-:W-:Y:S01]  /*4140*/  STS.128 [R4+0x10], R36 ;  /* 0x0000102404007388 */ /* 0x000fe20000000c00 */
[----:B-1----:R-:W-:-:S03]  /*4150*/  IMAD.WIDE.U32 R2, R64, UR20, R2 ;  /* 0x0000001440027c25 */ /* 0x002fc6000f8e0002 */
[----:B------:R-:W-:Y:S01]  /*4160*/  STS.128 [R4+0x20], R40 ;  /* 0x0000202804007388 */ /* 0x000fe20000000c00 */
[----:B------:R-:W-:-:S03]  /*4170*/  IMAD R3, R65, UR20, R3 ;  /* 0x0000001441037c24 */ /* 0x000fc6000f8e0203 */
[----:B------:R4:W-:Y:S01]  /*4180*/  STS.128 [R4+0x30], R44 ;  /* 0x0000302c04007388 */ /* 0x0009e20000000c00 */
[----:B------:R-:W-:-:S03]  /*4190*/  NOP ;  /* 0x0000000000007918 */ /* 0x000fc60000000000 */
[----:B------:R-:W1:Y:S01]  /*41a0*/  LDS.128 R48, [R6] ;  /* 0x0000000006307984 */ /* 0x000e620000000c00 */
[----:B---3--:R-:W-:-:S03]  /*41b0*/  IMAD.WIDE.U32 R2, R30, R66, R2 ;  /* 0x000000421e027225 */ /* 0x008fc600078e0002 */
[----:B------:R-:W3:Y:S01]  /*41c0*/  LDS.128 R52, [R6+0x200] ;  /* 0x0002000006347984 */ /* 0x000ee20000000c00 */
[----:B------:R-:W-:-:S03]  /*41d0*/  IMAD R0, R30, R67, R3 ;  /* 0x000000431e007224 */ /* 0x000fc600078e0203 */
[----:B------:R-:W5:Y:S01]  /*41e0*/  LDS.128 R56, [R6+0x400] ;  /* 0x0004000006387984 */ /* 0x000f620000000c00 */
[----:B----4-:R-:W-:-:S03]  /*41f0*/  LEA R4, P0, R2, R68, 0x2 ;  /* 0x0000004402047211 */ /* 0x010fc600078010ff */
[----:B------:R-:W4:Y:S01]  /*4200*/  LDS.128 R60, [R6+0x600] ;  /* 0x00060000063c7984 */ /* 0x000f220000000c00 */
[----:B------:R-:W-:Y:S02]  /*4210*/  LEA.HI.X R5, R2, R69, R0, 0x2, P0 ;  /* 0x0000004502057211 */ /* 0x000fe400000f1400 */
[----:B--2---:R-:W-:Y:S01]  /*4220*/  ISETP.GE.AND P0, PT, R22, UR4, PT ;  /* 0x0000000416007c0c */ /* 0x004fe2000bf06270 */
[----:B------:R-:W-:-:S05]  /*4230*/  IMAD.WIDE.U32 R2, R21, 0x10, R4 ;  /* 0x0000001015027825 */ /* 0x000fca00078e0004 */
[----:B-1----:R1:W-:Y:S04]  /*4240*/  STG.E.128 desc[UR18][R2.64], R48 ;  /* 0x0000003002007986 */ /* 0x0023e8000c101d12 */
[----:B---3--:R1:W-:Y:S04]  /*4250*/  STG.E.128 desc[UR18][R2.64+0x200], R52 ;  /* 0x0002003402007986 */ /* 0x0083e8000c101d12 */
[----:B-----5:R1:W-:Y:S04]  /*4260*/  STG.E.128 desc[UR18][R2.64+0x400], R56 ;  /* 0x0004003802007986 */ /* 0x0203e8000c101d12 */
[----:B----4-:R1:W-:Y:S01]  /*4270*/  STG.E.128 desc[UR18][R2.64+0x600], R60 ;  /* 0x0006003c02007986 */ /* 0x0103e2000c101d12 */
[----:B------:R-:W-:Y:S05]  /*4280*/  @!P0 BRA `(.L_x_3078) ;  /* 0xffffffc400308947 */ /* 0x000fea000383ffff */
[----:B------:R-:W-:Y:S05]  /*4290*/  EXIT ;  /* 0x000000000000794d */ /* 0x000fea0003800000 */
.L_x_3079:
        /* <DEDUP_REMOVED lines=14> */
.L_x_5038:


//--------------------- .text._Z25selective_scan_fwd_kernelI32Selective_Scan_fwd_kernel_traitsILi128ELi16ELi1ELb1ELb1ELb1ELb1EffEEv13SSMParamsBase --------------------------
	.section	.text._Z25selective_scan_fwd_kernelI32Selective_Scan_fwd_kernel_traitsILi128ELi16ELi1ELb1ELb1ELb1ELb1EffEEv13SSMParamsBase,"ax",@progbits
	.align	128
        .global         _Z25selective_scan_fwd_kernelI32Selective_Scan_fwd_kernel_traitsILi128ELi16ELi1ELb1ELb1ELb1ELb1EffEEv13SSMParamsBase
        .type           _Z25selective_scan_fwd_kernelI32Selective_Scan_fwd_kernel_traitsILi128ELi16ELi1ELb1ELb1ELb1ELb1EffEEv13SSMParamsBase,@function
        .size           _Z25selective_scan_fwd_kernelI32Selective_Scan_fwd_kernel_traitsILi128ELi16ELi1ELb1ELb1ELb1ELb1EffEEv13SSMParamsBase,(.L_x_5039 - _Z25selective_scan_fwd_kernelI32Selective_Scan_fwd_kernel_traitsILi128ELi16ELi1ELb1ELb1ELb1ELb1EffEEv13SSMParamsBase)
        .other          _Z25selective_scan_fwd_kernelI32Selective_Scan_fwd_kernel_traitsILi128ELi16ELi1ELb1ELb1ELb1ELb1EffEEv13SSMParamsBase,@"STO_CUDA_ENTRY STV_DEFAULT"
_Z25selective_scan_fwd_kernelI32Selective_Scan_fwd_kernel_traitsILi128ELi16ELi1ELb1ELb1ELb1ELb1EffEEv13SSMParamsBase:
.text._Z25selective_scan_fwd_kernelI32Selective_Scan_fwd_kernel_traitsILi128ELi16ELi1ELb1ELb1ELb1ELb1EffEEv13SSMParamsBase:
        /* <DEDUP_REMOVED lines=117> */
.L_x_3118:
[----:B------:R-:W-:Y:S01]  /*0750*/  BAR.SYNC.DEFER_BLOCKING 0x0 ;  /* 0x0000000000007b1d */ /* 0x000fe20000010000 */
[----:B0-----:R-:W-:-:S04]  /*0760*/  IADD3 R2, P0, PT, R150, R17, RZ ;  /* 0x0000001196027210 */ /* 0x001fc80007f1e0ff */
[----:B------:R-:W-:Y:S01]  /*0770*/  IADD3.X R3, PT, PT, R151, R14, RZ, P0, !PT ;  /* 0x0000000e97037210 */ /* 0x000fe200007fe4ff */
[----:B------:R-:W0:Y:S02]  /*0780*/  S2R R7, SR_LANEID ;  /* 0x0000000000077919 */ /* 0x000e240000000000 */
        /* <DEDUP_REMOVED lines=84> */
.L_x_3081:
[----:B------:R-:W-:Y:S05]  /*0cd0*/  BSYNC.RECONVERGENT B0 ;  /* 0x0000000000007941 */ /* 0x000fea0003800200 */
.L_x_3080:
        /* <DEDUP_REMOVED lines=34> */
.L_x_3083:
[----:B------:R-:W-:Y:S05]  /*0f00*/  BSYNC.RECONVERGENT B0 ;  /* 0x0000000000007941 */ /* 0x000fea0003800200 */
.L_x_3082:
        /* <DEDUP_REMOVED lines=36> */
.L_x_3085:
[----:B------:R-:W-:Y:S05]  /*1150*/  BSYNC.RECONVERGENT B0 ;  /* 0x0000000000007941 */ /* 0x000fea0003800200 */
.L_x_3084:
        /* <DEDUP_REMOVED lines=34> */
.L_x_3087:
[----:B------:R-:W-:Y:S05]  /*1380*/  BSYNC.RECONVERGENT B0 ;  /* 0x0000000000007941 */ /* 0x000fea0003800200 */
.L_x_3086:
        /* <DEDUP_REMOVED lines=36> */
.L_x_3089:
[----:B------:R-:W-:Y:S05]  /*15d0*/  BSYNC.RECONVERGENT B0 ;  /* 0x0000000000007941 */ /* 0x000fea0003800200 */
.L_x_3088:
        /* <DEDUP_REMOVED lines=34> */
.L_x_3091:
[----:B------:R-:W-:Y:S05]  /*1800*/  BSYNC.RECONVERGENT B0 ;  /* 0x0000000000007941 */ /* 0x000fea0003800200 */
.L_x_3090:
        /* <DEDUP_REMOVED lines=36> */
.L_x_3093:
[----:B------:R-:W-:Y:S05]  /*1a50*/  BSYNC.RECONVERGENT B0 ;  /* 0x0000000000007941 */ /* 0x000fea0003800200 */
.L_x_3092:
        /* <DEDUP_REMOVED lines=34> */
.L_x_3095:
[----:B------:R-:W-:Y:S05]  /*1c80*/  BSYNC.RECONVERGENT B0 ;  /* 0x0000000000007941 */ /* 0x000fea0003800200 */
.L_x_3094:
        /* <DEDUP_REMOVED lines=36> */
.L_x_3097:
[----:B------:R-:W-:Y:S05]  /*1ed0*/  BSYNC.RECONVERGENT B0 ;  /* 0x0000000000007941 */ /* 0x000fea0003800200 */
.L_x_3096:
        /* <DEDUP_REMOVED lines=34> */
.L_x_3099:
[----:B------:R-:W-:Y:S05]  /*2100*/  BSYNC.RECONVERGENT B0 ;  /* 0x0000000000007941 */ /* 0x000fea0003800200 */
.L_x_3098:
        /* <DEDUP_REMOVED lines=39> */
.L_x_3101:
[----:B------:R-:W-:Y:S05]  /*2380*/  BSYNC.RECONVERGENT B0 ;  /* 0x0000000000007941 */ /* 0x000fea0003800200 */
.L_x_3100:
        /* <DEDUP_REMOVED lines=32> */
.L_x_3103:
[----:B------:R-:W-:Y:S05]  /*2590*/  BSYNC.RECONVERGENT B0 ;  /* 0x0000000000007941 */ /* 0x000fea0003800200 */
.L_x_3102:
        /* <DEDUP_REMOVED lines=32> */
.L_x_3105:
[----:B------:R-:W-:Y:S05]  /*27a0*/  BSYNC.RECONVERGENT B0 ;  /* 0x0000000000007941 */ /* 0x000fea0003800200 */
.L_x_3104:
        /* <DEDUP_REMOVED lines=32> */
.L_x_3107:
[----:B------:R-:W-:Y:S05]  /*29b0*/  BSYNC.RECONVERGENT B0 ;  /* 0x0000000000007941 */ /* 0x000fea0003800200 */
.L_x_3106:
        /* <DEDUP_REMOVED lines=32> */
.L_x_3109:
[----:B------:R-:W-:Y:S05]  /*2bc0*/  BSYNC.RECONVERGENT B0 ;  /* 0x0000000000007941 */ /* 0x000fea0003800200 */
.L_x_3108:
        /* <DEDUP_REMOVED lines=32> */
.L_x_3111:
[----:B------:R-:W-:Y:S05]  /*2dd0*/  BSYNC.RECONVERGENT B0 ;  /* 0x0000000000007941 */ /* 0x000fea0003800200 */
.L_x_3110:
        /* <DEDUP_REMOVED lines=52> */
.L_x_3117:
        /* <DEDUP_REMOVED lines=182> */
.L_x_3114:
[----:B------:R-:W-:Y:S05]  /*3c80*/  BSYNC.RECONVERGENT B0 ;  /* 0x0000000000007941 */ /* 0x000fea0003800200 */
.L_x_3113:
        /* <DEDUP_REMOVED lines=30> */
.L_x_3116:
[----:B------:R-:W-:Y:S05]  /*3e70*/  BSYNC.RECONVERGENT B0 ;  /* 0x0000000000007941 */ /* 0x000fea0003800200 */
.L_x_3115:
        /* <DEDUP_REMOVED lines=27> */
.L_x_3112:
[----:B------:R-:W-:Y:S01]  /*4030*/  BAR.SYNC.DEFER_BLOCKING 0x0 ;  /* 0x0000000000007b1d */ /* 0x000fe20000010000 */
[----:B------:R-:W-:Y:S01]  /*4040*/  SHF.L.U32 R2, R22, 0xb, RZ ;  /* 0x0000000b16027819 */ /* 0x000fe200000006ff */
[----:B------:R-:W-:-:S06]  /*4050*/  HFMA2 R3, -RZ, RZ, 0, 0 ;  /* 0x00000000ff037431 */ /* 0x000fcc00000001ff */
[----:B--2---:R-:W1:Y:S01]  /*4060*/  LDC.64 R66, c[0x0][0x420] ;  /* 0x00010800ff427b82 */ /* 0x004e620000000a00 */
[----:B------:R-:W2:Y:S07]  /*4070*/  LDCU UR4, c[0x0][0x394] ;  /* 0x00007280ff0477ac */ /* 0x000eae0008000800 */
[----:B------:R-:W3:Y:S08]  /*4080*/  LDC.64 R70, c[0x0][0x428] ;  /* 0x00010a00ff467b82 */ /* 0x000ef00000000a00 */
[----:B0-----:R-:W0:Y:S01]  /*4090*/  LDC.64 R72, c[0x0][0x478] ;  /* 0x00011e00ff487b82 */ /* 0x001e220000000a00 */
        /* <DEDUP_REMOVED lines=8> */
[----:B------:R-:W4:Y:S01]  /*4120*/  LDS.128 R60, [R6] ;  /* 0x00000000063c7984 */ /* 0x000f220000000c00 */
[C---:B---3--:R-:W-:Y:S01]  /*4130*/  IMAD.WIDE.U32 R64, R30.reuse, R70, R64 ;  /* 0x000000461e407225 */ /* 0x048fe200078e0040 */
[----:B------:R-:W3:Y:S02]  /*4140*/  LDC.64 R76, c[0x0][0x418] ;  /* 0x00010600ff4c7b82 */ /* 0x000ee40000000a00 */
[----:B------:R-:W5:Y:S01]  /*4150*/  LDS.128 R56, [R6+0x200] ;  /* 0x0002000006387984 */ /* 0x000f620000000c00 */
[----:B------:R-:W-:Y:S01]  /*4160*/  IMAD R0, R30, R71, R65 ;  /* 0x000000471e007224 */ /* 0x000fe200078e0241 */
[C---:B0-----:R-:W-:Y:S02]  /*4170*/  LEA R66, P0, R64.reuse, R72, 0x2 ;  /* 0x0000004840427211 */ /* 0x041fe400078010ff */
[----:B------:R-:W0:Y:S02]  /*4180*/  LDS.128 R52, [R6+0x400] ;  /* 0x0004000006347984 */ /* 0x000e240000000c00 */
[----:B------:R-:W2:Y:S01]  /*4190*/  LDC.64 R78, c[0x0][0x488] ;  /* 0x00012200ff4e7b82 */ /* 0x000ea20000000a00 */
[----:B------:R-:W-:Y:S01]  /*41a0*/  LEA.HI.X R67, R64, R73, R0, 0x2, P0 ;  /* 0x0000004940437211 */ /* 0x000fe200000f1400 */
[----:B------:R-:W0:Y:S01]  /*41b0*/  LDS.128 R48, [R6+0x600] ;  /* 0x0006000006307984 */ /* 0x000e220000000c00 */
[----:B-1----:R-:W-:-:S04]  /*41c0*/  IMAD.WIDE.U32 R68, R74, UR20, R2 ;  /* 0x000000144a447c25 */ /* 0x002fc8000f8e0002 */
[----:B------:R-:W-:-:S04]  /*41d0*/  IMAD.WIDE.U32 R64, R21, 0x10, R66 ;  /* 0x0000001015407825 */ /* 0x000fc800078e0042 */
[----:B------:R-:W-:Y:S02]  /*41e0*/  IMAD R69, R75, UR20, R69 ;  /* 0x000000144b457c24 */ /* 0x000fe4000f8e0245 */
[----:B---3--:R-:W-:-:S04]  /*41f0*/  IMAD.WIDE.U32 R68, R30, R76, R68 ;  /* 0x0000004c1e447225 */ /* 0x008fc800078e0044 */
[----:B------:R-:W-:Y:S01]  /*4200*/  IMAD R0, R30, R77, R69 ;  /* 0x0000004d1e007224 */ /* 0x000fe200078e0245 */
[----:B--2---:R-:W-:-:S04]  /*4210*/  LEA R70, P0, R68, R78, 0x2 ;  /* 0x0000004e44467211 */ /* 0x004fc800078010ff */
[----:B------:R-:W-:Y:S01]  /*4220*/  LEA.HI.X R71, R68, R79, R0, 0x2, P0 ;  /* 0x0000004f44477211 */ /* 0x000fe200000f1400 */
[----:B----4-:R-:W-:Y:S02]  /*4230*/  STG.E.128 desc[UR18][R64.64], R60 ;  /* 0x0000003c40007986 */ /* 0x010fe4000c101d12 */
[----:B------:R-:W-:Y:S02]  /*4240*/  IMAD.WIDE.U32 R66, R21, 0x10, R70 ;  /* 0x0000001015427825 */ /* 0x000fe400078e0046 */
[----:B-----5:R-:W-:Y:S04]  /*4250*/  STG.E.128 desc[UR18][R64.64+0x200], R56 ;  /* 0x0002003840007986 */ /* 0x020fe8000c101d12 */
[----:B0-----:R-:W-:Y:S04]  /*4260*/  STG.E.128 desc[UR18][R64.64+0x400], R52 ;  /* 0x0004003440007986 */ /* 0x001fe8000c101d12 */
        /* <DEDUP_REMOVED lines=30> */
[----:B------:R-:W-:Y:S01]  /*4450*/  FMUL.FTZ R67, R58, -1.4426950216293334961 ;  /* 0xbfb8aa3b3a437820 */ /* 0x000fe20000410000 */
[----:B------:R-:W0:Y:S01]  /*4460*/  MUFU.EX2 R7, R7 ;  /* 0x0000000700077308 */ /* 0x000e220000000800 */
[----:B--2---:R-:W-:Y:S01]  /*4470*/  FMUL.FTZ R69, R52, -1.4426950216293334961 ;  /* 0xbfb8aa3b34457820 */ /* 0x004fe20000410000 */
[----:B------:R-:W-:Y:S01]  /*4480*/  FMUL.FTZ R70, R53, -1.4426950216293334961 ;  /* 0xbfb8aa3b35467820 */ /* 0x000fe20000410000 */
        /* <DEDUP_REMOVED lines=38> */
[----:B------:R0:W1:Y:S01]  /*46f0*/  MUFU.RCP R78, R5 ;  /* 0x00000005004e7308 */ /* 0x0000620000001000 */
[----:B---3--:R-:W-:-:S07]  /*4700*/  FADD.FTZ R76, R76, 1 ;  /* 0x3f8000004c4c7421 */ /* 0x008fce0000010000 */
[----:B------:R-:W2:Y:S01]  /*4710*/  MUFU.RCP R7, R7 ;  /* 0x0000000700077308 */ /* 0x000ea20000001000 */
[----:B0-----:R-:W-:-:S04]  /*4720*/  FMUL.FTZ R5, R60, R77 ;  /* 0x0000004d3c057220 */ /* 0x001fc80000410000 */
[----:B------:R-:W-:-:S03]  /*4730*/  FMUL.FTZ R32, R5, R32 ;  /* 0x0000002005207220 */ /* 0x000fc60000410000 */
[----:B------:R-:W0:Y:S01]  /*4740*/  MUFU.RCP R65, R65 ;  /* 0x0000004100417308 */ /* 0x000e220000001000 */
[----:B-1----:R-:W-:-:S04]  /*4750*/  FMUL.FTZ R0, R61, R78 ;  /* 0x0000004e3d007220 */ /* 0x002fc80000410000 */
[----:B------:R-:W-:-:S03]  /*4760*/  FMUL.FTZ R33, R0, R33 ;  /* 0x0000002100217220 */ /* 0x000fc60000410000 */
[----:B------:R-:W1:Y:S01]  /*4770*/  MUFU.RCP R66, R66 ;  /* 0x0000004200427308 */ /* 0x000e620000001000 */
[----:B--2---:R-:W-:-:S04]  /*4780*/  FMUL.FTZ R7, R62, R7 ;  /* 0x000000073e077220 */ /* 0x004fc80000410000 */
[----:B------:R-:W-:-:S03]  /*4790*/  FMUL.FTZ R34, R7, R34 ;  /* 0x0000002207227220 */ /* 0x000fc60000410000 */
[----:B------:R-:W2:Y:S01]  /*47a0*/  MUFU.RCP R67, R67 ;  /* 0x0000004300437308 */ /* 0x000ea20000001000 */
[----:B0-----:R-:W-:-:S04]  /*47b0*/  FMUL.FTZ R5, R56, R65 ;  /* 0x0000004138057220 */ /* 0x001fc80000410000 */
[----:B------:R-:W-:-:S03]  /*47c0*/  FMUL.FTZ R36, R5, R36 ;  /* 0x0000002405247220 */ /* 0x000fc60000410000 */
[----:B------:R-:W0:Y:S01]  /*47d0*/  MUFU.RCP R69, R69 ;  /* 0x0000004500457308 */ /* 0x000e220000001000 */
[----:B-1----:R-:W-:-:S04]  /*47e0*/  FMUL.FTZ R0, R57, R66 ;  /* 0x0000004239007220 */ /* 0x002fc80000410000 */
        /* <DEDUP_REMOVED lines=15> */
[----:B0-----:R-:W-:Y:S02]  /*48e0*/  FMUL.FTZ R60, R63, R64 ;  /* 0x000000403f3c7220 */ /* 0x001fe40000410000 */
[----:B------:R-:W0:Y:S02]  /*48f0*/  LDC.64 R64, c[0x0][0x430] ;  /* 0x00010c00ff407b82 */ /* 0x000e240000000a00 */
[----:B------:R-:W-:-:S06]  /*4900*/  FMUL.FTZ R35, R60, R35 ;  /* 0x000000233c237220 */ /* 0x000fcc0000410000 */
[----:B------:R-:W-:Y:S01]  /*4910*/  BAR.SYNC.DEFER_BLOCKING 0x0 ;  /* 0x0000000000007b1d */ /* 0x000fe20000010000 */
[----:B-1----:R-:W-:-:S05]  /*4920*/  FMUL.FTZ R56, R59, R68 ;  /* 0x000000443b387220 */ /* 0x002fca0000410000 */
[----:B------:R-:W1:Y:S01]  /*4930*/  MUFU.RCP R72, R72 ;  /* 0x0000004800487308 */ /* 0x000e620000001000 */
[----:B------:R-:W-:Y:S01]  /*4940*/  FMUL.FTZ R39, R56, R39 ;  /* 0x0000002738277220 */ /* 0x000fe20000410000 */
[----:B------:R-:W4:Y:S01]  /*4950*/  LDC.64 R68, c[0x0][0x490] ;  /* 0x00012400ff447b82 */ /* 0x000f220000000a00 */
[----:B---3--:R-:W-:-:S05]  /*4960*/  FMUL.FTZ R5, R48, R73 ;  /* 0x0000004930057220 */ /* 0x008fca0000410000 */
[----:B------:R-:W3:Y:S01]  /*4970*/  MUFU.RCP R74, R74 ;  /* 0x0000004a004a7308 */ /* 0x000ee20000001000 */
[----:B------:R-:W-:Y:S01]  /*4980*/  FMUL.FTZ R56, R5, R44 ;  /* 0x0000002c05387220 */ /* 0x000fe20000410000 */
[----:B0-----:R-:W-:-:S06]  /*4990*/  IMAD.WIDE.U32 R2, R64, UR20, R2 ;  /* 0x0000001440027c25 */ /* 0x001fcc000f8e0002 */
[----:B------:R-:W0:Y:S01]  /*49a0*/  MUFU.RCP R75, R75 ;  /* 0x0000004b004b7308 */ /* 0x000e220000001000 */
[----:B-1----:R-:W-:Y:S01]  /*49b0*/  FMUL.FTZ R52, R55, R72 ;  /* 0x0000004837347220 */ /* 0x002fe20000410000 */
[----:B------:R-:W-:Y:S01]  /*49c0*/  STS.128 [R4], R32 ;  /* 0x0000002004007388 */ /* 0x000fe20000000c00 */
[----:B------:R-:W-:Y:S02]  /*49d0*/  IMAD R3, R65, UR20, R3 ;  /* 0x0000001441037c24 */ /* 0x000fe4000f8e0203 */
[----:B------:R-:W-:Y:S01]  /*49e0*/  FMUL.FTZ R43, R52, R43 ;  /* 0x0000002b342b7220 */ /* 0x000fe20000410000 */
[----:B------:R-:W-:Y:S02]  /*49f0*/  STS.128 [R4+0x10], R36 ;  /* 0x0000102404007388 */ /* 0x000fe40000000c00 */
[----:B------:R-:W1:Y:S01]  /*4a00*/  MUFU.RCP R76, R76 ;  /* 0x0000004c004c7308 */ /* 0x000e620000001000 */
[----:B--2---:R-:W-:-:S04]  /*4a10*/  IMAD.WIDE.U32 R2, R30, R66, R2 ;  /* 0x000000421e027225 */ /* 0x004fc800078e0002 */
[----:B---3--:R-:W-:Y:S01]  /*4a20*/  FMUL.FTZ R0, R49, R74 ;  /* 0x0000004a31007220 */ /* 0x008fe20000410000 */
[----:B------:R-:W-:Y:S03]  /*4a30*/  STS.128 [R4+0x20], R40 ;  /* 0x0000202804007388 */ /* 0x000fe60000000c00 */
[----:B------:R-:W-:Y:S01]  /*4a40*/  FMUL.FTZ R57, R0, R45 ;  /* 0x0000002d00397220 */ /* 0x000fe20000410000 */
[----:B------:R-:W-:Y:S02]  /*4a50*/  IMAD R0, R30, R67, R3 ;  /* 0x000000431e007224 */ /* 0x000fe400078e0203 */
[----:B0-----:R-:W-:-:S04]  /*4a60*/  FMUL.FTZ R7, R50, R75 ;  /* 0x0000004b32077220 */ /* 0x001fc80000410000 */
[----:B------:R-:W-:Y:S01]  /*4a70*/  FMUL.FTZ R58, R7, R46 ;  /* 0x0000002e073a7220 */ /* 0x000fe20000410000 */
[----:B-1----:R-:W-:-:S04]  /*4a80*/  FMUL.FTZ R48, R51, R76 ;  /* 0x0000004c33307220 */ /* 0x002fc80000410000 */
[----:B------:R-:W-:-:S05]  /*4a90*/  FMUL.FTZ R59, R48, R47 ;  /* 0x0000002f303b7220 */ /* 0x000fca0000410000 */
[----:B------:R4:W-:Y:S01]  /*4aa0*/  STS.128 [R4+0x30], R56 ;  /* 0x0000303804007388 */ /* 0x0009e20000000c00 */
[----:B------:R-:W-:-:S03]  /*4ab0*/  NOP ;  /* 0x0000000000007918 */ /* 0x000fc60000000000 */
[----:B------:R-:W0:Y:S04]  /*4ac0*/  LDS.128 R44, [R6] ;  /* 0x00000000062c7984 */ /* 0x000e280000000c00 */
[----:B------:R-:W1:Y:S04]  /*4ad0*/  LDS.128 R48, [R6+0x200] ;  /* 0x0002000006307984 */ /* 0x000e680000000c00 */
[----:B------:R-:W2:Y:S01]  /*4ae0*/  LDS.128 R52, [R6+0x400] ;  /* 0x0004000006347984 */ /* 0x000ea20000000c00 */
[----:B----4-:R-:W-:-:S03]  /*4af0*/  LEA R4, P0, R2, R68, 0x2 ;  /* 0x0000004402047211 */ /* 0x010fc600078010ff */
[----:B------:R-:W3:Y:S01]  /*4b00*/  LDS.128 R60, [R6+0x600] ;  /* 0x00060000063c7984 */ /* 0x000ee20000000c00 */
[----:B------:R-:W-:Y:S02]  /*4b10*/  LEA.HI.X R5, R2, R69, R0, 0x2, P0 ;  /* 0x0000004502057211 */ /* 0x000fe400000f1400 */
[----:B------:R-:W-:Y:S01]  /*4b20*/  ISETP.GE.AND P0, PT, R22, UR4, PT ;  /* 0x0000000416007c0c */ /* 0x000fe2000bf06270 */
[----:B------:R-:W-:-:S05]  /*4b30*/  IMAD.WIDE.U32 R2, R21, 0x10, R4 ;  /* 0x0000001015027825 */ /* 0x000fca00078e0004 */
[----:B0-----:R0:W-:Y:S04]  /*4b40*/  STG.E.128 desc[UR18][R2.64], R44 ;  /* 0x0000002c02007986 */ /* 0x0011e8000c101d12 */
[----:B-1----:R0:W-:Y:S04]  /*4b50*/  STG.E.128 desc[UR18][R2.64+0x200], R48 ;  /* 0x0002003002007986 */ /* 0x0021e8000c101d12 */
[----:B--2---:R0:W-:Y:S04]  /*4b60*/  STG.E.128 desc[UR18][R2.64+0x400], R52 ;  /* 0x0004003402007986 */ /* 0x0041e8000c101d12 */
[----:B---3--:R0:W-:Y:S01]  /*4b70*/  STG.E.128 desc[UR18][R2.64+0x600], R60 ;  /* 0x0006003c02007986 */ /* 0x0081e2000c101d12 */
[----:B------:R-:W-:Y:S05]  /*4b80*/  @!P0 BRA `(.L_x_3118) ;  /* 0xffffffb800f08947 */ /* 0x000fea000383ffff */
[----:B------:R-:W-:Y:S05]  /*4b90*/  EXIT ;  /* 0x000000000000794d */ /* 0x000fea0003800000 */
.L_x_3119:
        /* <DEDUP_REMOVED lines=14> */
.L_x_5039:


//--------------------- .text._Z25selective_scan_fwd_kernelI32Selective_Scan_fwd_kernel_traitsILi64ELi16ELi1ELb0ELb0ELb0ELb0EffEEv13SSMParamsBase --------------------------
	.section	.text._Z25selective_scan_fwd_kernelI32Selective_Scan_fwd_kernel_traitsILi64ELi16ELi1ELb0ELb0ELb0ELb0EffEEv13SSMParamsBase,"ax",@progbits
	.align	128
        .global         _Z25selective_scan_fwd_kernelI32Selective_Scan_fwd_kernel_traitsILi64ELi16ELi1ELb0ELb0ELb0ELb0EffEEv13SSMParamsBase
        .type           _Z25selective_scan_fwd_kernelI32Selective_Scan_fwd_kernel_traitsILi64ELi16ELi1ELb0ELb0ELb0ELb0EffEEv13SSMParamsBase,@function
        .size           _Z25selective_scan_fwd_kernelI32Selective_Scan_fwd_kernel_traitsILi64ELi16ELi1ELb0ELb0ELb0ELb0EffEEv13SSMParamsBase,(.L_x_5040 - _Z25selective_scan_fwd_kernelI32Selective_Scan_fwd_kernel_traitsILi64ELi16ELi1ELb0ELb0ELb0ELb0EffEEv13SSMParamsBase)
        .other          _Z25selective_scan_fwd_kernelI32Selective_Scan_fwd_kernel_traitsILi64ELi16ELi1ELb0ELb0ELb0ELb0EffEEv13SSMParamsBase,@"STO_CUDA_ENTRY STV_DEFAULT"
_Z25selective_scan_fwd_kernelI32Selective_Scan_fwd_kernel_traitsILi64ELi16ELi1ELb0ELb0ELb0ELb0EffEEv13SSMParamsBase:
.text._Z25selective_scan_fwd_kernelI32Selective_Scan_fwd_kernel_traitsILi64ELi16ELi1ELb0ELb0ELb0ELb0EffEEv13SSMParamsBase:
[----:B------:R-:W-:Y:S01]  /*0000*/  LDC R1, c[0x0][0x37c] ;  /* 0x0000df00ff017b82 */ /* 0x000fe20000000800 */
[----:B------:R-:W0:Y:S07]  /*0010*/  LDCU.64 UR6, c[0x0][0x470] ;  /* 0x00008e00ff0677ac */ /* 0x000e2e0008000a00 */
[----:B------:R-:W1:Y:S01]  /*0020*/  S2UR UR16, SR_CTAID.Y ;  /* 0x00000000001079c3 */ /* 0x000e620000002600 */
[----:B------:R-:W-:Y:S02]  /*0030*/  IMAD.MOV.U32 R45, RZ, RZ, RZ ;  /* 0x000000ffff2d7224 */ /* 0x000fe400078e00ff */
[----:B------:R-:W-:Y:S01]  /*0040*/  HFMA2 R46, -RZ, RZ, 0, 0 ;  /* 0x00000000ff2e7431 */ /* 0x000fe200000001ff */
[----:B------:R-:W2:Y:S01]  /*0050*/  LDCU.64 UR24, c[0x0][0x358] ;  /* 0x00006b00ff1877ac */ /* 0x000ea20008000a00 */
[----:B------:R-:W3:Y:S03]  /*0060*/  LDCU.64 UR4, c[0x0][0x458] ;  /* 0x00008b00ff0477ac */ /* 0x000ee60008000a00 */
[----:B------:R-:W4:Y:S01]  /*0070*/  LDC R43, c[0x0][0x394] ;  /* 0x0000e500ff2b7b82 */ /* 0x000f220000000800 */
[----:B------:R-:W4:Y:S01]  /*0080*/  LDCU.128 UR20, c[0x0][0x3f0] ;  /* 0x00007e00ff1477ac */ /* 0x000f220008000c00 */
[----:B------:R-:W1:Y:S01]  /*0090*/  LDCU.128 UR12, c[0x0][0x400] ;  /* 0x00008000ff0c77ac */ /* 0x000e620008000c00 */
[----:B0-----:R-:W-:-:S04]  /*00a0*/  UISETP.NE.U32.AND UP1, UPT, UR6, URZ, UPT ;  /* 0x000000ff0600728c */ /* 0x001fc8000bf25070 */
[----:B------:R-:W-:Y:S02]  /*00b0*/  UISETP.NE.AND.EX UP1, UPT, UR7, URZ, UPT, UP1 ;  /* 0x000000ff0700728c */ /* 0x000fe4000bf25310 */
[----:B---3--:R-:W-:-:S04]  /*00c0*/  UISETP.NE.U32.AND UP0, UPT, UR4, URZ, UPT ;  /* 0x000000ff0400728c */ /* 0x008fc8000bf05070 */
[----:B------:R-:W-:Y:S01]  /*00d0*/  PLOP3.LUT P1, PT, PT, PT, UP1, 0x80, 0x8 ;  /* 0x000000000008781c */ /* 0x000fe20003f2f018 */
[----:B------:R-:W-:-:S04]  /*00e0*/  UISETP.NE.AND.EX UP0, UPT, UR5, URZ, UPT, UP0 ;  /* 0x000000ff0500728c */ /* 0x000fc8000bf05300 */
[----:B-1----:R-:W-:Y:S02]  /*00f0*/  @UP1 ULEA UR6, UP3, UR16, UR6, 0x2 ;  /* 0x0000000610061291 */ /* 0x002fe4000f8610ff */
[----:B------:R-:W-:Y:S02]  /*0100*/  PLOP3.LUT P0, PT, PT, PT, UP0, 0x80, 0x8 ;  /* 0x000000000008781c */ /* 0x000fe40003f0f008 */
[----:B------:R-:W-:Y:S02]  /*0110*/  @UP1 ULEA.HI.X UR7, UR16, UR7, URZ, 0x2, UP3 ;  /* 0x0000000710071291 */ /* 0x000fe400098f14ff */
[----:B------:R-:W-:Y:S01]  /*0120*/  MOV R4, UR6 ;  /* 0x0000000600047c02 */ /* 0x000fe20008000f00 */
[----:B------:R-:W-:-:S03]  /*0130*/  @UP0 ULEA UR4, UP2, UR16, UR4, 0x2 ;  /* 0x0000000410040291 */ /* 0x000fc6000f8410ff */
[----:B------:R-:W-:Y:S01]  /*0140*/  IMAD.U32 R5, RZ, RZ, UR7 ;  /* 0x00000007ff057e24 */ /* 0x000fe2000f8e00ff */
[----:B------:R-:W-:Y:S01]  /*0150*/  @UP0 ULEA.HI.X UR5, UR16, UR5, URZ, 0x2, UP2 ;  /* 0x0000000510050291 */ /* 0x000fe200090f14ff */
[----:B------:R-:W0:Y:S01]  /*0160*/  S2UR UR17, SR_CTAID.X ;  /* 0x00000000001179c3 */ /* 0x000e220000002500 */
[----:B------:R-:W-:Y:S02]  /*0170*/  MOV R2, UR4 ;  /* 0x0000000400027c02 */ /* 0x000fe40008000f00 */
[----:B--2---:R1:W5:Y:S02]  /*0180*/  @P1 LDG.E R45, desc[UR24][R4.64] ;  /* 0x00000018042d1981 */ /* 0x004364000c1e1900 */
[----:B------:R-:W-:-:S05]  /*0190*/  IMAD.U32 R3, RZ, RZ, UR5 ;  /* 0x00000005ff037e24 */ /* 0x000fca000f8e00ff */
[----:B------:R1:W5:Y:S01]  /*01a0*/  @P0 LDG.E R46, desc[UR24][R2.64] ;  /* 0x00000018022e0981 */ /* 0x000362000c1e1900 */
[----:B----4-:R-:W-:Y:S01]  /*01b0*/  ISETP.GE.AND P0, PT, R43, 0x1, PT ;  /* 0x000000012b00780c */ /* 0x010fe20003f06270 */
[----:B0-----:R-:W-:-:S12]  /*01c0*/  UIMAD.WIDE.U32 UR18, UR17, UR20, URZ ;  /* 0x00000014111272a5 */ /* 0x001fd8000f8e00ff */
[----:B-1----:R-:W-:Y:S05]  /*01d0*/  @!P0 EXIT ;  /* 0x000000000000894d */ /* 0x002fea0003800000 */
[----:B------:R-:W-:Y:S01]  /*01e0*/  UIMAD UR19, UR17, UR21, UR19 ;  /* 0x00000015111372a4 */ /* 0x000fe2000f8e0213 */
[----:B------:R-:W0:Y:S01]  /*01f0*/  S2R R44, SR_TID.X ;  /* 0x00000000002c7919 */ /* 0x000e220000002100 */
[----:B------:R-:W-:Y:S01]  /*0200*/  UIMAD.WIDE.U32 UR20, UR17, UR12, URZ ;  /* 0x0000000c111472a5 */ /* 0x000fe2000f8e00ff */
[----:B------:R-:W1:Y:S03]  /*0210*/  LDCU.128 UR8, c[0x0][0x460] ;  /* 0x00008c00ff0877ac */ /* 0x000e660008000c00 */
[----:B------:R-:W-:Y:S02]  /*0220*/  UIMAD UR21, UR17, UR13, UR21 ;  /* 0x0000000d111572a4 */ /* 0x000fe4000f8e0215 */
[----:B------:R-:W-:Y:S01]  /*0230*/  UIMAD.WIDE.U32 UR12, UR16, UR22, UR18 ;  /* 0x00000016100c72a5 */ /* 0x000fe2000f8e0012 */
[----:B------:R-:W2:Y:S03]  /*0240*/  LDCU.128 UR4, c[0x0][0x420] ;  /* 0x00008400ff0477ac */ /* 0x000ea60008000c00 */
[----:B------:R-:W-:Y:S01]  /*0250*/  UIMAD UR34, UR16, UR23, UR13 ;  /* 0x00000017102272a4 */ /* 0x000fe2000f8e020d */
[----:B------:R-:W3:Y:S01]  /*0260*/  LDCU.64 UR22, c[0x0][0x3d8] ;  /* 0x00007b00ff1677ac */ /* 0x000ee20008000a00 */
[----:B------:R-:W4:Y:S01]  /*0270*/  LDCU.64 UR26, c[0x0][0x3b8] ;  /* 0x00007700ff1a77ac */ /* 0x000f220008000a00 */
[----:B------:R-:W-:-:S02]  /*0280*/  UIMAD.WIDE.U32 UR18, UR16, UR14, UR20 ;  /* 0x0000000e101272a5 */ /* 0x000fc4000f8e0014 */
[----:B-1----:R-:W-:Y:S02]  /*0290*/  ULEA UR33, UP0, UR12, UR8, 0x2 ;  /* 0x000000080c217291 */ /* 0x002fe4000f8010ff */
[----:B------:R-:W-:Y:S02]  /*02a0*/  UIMAD UR15, UR16, UR15, UR19 ;  /* 0x0000000f100f72a4 */ /* 0x000fe4000f8e0213 */
[----:B------:R-:W-:Y:S01]  /*02b0*/  ULEA UR32, UP1, UR18, UR10, 0x2 ;  /* 0x0000000a12207291 */ /* 0x000fe2000f8210ff */
[C---:B0-----:R-:W-:Y:S01]  /*02c0*/  SHF.L.U32 R128, R44.reuse, 0x4, RZ ;  /* 0x000000042c807819 */ /* 0x041fe200000006ff */
[----:B--2---:R-:W-:Y:S01]  /*02d0*/  UIMAD.WIDE.U32 UR20, UR16, UR6, URZ ;  /* 0x00000006101472a5 */ /* 0x004fe2000f8e00ff */
[----:B------:R-:W-:Y:S01]  /*02e0*/  SHF.R.U32.HI R129, RZ, 0x5, R44 ;  /* 0x00000005ff817819 */ /* 0x000fe2000001162c */
[----:B------:R-:W-:Y:S01]  /*02f0*/  ULEA.HI.X UR35, UR18, UR11, UR15, 0x2, UP1 ;  /* 0x0000000b12237291 */ /* 0x000fe200088f140f */
[----:B------:R-:W-:Y:S01]  /*0300*/  LOP3.LUT R127, R44, 0x1f, RZ, 0xc0, !PT ;  /* 0x0000001f2c7f7812 */ /* 0x000fe200078ec0ff */
[----:B------:R-:W-:Y:S01]  /*0310*/  UIMAD UR21, UR16, UR7, UR21 ;  /* 0x00000007101572a4 */ /* 0x000fe2000f8e0215 */
[C---:B------:R-:W-:Y:S01]  /*0320*/  VIADD R126, R128.reuse, 0x2 ;  /* 0x00000002807e7836 */ /* 0x040fe20000000000 */
[----:B---3--:R-:W-:Y:S01]  /*0330*/  UIMAD.WIDE.U32 UR18, UR16, UR22, URZ ;  /* 0x00000016101272a5 */ /* 0x008fe2000f8e00ff */
[C---:B------:R-:W-:Y:S01]  /*0340*/  IADD3 R125, PT, PT, R128.reuse, 0x6, RZ ;  /* 0x00000006807d7810 */ /* 0x040fe20007ffe0ff */
[----:B------:R-:W-:Y:S01]  /*0350*/  ULEA.HI.X UR34, UR12, UR9, UR34, 0x2, UP0 ;  /* 0x000000090c227291 */ /* 0x000fe200080f1422 */
[C---:B------:R-:W-:Y:S01]  /*0360*/  VIADD R124, R128.reuse, 0x7 ;  /* 0x00000007807c7836 */ /* 0x040fe20000000000 */
[----:B------:R-:W-:Y:S01]  /*0370*/  UIMAD.WIDE.U32 UR8, UR17, UR4, UR20 ;  /* 0x00000004110872a5 */ /* 0x000fe2000f8e0014 */
[C---:B------:R-:W-:Y:S01]  /*0380*/  IADD3 R123, PT, PT, R128.reuse, 0x8, RZ ;  /* 0x00000008807b7810 */ /* 0x040fe20007ffe0ff */
[----:B----4-:R-:W-:Y:S01]  /*0390*/  UIMAD.WIDE.U32 UR20, UR16, UR26, URZ ;  /* 0x0000001a101472a5 */ /* 0x010fe2000f8e00ff */
[C---:B------:R-:W-:Y:S01]  /*03a0*/  VIADD R122, R128.reuse, 0x9 ;  /* 0x00000009807a7836 */ /* 0x040fe20000000000 */
[----:B------:R-:W-:Y:S01]  /*03b0*/  UIMAD UR10, UR17, UR5, UR9 ;  /* 0x00000005110a72a4 */ /* 0x000fe2000f8e0209 */
[C---:B------:R-:W-:Y:S01]  /*03c0*/  IADD3 R121, PT, PT, R128.reuse, 0xa, RZ ;  /* 0x0000000a80797810 */ /* 0x040fe20007ffe0ff */
[----:B------:R-:W0:Y:S01]  /*03d0*/  LDCU.128 UR4, c[0x0][0x3a0] ;  /* 0x00007400ff0477ac */ /* 0x000e220008000c00 */
[----:B------:R-:W-:Y:S01]  /*03e0*/  VIADD R120, R128, 0xb ;  /* 0x0000000b80787836 */ /* 0x000fe20000000000 */
[----:B------:R-:W-:Y:S01]  /*03f0*/  UIMAD UR26, UR16, UR23, UR19 ;  /* 0x00000017101a72a4 */ /* 0x000fe2000f8e0213 */
[----:B------:R-:W1:Y:S01]  /*0400*/  S2UR UR19, SR_CgaCtaId ;  /* 0x00000000001379c3 */ /* 0x000e620000008800 */
[----:B------:R-:W2:Y:S01]  /*0410*/  LDCU.128 UR12, c[0x0][0x440] ;  /* 0x00008800ff0c77ac */ /* 0x000ea20008000c00 */
[----:B------:R-:W3:Y:S01]  /*0420*/  LDCU UR11, c[0x0][0x384] ;  /* 0x00007080ff0b77ac */ /* 0x000ee20008000800 */
[----:B------:R-:W4:Y:S01]  /*0430*/  LDCU UR36, c[0x0][0x38c] ;  /* 0x00007180ff2477ac */ /* 0x000f220008000800 */
[----:B------:R-:W1:Y:S01]  /*0440*/  LDCU.64 UR38, c[0x0][0x450] ;  /* 0x00008a00ff2677ac */ /* 0x000e620008000a00 */
[----:B------:R-:W1:Y:S01]  /*0450*/  LDCU.64 UR30, c[0x0][0x3e0] ;  /* 0x00007c00ff1e77ac */ /* 0x000e620008000a00 */
[----:B------:R-:W1:Y:S01]  /*0460*/  LDCU.64 UR28, c[0x0][0x3c0] ;  /* 0x00007800ff1c77ac */ /* 0x000e620008000a00 */
[----:B0-----:R-:W-:-:S02]  /*0470*/  UIMAD.WIDE.U32 UR22, UR16, UR4, URZ ;  /* 0x00000004101672a5 */ /* 0x001fc4000f8e00ff */
[----:B------:R-:W-:Y:S02]  /*0480*/  UIMAD UR27, UR16, UR27, UR21 ;  /* 0x0000001b101b72a4 */ /* 0x000fe4000f8e0215 */
[----:B--2---:R-:W-:Y:S02]  /*0490*/  ULEA UR14, UP0, UR20, UR14, 0x2 ;  /* 0x0000000e140e7291 */ /* 0x004fe4000f8010ff */
[----:B------:R-:W-:Y:S02]  /*04a0*/  UIMAD UR4, UR16, UR5, UR23 ;  /* 0x00000005100472a4 */ /* 0x000fe4000f8e0217 */
[----:B---3--:R-:W-:Y:S02]  /*04b0*/  UIMAD UR16, UR17, UR11, UR16 ;  /* 0x0000000b111072a4 */ /* 0x008fe4000f8e0210 */
[----:B------:R-:W-:Y:S01]  /*04c0*/  ULEA.HI.X UR27, UR20, UR15, UR27, 0x2, UP0 ;  /* 0x0000000f141b7291 */ /* 0x000fe200080f141b */
[----:B------:R-:W-:Y:S01]  /*04d0*/  UMOV UR11, 0x400 ;  /* 0x00000400000b7882 */ /* 0x000fe20000000000 */
[----:B----4-:R-:W-:-:S02]  /*04e0*/  UISETP.LT.AND UP0, UPT, UR36, 0x1, UPT ;  /* 0x000000012400788c */ /* 0x010fc4000bf01270 */
[----:B------:R-:W-:Y:S01]  /*04f0*/  IMAD R43, R43, UR16, RZ ;  /* 0x000000102b2b7c24 */ /* 0x000fe2000f8e02ff */
[----:B-1----:R-:W-:Y:S02]  /*0500*/  ULEA UR11, UR19, UR11, 0x18 ;  /* 0x0000000b130b7291 */ /* 0x002fe4000f8ec0ff */
[----:B------:R-:W-:Y:S01]  /*0510*/  ULEA UR12, UP2, UR22, UR12, 0x2 ;  /* 0x0000000c160c7291 */ /* 0x000fe2000f8410ff */
[----:B------:R-:W-:Y:S01]  /*0520*/  IMAD R43, R43, UR36, RZ ;  /* 0x000000242b2b7c24 */ /* 0x000fe2000f8e02ff */
[----:B------:R-:W-:Y:S02]  /*0530*/  USHF.L.U64.HI UR21, UR6, 0x2, UR7 ;  /* 0x0000000206157899 */ /* 0x000fe40008010207 */
[----:B------:R-:W-:Y:S01]  /*0540*/  ULEA UR5, UP1, UR18, UR38, 0x2 ;  /* 0x0000002612057291 */ /* 0x000fe2000f8210ff */
[----:B------:R-:W-:Y:S01]  /*0550*/  LEA R42, R129, UR11, 0x3 ;  /* 0x0000000b812a7c11 */ /* 0x000fe2000f8e18ff */
[----:B------:R-:W-:Y:S02]  /*0560*/  USEL UR7, UR36, 0x1, !UP0 ;  /* 0x0000000124077887 */ /* 0x000fe4000c000000 */
[----:B------:R-:W-:-:S02]  /*0570*/  ULEA.HI.X UR22, UR22, UR13, UR4, 0x2, UP2 ;  /* 0x0000000d16167291 */ /* 0x000fc400090f1404 */
[----:B------:R-:W-:Y:S02]  /*0580*/  USHF.L.U64.HI UR23, UR30, 0x2, UR31 ;  /* 0x000000021e177899 */ /* 0x000fe4000801021f */
[----:B------:R-:W-:Y:S01]  /*0590*/  ULEA.HI.X UR26, UR18, UR39, UR26, 0x2, UP1 ;  /* 0x00000027121a7291 */ /* 0x000fe200088f141a */
[----:B------:R-:W-:Y:S01]  /*05a0*/  UMOV UR4, URZ ;  /* 0x000000ff00047c82 */ /* 0x000fe20008000000 */
[----:B------:R-:W-:Y:S02]  /*05b0*/  USHF.L.U64.HI UR29, UR28, 0x2, UR29 ;  /* 0x000000021c1d7899 */ /* 0x000fe4000801021d */
[----:B------:R-:W-:Y:S01]  /*05c0*/  UIADD3 UR36, UPT, UPT, -UR7, URZ, URZ ;  /* 0x000000ff07247290 */ /* 0x000fe2000fffe1ff */
[----:B------:R-:W-:-:S11]  /*05d0*/  UMOV UR31, UR35 ;  /* 0x00000023001f7c82 */ /* 0x000fd60008000000 */
.L_x_3158:
[----:B------:R-:W0:Y:S01]  /*05e0*/  LDCU UR7, c[0x0][0x388] ;  /* 0x00007100ff0777ac */ /* 0x000e220008000800 */
[----:B------:R-:W-:Y:S02]  /*05f0*/  LOP3.LUT R18, R128, 0x3e00, RZ, 0xc0, !PT ;  /* 0x00003e0080127812 */ /* 0x000fe400078ec0ff */
[----:B-1----:R-:W-:Y:S02]  /*0600*/  CS2R R6, SRZ ;  /* 0x0000000000067805 */ /* 0x002fe4000001ff00 */
[----:B------:R-:W-:Y:S01]  /*0610*/  CS2R R10, SRZ ;  /* 0x00000000000a7805 */ /* 0x000fe2000001ff00 */
[----:B------:R-:W-:Y:S01]  /*0620*/  USHF.L.U32 UR11, UR4, 0xa, URZ ;  /* 0x0000000a040b7899 */ /* 0x000fe200080006ff */
[----:B------:R-:W-:Y:S02]  /*0630*/  LOP3.LUT R69, R18, 0x1f, R44, 0xf8, !PT ;  /* 0x0000001f12457812 */ /* 0x000fe400078ef82c */
[----:B------:R-:W-:Y:S01]  /*0640*/  CS2R R14, SRZ ;  /* 0x00000000000e7805 */ /* 0x000fe2000001ff00 */
[----:B------:R-:W-:Y:S01]  /*0650*/  IMAD.MOV.U32 R0, RZ, RZ, RZ ;  /* 0x000000ffff007224 */ /* 0x000fe200078e00ff */
[----:B------:R-:W-:-:S02]  /*0660*/  CS2R R12, SRZ ;  /* 0x00000000000c7805 */ /* 0x000fc4000001ff00 */
[C---:B------:R-:W-:Y:S02]  /*0670*/  SHF.L.U32 R2, R69.reuse, 0x2, RZ ;  /* 0x0000000245027819 */ /* 0x040fe400000006ff */
[----:B------:R-:W-:Y:S02]  /*0680*/  CS2R R8, SRZ ;  /* 0x0000000000087805 */ /* 0x000fe4000001ff00 */
[C---:B------:R-:W-:Y:S02]  /*0690*/  LOP3.LUT R62, R69.reuse, 0xe0, RZ, 0xfc, !PT ;  /* 0x000000e0453e7812 */ /* 0x040fe400078efcff */
[----:B------:R-:W-:Y:S02]  /*06a0*/  CS2R R16, SRZ ;  /* 0x0000000000107805 */ /* 0x000fe4000001ff00 */
[----:B------:R-:W-:Y:S02]  /*06b0*/  IADD3 R4, P0, PT, R2, UR33, RZ ;  /* 0x0000002102047c10 */ /* 0x000fe4000ff1e0ff */
[----:B------:R-:W-:-:S02]  /*06c0*/  LOP3.LUT R64, R69, 0x100, RZ, 0xfc, !PT ;  /* 0x0000010045407812 */ /* 0x000fc400078efcff */
[----:B------:R-:W-:Y:S01]  /*06d0*/  IADD3.X R5, PT, PT, RZ, UR34, RZ, P0, !PT ;  /* 0x00000022ff057c10 */ /* 0x000fe200087fe4ff */
[----:B0-----:R-:W-:Y:S01]  /*06e0*/  UIADD3 UR35, UPT, UPT, -UR11, UR7, URZ ;  /* 0x000000070b237290 */ /* 0x001fe2000fffe1ff */
[----:B------:R-:W-:Y:S02]  /*06f0*/  IADD3 R2, P0, PT, R2, UR32, RZ ;  /* 0x0000002002027c10 */ /* 0x000fe4000ff1e0ff */
[C---:B------:R-:W-:Y:S02]  /*0700*/  LOP3.LUT R68, R69.reuse, 0x20, RZ, 0xfc, !PT ;  /* 0x0000002045447812 */ /* 0x040fe400078efcff */
[C---:B------:R-:W-:Y:S01]  /*0710*/  LOP3.LUT R56, R69.reuse, 0xc0, RZ, 0xfc, !PT ;  /* 0x000000c045387812 */ /* 0x040fe200078efcff */
[----:B------:R-:W-:Y:S01]  /*0720*/  IMAD.X R3, RZ, RZ, UR31, P0 ;  /* 0x0000001fff037e24 */ /* 0x000fe200080e06ff */
[C---:B------:R-:W-:Y:S01]  /*0730*/  ISETP.GE.AND P0, PT, R69.reuse, UR35, PT ;  /* 0x0000002345007c0c */ /* 0x040fe2000bf06270 */
[----:B------:R-:W-:Y:S01]  /*0740*/  BAR.SYNC.DEFER_BLOCKING 0x0 ;  /* 0x0000000000007b1d */ /* 0x000fe20000010000 */
[----:B------:R-:W-:-:S02]  /*0750*/  LOP3.LUT R67, R69, 0x40, RZ, 0xfc, !PT ;  /* 0x0000004045437812 */ /* 0x000fc400078efcff */
[C---:B------:R-:W-:Y:S02]  /*0760*/  LOP3.LUT R54, R69.reuse, 0xa0, RZ, 0xfc, !PT ;  /* 0x000000a045367812 */ /* 0x040fe400078efcff */
[C---:B------:R-:W-:Y:S02]  /*0770*/  LOP3.LUT R66, R69.reuse, 0x80, RZ, 0xfc, !PT ;  /* 0x0000008045427812 */ /* 0x040fe400078efcff */
[----:B------:R-:W-:Y:S02]  /*0780*/  LOP3.LUT R52, R69, 0x60, RZ, 0xfc, !PT ;  /* 0x0000006045347812 */ /* 0x000fe400078efcff */
[----:B------:R-:W-:Y:S02]  /*0790*/  ISETP.GE.AND P6, PT, R68, UR35, PT ;  /* 0x0000002344007c0c */ /* 0x000fe4000bfc6270 */
[----:B------:R-:W-:Y:S02]  /*07a0*/  ISETP.GE.AND P1, PT, R56, UR35, PT ;  /* 0x0000002338007c0c */ /* 0x000fe4000bf26270 */
[----:B------:R-:W-:-:S02]  /*07b0*/  ISETP.GE.AND P5, PT, R67, UR35, PT ;  /* 0x0000002343007c0c */ /* 0x000fc4000bfa6270 */
[----:B------:R-:W-:Y:S02]  /*07c0*/  ISETP.GE.AND P2, PT, R54, UR35, PT ;  /* 0x0000002336007c0c */ /* 0x000fe4000bf46270 */
[----:B------:R-:W-:Y:S02]  /*07d0*/  ISETP.GE.AND P3, PT, R66, UR35, PT ;  /* 0x0000002342007c0c */ /* 0x000fe4000bf66270 */
[----:B------:R-:W-:Y:S02]  /*07e0*/  ISETP.GE.AND P4, PT, R52, UR35, PT ;  /* 0x0000002334007c0c */ /* 0x000fe4000bf86270 */
[C---:B------:R-:W-:Y:S02]  /*07f0*/  LOP3.LUT R20, R69.reuse, 0x120, RZ, 0xfc, !PT ;  /* 0x0000012045147812 */ /* 0x040fe400078efcff */
[----:B------:R-:W-:Y:S01]  /*0800*/  LOP3.LUT R21, R69, 0x140, RZ, 0xfc, !PT ;  /* 0x0000014045157812 */ /* 0x000fe200078efcff */
[----:B------:R-:W2:Y:S01]  /*0810*/  @!P0 LDG.E R7, desc[UR24][R4.64] ;  /* 0x0000001804078981 */ /* 0x000ea2000c1e1900 */
[----:B------:R-:W-:-:S02]  /*0820*/  ISETP.GE.AND P0, PT, R62, UR35, PT ;  /* 0x000000233e007c0c */ /* 0x000fc4000bf06270 */
[C---:B------:R-:W-:Y:S01]  /*0830*/  LOP3.LUT R22, R69.reuse, 0x160, RZ, 0xfc, !PT ;  /* 0x0000016045167812 */ /* 0x040fe200078efcff */
[----:B------:R-:W3:Y:S01]  /*0840*/  @!P6 LDG.E R0, desc[UR24][R4.64+0x80] ;  /* 0x000080180400e981 */ /* 0x000ee2000c1e1900 */
[C---:B------:R-:W-:Y:S02]  /*0850*/  LOP3.LUT R23, R69.reuse, 0x180, RZ, 0xfc, !PT ;  /* 0x0000018045177812 */ /* 0x040fe400078efcff */
[----:B------:R-:W-:Y:S01]  /*0860*/  LOP3.LUT R24, R69, 0x1a0, RZ, 0xfc, !PT ;  /* 0x000001a045187812 */ /* 0x000fe200078efcff */
[----:B------:R-:W4:Y:S01]  /*0870*/  @!P1 LDG.E R13, desc[UR24][R4.64+0x300] ;  /* 0x00030018040d9981 */ /* 0x000f22000c1e1900 */
[----:B------:R-:W-:-:S03]  /*0880*/  MOV R19, RZ ;  /* 0x000000ff00137202 */ /* 0x000fc60000000f00 */
[----:B------:R-:W4:Y:S04]  /*0890*/  @!P5 LDG.E R9, desc[UR24][R4.64+0x100] ;  /* 0x000100180409d981 */ /* 0x000f28000c1e1900 */
[----:B------:R-:W4:Y:S01]  /*08a0*/  @!P0 LDG.E R10, desc[UR24][R4.64+0x380] ;  /* 0x00038018040a8981 */ /* 0x000f22000c1e1900 */
[----:B------:R-:W-:Y:S02]  /*08b0*/  ISETP.GE.AND P0, PT, R64, UR35, PT ;  /* 0x0000002340007c0c */ /* 0x000fe4000bf06270 */
[----:B------:R-:W-:Y:S01]  /*08c0*/  ISETP.GE.AND P1, PT, R21, UR35, PT ;  /* 0x0000002315007c0c */ /* 0x000fe2000bf26270 */
[----:B------:R-:W4:Y:S01]  /*08d0*/  @!P2 LDG.E R8, desc[UR24][R4.64+0x280] ;  /* 0x000280180408a981 */ /* 0x000f22000c1e1900 */
[----:B------:R-:W-:-:S03]  /*08e0*/  ISETP.GE.AND P2, PT, R22, UR35, PT ;  /* 0x0000002316007c0c */ /* 0x000fc6000bf46270 */
[----:B------:R-:W4:Y:S01]  /*08f0*/  @!P3 LDG.E R11, desc[UR24][R4.64+0x200] ;  /* 0x00020018040bb981 */ /* 0x000f22000c1e1900 */
[----:B------:R-:W-:-:S03]  /*0900*/  ISETP.GE.AND P3, PT, R23, UR35, PT ;  /* 0x0000002317007c0c */ /* 0x000fc6000bf66270 */
[----:B------:R-:W4:Y:S04]  /*0910*/  @!P4 LDG.E R6, desc[UR24][R4.64+0x180] ;  /* 0x000180180406c981 */ /* 0x000f28000c1e1900 */
[----:B------:R-:W4:Y:S01]  /*0920*/  @!P0 LDG.E R15, desc[UR24][R4.64+0x400] ;  /* 0x00040018040f8981 */ /* 0x000f22000c1e1900 */
[----:B------:R-:W-:Y:S02]  /*0930*/  ISETP.GE.AND P0, PT, R20, UR35, PT ;  /* 0x0000002314007c0c */ /* 0x000fe4000bf06270 */
[----:B------:R-:W-:Y:S01]  /*0940*/  ISETP.GE.AND P4, PT, R24, UR35, PT ;  /* 0x0000002318007c0c */ /* 0x000fe2000bf86270 */
[----:B------:R-:W4:Y:S01]  /*0950*/  @!P1 LDG.E R17, desc[UR24][R4.64+0x500] ;  /* 0x0005001804119981 */ /* 0x000f22000c1e1900 */
[C---:B------:R-:W-:Y:S02]  /*0960*/  LOP3.LUT R20, R69.reuse, 0x1c0, RZ, 0xfc, !PT ;  /* 0x000001c045147812 */ /* 0x040fe400078efcff */
[----:B------:R-:W-:Y:S01]  /*0970*/  LOP3.LUT R21, R69, 0x1e0, RZ, 0xfc, !PT ;  /* 0x000001e045157812 */ /* 0x000fe200078efcff */
[----:B------:R-:W4:Y:S01]  /*0980*/  @!P2 LDG.E R14, desc[UR24][R4.64+0x580] ;  /* 0x00058018040ea981 */ /* 0x000f22000c1e1900 */
[----:B------:R-:W-:-:S02]  /*0990*/  ISETP.GE.AND P5, PT, R20, UR35, PT ;  /* 0x0000002314007c0c */ /* 0x000fc4000bfa6270 */
[----:B------:R-:W-:Y:S01]  /*09a0*/  ISETP.GE.AND P6, PT, R21, UR35, PT ;  /* 0x0000002315007c0c */ /* 0x000fe2000bfc6270 */
[----:B------:R-:W4:Y:S04]  /*09b0*/  @!P3 LDG.E R19, desc[UR24][R4.64+0x600] ;  /* 0x000600180413b981 */ /* 0x000f28000c1e1900 */
[----:B------:R-:W4:Y:S01]  /*09c0*/  @!P0 LDG.E R12, desc[UR24][R4.64+0x480] ;  /* 0x00048018040c8981 */ /* 0x000f22000c1e1900 */
[----:B------:R-:W-:Y:S02]  /*09d0*/  IMAD.MOV.U32 R49, RZ, RZ, RZ ;  /* 0x000000ffff317224 */ /* 0x000fe400078e00ff */
[----:B------:R-:W-:Y:S01]  /*09e0*/  HFMA2 R50, -RZ, RZ, 0, 0 ;  /* 0x00000000ff327431 */ /* 0x000fe200000001ff */
[----:B------:R-:W4:Y:S04]  /*09f0*/  @!P4 LDG.E R16, desc[UR24][R4.64+0x680] ;  /* 0x000680180410c981 */ /* 0x000f28000c1e1900 */
[----:B------:R-:W4:Y:S04]  /*0a00*/  @!P5 LDG.E R49, desc[UR24][R4.64+0x700] ;  /* 0x000700180431d981 */ /* 0x000f28000c1e1900 */
[----:B------:R0:W4:Y:S01]  /*0a10*/  @!P6 LDG.E R50, desc[UR24][R4.64+0x780] ;  /* 0x000780180432e981 */ /* 0x000122000c1e1900 */
[----:B------:R-:W1:Y:S01]  /*0a20*/  S2R R41, SR_LANEID ;  /* 0x0000000000297919 */ /* 0x000e620000000000 */
[----:B------:R-:W0:Y:S01]  /*0a30*/  S2UR UR11, SR_CgaCtaId ;  /* 0x00000000000b79c3 */ /* 0x000e220000008800 */
[----:B------:R-:W-:-:S02]  /*0a40*/  UMOV UR7, 0x400 ;  /* 0x0000040000077882 */ /* 0x000fc40000000000 */
[----:B0-----:R-:W-:Y:S01]  /*0a50*/  ULEA UR37, UR11, UR7, 0x18 ;  /* 0x000000070b257291 */ /* 0x001fe2000f8ec0ff */
[----:B-1----:R-:W-:-:S04]  /*0a60*/  IMAD.IADD R18, R18, 0x1, R41 ;  /* 0x0000000112127824 */ /* 0x002fc800078e0229 */
[C---:B------:R-:W-:Y:S01]  /*0a70*/  VIADD R23, R18.reuse, 0x40 ;  /* 0x0000004012177836 */ /* 0x040fe20000000000 */
[C---:B------:R-:W-:Y:S01]  /*0a80*/  IADD3 R21, PT, PT, R18.reuse, 0x20, RZ ;  /* 0x0000002012157810 */ /* 0x040fe20007ffe0ff */
[C---:B------:R-:W-:Y:S01]  /*0a90*/  VIADD R27, R18.reuse, 0x80 ;  /* 0x00000080121b7836 */ /* 0x040fe20000000000 */
[C---:B------:R-:W-:Y:S02]  /*0aa0*/  IADD3 R25, PT, PT, R18.reuse, 0x60, RZ ;  /* 0x0000006012197810 */ /* 0x040fe40007ffe0ff */
[CC--:B------:R-:W-:Y:S02]  /*0ab0*/  LEA.HI.SX32 R40, R18.reuse, R18.reuse, 0x1b ;  /* 0x0000001212287211 */ /* 0x0c0fe400078fdaff */
[-C--:B------:R-:W-:Y:S02]  /*0ac0*/  LEA.HI.SX32 R21, R21, R18.reuse, 0x1b ;  /* 0x0000001215157211 */ /* 0x080fe400078fdaff */
[----:B------:R-:W-:Y:S02]  /*0ad0*/  IADD3 R5, PT, PT, R18, 0xa0, RZ ;  /* 0x000000a012057810 */ /* 0x000fe40007ffe0ff */
[----:B------:R-:W-:-:S02]  /*0ae0*/  LEA.HI.SX32 R23, R23, R18, 0x1b ;  /* 0x0000001217177211 */ /* 0x000fc400078fdaff */
[-C--:B------:R-:W-:Y:S02]  /*0af0*/  LEA.HI.SX32 R25, R25, R18.reuse, 0x1b ;  /* 0x0000001219197211 */ /* 0x080fe400078fdaff */
[----:B------:R-:W-:Y:S02]  /*0b00*/  LEA R40, R40, UR37, 0x2 ;  /* 0x0000002528287c11 */ /* 0x000fe4000f8e10ff */
[----:B------:R-:W-:Y:S01]  /*0b10*/  LEA R39, R21, UR37, 0x2 ;  /* 0x0000002515277c11 */ /* 0x000fe2000f8e10ff */
[----:B------:R-:W-:Y:S01]  /*0b20*/  VIADD R21, R18, 0xc0 ;  /* 0x000000c012157836 */ /* 0x000fe20000000000 */
[-C--:B------:R-:W-:Y:S02]  /*0b30*/  LEA.HI.SX32 R27, R27, R18.reuse, 0x1b ;  /* 0x000000121b1b7211 */ /* 0x080fe400078fdaff */
[----:B------:R-:W-:Y:S02]  /*0b40*/  LEA.HI.SX32 R5, R5, R18, 0x1b ;  /* 0x0000001205057211 */ /* 0x000fe400078fdaff */
[----:B------:R-:W-:-:S02]  /*0b50*/  LEA R38, R23, UR37, 0x2 ;  /* 0x0000002517267c11 */ /* 0x000fc4000f8e10ff */
[----:B------:R-:W-:Y:S01]  /*0b60*/  LEA R37, R25, UR37, 0x2 ;  /* 0x0000002519257c11 */ /* 0x000fe2000f8e10ff */
[C---:B------:R-:W-:Y:S01]  /*0b70*/  VIADD R25, R18.reuse, 0x100 ;  /* 0x0000010012197836 */ /* 0x040fe20000000000 */
[C---:B------:R-:W-:Y:S02]  /*0b80*/  IADD3 R23, PT, PT, R18.reuse, 0xe0, RZ ;  /* 0x000000e012177810 */ /* 0x040fe40007ffe0ff */
[----:B------:R-:W-:Y:S02]  /*0b90*/  LEA R36, R27, UR37, 0x2 ;  /* 0x000000251b247c11 */ /* 0x000fe4000f8e10ff */
[----:B------:R-:W-:Y:S01]  /*0ba0*/  LEA R35, R5, UR37, 0x2 ;  /* 0x0000002505237c11 */ /* 0x000fe2000f8e10ff */
[C---:B------:R-:W-:Y:S01]  /*0bb0*/  VIADD R5, R18.reuse, 0x140 ;  /* 0x0000014012057836 */ /* 0x040fe20000000000 */
[----:B------:R-:W-:Y:S02]  /*0bc0*/  IADD3 R27, PT, PT, R18, 0x120, RZ ;  /* 0x00000120121b7810 */ /* 0x000fe40007ffe0ff */
[----:B------:R-:W-:-:S02]  /*0bd0*/  LEA.HI.SX32 R21, R21, R18, 0x1b ;  /* 0x0000001215157211 */ /* 0x000fc400078fdaff */
[-C--:B------:R-:W-:Y:S02]  /*0be0*/  LEA.HI.SX32 R23, R23, R18.reuse, 0x1b ;  /* 0x0000001217177211 */ /* 0x080fe400078fdaff */
[-C--:B------:R-:W-:Y:S02]  /*0bf0*/  LEA.HI.SX32 R25, R25, R18.reuse, 0x1b ;  /* 0x0000001219197211 */ /* 0x080fe400078fdaff */
[-C--:B------:R-:W-:Y:S02]  /*0c00*/  LEA.HI.SX32 R27, R27, R18.reuse, 0x1b ;  /* 0x000000121b1b7211 */ /* 0x080fe400078fdaff */
[----:B------:R-:W-:Y:S01]  /*0c10*/  LEA R34, R21, UR37, 0x2 ;  /* 0x0000002515227c11 */ /* 0x000fe2000f8e10ff */
[----:B------:R-:W-:Y:S01]  /*0c20*/  VIADD R21, R18, 0x1c0 ;  /* 0x000001c012157836 */ /* 0x000fe20000000000 */
[----:B------:R-:W-:Y:S02]  /*0c30*/  LEA R33, R23, UR37, 0x2 ;  /* 0x0000002517217c11 */ /* 0x000fe4000f8e10ff */
[----:B------:R-:W-:-:S02]  /*0c40*/  LEA.HI.SX32 R5, R5, R18, 0x1b ;  /* 0x0000001205057211 */ /* 0x000fc400078fdaff */
[----:B------:R-:W-:Y:S02]  /*0c50*/  IADD3 R23, PT, PT, R18, 0x1e0, RZ ;  /* 0x000001e012177810 */ /* 0x000fe40007ffe0ff */
[----:B------:R-:W-:Y:S02]  /*0c60*/  LEA R32, R25, UR37, 0x2 ;  /* 0x0000002519207c11 */ /* 0x000fe4000f8e10ff */
[----:B------:R-:W-:Y:S02]  /*0c70*/  LEA R31, R27, UR37, 0x2 ;  /* 0x000000251b1f7c11 */ /* 0x000fe4000f8e10ff */
[----:B------:R-:W-:Y:S02]  /*0c80*/  LEA R30, R5, UR37, 0x2 ;  /* 0x00000025051e7c11 */ /* 0x000fe4000f8e10ff */
[-C--:B------:R-:W-:Y:S02]  /*0c90*/  LEA.HI.SX32 R21, R21, R18.reuse, 0x1b ;  /* 0x0000001215157211 */ /* 0x080fe400078fdaff */
[----:B------:R-:W-:-:S02]  /*0ca0*/  LEA.HI.SX32 R23, R23, R18, 0x1b ;  /* 0x0000001217177211 */ /* 0x000fc400078fdaff */
[----:B------:R-:W-:Y:S02]  /*0cb0*/  LEA R26, R21, UR37, 0x2 ;  /* 0x00000025151a7c11 */ /* 0x000fe4000f8e10ff */
[----:B------:R-:W-:Y:S02]  /*0cc0*/  LEA R25, R23, UR37, 0x2 ;  /* 0x0000002517197c11 */ /* 0x000fe4000f8e10ff */
[----:B------:R-:W-:Y:S02]  /*0cd0*/  P2R R58, PR, RZ, 0x1 ;  /* 0x00000001ff3a7803 */ /* 0x000fe40000000000 */
[----:B------:R-:W-:Y:S02]  /*0ce0*/  ISETP.GE.AND P0, PT, R69, UR35, PT ;  /* 0x0000002345007c0c */ /* 0x000fe4000bf06270 */
[----:B------:R-:W-:Y:S02]  /*0cf0*/  P2R R60, PR, RZ, 0x2 ;  /* 0x00000002ff3c7803 */ /* 0x000fe40000000000 */
[----:B------:R-:W-:Y:S01]  /*0d00*/  ISETP.GE.AND P1, PT, R68, UR35, PT ;  /* 0x0000002344007c0c */ /* 0x000fe2000bf26270 */
[----:B--2---:R0:W-:Y:S04]  /*0d10*/  STS [R40], R7 ;  /* 0x0000000728007388 */ /* 0x0041e80000000800 */
[----:B---3--:R-:W-:Y:S01]  /*0d20*/  STS [R39+0x80], R0 ;  /* 0x0000800027007388 */ /* 0x008fe20000000800 */
[----:B0-----:R-:W-:-:S03]  /*0d30*/  IADD3 R7, PT, PT, R18, 0x160, RZ ;  /* 0x0000016012077810 */ /* 0x001fc60007ffe0ff */
[----:B----4-:R0:W-:Y:S01]  /*0d40*/  STS [R38+0x100], R9 ;  /* 0x0001000926007388 */ /* 0x0101e20000000800 */
[-C--:B------:R-:W-:Y:S01]  /*0d50*/  LEA.HI.SX32 R7, R7, R18.reuse, 0x1b ;  /* 0x0000001207077211 */ /* 0x080fe200078fdaff */
[----:B0-----:R-:W-:Y:S02]  /*0d60*/  VIADD R9, R18, 0x180 ;  /* 0x0000018012097836 */ /* 0x001fe40000000000 */
[----:B------:R-:W-:Y:S03]  /*0d70*/  STS [R37+0x180], R6 ;  /* 0x0001800625007388 */ /* 0x000fe60000000800 */
[----:B------:R-:W-:Y:S01]  /*0d80*/  LEA.HI.SX32 R9, R9, R18, 0x1b ;  /* 0x0000001209097211 */ /* 0x000fe200078fdaff */
[----:B------:R0:W-:Y:S01]  /*0d90*/  STS [R36+0x200], R11 ;  /* 0x0002000b24007388 */ /* 0x0001e20000000800 */
[----:B------:R-:W-:-:S03]  /*0da0*/  LEA R29, R7, UR37, 0x2 ;  /* 0x00000025071d7c11 */ /* 0x000fc6000f8e10ff */
[----:B------:R-:W-:Y:S01]  /*0db0*/  STS [R35+0x280], R8 ;  /* 0x0002800823007388 */ /* 0x000fe20000000800 */
[----:B------:R-:W-:Y:S02]  /*0dc0*/  LEA R28, R9, UR37, 0x2 ;  /* 0x00000025091c7c11 */ /* 0x000fe4000f8e10ff */
[----:B0-----:R-:W-:Y:S01]  /*0dd0*/  IADD3 R11, PT, PT, R18, 0x1a0, RZ ;  /* 0x000001a0120b7810 */ /* 0x001fe20007ffe0ff */
[----:B------:R0:W-:Y:S03]  /*0de0*/  STS [R34+0x300], R13 ;  /* 0x0003000d22007388 */ /* 0x0001e60000000800 */
[----:B------:R-:W-:Y:S01]  /*0df0*/  LEA.HI.SX32 R11, R11, R18, 0x1b ;  /* 0x000000120b0b7211 */ /* 0x000fe200078fdaff */
[----:B------:R-:W-:Y:S01]  /*0e00*/  STS [R33+0x380], R10 ;  /* 0x0003800a21007388 */ /* 0x000fe20000000800 */
[----:B------:R-:W-:-:S03]  /*0e10*/  IMAD R18, R41, 0xf, R18 ;  /* 0x0000000f29127824 */ /* 0x000fc600078e0212 */
[----:B------:R1:W-:Y:S01]  /*0e20*/  STS [R32+0x400], R15 ;  /* 0x0004000f20007388 */ /* 0x0003e20000000800 */
[----:B------:R-:W-:Y:S01]  /*0e30*/  LEA R27, R11, UR37, 0x2 ;  /* 0x000000250b1b7c11 */ /* 0x000fe2000f8e10ff */
[C---:B0-----:R-:W-:Y:S02]  /*0e40*/  VIADD R13, R18.reuse, 0x5 ;  /* 0x00000005120d7836 */ /* 0x041fe40000000000 */
[----:B------:R-:W-:Y:S01]  /*0e50*/  STS [R31+0x480], R12 ;  /* 0x0004800c1f007388 */ /* 0x000fe20000000800 */
[C---:B------:R-:W-:Y:S01]  /*0e60*/  VIADD R5, R18.reuse, 0x1 ;  /* 0x0000000112057836 */ /* 0x040fe20000000000 */
[C---:B------:R-:W-:Y:S02]  /*0e70*/  IADD3 R11, PT, PT, R18.reuse, 0x4, RZ ;  /* 0x00000004120b7810 */ /* 0x040fe40007ffe0ff */
[----:B------:R-:W-:Y:S01]  /*0e80*/  STS [R30+0x500], R17 ;  /* 0x000500111e007388 */ /* 0x000fe20000000800 */
[C---:B------:R-:W-:Y:S01]  /*0e90*/  VIADD R9, R18.reuse, 0x3 ;  /* 0x0000000312097836 */ /* 0x040fe20000000000 */
[C---:B-1----:R-:W-:Y:S01]  /*0ea0*/  IADD3 R15, PT, PT, R18.reuse, 0x6, RZ ;  /* 0x00000006120f7810 */ /* 0x042fe20007ffe0ff */
[C---:B------:R-:W-:Y:S01]  /*0eb0*/  VIADD R51, R18.reuse, 0x7 ;  /* 0x0000000712337836 */ /* 0x040fe20000000000 */
[----:B------:R-:W-:Y:S01]  /*0ec0*/  STS [R29+0x580], R14 ;  /* 0x0005800e1d007388 */ /* 0x000fe20000000800 */
[C---:B------:R-:W-:Y:S01]  /*0ed0*/  VIADD R55, R18.reuse, 0x9 ;  /* 0x0000000912377836 */ /* 0x040fe20000000000 */
[C---:B------:R-:W-:Y:S01]  /*0ee0*/  IADD3 R7, PT, PT, R18.reuse, 0x2, RZ ;  /* 0x0000000212077810 */ /* 0x040fe20007ffe0ff */
[C---:B------:R-:W-:Y:S01]  /*0ef0*/  VIADD R57, R18.reuse, 0xb ;  /* 0x0000000b12397836 */ /* 0x040fe20000000000 */
[----:B------:R0:W-:Y:S01]  /*0f00*/  STS [R28+0x600], R19 ;  /* 0x000600131c007388 */ /* 0x0001e20000000800 */
[C---:B------:R-:W-:Y:S01]  /*0f10*/  VIADD R61, R18.reuse, 0xd ;  /* 0x0000000d123d7836 */ /* 0x040fe20000000000 */
[C---:B------:R-:W-:Y:S01]  /*0f20*/  IADD3 R53, PT, PT, R18.reuse, 0x8, RZ ;  /* 0x0000000812357810 */ /* 0x040fe20007ffe0ff */
[C---:B------:R-:W-:Y:S01]  /*0f30*/  VIADD R65, R18.reuse, 0xf ;  /* 0x0000000f12417836 */ /* 0x040fe20000000000 */
[----:B------:R-:W-:-:S02]  /*0f40*/  IADD3 R59, PT, PT, R18, 0xc, RZ ;  /* 0x0000000c123b7810 */ /* 0x000fc40007ffe0ff */
[C---:B------:R-:W-:Y:S01]  /*0f50*/  IADD3 R63, PT, PT, R18.reuse, 0xe, RZ ;  /* 0x0000000e123f7810 */ /* 0x040fe20007ffe0ff */
[----:B------:R1:W-:Y:S01]  /*0f60*/  STS [R27+0x680], R16 ;  /* 0x000680101b007388 */ /* 0x0003e20000000800 */
[----:B0-----:R-:W-:Y:S02]  /*0f70*/  IADD3 R19, PT, PT, R18, 0xa, RZ ;  /* 0x0000000a12137810 */ /* 0x001fe40007ffe0ff */
[-C--:B------:R-:W-:Y:S02]  /*0f80*/  LEA.HI.SX32 R11, R11, R18.reuse, 0x1b ;  /* 0x000000120b0b7211 */ /* 0x080fe400078fdaff */
[-C--:B------:R-:W-:Y:S02]  /*0f90*/  LEA.HI.SX32 R13, R13, R18.reuse, 0x1b ;  /* 0x000000120d0d7211 */ /* 0x080fe400078fdaff */
[-C--:B------:R-:W-:Y:S02]  /*0fa0*/  LEA.HI.SX32 R15, R15, R18.reuse, 0x1b ;  /* 0x000000120f0f7211 */ /* 0x080fe400078fdaff */
[----:B------:R-:W-:-:S02]  /*0fb0*/  LEA.HI.SX32 R5, R5, R18, 0x1b ;  /* 0x0000001205057211 */ /* 0x000fc400078fdaff */
[-C--:B------:R-:W-:Y:S02]  /*0fc0*/  LEA.HI.SX32 R7, R7, R18.reuse, 0x1b ;  /* 0x0000001207077211 */ /* 0x080fe400078fdaff */
[-C--:B------:R-:W-:Y:S02]  /*0fd0*/  LEA.HI.SX32 R9, R9, R18.reuse, 0x1b ;  /* 0x0000001209097211 */ /* 0x080fe400078fdaff */
[-C--:B------:R-:W-:Y:S02]  /*0fe0*/  LEA.HI.SX32 R17, R51, R18.reuse, 0x1b ;  /* 0x0000001233117211 */ /* 0x080fe400078fdaff */
[-C--:B-1----:R-:W-:Y:S02]  /*0ff0*/  LEA.HI.SX32 R16, R53, R18.reuse, 0x1b ;  /* 0x0000001235107211 */ /* 0x082fe400078fdaff */
        /* <DEDUP_REMOVED lines=45> */
[----:B0-----:R-:W-:-:S02]  /*12d0*/  HFMA2 R49, -RZ, RZ, 0, 0 ;  /* 0x00000000ff317431 */ /* 0x001fc400000001ff */
[----:B-1----:R-:W-:-:S03]  /*12e0*/  IMAD.MOV.U32 R50, RZ, RZ, RZ ;  /* 0x000000ffff327224 */ /* 0x002fc600078e00ff */
[----:B------:R-:W2:Y:S01]  /*12f0*/  @!P0 LDG.E R51, desc[UR24][R2.64] ;  /* 0x0000001802338981 */ /* 0x000ea2000c1e1900 */
[----:B------:R-:W-:-:S03]  /*1300*/  ISETP.GE.AND P0, PT, R67, UR35, PT ;  /* 0x0000002343007c0c */ /* 0x000fc6000bf06270 */
[----:B------:R-:W3:Y:S01]  /*1310*/  @!P1 LDG.E R50, desc[UR24][R2.64+0x80] ;  /* 0x0000801802329981 */ /* 0x000ee2000c1e1900 */
[----:B------:R-:W-:Y:S02]  /*1320*/  ISETP.GE.AND P1, PT, R52, UR35, PT ;  /* 0x0000002334007c0c */ /* 0x000fe4000bf26270 */
[----:B------:R-:W-:-:S07]  /*1330*/  CS2R R52, SRZ ;  /* 0x0000000000347805 */ /* 0x000fce000001ff00 */
[----:B------:R-:W4:Y:S01]  /*1340*/  @!P0 LDG.E R49, desc[UR24][R2.64+0x100] ;  /* 0x0001001802318981 */ /* 0x000f22000c1e1900 */
[----:B------:R-:W-:-:S03]  /*1350*/  ISETP.GE.AND P0, PT, R66, UR35, PT ;  /* 0x0000002342007c0c */ /* 0x000fc6000bf06270 */
[----:B------:R-:W4:Y:S01]  /*1360*/  @!P1 LDG.E R52, desc[UR24][R2.64+0x180] ;  /* 0x0001801802349981 */ /* 0x000f22000c1e1900 */
        /* <DEDUP_REMOVED lines=10> */
[----:B------:R-:W-:-:S09]  /*1410*/  ISETP.NE.AND P1, PT, R60, RZ, PT ;  /* 0x000000ff3c00720c */ /* 0x000fd20003f25270 */
[----:B------:R-:W4:Y:S01]  /*1420*/  @!P0 LDG.E R57, desc[UR24][R2.64+0x400] ;  /* 0x0004001802398981 */ /* 0x000f22000c1e1900 */
[----:B------:R-:W-:Y:S02]  /*1430*/  ISETP.NE.AND P0, PT, R58, RZ, PT ;  /* 0x000000ff3a00720c */ /* 0x000fe40003f05270 */
[----:B------:R-:W-:Y:S02]  /*1440*/  CS2R R58, SRZ ;  /* 0x00000000003a7805 */ /* 0x000fe4000001ff00 */
[----:B------:R-:W-:Y:S02]  /*1450*/  CS2R R60, SRZ ;  /* 0x00000000003c7805 */ /* 0x000fe4000001ff00 */
[----:B------:R-:W-:Y:S01]  /*1460*/  CS2R R62, SRZ ;  /* 0x00000000003e7805 */ /* 0x000fe2000001ff00 */
        /* <DEDUP_REMOVED lines=89> */
.L_x_3121:
[----:B------:R-:W-:Y:S05]  /*1a00*/  BSYNC.RECONVERGENT B0 ;  /* 0x0000000000007941 */ /* 0x000fea0003800200 */
.L_x_3120:
        /* <DEDUP_REMOVED lines=34> */
.L_x_3123:
[----:B------:R-:W-:Y:S05]  /*1c30*/  BSYNC.RECONVERGENT B0 ;  /* 0x0000000000007941 */ /* 0x000fea0003800200 */
.L_x_3122:
        /* <DEDUP_REMOVED lines=36> */
.L_x_3125:
[----:B------:R-:W-:Y:S05]  /*1e80*/  BSYNC.RECONVERGENT B0 ;  /* 0x0000000000007941 */ /* 0x000fea0003800200 */
.L_x_3124:
        /* <DEDUP_REMOVED lines=34> */
.L_x_3127:
[----:B------:R-:W-:Y:S05]  /*20b0*/  BSYNC.RECONVERGENT B0 ;  /* 0x0000000000007941 */ /* 0x000fea0003800200 */
.L_x_3126:
        /* <DEDUP_REMOVED lines=36> */
.L_x_3129:
[----:B------:R-:W-:Y:S05]  /*2300*/  BSYNC.RECONVERGENT B0 ;  /* 0x0000000000007941 */ /* 0x000fea0003800200 */
.L_x_3128:
        /* <DEDUP_REMOVED lines=34> */
.L_x_3131:
[----:B------:R-:W-:Y:S05]  /*2530*/  BSYNC.RECONVERGENT B0 ;  /* 0x0000000000007941 */ /* 0x000fea0003800200 */
.L_x_3130:
        /* <DEDUP_REMOVED lines=36> */
.L_x_3133:
[----:B------:R-:W-:Y:S05]  /*2780*/  BSYNC.RECONVERGENT B0 ;  /* 0x0000000000007941 */ /* 0x000fea0003800200 */
.L_x_3132:
        /* <DEDUP_REMOVED lines=34> */
.L_x_3135:
[----:B------:R-:W-:Y:S05]  /*29b0*/  BSYNC.RECONVERGENT B0 ;  /* 0x0000000000007941 */ /* 0x000fea0003800200 */
.L_x_3134:
        /* <DEDUP_REMOVED lines=36> */
.L_x_3137:
[----:B------:R-:W-:Y:S05]  /*2c00*/  BSYNC.RECONVERGENT B0 ;  /* 0x0000000000007941 */ /* 0x000fea0003800200 */
.L_x_3136:
        /* <DEDUP_REMOVED lines=34> */
.L_x_3139:
[----:B------:R-:W-:Y:S05]  /*2e30*/  BSYNC.RECONVERGENT B0 ;  /* 0x0000000000007941 */ /* 0x000fea0003800200 */
.L_x_3138:
        /* <DEDUP_REMOVED lines=39> */
.L_x_3141:
[----:B------:R-:W-:Y:S05]  /*30b0*/  BSYNC.RECONVERGENT B0 ;  /* 0x0000000000007941 */ /* 0x000fea0003800200 */
.L_x_3140:
        /* <DEDUP_REMOVED lines=32> */
.L_x_3143:
[----:B------:R-:W-:Y:S05]  /*32c0*/  BSYNC.RECONVERGENT B0 ;  /* 0x0000000000007941 */ /* 0x000fea0003800200 */
.L_x_3142:
        /* <DEDUP_REMOVED lines=32> */
.L_x_3145:
[----:B------:R-:W-:Y:S05]  /*34d0*/  BSYNC.RECONVERGENT B0 ;  /* 0x0000000000007941 */ /* 0x000fea0003800200 */
.L_x_3144:
        /* <DEDUP_REMOVED lines=32> */
.L_x_3147:
[----:B------:R-:W-:Y:S05]  /*36e0*/  BSYNC.RECONVERGENT B0 ;  /* 0x0000000000007941 */ /* 0x000fea0003800200 */
.L_x_3146:
        /* <DEDUP_REMOVED lines=32> */
.L_x_3149:
[----:B------:R-:W-:Y:S05]  /*38f0*/  BSYNC.RECONVERGENT B0 ;  /* 0x0000000000007941 */ /* 0x000fea0003800200 */
.L_x_3148:
        /* <DEDUP_REMOVED lines=32> */
.L_x_3151:
[----:B------:R-:W-:Y:S05]  /*3b00*/  BSYNC.RECONVERGENT B0 ;  /* 0x0000000000007941 */ /* 0x000fea0003800200 */
.L_x_3150:
        /* <DEDUP_REMOVED lines=45> */
.L_x_3157:
[----:B-1----:R-:W-:Y:S01]  /*3de0*/  MOV R2, UR19 ;  /* 0x0000001300027c02 */ /* 0x002fe20008000f00 */
[----:B------:R-:W-:-:S05]  /*3df0*/  IMAD.U32 R3, RZ, RZ, UR20 ;  /* 0x00000014ff037e24 */ /* 0x000fca000f8e00ff */
[----:B------:R-:W2:Y:S01]  /*3e00*/  LDG.E R2, desc[UR24][R2.64] ;  /* 0x0000001802027981 */ /* 0x000ea2000c1e1900 */
[C---:B------:R-:W-:Y:S01]  /*3e10*/  IADD3 R4, PT, PT, R128.reuse, 0x1, RZ ;  /* 0x0000000180047810 */ /* 0x040fe20007ffe0ff */
[C---:B------:R-:W-:Y:S01]  /*3e20*/  VIADD R5, R128.reuse, 0x4 ;  /* 0x0000000480057836 */ /* 0x040fe20000000000 */
[----:B------:R-:W-:Y:S02]  /*3e30*/  IADD3 R6, PT, PT, R128, 0x3, RZ ;  /* 0x0000000380067810 */ /* 0x000fe40007ffe0ff */
[----:B------:R-:W-:Y:S02]  /*3e40*/  ISETP.GE.U32.AND P0, PT, R4, UR35, PT ;  /* 0x0000002304007c0c */ /* 0x000fe4000bf06070 */
[----:B------:R-:W-:Y:S02]  /*3e50*/  IADD3 R4, PT, PT, R128, 0x5, RZ ;  /* 0x0000000580047810 */ /* 0x000fe40007ffe0ff */
[----:B------:R-:W-:Y:S02]  /*3e60*/  ISETP.GE.U32.AND P5, PT, R6, UR35, PT ;  /* 0x0000002306007c0c */ /* 0x000fe4000bfa6070 */
[----:B------:R-:W-:-:S02]  /*3e70*/  ISETP.GE.U32.AND P6, PT, R4, UR35, PT ;  /* 0x0000002304007c0c */ /* 0x000fc4000bfc6070 */
[----:B------:R-:W-:Y:S02]  /*3e80*/  IADD3 R4, PT, PT, R128, 0xc, RZ ;  /* 0x0000000c80047810 */ /* 0x000fe40007ffe0ff */
        /* <DEDUP_REMOVED lines=11> */
[----:B------:R-:W-:-:S03]  /*3f40*/  VIADD R2, R128, 0xd ;  /* 0x0000000d80027836 */ /* 0x000fc60000000000 */
[C---:B------:R-:W-:Y:S01]  /*3f50*/  FMUL.FTZ R3, R7.reuse, R57 ;  /* 0x0000003907037220 */ /* 0x040fe20000410000 */
[C---:B------:R-:W-:Y:S01]  /*3f60*/  FMUL.FTZ R6, R7.reuse, R58 ;  /* 0x0000003a07067220 */ /* 0x040fe20000410000 */
[C---:B------:R-:W-:Y:S01]  /*3f70*/  FMUL.FTZ R4, R7.reuse, R56 ;  /* 0x0000003807047220 */ /* 0x040fe20000410000 */
[C---:B------:R-:W-:Y:S01]  /*3f80*/  FMUL.FTZ R5, R7.reuse, R55 ;  /* 0x0000003707057220 */ /* 0x040fe20000410000 */
[----:B------:R-:W-:Y:S01]  /*3f90*/  ISETP.GE.U32.AND P2, PT, R2, UR35, PT ;  /* 0x0000002302007c0c */ /* 0x000fe2000bf46070 */
[C---:B------:R-:W-:Y:S01]  /*3fa0*/  FMUL.FTZ R8, R7.reuse, R54 ;  /* 0x0000003607087220 */ /* 0x040fe20000410000 */
[----:B------:R-:W1:Y:S01]  /*3fb0*/  MUFU.EX2 R3, R3 ;  /* 0x0000000300037308 */ /* 0x000e620000000800 */
[----:B------:R-:W-:Y:S01]  /*3fc0*/  IADD3 R2, PT, PT, R128, 0xe, RZ ;  /* 0x0000000e80027810 */ /* 0x000fe20007ffe0ff */
[----:B------:R-:W-:Y:S01]  /*3fd0*/  FMUL.FTZ R9, R7, R51 ;  /* 0x0000003307097220 */ /* 0x000fe20000410000 */
[----:B------:R-:W-:Y:S01]  /*3fe0*/  FSEL R133, R94, RZ, !P2 ;  /* 0x000000ff5e857208 */ /* 0x000fe20005000000 */
[----:B------:R-:W2:Y:S04]  /*3ff0*/  MUFU.EX2 R6, R6 ;  /* 0x0000000600067308 */ /* 0x000ea80000000800 */
[----:B------:R-:W3:Y:S04]  /*4000*/  MUFU.EX2 R4, R4 ;  /* 0x0000000400047308 */ /* 0x000ee80000000800 */
[----:B------:R-:W4:Y:S01]  /*4010*/  MUFU.EX2 R5, R5 ;  /* 0x0000000500057308 */ /* 0x000f220000000800 */
[----:B-1----:R-:W-:Y:S01]  /*4020*/  FSEL R99, R3, 1, !P0 ;  /* 0x3f80000003637808 */ /* 0x002fe20004000000 */
[C---:B------:R-:W-:Y:S01]  /*4030*/  FMUL.FTZ R3, R7.reuse, R52 ;  /* 0x0000003407037220 */ /* 0x040fe20000410000 */
[----:B------:R-:W-:Y:S01]  /*4040*/  ISETP.GE.U32.AND P0, PT, R126, UR35, PT ;  /* 0x000000237e007c0c */ /* 0x000fe2000bf06070 */
[----:B------:R-:W1:Y:S01]  /*4050*/  MUFU.EX2 R8, R8 ;  /* 0x0000000800087308 */ /* 0x000e620000000800 */
[----:B--2---:R-:W-:Y:S01]  /*4060*/  FSEL R98, R6, 1, !P1 ;  /* 0x3f80000006627808 */ /* 0x004fe20004800000 */
[----:B------:R-:W-:Y:S01]  /*4070*/  FMUL.FTZ R6, R7, R53 ;  /* 0x0000003507067220 */ /* 0x000fe20000410000 */
[----:B------:R-:W-:Y:S01]  /*4080*/  ISETP.GE.U32.AND P1, PT, R2, UR35, PT ;  /* 0x0000002302007c0c */ /* 0x000fe2000bf26070 */
[----:B------:R-:W2:Y:S01]  /*4090*/  MUFU.EX2 R3, R3 ;  /* 0x0000000300037308 */ /* 0x000ea20000000800 */
[----:B------:R-:W-:-:S02]  /*40a0*/  IADD3 R2, PT, PT, R128, 0xf, RZ ;  /* 0x0000000f80027810 */ /* 0x000fc40007ffe0ff */
[----:B------:R-:W-:Y:S01]  /*40b0*/  FSEL R101, R91, RZ, !P0 ;  /* 0x000000ff5b657208 */ /* 0x000fe20004000000 */
[----:B------:R-:W0:Y:S01]  /*40c0*/  MUFU.EX2 R6, R6 ;  /* 0x0000000600067308 */ /* 0x000e220000000800 */
[----:B---3--:R-:W-:Y:S02]  /*40d0*/  FSEL R102, R4, 1, !P0 ;  /* 0x3f80000004667808 */ /* 0x008fe40004000000 */
[----:B------:R-:W-:Y:S01]  /*40e0*/  ISETP.GE.U32.AND P0, PT, R2, UR35, PT ;  /* 0x0000002302007c0c */ /* 0x000fe2000bf06070 */
[----:B------:R-:W-:Y:S01]  /*40f0*/  FMUL.FTZ R2, R7, R50 ;  /* 0x0000003207027220 */ /* 0x000fe20000410000 */
[----:B----4-:R-:W-:Y:S01]  /*4100*/  FSEL R104, R5, 1, !P5 ;  /* 0x3f80000005687808 */ /* 0x010fe20006800000 */
[----:B------:R-:W-:Y:S01]  /*4110*/  MUFU.EX2 R9, R9 ;  /* 0x0000000900097308 */ /* 0x000fe20000000800 */
[----:B------:R-:W-:Y:S02]  /*4120*/  ISETP.GE.U32.AND P5, PT, R125, UR35, PT ;  /* 0x000000237d007c0c */ /* 0x000fe4000bfa6070 */
[----:B-1----:R-:W-:Y:S01]  /*4130*/  FSEL R106, R8, 1, !P4 ;  /* 0x3f800000086a7808 */ /* 0x002fe20006000000 */
[----:B------:R-:W1:Y:S01]  /*4140*/  MUFU.EX2 R2, R2 ;  /* 0x0000000200027308 */ /* 0x000e620000000800 */
[----:B--2---:R-:W-:Y:S01]  /*4150*/  FSEL R110, R3, 1, !P5 ;  /* 0x3f800000036e7808 */ /* 0x004fe20006800000 */
[----:B------:R-:W-:Y:S01]  /*4160*/  FFMA.FTZ R3, R97, R99, R100 ;  /* 0x0000006361037223 */ /* 0x000fe20000010064 */
[----:B------:R-:W-:-:S02]  /*4170*/  ISETP.GE.U32.AND P4, PT, R124, UR35, PT ;  /* 0x000000237c007c0c */ /* 0x000fc4000bf86070 */
[----:B0-----:R-:W-:Y:S01]  /*4180*/  FSEL R108, R6, 1, !P6 ;  /* 0x3f800000066c7808 */ /* 0x001fe20007000000 */
[----:B------:R-:W-:Y:S01]  /*4190*/  FFMA.FTZ R4, R102, R3, R101 ;  /* 0x0000000366047223 */ /* 0x000fe20000010065 */
[----:B------:R-:W-:Y:S01]  /*41a0*/  ISETP.GE.U32.AND P6, PT, R123, UR35, PT ;  /* 0x000000237b007c0c */ /* 0x000fe2000bfc6070 */
[----:B------:R-:W-:Y:S01]  /*41b0*/  FMUL.FTZ R3, R7, R59 ;  /* 0x0000003b07037220 */ /* 0x000fe20000410000 */
[----:B------:R-:W-:Y:S01]  /*41c0*/  FSEL R109, R87, RZ, !P5 ;  /* 0x000000ff576d7208 */ /* 0x000fe20006800000 */
[----:B------:R-:W-:Y:S01]  /*41d0*/  FFMA.FTZ R5, R104, R4, R103 ;  /* 0x0000000468057223 */ /* 0x000fe20000010067 */
[C---:B------:R-:W-:Y:S01]  /*41e0*/  FMUL.FTZ R4, R7.reuse, R60 ;  /* 0x0000003c07047220 */ /* 0x040fe20000410000 */
[----:B------:R-:W-:Y:S01]  /*41f0*/  FSEL R111, R84, RZ, !P4 ;  /* 0x000000ff546f7208 */ /* 0x000fe20006000000 */
[C---:B------:R-:W-:Y:S01]  /*4200*/  FMUL.FTZ R6, R7.reuse, R62 ;  /* 0x0000003e07067220 */ /* 0x040fe20000410000 */
[----:B-1----:R-:W-:Y:S01]  /*4210*/  FSEL R114, R2, 1, !P6 ;  /* 0x3f80000002727808 */ /* 0x002fe20007000000 */
[----:B------:R-:W-:Y:S01]  /*4220*/  FMUL.FTZ R2, R7, R49 ;  /* 0x0000003107027220 */ /* 0x000fe20000410000 */
[----:B------:R-:W-:Y:S01]  /*4230*/  FFMA.FTZ R8, R106, R5, R105 ;  /* 0x000000056a087223 */ /* 0x000fe20000010069 */
[----:B------:R-:W-:Y:S01]  /*4240*/  MUFU.EX2 R3, R3 ;  /* 0x0000000300037308 */ /* 0x000fe20000000800 */
[----:B------:R-:W-:Y:S01]  /*4250*/  FSEL R112, R9, 1, !P4 ;  /* 0x3f80000009707808 */ /* 0x000fe20006000000 */
[----:B------:R-:W-:Y:S01]  /*4260*/  FMUL.FTZ R5, R7, R61 ;  /* 0x0000003d07057220 */ /* 0x000fe20000410000 */
[----:B------:R-:W-:Y:S01]  /*4270*/  FFMA.FTZ R118, R108, R8, R107 ;  /* 0x000000086c767223 */ /* 0x000fe2000001006b */
[----:B------:R-:W0:Y:S01]  /*4280*/  MUFU.EX2 R2, R2 ;  /* 0x0000000200027308 */ /* 0x000e220000000800 */
[----:B------:R-:W-:Y:S01]  /*4290*/  FMUL.FTZ R9, R98, R99 ;  /* 0x0000006362097220 */ /* 0x000fe20000410000 */
[----:B------:R-:W-:Y:S01]  /*42a0*/  ISETP.GE.U32.AND P5, PT, R122, UR35, PT ;  /* 0x000000237a007c0c */ /* 0x000fe2000bfa6070 */
[----:B------:R-:W-:Y:S01]  /*42b0*/  FFMA.FTZ R118, R110, R118, R109 ;  /* 0x000000766e767223 */ /* 0x000fe2000001006d */
[----:B------:R-:W1:Y:S01]  /*42c0*/  MUFU.EX2 R4, R4 ;  /* 0x0000000400047308 */ /* 0x000e620000000800 */
[----:B------:R-:W-:Y:S01]  /*42d0*/  FSEL R113, R85, RZ, !P6 ;  /* 0x000000ff55717208 */ /* 0x000fe20007000000 */
[----:B------:R-:W-:Y:S01]  /*42e0*/  FMUL.FTZ R9, R102, R9 ;  /* 0x0000000966097220 */ /* 0x000fe20000410000 */
[----:B------:R-:W-:Y:S01]  /*42f0*/  FFMA.FTZ R119, R112, R118, R111 ;  /* 0x0000007670777223 */ /* 0x000fe2000001006f */
[----:B------:R-:W2:Y:S01]  /*4300*/  MUFU.EX2 R5, R5 ;  /* 0x0000000500057308 */ /* 0x000ea20000000800 */
[----:B------:R-:W-:Y:S01]  /*4310*/  ISETP.GE.U32.AND P4, PT, R121, UR35, PT ;  /* 0x0000002379007c0c */ /* 0x000fe2000bf86070 */
[----:B------:R-:W-:Y:S01]  /*4320*/  FMUL.FTZ R8, R7, R63 ;  /* 0x0000003f07087220 */ /* 0x000fe20000410000 */
[----:B------:R-:W-:Y:S01]  /*4330*/  FSEL R115, R83, RZ, !P5 ;  /* 0x000000ff53737208 */ /* 0x000fe20006800000 */
[----:B------:R-:W-:Y:S01]  /*4340*/  FMUL.FTZ R9, R104, R9 ;  /* 0x0000000968097220 */ /* 0x000fe20000410000 */
[----:B------:R-:W3:Y:S01]  /*4350*/  MUFU.EX2 R6, R6 ;  /* 0x0000000600067308 */ /* 0x000ee20000000800 */
[----:B0-----:R-:W-:Y:S01]  /*4360*/  FSEL R118, R2, 1, !P5 ;  /* 0x3f80000002767808 */ /* 0x001fe20006800000 */
[----:B------:R-:W-:Y:S01]  /*4370*/  FFMA.FTZ R2, R114, R119, R113 ;  /* 0x0000007772027223 */ /* 0x000fe20000010071 */
[----:B------:R-:W-:Y:S01]  /*4380*/  ISETP.GE.U32.AND P6, PT, R120, UR35, PT ;  /* 0x0000002378007c0c */ /* 0x000fe2000bfc6070 */
[----:B------:R-:W-:Y:S01]  /*4390*/  FMUL.FTZ R7, R7, R78 ;  /* 0x0000004e07077220 */ /* 0x000fe20000410000 */
[----:B------:R-:W-:Y:S01]  /*43a0*/  FSEL R116, R90, RZ, !P4 ;  /* 0x000000ff5a747208 */ /* 0x000fe20006000000 */
[----:B------:R-:W-:Y:S01]  /*43b0*/  FMUL.FTZ R9, R106, R9 ;  /* 0x000000096a097220 */ /* 0x000fe20000410000 */
[----:B------:R-:W-:Y:S01]  /*43c0*/  FSEL R119, R3, 1, !P4 ;  /* 0x3f80000003777808 */ /* 0x000fe20006000000 */
[----:B------:R-:W-:Y:S01]  /*43d0*/  FFMA.FTZ R2, R118, R2, R115 ;  /* 0x0000000276027223 */ /* 0x000fe20000010073 */
[----:B------:R-:W0:Y:S01]  /*43e0*/  MUFU.EX2 R8, R8 ;  /* 0x0000000800087308 */ /* 0x000e220000000800 */
[----:B------:R-:W-:Y:S01]  /*43f0*/  FSEL R117, R92, RZ, !P6 ;  /* 0x000000ff5c757208 */ /* 0x000fe20007000000 */
[----:B------:R-:W-:Y:S01]  /*4400*/  FMUL.FTZ R9, R108, R9 ;  /* 0x000000096c097220 */ /* 0x000fe20000410000 */
[----:B-1----:R-:W-:Y:S01]  /*4410*/  FSEL R130, R4, 1, !P6 ;  /* 0x3f80000004827808 */ /* 0x002fe20007000000 */
[----:B------:R-:W-:Y:S01]  /*4420*/  FFMA.FTZ R2, R119, R2, R116 ;  /* 0x0000000277027223 */ /* 0x000fe20000010074 */
[----:B------:R-:W1:Y:S01]  /*4430*/  MUFU.EX2 R7, R7 ;  /* 0x0000000700077308 */ /* 0x000e620000000800 */
[----:B--2---:R-:W-:Y:S01]  /*4440*/  FSEL R132, R5, 1, !P3 ;  /* 0x3f80000005847808 */ /* 0x004fe20005800000 */
[----:B------:R-:W-:Y:S01]  /*4450*/  FMUL.FTZ R9, R110, R9 ;  /* 0x000000096e097220 */ /* 0x000fe20000410000 */
[----:B------:R-:W-:Y:S01]  /*4460*/  FFMA.FTZ R2, R130, R2, R117 ;  /* 0x0000000282027223 */ /* 0x000fe20000010075 */
[----:B---3--:R-:W-:-:S02]  /*4470*/  FSEL R134, R6, 1, !P2 ;  /* 0x3f80000006867808 */ /* 0x008fc40005000000 */
[----:B------:R-:W-:Y:S01]  /*4480*/  FMUL.FTZ R9, R112, R9 ;  /* 0x0000000970097220 */ /* 0x000fe20000410000 */
[----:B------:R-:W-:Y:S01]  /*4490*/  FFMA.FTZ R2, R132, R2, R131 ;  /* 0x0000000284027223 */ /* 0x000fe20000010083 */
[----:B------:R-:W-:Y:S02]  /*44a0*/  FSEL R135, R95, RZ, !P1 ;  /* 0x000000ff5f877208 */ /* 0x000fe40004800000 */
[----:B0-----:R-:W-:Y:S01]  /*44b0*/  FSEL R136, R8, 1, !P1 ;  /* 0x3f80000008887808 */ /* 0x001fe20004800000 */
[----:B------:R-:W-:Y:S01]  /*44c0*/  FMUL.FTZ R9, R114, R9 ;  /* 0x0000000972097220 */ /* 0x000fe20000410000 */
[----:B------:R-:W-:Y:S01]  /*44d0*/  FFMA.FTZ R3, R134, R2, R133 ;  /* 0x0000000286037223 */ /* 0x000fe20000010085 */
[----:B------:R-:W-:Y:S02]  /*44e0*/  FSEL R137, R96, RZ, !P0 ;  /* 0x000000ff60897208 */ /* 0x000fe40004000000 */
[----:B-1----:R-:W-:Y:S01]  /*44f0*/  FSEL R138, R7, 1, !P0 ;  /* 0x3f800000078a7808 */ /* 0x002fe20004000000 */
[----:B------:R-:W-:Y:S01]  /*4500*/  FMUL.FTZ R2, R118, R9 ;  /* 0x0000000976027220 */ /* 0x000fe20000410000 */
[----:B------:R-:W-:Y:S01]  /*4510*/  FFMA.FTZ R4, R136, R3, R135 ;  /* 0x0000000388047223 */ /* 0x000fe20000010087 */
[----:B------:R-:W-:-:S02]  /*4520*/  ISETP.GE.AND P0, PT, R41, 0x1, PT ;  /* 0x000000012900780c */ /* 0x000fc40003f06270 */
[----:B------:R-:W-:Y:S01]  /*4530*/  FMUL.FTZ R3, R119, R2 ;  /* 0x0000000277037220 */ /* 0x000fe20000410000 */
[----:B------:R-:W-:Y:S01]  /*4540*/  FFMA.FTZ R6, R138, R4, R137 ;  /* 0x000000048a067223 */ /* 0x000fe20000010089 */
[----:B------:R-:W-:Y:S01]  /*4550*/  IMAD.U32 R2, RZ, RZ, UR15 ;  /* 0x0000000fff027e24 */ /* 0x000fe2000f8e00ff */
[----:B------:R-:W-:Y:S01]  /*4560*/  MOV R4, UR17 ;  /* 0x0000001100047c02 */ /* 0x000fe20008000f00 */
[----:B------:R-:W-:Y:S02]  /*4570*/  FMUL.FTZ R3, R130, R3 ;  /* 0x0000000382037220 */ /* 0x000fe40000410000 */
[----:B------:R-:W0:Y:S02]  /*4580*/  SHFL.UP PT, R5, R6, 0x1, RZ ;  /* 0x0420000006057989 */ /* 0x000e2400000e00ff */
[----:B------:R-:W-:-:S04]  /*4590*/  FMUL.FTZ R3, R132, R3 ;  /* 0x0000000384037220 */ /* 0x000fc80000410000 */
[----:B------:R-:W-:-:S04]  /*45a0*/  FMUL.FTZ R3, R134, R3 ;  /* 0x0000000386037220 */ /* 0x000fc80000410000 */
[----:B------:R-:W-:-:S04]  /*45b0*/  FMUL.FTZ R3, R136, R3 ;  /* 0x0000000388037220 */ /* 0x000fc80000410000 */
[----:B------:R-:W-:Y:S01]  /*45c0*/  FMUL.FTZ R141, R138, R3 ;  /* 0x000000038a8d7220 */ /* 0x000fe20000410000 */
[----:B------:R-:W-:-:S04]  /*45d0*/  MOV R3, UR16 ;  /* 0x0000001000037c02 */ /* 0x000fc80008000f00 */
[----:B------:R-:W1:Y:S04]  /*45e0*/  SHFL.UP PT, R8, R141, 0x1, RZ ;  /* 0x042000008d087989 */ /* 0x000e6800000e00ff */
[----:B------:R2:W5:Y:S01]  /*45f0*/  LDG.E R139, desc[UR24][R2.64] ;  /* 0x00000018028b7981 */ /* 0x000562000c1e1900 */
[----:B0-----:R-:W-:Y:S01]  /*4600*/  FFMA.FTZ R7, R141, R5, R6 ;  /* 0x000000058d077223 */ /* 0x001fe20000010006 */
[----:B------:R-:W-:-:S04]  /*4610*/  IMAD.U32 R5, RZ, RZ, UR18 ;  /* 0x00000012ff057e24 */ /* 0x000fc8000f8e00ff */
[----:B------:R-:W-:Y:S01]  /*4620*/  FSEL R6, R6, R7, !P0 ;  /* 0x0000000706067208 */ /* 0x000fe20004000000 */
[----:B------:R0:W5:Y:S04]  /*4630*/  LDG.E R140, desc[UR24][R4.64] ;  /* 0x00000018048c7981 */ /* 0x000168000c1e1900 */
[----:B------:R-:W3:Y:S01]  /*4640*/  SHFL.UP PT, R7, R6, 0x2, RZ ;  /* 0x0440000006077989 */ /* 0x000ee200000e00ff */
[----:B-1----:R-:W-:-:S05]  /*4650*/  @P0 FMUL.FTZ R141, R141, R8 ;  /* 0x000000088d8d0220 */ /* 0x002fca0000410000 */
[----:B------:R-:W1:Y:S01]  /*4660*/  SHFL.UP PT, R8, R141, 0x2, RZ ;  /* 0x044000008d087989 */ /* 0x000e6200000e00ff */
[----:B------:R-:W-:Y:S01]  /*4670*/  ISETP.GE.AND P0, PT, R41, 0x2, PT ;  /* 0x000000022900780c */ /* 0x000fe20003f06270 */
[----:B---3--:R-:W-:-:S05]  /*4680*/  FFMA.FTZ R7, R141, R7, R6 ;  /* 0x000000078d077223 */ /* 0x008fca0000010006 */
[----:B------:R-:W-:-:S05]  /*4690*/  FSEL R142, R6, R7, !P0 ;  /* 0x00000007068e7208 */ /* 0x000fca0004000000 */
[----:B------:R-:W3:Y:S02]  /*46a0*/  SHFL.UP PT, R7, R142, 0x4, RZ ;  /* 0x048000008e077989 */ /* 0x000ee400000e00ff */
[----:B-1----:R-:W-:-:S05]  /*46b0*/  @P0 FMUL.FTZ R141, R141, R8 ;  /* 0x000000088d8d0220 */ /* 0x002fca0000410000 */
[----:B--2---:R-:W1:Y:S01]  /*46c0*/  SHFL.UP PT, R2, R141, 0x4, RZ ;  /* 0x048000008d027989 */ /* 0x004e6200000e00ff */
[----:B------:R-:W-:Y:S01]  /*46d0*/  ISETP.GE.AND P0, PT, R41, 0x4, PT ;  /* 0x000000042900780c */ /* 0x000fe20003f06270 */
[----:B---3--:R-:W-:-:S05]  /*46e0*/  FFMA.FTZ R7, R141, R7, R142 ;  /* 0x000000078d077223 */ /* 0x008fca000001008e */
[----:B0-----:R-:W-:-:S07]  /*46f0*/  FSEL R4, R142, R7, !P0 ;  /* 0x000000078e047208 */ /* 0x001fce0004000000 */
[----:B-1----:R-:W-:Y:S01]  /*4700*/  @P0 FMUL.FTZ R141, R141, R2 ;  /* 0x000000028d8d0220 */ /* 0x002fe20000410000 */
[----:B------:R-:W0:Y:S04]  /*4710*/  SHFL.UP PT, R3, R4, 0x8, RZ ;  /* 0x0500000004037989 */ /* 0x000e2800000e00ff */
[----:B------:R-:W1:Y:S01]  /*4720*/  SHFL.UP PT, R2, R141, 0x8, RZ ;  /* 0x050000008d027989 */ /* 0x000e6200000e00ff */
[----:B------:R-:W-:Y:S01]  /*4730*/  ISETP.GE.AND P0, PT, R41, 0x8, PT ;  /* 0x000000082900780c */ /* 0x000fe20003f06270 */
[----:B0-----:R-:W-:-:S12]  /*4740*/  FFMA.FTZ R3, R141, R3, R4 ;  /* 0x000000038d037223 */ /* 0x001fd80000010004 */
[----:B-1----:R-:W-:Y:S01]  /*4750*/  @P0 FMUL.FTZ R141, R141, R2 ;  /* 0x000000028d8d0220 */ /* 0x002fe20000410000 */
[----:B------:R-:W-:-:S04]  /*4760*/  FSEL R142, R4, R3, !P0 ;  /* 0x00000003048e7208 */ /* 0x000fc80004000000 */
[----:B------:R-:W0:Y:S04]  /*4770*/  SHFL.UP PT, R8, R141, 0x10, RZ ;  /* 0x060000008d087989 */ /* 0x000e2800000e00ff */
[----:B------:R-:W1:Y:S01]  /*4780*/  SHFL.UP PT, R9, R142, 0x10, RZ ;  /* 0x060000008e097989 */ /* 0x000e6200000e00ff */
[----:B------:R-:W-:Y:S02]  /*4790*/  ISETP.NE.AND P0, PT, RZ, UR4, PT ;  /* 0x00000004ff007c0c */ /* 0x000fe4000bf05270 */
[----:B------:R-:W-:Y:S02]  /*47a0*/  ISETP.NE.AND P1, PT, R41, 0x1f, PT ;  /* 0x0000001f2900780c */ /* 0x000fe40003f25270 */
[----:B------:R-:W-:Y:S01]  /*47b0*/  ISETP.NE.OR P0, PT, R127, RZ, !P0 ;  /* 0x000000ff7f00720c */ /* 0x000fe20004705670 */
[----:B------:R-:W-:Y:S01]  /*47c0*/  HFMA2 R2, -RZ, RZ, 1.875, 0 ;  /* 0x3f800000ff027431 */ /* 0x000fe200000001ff */
[----:B------:R-:W-:-:S11]  /*47d0*/  MOV R3, RZ ;  /* 0x000000ff00037202 */ /* 0x000fd60000000f00 */
[----:B------:R-:W-:Y:S01]  /*47e0*/  @!P0 LDS.64 R2, [UR11] ;  /* 0x0000000bff028984 */ /* 0x000fe20008000a00 */
[C---:B0-----:R-:W-:Y:S01]  /*47f0*/  FMUL.FTZ R8, R141.reuse, R8 ;  /* 0x000000088d087220 */ /* 0x041fe20000410000 */
[----:B-1----:R-:W-:-:S05]  /*4800*/  FFMA.FTZ R9, R141, R9, R142 ;  /* 0x000000098d097223 */ /* 0x002fca000001008e */
[----:B------:R-:W-:Y:S01]  /*4810*/  @!P1 STS.64 [R42+0x1090], R8 ;  /* 0x001090082a009388 */ /* 0x000fe20000000a00 */
[----:B------:R-:W-:Y:S02]  /*4820*/  UMOV UR37, 0x400 ;  /* 0x0000040000257882 */ /* 0x000fe40000000000 */
[----:B------:R-:W-:Y:S01]  /*4830*/  ULEA UR37, UR38, UR37, 0x18 ;  /* 0x0000002526257291 */ /* 0x000fe2000f8ec0ff */
[----:B------:R-:W-:Y:S01]  /*4840*/  BAR.SYNC.DEFER_BLOCKING 0x0 ;  /* 0x0000000000007b1d */ /* 0x000fe20000010000 */
[----:B------:R-:W-:-:S04]  /*4850*/  ISETP.GE.AND P0, PT, R41, 0x10, PT ;  /* 0x000000102900780c */ /* 0x000fc80003f06270 */
[----:B------:R-:W-:Y:S02]  /*4860*/  FSEL R141, R141, R8, !P0 ;  /* 0x000000088d8d7208 */ /* 0x000fe40004000000 */
[----:B------:R-:W-:Y:S01]  /*4870*/  FSEL R142, R142, R9, !P0 ;  /* 0x000000098e8e7208 */ /* 0x000fe20004000000 */
[----:B------:R-:W0:Y:S04]  /*4880*/  LDS.128 R4, [UR37+0x1090] ;  /* 0x00109025ff047984 */ /* 0x000e280008000c00 */
[----:B------:R-:W1:Y:S04]  /*4890*/  SHFL.UP PT, R141, R141, 0x1, RZ ;  /* 0x042000008d8d7989 */ /* 0x000e6800000e00ff */
[----:B------:R-:W2:Y:S01]  /*48a0*/  SHFL.UP PT, R142, R142, 0x1, RZ ;  /* 0x042000008e8e7989 */ /* 0x000ea200000e00ff */
[----:B------:R-:W-:-:S02]  /*48b0*/  ISETP.GE.U32.AND P1, PT, R44, 0x20, PT ;  /* 0x000000202c00780c */ /* 0x000fc40003f26070 */
[----:B------:R-:W-:Y:S01]  /*48c0*/  ISETP.NE.AND P0, PT, R129, 0x1, PT ;  /* 0x000000018100780c */ /* 0x000fe20003f05270 */
[----:B------:R-:W-:Y:S01]  /*48d0*/  BSSY.RECONVERGENT B0, `(.L_x_3153) ;  /* 0x0000014000007945 */ /* 0x000fe20003800200 */
[----:B------:R-:W-:Y:S02]  /*48e0*/  ISETP.NE.AND P2, PT, R44, RZ, PT ;  /* 0x000000ff2c00720c */ /* 0x000fe40003f45270 */
[----:B0-----:R-:W-:Y:S02]  /*48f0*/  FSEL R47, R4, R47, !P0 ;  /* 0x0000002f042f7208 */ /* 0x001fe40004000000 */
[----:B------:R-:W-:-:S05]  /*4900*/  FSEL R48, R5, R48, !P0 ;  /* 0x0000003005307208 */ /* 0x000fca0004000000 */
[----:B------:R-:W-:Y:S01]  /*4910*/  @P1 ISETP.NE.AND P0, PT, R41, RZ, PT ;  /* 0x000000ff2900120c */ /* 0x000fe20003f05270 */
[C---:B-1----:R-:W-:Y:S01]  /*4920*/  @P1 FMUL.FTZ R8, R141.reuse, R47 ;  /* 0x0000002f8d081220 */ /* 0x042fe20000410000 */
[----:B--2---:R-:W-:Y:S01]  /*4930*/  @P1 FFMA.FTZ R9, R141, R48, R142 ;  /* 0x000000308d091223 */ /* 0x004fe2000001008e */
[-C--:B------:R-:W-:Y:S01]  /*4940*/  FFMA.FTZ R7, R5, R6.reuse, R7 ;  /* 0x0000000605077223 */ /* 0x080fe20000010007 */
[----:B------:R-:W-:Y:S02]  /*4950*/  FMUL.FTZ R6, R4, R6 ;  /* 0x0000000604067220 */ /* 0x000fe40000410000 */
[----:B------:R-:W-:Y:S01]  /*4960*/  @P1 FSEL R141, R47, R8, !P0 ;  /* 0x000000082f8d1208 */ /* 0x000fe20004000000 */
[----:B------:R-:W-:Y:S01]  /*4970*/  @P1 IMAD.MOV.U32 R5, RZ, RZ, R3 ;  /* 0x000000ffff051224 */ /* 0x000fe200078e0003 */
[----:B------:R-:W-:Y:S02]  /*4980*/  @P1 FSEL R142, R48, R9, !P0 ;  /* 0x00000009308e1208 */ /* 0x000fe40004000000 */
        /* <DEDUP_REMOVED lines=8> */
.L_x_3154:
[----:B------:R-:W-:Y:S05]  /*4a10*/  BSYNC.RECONVERGENT B0 ;  /* 0x0000000000007941 */ /* 0x000fea0003800200 */
.L_x_3153:
        /* <DEDUP_REMOVED lines=31> */
.L_x_3156:
[----:B------:R-:W-:Y:S05]  /*4c10*/  BSYNC.RECONVERGENT B0 ;  /* 0x0000000000007941 */ /* 0x000fea0003800200 */
.L_x_3155:
        /* <DEDUP_REMOVED lines=27> */
.L_x_3152:
[----:B------:R-:W-:Y:S01]  /*4dd0*/  BAR.SYNC.DEFER_BLOCKING 0x0 ;  /* 0x0000000000007b1d */ /* 0x000fe20000010000 */
[----:B------:R-:W-:Y:S01]  /*4de0*/  ISETP.NE.AND P0, PT, R44, RZ, PT ;  /* 0x000000ff2c00720c */ /* 0x000fe20003f05270 */
[----:B------:R-:W-:Y:S01]  /*4df0*/  USHF.L.U32 UR7, UR4, 0xa, URZ ;  /* 0x0000000a04077899 */ /* 0x000fe200080006ff */
[----:B-1----:R-:W-:Y:S01]  /*4e00*/  LOP3.LUT R3, R128, 0x3e00, RZ, 0xc0, !PT ;  /* 0x00003e0080037812 */ /* 0x002fe200078ec0ff */
[----:B------:R-:W-:Y:S02]  /*4e10*/  UIADD3 UR32, UP0, UPT, UR32, 0x1000, URZ ;  /* 0x0000100020207890 */ /* 0x000fe4000ff1e0ff */
[----:B------:R-:W0:Y:S01]  /*4e20*/  LDCU.64 UR16, c[0x0][0x478] ;  /* 0x00008f00ff1077ac */ /* 0x000e220008000a00 */
[----:B------:R-:W-:Y:S02]  /*4e30*/  UIADD3 UR4, UPT, UPT, UR4, 0x1, URZ ;  /* 0x0000000104047890 */ /* 0x000fe4000fffe0ff */
[----:B------:R-:W-:-:S05]  /*4e40*/  UIADD3.X UR31, UPT, UPT, URZ, UR31, URZ, UP0, !UPT ;  /* 0x0000001fff1f7290 */ /* 0x000fca00087fe4ff */
[----:B------:R-:W1:Y:S01]  /*4e50*/  @!P0 LDC R2, c[0x0][0x388] ;  /* 0x0000e200ff028b82 */ /* 0x000e620000000800 */
[----:B------:R-:W-:-:S04]  /*4e60*/  UIADD3 UR33, UP1, UPT, UR33, 0x1000, URZ ;  /* 0x0000100021217890 */ /* 0x000fc8000ff3e0ff */
[----:B------:R-:W-:Y:S01]  /*4e70*/  UIADD3.X UR34, UPT, UPT, URZ, UR34, URZ, UP1, !UPT ;  /* 0x00000022ff227290 */ /* 0x000fe20008ffe4ff */
[----:B------:R-:W-:Y:S04]  /*4e80*/  STS [R24], R81 ;  /* 0x0000005118007388 */ /* 0x000fe80000000800 */
[----:B------:R-:W-:Y:S04]  /*4e90*/  STS [R23+0x4], R76 ;  /* 0x0000044c17007388 */ /* 0x000fe80000000800 */
[----:B------:R-:W-:Y:S04]  /*4ea0*/  STS [R22+0x8], R79 ;  /* 0x0000084f16007388 */ /* 0x000fe80000000800 */
[----:B------:R2:W-:Y:S01]  /*4eb0*/  STS [R21+0xc], R74 ;  /* 0x00000c4a15007388 */ /* 0x0005e20000000800 */
[----:B-1----:R-:W-:-:S03]  /*4ec0*/  @!P0 IADD3 R6, PT, PT, R2, -UR7, RZ ;  /* 0x8000000702068c10 */ /* 0x002fc6000fffe0ff */
[----:B------:R-:W-:Y:S01]  /*4ed0*/  STS [R20+0x10], R77 ;  /* 0x0000104d14007388 */ /* 0x000fe20000000800 */
[----:B------:R-:W-:Y:S01]  /*4ee0*/  MOV R2, UR7 ;  /* 0x0000000700027c02 */ /* 0x000fe20008000f00 */
[----:B------:R-:W1:Y:S02]  /*4ef0*/  LDCU UR7, c[0x0][0x394] ;  /* 0x00007280ff0777ac */ /* 0x000e640008000800 */
[----:B------:R-:W-:Y:S01]  /*4f00*/  STS [R19+0x14], R72 ;  /* 0x0000144813007388 */ /* 0x000fe20000000800 */
[----:B--2---:R-:W-:-:S03]  /*4f10*/  LOP3.LUT R21, R3, 0x1f, R44, 0xf8, !PT ;  /* 0x0000001f03157812 */ /* 0x004fc600078ef82c */
[----:B------:R-:W-:Y:S01]  /*4f20*/  STS [R18+0x18], R75 ;  /* 0x0000184b12007388 */ /* 0x000fe20000000800 */
[----:B------:R-:W-:-:S03]  /*4f30*/  LOP3.LUT R41, R21, 0x20, RZ, 0xfc, !PT ;  /* 0x0000002015297812 */ /* 0x000fc600078efcff */
[----:B------:R-:W-:Y:S01]  /*4f40*/  STS [R17+0x1c], R70 ;  /* 0x00001c4611007388 */ /* 0x000fe20000000800 */
[C---:B------:R-:W-:Y:S02]  /*4f50*/  LOP3.LUT R23, R21.reuse, 0x40, RZ, 0xfc, !PT ;  /* 0x0000004015177812 */ /* 0x040fe400078efcff */
[C---:B------:R-:W-:Y:S01]  /*4f60*/  LOP3.LUT R51, R21.reuse, 0x80, RZ, 0xfc, !PT ;  /* 0x0000008015337812 */ /* 0x040fe200078efcff */
[----:B------:R-:W-:Y:S01]  /*4f70*/  STS [R16+0x20], R73 ;  /* 0x0000204910007388 */ /* 0x000fe20000000800 */
[----:B------:R-:W-:-:S03]  /*4f80*/  LOP3.LUT R49, R21, 0x60, RZ, 0xfc, !PT ;  /* 0x0000006015317812 */ /* 0x000fc600078efcff */
[----:B------:R-:W-:Y:S01]  /*4f90*/  STS [R15+0x24], R68 ;  /* 0x000024440f007388 */ /* 0x000fe20000000800 */
[----:B-1----:R-:W-:-:S03]  /*4fa0*/  UISETP.NE.AND UP0, UPT, UR4, UR7, UPT ;  /* 0x000000070400728c */ /* 0x002fc6000bf05270 */
        /* <DEDUP_REMOVED lines=38> */
[----:B------:R-:W-:Y:S02]  /*5210*/  LOP3.LUT R23, R21, 0xe0, RZ, 0xfc, !PT ;  /* 0x000000e015177812 */ /* 0x000fe400078efcff */
[-C--:B------:R-:W-:Y:S01]  /*5220*/  ISETP.GE.AND P3, PT, R41, R0.reuse, PT ;  /* 0x000000002900720c */ /* 0x080fe20003f66270 */
[----:B------:R1:W-:Y:S01]  /*5230*/  @!P1 STG.E desc[UR24][R2.64+0x80], R39 ;  /* 0x0000802702009986 */ /* 0x0003e2000c101918 */
[----:B------:R-:W-:Y:S02]  /*5240*/  LOP3.LUT R41, R21, 0x100, RZ, 0xfc, !PT ;  /* 0x0000010015297812 */ /* 0x000fe400078efcff */
[----:B------:R-:W-:Y:S01]  /*5250*/  ISETP.GE.AND P2, PT, R23, R0, PT ;  /* 0x000000001700720c */ /* 0x000fe20003f46270 */
[----:B------:R1:W-:Y:S01]  /*5260*/  @!P0 STG.E desc[UR24][R2.64+0x100], R7 ;  /* 0x0001000702008986 */ /* 0x0003e2000c101918 */
[----:B------:R-:W-:-:S02]  /*5270*/  LOP3.LUT R23, R21, 0x120, RZ, 0xfc, !PT ;  /* 0x0000012015177812 */ /* 0x000fc400078efcff */
[-C--:B------:R-:W-:Y:S01]  /*5280*/  ISETP.GE.AND P4, PT, R49, R0.reuse, PT ;  /* 0x000000003100720c */ /* 0x080fe20003f86270 */
[----:B------:R1:W-:Y:S01]  /*5290*/  @!P6 STG.E desc[UR24][R2.64+0x200], R9 ;  /* 0x000200090200e986 */ /* 0x0003e2000c101918 */
[-C--:B------:R-:W-:Y:S02]  /*52a0*/  ISETP.GE.AND P1, PT, R41, R0.reuse, PT ;  /* 0x000000002900720c */ /* 0x080fe40003f26270 */
[-C--:B------:R-:W-:Y:S01]  /*52b0*/  ISETP.GE.AND P0, PT, R23, R0.reuse, PT ;  /* 0x000000001700720c */ /* 0x080fe20003f06270 */
[----:B------:R1:W-:Y:S01]  /*52c0*/  @!P5 STG.E desc[UR24][R2.64+0x280], R35 ;  /* 0x000280230200d986 */ /* 0x0003e2000c101918 */
[C---:B------:R-:W-:Y:S02]  /*52d0*/  LOP3.LUT R23, R21.reuse, 0x160, RZ, 0xfc, !PT ;  /* 0x0000016015177812 */ /* 0x040fe400078efcff */
[----:B0-----:R-:W-:Y:S01]  /*52e0*/  LOP3.LUT R5, R21, 0x180, RZ, 0xfc, !PT ;  /* 0x0000018015057812 */ /* 0x001fe200078efcff */
        /* <DEDUP_REMOVED lines=23> */
.L_x_3159:
        /* <DEDUP_REMOVED lines=10> */
.L_x_5040:


//--------------------- .text._Z25selective_scan_fwd_kernelI32Selective_Scan_fwd_kernel_traitsILi64ELi16ELi1ELb0ELb0ELb0ELb1EffEEv13SSMParamsBase --------------------------
	.section	.text._Z25selective_scan_fwd_kernelI32Selective_Scan_fwd_kernel_traitsILi64ELi16ELi1ELb0ELb0ELb0ELb1EffEEv13SSMParamsBase,"ax",@progbits
	.align	128
        .global         _Z25selective_scan_fwd_kernelI32Selective_Scan_fwd_kernel_traitsILi64ELi16ELi1ELb0ELb0ELb0ELb1EffEEv13SSMParamsBase
        .type           _Z25selective_scan_fwd_kernelI32Selective_Scan_fwd_kernel_traitsILi64ELi16ELi1ELb0ELb0ELb0ELb1EffEEv13SSMParamsBase,@function
        .size           _Z25selective_scan_fwd_kernelI32Selective_Scan_fwd_kernel_traitsILi64ELi16ELi1ELb0ELb0ELb0ELb1EffEEv13SSMParamsBase,(.L_x_5041 - _Z25selective_scan_fwd_kernelI32Selective_Scan_fwd_kernel_traitsILi64ELi16ELi1ELb0ELb0ELb0ELb1EffEEv13SSMParamsBase)
        .other          _Z25selective_scan_fwd_kernelI32Selective_Scan_fwd_kernel_traitsILi64ELi16ELi1ELb0ELb0ELb0ELb1EffEEv13SSMParamsBase,@"STO_CUDA_ENTRY STV_DEFAULT"
_Z25selective_scan_fwd_kernelI32Selective_Scan_fwd_kernel_traitsILi64ELi16ELi1ELb0ELb0ELb0ELb1EffEEv13SSMParamsBase:
.text._Z25selective_scan_fwd_kernelI32Selective_Scan_fwd_kernel_traitsILi64ELi16ELi1ELb0ELb0ELb0ELb1EffEEv13SSMParamsBase:
        /* <DEDUP_REMOVED lines=23> */
[----:B------:R-:W-:Y:S02]  /*0170*/  @UP0 ULEA.HI.X UR5, UR20, UR5, URZ, 0x2, UP2 ;  /* 0x0000000514050291 */ /* 0x000fe400090f14ff */
[----:B------:R-:W-:Y:S02]  /*0180*/  MOV R2, UR4 ;  /* 0x0000000400027c02 */ /* 0x000fe40008000f00 */
[----:B--2---:R1:W5:Y:S02]  /*0190*/  @P1 LDG.E R10, desc[UR28][R4.64] ;  /* 0x0000001c040a1981 */ /* 0x004364000c1e1900 */
[----:B------:R-:W-:-:S05]  /*01a0*/  IMAD.U32 R3, RZ, RZ, UR5 ;  /* 0x00000005ff037e24 */ /* 0x000fca000f8e00ff */
        /* <DEDUP_REMOVED lines=61> */
[----:B------:R-:W-:Y:S02]  /*0580*/  USHF.L.U64.HI UR32, UR6, 0x2, UR7 ;  /* 0x0000000206207899 */ /* 0x000fe40008010207 */
[----:B------:R-:W-:Y:S02]  /*0590*/  USEL UR7, UR42, 0x1, !UP0 ;  /* 0x000000012a077887 */ /* 0x000fe4000c000000 */
        /* <DEDUP_REMOVED lines=8> */
.L_x_3198:
[----:B------:R-:W-:Y:S01]  /*0620*/  LOP3.LUT R38, R129, 0x3e00, RZ, 0xc0, !PT ;  /* 0x00003e0081267812 */ /* 0x000fe200078ec0ff */
[----:B0-----:R-:W0:Y:S01]  /*0630*/  LDCU UR7, c[0x0][0x388] ;  /* 0x00007100ff0777ac */ /* 0x001e220008000800 */
[----:B------:R-:W-:Y:S02]  /*0640*/  CS2R R6, SRZ ;  /* 0x0000000000067805 */ /* 0x000fe4000001ff00 */
[----:B------:R-:W-:Y:S02]  /*0650*/  CS2R R16, SRZ ;  /* 0x0000000000107805 */ /* 0x000fe4000001ff00 */
[----:B------:R-:W-:Y:S01]  /*0660*/  LOP3.LUT R50, R38, 0x1f, R11, 0xf8, !PT ;  /* 0x0000001f26327812 */ /* 0x000fe200078ef80b */
[----:B------:R-:W-:Y:S01]  /*0670*/  USHF.L.U32 UR18, UR4, 0xa, URZ ;  /* 0x0000000a04127899 */ /* 0x000fe200080006ff */
[----:B------:R-:W-:Y:S01]  /*0680*/  HFMA2 R20, -RZ, RZ, 0, 0 ;  /* 0x00000000ff147431 */ /* 0x000fe200000001ff */
[----:B------:R-:W-:Y:S02]  /*0690*/  CS2R R18, SRZ ;  /* 0x0000000000127805 */ /* 0x000fe4000001ff00 */
[C---:B------:R-:W-:Y:S01]  /*06a0*/  LOP3.LUT R56, R50.reuse, 0xe0, RZ, 0xfc, !PT ;  /* 0x000000e032387812 */ /* 0x040fe200078efcff */
[C---:B------:R-:W-:Y:S01]  /*06b0*/  IMAD.SHL.U32 R2, R50.reuse, 0x4, RZ ;  /* 0x0000000432027824 */ /* 0x040fe200078e00ff */
[----:B------:R-:W-:-:S02]  /*06c0*/  LOP3.LUT R58, R50, 0x100, RZ, 0xfc, !PT ;  /* 0x00000100323a7812 */ /* 0x000fc400078efcff */
[----:B------:R-:W-:Y:S02]  /*06d0*/  CS2R R8, SRZ ;  /* 0x0000000000087805 */ /* 0x000fe4000001ff00 */
[----:B------:R-:W-:Y:S02]  /*06e0*/  LOP3.LUT R61, R50, 0x20, RZ, 0xfc, !PT ;  /* 0x00000020323d7812 */ /* 0x000fe400078efcff */
[----:B------:R-:W-:Y:S02]  /*06f0*/  CS2R R32, SRZ ;  /* 0x0000000000207805 */ /* 0x000fe4000001ff00 */
[----:B------:R-:W-:Y:S02]  /*0700*/  IADD3 R4, P0, PT, R2, UR40, RZ ;  /* 0x0000002802047c10 */ /* 0x000fe4000ff1e0ff */
[----:B------:R-:W-:Y:S02]  /*0710*/  CS2R R34, SRZ ;  /* 0x0000000000227805 */ /* 0x000fe4000001ff00 */
[----:B------:R-:W-:-:S02]  /*0720*/  LOP3.LUT R54, R50, 0xc0, RZ, 0xfc, !PT ;  /* 0x000000c032367812 */ /* 0x000fc400078efcff */
[----:B------:R-:W-:Y:S01]  /*0730*/  LOP3.LUT R62, R50, 0x40, RZ, 0xfc, !PT ;  /* 0x00000040323e7812 */ /* 0x000fe200078efcff */
[----:B------:R-:W-:Y:S01]  /*0740*/  IMAD.X R5, RZ, RZ, UR41, P0 ;  /* 0x00000029ff057e24 */ /* 0x000fe200080e06ff */
        /* <DEDUP_REMOVED lines=8> */
[----:B------:R-:W-:Y:S02]  /*07d0*/  ISETP.GE.AND P6, PT, R61, UR43, PT ;  /* 0x0000002b3d007c0c */ /* 0x000fe4000bfc6270 */
[----:B------:R-:W-:Y:S02]  /*07e0*/  ISETP.GE.AND P1, PT, R54, UR43, PT ;  /* 0x0000002b36007c0c */ /* 0x000fe4000bf26270 */
[----:B------:R-:W-:Y:S02]  /*07f0*/  ISETP.GE.AND P5, PT, R62, UR43, PT ;  /* 0x0000002b3e007c0c */ /* 0x000fe4000bfa6270 */
[----:B------:R-:W-:Y:S02]  /*0800*/  ISETP.GE.AND P2, PT, R60, UR43, PT ;  /* 0x0000002b3c007c0c */ /* 0x000fe4000bf46270 */
[----:B------:R-:W-:Y:S02]  /*0810*/  ISETP.GE.AND P4, PT, R64, UR43, PT ;  /* 0x0000002b40007c0c */ /* 0x000fe4000bf86270 */
[----:B------:R-:W-:-:S02]  /*0820*/  ISETP.GE.AND P3, PT, R52, UR43, PT ;  /* 0x0000002b34007c0c */ /* 0x000fc4000bf66270 */
[C---:B------:R-:W-:Y:S02]  /*0830*/  LOP3.LUT R25, R50.reuse, 0x120, RZ, 0xfc, !PT ;  /* 0x0000012032197812 */ /* 0x040fe400078efcff */
[----:B------:R-:W-:Y:S02]  /*0840*/  MOV R15, RZ ;  /* 0x000000ff000f7202 */ /* 0x000fe40000000f00 */
[C---:B------:R-:W-:Y:S02]  /*0850*/  LOP3.LUT R21, R50.reuse, 0x140, RZ, 0xfc, !PT ;  /* 0x0000014032157812 */ /* 0x040fe400078efcff */
[C---:B------:R-:W-:Y:S02]  /*0860*/  LOP3.LUT R22, R50.reuse, 0x160, RZ, 0xfc, !PT ;  /* 0x0000016032167812 */ /* 0x040fe400078efcff */
[----:B------:R-:W-:Y:S01]  /*0870*/  LOP3.LUT R23, R50, 0x180, RZ, 0xfc, !PT ;  /* 0x0000018032177812 */ /* 0x000fe200078efcff */
[----:B------:R-:W2:Y:S01]  /*0880*/  @!P0 LDG.E R6, desc[UR28][R4.64] ;  /* 0x0000001c04068981 */ /* 0x000ea2000c1e1900 */
[----:B------:R-:W-:-:S02]  /*0890*/  ISETP.GE.AND P0, PT, R56, UR43, PT ;  /* 0x0000002b38007c0c */ /* 0x000fc4000bf06270 */
[----:B------:R-:W-:Y:S01]  /*08a0*/  LOP3.LUT R24, R50, 0x1a0, RZ, 0xfc, !PT ;  /* 0x000001a032187812 */ /* 0x000fe200078efcff */
        /* <DEDUP_REMOVED lines=14> */
[----:B------:R-:W-:-:S02]  /*0990*/  ISETP.GE.AND P4, PT, R24, UR43, PT ;  /* 0x0000002b18007c0c */ /* 0x000fc4000bf86270 */
[C---:B------:R-:W-:Y:S01]  /*09a0*/  LOP3.LUT R21, R50.reuse, 0x1c0, RZ, 0xfc, !PT ;  /* 0x000001c032157812 */ /* 0x040fe200078efcff */
[----:B------:R-:W4:Y:S01]  /*09b0*/  @!P2 LDG.E R33, desc[UR28][R4.64+0x580] ;  /* 0x0005801c0421a981 */ /* 0x000f22000c1e1900 */
[----:B------:R-:W-:Y:S02]  /*09c0*/  LOP3.LUT R22, R50, 0x1e0, RZ, 0xfc, !PT ;  /* 0x000001e032167812 */ /* 0x000fe400078efcff */
[----:B------:R-:W-:-:S03]  /*09d0*/  ISETP.GE.AND P5, PT, R21, UR43, PT ;  /* 0x0000002b15007c0c */ /* 0x000fc6000bfa6270 */
[----:B------:R-:W4:Y:S01]  /*09e0*/  @!P0 LDG.E R19, desc[UR28][R4.64+0x480] ;  /* 0x0004801c04138981 */ /* 0x000f22000c1e1900 */
[----:B------:R-:W-:-:S03]  /*09f0*/  ISETP.GE.AND P6, PT, R22, UR43, PT ;  /* 0x0000002b16007c0c */ /* 0x000fc6000bfc6270 */
        /* <DEDUP_REMOVED lines=9> */
[----:B0-----:R-:W-:-:S03]  /*0a90*/  ULEA UR7, UR18, UR7, 0x18 ;  /* 0x0000000712077291 */ /* 0x001fc6000f8ec0ff */
[C---:B------:R-:W-:Y:S01]  /*0aa0*/  IADD3 R23, PT, PT, R38.reuse, 0x40, RZ ;  /* 0x0000004026177810 */ /* 0x040fe20007ffe0ff */
[C---:B------:R-:W-:Y:S02]  /*0ab0*/  VIADD R21, R38.reuse, 0x20 ;  /* 0x0000002026157836 */ /* 0x040fe40000000000 */
[C---:B------:R-:W-:Y:S01]  /*0ac0*/  VIADD R25, R38.reuse, 0x60 ;  /* 0x0000006026197836 */ /* 0x040fe20000000000 */
[-C--:B------:R-:W-:Y:S01]  /*0ad0*/  LEA.HI.SX32 R23, R23, R38.reuse, 0x1b ;  /* 0x0000002617177211 */ /* 0x080fe200078fdaff */
[C---:B------:R-:W-:Y:S01]  /*0ae0*/  VIADD R5, R38.reuse, 0xa0 ;  /* 0x000000a026057836 */ /* 0x040fe20000000000 */
[-C--:B------:R-:W-:Y:S02]  /*0af0*/  LEA.HI.SX32 R21, R21, R38.reuse, 0x1b ;  /* 0x0000002615157211 */ /* 0x080fe400078fdaff */
[-C--:B------:R-:W-:Y:S02]  /*0b00*/  LEA.HI.SX32 R31, R38, R38.reuse, 0x1b ;  /* 0x00000026261f7211 */ /* 0x080fe400078fdaff */
[----:B------:R-:W-:-:S02]  /*0b10*/  LEA.HI.SX32 R25, R25, R38, 0x1b ;  /* 0x0000002619197211 */ /* 0x000fc400078fdaff */
[C---:B------:R-:W-:Y:S02]  /*0b20*/  IADD3 R27, PT, PT, R38.reuse, 0x80, RZ ;  /* 0x00000080261b7810 */ /* 0x040fe40007ffe0ff */
[----:B------:R-:W-:Y:S02]  /*0b30*/  LEA R30, R21, UR7, 0x2 ;  /* 0x00000007151e7c11 */ /* 0x000fe4000f8e10ff */
[----:B------:R-:W-:Y:S01]  /*0b40*/  LEA R29, R23, UR7, 0x2 ;  /* 0x00000007171d7c11 */ /* 0x000fe2000f8e10ff */
[C---:B------:R-:W-:Y:S01]  /*0b50*/  VIADD R23, R38.reuse, 0xe0 ;  /* 0x000000e026177836 */ /* 0x040fe20000000000 */
[----:B------:R-:W-:Y:S02]  /*0b60*/  LEA R31, R31, UR7, 0x2 ;  /* 0x000000071f1f7c11 */ /* 0x000fe4000f8e10ff */
[----:B------:R-:W-:Y:S02]  /*0b70*/  IADD3 R21, PT, PT, R38, 0xc0, RZ ;  /* 0x000000c026157810 */ /* 0x000fe40007ffe0ff */
[----:B------:R-:W-:-:S02]  /*0b80*/  LEA R28, R25, UR7, 0x2 ;  /* 0x00000007191c7c11 */ /* 0x000fc4000f8e10ff */
[-C--:B------:R-:W-:Y:S02]  /*0b90*/  LEA.HI.SX32 R5, R5, R38.reuse, 0x1b ;  /* 0x0000002605057211 */ /* 0x080fe400078fdaff */
[-C--:B------:R-:W-:Y:S02]  /*0ba0*/  LEA.HI.SX32 R27, R27, R38.reuse, 0x1b ;  /* 0x000000261b1b7211 */ /* 0x080fe400078fdaff */
[C---:B------:R-:W-:Y:S02]  /*0bb0*/  IADD3 R25, PT, PT, R38.reuse, 0x100, RZ ;  /* 0x0000010026197810 */ /* 0x040fe40007ffe0ff */
[----:B------:R-:W-:Y:S02]  /*0bc0*/  IADD3 R39, PT, PT, R38, 0x120, RZ ;  /* 0x0000012026277810 */ /* 0x000fe40007ffe0ff */
[-C--:B------:R-:W-:Y:S02]  /*0bd0*/  LEA.HI.SX32 R21, R21, R38.reuse, 0x1b ;  /* 0x0000002615157211 */ /* 0x080fe400078fdaff */
[----:B------:R-:W-:-:S02]  /*0be0*/  LEA.HI.SX32 R23, R23, R38, 0x1b ;  /* 0x0000002617177211 */ /* 0x000fc400078fdaff */
[----:B------:R-:W-:Y:S01]  /*0bf0*/  LEA R26, R5, UR7, 0x2 ;  /* 0x00000007051a7c11 */ /* 0x000fe2000f8e10ff */
[C---:B------:R-:W-:Y:S01]  /*0c00*/  VIADD R5, R38.reuse, 0x140 ;  /* 0x0000014026057836 */ /* 0x040fe20000000000 */
[----:B------:R-:W-:Y:S02]  /*0c10*/  LEA R27, R27, UR7, 0x2 ;  /* 0x000000071b1b7c11 */ /* 0x000fe4000f8e10ff */
[-C--:B------:R-:W-:Y:S02]  /*0c20*/  LEA.HI.SX32 R4, R25, R38.reuse, 0x1b ;  /* 0x0000002619047211 */ /* 0x080fe400078fdaff */
[----:B------:R-:W-:Y:S02]  /*0c30*/  LEA.HI.SX32 R22, R39, R38, 0x1b ;  /* 0x0000002627167211 */ /* 0x000fe400078fdaff */
[----:B------:R-:W-:Y:S01]  /*0c40*/  LEA R25, R21, UR7, 0x2 ;  /* 0x0000000715197c11 */ /* 0x000fe2000f8e10ff */
[----:B------:R-:W-:Y:S01]  /*0c50*/  VIADD R21, R38, 0x1a0 ;  /* 0x000001a026157836 */ /* 0x000fe20000000000 */
[----:B------:R-:W-:-:S02]  /*0c60*/  LEA R24, R23, UR7, 0x2 ;  /* 0x0000000717187c11 */ /* 0x000fc4000f8e10ff */
[----:B------:R-:W-:Y:S02]  /*0c70*/  LEA R23, R4, UR7, 0x2 ;  /* 0x0000000704177c11 */ /* 0x000fe4000f8e10ff */
[----:B------:R-:W-:Y:S02]  /*0c80*/  LEA R22, R22, UR7, 0x2 ;  /* 0x0000000716167c11 */ /* 0x000fe4000f8e10ff */
[----:B------:R-:W-:Y:S02]  /*0c90*/  LEA.HI.SX32 R5, R5, R38, 0x1b ;  /* 0x0000002605057211 */ /* 0x000fe400078fdaff */
[C---:B------:R-:W-:Y:S02]  /*0ca0*/  IADD3 R39, PT, PT, R38.reuse, 0x1c0, RZ ;  /* 0x000001c026277810 */ /* 0x040fe40007ffe0ff */
[----:B------:R-:W-:Y:S02]  /*0cb0*/  IADD3 R41, PT, PT, R38, 0x1e0, RZ ;  /* 0x000001e026297810 */ /* 0x000fe40007ffe0ff */
[----:B------:R-:W-:-:S02]  /*0cc0*/  P2R R57, PR, RZ, 0x1 ;  /* 0x00000001ff397803 */ /* 0x000fc40000000000 */
[----:B------:R-:W-:Y:S01]  /*0cd0*/  ISETP.GE.AND P0, PT, R50, UR43, PT ;  /* 0x0000002b32007c0c */ /* 0x000fe2000bf06270 */
[----:B------:R-:W-:Y:S01]  /*0ce0*/  IMAD.MOV.U32 R48, RZ, RZ, RZ ;  /* 0x000000ffff307224 */ /* 0x000fe200078e00ff */
[----:B------:R-:W-:Y:S02]  /*0cf0*/  P2R R59, PR, RZ, 0x2 ;  /* 0x00000002ff3b7803 */ /* 0x000fe40000000000 */
[----:B------:R-:W-:Y:S01]  /*0d00*/  ISETP.GE.AND P1, PT, R61, UR43, PT ;  /* 0x0000002b3d007c0c */ /* 0x000fe2000bf26270 */
[----:B--2---:R-:W-:Y:S04]  /*0d10*/  STS [R31], R6 ;  /* 0x000000061f007388 */ /* 0x004fe80000000800 */
[----:B---3--:R0:W-:Y:S04]  /*0d20*/  STS [R30+0x80], R7 ;  /* 0x000080071e007388 */ /* 0x0081e80000000800 */
[----:B----4-:R-:W-:Y:S01]  /*0d30*/  STS [R29+0x100], R8 ;  /* 0x000100081d007388 */ /* 0x010fe20000000800 */
[----:B0-----:R-:W-:-:S04]  /*0d40*/  IADD3 R7, PT, PT, R38, 0x160, RZ ;  /* 0x0000016026077810 */ /* 0x001fc80007ffe0ff */
[----:B------:R-:W-:Y:S01]  /*0d50*/  LEA.HI.SX32 R7, R7, R38, 0x1b ;  /* 0x0000002607077211 */ /* 0x000fe200078fdaff */
[----:B------:R0:W-:Y:S04]  /*0d60*/  STS [R28+0x180], R9 ;  /* 0x000180091c007388 */ /* 0x0001e80000000800 */
[----:B------:R1:W-:Y:S01]  /*0d70*/  STS [R27+0x200], R16 ;  /* 0x000200101b007388 */ /* 0x0003e20000000800 */
[----:B0-----:R-:W-:-:S03]  /*0d80*/  IADD3 R9, PT, PT, R38, 0x180, RZ ;  /* 0x0000018026097810 */ /* 0x001fc60007ffe0ff */
[----:B------:R-:W-:Y:S01]  /*0d90*/  STS [R26+0x280], R15 ;  /* 0x0002800f1a007388 */ /* 0x000fe20000000800 */
[----:B------:R-:W-:-:S03]  /*0da0*/  LEA.HI.SX32 R9, R9, R38, 0x1b ;  /* 0x0000002609097211 */ /* 0x000fc600078fdaff */
[----:B------:R0:W-:Y:S04]  /*0db0*/  STS [R25+0x300], R18 ;  /* 0x0003001219007388 */ /* 0x0001e80000000800 */
[----:B------:R2:W-:Y:S01]  /*0dc0*/  STS [R24+0x380], R17 ;  /* 0x0003801118007388 */ /* 0x0005e20000000800 */
[----:B-1----:R-:W-:-:S03]  /*0dd0*/  LEA.HI.SX32 R16, R41, R38, 0x1b ;  /* 0x0000002629107211 */ /* 0x002fc600078fdaff */
[----:B------:R1:W-:Y:S01]  /*0de0*/  STS [R23+0x400], R20 ;  /* 0x0004001417007388 */ /* 0x0003e20000000800 */
[-C--:B0-----:R-:W-:Y:S02]  /*0df0*/  LEA.HI.SX32 R18, R21, R38.reuse, 0x1b ;  /* 0x0000002615127211 */ /* 0x081fe400078fdaff */
[----:B------:R-:W-:Y:S01]  /*0e00*/  LEA R21, R5, UR7, 0x2 ;  /* 0x0000000705157c11 */ /* 0x000fe2000f8e10ff */
[----:B------:R0:W-:Y:S01]  /*0e10*/  STS [R22+0x480], R19 ;  /* 0x0004801316007388 */ /* 0x0001e20000000800 */
[----:B--2---:R-:W-:Y:S01]  /*0e20*/  LEA.HI.SX32 R17, R39, R38, 0x1b ;  /* 0x0000002627117211 */ /* 0x004fe200078fdaff */
[----:B------:R-:W-:Y:S01]  /*0e30*/  IMAD R38, R63, 0xf, R38 ;  /* 0x0000000f3f267824 */ /* 0x000fe200078e0226 */
[----:B------:R-:W-:Y:S02]  /*0e40*/  LEA R18, R18, UR7, 0x2 ;  /* 0x0000000712127c11 */ /* 0x000fe4000f8e10ff */
[----:B-1----:R-:W-:Y:S01]  /*0e50*/  LEA R20, R7, UR7, 0x2 ;  /* 0x0000000707147c11 */ /* 0x002fe2000f8e10ff */
[----:B------:R-:W-:Y:S01]  /*0e60*/  STS [R21+0x500], R32 ;  /* 0x0005002015007388 */ /* 0x000fe20000000800 */
[----:B0-----:R-:W-:-:S03]  /*0e70*/  LEA R19, R9, UR7, 0x2 ;  /* 0x0000000709137c11 */ /* 0x001fc6000f8e10ff */
[----:B------:R0:W-:Y:S01]  /*0e80*/  STS [R20+0x580], R33 ;  /* 0x0005802114007388 */ /* 0x0001e20000000800 */
[C---:B------:R-:W-:Y:S01]  /*0e90*/  VIADD R15, R38.reuse, 0x4 ;  /* 0x00000004260f7836 */ /* 0x040fe20000000000 */
[C---:B------:R-:W-:Y:S02]  /*0ea0*/  IADD3 R39, PT, PT, R38.reuse, 0x5, RZ ;  /* 0x0000000526277810 */ /* 0x040fe40007ffe0ff */
[----:B------:R-:W-:Y:S01]  /*0eb0*/  STS [R19+0x600], R34 ;  /* 0x0006002213007388 */ /* 0x000fe20000000800 */
[C---:B------:R-:W-:Y:S01]  /*0ec0*/  VIADD R5, R38.reuse, 0x1 ;  /* 0x0000000126057836 */ /* 0x040fe20000000000 */
[C---:B------:R-:W-:Y:S01]  /*0ed0*/  IADD3 R7, PT, PT, R38.reuse, 0x2, RZ ;  /* 0x0000000226077810 */ /* 0x040fe20007ffe0ff */
[C---:B------:R-:W-:Y:S01]  /*0ee0*/  VIADD R43, R38.reuse, 0x7 ;  /* 0x00000007262b7836 */ /* 0x040fe20000000000 */
[----:B------:R1:W-:Y:S01]  /*0ef0*/  STS [R18+0x680], R35 ;  /* 0x0006802312007388 */ /* 0x0003e20000000800 */
[C---:B------:R-:W-:Y:S01]  /*0f00*/  VIADD R47, R38.reuse, 0xa ;  /* 0x0000000a262f7836 */ /* 0x040fe20000000000 */
[C---:B0-----:R-:W-:Y:S01]  /*0f10*/  IADD3 R33, PT, PT, R38.reuse, 0x9, RZ ;  /* 0x0000000926217810 */ /* 0x041fe20007ffe0ff */
[C---:B------:R-:W-:Y:S01]  /*0f20*/  VIADD R51, R38.reuse, 0xd ;  /* 0x0000000d26337836 */ /* 0x040fe20000000000 */
[----:B------:R-:W-:-:S02]  /*0f30*/  IADD3 R9, PT, PT, R38, 0x3, RZ ;  /* 0x0000000326097810 */ /* 0x000fc40007ffe0ff */
[C---:B------:R-:W-:Y:S02]  /*0f40*/  IADD3 R41, PT, PT, R38.reuse, 0x6, RZ ;  /* 0x0000000626297810 */ /* 0x040fe40007ffe0ff */
[C---:B------:R-:W-:Y:S02]  /*0f50*/  IADD3 R45, PT, PT, R38.reuse, 0x8, RZ ;  /* 0x00000008262d7810 */ /* 0x040fe40007ffe0ff */
[C---:B-1----:R-:W-:Y:S02]  /*0f60*/  IADD3 R35, PT, PT, R38.reuse, 0xb, RZ ;  /* 0x0000000b26237810 */ /* 0x042fe40007ffe0ff */
[C---:B------:R-:W-:Y:S02]  /*0f70*/  IADD3 R49, PT, PT, R38.reuse, 0xc, RZ ;  /* 0x0000000c26317810 */ /* 0x040fe40007ffe0ff */
[C---:B------:R-:W-:Y:S02]  /*0f80*/  IADD3 R53, PT, PT, R38.reuse, 0xe, RZ ;  /* 0x0000000e26357810 */ /* 0x040fe40007ffe0ff */
[----:B------:R-:W-:-:S02]  /*0f90*/  IADD3 R55, PT, PT, R38, 0xf, RZ ;  /* 0x0000000f26377810 */ /* 0x000fc40007ffe0ff */
[----:B------:R-:W-:Y:S02]  /*0fa0*/  LEA R17, R17, UR7, 0x2 ;  /* 0x0000000711117c11 */ /* 0x000fe4000f8e10ff */
[----:B------:R-:W-:Y:S02]  /*0fb0*/  LEA R16, R16, UR7, 0x2 ;  /* 0x0000000710107c11 */ /* 0x000fe4000f8e10ff */
        /* <DEDUP_REMOVED lines=16> */
[----:B------:R0:W-:Y:S01]  /*10c0*/  STS [R17+0x700], R36 ;  /* 0x0007002411007388 */ /* 0x0001e20000000800 */
[----:B------:R-:W-:-:S02]  /*10d0*/  LEA R43, R15, UR7, 0x2 ;  /* 0x000000070f2b7c11 */ /* 0x000fc4000f8e10ff */
[----:B------:R-:W-:Y:S01]  /*10e0*/  LEA R42, R39, UR7, 0x2 ;  /* 0x00000007272a7c11 */ /* 0x000fe2000f8e10ff */
[----:B------:R1:W-:Y:S01]  /*10f0*/  STS [R16+0x780], R37 ;  /* 0x0007802510007388 */ /* 0x0003e20000000800 */
[----:B------:R-:W-:Y:S01]  /*1100*/  LEA R38, R33, UR7, 0x2 ;  /* 0x0000000721267c11 */ /* 0x000fe2000f8e10ff */
[----:B------:R-:W-:Y:S01]  /*1110*/  NOP ;  /* 0x0000000000007918 */ /* 0x000fe20000000000 */
[----:B0-----:R-:W-:Y:S01]  /*1120*/  LEA R36, R35, UR7, 0x2 ;  /* 0x0000000723247c11 */ /* 0x001fe2000f8e10ff */
[----:B------:R-:W-:Y:S01]  /*1130*/  LDS R8, [R43+0x10] ;  /* 0x000010002b087984 */ /* 0x000fe20000000800 */
[----:B------:R-:W-:Y:S02]  /*1140*/  LEA R32, R32, UR7, 0x2 ;  /* 0x0000000720207c11 */ /* 0x000fe4000f8e10ff */
[----:B------:R-:W-:Y:S01]  /*1150*/  LEA R46, R5, UR7, 0x2 ;  /* 0x00000007052e7c11 */ /* 0x000fe2000f8e10ff */
[----:B------:R-:W-:Y:S01]  /*1160*/  LDS R85, [R42+0x14] ;  /* 0x000014002a557984 */ /* 0x000fe20000000800 */
[----:B------:R-:W-:-:S02]  /*1170*/  LEA R45, R7, UR7, 0x2 ;  /* 0x00000007072d7c11 */ /* 0x000fc4000f8e10ff */
[----:B------:R-:W-:Y:S01]  /*1180*/  LEA R44, R9, UR7, 0x2 ;  /* 0x00000007092c7c11 */ /* 0x000fe2000f8e10ff */
[----:B------:R-:W-:Y:S01]  /*1190*/  LDS R76, [R32] ;  /* 0x00000000204c7984 */ /* 0x000fe20000000800 */
[----:B------:R-:W-:Y:S02]  /*11a0*/  LEA R41, R41, UR7, 0x2 ;  /* 0x0000000729297c11 */ /* 0x000fe4000f8e10ff */
[----:B------:R-:W-:Y:S01]  /*11b0*/  LEA R40, R40, UR7, 0x2 ;  /* 0x0000000728287c11 */ /* 0x000fe2000f8e10ff */
[----:B------:R-:W-:Y:S01]  /*11c0*/  LDS R89, [R46+0x4] ;  /* 0x000004002e597984 */ /* 0x000fe20000000800 */
[----:B------:R-:W-:Y:S02]  /*11d0*/  LEA R39, R4, UR7, 0x2 ;  /* 0x0000000704277c11 */ /* 0x000fe4000f8e10ff */
[----:B-1----:R-:W-:Y:S01]  /*11e0*/  LEA R37, R47, UR7, 0x2 ;  /* 0x000000072f257c11 */ /* 0x002fe2000f8e10ff */
[----:B------:R-:W-:Y:S01]  /*11f0*/  LDS R74, [R45+0x8] ;  /* 0x000008002d4a7984 */ /* 0x000fe20000000800 */
[----:B------:R-:W-:-:S02]  /*1200*/  LEA R35, R49, UR7, 0x2 ;  /* 0x0000000731237c11 */ /* 0x000fc4000f8e10ff */
        /* <DEDUP_REMOVED lines=15> */
[----:B------:R-:W-:-:S02]  /*1300*/  CS2R R50, SRZ ;  /* 0x0000000000327805 */ /* 0x000fc4000001ff00 */
[----:B------:R-:W-:-:S03]  /*1310*/  MOV R47, RZ ;  /* 0x000000ff002f7202 */ /* 0x000fc60000000f00 */
[----:B------:R-:W2:Y:S01]  /*1320*/  @!P0 LDG.E R48, desc[UR28][R2.64] ;  /* 0x0000001c02308981 */ /* 0x000ea2000c1e1900 */
[----:B------:R-:W-:-:S03]  /*1330*/  ISETP.GE.AND P0, PT, R62, UR43, PT ;  /* 0x0000002b3e007c0c */ /* 0x000fc6000bf06270 */
[----:B------:R-:W3:Y:S01]  /*1340*/  @!P1 LDG.E R47, desc[UR28][R2.64+0x80] ;  /* 0x0000801c022f9981 */ /* 0x000ee2000c1e1900 */
[----:B------:R-:W-:-:S09]  /*1350*/  ISETP.GE.AND P1, PT, R64, UR43, PT ;  /* 0x0000002b40007c0c */ /* 0x000fd2000bf26270 */
[----:B------:R-:W4:Y:S01]  /*1360*/  @!P0 LDG.E R50, desc[UR28][R2.64+0x100] ;  /* 0x0001001c02328981 */ /* 0x000f22000c1e1900 */
[----:B------:R-:W-:Y:S02]  /*1370*/  ISETP.GE.AND P0, PT, R52, UR43, PT ;  /* 0x0000002b34007c0c */ /* 0x000fe4000bf06270 */
[----:B------:R-:W-:Y:S01]  /*1380*/  CS2R R52, SRZ ;  /* 0x0000000000347805 */ /* 0x000fe2000001ff00 */
[----:B------:R-:W-:-:S06]  /*1390*/  HFMA2 R49, -RZ, RZ, 0, 0 ;  /* 0x00000000ff317431 */ /* 0x000fcc00000001ff */
        /* <DEDUP_REMOVED lines=8> */
[----:B------:R-:W-:Y:S01]  /*1420*/  ISETP.GE.AND P0, PT, R58, UR43, PT ;  /* 0x0000002b3a007c0c */ /* 0x000fe2000bf06270 */
[----:B------:R-:W-:-:S08]  /*1430*/  IMAD.MOV.U32 R56, RZ, RZ, RZ ;  /* 0x000000ffff387224 */ /* 0x000fd000078e00ff */
[----:B------:R-:W4:Y:S01]  /*1440*/  @!P1 LDG.E R53, desc[UR28][R2.64+0x380] ;  /* 0x0003801c02359981 */ /* 0x000f22000c1e1900 */
[----:B------:R-:W-:-:S03]  /*1450*/  ISETP.NE.AND P1, PT, R59, RZ, PT ;  /* 0x000000ff3b00720c */ /* 0x000fc60003f25270 */
[----:B------:R-:W4:Y:S01]  /*1460*/  @!P0 LDG.E R56, desc[UR28][R2.64+0x400] ;  /* 0x0004001c02388981 */ /* 0x000f22000c1e1900 */
[----:B------:R-:W-:Y:S02]  /*1470*/  ISETP.NE.AND P0, PT, R57, RZ, PT ;  /* 0x000000ff3900720c */ /* 0x000fe40003f05270 */
[----:B------:R-:W-:Y:S02]  /*1480*/  CS2R R58, SRZ ;  /* 0x00000000003a7805 */ /* 0x000fe4000001ff00 */
[----:B------:R-:W-:Y:S02]  /*1490*/  MOV R57, RZ ;  /* 0x000000ff00397202 */ /* 0x000fe40000000f00 */
[----:B------:R-:W-:Y:S01]  /*14a0*/  CS2R R60, SRZ ;  /* 0x00000000003c7805 */ /* 0x000fe2000001ff00 */
[----:B------:R-:W-:Y:S01]  /*14b0*/  HFMA2 R62, -RZ, RZ, 0, 0 ;  /* 0x00000000ff3e7431 */ /* 0x000fe200000001ff */
        /* <DEDUP_REMOVED lines=88> */
.L_x_3161:
[----:B------:R-:W-:Y:S05]  /*1a40*/  BSYNC.RECONVERGENT B0 ;  /* 0x0000000000007941 */ /* 0x000fea0003800200 */
.L_x_3160:
        /* <DEDUP_REMOVED lines=34> */
.L_x_3163:
[----:B------:R-:W-:Y:S05]  /*1c70*/  BSYNC.RECONVERGENT B0 ;  /* 0x0000000000007941 */ /* 0x000fea0003800200 */
.L_x_3162:
        /* <DEDUP_REMOVED lines=36> */
.L_x_3165:
[----:B------:R-:W-:Y:S05]  /*1ec0*/  BSYNC.RECONVERGENT B0 ;  /* 0x0000000000007941 */ /* 0x000fea0003800200 */
.L_x_3164:
        /* <DEDUP_REMOVED lines=34> */
.L_x_3167:
[----:B------:R-:W-:Y:S05]  /*20f0*/  BSYNC.RECONVERGENT B0 ;  /* 0x0000000000007941 */ /* 0x000fea0003800200 */
.L_x_3166:
        /* <DEDUP_REMOVED lines=36> */
.L_x_3169:
[----:B------:R-:W-:Y:S05]  /*2340*/  BSYNC.RECONVERGENT B0 ;  /* 0x0000000000007941 */ /* 0x000fea0003800200 */
.L_x_3168:
        /* <DEDUP_REMOVED lines=34> */
.L_x_3171:
[----:B------:R-:W-:Y:S05]  /*2570*/  BSYNC.RECONVERGENT B0 ;  /* 0x0000000000007941 */ /* 0x000fea0003800200 */
.L_x_3170:
        /* <DEDUP_REMOVED lines=36> */
.L_x_3173:
[----:B------:R-:W-:Y:S05]  /*27c0*/  BSYNC.RECONVERGENT B0 ;  /* 0x0000000000007941 */ /* 0x000fea0003800200 */
.L_x_3172:
        /* <DEDUP_REMOVED lines=34> */
.L_x_3175:
[----:B------:R-:W-:Y:S05]  /*29f0*/  BSYNC.RECONVERGENT B0 ;  /* 0x0000000000007941 */ /* 0x000fea0003800200 */
.L_x_3174:
        /* <DEDUP_REMOVED lines=36> */
.L_x_3177:
[----:B------:R-:W-:Y:S05]  /*2c40*/  BSYNC.RECONVERGENT B0 ;  /* 0x0000000000007941 */ /* 0x000fea0003800200 */
.L_x_3176:
        /* <DEDUP_REMOVED lines=34> */
.L_x_3179:
[----:B------:R-:W-:Y:S05]  /*2e70*/  BSYNC.RECONVERGENT B0 ;  /* 0x0000000000007941 */ /* 0x000fea0003800200 */
.L_x_3178:
        /* <DEDUP_REMOVED lines=39> */
.L_x_3181:
[----:B------:R-:W-:Y:S05]  /*30f0*/  BSYNC.RECONVERGENT B0 ;  /* 0x0000000000007941 */ /* 0x000fea0003800200 */
.L_x_3180:
        /* <DEDUP_REMOVED lines=32> */
.L_x_3183:
[----:B------:R-:W-:Y:S05]  /*3300*/  BSYNC.RECONVERGENT B0 ;  /* 0x0000000000007941 */ /* 0x000fea0003800200 */
.L_x_3182:
        /* <DEDUP_REMOVED lines=32> */
.L_x_3185:
[----:B------:R-:W-:Y:S05]  /*3510*/  BSYNC.RECONVERGENT B0 ;  /* 0x0000000000007941 */ /* 0x000fea0003800200 */
.L_x_3184:
        /* <DEDUP_REMOVED lines=32> */
.L_x_3187:
[----:B------:R-:W-:Y:S05]  /*3720*/  BSYNC.RECONVERGENT B0 ;  /* 0x0000000000007941 */ /* 0x000fea0003800200 */
.L_x_3186:
        /* <DEDUP_REMOVED lines=32> */
.L_x_3189:
[----:B------:R-:W-:Y:S05]  /*3930*/  BSYNC.RECONVERGENT B0 ;  /* 0x0000000000007941 */ /* 0x000fea0003800200 */
.L_x_3188:
        /* <DEDUP_REMOVED lines=32> */
.L_x_3191:
[----:B------:R-:W-:Y:S05]  /*3b40*/  BSYNC.RECONVERGENT B0 ;  /* 0x0000000000007941 */ /* 0x000fea0003800200 */
.L_x_3190:
        /* <DEDUP_REMOVED lines=45> */
.L_x_3197:
[----:B-1----:R-:W-:Y:S01]  /*3e20*/  MOV R2, UR30 ;  /* 0x0000001e00027c02 */ /* 0x002fe20008000f00 */
[----:B------:R-:W-:-:S05]  /*3e30*/  IMAD.U32 R3, RZ, RZ, UR31 ;  /* 0x0000001fff037e24 */ /* 0x000fca000f8e00ff */
[----:B------:R0:W2:Y:S01]  /*3e40*/  LDG.E R2, desc[UR28][R2.64] ;  /* 0x0000001c02027981 */ /* 0x0000a2000c1e1900 */
[C---:B------:R-:W-:Y:S02]  /*3e50*/  IADD3 R5, PT, PT, R129.reuse, 0x1, RZ ;  /* 0x0000000181057810 */ /* 0x040fe40007ffe0ff */
[----:B------:R-:W-:Y:S02]  /*3e60*/  IADD3 R4, PT, PT, R129, 0x2, RZ ;  /* 0x0000000281047810 */ /* 0x000fe40007ffe0ff */
[----:B------:R-:W-:Y:S01]  /*3e70*/  ISETP.GE.U32.AND P3, PT, R5, UR43, PT ;  /* 0x0000002b05007c0c */ /* 0x000fe2000bf66070 */
[C---:B------:R-:W-:Y:S01]  /*3e80*/  VIADD R5, R129.reuse, 0x3 ;  /* 0x0000000381057836 */ /* 0x040fe20000000000 */
[----:B------:R-:W-:Y:S02]  /*3e90*/  ISETP.GE.U32.AND P4, PT, R4, UR43, PT ;  /* 0x0000002b04007c0c */ /* 0x000fe4000bf86070 */
[----:B------:R-:W-:Y:S02]  /*3ea0*/  IADD3 R4, PT, PT, R129, 0x4, RZ ;  /* 0x0000000481047810 */ /* 0x000fe40007ffe0ff */
[----:B------:R-:W-:-:S02]  /*3eb0*/  ISETP.GE.U32.AND P5, PT, R5, UR43, PT ;  /* 0x0000002b05007c0c */ /* 0x000fc4000bfa6070 */
[----:B------:R-:W-:Y:S02]  /*3ec0*/  ISETP.GE.U32.AND P6, PT, R4, UR43, PT ;  /* 0x0000002b04007c0c */ /* 0x000fe4000bfc6070 */
[C---:B0-----:R-:W-:Y:S02]  /*3ed0*/  IADD3 R3, PT, PT, R129.reuse, 0x5, RZ ;  /* 0x0000000581037810 */ /* 0x041fe40007ffe0ff */
        /* <DEDUP_REMOVED lines=14> */
[----:B------:R-:W-:Y:S01]  /*3fc0*/  ISETP.GE.U32.AND P1, PT, R2, UR43, PT ;  /* 0x0000002b02007c0c */ /* 0x000fe2000bf26070 */
[----:B------:R-:W-:Y:S01]  /*3fd0*/  FMUL.FTZ R3, R7, R70 ;  /* 0x0000004607037220 */ /* 0x000fe20000410000 */
[----:B------:R-:W-:Y:S01]  /*3fe0*/  IADD3 R2, PT, PT, R129, 0x7, RZ ;  /* 0x0000000781027810 */ /* 0x000fe20007ffe0ff */
[----:B------:R-:W1:Y:S01]  /*3ff0*/  MUFU.EX2 R6, R6 ;  /* 0x0000000600067308 */ /* 0x000e620000000800 */
[C---:B------:R-:W-:Y:S01]  /*4000*/  FMUL.FTZ R8, R7.reuse, R66 ;  /* 0x0000004207087220 */ /* 0x040fe20000410000 */
[----:B------:R-:W-:Y:S01]  /*4010*/  FMUL.FTZ R9, R7, R65 ;  /* 0x0000004107097220 */ /* 0x000fe20000410000 */
[----:B------:R-:W-:Y:S01]  /*4020*/  FSEL R108, R91, RZ, !P1 ;  /* 0x000000ff5b6c7208 */ /* 0x000fe20004800000 */
[----:B------:R-:W2:Y:S04]  /*4030*/  MUFU.EX2 R5, R5 ;  /* 0x0000000500057308 */ /* 0x000ea80000000800 */
[----:B------:R-:W3:Y:S04]  /*4040*/  MUFU.EX2 R4, R4 ;  /* 0x0000000400047308 */ /* 0x000ee80000000800 */
[----:B------:R-:W4:Y:S01]  /*4050*/  MUFU.EX2 R3, R3 ;  /* 0x0000000300037308 */ /* 0x000f220000000800 */
[----:B-1----:R-:W-:Y:S01]  /*4060*/  FSEL R97, R6, 1, !P2 ;  /* 0x3f80000006617808 */ /* 0x002fe20005000000 */
[----:B------:R-:W-:Y:S01]  /*4070*/  FMUL.FTZ R6, R7, R67 ;  /* 0x0000004307067220 */ /* 0x000fe20000410000 */
[----:B------:R-:W-:Y:S01]  /*4080*/  ISETP.GE.U32.AND P2, PT, R2, UR43, PT ;  /* 0x0000002b02007c0c */ /* 0x000fe2000bf46070 */
[----:B------:R-:W1:Y:S01]  /*4090*/  MUFU.EX2 R8, R8 ;  /* 0x0000000800087308 */ /* 0x000e620000000800 */
[----:B--2---:R-:W-:Y:S01]  /*40a0*/  FSEL R98, R5, 1, !P3 ;  /* 0x3f80000005627808 */ /* 0x004fe20005800000 */
[----:B------:R-:W-:Y:S01]  /*40b0*/  FMUL.FTZ R5, R7, R69 ;  /* 0x0000004507057220 */ /* 0x000fe20000410000 */
[----:B------:R-:W-:Y:S01]  /*40c0*/  IADD3 R2, PT, PT, R129, 0x8, RZ ;  /* 0x0000000881027810 */ /* 0x000fe20007ffe0ff */
[----:B------:R-:W-:Y:S01]  /*40d0*/  MUFU.EX2 R6, R6 ;  /* 0x0000000600067308 */ /* 0x000fe20000000800 */
[----:B---3--:R-:W-:Y:S01]  /*40e0*/  FSEL R101, R4, 1, !P4 ;  /* 0x3f80000004657808 */ /* 0x008fe20006000000 */
[----:B------:R-:W-:Y:S01]  /*40f0*/  FMUL.FTZ R4, R7, R68 ;  /* 0x0000004407047220 */ /* 0x000fe20000410000 */
[----:B------:R-:W-:Y:S01]  /*4100*/  ISETP.GE.U32.AND P3, PT, R2, UR43, PT ;  /* 0x0000002b02007c0c */ /* 0x000fe2000bf66070 */
[----:B------:R-:W-:Y:S01]  /*4110*/  VIADD R2, R129, 0x9 ;  /* 0x0000000981027836 */ /* 0x000fe20000000000 */
[----:B------:R-:W2:Y:S01]  /*4120*/  MUFU.EX2 R5, R5 ;  /* 0x0000000500057308 */ /* 0x000ea20000000800 */
[----:B----4-:R-:W-:Y:S01]  /*4130*/  FSEL R103, R3, 1, !P5 ;  /* 0x3f80000003677808 */ /* 0x010fe20006800000 */
[----:B------:R-:W-:Y:S01]  /*4140*/  FMUL.FTZ R118, R97, R98 ;  /* 0x0000006261767220 */ /* 0x000fe20000410000 */
[----:B------:R-:W-:Y:S01]  /*4150*/  FSEL R110, R83, RZ, !P2 ;  /* 0x000000ff536e7208 */ /* 0x000fe20005000000 */
[----:B------:R-:W3:Y:S01]  /*4160*/  MUFU.EX2 R4, R4 ;  /* 0x0000000400047308 */ /* 0x000ee20000000800 */
[----:B------:R-:W-:Y:S01]  /*4170*/  ISETP.GE.U32.AND P4, PT, R2, UR43, PT ;  /* 0x0000002b02007c0c */ /* 0x000fe2000bf86070 */
[----:B------:R-:W-:Y:S01]  /*4180*/  FMUL.FTZ R118, R101, R118 ;  /* 0x0000007665767220 */ /* 0x000fe20000410000 */
[----:B------:R-:W-:Y:S01]  /*4190*/  IADD3 R2, PT, PT, R129, 0xa, RZ ;  /* 0x0000000a81027810 */ /* 0x000fe20007ffe0ff */
[----:B------:R-:W4:Y:S01]  /*41a0*/  MUFU.EX2 R9, R9 ;  /* 0x0000000900097308 */ /* 0x000f220000000800 */
[----:B-1----:R-:W-:-:S02]  /*41b0*/  FSEL R111, R8, 1, !P2 ;  /* 0x3f800000086f7808 */ /* 0x002fc40005000000 */
[----:B------:R-:W-:Y:S02]  /*41c0*/  ISETP.GE.U32.AND P5, PT, R2, UR43, PT ;  /* 0x0000002b02007c0c */ /* 0x000fe4000bfa6070 */
[----:B------:R-:W-:Y:S02]  /*41d0*/  IADD3 R2, PT, PT, R129, 0xb, RZ ;  /* 0x0000000b81027810 */ /* 0x000fe40007ffe0ff */
[----:B--2---:R-:W-:Y:S02]  /*41e0*/  FSEL R105, R5, 1, !P6 ;  /* 0x3f80000005697808 */ /* 0x004fe40007000000 */
[----:B------:R-:W-:Y:S01]  /*41f0*/  ISETP.GE.U32.AND P6, PT, R2, UR43, PT ;  /* 0x0000002b02007c0c */ /* 0x000fe2000bfc6070 */
[C---:B------:R-:W-:Y:S01]  /*4200*/  VIADD R2, R129.reuse, 0xc ;  /* 0x0000000c81027836 */ /* 0x040fe20000000000 */
[----:B---3--:R-:W-:Y:S02]  /*4210*/  FSEL R107, R4, 1, !P0 ;  /* 0x3f800000046b7808 */ /* 0x008fe40004000000 */
[----:B------:R-:W-:-:S02]  /*4220*/  IADD3 R3, PT, PT, R129, 0xd, RZ ;  /* 0x0000000d81037810 */ /* 0x000fc40007ffe0ff */
[----:B------:R-:W-:Y:S02]  /*4230*/  ISETP.GE.U32.AND P0, PT, R2, UR43, PT ;  /* 0x0000002b02007c0c */ /* 0x000fe4000bf06070 */
[----:B------:R-:W-:Y:S02]  /*4240*/  IADD3 R2, PT, PT, R129, 0xe, RZ ;  /* 0x0000000e81027810 */ /* 0x000fe40007ffe0ff */
[----:B------:R-:W-:Y:S01]  /*4250*/  FSEL R109, R6, 1, !P1 ;  /* 0x3f800000066d7808 */ /* 0x000fe20004800000 */
[----:B------:R-:W-:Y:S01]  /*4260*/  FMUL.FTZ R6, R7, R84 ;  /* 0x0000005407067220 */ /* 0x000fe20000410000 */
[----:B------:R-:W-:Y:S01]  /*4270*/  ISETP.GE.U32.AND P2, PT, R2, UR43, PT ;  /* 0x0000002b02007c0c */ /* 0x000fe2000bf46070 */
[----:B------:R-:W-:Y:S01]  /*4280*/  FFMA.FTZ R2, R96, R98, R99 ;  /* 0x0000006260027223 */ /* 0x000fe20000010063 */
[----:B------:R-:W-:Y:S01]  /*4290*/  ISETP.GE.U32.AND P1, PT, R3, UR43, PT ;  /* 0x0000002b03007c0c */ /* 0x000fe2000bf26070 */
[----:B------:R-:W-:Y:S01]  /*42a0*/  VIADD R3, R129, 0xf ;  /* 0x0000000f81037836 */ /* 0x000fe20000000000 */
[----:B------:R-:W-:Y:S01]  /*42b0*/  FSEL R112, R92, RZ, !P3 ;  /* 0x000000ff5c707208 */ /* 0x000fe20005800000 */
[----:B------:R-:W-:Y:S01]  /*42c0*/  FFMA.FTZ R4, R101, R2, R100 ;  /* 0x0000000265047223 */ /* 0x000fe20000010064 */
[----:B------:R-:W-:Y:S01]  /*42d0*/  FMUL.FTZ R2, R7, R64 ;  /* 0x0000004007027220 */ /* 0x000fe20000410000 */
[----:B----4-:R-:W-:Y:S01]  /*42e0*/  FSEL R113, R9, 1, !P3 ;  /* 0x3f80000009717808 */ /* 0x010fe20005800000 */
[----:B------:R-:W-:Y:S01]  /*42f0*/  MUFU.EX2 R6, R6 ;  /* 0x0000000600067308 */ /* 0x000fe20000000800 */
[----:B------:R-:W-:Y:S01]  /*4300*/  FFMA.FTZ R5, R103, R4, R102 ;  /* 0x0000000467057223 */ /* 0x000fe20000010066 */
[----:B------:R-:W-:Y:S01]  /*4310*/  ISETP.GE.U32.AND P3, PT, R3, UR43, PT ;  /* 0x0000002b03007c0c */ /* 0x000fe2000bf66070 */
[----:B------:R-:W-:Y:S01]  /*4320*/  FMUL.FTZ R3, R7, R78 ;  /* 0x0000004e07037220 */ /* 0x000fe20000410000 */
[----:B------:R-:W1:Y:S01]  /*4330*/  MUFU.EX2 R2, R2 ;  /* 0x0000000200027308 */ /* 0x000e620000000800 */
[----:B------:R-:W-:Y:S01]  /*4340*/  FFMA.FTZ R8, R105, R5, R104 ;  /* 0x0000000569087223 */ /* 0x000fe20000010068 */
[C---:B------:R-:W-:Y:S01]  /*4350*/  FMUL.FTZ R4, R7.reuse, R80 ;  /* 0x0000005007047220 */ /* 0x040fe20000410000 */
[----:B------:R-:W-:Y:S01]  /*4360*/  FMUL.FTZ R5, R7, R82 ;  /* 0x0000005207057220 */ /* 0x000fe20000410000 */
[----:B------:R-:W-:Y:S01]  /*4370*/  FSEL R114, R81, RZ, !P4 ;  /* 0x000000ff51727208 */ /* 0x000fe20006000000 */
[----:B------:R-:W-:Y:S01]  /*4380*/  FFMA.FTZ R9, R107, R8, R106 ;  /* 0x000000086b097223 */ /* 0x000fe2000001006a */
[----:B------:R-:W2:Y:S01]  /*4390*/  MUFU.EX2 R3, R3 ;  /* 0x0000000300037308 */ /* 0x000ea20000000800 */
[----:B------:R-:W-:Y:S01]  /*43a0*/  FMUL.FTZ R8, R7, R86 ;  /* 0x0000005607087220 */ /* 0x000fe20000410000 */
[----:B------:R-:W-:Y:S01]  /*43b0*/  FSEL R115, R79, RZ, !P5 ;  /* 0x000000ff4f737208 */ /* 0x000fe20006800000 */
[----:B------:R-:W-:Y:S01]  /*43c0*/  FFMA.FTZ R9, R109, R9, R108 ;  /* 0x000000096d097223 */ /* 0x000fe2000001006c */
[----:B------:R-:W3:Y:S01]  /*43d0*/  MUFU.EX2 R4, R4 ;  /* 0x0000000400047308 */ /* 0x000ee20000000800 */
[----:B------:R-:W-:Y:S01]  /*43e0*/  FMUL.FTZ R7, R7, R88 ;  /* 0x0000005807077220 */ /* 0x000fe20000410000 */
[----:B------:R-:W-:Y:S01]  /*43f0*/  FSEL R116, R77, RZ, !P6 ;  /* 0x000000ff4d747208 */ /* 0x000fe20007000000 */
[----:B------:R-:W-:Y:S01]  /*4400*/  FFMA.FTZ R9, R111, R9, R110 ;  /* 0x000000096f097223 */ /* 0x000fe2000001006e */
[----:B------:R-:W4:Y:S01]  /*4410*/  MUFU.EX2 R5, R5 ;  /* 0x0000000500057308 */ /* 0x000f220000000800 */
[----:B-1----:R-:W-:Y:S01]  /*4420*/  FSEL R117, R2, 1, !P4 ;  /* 0x3f80000002757808 */ /* 0x002fe20006000000 */
[----:B------:R-:W-:Y:S01]  /*4430*/  FMUL.FTZ R2, R103, R118 ;  /* 0x0000007667027220 */ /* 0x000fe20000410000 */
[----:B------:R-:W-:Y:S01]  /*4440*/  FFMA.FTZ R9, R113, R9, R112 ;  /* 0x0000000971097223 */ /* 0x000fe20000010070 */
[----:B------:R-:W1:Y:S01]  /*4450*/  MUFU.EX2 R8, R8 ;  /* 0x0000000800087308 */ /* 0x000e620000000800 */
[----:B------:R-:W-:Y:S01]  /*4460*/  FSEL R120, R75, RZ, !P0 ;  /* 0x000000ff4b787208 */ /* 0x000fe20004000000 */
[----:B------:R-:W-:Y:S01]  /*4470*/  FMUL.FTZ R2, R105, R2 ;  /* 0x0000000269027220 */ /* 0x000fe20000410000 */
[----:B--2---:R-:W-:Y:S01]  /*4480*/  FSEL R118, R3, 1, !P5 ;  /* 0x3f80000003767808 */ /* 0x004fe20006800000 */
[----:B------:R-:W-:Y:S01]  /*4490*/  FFMA.FTZ R9, R117, R9, R114 ;  /* 0x0000000975097223 */ /* 0x000fe20000010072 */
[----:B------:R-:W2:Y:S01]  /*44a0*/  MUFU.EX2 R7, R7 ;  /* 0x0000000700077308 */ /* 0x000ea20000000800 */
[----:B---3--:R-:W-:Y:S01]  /*44b0*/  FSEL R119, R4, 1, !P6 ;  /* 0x3f80000004777808 */ /* 0x008fe20007000000 */
[----:B------:R-:W-:Y:S01]  /*44c0*/  FMUL.FTZ R2, R107, R2 ;  /* 0x000000026b027220 */ /* 0x000fe20000410000 */
[----:B------:R-:W-:Y:S01]  /*44d0*/  FFMA.FTZ R9, R118, R9, R115 ;  /* 0x0000000976097223 */ /* 0x000fe20000010073 */
[----:B------:R-:W-:Y:S01]  /*44e0*/  FSEL R122, R93, RZ, !P1 ;  /* 0x000000ff5d7a7208 */ /* 0x000fe20004800000 */
[----:B------:R-:W-:Y:S01]  /*44f0*/  IMAD.U32 R4, RZ, RZ, UR26 ;  /* 0x0000001aff047e24 */ /* 0x000fe2000f8e00ff */
[----:B----4-:R-:W-:Y:S01]  /*4500*/  FSEL R121, R5, 1, !P0 ;  /* 0x3f80000005797808 */ /* 0x010fe20004000000 */
[----:B------:R-:W-:Y:S01]  /*4510*/  FMUL.FTZ R2, R109, R2 ;  /* 0x000000026d027220 */ /* 0x000fe20000410000 */
[----:B------:R-:W-:Y:S01]  /*4520*/  FFMA.FTZ R9, R119, R9, R116 ;  /* 0x0000000977097223 */ /* 0x000fe20000010074 */
[----:B------:R-:W-:-:S02]  /*4530*/  FSEL R123, R6, 1, !P1 ;  /* 0x3f800000067b7808 */ /* 0x000fc40004800000 */
[----:B------:R-:W-:Y:S01]  /*4540*/  FMUL.FTZ R2, R111, R2 ;  /* 0x000000026f027220 */ /* 0x000fe20000410000 */
[----:B------:R-:W-:Y:S01]  /*4550*/  FFMA.FTZ R9, R121, R9, R120 ;  /* 0x0000000979097223 */ /* 0x000fe20000010078 */
[----:B------:R-:W-:Y:S02]  /*4560*/  FSEL R124, R94, RZ, !P2 ;  /* 0x000000ff5e7c7208 */ /* 0x000fe40005000000 */
[----:B-1----:R-:W-:Y:S01]  /*4570*/  FSEL R125, R8, 1, !P2 ;  /* 0x3f800000087d7808 */ /* 0x002fe20005000000 */
[----:B------:R-:W-:Y:S01]  /*4580*/  FMUL.FTZ R2, R113, R2 ;  /* 0x0000000271027220 */ /* 0x000fe20000410000 */
[----:B------:R-:W-:Y:S01]  /*4590*/  FFMA.FTZ R9, R123, R9, R122 ;  /* 0x000000097b097223 */ /* 0x000fe2000001007a */
[----:B------:R-:W-:Y:S02]  /*45a0*/  FSEL R126, R95, RZ, !P3 ;  /* 0x000000ff5f7e7208 */ /* 0x000fe40005800000 */
[----:B--2---:R-:W-:Y:S01]  /*45b0*/  FSEL R127, R7, 1, !P3 ;  /* 0x3f800000077f7808 */ /* 0x004fe20005800000 */
[----:B------:R-:W-:Y:S01]  /*45c0*/  FMUL.FTZ R3, R117, R2 ;  /* 0x0000000275037220 */ /* 0x000fe20000410000 */
[----:B------:R-:W-:Y:S01]  /*45d0*/  FFMA.FTZ R9, R125, R9, R124 ;  /* 0x000000097d097223 */ /* 0x000fe2000001007c */
[----:B------:R-:W-:-:S02]  /*45e0*/  ISETP.GE.AND P0, PT, R63, 0x1, PT ;  /* 0x000000013f00780c */ /* 0x000fc40003f06270 */
[----:B------:R-:W-:Y:S01]  /*45f0*/  FMUL.FTZ R2, R118, R3 ;  /* 0x0000000376027220 */ /* 0x000fe20000410000 */
[----:B------:R-:W-:Y:S01]  /*4600*/  FFMA.FTZ R6, R127, R9, R126 ;  /* 0x000000097f067223 */ /* 0x000fe2000001007e */
[----:B------:R-:W-:Y:S02]  /*4610*/  MOV R3, UR23 ;  /* 0x0000001700037c02 */ /* 0x000fe40008000f00 */
[----:B------:R-:W-:Y:S02]  /*4620*/  FMUL.FTZ R2, R119, R2 ;  /* 0x0000000277027220 */ /* 0x000fe40000410000 */
[----:B------:R-:W1:Y:S02]  /*4630*/  SHFL.UP PT, R5, R6, 0x1, RZ ;  /* 0x0420000006057989 */ /* 0x000e6400000e00ff */
[----:B------:R-:W-:-:S04]  /*4640*/  FMUL.FTZ R2, R121, R2 ;  /* 0x0000000279027220 */ /* 0x000fc80000410000 */
[----:B------:R-:W-:-:S04]  /*4650*/  FMUL.FTZ R2, R123, R2 ;  /* 0x000000027b027220 */ /* 0x000fc80000410000 */
[----:B------:R-:W-:-:S04]  /*4660*/  FMUL.FTZ R2, R125, R2 ;  /* 0x000000027d027220 */ /* 0x000fc80000410000 */
[----:B------:R-:W-:Y:S01]  /*4670*/  FMUL.FTZ R133, R127, R2 ;  /* 0x000000027f857220 */ /* 0x000fe20000410000 */
[----:B------:R-:W-:-:S04]  /*4680*/  MOV R2, UR22 ;  /* 0x0000001600027c02 */ /* 0x000fc80008000f00 */
[----:B------:R-:W2:Y:S04]  /*4690*/  SHFL.UP PT, R8, R133, 0x1, RZ ;  /* 0x0420000085087989 */ /* 0x000ea800000e00ff */
[----:B------:R3:W5:Y:S01]  /*46a0*/  LDG.E R131, desc[UR28][R2.64] ;  /* 0x0000001c02837981 */ /* 0x000762000c1e1900 */
[----:B-1----:R-:W-:Y:S01]  /*46b0*/  FFMA.FTZ R7, R133, R5, R6 ;  /* 0x0000000585077223 */ /* 0x002fe20000010006 */
[----:B------:R-:W-:-:S04]  /*46c0*/  MOV R5, UR27 ;  /* 0x0000001b00057c02 */ /* 0x000fc80008000f00 */
[----:B------:R-:W-:Y:S01]  /*46d0*/  FSEL R6, R6, R7, !P0 ;  /* 0x0000000706067208 */ /* 0x000fe20004000000 */
[----:B------:R1:W5:Y:S04]  /*46e0*/  LDG.E R132, desc[UR28][R4.64] ;  /* 0x0000001c04847981 */ /* 0x000368000c1e1900 */
[----:B------:R-:W4:Y:S01]  /*46f0*/  SHFL.UP PT, R7, R6, 0x2, RZ ;  /* 0x0440000006077989 */ /* 0x000f2200000e00ff */
[----:B--2---:R-:W-:-:S05]  /*4700*/  @P0 FMUL.FTZ R133, R133, R8 ;  /* 0x0000000885850220 */ /* 0x004fca0000410000 */
[----:B------:R-:W2:Y:S01]  /*4710*/  SHFL.UP PT, R8, R133, 0x2, RZ ;  /* 0x0440000085087989 */ /* 0x000ea200000e00ff */
[----:B------:R-:W-:Y:S01]  /*4720*/  ISETP.GE.AND P0, PT, R63, 0x2, PT ;  /* 0x000000023f00780c */ /* 0x000fe20003f06270 */
[----:B----4-:R-:W-:-:S05]  /*4730*/  FFMA.FTZ R7, R133, R7, R6 ;  /* 0x0000000785077223 */ /* 0x010fca0000010006 */
[----:B------:R-:W-:-:S05]  /*4740*/  FSEL R134, R6, R7, !P0 ;  /* 0x0000000706867208 */ /* 0x000fca0004000000 */
[----:B------:R-:W4:Y:S02]  /*4750*/  SHFL.UP PT, R7, R134, 0x4, RZ ;  /* 0x0480000086077989 */ /* 0x000f2400000e00ff */
[----:B--2---:R-:W-:-:S05]  /*4760*/  @P0 FMUL.FTZ R133, R133, R8 ;  /* 0x0000000885850220 */ /* 0x004fca0000410000 */
[----:B---3--:R-:W2:Y:S01]  /*4770*/  SHFL.UP PT, R2, R133, 0x4, RZ ;  /* 0x0480000085027989 */ /* 0x008ea200000e00ff */
[----:B------:R-:W-:Y:S01]  /*4780*/  ISETP.GE.AND P0, PT, R63, 0x4, PT ;  /* 0x000000043f00780c */ /* 0x000fe20003f06270 */
[----:B----4-:R-:W-:-:S05]  /*4790*/  FFMA.FTZ R7, R133, R7, R134 ;  /* 0x0000000785077223 */ /* 0x010fca0000010086 */
[----:B-1----:R-:W-:-:S07]  /*47a0*/  FSEL R4, R134, R7, !P0 ;  /* 0x0000000786047208 */ /* 0x002fce0004000000 */
[----:B--2---:R-:W-:Y:S01]  /*47b0*/  @P0 FMUL.FTZ R133, R133, R2 ;  /* 0x0000000285850220 */ /* 0x004fe20000410000 */
[----:B------:R-:W1:Y:S04]  /*47c0*/  SHFL.UP PT, R3, R4, 0x8, RZ ;  /* 0x0500000004037989 */ /* 0x000e6800000e00ff */
[----:B------:R-:W2:Y:S01]  /*47d0*/  SHFL.UP PT, R2, R133, 0x8, RZ ;  /* 0x0500000085027989 */ /* 0x000ea200000e00ff */
[----:B------:R-:W-:Y:S01]  /*47e0*/  ISETP.GE.AND P0, PT, R63, 0x8, PT ;  /* 0x000000083f00780c */ /* 0x000fe20003f06270 */
[----:B-1----:R-:W-:-:S12]  /*47f0*/  FFMA.FTZ R3, R133, R3, R4 ;  /* 0x0000000385037223 */ /* 0x002fd80000010004 */
[----:B--2---:R-:W-:Y:S01]  /*4800*/  @P0 FMUL.FTZ R133, R133, R2 ;  /* 0x0000000285850220 */ /* 0x004fe20000410000 */
[----:B------:R-:W-:-:S04]  /*4810*/  FSEL R134, R4, R3, !P0 ;  /* 0x0000000304867208 */ /* 0x000fc80004000000 */
[----:B------:R-:W1:Y:S04]  /*4820*/  SHFL.UP PT, R8, R133, 0x10, RZ ;  /* 0x0600000085087989 */ /* 0x000e6800000e00ff */
[----:B------:R-:W2:Y:S01]  /*4830*/  SHFL.UP PT, R9, R134, 0x10, RZ ;  /* 0x0600000086097989 */ /* 0x000ea200000e00ff */
[----:B------:R-:W-:Y:S02]  /*4840*/  ISETP.NE.AND P1, PT, R63, 0x1f, PT ;  /* 0x0000001f3f00780c */ /* 0x000fe40003f25270 */
[----:B------:R-:W-:Y:S01]  /*4850*/  ISETP.NE.AND P0, PT, RZ, UR4, PT ;  /* 0x00000004ff007c0c */ /* 0x000fe2000bf05270 */
[----:B------:R-:W-:-:S03]  /*4860*/  UMOV UR7, 0x400 ;  /* 0x0000040000077882 */ /* 0x000fc60000000000 */
[----:B------:R-:W-:Y:S01]  /*4870*/  ISETP.NE.OR P0, PT, R128, RZ, !P0 ;  /* 0x000000ff8000720c */ /* 0x000fe20004705670 */
[----:B0-----:R-:W-:Y:S01]  /*4880*/  ULEA UR7, UR44, UR7, 0x18 ;  /* 0x000000072c077291 */ /* 0x001fe2000f8ec0ff */
[----:B------:R-:W-:Y:S02]  /*4890*/  HFMA2 R2, -RZ, RZ, 1.875, 0 ;  /* 0x3f800000ff027431 */ /* 0x000fe400000001ff */
[----:B------:R-:W-:-:S03]  /*48a0*/  IMAD.MOV.U32 R3, RZ, RZ, RZ ;  /* 0x000000ffff037224 */ /* 0x000fc600078e00ff */
[----:B------:R-:W-:Y:S01]  /*48b0*/  @!P1 LEA R135, R130, UR7, 0x3 ;  /* 0x0000000782879c11 */ /* 0x000fe2000f8e18ff */
[----:B-1----:R-:W-:-:S05]  /*48c0*/  FMUL.FTZ R8, R133, R8 ;  /* 0x0000000885087220 */ /* 0x002fca0000410000 */
[----:B------:R-:W-:Y:S01]  /*48d0*/  @!P0 LDS.64 R2, [UR20] ;  /* 0x00000014ff028984 */ /* 0x000fe20008000a00 */
[----:B--2---:R-:W-:-:S05]  /*48e0*/  FFMA.FTZ R9, R133, R9, R134 ;  /* 0x0000000985097223 */ /* 0x004fca0000010086 */
[----:B------:R-:W-:Y:S01]  /*48f0*/  @!P1 STS.64 [R135+0x1090], R8 ;  /* 0x0010900887009388 */ /* 0x000fe20000000a00 */
        /* <DEDUP_REMOVED lines=29> */
.L_x_3194:
[----:B------:R-:W-:Y:S05]  /*4ad0*/  BSYNC.RECONVERGENT B0 ;  /* 0x0000000000007941 */ /* 0x000fea0003800200 */
.L_x_3193:
        /* <DEDUP_REMOVED lines=31> */
.L_x_3196:
[----:B------:R-:W-:Y:S05]  /*4cd0*/  BSYNC.RECONVERGENT B0 ;  /* 0x0000000000007941 */ /* 0x000fea0003800200 */
.L_x_3195:
        /* <DEDUP_REMOVED lines=27> */
.L_x_3192:
[----:B------:R-:W-:Y:S01]  /*4e90*/  BAR.SYNC.DEFER_BLOCKING 0x0 ;  /* 0x0000000000007b1d */ /* 0x000fe20000010000 */
[----:B------:R-:W-:Y:S01]  /*4ea0*/  ISETP.NE.AND P0, PT, R11, RZ, PT ;  /* 0x000000ff0b00720c */ /* 0x000fe20003f05270 */
[----:B------:R-:W-:Y:S01]  /*4eb0*/  USHF.L.U32 UR22, UR4, 0xa, URZ ;  /* 0x0000000a04167899 */ /* 0x000fe200080006ff */
[----:B------:R-:W-:Y:S02]  /*4ec0*/  MOV R8, UR43 ;  /* 0x0000002b00087c02 */ /* 0x000fe40008000f00 */
[----:B-1----:R-:W-:Y:S01]  /*4ed0*/  LOP3.LUT R2, R129, 0x3e00, RZ, 0xc0, !PT ;  /* 0x00003e0081027812 */ /* 0x002fe200078ec0ff */
[----:B------:R-:W0:Y:S02]  /*4ee0*/  LDCU.64 UR20, c[0x0][0x478] ;  /* 0x00008f00ff1477ac */ /* 0x000e240008000a00 */
[----:B------:R-:W-:Y:S02]  /*4ef0*/  MOV R70, UR22 ;  /* 0x0000001600467c02 */ /* 0x000fe40008000f00 */
[----:B------:R-:W-:Y:S01]  /*4f00*/  LOP3.LUT R9, R2, 0x1f, R11, 0xf8, !PT ;  /* 0x0000001f02097812 */ /* 0x000fe200078ef80b */
[----:B------:R-:W-:Y:S01]  /*4f10*/  IMAD.U32 R2, RZ, RZ, UR22 ;  /* 0x00000016ff027e24 */ /* 0x000fe2000f8e00ff */
[----:B------:R-:W1:Y:S02]  /*4f20*/  LDCU UR18, c[0x0][0x388] ;  /* 0x00007100ff1277ac */ /* 0x000e640008000800 */
[----:B------:R-:W-:-:S02]  /*4f30*/  LOP3.LUT R6, R9, 0x120, RZ, 0xfc, !PT ;  /* 0x0000012009067812 */ /* 0x000fc400078efcff */
[C---:B------:R-:W-:Y:S02]  /*4f40*/  IADD3 R3, P1, P2, R9.reuse, UR14, R2 ;  /* 0x0000000e09037c10 */ /* 0x040fe4000fa3e002 */
[C---:B------:R-:W-:Y:S02]  /*4f50*/  LOP3.LUT R7, R9.reuse, 0x80, RZ, 0xfc, !PT ;  /* 0x0000008009077812 */ /* 0x040fe400078efcff */
[C---:B------:R-:W-:Y:S02]  /*4f60*/  LOP3.LUT R63, R9.reuse, 0x40, RZ, 0xfc, !PT ;  /* 0x00000040093f7812 */ /* 0x040fe400078efcff */
[----:B------:R-:W-:Y:S01]  /*4f70*/  LOP3.LUT R64, R9, 0x1a0, RZ, 0xfc, !PT ;  /* 0x000001a009407812 */ /* 0x000fe200078efcff */
[----:B------:R-:W-:Y:S01]  /*4f80*/  STS [R32], R49 ;  /* 0x0000003120007388 */ /* 0x000fe20000000800 */
[----:B0-----:R-:W-:Y:S02]  /*4f90*/  LEA R2, P4, R3, UR20, 0x2 ;  /* 0x0000001403027c11 */ /* 0x001fe4000f8810ff */
[C---:B------:R-:W-:Y:S01]  /*4fa0*/  LOP3.LUT R67, R9.reuse, 0xa0, RZ, 0xfc, !PT ;  /* 0x000000a009437812 */ /* 0x040fe200078efcff */
[----:B------:R-:W-:Y:S01]  /*4fb0*/  STS [R46+0x4], R59 ;  /* 0x0000043b2e007388 */ /* 0x000fe20000000800 */
[C---:B------:R-:W-:Y:S01]  /*4fc0*/  LOP3.LUT R66, R9.reuse, 0x160, RZ, 0xfc, !PT ;  /* 0x0000016009427812 */ /* 0x040fe200078efcff */
[----:B-1----:R-:W-:Y:S01]  /*4fd0*/  UIADD3 UR18, UPT, UPT, -UR22, UR18, URZ ;  /* 0x0000001216127290 */ /* 0x002fe2000fffe1ff */
[C---:B------:R-:W-:Y:S01]  /*4fe0*/  LOP3.LUT R65, R9.reuse, 0x180, RZ, 0xfc, !PT ;  /* 0x0000018009417812 */ /* 0x040fe200078efcff */
[----:B------:R-:W-:Y:S01]  /*4ff0*/  STS [R45+0x8], R58 ;  /* 0x0000083a2d007388 */ /* 0x000fe20000000800 */
[----:B------:R-:W-:-:S02]  /*5000*/  LOP3.LUT R68, R9, 0x20, RZ, 0xfc, !PT ;  /* 0x0000002009447812 */ /* 0x000fc400078efcff */
[C---:B------:R-:W-:Y:S01]  /*5010*/  LOP3.LUT R74, R9.reuse, 0x60, RZ, 0xfc, !PT ;  /* 0x00000060094a7812 */ /* 0x040fe200078efcff */
[----:B------:R-:W-:Y:S01]  /*5020*/  STS [R44+0xc], R61 ;  /* 0x00000c3d2c007388 */ /* 0x000fe20000000800 */
[----:B------:R-:W-:-:S03]  /*5030*/  LOP3.LUT R72, R9, 0x100, RZ, 0xfc, !PT ;  /* 0x0000010009487812 */ /* 0x000fc600078efcff */
        /* <DEDUP_REMOVED lines=31> */
[----:B0-----:R-:W-:-:S04]  /*5230*/  IADD3.X R8, PT, PT, RZ, UR19, RZ, P1, P2 ;  /* 0x00000013ff087c10 */ /* 0x001fc80008fe44ff */
[----:B------:R-:W-:Y:S01]  /*5240*/  LEA.HI.X R3, R3, UR21, R8, 0x2, P4 ;  /* 0x0000001503037c11 */ /* 0x000fe2000a0f1408 */
[----:B------:R-:W0:Y:S01]  /*5250*/  LDCU.64 UR20, c[0x0][0x488] ;  /* 0x00009100ff1477ac */ /* 0x000e220008000a00 */
[C---:B------:R-:W-:Y:S01]  /*5260*/  LOP3.LUT R8, R9.reuse, 0x140, RZ, 0xfc, !PT ;  /* 0x0000014009087812 */ /* 0x040fe200078efcff */
[----:B------:R-:W1:Y:S03]  /*5270*/  LDS R4, [UR7+0x1080] ;  /* 0x00108007ff047984 */ /* 0x000e660008000800 */
        /* <DEDUP_REMOVED lines=14> */
[----:B------:R3:W-:Y:S04]  /*5360*/  @!P5 STG.E desc[UR28][R2.64+0x100], R71 ;  /* 0x000100470200d986 */ /* 0x0007e8000c10191c */
[----:B------:R-:W-:Y:S01]  /*5370*/  @!P6 STG.E desc[UR28][R2.64+0x680], R93 ;  /* 0x0006805d0200e986 */ /* 0x000fe2000c10191c */
[C---:B-1----:R-:W-:Y:S02]  /*5380*/  IADD3 R5, P5, P6, R9.reuse, UR16, R70 ;  /* 0x0000001009057c10 */ /* 0x042fe4000febe046 */
[C---:B------:R-:W-:Y:S01]  /*5390*/  LOP3.LUT R70, R9.reuse, 0x1e0, RZ, 0xfc, !PT ;  /* 0x000001e009467812 */ /* 0x040fe200078efcff */
[----:B------:R1:W-:Y:S01]  /*53a0*/  @!P3 STG.E desc[UR28][R2.64+0x280], R73 ;  /* 0x000280490200b986 */ /* 0x0003e2000c10191c */
[C---:B--2---:R-:W-:Y:S02]  /*53b0*/  LOP3.LUT R69, R9.reuse, 0xc0, RZ, 0xfc, !PT ;  /* 0x000000c009457812 */ /* 0x044fe400078efcff */
[----:B------:R-:W-:Y:S01]  /*53c0*/  IADD3.X R76, PT, PT, RZ, UR24, RZ, P5, P6 ;  /* 0x00000018ff4c7c10 */ /* 0x000fe2000afec4ff */
[----:B------:R-:W-:Y:S01]  /*53d0*/  @!P4 STG.E desc[UR28][R2.64+0x580], R89 ;  /* 0x000580590200c986 */ /* 0x000fe2000c10191c */
[----:B---3--:R-:W-:-:S02]  /*53e0*/  LOP3.LUT R71, R9, 0x1c0, RZ, 0xfc, !PT ;  /* 0x000001c009477812 */ /* 0x008fc400078efcff */
[-C--:B------:R-:W-:Y:S01]  /*53f0*/  ISETP.GE.AND P3, PT, R74, R4.reuse, PT ;  /* 0x000000044a00720c */ /* 0x080fe20003f66270 */
[----:B------:R-:W-:Y:S01]  /*5400*/  @!P2 STG.E desc[UR28][R2.64+0x600], R91 ;  /* 0x0006005b0200a986 */ /* 0x000fe2000c10191c */
[-C--:B------:R-:W-:Y:S02]  /*5410*/  ISETP.GE.AND P2, PT, R71, R4.reuse, PT ;  /* 0x000000044700720c */ /* 0x080fe40003f46270 */
[-C--:B------:R-:W-:Y:S01]  /*5420*/  ISETP.GE.AND P6, PT, R72, R4.reuse, PT ;  /* 0x000000044800720c */ /* 0x080fe20003fc6270 */
[----:B------:R2:W-:Y:S01]  /*5430*/  @!P1 STG.E desc[UR28][R2.64+0x80], R75 ;  /* 0x0000804b02009986 */ /* 0x0005e2000c10191c */
[----:B-1----:R-:W-:Y:S02]  /*5440*/  LOP3.LUT R73, R9, 0xe0, RZ, 0xfc, !PT ;  /* 0x000000e009497812 */ /* 0x002fe400078efcff */
[-C--:B------:R-:W-:Y:S02]  /*5450*/  ISETP.GE.AND P1, PT, R69, R4.reuse, PT ;  /* 0x000000044500720c */ /* 0x080fe40003f26270 */
[----:B------:R-:W-:-:S02]  /*5460*/  ISETP.GE.AND P4, PT, R73, R4, PT ;  /* 0x000000044900720c */ /* 0x000fc40003f86270 */
[----:B------:R-:W-:Y:S01]  /*5470*/  ISETP.GE.AND P5, PT, R70, R4, PT ;  /* 0x000000044600720c */ /* 0x000fe20003fa6270 */
[----:B------:R1:W-:Y:S01]  /*5480*/  @!P3 STG.E desc[UR28][R2.64+0x180], R77 ;  /* 0x0001804d0200b986 */ /* 0x0003e2000c10191c */
[----:B------:R-:W-:-:S03]  /*5490*/  ISETP.GE.AND P3, PT, R68, UR18, PT ;  /* 0x0000001244007c0c */ /* 0x000fc6000bf66270 */
[----:B------:R-:W-:Y:S01]  /*54a0*/  @!P2 STG.E desc[UR28][R2.64+0x700], R95 ;  /* 0x0007005f0200a986 */ /* 0x000fe2000c10191c */
[----:B------:R-:W-:Y:S01]  /*54b0*/  ISETP.GE.AND P2, PT, R9, UR18, PT ;  /* 0x0000001209007c0c */ /* 0x000fe2000bf46270 */
[----:B--2---:R-:W-:Y:S02]  /*54c0*/  HFMA2 R75, -RZ, RZ, 0, 0 ;  /* 0x00000000ff4b7431 */ /* 0x004fe400000001ff */
[----:B------:R2:W-:Y:S01]  /*54d0*/  @!P1 STG.E desc[UR28][R2.64+0x300], R79 ;  /* 0x0003004f02009986 */ /* 0x0005e2000c10191c */
[----:B0-----:R-:W-:-:S03]  /*54e0*/  LEA R4, P1, R5, UR20, 0x2 ;  /* 0x0000001405047c11 */ /* 0x001fc6000f8210ff */
[----:B------:R0:W-:Y:S01]  /*54f0*/  @!P4 STG.E desc[UR28][R2.64+0x380], R81 ;  /* 0x000380510200c986 */ /* 0x0001e2000c10191c */
[----:B------:R-:W-:Y:S02]  /*5500*/  ISETP.GE.AND P4, PT, R63, UR18, PT ;  /* 0x000000123f007c0c */ /* 0x000fe4000bf86270 */
[----:B------:R-:W-:Y:S01]  /*5510*/  LEA.HI.X R5, R5, UR21, R76, 0x2, P1 ;  /* 0x0000001505057c11 */ /* 0x000fe200088f144c */
[----:B------:R3:W-:Y:S01]  /*5520*/  @!P6 STG.E desc[UR28][R2.64+0x400], R83 ;  /* 0x000400530200e986 */ /* 0x0007e2000c10191c */
[----:B-1----:R-:W-:Y:S02]  /*5530*/  CS2R R76, SRZ ;  /* 0x00000000004c7805 */ /* 0x002fe4000001ff00 */
[----:B------:R-:W-:Y:S02]  /*5540*/  ISETP.GE.AND P6, PT, R7, UR18, PT ;  /* 0x0000001207007c0c */ /* 0x000fe4000bfc6270 */
[----:B------:R-:W-:Y:S01]  /*5550*/  CS2R R84, SRZ ;  /* 0x0000000000547805 */ /* 0x000fe2000001ff00 */
[----:B------:R1:W-:Y:S01]  /*5560*/  @!P5 STG.E desc[UR28][R2.64+0x780], R97 ;  /* 0x000780610200d986 */ /* 0x0003e2000c10191c */
[----:B------:R-:W-:-:S02]  /*5570*/  ISETP.GE.AND P5, PT, R74, UR18, PT ;  /* 0x000000124a007c0c */ /* 0x000fc4000bfa6270 */
[----:B--2---:R-:W-:Y:S02]  /*5580*/  CS2R R78, SRZ ;  /* 0x00000000004e7805 */ /* 0x004fe4000001ff00 */
[----:B------:R-:W-:Y:S01]  /*5590*/  ISETP.GE.AND P1, PT, R67, UR18, PT ;  /* 0x0000001243007c0c */ /* 0x000fe2000bf26270 */
[----:B------:R-:W-:Y:S01]  /*55a0*/  BAR.SYNC.DEFER_BLOCKING 0x0 ;  /* 0x0000000000007b1d */ /* 0x000fe20000010000 */
[----:B0-----:R-:W-:Y:S02]  /*55b0*/  CS2R R80, SRZ ;  /* 0x0000000000507805 */ /* 0x001fe4000001ff00 */
[----:B---3--:R-:W-:Y:S02]  /*55c0*/  CS2R R82, SRZ ;  /* 0x0000000000527805 */ /* 0x008fe4000001ff00 */
[----:B------:R-:W-:Y:S01]  /*55d0*/  CS2R R86, SRZ ;  /* 0x0000000000567805 */ /* 0x000fe2000001ff00 */
[----:B------:R-:W-:Y:S01]  /*55e0*/  IMAD.MOV.U32 R88, RZ, RZ, RZ ;  /* 0x000000ffff587224 */ /* 0x000fe200078e00ff */
[----:B------:R-:W0:Y:S01]  /*55f0*/  LDCU.64 UR20, c[0x0][0x490] ;  /* 0x00009200ff1477ac */ /* 0x000e220008000a00 */
[----:B-1----:R-:W-:Y:S01]  /*5600*/  CS2R R2, SRZ ;  /* 0x0000000000027805 */ /* 0x002fe2000001ff00 */
        /* <DEDUP_REMOVED lines=96> */
[----:B------:R-:W3:Y:S01]  /*5c10*/  MUFU.RCP R104, R87 ;  /* 0x0000005700687308 */ /* 0x000ee20000001000 */
[----:B------:R-:W-:Y:S01]  /*5c20*/  FMUL.FTZ R100, R4, -1.4426950216293334961 ;  /* 0xbfb8aa3b04647820 */ /* 0x000fe20000410000 */
[----:B0-----:R-:W-:Y:S01]  /*5c30*/  FADD.FTZ R95, R95, 1 ;  /* 0x3f8000005f5f7421 */ /* 0x001fe20000010000 */
[----:B------:R-:W-:Y:S01]  /*5c40*/  FMUL.FTZ R101, R3, -1.4426950216293334961 ;  /* 0xbfb8aa3b03657820 */ /* 0x000fe20000410000 */
[----:B--2---:R-:W-:-:S04]  /*5c50*/  FADD.FTZ R96, R96, 1 ;  /* 0x3f80000060607421 */ /* 0x004fc80000010000 */
[----:B------:R-:W0:Y:S01]  /*5c60*/  MUFU.EX2 R98, R98 ;  /* 0x0000006200627308 */ /* 0x000e220000000800 */
[----:B------:R-:W-:Y:S01]  /*5c70*/  FMUL.FTZ R102, R2, -1.4426950216293334961 ;  /* 0xbfb8aa3b02667820 */ /* 0x000fe20000410000 */
[----:B-1----:R-:W-:Y:S02]  /*5c80*/  FADD.FTZ R97, R97, 1 ;  /* 0x3f80000061617421 */ /* 0x002fe40000010000 */
[----:B------:R3:W1:Y:S08]  /*5c90*/  MUFU.RCP R103, R88 ;  /* 0x0000005800677308 */ /* 0x0006700000001000 */
[----:B------:R-:W2:Y:S01]  /*5ca0*/  MUFU.EX2 R99, R99 ;  /* 0x0000006300637308 */ /* 0x000ea20000000800 */
[----:B---3--:R-:W-:Y:S01]  /*5cb0*/  FMUL.FTZ R88, R79, R104 ;  /* 0x000000684f587220 */ /* 0x008fe20000410000 */
[----:B0-----:R-:W-:-:S02]  /*5cc0*/  FADD.FTZ R98, R98, 1 ;  /* 0x3f80000062627421 */ /* 0x001fc40000010000 */
[----:B------:R-:W0:Y:S01]  /*5cd0*/  MUFU.EX2 R100, R100 ;  /* 0x0000006400647308 */ /* 0x000e220000000800 */
[----:B------:R-:W-:Y:S01]  /*5ce0*/  FMUL.FTZ R49, R88, R49 ;  /* 0x0000003158317220 */ /* 0x000fe20000410000 */
[----:B------:R-:W-:Y:S01]  /*5cf0*/  BAR.SYNC.DEFER_BLOCKING 0x0 ;  /* 0x0000000000007b1d */ /* 0x000fe20000010000 */
[----:B-1----:R-:W-:-:S05]  /*5d00*/  FMUL.FTZ R80, R80, R103 ;  /* 0x0000006750507220 */ /* 0x002fca0000410000 */
[----:B------:R-:W1:Y:S01]  /*5d10*/  MUFU.EX2 R101, R101 ;  /* 0x0000006500657308 */ /* 0x000e620000000800 */
[----:B--2---:R-:W-:Y:S01]  /*5d20*/  FADD.FTZ R99, R99, 1 ;  /* 0x3f80000063637421 */ /* 0x004fe20000010000 */
[----:B------:R-:W-:Y:S02]  /*5d30*/  FMUL.FTZ R59, R80, R59 ;  /* 0x0000003b503b7220 */ /* 0x000fe40000410000 */
[----:B------:R-:W2:Y:S01]  /*5d40*/  MUFU.RCP R92, R92 ;  /* 0x0000005c005c7308 */ /* 0x000ea20000001000 */
[----:B0-----:R-:W-:-:S07]  /*5d50*/  FADD.FTZ R100, R100, 1 ;  /* 0x3f80000064647421 */ /* 0x001fce0000010000 */
[----:B------:R-:W0:Y:S01]  /*5d60*/  MUFU.EX2 R102, R102 ;  /* 0x0000006600667308 */ /* 0x000e220000000800 */
[----:B-1----:R-:W-:-:S03]  /*5d70*/  FADD.FTZ R101, R101, 1 ;  /* 0x3f80000065657421 */ /* 0x002fc60000010000 */
[----:B------:R-:W1:Y:S01]  /*5d80*/  MUFU.RCP R89, R89 ;  /* 0x0000005900597308 */ /* 0x000e620000001000 */
[----:B------:R3:W-:Y:S01]  /*5d90*/  STS [R32], R49 ;  /* 0x0000003120007388 */ /* 0x0007e20000000800 */
[----:B--2---:R-:W-:-:S03]  /*5da0*/  FMUL.FTZ R80, R83, R92 ;  /* 0x0000005c53507220 */ /* 0x004fc60000410000 */
[----:B------:R-:W-:Y:S03]  /*5db0*/  STS [R46+0x4], R59 ;  /* 0x0000043b2e007388 */ /* 0x000fe60000000800 */
        /* <DEDUP_REMOVED lines=51> */
[----:B-1----:R-:W-:-:S04]  /*60f0*/  FMUL.FTZ R75, R2, R83 ;  /* 0x00000053024b7220 */ /* 0x002fc80000410000 */
[----:B------:R-:W-:Y:S01]  /*6100*/  STS [R15+0x38], R50 ;  /* 0x000038320f007388 */ /* 0x000fe20000000800 */
[----:B------:R-:W-:Y:S01]  /*6110*/  MOV R2, UR22 ;  /* 0x0000001600027c02 */ /* 0x000fe20008000f00 */
        /* <DEDUP_REMOVED lines=18> */
[----:B------:R-:W-:Y:S04]  /*6240*/  LDS R43, [R16+0x780] ;  /* 0x00078000102b7984 */ /* 0x000fe80000000800 */
[----:B------:R-:W-:Y:S01]  /*6250*/  @!P0 STS [UR7+0x1080], R32 ;  /* 0x00108020ff008988 */ /* 0x000fe20008000807 */
[----:B------:R-:W-:Y:S01]  /*6260*/  BAR.SYNC.DEFER_BLOCKING 0x0 ;  /* 0x0000000000007b1d */ /* 0x000fe20000010000 */
[----:B------:R-:W-:-:S04]  /*6270*/  IADD3 R3, P0, P3, R9, UR12, R2 ;  /* 0x0000000c09037c10 */ /* 0x000fc8000fb1e002 */
[----:B0-----:R-:W-:Y:S02]  /*6280*/  IADD3.X R18, PT, PT, RZ, UR25, RZ, P0, P3 ;  /* 0x00000019ff127c10 */ /* 0x001fe400087e64ff */
        /* <DEDUP_REMOVED lines=39> */
.L_x_3199:
        /* <DEDUP_REMOVED lines=16> */
.L_x_5041:


//--------------------- .text._Z25selective_scan_fwd_kernelI32Selective_Scan_fwd_kernel_traitsILi64ELi16ELi1ELb0ELb0ELb1ELb0EffEEv13SSMParamsBase --------------------------
	.section	.text._Z25selective_scan_fwd_kernelI32Selective_Scan_fwd_kernel_traitsILi64ELi16ELi1ELb0ELb0ELb1ELb0EffEEv13SSMParamsBase,"ax",@progbits
	.align	128
        .global         _Z25selective_scan_fwd_kernelI32Selective_Scan_fwd_kernel_traitsILi64ELi16ELi1ELb0ELb0ELb1ELb0EffEEv13SSMParamsBase
        .type           _Z25selective_scan_fwd_kernelI32Selective_Scan_fwd_kernel_traitsILi64ELi16ELi1ELb0ELb0ELb1ELb0EffEEv13SSMParamsBase,@function
        .size           _Z25selective_scan_fwd_kernelI32Selective_Scan_fwd_kernel_traitsILi64ELi16ELi1ELb0ELb0ELb1ELb0EffEEv13SSMParamsBase,(.L_x_5042 - _Z25selective_scan_fwd_kernelI32Selective_Scan_fwd_kernel_traitsILi64ELi16ELi1ELb0ELb0ELb1ELb0EffEEv13SSMParamsBase)
        .other          _Z25selective_scan_fwd_kernelI32Selective_Scan_fwd_kernel_traitsILi64ELi16ELi1ELb0ELb0ELb1ELb0EffEEv13SSMParamsBase,@"STO_CUDA_ENTRY STV_DEFAULT"
_Z25selective_scan_fwd_kernelI32Selective_Scan_fwd_kernel_traitsILi64ELi16ELi1ELb0ELb0ELb1ELb0EffEEv13SSMParamsBase:
.text._Z25selective_scan_fwd_kernelI32Selective_Scan_fwd_kernel_traitsILi64ELi16ELi1ELb0ELb0ELb1ELb0EffEEv13SSMParamsBase:
[----:B------:R-:W-:Y:S01]  /*0000*/  LDC R1, c[0x0][0x37c] ;  /* 0x0000df00ff017b82 */ /* 0x000fe20000000800 */
[----:B------:R-:W0:Y:S07]  /*0010*/  LDCU.64 UR4, c[0x0][0x470] ;  /* 0x00008e00ff0477ac */ /* 0x000e2e0008000a00 */
[----:B------:R-:W1:Y:S01]  /*0020*/  S2UR UR24, SR_CTAID.Y ;  /* 0x00000000001879c3 */ /* 0x000e620000002600 */
[----:B------:R-:W2:Y:S01]  /*0030*/  LDCU.64 UR32, c[0x0][0x358] ;  /* 0x00006b00ff2077ac */ /* 0x000ea20008000a00 */
[----:B------:R-:W3:Y:S01]  /*0040*/  LDCU.128 UR8, c[0x0][0x450] ;  /* 0x00008a00ff0877ac */ /* 0x000ee20008000c00 */
[----:B------:R-:W4:Y:S01]  /*0050*/  LDCU UR27, c[0x0][0x398] ;  /* 0x00007300ff1b77ac */ /* 0x000f220008000800 */
[----:B------:R-:W2:Y:S01]  /*0060*/  S2R R7, SR_CTAID.Y ;  /* 0x0000000000077919 */ /* 0x000ea20000002600 */
[----:B------:R-:W2:Y:S01]  /*0070*/  LDCU UR25, c[0x0][0x394] ;  /* 0x00007280ff1977ac */ /* 0x000ea20008000800 */
[----:B0-----:R-:W-:-:S02]  /*0080*/  UISETP.NE.U32.AND UP1, UPT, UR4, URZ, UPT ;  /* 0x000000ff0400728c */ /* 0x001fc4000bf25070 */
[----:B------:R-:W0:Y:S01]  /*0090*/  S2UR UR26, SR_CTAID.X ;  /* 0x00000000001a79c3 */ /* 0x000e220000002500 */
[----:B------:R-:W0:Y:S01]  /*00a0*/  LDCU.128 UR16, c[0x0][0x3f0] ;  /* 0x00007e00ff1077ac */ /* 0x000e220008000c00 */
[----:B------:R-:W-:Y:S02]  /*00b0*/  UISETP.NE.AND.EX UP1, UPT, UR5, URZ, UPT, UP1 ;  /* 0x000000ff0500728c */ /* 0x000fe4000bf25310 */
[----:B---3--:R-:W-:Y:S01]  /*00c0*/  UISETP.NE.U32.AND UP0, UPT, UR10, URZ, UPT ;  /* 0x000000ff0a00728c */ /* 0x008fe2000bf05070 */
[----:B------:R-:W0:Y:S03]  /*00d0*/  LDCU.128 UR20, c[0x0][0x400] ;  /* 0x00008000ff1477ac */ /* 0x000e260008000c00 */
[----:B------:R-:W-:Y:S01]  /*00e0*/  PLOP3.LUT P1, PT, PT, PT, UP1, 0x80, 0x8 ;  /* 0x000000000008781c */ /* 0x000fe20003f2f018 */
[----:B------:R-:W-:Y:S01]  /*00f0*/  UISETP.NE.AND.EX UP0, UPT, UR11, URZ, UPT, UP0 ;  /* 0x000000ff0b00728c */ /* 0x000fe2000bf05300 */
[----:B------:R-:W3:Y:S03]  /*0100*/  LDCU.64 UR34, c[0x0][0x3d0] ;  /* 0x00007a00ff2277ac */ /* 0x000ee60008000a00 */
[----:B-1----:R-:W-:Y:S01]  /*0110*/  @UP1 ULEA UR4, UP3, UR24, UR4, 0x2 ;  /* 0x0000000418041291 */ /* 0x002fe2000f8610ff */
[----:B----4-:R-:W-:Y:S01]  /*0120*/  MOV R0, UR27 ;  /* 0x0000001b00007c02 */ /* 0x010fe20008000f00 */
[----:B------:R-:W1:Y:S01]  /*0130*/  LDCU.64 UR36, c[0x0][0x3e8] ;  /* 0x00007d00ff2477ac */ /* 0x000e620008000a00 */
[----:B------:R-:W-:Y:S01]  /*0140*/  PLOP3.LUT P0, PT, PT, PT, UP0, 0x80, 0x8 ;  /* 0x000000000008781c */ /* 0x000fe20003f0f008 */
[----:B------:R-:W-:-:S02]  /*0150*/  @UP1 ULEA.HI.X UR5, UR24, UR5, URZ, 0x2, UP3 ;  /* 0x0000000518051291 */ /* 0x000fc400098f14ff */
[----:B------:R-:W-:Y:S01]  /*0160*/  MOV R4, UR4 ;  /* 0x0000000400047c02 */ /* 0x000fe20008000f00 */
[----:B------:R-:W-:-:S03]  /*0170*/  @UP0 ULEA UR10, UP2, UR24, UR10, 0x2 ;  /* 0x0000000a180a0291 */ /* 0x000fc6000f8410ff */
[----:B------:R-:W-:Y:S01]  /*0180*/  IMAD.U32 R5, RZ, RZ, UR5 ;  /* 0x00000005ff057e24 */ /* 0x000fe2000f8e00ff */
[----:B------:R-:W-:Y:S01]  /*0190*/  IABS R0, R0 ;  /* 0x0000000000007213 */ /* 0x000fe20000000000 */
[----:B------:R-:W-:Y:S01]  /*01a0*/  @UP0 ULEA.HI.X UR11, UR24, UR11, URZ, 0x2, UP2 ;  /* 0x0000000b180b0291 */ /* 0x000fe200090f14ff */
[----:B------:R-:W-:Y:S02]  /*01b0*/  MOV R2, UR10 ;  /* 0x0000000a00027c02 */ /* 0x000fe40008000f00 */
[----:B--2---:R-:W5:Y:S01]  /*01c0*/  @P1 LDG.E R4, desc[UR32][R4.64] ;  /* 0x0000002004041981 */ /* 0x004f62000c1e1900 */
[----:B------:R-:W-:Y:S02]  /*01d0*/  R2UR UR10, R0 ;  /* 0x00000000000a72ca */ /* 0x000fe400000e0000 */
[----:B------:R-:W-:-:S05]  /*01e0*/  IMAD.U32 R3, RZ, RZ, UR11 ;  /* 0x0000000bff037e24 */ /* 0x000fca000f8e00ff */
[----:B------:R2:W5:Y:S06]  /*01f0*/  @P0 LDG.E R2, desc[UR32][R2.64] ;  /* 0x0000002002020981 */ /* 0x00056c000c1e1900 */
[----:B------:R-:W4:Y:S08]  /*0200*/  I2F.RP R0, UR10 ;  /* 0x0000000a00007d06 */ /* 0x000f300008209400 */
[----:B----4-:R-:W4:Y:S02]  /*0210*/  MUFU.RCP R0, R0 ;  /* 0x0000000000007308 */ /* 0x010f240000001000 */
[----:B----4-:R-:W-:-:S06]  /*0220*/  VIADD R6, R0, 0xffffffe ;  /* 0x0ffffffe00067836 */ /* 0x010fcc0000000000 */
[----:B------:R-:W4:Y:S01]  /*0230*/  F2I.FTZ.U32.TRUNC.NTZ R6, R6 ;  /* 0x0000000600067305 */ /* 0x000f22000021f000 */
[----:B--2---:R-:W-:Y:S02]  /*0240*/  IABS R3, R7 ;  /* 0x0000000700037213 */ /* 0x004fe40000000000 */
[----:B----4-:R-:W-:Y:S02]  /*0250*/  R2UR UR5, R6 ;  /* 0x00000000060572ca */ /* 0x010fe400000e0000 */
        /* <DEDUP_REMOVED lines=10> */
[----:B------:R-:W-:-:S09]  /*0300*/  UISETP.GE.AND UP2, UPT, UR25, 0x1, UPT ;  /* 0x000000011900788c */ /* 0x000fd2000bf46270 */
[----:B------:R-:W-:-:S04]  /*0310*/  @!UP1 UIADD3 UR4, UPT, UPT, UR4, -UR10, URZ ;  /* 0x8000000a04049290 */ /* 0x000fc8000fffe0ff */
[----:B------:R-:W-:Y:S02]  /*0320*/  UISETP.GE.U32.AND UP0, UPT, UR4, UR10, UPT ;  /* 0x0000000a0400728c */ /* 0x000fe4000bf06070 */
[----:B------:R-:W-:Y:S01]  /*0330*/  ULOP3.LUT UR13, UR24, UR27, URZ, 0x3c, !UPT ;  /* 0x0000001b180d7292 */ /* 0x000fe2000f8e3cff */
[----:B------:R-:W-:Y:S01]  /*0340*/  PLOP3.LUT P2, PT, PT, PT, UP2, 0x80, 0x8 ;  /* 0x000000000008781c */ /* 0x000fe20003f4f028 */
[----:B------:R-:W-:Y:S02]  /*0350*/  @!UP1 UIADD3 UR12, UPT, UPT, UR12, 0x1, URZ ;  /* 0x000000010c0c9890 */ /* 0x000fe4000fffe0ff */
[----:B------:R-:W-:Y:S02]  /*0360*/  UISETP.GE.AND UP1, UPT, UR13, URZ, UPT ;  /* 0x000000ff0d00728c */ /* 0x000fe4000bf26270 */
[----:B0-----:R-:W-:Y:S01]  /*0370*/  UIMAD.WIDE.U32 UR28, UR26, UR20, URZ ;  /* 0x000000141a1c72a5 */ /* 0x001fe2000f8e00ff */
[----:B------:R-:W0:Y:S02]  /*0380*/  LDCU.128 UR4, c[0x0][0x460] ;  /* 0x00008c00ff0477ac */ /* 0x000e240008000c00 */
[----:B------:R-:W-:-:S02]  /*0390*/  @UP0 UIADD3 UR12, UPT, UPT, UR12, 0x1, URZ ;  /* 0x000000010c0c0890 */ /* 0x000fc4000fffe0ff */
[----:B------:R-:W-:Y:S02]  /*03a0*/  UIMAD.WIDE.U32 UR10, UR26, UR16, URZ ;  /* 0x000000101a0a72a5 */ /* 0x000fe4000f8e00ff */
[----:B------:R-:W-:-:S03]  /*03b0*/  UISETP.NE.AND UP0, UPT, UR27, URZ, UPT ;  /* 0x000000ff1b00728c */ /* 0x000fc6000bf05270 */
[----:B------:R-:W-:Y:S01]  /*03c0*/  UMOV UR16, UR12 ;  /* 0x0000000c00107c82 */ /* 0x000fe20008000000 */
[----:B---3--:R-:W-:Y:S02]  /*03d0*/  UIMAD.WIDE.U32 UR30, UR26, UR34, URZ ;  /* 0x000000221a1e72a5 */ /* 0x008fe4000f8e00ff */
[----:B------:R-:W-:Y:S02]  /*03e0*/  UIMAD UR17, UR26, UR17, UR11 ;  /* 0x000000111a1172a4 */ /* 0x000fe4000f8e020b */
[----:B------:R-:W-:Y:S02]  /*03f0*/  UIMAD UR21, UR26, UR21, UR29 ;  /* 0x000000151a1572a4 */ /* 0x000fe4000f8e021d */
[----:B------:R-:W-:Y:S01]  /*0400*/  @!UP1 UIADD3 UR16, UPT, UPT, -UR16, URZ, URZ ;  /* 0x000000ff10109290 */ /* 0x000fe2000fffe1ff */
[----:B01----:R-:W-:Y:S11]  /*0410*/  @!P2 EXIT ;  /* 0x000000000000a94d */ /* 0x003ff60003800000 */
[----:B------:R-:W-:Y:S01]  /*0420*/  @!UP0 ULOP3.LUT UR16, URZ, UR27, URZ, 0x33, !UPT ;  /* 0x0000001bff108292 */ /* 0x000fe2000f8e33ff */
[----:B------:R-:W0:Y:S01]  /*0430*/  S2R R94, SR_TID.X ;  /* 0x00000000005e7919 */ /* 0x000e220000002100 */
[----:B------:R-:W-:Y:S01]  /*0440*/  UMOV UR11, UR17 ;  /* 0x00000011000b7c82 */ /* 0x000fe20008000000 */
[----:B------:R-:W-:Y:S01]  /*0450*/  UMOV UR29, UR21 ;  /* 0x00000015001d7c82 */ /* 0x000fe20008000000 */
[----:B------:R-:W-:Y:S01]  /*0460*/  USHF.R.S32.HI UR17, URZ, 0x1f, UR16 ;  /* 0x0000001fff117899 */ /* 0x000fe20008011410 */
[----:B------:R-:W1:Y:S03]  /*0470*/  LDCU.128 UR12, c[0x0][0x420] ;  /* 0x00008400ff0c77ac */ /* 0x000e660008000c00 */
[----:B------:R-:W-:Y:S02]  /*0480*/  UIMAD UR17, UR17, UR36, URZ ;  /* 0x00000024111172a4 */ /* 0x000fe4000f8e02ff */
[----:B------:R-:W-:-:S02]  /*0490*/  UIMAD.WIDE.U32 UR28, UR24, UR22, UR28 ;  /* 0x00000016181c72a5 */ /* 0x000fc4000f8e001c */
[----:B------:R-:W-:Y:S02]  /*04a0*/  UIMAD UR31, UR26, UR35, UR31 ;  /* 0x000000231a1f72a4 */ /* 0x000fe4000f8e021f */
[----:B------:R-:W-:Y:S02]  /*04b0*/  UIMAD.WIDE.U32 UR10, UR24, UR18, UR10 ;  /* 0x00000012180a72a5 */ /* 0x000fe4000f8e000a */
[----:B------:R-:W-:Y:S02]  /*04c0*/  UIMAD UR27, UR24, UR23, UR29 ;  /* 0x00000017181b72a4 */ /* 0x000fe4000f8e021d */
[----:B------:R-:W-:Y:S02]  /*04d0*/  UIMAD UR11, UR24, UR19, UR11 ;  /* 0x00000013180b72a4 */ /* 0x000fe4000f8e020b */
[----:B------:R-:W-:Y:S02]  /*04e0*/  UIMAD.WIDE.U32 UR30, UR16, UR36, UR30 ;  /* 0x00000024101e72a5 */ /* 0x000fe4000f8e001e */
[----:B------:R-:W-:Y:S01]  /*04f0*/  UIMAD UR29, UR16, UR37, UR17 ;  /* 0x00000025101d72a4 */ /* 0x000fe2000f8e0211 */
[----:B------:R-:W2:Y:S01]  /*0500*/  LDCU.128 UR16, c[0x0][0x3a0] ;  /* 0x00007400ff1077ac */ /* 0x000ea20008000c00 */
[----:B------:R-:W3:Y:S01]  /*0510*/  LDCU.128 UR20, c[0x0][0x440] ;  /* 0x00008800ff1477ac */ /* 0x000ee20008000c00 */
[----:B------:R-:W-:Y:S01]  /*0520*/  ULEA UR36, UP0, UR10, UR4, 0x2 ;  /* 0x000000040a247291 */ /* 0x000fe2000f8010ff */
[----:B------:R-:W4:Y:S01]  /*0530*/  LDCU.64 UR40, c[0x0][0x3b8] ;  /* 0x00007700ff2877ac */ /* 0x000f220008000a00 */
[----:B-1----:R-:W-:-:S02]  /*0540*/  UIMAD.WIDE.U32 UR34, UR24, UR14, URZ ;  /* 0x0000000e182272a5 */ /* 0x002fc4000f8e00ff */
[----:B------:R-:W-:Y:S02]  /*0550*/  ULEA.HI.X UR14, UR10, UR5, UR11, 0x2, UP0 ;  /* 0x000000050a0e7291 */ /* 0x000fe400080f140b */
[----:B------:R-:W-:Y:S02]  /*0560*/  ULEA UR8, UP0, UR30, UR8, 0x2 ;  /* 0x000000081e087291 */ /* 0x000fe4000f8010ff */
[----:B------:R-:W-:Y:S01]  /*0570*/  UIADD3 UR4, UPT, UPT, UR31, UR29, URZ ;  /* 0x0000001d1f047290 */ /* 0x000fe2000fffe0ff */
[----:B------:R-:W1:Y:S01]  /*0580*/  LDCU UR38, c[0x0][0x384] ;  /* 0x00007080ff2677ac */ /* 0x000e620008000800 */
[----:B------:R-:W-:Y:S02]  /*0590*/  ULEA UR37, UP1, UR28, UR6, 0x2 ;  /* 0x000000061c257291 */ /* 0x000fe4000f8210ff */
[----:B------:R-:W-:Y:S02]  /*05a0*/  UIMAD UR11, UR24, UR15, UR35 ;  /* 0x0000000f180b72a4 */ /* 0x000fe4000f8e0223 */
[----:B------:R-:W-:-:S02]  /*05b0*/  ULEA.HI.X UR9, UR30, UR9, UR4, 0x2, UP0 ;  /* 0x000000091e097291 */ /* 0x000fc400080f1404 */
[----:B--2---:R-:W-:Y:S01]  /*05c0*/  UIMAD.WIDE.U32 UR4, UR24, UR16, URZ ;  /* 0x00000010180472a5 */ /* 0x004fe2000f8e00ff */
[----:B------:R-:W-:Y:S01]  /*05d0*/  UMOV UR10, UR34 ;  /* 0x00000022000a7c82 */ /* 0x000fe20008000000 */
[----:B------:R-:W-:Y:S02]  /*05e0*/  ULEA.HI.X UR35, UR28, UR7, UR27, 0x2, UP1 ;  /* 0x000000071c237291 */ /* 0x000fe400088f141b */
[----:B------:R-:W-:Y:S01]  /*05f0*/  UIMAD.WIDE.U32 UR10, UR26, UR12, UR10 ;  /* 0x0000000c1a0a72a5 */ /* 0x000fe2000f8e000a */
[----:B------:R-:W2:Y:S01]  /*0600*/  LDCU.64 UR28, c[0x0][0x3c0] ;  /* 0x00007800ff1c77ac */ /* 0x000ea20008000a00 */
[----:B------:R-:W0:Y:S01]  /*0610*/  LDCU.64 UR30, c[0x0][0x3e0] ;  /* 0x00007c00ff1e77ac */ /* 0x000e220008000a00 */
[----:B------:R-:W0:Y:S01]  /*0620*/  LDCU UR12, c[0x0][0x38c] ;  /* 0x00007180ff0c77ac */ /* 0x000e220008000800 */
[----:B------:R-:W-:Y:S02]  /*0630*/  UIMAD UR17, UR24, UR17, UR5 ;  /* 0x00000011181172a4 */ /* 0x000fe4000f8e0205 */
[----:B---3--:R-:W-:-:S02]  /*0640*/  ULEA UR20, UP0, UR4, UR20, 0x2 ;  /* 0x0000001404147291 */ /* 0x008fc4000f8010ff */
[----:B----4-:R-:W-:Y:S02]  /*0650*/  UIMAD.WIDE.U32 UR6, UR24, UR40, URZ ;  /* 0x00000028180672a5 */ /* 0x010fe4000f8e00ff */
[----:B------:R-:W-:Y:S01]  /*0660*/  ULEA.HI.X UR27, UR4, UR21, UR17, 0x2, UP0 ;  /* 0x00000015041b7291 */ /* 0x000fe200080f1411 */
[----:B------:R-:W-:Y:S02]  /*0670*/  UMOV UR5, URZ ;  /* 0x000000ff00057c82 */ /* 0x000fe40008000000 */
[----:B------:R-:W-:Y:S01]  /*0680*/  UMOV UR4, URZ ;  /* 0x000000ff00047c82 */ /* 0x000fe20008000000 */
[----:B-----5:R-:W-:Y:S01]  /*0690*/  @P0 R2UR UR4, R2 ;  /* 0x00000000020402ca */ /* 0x020fe200000e0000 */
[----:B------:R-:W-:Y:S01]  /*06a0*/  UIMAD UR7, UR24, UR41, UR7 ;  /* 0x00000029180772a4 */ /* 0x000fe2000f8e0207 */
[----:B------:R-:W-:Y:S01]  /*06b0*/  @P1 R2UR UR5, R4 ;  /* 0x00000000040512ca */ /* 0x000fe200000e0000 */
[----:B-1----:R-:W-:Y:S02]  /*06c0*/  UIMAD UR24, UR26, UR38, UR24 ;  /* 0x000000261a1872a4 */ /* 0x002fe4000f8e0218 */
[----:B------:R-:W-:-:S02]  /*06d0*/  ULEA UR22, UP1, UR6, UR22, 0x2 ;  /* 0x0000001606167291 */ /* 0x000fc4000f8210ff */
[----:B------:R-:W-:Y:S02]  /*06e0*/  UIMAD UR24, UR24, UR25, URZ ;  /* 0x00000019181872a4 */ /* 0x000fe4000f8e02ff */
[----:B------:R-:W-:Y:S02]  /*06f0*/  UIMAD UR13, UR26, UR13, UR11 ;  /* 0x0000000d1a0d72a4 */ /* 0x000fe4000f8e020b */
[----:B------:R-:W-:Y:S02]  /*0700*/  ULEA.HI.X UR26, UR6, UR23, UR7, 0x2, UP1 ;  /* 0x00000017061a7291 */ /* 0x000fe400088f1407 */
[----:B--2---:R-:W-:Y:S02]  /*0710*/  USHF.L.U64.HI UR23, UR28, 0x2, UR29 ;  /* 0x000000021c177899 */ /* 0x004fe4000801021d */
[----:B0-----:R-:W-:Y:S01]  /*0720*/  USHF.L.U64.HI UR21, UR30, 0x2, UR31 ;  /* 0x000000021e157899 */ /* 0x001fe2000801021f */
[----:B------:R-:W-:Y:S01]  /*0730*/  UMOV UR34, UR37 ;  /* 0x0000002500227c82 */ /* 0x000fe20008000000 */
[----:B------:R-:W-:-:S02]  /*0740*/  USHF.L.U64.HI UR25, UR18, 0x2, UR19 ;  /* 0x0000000212197899 */ /* 0x000fc40008010213 */
[----:B------:R-:W-:Y:S01]  /*0750*/  UIMAD UR24, UR24, UR12, URZ ;  /* 0x0000000c181872a4 */ /* 0x000fe2000f8e02ff */
[----:B------:R-:W-:Y:S01]  /*0760*/  UMOV UR6, URZ ;  /* 0x000000ff00067c82 */ /* 0x000fe20008000000 */
[----:B------:R-:W-:Y:S01]  /*0770*/  UMOV UR37, UR14 ;  /* 0x0000000e00257c82 */ /* 0x000fe20008000000 */
[----:B------:R-:W-:Y:S01]  /*0780*/  UMOV UR29, UR8 ;  /* 0x00000008001d7c82 */ /* 0x000fe20008000000 */
[----:B------:R-:W-:-:S08]  /*0790*/  UMOV UR31, UR9 ;  /* 0x00000009001f7c82 */ /* 0x000fd00008000000 */
.L_x_3238:
[----:B------:R-:W0:Y:S01]  /*07a0*/  LDCU UR7, c[0x0][0x388] ;  /* 0x00007100ff0777ac */ /* 0x000e220008000800 */
[----:B------:R-:W-:Y:S02]  /*07b0*/  SHF.L.U32 R157, R94, 0x4, RZ ;  /* 0x000000045e9d7819 */ /* 0x000fe400000006ff */
[----:B------:R-:W-:Y:S02]  /*07c0*/  CS2R R6, SRZ ;  /* 0x0000000000067805 */ /* 0x000fe4000001ff00 */
[----:B--2---:R-:W-:Y:S01]  /*07d0*/  CS2R R12, SRZ ;  /* 0x00000000000c7805 */ /* 0x004fe2000001ff00 */
[----:B------:R-:W-:Y:S01]  /*07e0*/  USHF.L.U32 UR8, UR6, 0xa, URZ ;  /* 0x0000000a06087899 */ /* 0x000fe200080006ff */
[----:B------:R-:W-:Y:S02]  /*07f0*/  LOP3.LUT R22, R157, 0x3e00, RZ, 0xc0, !PT ;  /* 0x00003e009d167812 */ /* 0x000fe400078ec0ff */
[----:B------:R-:W-:Y:S02]  /*0800*/  CS2R R14, SRZ ;  /* 0x00000000000e7805 */ /* 0x000fe4000001ff00 */
[----:B------:R-:W-:-:S02]  /*0810*/  CS2R R8, SRZ ;  /* 0x0000000000087805 */ /* 0x000fc4000001ff00 */
[----:B------:R-:W-:Y:S02]  /*0820*/  CS2R R10, SRZ ;  /* 0x00000000000a7805 */ /* 0x000fe4000001ff00 */
[----:B------:R-:W-:Y:S02]  /*0830*/  LOP3.LUT R24, R22, 0x1f, R94, 0xf8, !PT ;  /* 0x0000001f16187812 */ /* 0x000fe400078ef85e */
[----:B------:R-:W-:Y:S02]  /*0840*/  CS2R R16, SRZ ;  /* 0x0000000000107805 */ /* 0x000fe4000001ff00 */
[----:B------:R-:W-:Y:S02]  /*0850*/  CS2R R18, SRZ ;  /* 0x0000000000127805 */ /* 0x000fe4000001ff00 */
[C---:B------:R-:W-:Y:S01]  /*0860*/  LOP3.LUT R150, R24.reuse, 0xe0, RZ, 0xfc, !PT ;  /* 0x000000e018967812 */ /* 0x040fe200078efcff */
[C---:B------:R-:W-:Y:S01]  /*0870*/  IMAD.SHL.U32 R0, R24.reuse, 0x4, RZ ;  /* 0x0000000418007824 */ /* 0x040fe200078e00ff */
[----:B------:R-:W-:-:S02]  /*0880*/  LOP3.LUT R149, R24, 0x100, RZ, 0xfc, !PT ;  /* 0x0000010018957812 */ /* 0x000fc400078efcff */
[----:B------:R-:W-:Y:S01]  /*0890*/  LOP3.LUT R156, R24, 0x20, RZ, 0xfc, !PT ;  /* 0x00000020189c7812 */ /* 0x000fe200078efcff */
[----:B0-----:R-:W-:Y:S01]  /*08a0*/  UIADD3 UR38, UPT, UPT, -UR8, UR7, URZ ;  /* 0x0000000708267290 */ /* 0x001fe2000fffe1ff */
[C---:B------:R-:W-:Y:S02]  /*08b0*/  IADD3 R2, P0, PT, R0.reuse, UR34, RZ ;  /* 0x0000002200027c10 */ /* 0x040fe4000ff1e0ff */
[----:B------:R-:W-:Y:S02]  /*08c0*/  IADD3 R4, P1, PT, R0, UR36, RZ ;  /* 0x0000002400047c10 */ /* 0x000fe4000ff3e0ff */
[C---:B------:R-:W-:Y:S01]  /*08d0*/  LOP3.LUT R151, R24.reuse, 0xc0, RZ, 0xfc, !PT ;  /* 0x000000c018977812 */ /* 0x040fe200078efcff */
[----:B------:R-:W-:Y:S01]  /*08e0*/  IMAD.X R3, RZ, RZ, UR35, P0 ;  /* 0x00000023ff037e24 */ /* 0x000fe200080e06ff */
[C---:B------:R-:W-:Y:S02]  /*08f0*/  ISETP.GE.AND P0, PT, R24.reuse, UR38, PT ;  /* 0x0000002618007c0c */ /* 0x040fe4000bf06270 */
[----:B------:R-:W-:Y:S01]  /*0900*/  IADD3.X R5, PT, PT, RZ, UR37, RZ, P1, !PT ;  /* 0x00000025ff057c10 */ /* 0x000fe20008ffe4ff */
[----:B------:R-:W-:Y:S01]  /*0910*/  BAR.SYNC.DEFER_BLOCKING 0x0 ;  /* 0x0000000000007b1d */ /* 0x000fe20000010000 */
[----:B------:R-:W-:-:S02]  /*0920*/  LOP3.LUT R155, R24, 0x40, RZ, 0xfc, !PT ;  /* 0x00000040189b7812 */ /* 0x000fc400078efcff */
[----:B------:R-:W-:Y:S02]  /*0930*/  LOP3.LUT R152, R24, 0xa0, RZ, 0xfc, !PT ;  /* 0x000000a018987812 */ /* 0x000fe400078efcff */
[----:B------:R-:W-:Y:S02]  /*0940*/  ISETP.GE.AND P1, PT, R156, UR38, PT ;  /* 0x000000269c007c0c */ /* 0x000fe4000bf26270 */
[C---:B------:R-:W-:Y:S02]  /*0950*/  LOP3.LUT R154, R24.reuse, 0x60, RZ, 0xfc, !PT ;  /* 0x00000060189a7812 */ /* 0x040fe400078efcff */
[----:B------:R-:W-:Y:S02]  /*0960*/  ISETP.GE.AND P2, PT, R151, UR38, PT ;  /* 0x0000002697007c0c */ /* 0x000fe4000bf46270 */
[----:B------:R-:W-:Y:S02]  /*0970*/  LOP3.LUT R153, R24, 0x80, RZ, 0xfc, !PT ;  /* 0x0000008018997812 */ /* 0x000fe400078efcff */
        /* <DEDUP_REMOVED lines=12> */
[----:B------:R-:W4:Y:S04]  /*0a40*/  @!P2 LDG.E R13, desc[UR32][R4.64+0x300] ;  /* 0x00030020040da981 */ /* 0x000f28000c1e1900 */
[----:B------:R-:W5:Y:S04]  /*0a50*/  @!P6 LDG.E R9, desc[UR32][R4.64+0x100] ;  /* 0x000100200409e981 */ /* 0x000f68000c1e1900 */
[----:B------:R-:W4:Y:S01]  /*0a60*/  @!P0 LDG.E R12, desc[UR32][R4.64+0x380] ;  /* 0x00038020040c8981 */ /* 0x000f22000c1e1900 */
[----:B------:R-:W-:-:S02]  /*0a70*/  ISETP.GE.AND P0, PT, R149, UR38, PT ;  /* 0x0000002695007c0c */ /* 0x000fc4000bf06270 */
[----:B------:R-:W-:Y:S01]  /*0a80*/  ISETP.GE.AND P1, PT, R147, UR38, PT ;  /* 0x0000002693007c0c */ /* 0x000fe2000bf26270 */
[----:B------:R-:W4:Y:S01]  /*0a90*/  @!P3 LDG.E R10, desc[UR32][R4.64+0x280] ;  /* 0x00028020040ab981 */ /* 0x000f22000c1e1900 */
[----:B------:R-:W-:Y:S02]  /*0aa0*/  ISETP.GE.AND P2, PT, R146, UR38, PT ;  /* 0x0000002692007c0c */ /* 0x000fe4000bf46270 */
[----:B------:R-:W-:Y:S01]  /*0ab0*/  ISETP.GE.AND P3, PT, R145, UR38, PT ;  /* 0x0000002691007c0c */ /* 0x000fe2000bf66270 */
[----:B------:R-:W4:Y:S04]  /*0ac0*/  @!P5 LDG.E R8, desc[UR32][R4.64+0x180] ;  /* 0x000180200408d981 */ /* 0x000f28000c1e1900 */
[----:B------:R-:W4:Y:S04]  /*0ad0*/  @!P4 LDG.E R11, desc[UR32][R4.64+0x200] ;  /* 0x00020020040bc981 */ /* 0x000f28000c1e1900 */
[----:B------:R-:W4:Y:S01]  /*0ae0*/  @!P0 LDG.E R15, desc[UR32][R4.64+0x400] ;  /* 0x00040020040f8981 */ /* 0x000f22000c1e1900 */
[----:B------:R-:W-:-:S02]  /*0af0*/  ISETP.GE.AND P0, PT, R148, UR38, PT ;  /* 0x0000002694007c0c */ /* 0x000fc4000bf06270 */
[C---:B------:R-:W-:Y:S01]  /*0b00*/  LOP3.LUT R93, R24.reuse, 0x1c0, RZ, 0xfc, !PT ;  /* 0x000001c0185d7812 */ /* 0x040fe200078efcff */
[----:B------:R-:W4:Y:S01]  /*0b10*/  @!P1 LDG.E R17, desc[UR32][R4.64+0x500] ;  /* 0x0005002004119981 */ /* 0x000f22000c1e1900 */
[----:B------:R-:W-:Y:S02]  /*0b20*/  LOP3.LUT R92, R24, 0x1e0, RZ, 0xfc, !PT ;  /* 0x000001e0185c7812 */ /* 0x000fe400078efcff */
[----:B------:R-:W-:Y:S01]  /*0b30*/  ISETP.GE.AND P4, PT, R144, UR38, PT ;  /* 0x0000002690007c0c */ /* 0x000fe2000bf86270 */
[----:B------:R-:W4:Y:S01]  /*0b40*/  @!P2 LDG.E R16, desc[UR32][R4.64+0x580] ;  /* 0x000580200410a981 */ /* 0x000f22000c1e1900 */
[----:B------:R-:W-:Y:S02]  /*0b50*/  ISETP.GE.AND P5, PT, R93, UR38, PT ;  /* 0x000000265d007c0c */ /* 0x000fe4000bfa6270 */
[----:B------:R-:W-:Y:S01]  /*0b60*/  ISETP.GE.AND P6, PT, R92, UR38, PT ;  /* 0x000000265c007c0c */ /* 0x000fe2000bfc6270 */
        /* <DEDUP_REMOVED lines=50> */
[----:B------:R-:W-:Y:S02]  /*0e90*/  ISETP.GE.AND P0, PT, R24, UR38, PT ;  /* 0x0000002618007c0c */ /* 0x000fe4000bf06270 */
[----:B------:R-:W-:Y:S02]  /*0ea0*/  P2R R32, PR, RZ, 0x2 ;  /* 0x00000002ff207803 */ /* 0x000fe40000000000 */
[----:B------:R-:W-:Y:S01]  /*0eb0*/  ISETP.GE.AND P1, PT, R156, UR38, PT ;  /* 0x000000269c007c0c */ /* 0x000fe2000bf26270 */
[----:B------:R-:W-:Y:S02]  /*0ec0*/  IMAD.MOV.U32 R25, RZ, RZ, RZ ;  /* 0x000000ffff197224 */ /* 0x000fe400078e00ff */
[----:B------:R-:W-:Y:S01]  /*0ed0*/  HFMA2 R36, -RZ, RZ, 0, 0 ;  /* 0x00000000ff247431 */ /* 0x000fe200000001ff */
[----:B--2---:R0:W-:Y:S04]  /*0ee0*/  STS [R90], R7 ;  /* 0x000000075a007388 */ /* 0x0041e80000000800 */
[----:B---3--:R-:W-:Y:S01]  /*0ef0*/  STS [R89+0x80], R6 ;  /* 0x0000800659007388 */ /* 0x008fe20000000800 */
[----:B0-----:R-:W-:-:S03]  /*0f00*/  VIADD R7, R22, 0x160 ;  /* 0x0000016016077836 */ /* 0x001fc60000000000 */
[----:B-----5:R0:W-:Y:S02]  /*0f10*/  STS [R88+0x100], R9 ;  /* 0x0001000958007388 */ /* 0x0201e40000000800 */
[-C--:B------:R-:W-:Y:S02]  /*0f20*/  LEA.HI.SX32 R7, R7, R22.reuse, 0x1b ;  /* 0x0000001607077211 */ /* 0x080fe400078fdaff */
[----:B0-----:R-:W-:Y:S01]  /*0f30*/  IADD3 R9, PT, PT, R22, 0x180, RZ ;  /* 0x0000018016097810 */ /* 0x001fe20007ffe0ff */
[----:B----4-:R-:W-:Y:S03]  /*0f40*/  STS [R87+0x180], R8 ;  /* 0x0001800857007388 */ /* 0x010fe60000000800 */
[----:B------:R-:W-:Y:S01]  /*0f50*/  LEA.HI.SX32 R9, R9, R22, 0x1b ;  /* 0x0000001609097211 */ /* 0x000fe200078fdaff */
        /* <DEDUP_REMOVED lines=84> */
[----:B0-----:R-:W-:-:S04]  /*14a0*/  CS2R R20, SRZ ;  /* 0x0000000000147805 */ /* 0x001fc8000001ff00 */
[----:B------:R-:W2:Y:S01]  /*14b0*/  @!P0 LDG.E R23, desc[UR32][R2.64] ;  /* 0x0000002002178981 */ /* 0x000ea2000c1e1900 */
[----:B------:R-:W-:-:S03]  /*14c0*/  ISETP.GE.AND P0, PT, R155, UR38, PT ;  /* 0x000000269b007c0c */ /* 0x000fc6000bf06270 */
[----:B------:R-:W3:Y:S01]  /*14d0*/  @!P1 LDG.E R20, desc[UR32][R2.64+0x80] ;  /* 0x0000802002149981 */ /* 0x000ee2000c1e1900 */
[----:B------:R-:W-:Y:S02]  /*14e0*/  ISETP.GE.AND P1, PT, R154, UR38, PT ;  /* 0x000000269a007c0c */ /* 0x000fe4000bf26270 */
[----:B------:R-:W-:Y:S02]  /*14f0*/  CS2R R26, SRZ ;  /* 0x00000000001a7805 */ /* 0x000fe4000001ff00 */
[----:B------:R-:W-:Y:S02]  /*1500*/  CS2R R28, SRZ ;  /* 0x00000000001c7805 */ /* 0x000fe4000001ff00 */
[----:B------:R-:W-:Y:S01]  /*1510*/  CS2R R34, SRZ ;  /* 0x0000000000227805 */ /* 0x000fe2000001ff00 */
[----:B------:R-:W4:Y:S04]  /*1520*/  @!P6 LDG.E R36, desc[UR32][R2.64+0x780] ;  /* 0x000780200224e981 */ /* 0x000f28000c1e1900 */
[----:B------:R-:W5:Y:S01]  /*1530*/  @!P0 LDG.E R21, desc[UR32][R2.64+0x100] ;  /* 0x0001002002158981 */ /* 0x000f62000c1e1900 */
        /* <DEDUP_REMOVED lines=8> */
[----:B------:R-:W-:-:S09]  /*15c0*/  ISETP.GE.AND P1, PT, R150, UR38, PT ;  /* 0x0000002696007c0c */ /* 0x000fd2000bf26270 */
[----:B------:R-:W4:Y:S01]  /*15d0*/  @!P0 LDG.E R27, desc[UR32][R2.64+0x300] ;  /* 0x00030020021b8981 */ /* 0x000f22000c1e1900 */
[----:B------:R-:W-:-:S03]  /*15e0*/  ISETP.GE.AND P0, PT, R149, UR38, PT ;  /* 0x0000002695007c0c */ /* 0x000fc6000bf06270 */
[----:B------:R-:W4:Y:S01]  /*15f0*/  @!P1 LDG.E R28, desc[UR32][R2.64+0x380] ;  /* 0x00038020021c9981 */ /* 0x000f22000c1e1900 */
[----:B------:R-:W-:-:S09]  /*1600*/  ISETP.NE.AND P1, PT, R32, RZ, PT ;  /* 0x000000ff2000720c */ /* 0x000fd20003f25270 */
[----:B------:R-:W4:Y:S01]  /*1610*/  @!P0 LDG.E R29, desc[UR32][R2.64+0x400] ;  /* 0x00040020021d8981 */ /* 0x000f22000c1e1900 */
[----:B------:R-:W-:Y:S02]  /*1620*/  ISETP.NE.AND P0, PT, R30, RZ, PT ;  /* 0x000000ff1e00720c */ /* 0x000fe40003f05270 */
[----:B------:R-:W-:Y:S02]  /*1630*/  CS2R R30, SRZ ;  /* 0x00000000001e7805 */ /* 0x000fe4000001ff00 */
[----:B------:R-:W-:-:S04]  /*1640*/  CS2R R32, SRZ ;  /* 0x0000000000207805 */ /* 0x000fc8000001ff00 */
        /* <DEDUP_REMOVED lines=8> */
[----:B-----5:R-:W-:Y:S04]  /*16d0*/  STS [R88+0x100], R21 ;  /* 0x0001001558007388 */ /* 0x020fe80000000800 */
        /* <DEDUP_REMOVED lines=76> */
.L_x_3201:
[----:B------:R-:W-:Y:S05]  /*1ba0*/  BSYNC.RECONVERGENT B0 ;  /* 0x0000000000007941 */ /* 0x000fea0003800200 */
.L_x_3200:
        /* <DEDUP_REMOVED lines=34> */
.L_x_3203:
[----:B------:R-:W-:Y:S05]  /*1dd0*/  BSYNC.RECONVERGENT B0 ;  /* 0x0000000000007941 */ /* 0x000fea0003800200 */
.L_x_3202:
        /* <DEDUP_REMOVED lines=36> */
.L_x_3205:
[----:B------:R-:W-:Y:S05]  /*2020*/  BSYNC.RECONVERGENT B0 ;  /* 0x0000000000007941 */ /* 0x000fea0003800200 */
.L_x_3204:
        /* <DEDUP_REMOVED lines=34> */
.L_x_3207:
[----:B------:R-:W-:Y:S05]  /*2250*/  BSYNC.RECONVERGENT B0 ;  /* 0x0000000000007941 */ /* 0x000fea0003800200 */
.L_x_3206:
        /* <DEDUP_REMOVED lines=36> */
.L_x_3209:
[----:B------:R-:W-:Y:S05]  /*24a0*/  BSYNC.RECONVERGENT B0 ;  /* 0x0000000000007941 */ /* 0x000fea0003800200 */
.L_x_3208:
        /* <DEDUP_REMOVED lines=34> */
.L_x_3211:
[----:B------:R-:W-:Y:S05]  /*26d0*/  BSYNC.RECONVERGENT B0 ;  /* 0x0000000000007941 */ /* 0x000fea0003800200 */
.L_x_3210:
        /* <DEDUP_REMOVED lines=36> */
.L_x_3213:
[----:B------:R-:W-:Y:S05]  /*2920*/  BSYNC.RECONVERGENT B0 ;  /* 0x0000000000007941 */ /* 0x000fea0003800200 */
.L_x_3212:
        /* <DEDUP_REMOVED lines=34> */
.L_x_3215:
[----:B------:R-:W-:Y:S05]  /*2b50*/  BSYNC.RECONVERGENT B0 ;  /* 0x0000000000007941 */ /* 0x000fea0003800200 */
.L_x_3214:
        /* <DEDUP_REMOVED lines=36> */
.L_x_3217:
[----:B------:R-:W-:Y:S05]  /*2da0*/  BSYNC.RECONVERGENT B0 ;  /* 0x0000000000007941 */ /* 0x000fea0003800200 */
.L_x_3216:
        /* <DEDUP_REMOVED lines=34> */
.L_x_3219:
[----:B------:R-:W-:Y:S05]  /*2fd0*/  BSYNC.RECONVERGENT B0 ;  /* 0x0000000000007941 */ /* 0x000fea0003800200 */
.L_x_3218:
        /* <DEDUP_REMOVED lines=39> */
.L_x_3221:
[----:B------:R-:W-:Y:S05]  /*3250*/  BSYNC.RECONVERGENT B0 ;  /* 0x0000000000007941 */ /* 0x000fea0003800200 */
.L_x_3220:
        /* <DEDUP_REMOVED lines=32> */
.L_x_3223:
[----:B------:R-:W-:Y:S05]  /*3460*/  BSYNC.RECONVERGENT B0 ;  /* 0x0000000000007941 */ /* 0x000fea0003800200 */
.L_x_3222:
        /* <DEDUP_REMOVED lines=32> */
.L_x_3225:
[----:B------:R-:W-:Y:S05]  /*3670*/  BSYNC.RECONVERGENT B0 ;  /* 0x0000000000007941 */ /* 0x000fea0003800200 */
.L_x_3224:
        /* <DEDUP_REMOVED lines=32> */
.L_x_3227:
[----:B------:R-:W-:Y:S05]  /*3880*/  BSYNC.RECONVERGENT B0 ;  /* 0x0000000000007941 */ /* 0x000fea0003800200 */
.L_x_3226:
        /* <DEDUP_REMOVED lines=32> */
.L_x_3229:
[----:B------:R-:W-:Y:S05]  /*3a90*/  BSYNC.RECONVERGENT B0 ;  /* 0x0000000000007941 */ /* 0x000fea0003800200 */
.L_x_3228:
        /* <DEDUP_REMOVED lines=32> */
.L_x_3231:
[----:B------:R-:W-:Y:S05]  /*3ca0*/  BSYNC.RECONVERGENT B0 ;  /* 0x0000000000007941 */ /* 0x000fea0003800200 */
.L_x_3230:
        /* <DEDUP_REMOVED lines=20> */
[----:B------:R-:W0:Y:S01]  /*3df0*/  LDCU UR9, c[0x0][0x38c] ;  /* 0x00007180ff0977ac */ /* 0x000e220008000800 */
[----:B------:R-:W-:Y:S01]  /*3e00*/  IMAD.U32 R97, RZ, RZ, UR29 ;  /* 0x0000001dff617e24 */ /* 0x000fe2000f8e00ff */
[----:B------:R-:W-:Y:S01]  /*3e10*/  ISETP.GE.AND P1, PT, R24, UR38, PT ;  /* 0x0000002618007c0c */ /* 0x000fe2000bf26270 */
[----:B------:R-:W-:Y:S01]  /*3e20*/  FMUL.FTZ R26, R19, R58 ;  /* 0x0000003a131a7220 */ /* 0x000fe20000410000 */
[----:B------:R-:W-:Y:S01]  /*3e30*/  FMUL.FTZ R25, R18, R57 ;  /* 0x0000003912197220 */ /* 0x000fe20000410000 */
        /* <DEDUP_REMOVED lines=18> */
[----:B------:R-:W-:Y:S01]  /*3f60*/  UIMAD UR8, UR6, UR8, URZ ;  /* 0x00000008060872a4 */ /* 0x000fe2000f8e02ff */
[----:B------:R-:W0:Y:S01]  /*3f70*/  LDCU.64 UR40, c[0x0][0x480] ;  /* 0x00009000ff2877ac */ /* 0x000e220008000a00 */
[----:B------:R-:W-:Y:S02]  /*3f80*/  UIADD3 UR9, UPT, UPT, UR7, 0x10b0, URZ ;  /* 0x000010b007097890 */ /* 0x000fe4000fffe0ff */
[----:B------:R-:W-:Y:S01]  /*3f90*/  UIADD3 UR12, UPT, UPT, -UR12, URZ, URZ ;  /* 0x000000ff0c0c7290 */ /* 0x000fe2000fffe1ff */
[----:B------:R-:W-:Y:S01]  /*3fa0*/  UMOV UR17, UR22 ;  /* 0x0000001600117c82 */ /* 0x000fe20008000000 */
[----:B------:R-:W-:Y:S01]  /*3fb0*/  UMOV UR19, UR26 ;  /* 0x0000001a00137c82 */ /* 0x000fe20008000000 */
[----:B------:R-:W-:Y:S01]  /*3fc0*/  UMOV UR15, UR20 ;  /* 0x00000014000f7c82 */ /* 0x000fe20008000000 */
[----:B------:R-:W-:-:S08]  /*3fd0*/  UMOV UR16, UR27 ;  /* 0x0000001b00107c82 */ /* 0x000fd00008000000 */
.L_x_3237:
[----:B------:R-:W-:Y:S01]  /*3fe0*/  MOV R2, UR15 ;  /* 0x0000000f00027c02 */ /* 0x000fe20008000f00 */
[----:B------:R-:W-:-:S05]  /*3ff0*/  IMAD.U32 R3, RZ, RZ, UR16 ;  /* 0x00000010ff037e24 */ /* 0x000fca000f8e00ff */
[----:B------:R1:W2:Y:S01]  /*4000*/  LDG.E R98, desc[UR32][R2.64] ;  /* 0x0000002002627981 */ /* 0x0002a2000c1e1900 */
[----:B------:R-:W-:Y:S02]  /*4010*/  ISETP.GE.AND P4, PT, R156, UR38, PT ;  /* 0x000000269c007c0c */ /* 0x000fe4000bf86270 */
[----:B------:R-:W-:Y:S02]  /*4020*/  CS2R R134, SRZ ;  /* 0x0000000000867805 */ /* 0x000fe4000001ff00 */
[----:B------:R-:W-:Y:S02]  /*4030*/  ISETP.GE.AND P3, PT, R155, UR38, PT ;  /* 0x000000269b007c0c */ /* 0x000fe4000bf66270 */
[----:B------:R-:W-:Y:S02]  /*4040*/  ISETP.GE.AND P2, PT, R154, UR38, PT ;  /* 0x000000269a007c0c */ /* 0x000fe4000bf46270 */
[----:B------:R-:W-:Y:S02]  /*4050*/  CS2R R132, SRZ ;  /* 0x0000000000847805 */ /* 0x000fe4000001ff00 */
[----:B------:R-:W-:-:S02]  /*4060*/  ISETP.GE.AND P0, PT, R153, UR38, PT ;  /* 0x0000002699007c0c */ /* 0x000fc4000bf06270 */
[----:B------:R-:W-:Y:S01]  /*4070*/  ISETP.GE.AND P6, PT, R152, UR38, PT ;  /* 0x0000002698007c0c */ /* 0x000fe2000bfc6270 */
[----:B-1----:R-:W-:Y:S01]  /*4080*/  IMAD.MOV.U32 R3, RZ, RZ, R4 ;  /* 0x000000ffff037224 */ /* 0x002fe200078e0004 */
[----:B------:R-:W-:Y:S02]  /*4090*/  CS2R R4, SRZ ;  /* 0x0000000000047805 */ /* 0x000fe4000001ff00 */
[----:B------:R-:W-:Y:S02]  /*40a0*/  MOV R2, R97 ;  /* 0x0000006100027202 */ /* 0x000fe40000000f00 */
[----:B------:R-:W-:-:S03]  /*40b0*/  ISETP.GE.AND P5, PT, R151, UR38, PT ;  /* 0x0000002697007c0c */ /* 0x000fc6000bfa6270 */
[----:B------:R-:W3:Y:S04]  /*40c0*/  @!P1 LDG.E R5, desc[UR32][R2.64+-0x400] ;  /* 0xfffc002002059981 */ /* 0x000ee8000c1e1900 */
[----:B------:R-:W4:Y:S01]  /*40d0*/  @!P4 LDG.E R4, desc[UR32][R2.64+-0x380] ;  /* 0xfffc80200204c981 */ /* 0x000f22000c1e1900 */
[----:B------:R-:W-:-:S03]  /*40e0*/  ISETP.GE.AND P4, PT, R150, UR38, PT ;  /* 0x0000002696007c0c */ /* 0x000fc6000bf86270 */
[----:B------:R-:W4:Y:S01]  /*40f0*/  @!P3 LDG.E R135, desc[UR32][R2.64+-0x300] ;  /* 0xfffd00200287b981 */ /* 0x000f22000c1e1900 */
[----:B------:R-:W-:-:S03]  /*4100*/  ISETP.GE.AND P3, PT, R149, UR38, PT ;  /* 0x0000002695007c0c */ /* 0x000fc6000bf66270 */
[----:B------:R-:W4:Y:S01]  /*4110*/  @!P2 LDG.E R132, desc[UR32][R2.64+-0x280] ;  /* 0xfffd80200284a981 */ /* 0x000f22000c1e1900 */
[----:B------:R-:W-:Y:S02]  /*4120*/  ISETP.GE.AND P2, PT, R148, UR38, PT ;  /* 0x0000002694007c0c */ /* 0x000fe4000bf46270 */
[----:B------:R-:W-:Y:S02]  /*4130*/  CS2R R130, SRZ ;  /* 0x0000000000827805 */ /* 0x000fe4000001ff00 */
[----:B0-----:R-:W-:Y:S02]  /*4140*/  CS2R R8, SRZ ;  /* 0x0000000000087805 */ /* 0x001fe4000001ff00 */
[----:B------:R-:W-:Y:S01]  /*4150*/  CS2R R10, SRZ ;  /* 0x00000000000a7805 */ /* 0x000fe2000001ff00 */
[----:B------:R-:W4:Y:S01]  /*4160*/  @!P0 LDG.E R133, desc[UR32][R2.64+-0x200] ;  /* 0xfffe002002858981 */ /* 0x000f22000c1e1900 */
[----:B------:R-:W-:-:S03]  /*4170*/  ISETP.GE.AND P0, PT, R147, UR38, PT ;  /* 0x0000002693007c0c */ /* 0x000fc6000bf06270 */
[----:B------:R-:W4:Y:S01]  /*4180*/  @!P6 LDG.E R134, desc[UR32][R2.64+-0x180] ;  /* 0xfffe80200286e981 */ /* 0x000f22000c1e1900 */
[----:B------:R-:W-:-:S03]  /*4190*/  ISETP.GE.AND P6, PT, R146, UR38, PT ;  /* 0x0000002692007c0c */ /* 0x000fc6000bfc6270 */
[----:B------:R-:W4:Y:S01]  /*41a0*/  @!P5 LDG.E R131, desc[UR32][R2.64+-0x100] ;  /* 0xffff00200283d981 */ /* 0x000f22000c1e1900 */
[----:B------:R-:W-:-:S03]  /*41b0*/  ISETP.GE.AND P5, PT, R145, UR38, PT ;  /* 0x0000002691007c0c */ /* 0x000fc6000bfa6270 */
[----:B------:R-:W4:Y:S04]  /*41c0*/  @!P4 LDG.E R130, desc[UR32][R2.64+-0x80] ;  /* 0xffff80200282c981 */ /* 0x000f28000c1e1900 */
[----:B------:R-:W4:Y:S04]  /*41d0*/  @!P3 LDG.E R9, desc[UR32][R2.64] ;  /* 0x000000200209b981 */ /* 0x000f28000c1e1900 */
[----:B------:R-:W4:Y:S01]  /*41e0*/  @!P2 LDG.E R10, desc[UR32][R2.64+0x80] ;  /* 0x00008020020aa981 */ /* 0x000f22000c1e1900 */
[----:B------:R-:W-:Y:S02]  /*41f0*/  ISETP.GE.AND P4, PT, R144, UR38, PT ;  /* 0x0000002690007c0c */ /* 0x000fe4000bf86270 */
[----:B------:R-:W-:Y:S01]  /*4200*/  CS2R R136, SRZ ;  /* 0x0000000000887805 */ /* 0x000fe2000001ff00 */
[----:B------:R-:W4:Y:S05]  /*4210*/  @!P0 LDG.E R11, desc[UR32][R2.64+0x100] ;  /* 0x00010020020b8981 */ /* 0x000f2a000c1e1900 */
[----:B------:R-:W4:Y:S04]  /*4220*/  @!P6 LDG.E R136, desc[UR32][R2.64+0x180] ;  /* 0x000180200288e981 */ /* 0x000f28000c1e1900 */
[----:B------:R-:W4:Y:S04]  /*4230*/  @!P5 LDG.E R137, desc[UR32][R2.64+0x200] ;  /* 0x000200200289d981 */ /* 0x000f28000c1e1900 */
[----:B------:R-:W4:Y:S01]  /*4240*/  @!P4 LDG.E R8, desc[UR32][R2.64+0x280] ;  /* 0x000280200208c981 */ /* 0x000f22000c1e1900 */
[----:B------:R-:W-:-:S02]  /*4250*/  ISETP.GE.AND P3, PT, R93, UR38, PT ;  /* 0x000000265d007c0c */ /* 0x000fc4000bf66270 */
[----:B------:R-:W-:Y:S02]  /*4260*/  ISETP.GE.AND P2, PT, R92, UR38, PT ;  /* 0x000000265c007c0c */ /* 0x000fe4000bf46270 */
[----:B------:R-:W-:-:S09]  /*4270*/  CS2R R6, SRZ ;  /* 0x0000000000067805 */ /* 0x000fd2000001ff00 */
[----:B------:R-:W4:Y:S04]  /*4280*/  @!P3 LDG.E R7, desc[UR32][R2.64+0x300] ;  /* 0x000300200207b981 */ /* 0x000f28000c1e1900 */
[----:B------:R-:W4:Y:S01]  /*4290*/  @!P2 LDG.E R6, desc[UR32][R2.64+0x380] ;  /* 0x000380200206a981 */ /* 0x000f22000c1e1900 */
[C---:B------:R-:W-:Y:S02]  /*42a0*/  IADD3 R100, PT, PT, R157.reuse, 0x1, RZ ;  /* 0x000000019d647810 */ /* 0x040fe40007ffe0ff */
[----:B------:R-:W-:Y:S02]  /*42b0*/  IADD3 R99, PT, PT, R157, 0x2, RZ ;  /* 0x000000029d637810 */ /* 0x000fe40007ffe0ff */
[----:B------:R-:W-:Y:S02]  /*42c0*/  ISETP.GE.U32.AND P4, PT, R100, UR38, PT ;  /* 0x0000002664007c0c */ /* 0x000fe4000bf86070 */
[----:B------:R-:W-:-:S02]  /*42d0*/  ISETP.GE.U32.AND P0, PT, R99, UR38, PT ;  /* 0x0000002663007c0c */ /* 0x000fc4000bf06070 */
[----:B------:R-:W-:-:S04]  /*42e0*/  ISETP.GE.U32.AND P5, PT, R157, UR38, PT ;  /* 0x000000269d007c0c */ /* 0x000fc8000bfa6070 */
[----:B------:R-:W-:Y:S02]  /*42f0*/  FSEL R127, R26, RZ, !P5 ;  /* 0x000000ff1a7f7208 */ /* 0x000fe40006800000 */
[----:B------:R-:W-:Y:S02]  /*4300*/  FSEL R126, R25, RZ, !P4 ;  /* 0x000000ff197e7208 */ /* 0x000fe40006000000 */
[----:B------:R-:W-:Y:S01]  /*4310*/  FSEL R124, R24, RZ, !P0 ;  /* 0x000000ff187c7208 */ /* 0x000fe20004000000 */
[----:B--2---:R-:W-:-:S04]  /*4320*/  FMUL.FTZ R97, R98, 1.4426950216293334961 ;  /* 0x3fb8aa3b62617820 */ /* 0x004fc80000410000 */
[----:B------:R-:W-:Y:S01]  /*4330*/  FMUL.FTZ R101, R97, R58 ;  /* 0x0000003a61657220 */ /* 0x000fe20000410000 */
[----:B------:R-:W-:Y:S02]  /*4340*/  VIADD R98, R157, 0x3 ;  /* 0x000000039d627836 */ /* 0x000fe40000000000 */
[----:B------:R-:W-:-:S03]  /*4350*/  FMUL.FTZ R100, R97, R57 ;  /* 0x0000003961647220 */ /* 0x000fc60000410000 */
[----:B------:R-:W1:Y:S01]  /*4360*/  MUFU.EX2 R101, R101 ;  /* 0x0000006500657308 */ /* 0x000e620000000800 */
[----:B------:R-:W-:Y:S01]  /*4370*/  ISETP.GE.U32.AND P2, PT, R98, UR38, PT ;  /* 0x0000002662007c0c */ /* 0x000fe2000bf46070 */
[----:B------:R-:W-:Y:S01]  /*4380*/  FMUL.FTZ R99, R97, R56 ;  /* 0x0000003861637220 */ /* 0x000fe20000410000 */
[----:B------:R-:W-:Y:S01]  /*4390*/  IADD3 R98, PT, PT, R157, 0x4, RZ ;  /* 0x000000049d627810 */ /* 0x000fe20007ffe0ff */
[----:B------:R-:W2:Y:S01]  /*43a0*/  MUFU.EX2 R100, R100 ;  /* 0x0000006400647308 */ /* 0x000ea20000000800 */
[----:B------:R-:W-:Y:S02]  /*43b0*/  FMUL.FTZ R102, R97, R55 ;  /* 0x0000003761667220 */ /* 0x000fe40000410000 */
[----:B------:R-:W-:Y:S01]  /*43c0*/  ISETP.GE.U32.AND P3, PT, R98, UR38, PT ;  /* 0x0000002662007c0c */ /* 0x000fe2000bf66070 */
[----:B------:R-:W0:Y:S01]  /*43d0*/  MUFU.EX2 R99, R99 ;  /* 0x0000006300637308 */ /* 0x000e220000000800 */
[----:B------:R-:W-:Y:S02]  /*43e0*/  IADD3 R98, PT, PT, R157, 0x5, RZ ;  /* 0x000000059d627810 */ /* 0x000fe40007ffe0ff */
[----:B-1----:R-:W-:Y:S01]  /*43f0*/  FSEL R128, R101, 1, !P5 ;  /* 0x3f80000065807808 */ /* 0x002fe20006800000 */
[----:B------:R-:W-:Y:S01]  /*4400*/  FMUL.FTZ R101, R97, R54 ;  /* 0x0000003661657220 */ /* 0x000fe20000410000 */
[----:B------:R-:W-:Y:S01]  /*4410*/  ISETP.GE.U32.AND P5, PT, R98, UR38, PT ;  /* 0x0000002662007c0c */ /* 0x000fe2000bfa6070 */
[----:B------:R-:W-:Y:S01]  /*4420*/  VIADD R98, R157, 0x6 ;  /* 0x000000069d627836 */ /* 0x000fe20000000000 */
[----:B------:R-:W1:Y:S01]  /*4430*/  MUFU.EX2 R102, R102 ;  /* 0x0000006600667308 */ /* 0x000e620000000800 */
[----:B--2---:R-:W-:Y:S01]  /*4440*/  FSEL R125, R100, 1, !P4 ;  /* 0x3f800000647d7808 */ /* 0x004fe20006000000 */
[----:B------:R-:W-:-:S02]  /*4450*/  FMUL.FTZ R100, R97, R53 ;  /* 0x0000003561647220 */ /* 0x000fc40000410000 */
[----:B------:R-:W2:Y:S01]  /*4460*/  MUFU.EX2 R101, R101 ;  /* 0x0000006500657308 */ /* 0x000ea20000000800 */
[----:B------:R-:W-:Y:S02]  /*4470*/  ISETP.GE.U32.AND P4, PT, R98, UR38, PT ;  /* 0x0000002662007c0c */ /* 0x000fe4000bf86070 */
[----:B------:R-:W-:Y:S02]  /*4480*/  IADD3 R98, PT, PT, R157, 0x7, RZ ;  /* 0x000000079d627810 */ /* 0x000fe40007ffe0ff */
[----:B0-----:R-:W-:Y:S01]  /*4490*/  FSEL R123, R99, 1, !P0 ;  /* 0x3f800000637b7808 */ /* 0x001fe20004000000 */
[----:B------:R-:W-:Y:S01]  /*44a0*/  FMUL.FTZ R99, R97, R52 ;  /* 0x0000003461637220 */ /* 0x000fe20000410000 */
[----:B------:R-:W-:Y:S01]  /*44b0*/  ISETP.GE.U32.AND P0, PT, R98, UR38, PT ;  /* 0x0000002662007c0c */ /* 0x000fe2000bf06070 */
[----:B------:R-:W0:Y:S01]  /*44c0*/  MUFU.EX2 R100, R100 ;  /* 0x0000006400647308 */ /* 0x000e220000000800 */
[----:B------:R-:W-:Y:S02]  /*44d0*/  IADD3 R98, PT, PT, R157, 0x8, RZ ;  /* 0x000000089d627810 */ /* 0x000fe40007ffe0ff */
[----:B------:R-:W-:-:S02]  /*44e0*/  FSEL R122, R23, RZ, !P2 ;  /* 0x000000ff177a7208 */ /* 0x000fc40005000000 */
[----:B-1----:R-:W-:Y:S01]  /*44f0*/  FSEL R121, R102, 1, !P2 ;  /* 0x3f80000066797808 */ /* 0x002fe20005000000 */
[----:B------:R-:W1:Y:S01]  /*4500*/  MUFU.EX2 R99, R99 ;  /* 0x0000006300637308 */ /* 0x000e620000000800 */
[----:B------:R-:W-:Y:S01]  /*4510*/  ISETP.GE.U32.AND P2, PT, R98, UR38, PT ;  /* 0x0000002662007c0c */ /* 0x000fe2000bf46070 */
[----:B------:R-:W-:Y:S02]  /*4520*/  VIADD R98, R157, 0xa ;  /* 0x0000000a9d627836 */ /* 0x000fe40000000000 */
[----:B------:R-:W-:Y:S01]  /*4530*/  FMUL.FTZ R102, R97, R51 ;  /* 0x0000003361667220 */ /* 0x000fe20000410000 */
[----:B--2---:R-:W-:Y:S01]  /*4540*/  FSEL R119, R101, 1, !P3 ;  /* 0x3f80000065777808 */ /* 0x004fe20005800000 */
[----:B------:R-:W-:Y:S01]  /*4550*/  FMUL.FTZ R101, R97, R50 ;  /* 0x0000003261657220 */ /* 0x000fe20000410000 */
[----:B------:R-:W-:Y:S02]  /*4560*/  FSEL R120, R22, RZ, !P3 ;  /* 0x000000ff16787208 */ /* 0x000fe40005800000 */
[----:B------:R-:W-:Y:S01]  /*4570*/  ISETP.GE.U32.AND P3, PT, R98, UR38, PT ;  /* 0x0000002662007c0c */ /* 0x000fe2000bf66070 */
[----:B------:R-:W2:Y:S01]  /*4580*/  MUFU.EX2 R102, R102 ;  /* 0x0000006600667308 */ /* 0x000ea20000000800 */
[----:B------:R-:W-:-:S02]  /*4590*/  IADD3 R98, PT, PT, R157, 0xb, RZ ;  /* 0x0000000b9d627810 */ /* 0x000fc40007ffe0ff */
[----:B------:R-:W-:Y:S01]  /*45a0*/  FSEL R118, R21, RZ, !P5 ;  /* 0x000000ff15767208 */ /* 0x000fe20006800000 */
[----:B------:R-:W3:Y:S01]  /*45b0*/  MUFU.EX2 R101, R101 ;  /* 0x0000006500657308 */ /* 0x000ee20000000800 */
[----:B0-----:R-:W-:Y:S01]  /*45c0*/  FSEL R117, R100, 1, !P5 ;  /* 0x3f80000064757808 */ /* 0x001fe20006800000 */
[----:B------:R-:W-:Y:S01]  /*45d0*/  FMUL.FTZ R100, R97, R48 ;  /* 0x0000003061647220 */ /* 0x000fe20000410000 */
[----:B------:R-:W-:Y:S02]  /*45e0*/  ISETP.GE.U32.AND P5, PT, R98, UR38, PT ;  /* 0x0000002662007c0c */ /* 0x000fe4000bfa6070 */
[----:B------:R-:W-:Y:S02]  /*45f0*/  IADD3 R98, PT, PT, R157, 0xc, RZ ;  /* 0x0000000c9d627810 */ /* 0x000fe40007ffe0ff */
[----:B------:R-:W-:Y:S02]  /*4600*/  FSEL R116, R20, RZ, !P4 ;  /* 0x000000ff14747208 */ /* 0x000fe40006000000 */
[----:B-1----:R-:W-:Y:S01]  /*4610*/  FSEL R115, R99, 1, !P4 ;  /* 0x3f80000063737808 */ /* 0x002fe20006000000 */
[----:B------:R-:W0:Y:S01]  /*4620*/  MUFU.EX2 R100, R100 ;  /* 0x0000006400647308 */ /* 0x000e220000000800 */
[----:B------:R-:W-:Y:S01]  /*4630*/  ISETP.GE.U32.AND P4, PT, R98, UR38, PT ;  /* 0x0000002662007c0c */ /* 0x000fe2000bf86070 */
[----:B------:R-:W-:-:S02]  /*4640*/  VIADD R98, R157, 0xd ;  /* 0x0000000d9d627836 */ /* 0x000fc40000000000 */
[----:B------:R-:W-:Y:S01]  /*4650*/  FMUL.FTZ R99, R97, R49 ;  /* 0x0000003161637220 */ /* 0x000fe20000410000 */
[----:B------:R-:W-:Y:S02]  /*4660*/  FSEL R114, R19, RZ, !P0 ;  /* 0x000000ff13727208 */ /* 0x000fe40004000000 */
[----:B--2---:R-:W-:Y:S02]  /*4670*/  FSEL R113, R102, 1, !P0 ;  /* 0x3f80000066717808 */ /* 0x004fe40004000000 */
[----:B------:R-:W-:Y:S01]  /*4680*/  ISETP.GE.U32.AND P0, PT, R98, UR38, PT ;  /* 0x0000002662007c0c */ /* 0x000fe2000bf06070 */
[----:B------:R-:W1:Y:S01]  /*4690*/  MUFU.EX2 R99, R99 ;  /* 0x0000006300637308 */ /* 0x000e620000000800 */
[----:B------:R-:W-:Y:S02]  /*46a0*/  IADD3 R98, PT, PT, R157, 0xe, RZ ;  /* 0x0000000e9d627810 */ /* 0x000fe40007ffe0ff */
[----:B---3--:R-:W-:Y:S01]  /*46b0*/  FSEL R111, R101, 1, !P2 ;  /* 0x3f800000656f7808 */ /* 0x008fe20005000000 */
[----:B------:R-:W-:Y:S01]  /*46c0*/  FFMA.FTZ R101, R127, R125, R126 ;  /* 0x0000007d7f657223 */ /* 0x000fe2000001007e */
[----:B------:R-:W-:-:S02]  /*46d0*/  FSEL R112, R18, RZ, !P2 ;  /* 0x000000ff12707208 */ /* 0x000fc40005000000 */
[----:B------:R-:W-:Y:S01]  /*46e0*/  ISETP.GE.U32.AND P2, PT, R98, UR38, PT ;  /* 0x0000002662007c0c */ /* 0x000fe2000bf46070 */
[----:B------:R-:W-:Y:S01]  /*46f0*/  FFMA.FTZ R101, R123, R101, R124 ;  /* 0x000000657b657223 */ /* 0x000fe2000001007c */
[----:B------:R-:W-:Y:S02]  /*4700*/  IADD3 R98, PT, PT, R157, 0x9, RZ ;  /* 0x000000099d627810 */ /* 0x000fe40007ffe0ff */
[----:B------:R-:W-:Y:S01]  /*4710*/  FSEL R110, R16, RZ, !P3 ;  /* 0x000000ff106e7208 */ /* 0x000fe20005800000 */
[----:B------:R-:W-:Y:S01]  /*4720*/  FFMA.FTZ R101, R121, R101, R122 ;  /* 0x0000006579657223 */ /* 0x000fe2000001007a */
[----:B0-----:R-:W-:Y:S02]  /*4730*/  FSEL R109, R100, 1, !P3 ;  /* 0x3f800000646d7808 */ /* 0x001fe40005800000 */
[----:B------:R-:W-:Y:S01]  /*4740*/  ISETP.GE.U32.AND P3, PT, R98, UR38, PT ;  /* 0x0000002662007c0c */ /* 0x000fe2000bf66070 */
[----:B------:R-:W-:Y:S02]  /*4750*/  VIADD R98, R157, 0xf ;  /* 0x0000000f9d627836 */ /* 0x000fe40000000000 */
[----:B------:R-:W-:Y:S01]  /*4760*/  FMUL.FTZ R100, R128, R125 ;  /* 0x0000007d80647220 */ /* 0x000fe20000410000 */
[----:B------:R-:W-:Y:S01]  /*4770*/  FFMA.FTZ R101, R119, R101, R120 ;  /* 0x0000006577657223 */ /* 0x000fe20000010078 */
[----:B------:R-:W-:-:S02]  /*4780*/  FSEL R108, R17, RZ, !P3 ;  /* 0x000000ff116c7208 */ /* 0x000fc40005800000 */
[----:B-1----:R-:W-:Y:S01]  /*4790*/  FSEL R107, R99, 1, !P3 ;  /* 0x3f800000636b7808 */ /* 0x002fe20005800000 */
[----:B------:R-:W-:Y:S01]  /*47a0*/  FMUL.FTZ R100, R123, R100 ;  /* 0x000000647b647220 */ /* 0x000fe20000410000 */
[----:B------:R-:W-:Y:S01]  /*47b0*/  ISETP.GE.U32.AND P3, PT, R98, UR38, PT ;  /* 0x0000002662007c0c */ /* 0x000fe2000bf66070 */
[----:B------:R-:W-:Y:S01]  /*47c0*/  FMUL.FTZ R98, R97, R47 ;  /* 0x0000002f61627220 */ /* 0x000fe20000410000 */
[----:B------:R-:W-:Y:S01]  /*47d0*/  FFMA.FTZ R101, R117, R101, R118 ;  /* 0x0000006575657223 */ /* 0x000fe20000010076 */
[----:B------:R-:W-:Y:S01]  /*47e0*/  FMUL.FTZ R100, R121, R100 ;  /* 0x0000006479647220 */ /* 0x000fe20000410000 */
[----:B------:R-:W-:Y:S02]  /*47f0*/  FMUL.FTZ R99, R97, R46 ;  /* 0x0000002e61637220 */ /* 0x000fe40000410000 */
[----:B------:R-:W-:Y:S01]  /*4800*/  FFMA.FTZ R103, R115, R101, R116 ;  /* 0x0000006573677223 */ /* 0x000fe20000010074 */
[----:B------:R-:W0:Y:S01]  /*4810*/  MUFU.EX2 R98, R98 ;  /* 0x0000006200627308 */ /* 0x000e220000000800 */
[----:B------:R-:W-:Y:S01]  /*4820*/  FMUL.FTZ R102, R119, R100 ;  /* 0x0000006477667220 */ /* 0x000fe20000410000 */
[----:B------:R-:W-:Y:S01]  /*4830*/  FMUL.FTZ R100, R97, R45 ;  /* 0x0000002d61647220 */ /* 0x000fe20000410000 */
[----:B------:R-:W-:Y:S01]  /*4840*/  FFMA.FTZ R103, R113, R103, R114 ;  /* 0x0000006771677223 */ /* 0x000fe20000010072 */
[----:B------:R-:W1:Y:S01]  /*4850*/  MUFU.EX2 R99, R99 ;  /* 0x0000006300637308 */ /* 0x000e620000000800 */
[----:B------:R-:W-:Y:S01]  /*4860*/  FMUL.FTZ R102, R117, R102 ;  /* 0x0000006675667220 */ /* 0x000fe20000410000 */
[----:B------:R-:W-:Y:S01]  /*4870*/  FMUL.FTZ R101, R97, R44 ;  /* 0x0000002c61657220 */ /* 0x000fe20000410000 */
[----:B------:R-:W-:Y:S01]  /*4880*/  FFMA.FTZ R103, R111, R103, R112 ;  /* 0x000000676f677223 */ /* 0x000fe20000010070 */
[----:B------:R-:W2:Y:S01]  /*4890*/  MUFU.EX2 R100, R100 ;  /* 0x0000006400647308 */ /* 0x000ea20000000800 */
[----:B------:R-:W-:Y:S01]  /*48a0*/  FMUL.FTZ R102, R115, R102 ;  /* 0x0000006673667220 */ /* 0x000fe20000410000 */
[----:B------:R-:W-:Y:S01]  /*48b0*/  FMUL.FTZ R129, R97, R43 ;  /* 0x0000002b61817220 */ /* 0x000fe20000410000 */
[----:B------:R-:W-:Y:S01]  /*48c0*/  FFMA.FTZ R103, R107, R103, R108 ;  /* 0x000000676b677223 */ /* 0x000fe2000001006c */
[----:B------:R2:W3:Y:S01]  /*48d0*/  MUFU.EX2 R97, R101 ;  /* 0x0000006500617308 */ /* 0x0004e20000000800 */
[----:B------:R-:W-:Y:S01]  /*48e0*/  FMUL.FTZ R102, R113, R102 ;  /* 0x0000006671667220 */ /* 0x000fe20000410000 */
[----:B------:R-:W-:Y:S01]  /*48f0*/  FSEL R106, R15, RZ, !P5 ;  /* 0x000000ff0f6a7208 */ /* 0x000fe20006800000 */
[----:B------:R-:W-:Y:S01]  /*4900*/  FFMA.FTZ R138, R109, R103, R110 ;  /* 0x000000676d8a7223 */ /* 0x000fe2000001006e */
[----:B0-----:R-:W-:Y:S01]  /*4910*/  FSEL R105, R98, 1, !P5 ;  /* 0x3f80000062697808 */ /* 0x001fe20006800000 */
[----:B------:R-:W0:Y:S01]  /*4920*/  MUFU.EX2 R129, R129 ;  /* 0x0000008100817308 */ /* 0x000e220000000800 */
[----:B------:R-:W-:Y:S01]  /*4930*/  FMUL.FTZ R102, R111, R102 ;  /* 0x000000666f667220 */ /* 0x000fe20000410000 */
[----:B------:R-:W-:-:S02]  /*4940*/  FSEL R104, R14, RZ, !P4 ;  /* 0x000000ff0e687208 */ /* 0x000fc40006000000 */
[----:B-1----:R-:W-:Y:S01]  /*4950*/  FSEL R103, R99, 1, !P4 ;  /* 0x3f80000063677808 */ /* 0x002fe20006000000 */
[----:B------:R-:W-:Y:S01]  /*4960*/  FFMA.FTZ R138, R105, R138, R106 ;  /* 0x0000008a698a7223 */ /* 0x000fe2000001006a */
[----:B------:R-:W-:Y:S01]  /*4970*/  FMUL.FTZ R98, R107, R102 ;  /* 0x000000666b627220 */ /* 0x000fe20000410000 */
[----:B------:R-:W-:Y:S02]  /*4980*/  FSEL R102, R13, RZ, !P0 ;  /* 0x000000ff0d667208 */ /* 0x000fe40004000000 */
[----:B--2---:R-:W-:Y:S01]  /*4990*/  FSEL R101, R100, 1, !P0 ;  /* 0x3f80000064657808 */ /* 0x004fe20004000000 */
[----:B------:R-:W-:Y:S01]  /*49a0*/  FFMA.FTZ R139, R103, R138, R104 ;  /* 0x0000008a678b7223 */ /* 0x000fe20000010068 */
[----:B------:R-:W-:Y:S01]  /*49b0*/  FMUL.FTZ R98, R109, R98 ;  /* 0x000000626d627220 */ /* 0x000fe20000410000 */
[----:B------:R-:W-:Y:S02]  /*49c0*/  FSEL R100, R12, RZ, !P2 ;  /* 0x000000ff0c647208 */ /* 0x000fe40005000000 */
[----:B---3--:R-:W-:Y:S01]  /*49d0*/  FSEL R99, R97, 1, !P2 ;  /* 0x3f80000061637808 */ /* 0x008fe20005000000 */
[----:B------:R-:W-:Y:S01]  /*49e0*/  FFMA.FTZ R139, R101, R139, R102 ;  /* 0x0000008b658b7223 */ /* 0x000fe20000010066 */
[----:B------:R-:W-:Y:S01]  /*49f0*/  FMUL.FTZ R138, R105, R98 ;  /* 0x00000062698a7220 */ /* 0x000fe20000410000 */
[----:B0-----:R-:W-:-:S02]  /*4a00*/  FSEL R98, R129, 1, !P3 ;  /* 0x3f80000081627808 */ /* 0x001fc40005800000 */
[----:B------:R-:W-:Y:S01]  /*4a10*/  FSEL R97, R0, RZ, !P3 ;  /* 0x000000ff00617208 */ /* 0x000fe20005800000 */
[----:B------:R-:W-:-:S04]  /*4a20*/  FFMA.FTZ R139, R99, R139, R100 ;  /* 0x0000008b638b7223 */ /* 0x000fc80000010064 */
[----:B------:R-:W-:Y:S01]  /*4a30*/  FFMA.FTZ R140, R98, R139, R97 ;  /* 0x0000008b628c7223 */ /* 0x000fe20000010061 */
[----:B------:R-:W-:-:S04]  /*4a40*/  FMUL.FTZ R138, R103, R138 ;  /* 0x0000008a678a7220 */ /* 0x000fc80000410000 */
[----:B------:R-:W0:Y:S01]  /*4a50*/  SHFL.UP PT, R139, R140, 0x1, RZ ;  /* 0x042000008c8b7989 */ /* 0x000e2200000e00ff */
[----:B------:R-:W-:-:S04]  /*4a60*/  FMUL.FTZ R138, R101, R138 ;  /* 0x0000008a658a7220 */ /* 0x000fc80000410000 */
[----:B------:R-:W-:-:S04]  /*4a70*/  FMUL.FTZ R129, R99, R138 ;  /* 0x0000008a63817220 */ /* 0x000fc80000410000 */
[----:B------:R-:W-:-:S05]  /*4a80*/  FMUL.FTZ R129, R98, R129 ;  /* 0x0000008162817220 */ /* 0x000fca0000410000 */
[----:B------:R-:W1:Y:S01]  /*4a90*/  SHFL.UP PT, R138, R129, 0x1, RZ ;  /* 0x04200000818a7989 */ /* 0x000e6200000e00ff */
[----:B------:R-:W-:-:S03]  /*4aa0*/  ISETP.GE.AND P0, PT, R91, 0x1, PT ;  /* 0x000000015b00780c */ /* 0x000fc60003f06270 */
[----:B------:R-:W-:Y:S01]  /*4ab0*/  STS [R90], R5 ;  /* 0x000000055a007388 */ /* 0x000fe20000000800 */
[----:B0-----:R-:W-:-:S03]  /*4ac0*/  FFMA.FTZ R139, R129, R139, R140 ;  /* 0x0000008b818b7223 */ /* 0x001fc6000001008c */
[----:B----4-:R-:W-:Y:S02]  /*4ad0*/  STS [R89+0x80], R4 ;  /* 0x0000800459007388 */ /* 0x010fe40000000800 */
[----:B------:R-:W-:Y:S02]  /*4ae0*/  FSEL R142, R140, R139, !P0 ;  /* 0x0000008b8c8e7208 */ /* 0x000fe40004000000 */
[----:B------:R-:W-:Y:S04]  /*4af0*/  STS [R88+0x100], R135 ;  /* 0x0001008758007388 */ /* 0x000fe80000000800 */
[----:B------:R-:W-:Y:S04]  /*4b00*/  STS [R87+0x180], R132 ;  /* 0x0001808457007388 */ /* 0x000fe80000000800 */
[----:B------:R-:W0:Y:S01]  /*4b10*/  SHFL.UP PT, R132, R142, 0x2, RZ ;  /* 0x044000008e847989 */ /* 0x000e2200000e00ff */
[----:B-1----:R-:W-:-:S03]  /*4b20*/  @P0 FMUL.FTZ R129, R129, R138 ;  /* 0x0000008a81810220 */ /* 0x002fc60000410000 */
[----:B------:R-:W-:Y:S04]  /*4b30*/  STS [R86+0x200], R133 ;  /* 0x0002008556007388 */ /* 0x000fe80000000800 */
[----:B------:R-:W-:Y:S04]  /*4b40*/  STS [R85+0x280], R134 ;  /* 0x0002808655007388 */ /* 0x000fe80000000800 */
[----:B------:R-:W-:Y:S04]  /*4b50*/  STS [R84+0x300], R131 ;  /* 0x0003008354007388 */ /* 0x000fe80000000800 */
[----:B------:R-:W-:Y:S04]  /*4b60*/  STS [R83+0x380], R130 ;  /* 0x0003808253007388 */ /* 0x000fe80000000800 */
[----:B------:R0:W-:Y:S04]  /*4b70*/  STS [R82+0x400], R9 ;  /* 0x0004000952007388 */ /* 0x0001e80000000800 */
[----:B------:R-:W-:Y:S04]  /*4b80*/  STS [R81+0x480], R10 ;  /* 0x0004800a51007388 */ /* 0x000fe80000000800 */
[----:B------:R-:W1:Y:S01]  /*4b90*/  SHFL.UP PT, R10, R129, 0x2, RZ ;  /* 0x04400000810a7989 */ /* 0x000e6200000e00ff */
[----:B------:R-:W-:Y:S01]  /*4ba0*/  ISETP.GE.AND P0, PT, R91, 0x2, PT ;  /* 0x000000025b00780c */ /* 0x000fe20003f06270 */
[----:B0-----:R-:W-:-:S05]  /*4bb0*/  FFMA.FTZ R9, R129, R132, R142 ;  /* 0x0000008481097223 */ /* 0x001fca000001008e */
[----:B------:R-:W-:-:S05]  /*4bc0*/  FSEL R130, R142, R9, !P0 ;  /* 0x000000098e827208 */ /* 0x000fca0004000000 */
[----:B------:R-:W0:Y:S04]  /*4bd0*/  SHFL.UP PT, R9, R130, 0x4, RZ ;  /* 0x0480000082097989 */ /* 0x000e2800000e00ff */
[----:B------:R-:W-:Y:S04]  /*4be0*/  STS [R80+0x500], R11 ;  /* 0x0005000b50007388 */ /* 0x000fe80000000800 */
[----:B------:R-:W-:Y:S01]  /*4bf0*/  STS [R79+0x580], R136 ;  /* 0x000580884f007388 */ /* 0x000fe20000000800 */
[----:B-1----:R-:W-:-:S03]  /*4c00*/  @P0 FMUL.FTZ R129, R129, R10 ;  /* 0x0000000a81810220 */ /* 0x002fc60000410000 */
[----:B------:R-:W-:Y:S04]  /*4c10*/  STS [R78+0x600], R137 ;  /* 0x000600894e007388 */ /* 0x000fe80000000800 */
[----:B------:R-:W-:Y:S04]  /*4c20*/  STS [R77+0x680], R8 ;  /* 0x000680084d007388 */ /* 0x000fe80000000800 */
[----:B------:R-:W1:Y:S01]  /*4c30*/  SHFL.UP PT, R8, R129, 0x4, RZ ;  /* 0x0480000081087989 */ /* 0x000e6200000e00ff */
[----:B------:R-:W-:Y:S01]  /*4c40*/  ISETP.GE.AND P0, PT, R91, 0x4, PT ;  /* 0x000000045b00780c */ /* 0x000fe20003f06270 */
[----:B0-----:R-:W-:-:S02]  /*4c50*/  FFMA.FTZ R9, R129, R9, R130 ;  /* 0x0000000981097223 */ /* 0x001fc40000010082 */
[----:B------:R-:W-:Y:S01]  /*4c60*/  STS [R76+0x700], R7 ;  /* 0x000700074c007388 */ /* 0x000fe20000000800 */
[----:B------:R-:W-:Y:S02]  /*4c70*/  MOV R4, UR17 ;  /* 0x0000001100047c02 */ /* 0x000fe40008000f00 */
[----:B------:R-:W-:Y:S01]  /*4c80*/  MOV R5, UR19 ;  /* 0x0000001300057c02 */ /* 0x000fe20008000f00 */
[----:B------:R0:W-:Y:S01]  /*4c90*/  STS [R75+0x780], R6 ;  /* 0x000780064b007388 */ /* 0x0001e20000000800 */
[----:B------:R-:W-:-:S03]  /*4ca0*/  NOP ;  /* 0x0000000000007918 */ /* 0x000fc60000000000 */
[----:B------:R2:W5:Y:S01]  /*4cb0*/  LDG.E R160, desc[UR32][R4.64] ;  /* 0x0000002004a07981 */ /* 0x000562000c1e1900 */
[----:B0-----:R-:W-:Y:S01]  /*4cc0*/  FSEL R6, R130, R9, !P0 ;  /* 0x0000000982067208 */ /* 0x001fe20004000000 */
[----:B------:R-:W0:Y:S01]  /*4cd0*/  S2UR UR14, SR_CgaCtaId ;  /* 0x00000000000e79c3 */ /* 0x000e220000008800 */
[----:B------:R-:W-:Y:S01]  /*4ce0*/  ISETP.NE.AND P2, PT, R91, 0x1f, PT ;  /* 0x0000001f5b00780c */ /* 0x000fe20003f45270 */
[----:B------:R-:W-:Y:S01]  /*4cf0*/  UMOV UR7, 0x400 ;  /* 0x0000040000077882 */ /* 0x000fe20000000000 */
[----:B------:R-:W-:Y:S01]  /*4d00*/  SHF.R.U32.HI R161, RZ, 0x5, R94 ;  /* 0x00000005ffa17819 */ /* 0x000fe2000001165e */
[----:B------:R-:W-:Y:S01]  /*4d10*/  LDS R159, [R73] ;  /* 0x00000000499f7984 */ /* 0x000fe20000000800 */
[----:B-1----:R-:W-:-:S03]  /*4d20*/  @P0 FMUL.FTZ R129, R129, R8 ;  /* 0x0000000881810220 */ /* 0x002fc60000410000 */
[----:B--2---:R-:W1:Y:S04]  /*4d30*/  SHFL.UP PT, R5, R6, 0x8, RZ ;  /* 0x0500000006057989 */ /* 0x004e6800000e00ff */
[----:B------:R-:W2:Y:S01]  /*4d40*/  SHFL.UP PT, R4, R129, 0x8, RZ ;  /* 0x0500000081047989 */ /* 0x000ea200000e00ff */
[----:B------:R-:W-:-:S03]  /*4d50*/  ISETP.GE.AND P0, PT, R91, 0x8, PT ;  /* 0x000000085b00780c */ /* 0x000fc60003f06270 */
[----:B------:R-:W-:Y:S04]  /*4d60*/  LDS R158, [R74+0x4] ;  /* 0x000004004a9e7984 */ /* 0x000fe80000000800 */
[----:B------:R-:W-:Y:S04]  /*4d70*/  LDS R143, [R71+0x8] ;  /* 0x00000800478f7984 */ /* 0x000fe80000000800 */
[----:B------:R-:W-:Y:S04]  /*4d80*/  LDS R142, [R72+0xc] ;  /* 0x00000c00488e7984 */ /* 0x000fe80000000800 */
[----:B------:R-:W-:Y:S01]  /*4d90*/  LDS R141, [R69+0x10] ;  /* 0x00001000458d7984 */ /* 0x000fe20000000800 */
[----:B-1----:R-:W-:-:S03]  /*4da0*/  FFMA.FTZ R5, R129, R5, R6 ;  /* 0x0000000581057223 */ /* 0x002fc60000010006 */
[----:B------:R-:W-:Y:S01]  /*4db0*/  LDS R140, [R70+0x14] ;  /* 0x00001400468c7984 */ /* 0x000fe20000000800 */
[----:B--2---:R-:W-:Y:S01]  /*4dc0*/  @P0 FMUL.FTZ R129, R129, R4 ;  /* 0x0000000481810220 */ /* 0x004fe20000410000 */
[----:B------:R-:W-:Y:S02]  /*4dd0*/  FSEL R162, R6, R5, !P0 ;  /* 0x0000000506a27208 */ /* 0x000fe40004000000 */
[----:B------:R-:W-:Y:S04]  /*4de0*/  LDS R139, [R67+0x18] ;  /* 0x00001800438b7984 */ /* 0x000fe80000000800 */
[----:B------:R-:W1:Y:S04]  /*4df0*/  SHFL.UP PT, R10, R129, 0x10, RZ ;  /* 0x06000000810a7989 */ /* 0x000e6800000e00ff */
[----:B------:R-:W2:Y:S01]  /*4e00*/  SHFL.UP PT, R11, R162, 0x10, RZ ;  /* 0x06000000a20b7989 */ /* 0x000ea200000e00ff */
[----:B------:R-:W-:-:S02]  /*4e10*/  ISETP.NE.AND P0, PT, RZ, UR6, PT ;  /* 0x00000006ff007c0c */ /* 0x000fc4000bf05270 */
[----:B------:R-:W-:Y:S01]  /*4e20*/  LOP3.LUT R4, R94, 0x1f, RZ, 0xc0, !PT ;  /* 0x0000001f5e047812 */ /* 0x000fe200078ec0ff */
[----:B0-----:R-:W-:Y:S01]  /*4e30*/  ULEA UR7, UR14, UR7, 0x18 ;  /* 0x000000070e077291 */ /* 0x001fe2000f8ec0ff */
[----:B------:R-:W-:Y:S02]  /*4e40*/  LDS R138, [R68+0x1c] ;  /* 0x00001c00448a7984 */ /* 0x000fe40000000800 */
[----:B------:R-:W-:Y:S01]  /*4e50*/  ISETP.NE.OR P0, PT, R4, RZ, !P0 ;  /* 0x000000ff0400720c */ /* 0x000fe20004705670 */
[----:B------:R-:W-:Y:S02]  /*4e60*/  IMAD.MOV.U32 R8, RZ, RZ, 0x3f800000 ;  /* 0x3f800000ff087424 */ /* 0x000fe400078e00ff */
[----:B------:R-:W-:Y:S01]  /*4e70*/  HFMA2 R9, -RZ, RZ, 0, 0 ;  /* 0x00000000ff097431 */ /* 0x000fe200000001ff */
[----:B------:R-:W-:Y:S01]  /*4e80*/  @!P2 LEA R163, R161, UR7, 0x3 ;  /* 0x00000007a1a3ac11 */ /* 0x000fe2000f8e18ff */
[----:B------:R-:W-:Y:S04]  /*4e90*/  LDS R137, [R65+0x20] ;  /* 0x0000200041897984 */ /* 0x000fe80000000800 */
[----:B------:R-:W-:Y:S04]  /*4ea0*/  LDS R136, [R66+0x24] ;  /* 0x0000240042887984 */ /* 0x000fe80000000800 */
[----:B------:R-:W-:Y:S01]  /*4eb0*/  LDS R135, [R63+0x28] ;  /* 0x000028003f877984 */ /* 0x000fe20000000800 */
[----:B-1----:R-:W-:-:S03]  /*4ec0*/  FMUL.FTZ R10, R129, R10 ;  /* 0x0000000a810a7220 */ /* 0x002fc60000410000 */
[----:B------:R-:W-:Y:S01]  /*4ed0*/  @!P0 LDS.64 R8, [UR9] ;  /* 0x00000009ff088984 */ /* 0x000fe20008000a00 */
[----:B--2---:R-:W-:-:S03]  /*4ee0*/  FFMA.FTZ R11, R129, R11, R162 ;  /* 0x0000000b810b7223 */ /* 0x004fc600000100a2 */
[----:B------:R-:W-:Y:S04]  /*4ef0*/  LDS R134, [R64+0x2c] ;  /* 0x00002c0040867984 */ /* 0x000fe80000000800 */
[----:B------:R-:W-:Y:S04]  /*4f00*/  LDS R133, [R61+0x30] ;  /* 0x000030003d857984 */ /* 0x000fe80000000800 */
[----:B------:R-:W-:Y:S04]  /*4f10*/  LDS R132, [R62+0x34] ;  /* 0x000034003e847984 */ /* 0x000fe80000000800 */
[----:B------:R-:W-:Y:S04]  /*4f20*/  LDS R131, [R59+0x38] ;  /* 0x000038003b837984 */ /* 0x000fe80000000800 */
[----:B------:R-:W-:Y:S04]  /*4f30*/  LDS R130, [R60+0x3c] ;  /* 0x00003c003c827984 */ /* 0x000fe80000000800 */
[----:B------:R-:W-:Y:S01]  /*4f40*/  @!P2 STS.64 [R163+0x1090], R10 ;  /* 0x0010900aa300a388 */ /* 0x000fe20000000a00 */
[----:B------:R-:W-:Y:S01]  /*4f50*/  BAR.SYNC.DEFER_BLOCKING 0x0 ;  /* 0x0000000000007b1d */ /* 0x000fe20000010000 */
[----:B------:R-:W-:-:S04]  /*4f60*/  ISETP.GE.AND P0, PT, R91, 0x10, PT ;  /* 0x000000105b00780c */ /* 0x000fc80003f06270 */
[----:B------:R-:W-:Y:S02]  /*4f70*/  FSEL R129, R129, R10, !P0 ;  /* 0x0000000a81817208 */ /* 0x000fe40004000000 */
[----:B------:R-:W-:Y:S01]  /*4f80*/  FSEL R162, R162, R11, !P0 ;  /* 0x0000000ba2a27208 */ /* 0x000fe20004000000 */
[----:B------:R-:W0:Y:S04]  /*4f90*/  LDS.128 R4, [UR7+0x1090] ;  /* 0x00109007ff047984 */ /* 0x000e280008000c00 */
[----:B------:R-:W-:Y:S04]  /*4fa0*/  SHFL.UP PT, R129, R129, 0x1, RZ ;  /* 0x0420000081817989 */ /* 0x000fe800000e00ff */
[----:B------:R-:W1:Y:S01]  /*4fb0*/  SHFL.UP PT, R162, R162, 0x1, RZ ;  /* 0x04200000a2a27989 */ /* 0x000e6200000e00ff */
[----:B------:R-:W-:-:S02]  /*4fc0*/  ISETP.GE.U32.AND P2, PT, R94, 0x20, PT ;  /* 0x000000205e00780c */ /* 0x000fc40003f46070 */
[----:B------:R-:W-:Y:S01]  /*4fd0*/  ISETP.NE.AND P0, PT, R161, 0x1, PT ;  /* 0x00000001a100780c */ /* 0x000fe20003f05270 */
[----:B------:R-:W-:Y:S01]  /*4fe0*/  BSSY.RECONVERGENT B0, `(.L_x_3233) ;  /* 0x0000014000007945 */ /* 0x000fe20003800200 */
[----:B------:R-:W-:Y:S02]  /*4ff0*/  ISETP.NE.AND P3, PT, R94, RZ, PT ;  /* 0x000000ff5e00720c */ /* 0x000fe40003f65270 */
[C---:B0-----:R-:W-:Y:S02]  /*5000*/  FSEL R96, R5.reuse, R96, !P0 ;  /* 0x0000006005607208 */ /* 0x041fe40004000000 */
[C---:B------:R-:W-:Y:S01]  /*5010*/  FSEL R95, R4.reuse, R95, !P0 ;  /* 0x0000005f045f7208 */ /* 0x040fe20004000000 */
[-C--:B------:R-:W-:Y:S01]  /*5020*/  FFMA.FTZ R7, R5, R6.reuse, R7 ;  /* 0x0000000605077223 */ /* 0x080fe20000010007 */
[----:B------:R-:W-:-:S03]  /*5030*/  FMUL.FTZ R6, R4, R6 ;  /* 0x0000000604067220 */ /* 0x000fc60000410000 */
[----:B-1----:R-:W-:Y:S01]  /*5040*/  @P2 FFMA.FTZ R5, R129, R96, R162 ;  /* 0x0000006081052223 */ /* 0x002fe200000100a2 */
[----:B------:R-:W-:Y:S01]  /*5050*/  @P2 ISETP.NE.AND P0, PT, R91, RZ, PT ;  /* 0x000000ff5b00220c */ /* 0x000fe20003f05270 */
[----:B------:R-:W-:-:S03]  /*5060*/  @P2 FMUL.FTZ R4, R129, R95 ;  /* 0x0000005f81042220 */ /* 0x000fc60000410000 */
[----:B------:R-:W-:Y:S02]  /*5070*/  @P2 FSEL R162, R96, R5, !P0 ;  /* 0x0000000560a22208 */ /* 0x000fe40004000000 */
        /* <DEDUP_REMOVED lines=10> */
.L_x_3234:
[----:B------:R-:W-:Y:S05]  /*5120*/  BSYNC.RECONVERGENT B0 ;  /* 0x0000000000007941 */ /* 0x000fea0003800200 */
.L_x_3233:
        /* <DEDUP_REMOVED lines=31> */
.L_x_3236:
[----:B------:R-:W-:Y:S05]  /*5320*/  BSYNC.RECONVERGENT B0 ;  /* 0x0000000000007941 */ /* 0x000fea0003800200 */
.L_x_3235:
[----:B------:R-:W-:Y:S01]  /*5330*/  ULEA UR15, UP0, UR18, UR15, 0x2 ;  /* 0x0000000f120f7291 */ /* 0x000fe2000f8010ff */
[----:B------:R-:W-:Y:S01]  /*5340*/  MOV R97, UR30 ;  /* 0x0000001e00617c02 */ /* 0x000fe20008000f00 */
        /* <DEDUP_REMOVED lines=37> */
[----:B-1----:R-:W-:Y:S01]  /*55a0*/  IADD3.X R4, PT, PT, R3, UR21, RZ, P0, !PT ;  /* 0x0000001503047c10 */ /* 0x002fe200087fe4ff */
[----:B------:R-:W-:-:S02]  /*55b0*/  UIADD3 UR8, UPT, UPT, UR8, 0x1, URZ ;  /* 0x0000000108087890 */ /* 0x000fc4000fffe0ff */
[----:B------:R-:W-:Y:S02]  /*55c0*/  UIADD3 UR9, UPT, UPT, UR9, 0x8, URZ ;  /* 0x0000000809097890 */ /* 0x000fe4000fffe0ff */
[----:B------:R-:W-:Y:S01]  /*55d0*/  UIADD3.X UR19, UPT, UPT, UR19, UR23, URZ, UP1, !UPT ;  /* 0x0000001713137290 */ /* 0x000fe20008ffe4ff */
[----:B------:R-:W-:Y:S11]  /*55e0*/  BRA.U UP0, `(.L_x_3237) ;  /* 0xffffffe9007c7547 */ /* 0x000ff6000b83ffff */
.L_x_3232:
[----:B------:R-:W-:Y:S01]  /*55f0*/  BAR.SYNC.DEFER_BLOCKING 0x0 ;  /* 0x0000000000007b1d */ /* 0x000fe20000010000 */
[C---:B------:R-:W-:Y:S01]  /*5600*/  ISETP.NE.AND P0, PT, R94.reuse, RZ, PT ;  /* 0x000000ff5e00720c */ /* 0x040fe20003f05270 */
[----:B------:R-:W-:Y:S01]  /*5610*/  USHF.L.U32 UR12, UR6, 0xa, URZ ;  /* 0x0000000a060c7899 */ /* 0x000fe200080006ff */
[----:B------:R-:W-:Y:S01]  /*5620*/  SHF.L.U32 R2, R94, 0x4, RZ ;  /* 0x000000045e027819 */ /* 0x000fe200000006ff */
[----:B------:R-:W-:Y:S02]  /*5630*/  UIADD3 UR29, UP0, UPT, UR29, 0x1000, URZ ;  /* 0x000010001d1d7890 */ /* 0x000fe4000ff1e0ff */
[----:B------:R-:W1:Y:S01]  /*5640*/  LDCU.64 UR8, c[0x0][0x478] ;  /* 0x00008f00ff0877ac */ /* 0x000e620008000a00 */
[----:B------:R-:W-:Y:S02]  /*5650*/  LOP3.LUT R3, R2, 0x3e00, RZ, 0xc0, !PT ;  /* 0x00003e0002037812 */ /* 0x000fe400078ec0ff */
[----:B------:R-:W-:Y:S01]  /*5660*/  MOV R2, UR12 ;  /* 0x0000000c00027c02 */ /* 0x000fe20008000f00 */
[----:B------:R-:W-:Y:S01]  /*5670*/  UIADD3 UR6, UPT, UPT, UR6, 0x1, URZ ;  /* 0x0000000106067890 */ /* 0x000fe2000fffe0ff */
[----:B------:R-:W-:Y:S01]  /*5680*/  LOP3.LUT R21, R3, 0x1f, R94, 0xf8, !PT ;  /* 0x0000001f03157812 */ /* 0x000fe200078ef85e */
[----:B------:R-:W-:-:S02]  /*5690*/  UIADD3.X UR31, UPT, UPT, URZ, UR31, URZ, UP0, !UPT ;  /* 0x0000001fff1f7290 */ /* 0x000fc400087fe4ff */
[----:B------:R-:W2:Y:S01]  /*56a0*/  @!P0 LDC R0, c[0x0][0x388] ;  /* 0x0000e200ff008b82 */ /* 0x000ea20000000800 */
[C---:B------:R-:W-:Y:S01]  /*56b0*/  LOP3.LUT R25, R21.reuse, 0x20, RZ, 0xfc, !PT ;  /* 0x0000002015197812 */ /* 0x040fe200078efcff */
[----:B------:R-:W-:Y:S01]  /*56c0*/  UIADD3 UR34, UP1, UPT, UR34, 0x1000, URZ ;  /* 0x0000100022227890 */ /* 0x000fe2000ff3e0ff */
[----:B------:R-:W-:Y:S01]  /*56d0*/  LOP3.LUT R23, R21, 0x40, RZ, 0xfc, !PT ;  /* 0x0000004015177812 */ /* 0x000fe200078efcff */
[----:B------:R-:W-:Y:S02]  /*56e0*/  UIADD3 UR36, UP2, UPT, UR36, 0x1000, URZ ;  /* 0x0000100024247890 */ /* 0x000fe4000ff5e0ff */
[----:B------:R-:W-:Y:S02]  /*56f0*/  UIADD3.X UR35, UPT, UPT, URZ, UR35, URZ, UP1, !UPT ;  /* 0x00000023ff237290 */ /* 0x000fe40008ffe4ff */
[----:B------:R-:W-:Y:S01]  /*5700*/  UIADD3.X UR37, UPT, UPT, URZ, UR37, URZ, UP2, !UPT ;  /* 0x00000025ff257290 */ /* 0x000fe200097fe4ff */
[----:B------:R-:W-:Y:S04]  /*5710*/  STS [R73], R42 ;  /* 0x0000002a49007388 */ /* 0x000fe80000000800 */
        /* <DEDUP_REMOVED lines=15> */
[----:B------:R3:W-:Y:S01]  /*5810*/  STS [R60+0x3c], R27 ;  /* 0x00003c1b3c007388 */ /* 0x0007e20000000800 */
[----:B------:R-:W-:-:S03]  /*5820*/  NOP ;  /* 0x0000000000007918 */ /* 0x000fc60000000000 */
[----:B------:R-:W-:Y:S01]  /*5830*/  LDS R5, [R90] ;  /* 0x000000005a057984 */ /* 0x000fe20000000800 */
[C---:B--2---:R-:W-:Y:S02]  /*5840*/  LOP3.LUT R29, R21.reuse, 0xc0, RZ, 0xfc, !PT ;  /* 0x000000c0151d7812 */ /* 0x044fe400078efcff */
[C---:B---3--:R-:W-:Y:S01]  /*5850*/  LOP3.LUT R27, R21.reuse, 0xa0, RZ, 0xfc, !PT ;  /* 0x000000a0151b7812 */ /* 0x048fe200078efcff */
        /* <DEDUP_REMOVED lines=26> */
[----:B------:R-:W-:Y:S02]  /*5a00*/  ISETP.GE.AND P0, PT, R23, R0, PT ;  /* 0x000000001700720c */ /* 0x000fe40003f06270 */
[----:B------:R-:W-:-:S02]  /*5a10*/  LOP3.LUT R25, R21, 0x60, RZ, 0xfc, !PT ;  /* 0x0000006015197812 */ /* 0x000fc400078efcff */
[----:B------:R-:W-:Y:S02]  /*5a20*/  LOP3.LUT R23, R21, 0x80, RZ, 0xfc, !PT ;  /* 0x0000008015177812 */ /* 0x000fe400078efcff */
[-C--:B------:R-:W-:Y:S02]  /*5a30*/  ISETP.GE.AND P4, PT, R25, R0.reuse, PT ;  /* 0x000000001900720c */ /* 0x080fe40003f86270 */
[-C--:B------:R-:W-:Y:S01]  /*5a40*/  ISETP.GE.AND P6, PT, R23, R0.reuse, PT ;  /* 0x000000001700720c */ /* 0x080fe20003fc6270 */
[----:B------:R0:W-:Y:S01]  /*5a50*/  @!P2 STG.E desc[UR32][R2.64], R5 ;  /* 0x000000050200a986 */ /* 0x0001e2000c101920 */
[C---:B------:R-:W-:Y:S02]  /*5a60*/  LOP3.LUT R23, R21.reuse, 0xe0, RZ, 0xfc, !PT ;  /* 0x000000e015177812 */ /* 0x040fe400078efcff */
[----:B------:R-:W-:Y:S01]  /*5a70*/  LOP3.LUT R25, R21, 0x100, RZ, 0xfc, !PT ;  /* 0x0000010015197812 */ /* 0x000fe200078efcff */
[----:B------:R-:W-:Y:S01]  /*5a80*/  @!P1 STG.E desc[UR32][R2.64+0x80], R89 ;  /* 0x0000805902009986 */ /* 0x000fe2000c101920 */
[----:B------:R-:W-:-:S02]  /*5a90*/  ISETP.GE.AND P5, PT, R27, R0, PT ;  /* 0x000000001b00720c */ /* 0x000fc40003fa6270 */
        /* <DEDUP_REMOVED lines=9> */
[C---:B------:R-:W-:Y:S01]  /*5b30*/  LOP3.LUT R25, R21.reuse, 0x160, RZ, 0xfc, !PT ;  /* 0x0000016015197812 */ /* 0x040fe200078efcff */
[----:B------:R2:W-:Y:S01]  /*5b40*/  @!P5 STG.E desc[UR32][R2.64+0x280], R85 ;  /* 0x000280550200d986 */ /* 0x0005e2000c101920 */
[C---:B------:R-:W-:Y:S02]  /*5b50*/  LOP3.LUT R23, R21.reuse, 0x180, RZ, 0xfc, !PT ;  /* 0x0000018015177812 */ /* 0x040fe400078efcff */
[C---:B0-----:R-:W-:Y:S01]  /*5b60*/  LOP3.LUT R5, R21.reuse, 0x1a0, RZ, 0xfc, !PT ;  /* 0x000001a015057812 */ /* 0x041fe200078efcff */
[----:B------:R2:W-:Y:S01]  /*5b70*/  @!P3 STG.E desc[UR32][R2.64+0x300], R11 ;  /* 0x0003000b0200b986 */ /* 0x0005e2000c101920 */
[C---:B-1----:R-:W-:Y:S02]  /*5b80*/  LOP3.LUT R7, R21.reuse, 0x1c0, RZ, 0xfc, !PT ;  /* 0x000001c015077812 */ /* 0x042fe400078efcff */
[----:B------:R-:W-:Y:S01]  /*5b90*/  LOP3.LUT R21, R21, 0x1e0, RZ, 0xfc, !PT ;  /* 0x000001e015157812 */ /* 0x000fe200078efcff */
[----:B------:R2:W-:Y:S01]  /*5ba0*/  @!P2 STG.E desc[UR32][R2.64+0x380], R83 ;  /* 0x000380530200a986 */ /* 0x0005e2000c101920 */
[----:B------:R-:W-:-:S02]  /*5bb0*/  ISETP.GE.AND P0, PT, R27, R0, PT ;  /* 0x000000001b00720c */ /* 0x000fc40003f06270 */
[-C--:B------:R-:W-:Y:S01]  /*5bc0*/  ISETP.GE.AND P6, PT, R25, R0.reuse, PT ;  /* 0x000000001900720c */ /* 0x080fe20003fc6270 */
[----:B------:R2:W-:Y:S01]  /*5bd0*/  @!P1 STG.E desc[UR32][R2.64+0x400], R13 ;  /* 0x0004000d02009986 */ /* 0x0005e2000c101920 */
[-C--:B------:R-:W-:Y:S02]  /*5be0*/  ISETP.GE.AND P5, PT, R23, R0.reuse, PT ;  /* 0x000000001700720c */ /* 0x080fe40003fa6270 */
[-C--:B------:R-:W-:Y:S01]  /*5bf0*/  ISETP.GE.AND P3, PT, R5, R0.reuse, PT ;  /* 0x000000000500720c */ /* 0x080fe20003f66270 */
[----:B------:R2:W-:Y:S01]  /*5c00*/  @!P4 STG.E desc[UR32][R2.64+0x500], R15 ;  /* 0x0005000f0200c986 */ /* 0x0005e2000c101920 */
[-C--:B------:R-:W-:Y:S02]  /*5c10*/  ISETP.GE.AND P2, PT, R7, R0.reuse, PT ;  /* 0x000000000700720c */ /* 0x080fe40003f46270 */
[----:B------:R-:W-:-:S03]  /*5c20*/  ISETP.GE.AND P1, PT, R21, R0, PT ;  /* 0x000000001500720c */ /* 0x000fc60003f26270 */
        /* <DEDUP_REMOVED lines=8> */
.L_x_3239:
        /* <DEDUP_REMOVED lines=13> */
.L_x_5042:


//--------------------- .text._Z25selective_scan_fwd_kernelI32Selective_Scan_fwd_kernel_traitsILi64ELi16ELi1ELb0ELb0ELb1ELb1EffEEv13SSMParamsBase --------------------------
	.section	.text._Z25selective_scan_fwd_kernelI32Selective_Scan_fwd_kernel_traitsILi64ELi16ELi1ELb0ELb0ELb1ELb1EffEEv13SSMParamsBase,"ax",@progbits
	.align	128
        .global         _Z25selective_scan_fwd_kernelI32Selective_Scan_fwd_kernel_traitsILi64ELi16ELi1ELb0ELb0ELb1ELb1EffEEv13SSMParamsBase
        .type           _Z25selective_scan_fwd_kernelI32Selective_Scan_fwd_kernel_traitsILi64ELi16ELi1ELb0ELb0ELb1ELb1EffEEv13SSMParamsBase,@function
        .size           _Z25selective_scan_fwd_kernelI32Selective_Scan_fwd_kernel_traitsILi64ELi16ELi1ELb0ELb0ELb1ELb1EffEEv13SSMParamsBase,(.L_x_5043 - _Z25selective_scan_fwd_kernelI32Selective_Scan_fwd_kernel_traitsILi64ELi16ELi1ELb0ELb0ELb1ELb1EffEEv13SSMParamsBase)
        .other          _Z25selective_scan_fwd_kernelI32Selective_Scan_fwd_kernel_traitsILi64ELi16ELi1ELb0ELb0ELb1ELb1EffEEv13SSMParamsBase,@"STO_CUDA_ENTRY STV_DEFAULT"
_Z25selective_scan_fwd_kernelI32Selective_Scan_fwd_kernel_traitsILi64ELi16ELi1ELb0ELb0ELb1ELb1EffEEv13SSMParamsBase:
.text._Z25selective_scan_fwd_kernelI32Selective_Scan_fwd_kernel_traitsILi64ELi16ELi1ELb0ELb0ELb1ELb1EffEEv13SSMParamsBase:
        /* <DEDUP_REMOVED lines=64> */
[----:B------:R-:W-:Y:S01]  /*0400*/  UIMAD UR13, UR27, UR17, UR21 ;  /* 0x000000111b0d72a4 */ /* 0x000fe2000f8e0215 */
[----:B------:R-:W2:Y:S01]  /*0410*/  LDCU UR21, c[0x0][0x384] ;  /* 0x00007080ff1577ac */ /* 0x000ea20008000800 */
[----:B------:R-:W-:Y:S02]  /*0420*/  @!UP1 UIADD3 UR16, UPT, UPT, -UR16, URZ, URZ ;  /* 0x000000ff10109290 */ /* 0x000fe4000fffe1ff */
[----:B------:R-:W-:Y:S01]  /*0430*/  @!UP0 ULOP3.LUT UR16, URZ, UR32, URZ, 0x33, !UPT ;  /* 0x00000020ff108292 */ /* 0x000fe2000f8e33ff */
[----:B------:R-:W-:Y:S01]  /*0440*/  UMOV UR11, UR12 ;  /* 0x0000000c000b7c82 */ /* 0x000fe20008000000 */
[----:B------:R-:W-:Y:S01]  /*0450*/  UMOV UR12, UR20 ;  /* 0x00000014000c7c82 */ /* 0x000fe20008000000 */
[----:B------:R-:W-:Y:S02]  /*0460*/  UIMAD.WIDE.U32 UR10, UR26, UR14, UR10 ;  /* 0x0000000e1a0a72a5 */ /* 0x000fe4000f8e000a */
[----:B------:R-:W-:-:S02]  /*0470*/  USHF.R.S32.HI UR14, URZ, 0x1f, UR16 ;  /* 0x0000001fff0e7899 */ /* 0x000fc40008011410 */
[----:B------:R-:W-:Y:S02]  /*0480*/  UIMAD.WIDE.U32 UR12, UR26, UR18, UR12 ;  /* 0x000000121a0c72a5 */ /* 0x000fe4000f8e000c */
[----:B------:R-:W-:Y:S02]  /*0490*/  UIMAD UR20, UR26, UR15, UR11 ;  /* 0x0000000f1a1472a4 */ /* 0x000fe4000f8e020b */
[----:B------:R-:W-:Y:S02]  /*04a0*/  UIMAD UR11, UR14, UR30, URZ ;  /* 0x0000001e0e0b72a4 */ /* 0x000fe4000f8e02ff */
[----:B------:R-:W-:Y:S02]  /*04b0*/  UIMAD UR17, UR26, UR19, UR13 ;  /* 0x000000131a1172a4 */ /* 0x000fe4000f8e020d */
[----:B-1----:R-:W-:Y:S01]  /*04c0*/  ULEA UR13, UP0, UR10, UR4, 0x2 ;  /* 0x000000040a0d7291 */ /* 0x002fe2000f8010ff */
[----:B------:R-:W-:Y:S01]  /*04d0*/  UMOV UR14, UR22 ;  /* 0x00000016000e7c82 */ /* 0x000fe20008000000 */
[----:B------:R-:W-:Y:S01]  /*04e0*/  UMOV UR15, UR28 ;  /* 0x0000001c000f7c82 */ /* 0x000fe20008000000 */
[----:B------:R-:W-:Y:S01]  /*04f0*/  UIMAD UR19, UR16, UR31, UR11 ;  /* 0x0000001f101372a4 */ /* 0x000fe2000f8e020b */
[----:B0-----:R-:W-:Y:S01]  /*0500*/  SHF.L.U32 R0, R95, 0x4, RZ ;  /* 0x000000045f007819 */ /* 0x001fe200000006ff */
[----:B------:R-:W-:-:S02]  /*0510*/  UIMAD.WIDE.U32 UR14, UR16, UR30, UR14 ;  /* 0x0000001e100e72a5 */ /* 0x000fc4000f8e000e */
[----:B------:R-:W-:Y:S01]  /*0520*/  ULEA.HI.X UR16, UR10, UR5, UR20, 0x2, UP0 ;  /* 0x000000050a107291 */ /* 0x000fe200080f1414 */
[----:B------:R-:W-:Y:S01]  /*0530*/  LOP3.LUT R0, R0, 0x3e00, RZ, 0xc0, !PT ;  /* 0x00003e0000007812 */ /* 0x000fe200078ec0ff */
[----:B--2---:R-:W-:Y:S02]  /*0540*/  UIMAD UR5, UR27, UR21, UR26 ;  /* 0x000000151b0572a4 */ /* 0x004fe4000f8e021a */
[----:B------:R-:W-:Y:S01]  /*0550*/  ULEA UR11, UP1, UR12, UR6, 0x2 ;  /* 0x000000060c0b7291 */ /* 0x000fe2000f8210ff */
[----:B------:R-:W-:Y:S01]  /*0560*/  LOP3.LUT R0, R0, 0x1f, R95, 0xf8, !PT ;  /* 0x0000001f00007812 */ /* 0x000fe200078ef85f */
[----:B------:R-:W0:Y:S02]  /*0570*/  LDCU UR22, c[0x0][0x38c] ;  /* 0x00007180ff1677ac */ /* 0x000e240008000800 */
[----:B------:R-:W-:Y:S02]  /*0580*/  ULEA.HI.X UR17, UR12, UR7, UR17, 0x2, UP1 ;  /* 0x000000070c117291 */ /* 0x000fe400088f1411 */
[----:B------:R-:W-:Y:S01]  /*0590*/  IMAD.SHL.U32 R94, R0, 0x4, RZ ;  /* 0x00000004005e7824 */ /* 0x000fe200078e00ff */
[----:B------:R-:W-:Y:S01]  /*05a0*/  UIMAD UR7, UR5, UR29, URZ ;  /* 0x0000001d050772a4 */ /* 0x000fe2000f8e02ff */
[----:B------:R-:W-:-:S02]  /*05b0*/  UMOV UR4, URZ ;  /* 0x000000ff00047c82 */ /* 0x000fc40008000000 */
[----:B------:R-:W-:Y:S01]  /*05c0*/  UMOV UR5, URZ ;  /* 0x000000ff00057c82 */ /* 0x000fe20008000000 */
[----:B-----5:R-:W-:Y:S01]  /*05d0*/  @P0 R2UR UR4, R2 ;  /* 0x00000000020402ca */ /* 0x020fe200000e0000 */
[----:B------:R-:W-:Y:S01]  /*05e0*/  ULEA UR18, UP2, UR14, UR8, 0x2 ;  /* 0x000000080e127291 */ /* 0x000fe2000f8410ff */
[----:B------:R-:W-:Y:S01]  /*05f0*/  @P1 R2UR UR5, R4 ;  /* 0x00000000040512ca */ /* 0x000fe200000e0000 */
[----:B------:R-:W-:Y:S01]  /*0600*/  UIADD3 UR19, UPT, UPT, UR15, UR19, URZ ;  /* 0x000000130f137290 */ /* 0x000fe2000fffe0ff */
[----:B------:R-:W-:Y:S01]  /*0610*/  UMOV UR10, UR13 ;  /* 0x0000000d000a7c82 */ /* 0x000fe20008000000 */
[----:B------:R-:W-:Y:S02]  /*0620*/  UMOV UR6, URZ ;  /* 0x000000ff00067c82 */ /* 0x000fe40008000000 */
[----:B------:R-:W-:Y:S02]  /*0630*/  ULEA.HI.X UR19, UR14, UR9, UR19, 0x2, UP2 ;  /* 0x000000090e137291 */ /* 0x000fe400090f1413 */
[----:B0-----:R-:W-:-:S12]  /*0640*/  UIMAD UR7, UR7, UR22, URZ ;  /* 0x00000016070772a4 */ /* 0x001fd8000f8e02ff */
.L_x_3278:
[----:B0-----:R-:W0:Y:S01]  /*0650*/  LDCU UR20, c[0x0][0x388] ;  /* 0x00007100ff1477ac */ /* 0x001e220008000800 */
[----:B------:R-:W-:Y:S02]  /*0660*/  SHF.L.U32 R156, R95, 0x4, RZ ;  /* 0x000000045f9c7819 */ /* 0x000fe400000006ff */
[----:B------:R-:W-:Y:S02]  /*0670*/  CS2R R6, SRZ ;  /* 0x0000000000067805 */ /* 0x000fe4000001ff00 */
[----:B------:R-:W-:Y:S01]  /*0680*/  IADD3 R4, P0, PT, R94, UR10, RZ ;  /* 0x0000000a5e047c10 */ /* 0x000fe2000ff1e0ff */
[----:B------:R-:W-:Y:S01]  /*0690*/  USHF.L.U32 UR8, UR6, 0xa, URZ ;  /* 0x0000000a06087899 */ /* 0x000fe200080006ff */
[----:B------:R-:W-:Y:S02]  /*06a0*/  LOP3.LUT R20, R156, 0x3e00, RZ, 0xc0, !PT ;  /* 0x00003e009c147812 */ /* 0x000fe400078ec0ff */
[----:B------:R-:W-:Y:S02]  /*06b0*/  CS2R R10, SRZ ;  /* 0x00000000000a7805 */ /* 0x000fe4000001ff00 */
[----:B------:R-:W-:-:S02]  /*06c0*/  IADD3.X R5, PT, PT, RZ, UR16, RZ, P0, !PT ;  /* 0x00000010ff057c10 */ /* 0x000fc400087fe4ff */
[----:B------:R-:W-:Y:S02]  /*06d0*/  CS2R R14, SRZ ;  /* 0x00000000000e7805 */ /* 0x000fe4000001ff00 */
[----:B------:R-:W-:Y:S02]  /*06e0*/  LOP3.LUT R22, R20, 0x1f, R95, 0xf8, !PT ;  /* 0x0000001f14167812 */ /* 0x000fe400078ef85f */
[----:B------:R-:W-:Y:S01]  /*06f0*/  CS2R R12, SRZ ;  /* 0x00000000000c7805 */ /* 0x000fe2000001ff00 */
[----:B------:R-:W-:Y:S01]  /*0700*/  IMAD.MOV.U32 R0, RZ, RZ, RZ ;  /* 0x000000ffff007224 */ /* 0x000fe200078e00ff */
[----:B------:R-:W-:Y:S02]  /*0710*/  CS2R R8, SRZ ;  /* 0x0000000000087805 */ /* 0x000fe4000001ff00 */
[C---:B------:R-:W-:Y:S01]  /*0720*/  LOP3.LUT R149, R22.reuse, 0xe0, RZ, 0xfc, !PT ;  /* 0x000000e016957812 */ /* 0x040fe200078efcff */
[C---:B------:R-:W-:Y:S01]  /*0730*/  IMAD.SHL.U32 R94, R22.reuse, 0x4, RZ ;  /* 0x00000004165e7824 */ /* 0x040fe200078e00ff */
[----:B------:R-:W-:-:S02]  /*0740*/  LOP3.LUT R148, R22, 0x100, RZ, 0xfc, !PT ;  /* 0x0000010016947812 */ /* 0x000fc400078efcff */
[----:B------:R-:W-:Y:S02]  /*0750*/  CS2R R16, SRZ ;  /* 0x0000000000107805 */ /* 0x000fe4000001ff00 */
[----:B------:R-:W-:Y:S01]  /*0760*/  LOP3.LUT R150, R22, 0xc0, RZ, 0xfc, !PT ;  /* 0x000000c016967812 */ /* 0x000fe200078efcff */
[----:B0-----:R-:W-:Y:S01]  /*0770*/  UIADD3 UR20, UPT, UPT, -UR8, UR20, URZ ;  /* 0x0000001408147290 */ /* 0x001fe2000fffe1ff */
[----:B------:R-:W-:Y:S02]  /*0780*/  IADD3 R2, P0, PT, R94, UR11, RZ ;  /* 0x0000000b5e027c10 */ /* 0x000fe4000ff1e0ff */
[----:B------:R-:W-:Y:S02]  /*0790*/  CS2R R18, SRZ ;  /* 0x0000000000127805 */ /* 0x000fe4000001ff00 */
[----:B------:R-:W-:Y:S02]  /*07a0*/  LOP3.LUT R155, R22, 0x20, RZ, 0xfc, !PT ;  /* 0x00000020169b7812 */ /* 0x000fe400078efcff */
[----:B------:R-:W-:-:S02]  /*07b0*/  IADD3.X R3, PT, PT, RZ, UR17, RZ, P0, !PT ;  /* 0x00000011ff037c10 */ /* 0x000fc400087fe4ff */
[C---:B------:R-:W-:Y:S01]  /*07c0*/  ISETP.GE.AND P0, PT, R22.reuse, UR20, PT ;  /* 0x0000001416007c0c */ /* 0x040fe2000bf06270 */
[----:B------:R-:W-:Y:S01]  /*07d0*/  BAR.SYNC.DEFER_BLOCKING 0x0 ;  /* 0x0000000000007b1d */ /* 0x000fe20000010000 */
[C---:B------:R-:W-:Y:S02]  /*07e0*/  LOP3.LUT R151, R22.reuse, 0xa0, RZ, 0xfc, !PT ;  /* 0x000000a016977812 */ /* 0x040fe400078efcff */
[C---:B------:R-:W-:Y:S02]  /*07f0*/  LOP3.LUT R154, R22.reuse, 0x40, RZ, 0xfc, !PT ;  /* 0x00000040169a7812 */ /* 0x040fe400078efcff */
[----:B------:R-:W-:Y:S02]  /*0800*/  LOP3.LUT R152, R22, 0x80, RZ, 0xfc, !PT ;  /* 0x0000008016987812 */ /* 0x000fe400078efcff */
[----:B------:R-:W-:Y:S02]  /*0810*/  ISETP.GE.AND P1, PT, R150, UR20, PT ;  /* 0x0000001496007c0c */ /* 0x000fe4000bf26270 */
[----:B------:R-:W-:-:S02]  /*0820*/  LOP3.LUT R153, R22, 0x60, RZ, 0xfc, !PT ;  /* 0x0000006016997812 */ /* 0x000fc400078efcff */
[----:B------:R-:W-:Y:S02]  /*0830*/  ISETP.GE.AND P6, PT, R155, UR20, PT ;  /* 0x000000149b007c0c */ /* 0x000fe4000bfc6270 */
[----:B------:R-:W-:Y:S02]  /*0840*/  ISETP.GE.AND P2, PT, R151, UR20, PT ;  /* 0x0000001497007c0c */ /* 0x000fe4000bf46270 */
[----:B------:R-:W-:Y:S02]  /*0850*/  ISETP.GE.AND P5, PT, R154, UR20, PT ;  /* 0x000000149a007c0c */ /* 0x000fe4000bfa6270 */
[----:B------:R-:W-:Y:S02]  /*0860*/  ISETP.GE.AND P3, PT, R152, UR20, PT ;  /* 0x0000001498007c0c */ /* 0x000fe4000bf66270 */
[----:B------:R-:W-:Y:S02]  /*0870*/  ISETP.GE.AND P4, PT, R153, UR20, PT ;  /* 0x0000001499007c0c */ /* 0x000fe4000bf86270 */
[----:B------:R-:W-:-:S02]  /*0880*/  LOP3.LUT R147, R22, 0x120, RZ, 0xfc, !PT ;  /* 0x0000012016937812 */ /* 0x000fc400078efcff */
[C---:B------:R-:W-:Y:S01]  /*0890*/  LOP3.LUT R146, R22.reuse, 0x140, RZ, 0xfc, !PT ;  /* 0x0000014016927812 */ /* 0x040fe200078efcff */
[----:B------:R-:W2:Y:S01]  /*08a0*/  @!P0 LDG.E R7, desc[UR24][R4.64] ;  /* 0x0000001804078981 */ /* 0x000ea2000c1e1900 */
[----:B------:R-:W-:Y:S02]  /*08b0*/  ISETP.GE.AND P0, PT, R149, UR20, PT ;  /* 0x0000001495007c0c */ /* 0x000fe4000bf06270 */
[C---:B------:R-:W-:Y:S01]  /*08c0*/  LOP3.LUT R145, R22.reuse, 0x160, RZ, 0xfc, !PT ;  /* 0x0000016016917812 */ /* 0x040fe200078efcff */
[----:B------:R-:W3:Y:S01]  /*08d0*/  @!P1 LDG.E R13, desc[UR24][R4.64+0x300] ;  /* 0x00030018040d9981 */ /* 0x000ee2000c1e1900 */
[C---:B------:R-:W-:Y:S02]  /*08e0*/  LOP3.LUT R144, R22.reuse, 0x180, RZ, 0xfc, !PT ;  /* 0x0000018016907812 */ /* 0x040fe400078efcff */
[----:B------:R-:W-:Y:S01]  /*08f0*/  LOP3.LUT R143, R22, 0x1a0, RZ, 0xfc, !PT ;  /* 0x000001a0168f7812 */ /* 0x000fe200078efcff */
[----:B------:R-:W4:Y:S04]  /*0900*/  @!P6 LDG.E R0, desc[UR24][R4.64+0x80] ;  /* 0x000080180400e981 */ /* 0x000f28000c1e1900 */
[----:B------:R-:W5:Y:S04]  /*0910*/  @!P2 LDG.E R8, desc[UR24][R4.64+0x280] ;  /* 0x000280180408a981 */ /* 0x000f68000c1e1900 */
[----:B------:R-:W3:Y:S01]  /*0920*/  @!P0 LDG.E R10, desc[UR24][R4.64+0x380] ;  /* 0x00038018040a8981 */ /* 0x000ee2000c1e1900 */
[----:B------:R-:W-:-:S02]  /*0930*/  ISETP.GE.AND P0, PT, R148, UR20, PT ;  /* 0x0000001494007c0c */ /* 0x000fc4000bf06270 */
[----:B------:R-:W-:Y:S01]  /*0940*/  ISETP.GE.AND P1, PT, R146, UR20, PT ;  /* 0x0000001492007c0c */ /* 0x000fe2000bf26270 */
[----:B------:R-:W5:Y:S01]  /*0950*/  @!P5 LDG.E R9, desc[UR24][R4.64+0x100] ;  /* 0x000100180409d981 */ /* 0x000f62000c1e1900 */
[----:B------:R-:W-:-:S03]  /*0960*/  ISETP.GE.AND P2, PT, R145, UR20, PT ;  /* 0x0000001491007c0c */ /* 0x000fc6000bf46270 */
[----:B------:R-:W3:Y:S01]  /*0970*/  @!P3 LDG.E R11, desc[UR24][R4.64+0x200] ;  /* 0x00020018040bb981 */ /* 0x000ee2000c1e1900 */
[----:B------:R-:W-:-:S03]  /*0980*/  ISETP.GE.AND P3, PT, R144, UR20, PT ;  /* 0x0000001490007c0c */ /* 0x000fc6000bf66270 */
[----:B------:R-:W3:Y:S04]  /*0990*/  @!P4 LDG.E R6, desc[UR24][R4.64+0x180] ;  /* 0x000180180406c981 */ /* 0x000ee8000c1e1900 */
[----:B------:R-:W3:Y:S01]  /*09a0*/  @!P0 LDG.E R15, desc[UR24][R4.64+0x400] ;  /* 0x00040018040f8981 */ /* 0x000ee2000c1e1900 */
[----:B------:R-:W-:Y:S02]  /*09b0*/  ISETP.GE.AND P0, PT, R147, UR20, PT ;  /* 0x0000001493007c0c */ /* 0x000fe4000bf06270 */
[C---:B------:R-:W-:Y:S01]  /*09c0*/  LOP3.LUT R93, R22.reuse, 0x1c0, RZ, 0xfc, !PT ;  /* 0x000001c0165d7812 */ /* 0x040fe200078efcff */
[----:B------:R-:W3:Y:S01]  /*09d0*/  @!P1 LDG.E R17, desc[UR24][R4.64+0x500] ;  /* 0x0005001804119981 */ /* 0x000ee2000c1e1900 */
[----:B------:R-:W-:Y:S02]  /*09e0*/  LOP3.LUT R92, R22, 0x1e0, RZ, 0xfc, !PT ;  /* 0x000001e0165c7812 */ /* 0x000fe400078efcff */
[----:B------:R-:W-:Y:S01]  /*09f0*/  ISETP.GE.AND P4, PT, R143, UR20, PT ;  /* 0x000000148f007c0c */ /* 0x000fe2000bf86270 */
[----:B------:R-:W3:Y:S01]  /*0a00*/  @!P2 LDG.E R14, desc[UR24][R4.64+0x580] ;  /* 0x00058018040ea981 */ /* 0x000ee2000c1e1900 */
[----:B------:R-:W-:-:S02]  /*0a10*/  ISETP.GE.AND P5, PT, R93, UR20, PT ;  /* 0x000000145d007c0c */ /* 0x000fc4000bfa6270 */
[----:B------:R-:W-:Y:S01]  /*0a20*/  ISETP.GE.AND P6, PT, R92, UR20, PT ;  /* 0x000000145c007c0c */ /* 0x000fe2000bfc6270 */
[----:B------:R-:W3:Y:S04]  /*0a30*/  @!P3 LDG.E R19, desc[UR24][R4.64+0x600] ;  /* 0x000600180413b981 */ /* 0x000ee8000c1e1900 */
[----:B------:R-:W3:Y:S01]  /*0a40*/  @!P0 LDG.E R12, desc[UR24][R4.64+0x480] ;  /* 0x00048018040c8981 */ /* 0x000ee2000c1e1900 */
[----:B------:R-:W-:-:S03]  /*0a50*/  IMAD.MOV.U32 R21, RZ, RZ, RZ ;  /* 0x000000ffff157224 */ /* 0x000fc600078e00ff */
[----:B------:R-:W3:Y:S04]  /*0a60*/  @!P4 LDG.E R16, desc[UR24][R4.64+0x680] ;  /* 0x000680180410c981 */ /* 0x000ee8000c1e1900 */
[----:B------:R-:W3:Y:S04]  /*0a70*/  @!P5 LDG.E R21, desc[UR24][R4.64+0x700] ;  /* 0x000700180415d981 */ /* 0x000ee8000c1e1900 */
[----:B------:R0:W3:Y:S01]  /*0a80*/  @!P6 LDG.E R18, desc[UR24][R4.64+0x780] ;  /* 0x000780180412e981 */ /* 0x0000e2000c1e1900 */
        /* <DEDUP_REMOVED lines=45> */
[----:B------:R-:W-:Y:S01]  /*0d60*/  IMAD.MOV.U32 R23, RZ, RZ, RZ ;  /* 0x000000ffff177224 */ /* 0x000fe200078e00ff */
[----:B------:R-:W-:Y:S02]  /*0d70*/  P2R R30, PR, RZ, 0x2 ;  /* 0x00000002ff1e7803 */ /* 0x000fe40000000000 */
[----:B------:R-:W-:Y:S02]  /*0d80*/  ISETP.GE.AND P1, PT, R155, UR20, PT ;  /* 0x000000149b007c0c */ /* 0x000fe4000bf26270 */
[----:B------:R-:W-:Y:S01]  /*0d90*/  CS2R R24, SRZ ;  /* 0x0000000000187805 */ /* 0x000fe2000001ff00 */
[----:B--2---:R0:W-:Y:S04]  /*0da0*/  STS [R90], R7 ;  /* 0x000000075a007388 */ /* 0x0041e80000000800 */
[----:B----4-:R-:W-:Y:S01]  /*0db0*/  STS [R89+0x80], R0 ;  /* 0x0000800059007388 */ /* 0x010fe20000000800 */
[----:B0-----:R-:W-:-:S05]  /*0dc0*/  VIADD R7, R20, 0x160 ;  /* 0x0000016014077836 */ /* 0x001fca0000000000 */
[----:B------:R-:W-:Y:S01]  /*0dd0*/  LEA.HI.SX32 R7, R7, R20, 0x1b ;  /* 0x0000001407077211 */ /* 0x000fe200078fdaff */
[----:B-----5:R0:W-:Y:S03]  /*0de0*/  STS [R88+0x100], R9 ;  /* 0x0001000958007388 */ /* 0x0201e60000000800 */
[----:B------:R-:W-:Y:S01]  /*0df0*/  LEA R79, R7, UR21, 0x2 ;  /* 0x00000015074f7c11 */ /* 0x000fe2000f8e10ff */
[----:B---3--:R-:W-:Y:S01]  /*0e00*/  STS [R87+0x180], R6 ;  /* 0x0001800657007388 */ /* 0x008fe20000000800 */
        /* <DEDUP_REMOVED lines=85> */
[----:B-1----:R-:W-:-:S04]  /*1360*/  HFMA2 R18, -RZ, RZ, 0, 0 ;  /* 0x00000000ff127431 */ /* 0x002fc800000001ff */
[----:B------:R-:W2:Y:S01]  /*1370*/  @!P0 LDG.E R23, desc[UR24][R2.64] ;  /* 0x0000001802178981 */ /* 0x000ea2000c1e1900 */
[----:B------:R-:W-:-:S03]  /*1380*/  ISETP.GE.AND P0, PT, R154, UR20, PT ;  /* 0x000000149a007c0c */ /* 0x000fc6000bf06270 */
[----:B------:R-:W3:Y:S01]  /*1390*/  @!P1 LDG.E R18, desc[UR24][R2.64+0x80] ;  /* 0x0000801802129981 */ /* 0x000ee2000c1e1900 */
[----:B------:R-:W-:-:S09]  /*13a0*/  ISETP.GE.AND P1, PT, R153, UR20, PT ;  /* 0x0000001499007c0c */ /* 0x000fd2000bf26270 */
        /* <DEDUP_REMOVED lines=8> */
[----:B------:R-:W-:Y:S01]  /*1430*/  ISETP.GE.AND P1, PT, R149, UR20, PT ;  /* 0x0000001495007c0c */ /* 0x000fe2000bf26270 */
[----:B------:R-:W-:-:S08]  /*1440*/  IMAD.MOV.U32 R29, RZ, RZ, RZ ;  /* 0x000000ffff1d7224 */ /* 0x000fd000078e00ff */
[----:B------:R-:W5:Y:S01]  /*1450*/  @!P0 LDG.E R27, desc[UR24][R2.64+0x300] ;  /* 0x00030018021b8981 */ /* 0x000f62000c1e1900 */
[----:B------:R-:W-:-:S03]  /*1460*/  ISETP.GE.AND P0, PT, R148, UR20, PT ;  /* 0x0000001494007c0c */ /* 0x000fc6000bf06270 */
[----:B------:R-:W5:Y:S01]  /*1470*/  @!P1 LDG.E R26, desc[UR24][R2.64+0x380] ;  /* 0x00038018021a9981 */ /* 0x000f62000c1e1900 */
[----:B------:R-:W-:-:S09]  /*1480*/  ISETP.NE.AND P1, PT, R30, RZ, PT ;  /* 0x000000ff1e00720c */ /* 0x000fd20003f25270 */
[----:B------:R-:W5:Y:S01]  /*1490*/  @!P0 LDG.E R29, desc[UR24][R2.64+0x400] ;  /* 0x00040018021d8981 */ /* 0x000f62000c1e1900 */
[----:B------:R-:W-:Y:S02]  /*14a0*/  ISETP.NE.AND P0, PT, R28, RZ, PT ;  /* 0x000000ff1c00720c */ /* 0x000fe40003f05270 */
[----:B------:R-:W-:Y:S02]  /*14b0*/  CS2R R30, SRZ ;  /* 0x00000000001e7805 */ /* 0x000fe4000001ff00 */
[----:B------:R-:W-:Y:S02]  /*14c0*/  MOV R28, RZ ;  /* 0x000000ff001c7202 */ /* 0x000fe40000000f00 */
[----:B------:R-:W-:Y:S02]  /*14d0*/  CS2R R32, SRZ ;  /* 0x0000000000207805 */ /* 0x000fe4000001ff00 */
[----:B------:R-:W-:Y:S01]  /*14e0*/  CS2R R34, SRZ ;  /* 0x0000000000227805 */ /* 0x000fe2000001ff00 */
        /* <DEDUP_REMOVED lines=88> */
.L_x_3241:
[----:B------:R-:W-:Y:S05]  /*1a70*/  BSYNC.RECONVERGENT B0 ;  /* 0x0000000000007941 */ /* 0x000fea0003800200 */
.L_x_3240:
        /* <DEDUP_REMOVED lines=34> */
.L_x_3243:
[----:B------:R-:W-:Y:S05]  /*1ca0*/  BSYNC.RECONVERGENT B0 ;  /* 0x0000000000007941 */ /* 0x000fea0003800200 */
.L_x_3242:
        /* <DEDUP_REMOVED lines=36> */
.L_x_3245:
[----:B------:R-:W-:Y:S05]  /*1ef0*/  BSYNC.RECONVERGENT B0 ;  /* 0x0000000000007941 */ /* 0x000fea0003800200 */
.L_x_3244:
        /* <DEDUP_REMOVED lines=34> */
.L_x_3247:
[----:B------:R-:W-:Y:S05]  /*2120*/  BSYNC.RECONVERGENT B0 ;  /* 0x0000000000007941 */ /* 0x000fea0003800200 */
.L_x_3246:
        /* <DEDUP_REMOVED lines=36> */
.L_x_3249:
[----:B------:R-:W-:Y:S05]  /*2370*/  BSYNC.RECONVERGENT B0 ;  /* 0x0000000000007941 */ /* 0x000fea0003800200 */
.L_x_3248:
        /* <DEDUP_REMOVED lines=34> */
.L_x_3251:
[----:B------:R-:W-:Y:S05]  /*25a0*/  BSYNC.RECONVERGENT B0 ;  /* 0x0000000000007941 */ /* 0x000fea0003800200 */
.L_x_3250:
        /* <DEDUP_REMOVED lines=36> */
.L_x_3253:
[----:B------:R-:W-:Y:S05]  /*27f0*/  BSYNC.RECONVERGENT B0 ;  /* 0x0000000000007941 */ /* 0x000fea0003800200 */
.L_x_3252:
        /* <DEDUP_REMOVED lines=34> */
.L_x_3255:
[----:B------:R-:W-:Y:S05]  /*2a20*/  BSYNC.RECONVERGENT B0 ;  /* 0x0000000000007941 */ /* 0x000fea0003800200 */
.L_x_3254:
        /* <DEDUP_REMOVED lines=36> */
.L_x_3257:
[----:B------:R-:W-:Y:S05]  /*2c70*/  BSYNC.RECONVERGENT B0 ;  /* 0x0000000000007941 */ /* 0x000fea0003800200 */
.L_x_3256:
        /* <DEDUP_REMOVED lines=34> */
.L_x_3259:
[----:B------:R-:W-:Y:S05]  /*2ea0*/  BSYNC.RECONVERGENT B0 ;  /* 0x0000000000007941 */ /* 0x000fea0003800200 */
.L_x_3258:
        /* <DEDUP_REMOVED lines=39> */
.L_x_3261:
[----:B------:R-:W-:Y:S05]  /*3120*/  BSYNC.RECONVERGENT B0 ;  /* 0x0000000000007941 */ /* 0x000fea0003800200 */
.L_x_3260:
        /* <DEDUP_REMOVED lines=32> */
.L_x_3263:
[----:B------:R-:W-:Y:S05]  /*3330*/  BSYNC.RECONVERGENT B0 ;  /* 0x0000000000007941 */ /* 0x000fea0003800200 */
.L_x_3262:
        /* <DEDUP_REMOVED lines=32> */
.L_x_3265:
[----:B------:R-:W-:Y:S05]  /*3540*/  BSYNC.RECONVERGENT B0 ;  /* 0x0000000000007941 */ /* 0x000fea0003800200 */
.L_x_3264:
        /* <DEDUP_REMOVED lines=32> */
.L_x_3267:
[----:B------:R-:W-:Y:S05]  /*3750*/  BSYNC.RECONVERGENT B0 ;  /* 0x0000000000007941 */ /* 0x000fea0003800200 */
.L_x_3266:
        /* <DEDUP_REMOVED lines=32> */
.L_x_3269:
[----:B------:R-:W-:Y:S05]  /*3960*/  BSYNC.RECONVERGENT B0 ;  /* 0x0000000000007941 */ /* 0x000fea0003800200 */
.L_x_3268:
        /* <DEDUP_REMOVED lines=32> */
.L_x_3271:
[----:B------:R-:W-:Y:S05]  /*3b70*/  BSYNC.RECONVERGENT B0 ;  /* 0x0000000000007941 */ /* 0x000fea0003800200 */
.L_x_3270:
        /* <DEDUP_REMOVED lines=24> */
[----:B------:R-:W1:Y:S01]  /*3d00*/  LDCU.64 UR28, c[0x0][0x448] ;  /* 0x00008900ff1c77ac */ /* 0x000e620008000a00 */
[----:B------:R-:W-:Y:S01]  /*3d10*/  FMUL.FTZ R22, R15, R54 ;  /* 0x000000360f167220 */ /* 0x000fe20000410000 */
[----:B------:R-:W-:Y:S01]  /*3d20*/  FMUL.FTZ R15, R6, R47 ;  /* 0x0000002f060f7220 */ /* 0x000fe20000410000 */
[----:B------:R-:W-:Y:S01]  /*3d30*/  IADD3 R6, P0, P2, R94, 0x400, R3 ;  /* 0x000004005e067810 */ /* 0x000fe20007a1e003 */
        /* <DEDUP_REMOVED lines=14> */
[----:B------:R-:W0:Y:S01]  /*3e20*/  LDCU.64 UR36, c[0x0][0x3c0] ;  /* 0x00007800ff2477ac */ /* 0x000e220008000a00 */
[----:B------:R-:W-:Y:S01]  /*3e30*/  FMUL.FTZ R13, R4, R45 ;  /* 0x0000002d040d7220 */ /* 0x000fe20000410000 */
[----:B------:R-:W-:Y:S01]  /*3e40*/  FMUL.FTZ R12, R5, R44 ;  /* 0x0000002c050c7220 */ /* 0x000fe20000410000 */
[----:B------:R-:W-:Y:S01]  /*3e50*/  FMUL.FTZ R0, R0, R43 ;  /* 0x0000002b00007220 */ /* 0x000fe20000410000 */
[----:B------:R-:W5:Y:S01]  /*3e60*/  LDCU.64 UR38, c[0x0][0x3e0] ;  /* 0x00007c00ff2677ac */ /* 0x000f620008000a00 */
[----:B------:R-:W-:Y:S01]  /*3e70*/  IADD3.X R7, PT, PT, RZ, UR19, RZ, P0, P2 ;  /* 0x00000013ff077c10 */ /* 0x000fe200087e44ff */
[----:B------:R-:W-:-:S02]  /*3e80*/  UIMAD UR22, UR26, UR15, UR9 ;  /* 0x0000000f1a1672a4 */ /* 0x000fc4000f8e0209 */
[----:B-1----:R-:W-:Y:S02]  /*3e90*/  ULEA UR15, UP0, UR8, UR28, 0x2 ;  /* 0x0000001c080f7291 */ /* 0x002fe4000f8010ff */
[----:B--2---:R-:W-:Y:S02]  /*3ea0*/  UIMAD.WIDE.U32 UR12, UR26, UR30, URZ ;  /* 0x0000001e1a0c72a5 */ /* 0x004fe4000f8e00ff */
[----:B------:R-:W-:Y:S02]  /*3eb0*/  ULEA.HI.X UR22, UR8, UR29, UR22, 0x2, UP0 ;  /* 0x0000001d08167291 */ /* 0x000fe400080f1416 */
[----:B------:R-:W-:Y:S02]  /*3ec0*/  UISETP.LT.AND UP0, UPT, UR23, 0x1, UPT ;  /* 0x000000011700788c */ /* 0x000fe4000bf01270 */
[----:B------:R-:W-:Y:S02]  /*3ed0*/  UIMAD UR31, UR26, UR31, UR13 ;  /* 0x0000001f1a1f72a4 */ /* 0x000fe4000f8e020d */
[----:B---3--:R-:W-:-:S02]  /*3ee0*/  ULEA UR13, UP1, UR12, UR32, 0x2 ;  /* 0x000000200c0d7291 */ /* 0x008fc4000f8210ff */
[----:B------:R-:W-:Y:S02]  /*3ef0*/  USEL UR8, UR23, 0x1, !UP0 ;  /* 0x0000000117087887 */ /* 0x000fe4000c000000 */
[----:B------:R-:W-:Y:S02]  /*3f00*/  UIMAD UR30, UR6, UR23, URZ ;  /* 0x00000017061e72a4 */ /* 0x000fe4000f8e02ff */
[----:B------:R-:W-:Y:S02]  /*3f10*/  ULEA.HI.X UR14, UR12, UR33, UR31, 0x2, UP1 ;  /* 0x000000210c0e7291 */ /* 0x000fe400088f141f */
[----:B------:R-:W-:Y:S01]  /*3f20*/  UIADD3 UR9, UPT, UPT, UR21, 0x10b0, URZ ;  /* 0x000010b015097890 */ /* 0x000fe2000fffe0ff */
[----:B------:R-:W1:Y:S01]  /*3f30*/  LDCU.64 UR40, c[0x0][0x480] ;  /* 0x00009000ff2877ac */ /* 0x000e620008000a00 */
[----:B----4-:R-:W-:Y:S02]  /*3f40*/  USHF.L.U64.HI UR29, UR34, 0x2, UR35 ;  /* 0x00000002221d7899 */ /* 0x010fe40008010223 */
[----:B0-----:R-:W-:-:S02]  /*3f50*/  USHF.L.U64.HI UR28, UR36, 0x2, UR37 ;  /* 0x00000002241c7899 */ /* 0x001fc40008010225 */
[----:B-----5:R-:W-:Y:S02]  /*3f60*/  USHF.L.U64.HI UR23, UR38, 0x2, UR39 ;  /* 0x0000000226177899 */ /* 0x020fe40008010227 */
[----:B------:R-:W-:-:S12]  /*3f70*/  UIADD3 UR8, UPT, UPT, -UR8, URZ, URZ ;  /* 0x000000ff08087290 */ /* 0x000fd8000fffe1ff */
.L_x_3277:
[----:B------:R-:W-:Y:S01]  /*3f80*/  IMAD.U32 R2, RZ, RZ, UR13 ;  /* 0x0000000dff027e24 */ /* 0x000fe2000f8e00ff */
[----:B------:R-:W-:-:S05]  /*3f90*/  MOV R3, UR14 ;  /* 0x0000000e00037c02 */ /* 0x000fca0008000f00 */
[----:B0-----:R0:W2:Y:S01]  /*3fa0*/  LDG.E R98, desc[UR24][R2.64] ;  /* 0x0000001802627981 */ /* 0x0010a2000c1e1900 */
[----:B------:R-:W-:Y:S02]  /*3fb0*/  ISETP.GE.AND P4, PT, R155, UR20, PT ;  /* 0x000000149b007c0c */ /* 0x000fe4000bf86270 */
[----:B------:R-:W-:Y:S02]  /*3fc0*/  CS2R R4, SRZ ;  /* 0x0000000000047805 */ /* 0x000fe4000001ff00 */
[----:B------:R-:W-:Y:S01]  /*3fd0*/  ISETP.GE.AND P3, PT, R154, UR20, PT ;  /* 0x000000149a007c0c */ /* 0x000fe2000bf66270 */
[----:B------:R-:W-:Y:S01]  /*3fe0*/  HFMA2 R139, -RZ, RZ, 0, 0 ;  /* 0x00000000ff8b7431 */ /* 0x000fe200000001ff */
[----:B------:R-:W-:Y:S02]  /*3ff0*/  ISETP.GE.AND P2, PT, R153, UR20, PT ;  /* 0x0000001499007c0c */ /* 0x000fe4000bf46270 */
[----:B------:R-:W-:Y:S02]  /*4000*/  CS2R R132, SRZ ;  /* 0x0000000000847805 */ /* 0x000fe4000001ff00 */
[----:B------:R-:W-:-:S02]  /*4010*/  ISETP.GE.AND P0, PT, R152, UR20, PT ;  /* 0x0000001498007c0c */ /* 0x000fc4000bf06270 */
[----:B------:R-:W-:Y:S01]  /*4020*/  ISETP.GE.AND P6, PT, R151, UR20, PT ;  /* 0x0000001497007c0c */ /* 0x000fe2000bfc6270 */
[----:B0-----:R-:W-:Y:S01]  /*4030*/  IMAD.MOV.U32 R3, RZ, RZ, R7 ;  /* 0x000000ffff037224 */ /* 0x001fe200078e0007 */
[----:B------:R-:W-:Y:S02]  /*4040*/  MOV R2, R6 ;  /* 0x0000000600027202 */ /* 0x000fe40000000f00 */
[----:B------:R-:W-:-:S03]  /*4050*/  ISETP.GE.AND P5, PT, R150, UR20, PT ;  /* 0x0000001496007c0c */ /* 0x000fc6000bfa6270 */
[----:B------:R-:W3:Y:S04]  /*4060*/  @!P1 LDG.E R5, desc[UR24][R2.64+-0x400] ;  /* 0xfffc001802059981 */ /* 0x000ee8000c1e1900 */
[----:B------:R-:W4:Y:S01]  /*4070*/  @!P4 LDG.E R4, desc[UR24][R2.64+-0x380] ;  /* 0xfffc80180204c981 */ /* 0x000f22000c1e1900 */
[----:B------:R-:W-:Y:S02]  /*4080*/  ISETP.GE.AND P4, PT, R149, UR20, PT ;  /* 0x0000001495007c0c */ /* 0x000fe4000bf86270 */
[----:B------:R-:W-:Y:S01]  /*4090*/  CS2R R136, SRZ ;  /* 0x0000000000887805 */ /* 0x000fe2000001ff00 */
[----:B------:R-:W4:Y:S01]  /*40a0*/  @!P3 LDG.E R139, desc[UR24][R2.64+-0x300] ;  /* 0xfffd0018028bb981 */ /* 0x000f22000c1e1900 */
[----:B------:R-:W-:Y:S02]  /*40b0*/  ISETP.GE.AND P3, PT, R148, UR20, PT ;  /* 0x0000001494007c0c */ /* 0x000fe4000bf66270 */
[----:B------:R-:W-:Y:S01]  /*40c0*/  CS2R R134, SRZ ;  /* 0x0000000000867805 */ /* 0x000fe2000001ff00 */
[----:B------:R-:W4:Y:S01]  /*40d0*/  @!P2 LDG.E R132, desc[UR24][R2.64+-0x280] ;  /* 0xfffd80180284a981 */ /* 0x000f22000c1e1900 */
[----:B------:R-:W-:-:S02]  /*40e0*/  ISETP.GE.AND P2, PT, R147, UR20, PT ;  /* 0x0000001493007c0c */ /* 0x000fc4000bf46270 */
[----:B------:R-:W-:Y:S02]  /*40f0*/  CS2R R130, SRZ ;  /* 0x0000000000827805 */ /* 0x000fe4000001ff00 */
        /* <DEDUP_REMOVED lines=11> */
[----:B------:R-:W-:-:S02]  /*41b0*/  CS2R R8, SRZ ;  /* 0x0000000000087805 */ /* 0x000fc4000001ff00 */
[----:B------:R-:W-:Y:S01]  /*41c0*/  MOV R6, RZ ;  /* 0x000000ff00067202 */ /* 0x000fe20000000f00 */
[----:B------:R-:W4:Y:S04]  /*41d0*/  @!P0 LDG.E R133, desc[UR24][R2.64+0x100] ;  /* 0x0001001802858981 */ /* 0x000f28000c1e1900 */
[----:B------:R-:W4:Y:S04]  /*41e0*/  @!P6 LDG.E R136, desc[UR24][R2.64+0x180] ;  /* 0x000180180288e981 */ /* 0x000f28000c1e1900 */
[----:B------:R-:W4:Y:S04]  /*41f0*/  @!P5 LDG.E R9, desc[UR24][R2.64+0x200] ;  /* 0x000200180209d981 */ /* 0x000f28000c1e1900 */
[----:B------:R-:W4:Y:S01]  /*4200*/  @!P4 LDG.E R6, desc[UR24][R2.64+0x280] ;  /* 0x000280180206c981 */ /* 0x000f22000c1e1900 */
[----:B------:R-:W-:-:S02]  /*4210*/  ISETP.GE.AND P3, PT, R93, UR20, PT ;  /* 0x000000145d007c0c */ /* 0x000fc4000bf66270 */
[----:B------:R-:W-:-:S11]  /*4220*/  ISETP.GE.AND P2, PT, R92, UR20, PT ;  /* 0x000000145c007c0c */ /* 0x000fd6000bf46270 */
[----:B------:R-:W4:Y:S04]  /*4230*/  @!P3 LDG.E R11, desc[UR24][R2.64+0x300] ;  /* 0x00030018020bb981 */ /* 0x000f28000c1e1900 */
[----:B------:R-:W4:Y:S01]  /*4240*/  @!P2 LDG.E R8, desc[UR24][R2.64+0x380] ;  /* 0x000380180208a981 */ /* 0x000f22000c1e1900 */
[----:B------:R-:W-:-:S05]  /*4250*/  VIADD R100, R156, 0x1 ;  /* 0x000000019c647836 */ /* 0x000fca0000000000 */
[----:B------:R-:W-:Y:S02]  /*4260*/  ISETP.GE.U32.AND P4, PT, R100, UR20, PT ;  /* 0x0000001464007c0c */ /* 0x000fe4000bf86070 */
[----:B------:R-:W-:-:S04]  /*4270*/  IADD3 R99, PT, PT, R156, 0x2, RZ ;  /* 0x000000029c637810 */ /* 0x000fc80007ffe0ff */
[----:B------:R-:W-:Y:S02]  /*4280*/  ISETP.GE.U32.AND P0, PT, R99, UR20, PT ;  /* 0x0000001463007c0c */ /* 0x000fe4000bf06070 */
[----:B------:R-:W-:-:S04]  /*4290*/  ISETP.GE.U32.AND P5, PT, R156, UR20, PT ;  /* 0x000000149c007c0c */ /* 0x000fc8000bfa6070 */
[----:B------:R-:W-:Y:S02]  /*42a0*/  FSEL R128, R26, RZ, !P5 ;  /* 0x000000ff1a807208 */ /* 0x000fe40006800000 */
[----:B------:R-:W-:Y:S02]  /*42b0*/  FSEL R127, R25, RZ, !P4 ;  /* 0x000000ff197f7208 */ /* 0x000fe40006000000 */
[----:B------:R-:W-:Y:S01]  /*42c0*/  FSEL R125, R24, RZ, !P0 ;  /* 0x000000ff187d7208 */ /* 0x000fe20004000000 */
[----:B--2---:R-:W-:-:S04]  /*42d0*/  FMUL.FTZ R7, R98, 1.4426950216293334961 ;  /* 0x3fb8aa3b62077820 */ /* 0x004fc80000410000 */
[C---:B------:R-:W-:Y:S01]  /*42e0*/  FMUL.FTZ R101, R7.reuse, R58 ;  /* 0x0000003a07657220 */ /* 0x040fe20000410000 */
[----:B------:R-:W-:Y:S01]  /*42f0*/  FMUL.FTZ R100, R7, R57 ;  /* 0x0000003907647220 */ /* 0x000fe20000410000 */
[----:B------:R-:W-:-:S04]  /*4300*/  IADD3 R98, PT, PT, R156, 0x3, RZ ;  /* 0x000000039c627810 */ /* 0x000fc80007ffe0ff */
[----:B------:R-:W0:Y:S01]  /*4310*/  MUFU.EX2 R101, R101 ;  /* 0x0000006500657308 */ /* 0x000e220000000800 */
[----:B------:R-:W-:-:S03]  /*4320*/  ISETP.GE.U32.AND P2, PT, R98, UR20, PT ;  /* 0x0000001462007c0c */ /* 0x000fc6000bf46070 */
[----:B------:R-:W2:Y:S01]  /*4330*/  MUFU.EX2 R100, R100 ;  /* 0x0000006400647308 */ /* 0x000ea20000000800 */
[----:B------:R-:W-:Y:S02]  /*4340*/  VIADD R98, R156, 0x4 ;  /* 0x000000049c627836 */ /* 0x000fe40000000000 */
[C---:B------:R-:W-:Y:S01]  /*4350*/  FMUL.FTZ R99, R7.reuse, R56 ;  /* 0x0000003807637220 */ /* 0x040fe20000410000 */
[----:B------:R-:W-:Y:S02]  /*4360*/  FMUL.FTZ R102, R7, R55 ;  /* 0x0000003707667220 */ /* 0x000fe40000410000 */
[----:B------:R-:W-:Y:S02]  /*4370*/  ISETP.GE.U32.AND P3, PT, R98, UR20, PT ;  /* 0x0000001462007c0c */ /* 0x000fe4000bf66070 */
[----:B------:R-:W-:Y:S01]  /*4380*/  IADD3 R98, PT, PT, R156, 0x5, RZ ;  /* 0x000000059c627810 */ /* 0x000fe20007ffe0ff */
[----:B------:R-:W1:Y:S01]  /*4390*/  MUFU.EX2 R99, R99 ;  /* 0x0000006300637308 */ /* 0x000e620000000800 */
[----:B0-----:R-:W-:Y:S01]  /*43a0*/  FSEL R129, R101, 1, !P5 ;  /* 0x3f80000065817808 */ /* 0x001fe20006800000 */
[C---:B------:R-:W-:Y:S01]  /*43b0*/  FMUL.FTZ R101, R7.reuse, R54 ;  /* 0x0000003607657220 */ /* 0x040fe20000410000 */
[----:B------:R-:W-:Y:S01]  /*43c0*/  ISETP.GE.U32.AND P5, PT, R98, UR20, PT ;  /* 0x0000001462007c0c */ /* 0x000fe2000bfa6070 */
[----:B------:R-:W0:Y:S01]  /*43d0*/  MUFU.EX2 R102, R102 ;  /* 0x0000006600667308 */ /* 0x000e220000000800 */
[----:B--2---:R-:W-:Y:S01]  /*43e0*/  FSEL R126, R100, 1, !P4 ;  /* 0x3f800000647e7808 */ /* 0x004fe20006000000 */
[----:B------:R-:W-:Y:S01]  /*43f0*/  FMUL.FTZ R100, R7, R53 ;  /* 0x0000003507647220 */ /* 0x000fe20000410000 */
[----:B------:R-:W-:Y:S01]  /*4400*/  IADD3 R98, PT, PT, R156, 0x6, RZ ;  /* 0x000000069c627810 */ /* 0x000fe20007ffe0ff */
[----:B------:R-:W2:Y:S03]  /*4410*/  MUFU.EX2 R101, R101 ;  /* 0x0000006500657308 */ /* 0x000ea60000000800 */
[----:B------:R-:W-:Y:S01]  /*4420*/  ISETP.GE.U32.AND P4, PT, R98, UR20, PT ;  /* 0x0000001462007c0c */ /* 0x000fe2000bf86070 */
[----:B------:R-:W-:Y:S01]  /*4430*/  VIADD R98, R156, 0x7 ;  /* 0x000000079c627836 */ /* 0x000fe20000000000 */
[----:B------:R-:W3:Y:S01]  /*4440*/  MUFU.EX2 R100, R100 ;  /* 0x0000006400647308 */ /* 0x000ee20000000800 */
[----:B-1----:R-:W-:Y:S01]  /*4450*/  FSEL R124, R99, 1, !P0 ;  /* 0x3f800000637c7808 */ /* 0x002fe20004000000 */
[----:B------:R-:W-:-:S02]  /*4460*/  FMUL.FTZ R99, R7, R52 ;  /* 0x0000003407637220 */ /* 0x000fc40000410000 */
[----:B------:R-:W-:Y:S02]  /*4470*/  ISETP.GE.U32.AND P0, PT, R98, UR20, PT ;  /* 0x0000001462007c0c */ /* 0x000fe4000bf06070 */
[----:B------:R-:W-:Y:S02]  /*4480*/  IADD3 R98, PT, PT, R156, 0x8, RZ ;  /* 0x000000089c627810 */ /* 0x000fe40007ffe0ff */
[----:B------:R-:W-:Y:S02]  /*4490*/  FSEL R123, R23, RZ, !P2 ;  /* 0x000000ff177b7208 */ /* 0x000fe40005000000 */
[----:B0-----:R-:W-:Y:S01]  /*44a0*/  FSEL R122, R102, 1, !P2 ;  /* 0x3f800000667a7808 */ /* 0x001fe20005000000 */
[----:B------:R-:W-:Y:S01]  /*44b0*/  FMUL.FTZ R102, R7, R51 ;  /* 0x0000003307667220 */ /* 0x000fe20000410000 */
[----:B------:R-:W-:Y:S01]  /*44c0*/  ISETP.GE.U32.AND P2, PT, R98, UR20, PT ;  /* 0x0000001462007c0c */ /* 0x000fe2000bf46070 */
[----:B------:R-:W0:Y:S01]  /*44d0*/  MUFU.EX2 R99, R99 ;  /* 0x0000006300637308 */ /* 0x000e220000000800 */
[----:B------:R-:W-:-:S02]  /*44e0*/  IADD3 R98, PT, PT, R156, 0x9, RZ ;  /* 0x000000099c627810 */ /* 0x000fc40007ffe0ff */
[----:B--2---:R-:W-:Y:S01]  /*44f0*/  FSEL R120, R101, 1, !P3 ;  /* 0x3f80000065787808 */ /* 0x004fe20005800000 */
[C---:B------:R-:W-:Y:S01]  /*4500*/  FMUL.FTZ R101, R7.reuse, R50 ;  /* 0x0000003207657220 */ /* 0x040fe20000410000 */
[----:B------:R-:W-:Y:S01]  /*4510*/  FSEL R121, R22, RZ, !P3 ;  /* 0x000000ff16797208 */ /* 0x000fe20005800000 */
[----:B------:R-:W1:Y:S01]  /*4520*/  MUFU.EX2 R102, R102 ;  /* 0x0000006600667308 */ /* 0x000e620000000800 */
[----:B------:R-:W-:Y:S01]  /*4530*/  ISETP.GE.U32.AND P3, PT, R98, UR20, PT ;  /* 0x0000001462007c0c */ /* 0x000fe2000bf66070 */
[----:B------:R-:W-:Y:S01]  /*4540*/  VIADD R98, R156, 0xa ;  /* 0x0000000a9c627836 */ /* 0x000fe20000000000 */
[----:B---3--:R-:W-:Y:S01]  /*4550*/  FSEL R118, R100, 1, !P5 ;  /* 0x3f80000064767808 */ /* 0x008fe20006800000 */
[----:B------:R-:W-:Y:S01]  /*4560*/  FMUL.FTZ R100, R7, R49 ;  /* 0x0000003107647220 */ /* 0x000fe20000410000 */
[----:B------:R-:W2:Y:S01]  /*4570*/  MUFU.EX2 R101, R101 ;  /* 0x0000006500657308 */ /* 0x000ea20000000800 */
[----:B------:R-:W-:Y:S02]  /*4580*/  FSEL R119, R21, RZ, !P5 ;  /* 0x000000ff15777208 */ /* 0x000fe40006800000 */
[----:B------:R-:W-:-:S02]  /*4590*/  ISETP.GE.U32.AND P5, PT, R98, UR20, PT ;  /* 0x0000001462007c0c */ /* 0x000fc4000bfa6070 */
[----:B------:R-:W-:Y:S01]  /*45a0*/  IADD3 R98, PT, PT, R156, 0xb, RZ ;  /* 0x0000000b9c627810 */ /* 0x000fe20007ffe0ff */
[----:B------:R-:W3:Y:S01]  /*45b0*/  MUFU.EX2 R100, R100 ;  /* 0x0000006400647308 */ /* 0x000ee20000000800 */
[----:B------:R-:W-:Y:S02]  /*45c0*/  FSEL R117, R20, RZ, !P4 ;  /* 0x000000ff14757208 */ /* 0x000fe40006000000 */
[----:B0-----:R-:W-:Y:S02]  /*45d0*/  FSEL R116, R99, 1, !P4 ;  /* 0x3f80000063747808 */ /* 0x001fe40006000000 */
[----:B------:R-:W-:Y:S02]  /*45e0*/  ISETP.GE.U32.AND P4, PT, R98, UR20, PT ;  /* 0x0000001462007c0c */ /* 0x000fe4000bf86070 */
[----:B------:R-:W-:Y:S01]  /*45f0*/  IADD3 R98, PT, PT, R156, 0xc, RZ ;  /* 0x0000000c9c627810 */ /* 0x000fe20007ffe0ff */
[----:B------:R-:W-:Y:S01]  /*4600*/  FMUL.FTZ R99, R7, R48 ;  /* 0x0000003007637220 */ /* 0x000fe20000410000 */
[----:B------:R-:W-:-:S02]  /*4610*/  FSEL R115, R19, RZ, !P0 ;  /* 0x000000ff13737208 */ /* 0x000fc40004000000 */
[----:B-1----:R-:W-:Y:S02]  /*4620*/  FSEL R114, R102, 1, !P0 ;  /* 0x3f80000066727808 */ /* 0x002fe40004000000 */
[----:B------:R-:W-:Y:S01]  /*4630*/  ISETP.GE.U32.AND P0, PT, R98, UR20, PT ;  /* 0x0000001462007c0c */ /* 0x000fe2000bf06070 */
[----:B------:R-:W-:Y:S01]  /*4640*/  VIADD R98, R156, 0xd ;  /* 0x0000000d9c627836 */ /* 0x000fe20000000000 */
[----:B--2---:R-:W-:Y:S01]  /*4650*/  FSEL R112, R101, 1, !P2 ;  /* 0x3f80000065707808 */ /* 0x004fe20005000000 */
[----:B------:R-:W-:Y:S01]  /*4660*/  FFMA.FTZ R101, R128, R126, R127 ;  /* 0x0000007e80657223 */ /* 0x000fe2000001007f */
[----:B------:R-:W-:Y:S01]  /*4670*/  FSEL R113, R18, RZ, !P2 ;  /* 0x000000ff12717208 */ /* 0x000fe20005000000 */
[----:B------:R-:W0:Y:S01]  /*4680*/  MUFU.EX2 R99, R99 ;  /* 0x0000006300637308 */ /* 0x000e220000000800 */
[----:B---3--:R-:W-:Y:S01]  /*4690*/  FSEL R110, R100, 1, !P3 ;  /* 0x3f800000646e7808 */ /* 0x008fe20005800000 */
[----:B------:R-:W-:Y:S01]  /*46a0*/  FFMA.FTZ R100, R124, R101, R125 ;  /* 0x000000657c647223 */ /* 0x000fe2000001007d */
[----:B------:R-:W-:-:S02]  /*46b0*/  ISETP.GE.U32.AND P2, PT, R98, UR20, PT ;  /* 0x0000001462007c0c */ /* 0x000fc4000bf46070 */
[----:B------:R-:W-:Y:S01]  /*46c0*/  IADD3 R98, PT, PT, R156, 0xe, RZ ;  /* 0x0000000e9c627810 */ /* 0x000fe20007ffe0ff */
[----:B------:R-:W-:Y:S01]  /*46d0*/  FFMA.FTZ R100, R122, R100, R123 ;  /* 0x000000647a647223 */ /* 0x000fe2000001007b */
[----:B------:R-:W-:Y:S02]  /*46e0*/  FMUL.FTZ R101, R129, R126 ;  /* 0x0000007e81657220 */ /* 0x000fe40000410000 */
[----:B------:R-:W-:Y:S02]  /*46f0*/  ISETP.GE.U32.AND P6, PT, R98, UR20, PT ;  /* 0x0000001462007c0c */ /* 0x000fe4000bfc6070 */
[----:B------:R-:W-:Y:S01]  /*4700*/  IADD3 R98, PT, PT, R156, 0xf, RZ ;  /* 0x0000000f9c627810 */ /* 0x000fe20007ffe0ff */
[----:B------:R-:W-:Y:S01]  /*4710*/  FFMA.FTZ R100, R120, R100, R121 ;  /* 0x0000006478647223 */ /* 0x000fe20000010079 */
[----:B------:R-:W-:Y:S01]  /*4720*/  FSEL R111, R17, RZ, !P3 ;  /* 0x000000ff116f7208 */ /* 0x000fe20005800000 */
[----:B------:R-:W-:Y:S01]  /*4730*/  FMUL.FTZ R101, R124, R101 ;  /* 0x000000657c657220 */ /* 0x000fe20000410000 */
[----:B------:R-:W-:Y:S01]  /*4740*/  ISETP.GE.U32.AND P3, PT, R98, UR20, PT ;  /* 0x0000001462007c0c */ /* 0x000fe2000bf66070 */
[----:B------:R-:W-:Y:S01]  /*4750*/  FMUL.FTZ R98, R7, R47 ;  /* 0x0000002f07627220 */ /* 0x000fe20000410000 */
[----:B------:R-:W-:Y:S01]  /*4760*/  FFMA.FTZ R102, R118, R100, R119 ;  /* 0x0000006476667223 */ /* 0x000fe20000010077 */
[----:B0-----:R-:W-:Y:S01]  /*4770*/  FSEL R108, R99, 1, !P5 ;  /* 0x3f800000636c7808 */ /* 0x001fe20006800000 */
[----:B------:R-:W-:Y:S01]  /*4780*/  FMUL.FTZ R101, R122, R101 ;  /* 0x000000657a657220 */ /* 0x000fe20000410000 */
[C---:B------:R-:W-:Y:S01]  /*4790*/  FMUL.FTZ R99, R7.reuse, R46 ;  /* 0x0000002e07637220 */ /* 0x040fe20000410000 */
[----:B------:R-:W-:Y:S01]  /*47a0*/  FFMA.FTZ R102, R116, R102, R117 ;  /* 0x0000006674667223 */ /* 0x000fe20000010075 */
[----:B------:R-:W0:Y:S01]  /*47b0*/  MUFU.EX2 R98, R98 ;  /* 0x0000006200627308 */ /* 0x000e220000000800 */
[----:B------:R-:W-:Y:S01]  /*47c0*/  FMUL.FTZ R101, R120, R101 ;  /* 0x0000006578657220 */ /* 0x000fe20000410000 */
[C---:B------:R-:W-:Y:S01]  /*47d0*/  FMUL.FTZ R100, R7.reuse, R45 ;  /* 0x0000002d07647220 */ /* 0x040fe20000410000 */
[----:B------:R-:W-:Y:S01]  /*47e0*/  FFMA.FTZ R102, R114, R102, R115 ;  /* 0x0000006672667223 */ /* 0x000fe20000010073 */
[----:B------:R-:W1:Y:S01]  /*47f0*/  MUFU.EX2 R99, R99 ;  /* 0x0000006300637308 */ /* 0x000e620000000800 */
[----:B------:R-:W-:Y:S01]  /*4800*/  FMUL.FTZ R103, R118, R101 ;  /* 0x0000006576677220 */ /* 0x000fe20000410000 */
[C---:B------:R-:W-:Y:S01]  /*4810*/  FMUL.FTZ R101, R7.reuse, R44 ;  /* 0x0000002c07657220 */ /* 0x040fe20000410000 */
[----:B------:R-:W-:Y:S01]  /*4820*/  FFMA.FTZ R102, R112, R102, R113 ;  /* 0x0000006670667223 */ /* 0x000fe20000010071 */
[----:B------:R-:W2:Y:S01]  /*4830*/  MUFU.EX2 R100, R100 ;  /* 0x0000006400647308 */ /* 0x000ea20000000800 */
[----:B------:R-:W-:Y:S01]  /*4840*/  FMUL.FTZ R103, R116, R103 ;  /* 0x0000006774677220 */ /* 0x000fe20000410000 */
[----:B------:R-:W-:Y:S01]  /*4850*/  FSEL R109, R16, RZ, !P5 ;  /* 0x000000ff106d7208 */ /* 0x000fe20006800000 */
[----:B------:R-:W-:Y:S01]  /*4860*/  FMUL.FTZ R7, R7, R43 ;  /* 0x0000002b07077220 */ /* 0x000fe20000410000 */
[----:B------:R-:W-:Y:S01]  /*4870*/  FFMA.FTZ R102, R110, R102, R111 ;  /* 0x000000666e667223 */ /* 0x000fe2000001006f */
[----:B------:R-:W3:Y:S01]  /*4880*/  MUFU.EX2 R101, R101 ;  /* 0x0000006500657308 */ /* 0x000ee20000000800 */
        /* <DEDUP_REMOVED lines=13> */
[----:B---3--:R-:W-:Y:S02]  /*4960*/  FSEL R101, R101, 1, !P6 ;  /* 0x3f80000065657808 */ /* 0x008fe40007000000 */
[----:B------:R-:W-:Y:S01]  /*4970*/  FSEL R100, R12, RZ, !P6 ;  /* 0x000000ff0c647208 */ /* 0x000fe20007000000 */
[----:B------:R-:W-:Y:S01]  /*4980*/  FFMA.FTZ R98, R102, R98, R103 ;  /* 0x0000006266627223 */ /* 0x000fe20000010067 */
[----:B------:R-:W-:Y:S01]  /*4990*/  FMUL.FTZ R141, R108, R141 ;  /* 0x0000008d6c8d7220 */ /* 0x000fe20000410000 */
[----:B0-----:R-:W-:-:S02]  /*49a0*/  FSEL R99, R7, 1, !P3 ;  /* 0x3f80000007637808 */ /* 0x001fc40005800000 */
[----:B------:R-:W-:Y:S01]  /*49b0*/  FFMA.FTZ R7, R101, R98, R100 ;  /* 0x0000006265077223 */ /* 0x000fe20000010064 */
[----:B------:R-:W-:Y:S01]  /*49c0*/  FMUL.FTZ R141, R106, R141 ;  /* 0x0000008d6a8d7220 */ /* 0x000fe20000410000 */
[----:B------:R-:W-:-:S03]  /*49d0*/  FSEL R98, R0, RZ, !P3 ;  /* 0x000000ff00627208 */ /* 0x000fc60005800000 */
[----:B------:R-:W-:Y:S02]  /*49e0*/  FMUL.FTZ R141, R104, R141 ;  /* 0x0000008d688d7220 */ /* 0x000fe40000410000 */
[----:B------:R-:W-:Y:S02]  /*49f0*/  FFMA.FTZ R140, R99, R7, R98 ;  /* 0x00000007638c7223 */ /* 0x000fe40000010062 */
[----:B------:R-:W-:-:S03]  /*4a00*/  FMUL.FTZ R138, R102, R141 ;  /* 0x0000008d668a7220 */ /* 0x000fc60000410000 */
[----:B------:R-:W0:Y:S01]  /*4a10*/  SHFL.UP PT, R141, R140, 0x1, RZ ;  /* 0x042000008c8d7989 */ /* 0x000e2200000e00ff */
        /* <DEDUP_REMOVED lines=32> */
[----:B------:R-:W-:Y:S01]  /*4c20*/  IMAD.U32 R4, RZ, RZ, UR15 ;  /* 0x0000000fff047e24 */ /* 0x000fe2000f8e00ff */
[----:B------:R-:W-:Y:S02]  /*4c30*/  MOV R5, UR22 ;  /* 0x0000001600057c02 */ /* 0x000fe40008000f00 */
        /* <DEDUP_REMOVED lines=8> */
[----:B------:R-:W-:Y:S02]  /*4cc0*/  IMAD.MOV.U32 R9, RZ, RZ, RZ ;  /* 0x000000ffff097224 */ /* 0x000fe400078e00ff */
[----:B-1----:R-:W-:Y:S01]  /*4cd0*/  @P0 FMUL.FTZ R7, R7, R6 ;  /* 0x0000000607070220 */ /* 0x002fe20000410000 */
[----:B--2---:R-:W1:Y:S04]  /*4ce0*/  SHFL.UP PT, R5, R8, 0x8, RZ ;  /* 0x0500000008057989 */ /* 0x004e6800000e00ff */
[----:B------:R-:W2:Y:S01]  /*4cf0*/  SHFL.UP PT, R4, R7, 0x8, RZ ;  /* 0x0500000007047989 */ /* 0x000ea200000e00ff */
[----:B------:R-:W-:-:S03]  /*4d00*/  ISETP.GE.AND P0, PT, R91, 0x8, PT ;  /* 0x000000085b00780c */ /* 0x000fc60003f06270 */
[----:B------:R-:W-:Y:S04]  /*4d10*/  LDS R159, [R73] ;  /* 0x00000000499f7984 */ /* 0x000fe80000000800 */
        /* <DEDUP_REMOVED lines=15> */
[----:B------:R-:W-:Y:S01]  /*4e10*/  HFMA2 R8, -RZ, RZ, 1.875, 0 ;  /* 0x3f800000ff087431 */ /* 0x000fe200000001ff */
[----:B------:R-:W-:Y:S01]  /*4e20*/  LDS R138, [R68+0x1c] ;  /* 0x00001c00448a7984 */ /* 0x000fe20000000800 */
[----:B------:R-:W-:-:S03]  /*4e30*/  @!P3 LEA R165, R161, UR21, 0x3 ;  /* 0x00000015a1a5bc11 */ /* 0x000fc6000f8e18ff */
        /* <DEDUP_REMOVED lines=27> */
[C---:B-1----:R-:W-:Y:S01]  /*4ff0*/  @P2 FFMA.FTZ R5, R162.reuse, R96, R163 ;  /* 0x00000060a2052223 */ /* 0x042fe200000100a3 */
[----:B------:R-:W-:Y:S01]  /*5000*/  @P2 ISETP.NE.AND P0, PT, R91, RZ, PT ;  /* 0x000000ff5b00220c */ /* 0x000fe20003f05270 */
[----:B------:R-:W-:-:S03]  /*5010*/  @P2 FMUL.FTZ R4, R162, R97 ;  /* 0x00000061a2042220 */ /* 0x000fc60000410000 */
        /* <DEDUP_REMOVED lines=11> */
.L_x_3274:
[----:B------:R-:W-:Y:S05]  /*50d0*/  BSYNC.RECONVERGENT B0 ;  /* 0x0000000000007941 */ /* 0x000fea0003800200 */
.L_x_3273:
        /* <DEDUP_REMOVED lines=31> */
.L_x_3276:
[----:B------:R-:W-:Y:S05]  /*52d0*/  BSYNC.RECONVERGENT B0 ;  /* 0x0000000000007941 */ /* 0x000fea0003800200 */
.L_x_3275:
[----:B------:R-:W-:Y:S01]  /*52e0*/  ULEA UR13, UP0, UR34, UR13, 0x2 ;  /* 0x0000000d220d7291 */ /* 0x000fe2000f8010ff */
[----:B-1----:R-:W-:Y:S01]  /*52f0*/  MOV R5, UR38 ;  /* 0x0000002600057c02 */ /* 0x002fe20008000f00 */
        /* <DEDUP_REMOVED lines=42> */
.L_x_3272:
[----:B------:R-:W-:Y:S01]  /*55a0*/  BAR.SYNC.DEFER_BLOCKING 0x0 ;  /* 0x0000000000007b1d */ /* 0x000fe20000010000 */
[C---:B------:R-:W-:Y:S01]  /*55b0*/  ISETP.NE.AND P0, PT, R95.reuse, RZ, PT ;  /* 0x000000ff5f00720c */ /* 0x040fe20003f05270 */
[----:B------:R-:W-:Y:S01]  /*55c0*/  USHF.L.U32 UR8, UR6, 0xa, URZ ;  /* 0x0000000a06087899 */ /* 0x000fe200080006ff */
[----:B------:R-:W-:Y:S01]  /*55d0*/  MOV R2, UR20 ;  /* 0x0000001400027c02 */ /* 0x000fe20008000f00 */
[----:B------:R-:W-:Y:S02]  /*55e0*/  IMAD.SHL.U32 R0, R95, 0x10, RZ ;  /* 0x000000105f007824 */ /* 0x000fe400078e00ff */
[----:B------:R-:W-:Y:S01]  /*55f0*/  HFMA2 R26, -RZ, RZ, 0, 0 ;  /* 0x00000000ff1a7431 */ /* 0x000fe200000001ff */
[----:B------:R-:W1:Y:S02]  /*5600*/  LDCU.128 UR12, c[0x0][0x420] ;  /* 0x00008400ff0c77ac */ /* 0x000e640008000c00 */
[----:B------:R-:W-:Y:S01]  /*5610*/  LOP3.LUT R0, R0, 0x3e00, RZ, 0xc0, !PT ;  /* 0x00003e0000007812 */ /* 0x000fe200078ec0ff */
[----:B------:R-:W-:Y:S01]  /*5620*/  UMOV UR9, URZ ;  /* 0x000000ff00097c82 */ /* 0x000fe20008000000 */
[----:B------:R-:W2:Y:S02]  /*5630*/  LDCU.64 UR28, c[0x0][0x478] ;  /* 0x00008f00ff1c77ac */ /* 0x000ea40008000a00 */
[----:B0-----:R-:W-:-:S04]  /*5640*/  LOP3.LUT R9, R0, 0x1f, R95, 0xf8, !PT ;  /* 0x0000001f00097812 */ /* 0x001fc800078ef85f */
[C---:B------:R-:W-:Y:S02]  /*5650*/  LOP3.LUT R6, R9.reuse, 0x1a0, RZ, 0xfc, !PT ;  /* 0x000001a009067812 */ /* 0x040fe400078efcff */
[C---:B------:R-:W-:Y:S02]  /*5660*/  LOP3.LUT R7, R9.reuse, 0x120, RZ, 0xfc, !PT ;  /* 0x0000012009077812 */ /* 0x040fe400078efcff */
[C---:B------:R-:W-:Y:S02]  /*5670*/  LOP3.LUT R0, R9.reuse, 0x1c0, RZ, 0xfc, !PT ;  /* 0x000001c009007812 */ /* 0x040fe400078efcff */
[C---:B------:R-:W-:Y:S01]  /*5680*/  LOP3.LUT R8, R9.reuse, 0xc0, RZ, 0xfc, !PT ;  /* 0x000000c009087812 */ /* 0x040fe200078efcff */
[----:B------:R-:W-:Y:S01]  /*5690*/  STS [R73], R42 ;  /* 0x0000002a49007388 */ /* 0x000fe20000000800 */
[----:B-1----:R-:W-:Y:S01]  /*56a0*/  UIMAD.WIDE.U32 UR22, UR27, UR12, UR8 ;  /* 0x0000000c1b1672a5 */ /* 0x002fe2000f8e0008 */
[C---:B------:R-:W-:Y:S02]  /*56b0*/  LOP3.LUT R12, R9.reuse, 0x140, RZ, 0xfc, !PT ;  /* 0x00000140090c7812 */ /* 0x040fe400078efcff */
[----:B------:R-:W-:Y:S01]  /*56c0*/  STS [R74+0x4], R41 ;  /* 0x000004294a007388 */ /* 0x000fe20000000800 */
[----:B------:R-:W-:Y:S01]  /*56d0*/  UIMAD UR23, UR27, UR13, UR23 ;  /* 0x0000000d1b1772a4 */ /* 0x000fe2000f8e0217 */
[----:B------:R-:W-:-:S02]  /*56e0*/  LOP3.LUT R14, R9, 0x80, RZ, 0xfc, !PT ;  /* 0x00000080090e7812 */ /* 0x000fc400078efcff */
[----:B------:R-:W-:Y:S01]  /*56f0*/  STS [R71+0x8], R40 ;  /* 0x0000082847007388 */ /* 0x000fe20000000800 */
[----:B------:R-:W-:Y:S01]  /*5700*/  UIMAD.WIDE.U32 UR22, UR26, UR14, UR22 ;  /* 0x0000000e1a1672a5 */ /* 0x000fe2000f8e0016 */
[C---:B------:R-:W-:Y:S02]  /*5710*/  LOP3.LUT R15, R9.reuse, 0x60, RZ, 0xfc, !PT ;  /* 0x00000060090f7812 */ /* 0x040fe400078efcff */
[----:B------:R-:W-:Y:S01]  /*5720*/  STS [R72+0xc], R39 ;  /* 0x00000c2748007388 */ /* 0x000fe20000000800 */
[----:B------:R-:W-:Y:S01]  /*5730*/  UIMAD UR23, UR26, UR15, UR23 ;  /* 0x0000000f1a1772a4 */ /* 0x000fe2000f8e0217 */
[C---:B------:R-:W-:Y:S01]  /*5740*/  LOP3.LUT R13, R9.reuse, 0x100, RZ, 0xfc, !PT ;  /* 0x00000100090d7812 */ /* 0x040fe200078efcff */
[----:B------:R-:W0:Y:S01]  /*5750*/  LDCU.128 UR12, c[0x0][0x410] ;  /* 0x00008200ff0c77ac */ /* 0x000e220008000c00 */
[----:B------:R-:W-:Y:S01]  /*5760*/  STS [R69+0x10], R38 ;  /* 0x0000102645007388 */ /* 0x000fe20000000800 */
[C---:B------:R-:W-:Y:S02]  /*5770*/  IADD3 R3, P2, PT, R9.reuse, UR22, RZ ;  /* 0x0000001609037c10 */ /* 0x040fe4000ff5e0ff */
[----:B------:R-:W-:Y:S01]  /*5780*/  LOP3.LUT R10, R9, 0x40, RZ, 0xfc, !PT ;  /* 0x00000040090a7812 */ /* 0x000fe200078efcff */
[----:B------:R-:W-:Y:S01]  /*5790*/  STS [R70+0x14], R37 ;  /* 0x0000142546007388 */ /* 0x000fe20000000800 */
[----:B------:R-:W-:-:S02]  /*57a0*/  IADD3.X R4, PT, PT, RZ, UR23, RZ, P2, !PT ;  /* 0x00000017ff047c10 */ /* 0x000fc400097fe4ff */
[C---:B------:R-:W-:Y:S01]  /*57b0*/  LOP3.LUT R11, R9.reuse, 0x160, RZ, 0xfc, !PT ;  /* 0x00000160090b7812 */ /* 0x040fe200078efcff */
[----:B------:R-:W-:Y:S01]  /*57c0*/  STS [R67+0x18], R36 ;  /* 0x0000182443007388 */ /* 0x000fe20000000800 */
[C---:B------:R-:W-:Y:S02]  /*57d0*/  LOP3.LUT R18, R9.reuse, 0xe0, RZ, 0xfc, !PT ;  /* 0x000000e009127812 */ /* 0x040fe400078efcff */
[C---:B------:R-:W-:Y:S01]  /*57e0*/  LOP3.LUT R20, R9.reuse, 0x20, RZ, 0xfc, !PT ;  /* 0x0000002009147812 */ /* 0x040fe200078efcff */
[----:B------:R-:W-:Y:S01]  /*57f0*/  STS [R68+0x1c], R35 ;  /* 0x00001c2344007388 */ /* 0x000fe20000000800 */
[----:B------:R-:W-:-:S03]  /*5800*/  LOP3.LUT R16, R9, 0x1e0, RZ, 0xfc, !PT ;  /* 0x000001e009107812 */ /* 0x000fc600078efcff */
[----:B------:R-:W-:Y:S01]  /*5810*/  STS [R65+0x20], R34 ;  /* 0x0000202241007388 */ /* 0x000fe20000000800 */
[----:B0-----:R-:W-:-:S03]  /*5820*/  UIMAD.WIDE.U32 UR22, UR27, UR12, UR8 ;  /* 0x0000000c1b1672a5 */ /* 0x001fc6000f8e0008 */
[----:B------:R-:W-:Y:S01]  /*5830*/  STS [R66+0x24], R33 ;  /* 0x0000242142007388 */ /* 0x000fe20000000800 */
[----:B------:R-:W-:-:S03]  /*5840*/  UIMAD UR13, UR27, UR13, UR23 ;  /* 0x0000000d1b0d72a4 */ /* 0x000fc6000f8e0217 */
[----:B------:R-:W-:Y:S01]  /*5850*/  STS [R63+0x28], R32 ;  /* 0x000028203f007388 */ /* 0x000fe20000000800 */
[----:B------:R-:W-:Y:S02]  /*5860*/  UMOV UR12, UR22 ;  /* 0x00000016000c7c82 */ /* 0x000fe40008000000 */
[----:B------:R-:W-:Y:S01]  /*5870*/  UIMAD.WIDE.U32 UR12, UR26, UR14, UR12 ;  /* 0x0000000e1a0c72a5 */ /* 0x000fe2000f8e000c */
[----:B------:R-:W-:Y:S01]  /*5880*/  STS [R64+0x2c], R31 ;  /* 0x00002c1f40007388 */ /* 0x000fe20000000800 */
[----:B------:R-:W0:Y:S03]  /*5890*/  LDCU.64 UR22, c[0x0][0x488] ;  /* 0x00009100ff1677ac */ /* 0x000e260008000a00 */
        /* <DEDUP_REMOVED lines=26> */
[----:B------:R-:W1:Y:S02]  /*5a40*/  LDS R99, [UR21+0x1080] ;  /* 0x00108015ff637984 */ /* 0x000e640008000800 */
[-C--:B-1----:R-:W-:Y:S02]  /*5a50*/  ISETP.GE.AND P1, PT, R9, R99.reuse, PT ;  /* 0x000000630900720c */ /* 0x082fe40003f26270 */
[-C--:B------:R-:W-:Y:S02]  /*5a60*/  ISETP.GE.AND P3, PT, R6, R99.reuse, PT ;  /* 0x000000630600720c */ /* 0x080fe40003f66270 */
[-C--:B------:R-:W-:Y:S02]  /*5a70*/  ISETP.GE.AND P2, PT, R7, R99.reuse, PT ;  /* 0x000000630700720c */ /* 0x080fe40003f46270 */
[-C--:B------:R-:W-:Y:S02]  /*5a80*/  ISETP.GE.AND P5, PT, R0, R99.reuse, PT ;  /* 0x000000630000720c */ /* 0x080fe40003fa6270 */
[----:B------:R-:W-:-:S02]  /*5a90*/  ISETP.GE.AND P4, PT, R8, R99, PT ;  /* 0x000000630800720c */ /* 0x000fc40003f86270 */
[----:B------:R-:W-:-:S03]  /*5aa0*/  ISETP.GE.AND P6, PT, R11, R99, PT ;  /* 0x000000630b00720c */ /* 0x000fc60003fc6270 */
[----:B------:R-:W-:Y:S01]  /*5ab0*/  @!P1 STG.E desc[UR24][R2.64], R5 ;  /* 0x0000000502009986 */ /* 0x000fe2000c101918 */
        /* <DEDUP_REMOVED lines=8> */
[-C--:B------:R-:W-:Y:S02]  /*5b40*/  ISETP.GE.AND P4, PT, R10, R99.reuse, PT ;  /* 0x000000630a00720c */ /* 0x080fe40003f86270 */
[----:B-1----:R-:W-:Y:S01]  /*5b50*/  LOP3.LUT R19, R9, 0xa0, RZ, 0xfc, !PT ;  /* 0x000000a009137812 */ /* 0x002fe200078efcff */
[----:B------:R-:W-:Y:S01]  /*5b60*/  @!P1 STG.E desc[UR24][R2.64+0x500], R51 ;  /* 0x0005003302009986 */ /* 0x000fe2000c101918 */
[----:B------:R-:W-:-:S03]  /*5b70*/  ISETP.GE.AND P1, PT, R16, R99, PT ;  /* 0x000000631000720c */ /* 0x000fc60003f26270 */
[----:B------:R1:W-:Y:S01]  /*5b80*/  @!P3 STG.E desc[UR24][R2.64+0x200], R43 ;  /* 0x0002002b0200b986 */ /* 0x0003e2000c101918 */
[----:B--2---:R-:W-:-:S03]  /*5b90*/  LOP3.LUT R17, R9, 0x180, RZ, 0xfc, !PT ;  /* 0x0000018009117812 */ /* 0x004fc600078efcff */
[----:B------:R2:W-:Y:S01]  /*5ba0*/  @!P2 STG.E desc[UR24][R2.64+0x180], R25 ;  /* 0x000180190200a986 */ /* 0x0005e2000c101918 */
[-C--:B------:R-:W-:Y:S02]  /*5bb0*/  ISETP.GE.AND P2, PT, R20, R99.reuse, PT ;  /* 0x000000631400720c */ /* 0x080fe40003f46270 */
[-C--:B------:R-:W-:Y:S01]  /*5bc0*/  ISETP.GE.AND P3, PT, R17, R99.reuse, PT ;  /* 0x000000631100720c */ /* 0x080fe20003f66270 */
[----:B------:R3:W-:Y:S01]  /*5bd0*/  @!P5 STG.E desc[UR24][R2.64+0x400], R49 ;  /* 0x000400310200d986 */ /* 0x0007e2000c101918 */
[----:B------:R-:W-:-:S03]  /*5be0*/  ISETP.GE.AND P5, PT, R18, R99, PT ;  /* 0x000000631200720c */ /* 0x000fc60003fa6270 */
[----:B------:R4:W-:Y:S01]  /*5bf0*/  @!P4 STG.E desc[UR24][R2.64+0x100], R23 ;  /* 0x000100170200c986 */ /* 0x0009e2000c101918 */
[----:B------:R-:W-:Y:S01]  /*5c00*/  ISETP.GE.AND P4, PT, R19, R99, PT ;  /* 0x000000631300720c */ /* 0x000fe20003f86270 */
[----:B-1----:R-:W-:Y:S02]  /*5c10*/  IMAD.MOV.U32 R43, RZ, RZ, RZ ;  /* 0x000000ffff2b7224 */ /* 0x002fe400078e00ff */
[----:B------:R-:W-:Y:S01]  /*5c20*/  @!P6 STG.E desc[UR24][R2.64+0x580], R53 ;  /* 0x000580350200e986 */ /* 0x000fe2000c101918 */
[----:B------:R-:W-:Y:S02]  /*5c30*/  IADD3 R5, P6, PT, R9, UR12, RZ ;  /* 0x0000000c09057c10 */ /* 0x000fe4000ffde0ff */
[----:B--2---:R-:W-:Y:S01]  /*5c40*/  CS2R R24, SRZ ;  /* 0x0000000000187805 */ /* 0x004fe2000001ff00 */
[----:B------:R-:W-:Y:S01]  /*5c50*/  @!P3 STG.E desc[UR24][R2.64+0x600], R55 ;  /* 0x000600370200b986 */ /* 0x000fe2000c101918 */
[----:B------:R-:W-:-:S03]  /*5c60*/  IADD3.X R22, PT, PT, RZ, UR15, RZ, P6, !PT ;  /* 0x0000000fff167c10 */ /* 0x000fc6000b7fe4ff */
[----:B------:R1:W-:Y:S01]  /*5c70*/  @!P2 STG.E desc[UR24][R2.64+0x80], R21 ;  /* 0x000080150200a986 */ /* 0x0003e2000c101918 */
[----:B------:R-:W-:-:S03]  /*5c80*/  ISETP.GE.AND P2, PT, R9, UR20, PT ;  /* 0x0000001409007c0c */ /* 0x000fc6000bf46270 */
[----:B------:R-:W-:Y:S01]  /*5c90*/  @!P1 STG.E desc[UR24][R2.64+0x780], R93 ;  /* 0x0007805d02009986 */ /* 0x000fe2000c101918 */
[----:B------:R-:W-:Y:S02]  /*5ca0*/  ISETP.GE.AND P3, PT, R20, UR20, PT ;  /* 0x0000001414007c0c */ /* 0x000fe4000bf66270 */
[----:B---3--:R-:W-:Y:S02]  /*5cb0*/  CS2R R48, SRZ ;  /* 0x0000000000307805 */ /* 0x008fe4000001ff00 */
[----:B0-----:R-:W-:Y:S01]  /*5cc0*/  LEA R4, P6, R5, UR22, 0x2 ;  /* 0x0000001605047c11 */ /* 0x001fe2000f8c10ff */
[----:B------:R-:W-:Y:S01]  /*5cd0*/  @!P5 STG.E desc[UR24][R2.64+0x380], R47 ;  /* 0x0003802f0200d986 */ /* 0x000fe2000c101918 */
[----:B------:R-:W-:Y:S01]  /*5ce0*/  ISETP.GE.AND P5, PT, R15, UR20, PT ;  /* 0x000000140f007c0c */ /* 0x000fe2000bfa6270 */
[----:B------:R-:W-:Y:S01]  /*5cf0*/  IMAD.MOV.U32 R50, RZ, RZ, RZ ;  /* 0x000000ffff327224 */ /* 0x000fe200078e00ff */
[----:B------:R-:W-:Y:S01]  /*5d00*/  LEA.HI.X R5, R5, UR23, R22, 0x2, P6 ;  /* 0x0000001705057c11 */ /* 0x000fe2000b0f1416 */
[----:B------:R0:W-:Y:S01]  /*5d10*/  @!P4 STG.E desc[UR24][R2.64+0x280], R45 ;  /* 0x0002802d0200c986 */ /* 0x0001e2000c101918 */
[----:B------:R-:W-:-:S02]  /*5d20*/  ISETP.GE.AND P4, PT, R10, UR20, PT ;  /* 0x000000140a007c0c */ /* 0x000fc4000bf86270 */
[----:B----4-:R-:W-:Y:S02]  /*5d30*/  CS2R R22, SRZ ;  /* 0x0000000000167805 */ /* 0x010fe4000001ff00 */
[----:B------:R-:W-:Y:S01]  /*5d40*/  ISETP.GE.AND P6, PT, R14, UR20, PT ;  /* 0x000000140e007c0c */ /* 0x000fe2000bfc6270 */
[----:B------:R-:W-:Y:S01]  /*5d50*/  BAR.SYNC.DEFER_BLOCKING 0x0 ;  /* 0x0000000000007b1d */ /* 0x000fe20000010000 */
[----:B------:R-:W-:Y:S02]  /*5d60*/  ISETP.GE.AND P1, PT, R19, UR20, PT ;  /* 0x0000001413007c0c */ /* 0x000fe4000bf26270 */
[----:B-1----:R-:W-:-:S03]  /*5d70*/  MOV R21, RZ ;  /* 0x000000ff00157202 */ /* 0x002fc60000000f00 */
[----:B------:R-:W1:Y:S01]  /*5d80*/  LDCU.128 UR12, c[0x0][0x430] ;  /* 0x00008600ff0c77ac */ /* 0x000e620008000c00 */
[----:B0-----:R-:W-:Y:S02]  /*5d90*/  CS2R R2, SRZ ;  /* 0x0000000000027805 */ /* 0x001fe4000001ff00 */
[----:B------:R-:W-:Y:S01]  /*5da0*/  CS2R R44, SRZ ;  /* 0x00000000002c7805 */ /* 0x000fe2000001ff00 */
        /* <DEDUP_REMOVED lines=19> */
[----:B------:R-:W-:Y:S02]  /*5ee0*/  ISETP.GE.AND P5, PT, R16, UR20, PT ;  /* 0x0000001410007c0c */ /* 0x000fe4000bfa6270 */
[----:B------:R-:W-:Y:S01]  /*5ef0*/  CS2R R46, SRZ ;  /* 0x00000000002e7805 */ /* 0x000fe2000001ff00 */
[----:B------:R-:W5:Y:S05]  /*5f00*/  @!P6 LDG.E R45, desc[UR24][R4.64+0x500] ;  /* 0x00050018042de981 */ /* 0x000f6a000c1e1900 */
[----:B------:R-:W5:Y:S04]  /*5f10*/  @!P1 LDG.E R46, desc[UR24][R4.64+0x580] ;  /* 0x00058018042e9981 */ /* 0x000f68000c1e1900 */
[----:B------:R-:W5:Y:S04]  /*5f20*/  @!P2 LDG.E R47, desc[UR24][R4.64+0x600] ;  /* 0x00060018042fa981 */ /* 0x000f68000c1e1900 */
[----:B------:R-:W5:Y:S04]  /*5f30*/  @!P3 LDG.E R48, desc[UR24][R4.64+0x680] ;  /* 0x000680180430b981 */ /* 0x000f68000c1e1900 */
[----:B------:R-:W5:Y:S04]  /*5f40*/  @!P4 LDG.E R49, desc[UR24][R4.64+0x700] ;  /* 0x000700180431c981 */ /* 0x000f68000c1e1900 */
[----:B------:R-:W5:Y:S01]  /*5f50*/  @!P5 LDG.E R50, desc[UR24][R4.64+0x780] ;  /* 0x000780180432d981 */ /* 0x000f62000c1e1900 */
[----:B-1----:R-:W-:-:S02]  /*5f60*/  UIMAD.WIDE.U32 UR8, UR27, UR12, UR8 ;  /* 0x0000000c1b0872a5 */ /* 0x002fc4000f8e0008 */
        /* <DEDUP_REMOVED lines=92> */
[----:B--2---:R-:W-:Y:S01]  /*6530*/  FADD.FTZ R98, R98, 1 ;  /* 0x3f80000062627421 */ /* 0x004fe20000010000 */
[----:B---3--:R-:W-:-:S06]  /*6540*/  FADD.FTZ R99, R99, 1 ;  /* 0x3f80000063637421 */ /* 0x008fcc0000010000 */
[----:B------:R-:W2:Y:S01]  /*6550*/  MUFU.RCP R101, R50 ;  /* 0x0000003200657308 */ /* 0x000ea20000001000 */
[----:B-1----:R-:W-:-:S07]  /*6560*/  FADD.FTZ R100, R100, 1 ;  /* 0x3f80000064647421 */ /* 0x002fce0000010000 */
[----:B------:R-:W1:Y:S01]  /*6570*/  MUFU.RCP R103, R52 ;  /* 0x0000003400677308 */ /* 0x000e620000001000 */
[----:B0-----:R-:W-:-:S04]  /*6580*/  FMUL.FTZ R23, R23, R102 ;  /* 0x0000006617177220 */ /* 0x001fc80000410000 */
[----:B------:R-:W-:Y:S01]  /*6590*/  FMUL.FTZ R42, R23, R42 ;  /* 0x0000002a172a7220 */ /* 0x000fe20000410000 */
[----:B------:R-:W-:Y:S01]  /*65a0*/  BAR.SYNC.DEFER_BLOCKING 0x0 ;  /* 0x0000000000007b1d */ /* 0x000fe20000010000 */
[----:B--2---:R-:W-:-:S05]  /*65b0*/  FMUL.FTZ R24, R24, R101 ;  /* 0x0000006518187220 */ /* 0x004fca0000410000 */
[----:B------:R-:W0:Y:S01]  /*65c0*/  MUFU.RCP R106, R53 ;  /* 0x00000035006a7308 */ /* 0x000e220000001000 */
[----:B------:R-:W-:Y:S01]  /*65d0*/  FMUL.FTZ R41, R24, R41 ;  /* 0x0000002918297220 */ /* 0x000fe20000410000 */
[----:B-1----:R-:W-:-:S06]  /*65e0*/  FMUL.FTZ R26, R26, R103 ;  /* 0x000000671a1a7220 */ /* 0x002fcc0000410000 */
        /* <DEDUP_REMOVED lines=75> */
[----:B------:R-:W2:Y:S01]  /*6aa0*/  LDS R35, [UR21+0x1080] ;  /* 0x00108015ff237984 */ /* 0x000ea20008000800 */
[----:B------:R-:W0:Y:S01]  /*6ab0*/  LDCU.64 UR20, c[0x0][0x490] ;  /* 0x00009200ff1477ac */ /* 0x000e220008000a00 */
[----:B-1----:R-:W-:Y:S01]  /*6ac0*/  UISETP.GE.AND UP0, UPT, UR6, UR8, UPT ;  /* 0x000000080600728c */ /* 0x002fe2000bf06270 */
[----:B0-----:R-:W-:-:S04]  /*6ad0*/  LEA R2, P3, R3, UR20, 0x2 ;  /* 0x0000001403027c11 */ /* 0x001fc8000f8610ff */
        /* <DEDUP_REMOVED lines=35> */
.L_x_3279:
        /* <DEDUP_REMOVED lines=15> */
.L_x_5043:


//--------------------- .text._Z25selective_scan_fwd_kernelI32Selective_Scan_fwd_kernel_traitsILi64ELi16ELi1ELb0ELb1ELb0ELb0EffEEv13SSMParamsBase --------------------------
	.section	.text._Z25selective_scan_fwd_kernelI32Selective_Scan_fwd_kernel_traitsILi64ELi16ELi1ELb0ELb1ELb0ELb0EffEEv13SSMParamsBase,"ax",@progbits
	.align	128
        .global         _Z25selective_scan_fwd_kernelI32Selective_Scan_fwd_kernel_traitsILi64ELi16ELi1ELb0ELb1ELb0ELb0EffEEv13SSMParamsBase
        .type           _Z25selective_scan_fwd_kernelI32Selective_Scan_fwd_kernel_traitsILi64ELi16ELi1ELb0ELb1ELb0ELb0EffEEv13SSMParamsBase,@function
        .size           _Z25selective_scan_fwd_kernelI32Selective_Scan_fwd_kernel_traitsILi64ELi16ELi1ELb0ELb1ELb0ELb0EffEEv13SSMParamsBase,(.L_x_5044 - _Z25selective_scan_fwd_kernelI32Selective_Scan_fwd_kernel_traitsILi64ELi16ELi1ELb0ELb1ELb0ELb0EffEEv13SSMParamsBase)
        .other          _Z25selective_scan_fwd_kernelI32Selective_Scan_fwd_kernel_traitsILi64ELi16ELi1ELb0ELb1ELb0ELb0EffEEv13SSMParamsBase,@"STO_CUDA_ENTRY STV_DEFAULT"
_Z25selective_scan_fwd_kernelI32Selective_Scan_fwd_kernel_traitsILi64ELi16ELi1ELb0ELb1ELb0ELb0EffEEv13SSMParamsBase:
.text._Z25selective_scan_fwd_kernelI32Selective_Scan_fwd_kernel_traitsILi64ELi16ELi1ELb0ELb1ELb0ELb0EffEEv13SSMParamsBase:
[----:B------:R-:W-:Y:S01]  /*0000*/  LDC R1, c[0x0][0x37c] ;  /* 0x0000df00ff017b82 */ /* 0x000fe20000000800 */
[----:B------:R-:W0:Y:S07]  /*0010*/  LDCU.64 UR6, c[0x0][0x470] ;  /* 0x00008e00ff0677ac */ /* 0x000e2e0008000a00 */
[----:B------:R-:W1:Y:S01]  /*0020*/  S2UR UR12, SR_CTAID.Y ;  /* 0x00000000000c79c3 */ /* 0x000e620000002600 */
[----:B------:R-:W-:Y:S01]  /*0030*/  CS2R R50, SRZ ;  /* 0x0000000000327805 */ /* 0x000fe2000001ff00 */
[----:B------:R-:W2:Y:S01]  /*0040*/  LDCU.64 UR26, c[0x0][0x358] ;  /* 0x00006b00ff1a77ac */ /* 0x000ea20008000a00 */
[----:B------:R-:W3:Y:S01]  /*0050*/  LDCU UR16, c[0x0][0x398] ;  /* 0x00007300ff1077ac */ /* 0x000ee20008000800 */
[----:B------:R-:W4:Y:S01]  /*0060*/  LDCU.64 UR4, c[0x0][0x458] ;  /* 0x00008b00ff0477ac */ /* 0x000f220008000a00 */
[----:B------:R-:W2:Y:S03]  /*0070*/  S2R R8, SR_CTAID.Y ;  /* 0x0000000000087919 */ /* 0x000ea60000002600 */
[----:B------:R-:W2:Y:S01]  /*0080*/  S2UR UR13, SR_CTAID.X ;  /* 0x00000000000d79c3 */ /* 0x000ea20000002500 */
[----:B------:R-:W2:Y:S01]  /*0090*/  LDCU.128 UR8, c[0x0][0x3f0] ;  /* 0x00007e00ff0877ac */ /* 0x000ea20008000c00 */
[----:B0-----:R-:W-:-:S06]  /*00a0*/  UISETP.NE.U32.AND UP1, UPT, UR6, URZ, UPT ;  /* 0x000000ff0600728c */ /* 0x001fcc000bf25070 */
[----:B------:R-:W0:Y:S01]  /*00b0*/  LDC R47, c[0x0][0x394] ;  /* 0x0000e500ff2f7b82 */ /* 0x000e220000000800 */
[----:B------:R-:W0:Y:S01]  /*00c0*/  LDCU.128 UR20, c[0x0][0x400] ;  /* 0x00008000ff1477ac */ /* 0x000e220008000c00 */
        /* <DEDUP_REMOVED lines=12> */
[----:B------:R-:W-:Y:S02]  /*0190*/  PLOP3.LUT P0, PT, PT, PT, UP0, 0x80, 0x8 ;  /* 0x000000000008781c */ /* 0x000fe40003f0f008 */
[----:B------:R-:W-:-:S03]  /*01a0*/  IMAD.U32 R5, RZ, RZ, UR7 ;  /* 0x00000007ff057e24 */ /* 0x000fc6000f8e00ff */
[----:B------:R-:W-:Y:S02]  /*01b0*/  @UP0 ULEA UR4, UP2, UR12, UR4, 0x2 ;  /* 0x000000040c040291 */ /* 0x000fe4000f8410ff */
[----:B--2---:R-:W5:Y:S02]  /*01c0*/  @P1 LDG.E R50, desc[UR26][R4.64] ;  /* 0x0000001a04321981 */ /* 0x004f64000c1e1900 */
[----:B------:R-:W-:Y:S02]  /*01d0*/  @UP0 ULEA.HI.X UR5, UR12, UR5, URZ, 0x2, UP2 ;  /* 0x000000050c050291 */ /* 0x000fe400090f14ff */
[----:B------:R-:W-:Y:S01]  /*01e0*/  MOV R2, UR4 ;  /* 0x0000000400027c02 */ /* 0x000fe20008000f00 */
[----:B-1----:R-:W1:Y:S03]  /*01f0*/  MUFU.RCP R0, R0 ;  /* 0x0000000000007308 */ /* 0x002e660000001000 */
[----:B------:R-:W-:-:S05]  /*0200*/  IMAD.U32 R3, RZ, RZ, UR5 ;  /* 0x00000005ff037e24 */ /* 0x000fca000f8e00ff */
[----:B------:R2:W5:Y:S01]  /*0210*/  @P0 LDG.E R51, desc[UR26][R2.64] ;  /* 0x0000001a02330981 */ /* 0x000562000c1e1900 */
[----:B-1----:R-:W-:-:S04]  /*0220*/  VIADD R6, R0, 0xffffffe ;  /* 0x0ffffffe00067836 */ /* 0x002fc80000000000 */
[----:B------:R1:W3:Y:S02]  /*0230*/  F2I.FTZ.U32.TRUNC.NTZ R7, R6 ;  /* 0x0000000600077305 */ /* 0x0002e4000021f000 */
[----:B-1----:R-:W-:-:S05]  /*0240*/  HFMA2 R6, -RZ, RZ, 0, 0 ;  /* 0x00000000ff067431 */ /* 0x002fca00000001ff */
[----:B------:R-:W-:Y:S02]  /*0250*/  R2UR UR4, R6 ;  /* 0x00000000060472ca */ /* 0x000fe400000e0000 */
[----:B---3--:R-:W-:Y:S01]  /*0260*/  R2UR UR5, R7 ;  /* 0x00000000070572ca */ /* 0x008fe200000e0000 */
[----:B--2---:R-:W-:-:S04]  /*0270*/  IMAD.MOV R2, RZ, RZ, -R7 ;  /* 0x000000ffff027224 */ /* 0x004fc800078e0a07 */
[----:B------:R-:W-:Y:S01]  /*0280*/  IMAD R3, R2, R9, RZ ;  /* 0x0000000902037224 */ /* 0x000fe200078e02ff */
[----:B------:R-:W-:-:S07]  /*0290*/  IABS R0, R8 ;  /* 0x0000000800007213 */ /* 0x000fce0000000000 */
        /* <DEDUP_REMOVED lines=10> */
[----:B------:R-:W-:-:S04]  /*0340*/  UIMAD.WIDE.U32 UR4, UR13, UR8, URZ ;  /* 0x000000080d0472a5 */ /* 0x000fc8000f8e00ff */
[----:B------:R-:W-:-:S08]  /*0350*/  UIMAD UR5, UR13, UR9, UR5 ;  /* 0x000000090d0572a4 */ /* 0x000fd0000f8e0205 */
[----:B------:R-:W-:-:S05]  /*0360*/  @!P0 IMAD.IADD R0, R0, 0x1, -R9 ;  /* 0x0000000100008824 */ /* 0x000fca00078e0a09 */
[----:B------:R-:W-:Y:S01]  /*0370*/  ISETP.GE.U32.AND P0, PT, R0, R9, PT ;  /* 0x000000090000720c */ /* 0x000fe20003f06070 */
[----:B------:R-:W-:Y:S02]  /*0380*/  UIMAD.WIDE.U32 UR18, UR12, UR10, UR4 ;  /* 0x0000000a0c1272a5 */ /* 0x000fe4000f8e0004 */
[----:B0-----:R-:W-:Y:S02]  /*0390*/  UIMAD.WIDE.U32 UR6, UR13, UR20, URZ ;  /* 0x000000140d0672a5 */ /* 0x001fe4000f8e00ff */
[----:B------:R-:W-:Y:S01]  /*03a0*/  UIMAD UR28, UR12, UR11, UR19 ;  /* 0x0000000b0c1c72a4 */ /* 0x000fe2000f8e0213 */
[----:B------:R-:W0:Y:S01]  /*03b0*/  LDCU.128 UR8, c[0x0][0x460] ;  /* 0x00008c00ff0877ac */ /* 0x000e220008000c00 */
[----:B------:R-:W-:-:S06]  /*03c0*/  ULOP3.LUT UR4, UR12, UR16, URZ, 0x3c, !UPT ;  /* 0x000000100c047292 */ /* 0x000fcc000f8e3cff */
[----:B------:R-:W-:Y:S01]  /*03d0*/  VOTEU.ANY UP1, P0 ;  /* 0x0000000000ff7886 */ /* 0x000fe20000020100 */
[----:B------:R-:W-:Y:S01]  /*03e0*/  @!UP2 UIADD3 UR14, UPT, UPT, UR14, 0x1, URZ ;  /* 0x000000010e0ea890 */ /* 0x000fe2000fffe0ff */
[----:B------:R-:W-:Y:S01]  /*03f0*/  ISETP.GE.AND P0, PT, R47, 0x1, PT ;  /* 0x000000012f00780c */ /* 0x000fe20003f06270 */
[----:B------:R-:W-:Y:S02]  /*0400*/  UIMAD UR7, UR13, UR21, UR7 ;  /* 0x000000150d0772a4 */ /* 0x000fe4000f8e0207 */
[----:B------:R-:W-:Y:S02]  /*0410*/  UISETP.GE.AND UP2, UPT, UR4, URZ, UPT ;  /* 0x000000ff0400728c */ /* 0x000fe4000bf46270 */
[----:B------:R-:W-:Y:S02]  /*0420*/  UISETP.NE.AND UP0, UPT, UR16, URZ, UPT ;  /* 0x000000ff1000728c */ /* 0x000fe4000bf05270 */
[----:B------:R-:W-:Y:S02]  /*0430*/  @UP1 UIADD3 UR14, UPT, UPT, UR14, 0x1, URZ ;  /* 0x000000010e0e1890 */ /* 0x000fe4000fffe0ff */
[----:B------:R-:W-:-:S04]  /*0440*/  UIMAD.WIDE.U32 UR20, UR12, UR22, UR6 ;  /* 0x000000160c1472a5 */ /* 0x000fc8000f8e0006 */
[----:B------:R-:W-:Y:S02]  /*0450*/  UIMAD UR17, UR12, UR23, UR21 ;  /* 0x000000170c1172a4 */ /* 0x000fe4000f8e0215 */
[----:B------:R-:W-:-:S03]  /*0460*/  UIMAD.WIDE.U32 UR22, UR13, UR24, URZ ;  /* 0x000000180d1672a5 */ /* 0x000fc6000f8e00ff */
[----:B------:R-:W-:Y:S01]  /*0470*/  UMOV UR24, UR14 ;  /* 0x0000000e00187c82 */ /* 0x000fe20008000000 */
[----:B------:R-:W-:Y:S02]  /*0480*/  UIMAD UR25, UR13, UR25, UR23 ;  /* 0x000000190d1972a4 */ /* 0x000fe4000f8e0217 */
[----:B------:R-:W-:Y:S02]  /*0490*/  @!UP2 UIADD3 UR24, UPT, UPT, -UR24, URZ, URZ ;  /* 0x000000ff1818a290 */ /* 0x000fe4000fffe1ff */
[----:B0-----:R-:W-:Y:S02]  /*04a0*/  ULEA UR15, UP1, UR18, UR8, 0x2 ;  /* 0x00000008120f7291 */ /* 0x001fe4000f8210ff */
[----:B------:R-:W-:Y:S01]  /*04b0*/  @!UP0 ULOP3.LUT UR24, URZ, UR16, URZ, 0x33, !UPT ;  /* 0x00000010ff188292 */ /* 0x000fe2000f8e33ff */
[----:B----4-:R-:W-:Y:S11]  /*04c0*/  @!P0 EXIT ;  /* 0x000000000000894d */ /* 0x010ff60003800000 */
[----:B------:R-:W-:Y:S01]  /*04d0*/  ULEA.HI.X UR14, UR18, UR9, UR28, 0x2, UP1 ;  /* 0x00000009120e7291 */ /* 0x000fe200088f141c */
[----:B------:R-:W0:Y:S01]  /*04e0*/  S2R R49, SR_TID.X ;  /* 0x0000000000317919 */ /* 0x000e220000002100 */
[----:B------:R-:W1:Y:S01]  /*04f0*/  LDCU.128 UR4, c[0x0][0x420] ;  /* 0x00008400ff0477ac */ /* 0x000e620008000c00 */
[----:B------:R-:W-:Y:S01]  /*0500*/  UMOV UR18, UR22 ;  /* 0x0000001600127c82 */ /* 0x000fe20008000000 */
[----:B------:R-:W2:Y:S01]  /*0510*/  LDCU.64 UR22, c[0x0][0x448] ;  /* 0x00008900ff1677ac */ /* 0x000ea20008000a00 */
[----:B------:R-:W-:Y:S01]  /*0520*/  USHF.R.S32.HI UR8, URZ, 0x1f, UR24 ;  /* 0x0000001fff087899 */ /* 0x000fe20008011418 */
[----:B------:R-:W3:Y:S03]  /*0530*/  LDCU.64 UR28, c[0x0][0x3d8] ;  /* 0x00007b00ff1c77ac */ /* 0x000ee60008000a00 */
[----:B------:R-:W-:Y:S02]  /*0540*/  UIMAD UR8, UR8, UR30, URZ ;  /* 0x0000001e080872a4 */ /* 0x000fe4000f8e02ff */
[----:B------:R-:W-:Y:S01]  /*0550*/  ULEA UR16, UP0, UR20, UR10, 0x2 ;  /* 0x0000000a14107291 */ /* 0x000fe2000f8010ff */
[----:B------:R-:W-:Y:S01]  /*0560*/  UMOV UR19, UR25 ;  /* 0x0000001900137c82 */ /* 0x000fe20008000000 */
[----:B------:R-:W-:-:S02]  /*0570*/  UIMAD UR34, UR24, UR31, UR8 ;  /* 0x0000001f182272a4 */ /* 0x000fc4000f8e0208 */
[----:B------:R-:W-:Y:S02]  /*0580*/  UIMAD.WIDE.U32 UR18, UR24, UR30, UR18 ;  /* 0x0000001e181272a5 */ /* 0x000fe4000f8e0012 */
[----:B------:R-:W-:-:S03]  /*0590*/  ULEA.HI.X UR17, UR20, UR11, UR17, 0x2, UP0 ;  /* 0x0000000b14117291 */ /* 0x000fc600080f1411 */
[----:B------:R-:W4:Y:S01]  /*05a0*/  LDCU.128 UR8, c[0x0][0x3a0] ;  /* 0x00007400ff0877ac */ /* 0x000f220008000c00 */
[----:B--2---:R-:W-:Y:S01]  /*05b0*/  ULEA UR33, UP0, UR18, UR22, 0x2 ;  /* 0x0000001612217291 */ /* 0x004fe2000f8010ff */
[----:B------:R-:W2:Y:S01]  /*05c0*/  S2UR UR22, SR_CgaCtaId ;  /* 0x00000000001679c3 */ /* 0x000ea20000008800 */
[----:B-1----:R-:W-:Y:S01]  /*05d0*/  UIMAD.WIDE.U32 UR20, UR12, UR6, URZ ;  /* 0x000000060c1472a5 */ /* 0x002fe2000f8e00ff */
[----:B0-----:R-:W-:Y:S01]  /*05e0*/  SHF.L.U32 R129, R49, 0x4, RZ ;  /* 0x0000000431817819 */ /* 0x001fe200000006ff */
[----:B------:R-:W0:Y:S01]  /*05f0*/  LDCU.64 UR36, c[0x0][0x440] ;  /* 0x00008800ff2477ac */ /* 0x000e220008000a00 */
[--C-:B------:R-:W-:Y:S02]  /*0600*/  SHF.R.U32.HI R46, RZ, 0x5, R49.reuse ;  /* 0x00000005ff2e7819 */ /* 0x100fe40000011631 */
[----:B------:R-:W-:Y:S01]  /*0610*/  LOP3.LUT R48, R129, 0x3e00, RZ, 0xc0, !PT ;  /* 0x00003e0081307812 */ /* 0x000fe200078ec0ff */
[----:B------:R-:W1:Y:S03]  /*0620*/  LDCU UR25, c[0x0][0x384] ;  /* 0x00007080ff1977ac */ /* 0x000e660008000800 */
[----:B------:R-:W-:Y:S01]  /*0630*/  LOP3.LUT R45, R48, 0x1f, R49, 0xf8, !PT ;  /* 0x0000001f302d7812 */ /* 0x000fe200078ef831 */
[----:B------:R-:W-:Y:S01]  /*0640*/  UIMAD UR7, UR12, UR7, UR21 ;  /* 0x000000070c0772a4 */ /* 0x000fe2000f8e0215 */
[----:B------:R-:W-:Y:S01]  /*0650*/  UMOV UR6, UR20 ;  /* 0x0000001400067c82 */ /* 0x000fe20008000000 */
[----:B------:R-:W2:Y:S01]  /*0660*/  LDCU UR35, c[0x0][0x38c] ;  /* 0x00007180ff2377ac */ /* 0x000ea20008000800 */
[----:B---3--:R-:W-:Y:S01]  /*0670*/  UIMAD.WIDE.U32 UR20, UR12, UR28, URZ ;  /* 0x0000001c0c1472a5 */ /* 0x008fe2000f8e00ff */
[----:B------:R-:W3:Y:S01]  /*0680*/  LDCU.64 UR38, c[0x0][0x450] ;  /* 0x00008a00ff2677ac */ /* 0x000ee20008000a00 */
[----:B------:R-:W-:-:S02]  /*0690*/  UIMAD.WIDE.U32 UR6, UR13, UR4, UR6 ;  /* 0x000000040d0672a5 */ /* 0x000fc4000f8e0006 */
[----:B------:R-:W-:Y:S02]  /*06a0*/  UIADD3 UR34, UPT, UPT, UR19, UR34, URZ ;  /* 0x0000002213227290 */ /* 0x000fe4000fffe0ff */
[----:B------:R-:W-:Y:S01]  /*06b0*/  UIMAD UR4, UR12, UR29, UR21 ;  /* 0x0000001d0c0472a4 */ /* 0x000fe2000f8e0215 */
[----:B------:R-:W3:Y:S01]  /*06c0*/  LDCU.64 UR28, c[0x0][0x3e0] ;  /* 0x00007c00ff1c77ac */ /* 0x000ee20008000a00 */
[----:B------:R-:W3:Y:S01]  /*06d0*/  LDCU.64 UR30, c[0x0][0x3c0] ;  /* 0x00007800ff1e77ac */ /* 0x000ee20008000a00 */
[----:B------:R-:W-:Y:S02]  /*06e0*/  ULEA.HI.X UR34, UR18, UR23, UR34, 0x2, UP0 ;  /* 0x0000001712227291 */ /* 0x000fe400080f1422 */
[----:B----4-:R-:W-:Y:S02]  /*06f0*/  UIMAD.WIDE.U32 UR18, UR12, UR8, URZ ;  /* 0x000000080c1272a5 */ /* 0x010fe4000f8e00ff */
[----:B------:R-:W-:Y:S02]  /*0700*/  UIMAD UR5, UR13, UR5, UR7 ;  /* 0x000000050d0572a4 */ /* 0x000fe4000f8e0207 */
[----:B------:R-:W-:-:S02]  /*0710*/  UIMAD UR9, UR12, UR9, UR19 ;  /* 0x000000090c0972a4 */ /* 0x000fc4000f8e0213 */
[----:B0-----:R-:W-:Y:S02]  /*0720*/  ULEA UR23, UP0, UR18, UR36, 0x2 ;  /* 0x0000002412177291 */ /* 0x001fe4000f8010ff */
[----:B-1----:R-:W-:Y:S01]  /*0730*/  UIMAD UR12, UR13, UR25, UR12 ;  /* 0x000000190d0c72a4 */ /* 0x002fe2000f8e020c */
[----:B------:R-:W-:Y:S01]  /*0740*/  UMOV UR8, 0x400 ;  /* 0x0000040000087882 */ /* 0x000fe20000000000 */
[----:B------:R-:W-:Y:S02]  /*0750*/  ULEA.HI.X UR24, UR18, UR37, UR9, 0x2, UP0 ;  /* 0x0000002512187291 */ /* 0x000fe400080f1409 */
[----:B--2---:R-:W-:Y:S02]  /*0760*/  ULEA UR8, UR22, UR8, 0x18 ;  /* 0x0000000816087291 */ /* 0x004fe4000f8ec0ff */
[----:B------:R-:W-:Y:S01]  /*0770*/  IMAD R47, R47, UR12, RZ ;  /* 0x0000000c2f2f7c24 */ /* 0x000fe2000f8e02ff */
[----:B------:R-:W-:Y:S02]  /*0780*/  UISETP.LT.AND UP0, UPT, UR35, 0x1, UPT ;  /* 0x000000012300788c */ /* 0x000fe4000bf01270 */
[----:B---3--:R-:W-:Y:S01]  /*0790*/  ULEA UR19, UP1, UR20, UR38, 0x2 ;  /* 0x0000002614137291 */ /* 0x008fe2000f8210ff */
[----:B------:R-:W-:Y:S01]  /*07a0*/  IMAD R47, R47, UR35, RZ ;  /* 0x000000232f2f7c24 */ /* 0x000fe2000f8e02ff */
[----:B------:R-:W-:Y:S01]  /*07b0*/  USEL UR9, UR35, 0x1, !UP0 ;  /* 0x0000000123097887 */ /* 0x000fe2000c000000 */
[----:B------:R-:W-:Y:S01]  /*07c0*/  LEA R46, R46, UR8, 0x3 ;  /* 0x000000082e2e7c11 */ /* 0x000fe2000f8e18ff */
[----:B------:R-:W-:Y:S01]  /*07d0*/  UMOV UR25, UR16 ;  /* 0x0000001000197c82 */ /* 0x000fe20008000000 */
[----:B------:R-:W-:-:S02]  /*07e0*/  USHF.L.U64.HI UR18, UR28, 0x2, UR29 ;  /* 0x000000021c127899 */ /* 0x000fc4000801021d */
[----:B------:R-:W-:Y:S02]  /*07f0*/  ULEA.HI.X UR20, UR20, UR39, UR4, 0x2, UP1 ;  /* 0x0000002714147291 */ /* 0x000fe400088f1404 */
[----:B------:R-:W-:Y:S01]  /*0800*/  USHF.L.U64.HI UR16, UR30, 0x2, UR31 ;  /* 0x000000021e107899 */ /* 0x000fe2000801021f */
[----:B------:R-:W-:Y:S01]  /*0810*/  UMOV UR29, UR17 ;  /* 0x00000011001d7c82 */ /* 0x000fe20008000000 */
[----:B------:R-:W-:Y:S01]  /*0820*/  UMOV UR4, URZ ;  /* 0x000000ff00047c82 */ /* 0x000fe20008000000 */
[----:B------:R-:W-:Y:S01]  /*0830*/  USHF.L.U64.HI UR21, UR10, 0x2, UR11 ;  /* 0x000000020a157899 */ /* 0x000fe2000801020b */
[----:B------:R-:W-:Y:S01]  /*0840*/  UMOV UR32, UR15 ;  /* 0x0000000f00207c82 */ /* 0x000fe20008000000 */
[----:B------:R-:W-:Y:S01]  /*0850*/  UIADD3 UR35, UPT, UPT, -UR9, URZ, URZ ;  /* 0x000000ff09237290 */ /* 0x000fe2000fffe1ff */
[----:B------:R-:W-:Y:S01]  /*0860*/  UMOV UR31, UR14 ;  /* 0x0000000e001f7c82 */ /* 0x000fe20008000000 */
[----:B------:R-:W-:Y:S01]  /*0870*/  UMOV UR17, UR33 ;  /* 0x0000002100117c82 */ /* 0x000fe20008000000 */
[----:B------:R-:W-:-:S09]  /*0880*/  UMOV UR22, UR34 ;  /* 0x0000002200167c82 */ /* 0x000fd20008000000 */
.L_x_3318:
[----:B------:R-:W0:Y:S01]  /*0890*/  LDCU UR8, c[0x0][0x388] ;  /* 0x00007100ff0877ac */ /* 0x000e220008000800 */
[C---:B------:R-:W-:Y:S02]  /*08a0*/  IMAD.SHL.U32 R4, R45.reuse, 0x4, RZ ;  /* 0x000000042d047824 */ /* 0x040fe400078e00ff */
[----:B------:R-:W-:Y:S01]  /*08b0*/  HFMA2 R5, -RZ, RZ, 0, 0 ;  /* 0x00000000ff057431 */ /* 0x000fe200000001ff */
[----:B------:R-:W-:Y:S01]  /*08c0*/  LOP3.LUT R122, R45, 0xe0, RZ, 0xfc, !PT ;  /* 0x000000e02d7a7812 */ /* 0x000fe200078efcff */
[----:B------:R-:W-:Y:S01]  /*08d0*/  USHF.L.U32 UR9, UR4, 0xa, URZ ;  /* 0x0000000a04097899 */ /* 0x000fe200080006ff */
[----:B--2---:R-:W-:Y:S02]  /*08e0*/  CS2R R12, SRZ ;  /* 0x00000000000c7805 */ /* 0x004fe4000001ff00 */
[----:B------:R-:W-:Y:S02]  /*08f0*/  IADD3 R6, P2, PT, R4, UR32, RZ ;  /* 0x0000002004067c10 */ /* 0x000fe4000ff5e0ff */
[----:B------:R-:W-:-:S02]  /*0900*/  CS2R R14, SRZ ;  /* 0x00000000000e7805 */ /* 0x000fc4000001ff00 */
[----:B------:R-:W-:Y:S01]  /*0910*/  IADD3 R2, P1, PT, R4, UR25, RZ ;  /* 0x0000001904027c10 */ /* 0x000fe2000ff3e0ff */
[----:B------:R-:W-:Y:S01]  /*0920*/  IMAD.MOV.U32 R0, RZ, RZ, RZ ;  /* 0x000000ffff007224 */ /* 0x000fe200078e00ff */
[----:B------:R-:W-:Y:S02]  /*0930*/  IADD3.X R7, PT, PT, RZ, UR31, RZ, P2, !PT ;  /* 0x0000001fff077c10 */ /* 0x000fe400097fe4ff */
[----:B------:R-:W-:Y:S02]  /*0940*/  CS2R R8, SRZ ;  /* 0x0000000000087805 */ /* 0x000fe4000001ff00 */
[C---:B------:R-:W-:Y:S01]  /*0950*/  LOP3.LUT R121, R45.reuse, 0x100, RZ, 0xfc, !PT ;  /* 0x000001002d797812 */ /* 0x040fe200078efcff */
[----:B------:R-:W-:Y:S01]  /*0960*/  IMAD.X R3, RZ, RZ, UR29, P1 ;  /* 0x0000001dff037e24 */ /* 0x000fe200088e06ff */
[----:B------:R-:W-:Y:S02]  /*0970*/  LOP3.LUT R128, R45, 0x20, RZ, 0xfc, !PT ;  /* 0x000000202d807812 */ /* 0x000fe400078efcff */
[----:B------:R-:W-:-:S02]  /*0980*/  CS2R R10, SRZ ;  /* 0x00000000000a7805 */ /* 0x000fc4000001ff00 */
[C---:B------:R-:W-:Y:S02]  /*0990*/  LOP3.LUT R127, R45.reuse, 0x40, RZ, 0xfc, !PT ;  /* 0x000000402d7f7812 */ /* 0x040fe400078efcff */
[----:B------:R-:W-:Y:S01]  /*09a0*/  CS2R R16, SRZ ;  /* 0x0000000000107805 */ /* 0x000fe2000001ff00 */
[----:B0-----:R-:W-:Y:S01]  /*09b0*/  UIADD3 UR33, UPT, UPT, -UR9, UR8, URZ ;  /* 0x0000000809217290 */ /* 0x001fe2000fffe1ff */
[C---:B------:R-:W-:Y:S02]  /*09c0*/  LOP3.LUT R123, R45.reuse, 0xc0, RZ, 0xfc, !PT ;  /* 0x000000c02d7b7812 */ /* 0x040fe400078efcff */
[----:B------:R-:W-:Y:S02]  /*09d0*/  CS2R R18, SRZ ;  /* 0x0000000000127805 */ /* 0x000fe4000001ff00 */
[C---:B------:R-:W-:Y:S02]  /*09e0*/  LOP3.LUT R126, R45.reuse, 0x60, RZ, 0xfc, !PT ;  /* 0x000000602d7e7812 */ /* 0x040fe400078efcff */
[----:B------:R-:W-:-:S02]  /*09f0*/  LOP3.LUT R124, R45, 0xa0, RZ, 0xfc, !PT ;  /* 0x000000a02d7c7812 */ /* 0x000fc400078efcff */
[C---:B------:R-:W-:Y:S01]  /*0a00*/  ISETP.GE.AND P0, PT, R45.reuse, UR33, PT ;  /* 0x000000212d007c0c */ /* 0x040fe2000bf06270 */
[----:B------:R-:W-:Y:S01]  /*0a10*/  BAR.SYNC.DEFER_BLOCKING 0x0 ;  /* 0x0000000000007b1d */ /* 0x000fe20000010000 */
[----:B------:R-:W-:Y:S02]  /*0a20*/  LOP3.LUT R125, R45, 0x80, RZ, 0xfc, !PT ;  /* 0x000000802d7d7812 */ /* 0x000fe400078efcff */
[----:B------:R-:W-:Y:S02]  /*0a30*/  P2R R60, PR, RZ, 0x1 ;  /* 0x00000001ff3c7803 */ /* 0x000fe40000000000 */
[----:B------:R-:W-:Y:S02]  /*0a40*/  ISETP.GE.AND P1, PT, R128, UR33, PT ;  /* 0x0000002180007c0c */ /* 0x000fe4000bf26270 */
[----:B------:R-:W-:Y:S02]  /*0a50*/  ISETP.GE.AND P2, PT, R127, UR33, PT ;  /* 0x000000217f007c0c */ /* 0x000fe4000bf46270 */
[----:B------:R-:W-:-:S02]  /*0a60*/  ISETP.GE.AND P3, PT, R123, UR33, PT ;  /* 0x000000217b007c0c */ /* 0x000fc4000bf66270 */
[----:B------:R-:W-:Y:S02]  /*0a70*/  ISETP.GE.AND P6, PT, R126, UR33, PT ;  /* 0x000000217e007c0c */ /* 0x000fe4000bfc6270 */
[----:B------:R-:W-:Y:S02]  /*0a80*/  ISETP.GE.AND P4, PT, R124, UR33, PT ;  /* 0x000000217c007c0c */ /* 0x000fe4000bf86270 */
[----:B------:R-:W-:Y:S02]  /*0a90*/  ISETP.GE.AND P5, PT, R125, UR33, PT ;  /* 0x000000217d007c0c */ /* 0x000fe4000bfa6270 */
[C---:B------:R-:W-:Y:S02]  /*0aa0*/  LOP3.LUT R120, R45.reuse, 0x120, RZ, 0xfc, !PT ;  /* 0x000001202d787812 */ /* 0x040fe400078efcff */
[C---:B------:R-:W-:Y:S02]  /*0ab0*/  LOP3.LUT R119, R45.reuse, 0x140, RZ, 0xfc, !PT ;  /* 0x000001402d777812 */ /* 0x040fe400078efcff */
[----:B------:R-:W-:-:S02]  /*0ac0*/  LOP3.LUT R118, R45, 0x160, RZ, 0xfc, !PT ;  /* 0x000001602d767812 */ /* 0x000fc400078efcff */
[C---:B------:R-:W-:Y:S01]  /*0ad0*/  LOP3.LUT R117, R45.reuse, 0x180, RZ, 0xfc, !PT ;  /* 0x000001802d757812 */ /* 0x040fe200078efcff */
[----:B------:R-:W2:Y:S01]  /*0ae0*/  @!P0 LDG.E R5, desc[UR26][R6.64] ;  /* 0x0000001a06058981 */ /* 0x000ea2000c1e1900 */
[----:B------:R-:W-:Y:S02]  /*0af0*/  ISETP.GE.AND P0, PT, R122, UR33, PT ;  /* 0x000000217a007c0c */ /* 0x000fe4000bf06270 */
[C---:B------:R-:W-:Y:S01]  /*0b00*/  LOP3.LUT R116, R45.reuse, 0x1a0, RZ, 0xfc, !PT ;  /* 0x000001a02d747812 */ /* 0x040fe200078efcff */
[----:B------:R-:W3:Y:S01]  /*0b10*/  @!P1 LDG.E R0, desc[UR26][R6.64+0x80] ;  /* 0x0000801a06009981 */ /* 0x000ee2000c1e1900 */
[----:B------:R-:W-:Y:S02]  /*0b20*/  LOP3.LUT R115, R45, 0x1c0, RZ, 0xfc, !PT ;  /* 0x000001c02d737812 */ /* 0x000fe400078efcff */
[----:B------:R-:W-:Y:S01]  /*0b30*/  MOV R21, RZ ;  /* 0x000000ff00157202 */ /* 0x000fe20000000f00 */
[----:B------:R-:W4:Y:S04]  /*0b40*/  @!P2 LDG.E R9, desc[UR26][R6.64+0x100] ;  /* 0x0001001a0609a981 */ /* 0x000f28000c1e1900 */
[----:B------:R-:W4:Y:S04]  /*0b50*/  @!P3 LDG.E R13, desc[UR26][R6.64+0x300] ;  /* 0x0003001a060db981 */ /* 0x000f28000c1e1900 */
[----:B------:R-:W4:Y:S01]  /*0b60*/  @!P0 LDG.E R12, desc[UR26][R6.64+0x380] ;  /* 0x0003801a060c8981 */ /* 0x000f22000c1e1900 */
[----:B------:R-:W-:-:S02]  /*0b70*/  ISETP.GE.AND P0, PT, R121, UR33, PT ;  /* 0x0000002179007c0c */ /* 0x000fc4000bf06270 */
[----:B------:R-:W-:Y:S01]  /*0b80*/  ISETP.GE.AND P1, PT, R119, UR33, PT ;  /* 0x0000002177007c0c */ /* 0x000fe2000bf26270 */
[----:B------:R-:W4:Y:S01]  /*0b90*/  @!P6 LDG.E R8, desc[UR26][R6.64+0x180] ;  /* 0x0001801a0608e981 */ /* 0x000f22000c1e1900 */
[----:B------:R-:W-:Y:S02]  /*0ba0*/  ISETP.GE.AND P2, PT, R118, UR33, PT ;  /* 0x0000002176007c0c */ /* 0x000fe4000bf46270 */
[----:B------:R-:W-:Y:S01]  /*0bb0*/  ISETP.GE.AND P3, PT, R117, UR33, PT ;  /* 0x0000002175007c0c */ /* 0x000fe2000bf66270 */
[----:B------:R-:W4:Y:S01]  /*0bc0*/  @!P4 LDG.E R10, desc[UR26][R6.64+0x280] ;  /* 0x0002801a060ac981 */ /* 0x000f22000c1e1900 */
[----:B------:R-:W-:-:S03]  /*0bd0*/  ISETP.GE.AND P4, PT, R116, UR33, PT ;  /* 0x0000002174007c0c */ /* 0x000fc6000bf86270 */
[----:B------:R-:W4:Y:S04]  /*0be0*/  @!P5 LDG.E R11, desc[UR26][R6.64+0x200] ;  /* 0x0002001a060bd981 */ /* 0x000f28000c1e1900 */
[----:B------:R-:W4:Y:S01]  /*0bf0*/  @!P0 LDG.E R15, desc[UR26][R6.64+0x400] ;  /* 0x0004001a060f8981 */ /* 0x000f22000c1e1900 */
[----:B------:R-:W-:Y:S02]  /*0c00*/  ISETP.GE.AND P0, PT, R120, UR33, PT ;  /* 0x0000002178007c0c */ /* 0x000fe4000bf06270 */
[----:B------:R-:W-:Y:S01]  /*0c10*/  ISETP.GE.AND P5, PT, R115, UR33, PT ;  /* 0x0000002173007c0c */ /* 0x000fe2000bfa6270 */
[----:B------:R-:W4:Y:S01]  /*0c20*/  @!P1 LDG.E R17, desc[UR26][R6.64+0x500] ;  /* 0x0005001a06119981 */ /* 0x000f22000c1e1900 */
[----:B------:R-:W-:-:S03]  /*0c30*/  LOP3.LUT R44, R45, 0x1e0, RZ, 0xfc, !PT ;  /* 0x000001e02d2c7812 */ /* 0x000fc600078efcff */
[----:B------:R-:W4:Y:S01]  /*0c40*/  @!P2 LDG.E R16, desc[UR26][R6.64+0x580] ;  /* 0x0005801a0610a981 */ /* 0x000f22000c1e1900 */
[----:B------:R-:W-:-:S03]  /*0c50*/  ISETP.GE.AND P6, PT, R44, UR33, PT ;  /* 0x000000212c007c0c */ /* 0x000fc6000bfc6270 */
[----:B------:R-:W4:Y:S04]  /*0c60*/  @!P3 LDG.E R19, desc[UR26][R6.64+0x600] ;  /* 0x0006001a0613b981 */ /* 0x000f28000c1e1900 */
[----:B------:R-:W4:Y:S04]  /*0c70*/  @!P0 LDG.E R14, desc[UR26][R6.64+0x480] ;  /* 0x0004801a060e8981 */ /* 0x000f28000c1e1900 */
[----:B------:R-:W4:Y:S04]  /*0c80*/  @!P4 LDG.E R18, desc[UR26][R6.64+0x680] ;  /* 0x0006801a0612c981 */ /* 0x000f28000c1e1900 */
[----:B------:R-:W4:Y:S01]  /*0c90*/  @!P5 LDG.E R21, desc[UR26][R6.64+0x700] ;  /* 0x0007001a0615d981 */ /* 0x000f22000c1e1900 */
[----:B------:R-:W-:-:S06]  /*0ca0*/  IMAD.MOV.U32 R54, RZ, RZ, RZ ;  /* 0x000000ffff367224 */ /* 0x000fcc00078e00ff */
[----:B------:R0:W4:Y:S01]  /*0cb0*/  @!P6 LDG.E R54, desc[UR26][R6.64+0x780] ;  /* 0x0007801a0636e981 */ /* 0x000122000c1e1900 */
[----:B------:R-:W1:Y:S01]  /*0cc0*/  S2R R43, SR_LANEID ;  /* 0x00000000002b7919 */ /* 0x000e620000000000 */
[----:B------:R-:W0:Y:S01]  /*0cd0*/  S2UR UR9, SR_CgaCtaId ;  /* 0x00000000000979c3 */ /* 0x000e220000008800 */
[----:B------:R-:W-:Y:S02]  /*0ce0*/  UMOV UR8, 0x400 ;  /* 0x0000040000087882 */ /* 0x000fe40000000000 */
[----:B0-----:R-:W-:Y:S01]  /*0cf0*/  ULEA UR34, UR9, UR8, 0x18 ;  /* 0x0000000809227291 */ /* 0x001fe2000f8ec0ff */
[----:B-1----:R-:W-:-:S04]  /*0d00*/  IADD3 R20, PT, PT, R48, R43, RZ ;  /* 0x0000002b30147210 */ /* 0x002fc80007ffe0ff */
[CC--:B------:R-:W-:Y:S01]  /*0d10*/  LEA.HI.SX32 R42, R20.reuse, R20.reuse, 0x1b ;  /* 0x00000014142a7211 */ /* 0x0c0fe200078fdaff */
[C---:B------:R-:W-:Y:S02]  /*0d20*/  VIADD R7, R20.reuse, 0x60 ;  /* 0x0000006014077836 */ /* 0x040fe40000000000 */
[----:B------:R-:W-:Y:S01]  /*0d30*/  VIADD R23, R20, 0x20 ;  /* 0x0000002014177836 */ /* 0x000fe20000000000 */
[----:B------:R-:W-:Y:S02]  /*0d40*/  LEA R42, R42, UR34, 0x2 ;  /* 0x000000222a2a7c11 */ /* 0x000fe4000f8e10ff */
[----:B------:R-:W-:Y:S02]  /*0d50*/  LEA.HI.SX32 R7, R7, R20, 0x1b ;  /* 0x0000001407077211 */ /* 0x000fe400078fdaff */
[C---:B------:R-:W-:Y:S02]  /*0d60*/  IADD3 R25, PT, PT, R20.reuse, 0x40, RZ ;  /* 0x0000004014197810 */ /* 0x040fe40007ffe0ff */
[----:B------:R-:W-:-:S02]  /*0d70*/  IADD3 R27, PT, PT, R20, 0x80, RZ ;  /* 0x00000080141b7810 */ /* 0x000fc40007ffe0ff */
[-C--:B------:R-:W-:Y:S02]  /*0d80*/  LEA.HI.SX32 R23, R23, R20.reuse, 0x1b ;  /* 0x0000001417177211 */ /* 0x080fe400078fdaff */
[----:B------:R-:W-:Y:S01]  /*0d90*/  LEA R39, R7, UR34, 0x2 ;  /* 0x0000002207277c11 */ /* 0x000fe2000f8e10ff */
[C---:B------:R-:W-:Y:S01]  /*0da0*/  VIADD R7, R20.reuse, 0xe0 ;  /* 0x000000e014077836 */ /* 0x040fe20000000000 */
[-C--:B------:R-:W-:Y:S01]  /*0db0*/  LEA.HI.SX32 R25, R25, R20.reuse, 0x1b ;  /* 0x0000001419197211 */ /* 0x080fe200078fdaff */
[----:B------:R-:W-:Y:S01]  /*0dc0*/  VIADD R29, R20, 0xa0 ;  /* 0x000000a0141d7836 */ /* 0x000fe20000000000 */
[----:B------:R-:W-:Y:S02]  /*0dd0*/  LEA.HI.SX32 R27, R27, R20, 0x1b ;  /* 0x000000141b1b7211 */ /* 0x000fe400078fdaff */
[----:B------:R-:W-:Y:S02]  /*0de0*/  LEA R41, R23, UR34, 0x2 ;  /* 0x0000002217297c11 */ /* 0x000fe4000f8e10ff */
[----:B------:R-:W-:-:S02]  /*0df0*/  LEA R40, R25, UR34, 0x2 ;  /* 0x0000002219287c11 */ /* 0x000fc4000f8e10ff */
[C---:B------:R-:W-:Y:S01]  /*0e00*/  IADD3 R23, PT, PT, R20.reuse, 0x100, RZ ;  /* 0x0000010014177810 */ /* 0x040fe20007ffe0ff */
[C---:B------:R-:W-:Y:S01]  /*0e10*/  VIADD R25, R20.reuse, 0x120 ;  /* 0x0000012014197836 */ /* 0x040fe20000000000 */
[-C--:B------:R-:W-:Y:S02]  /*0e20*/  LEA.HI.SX32 R7, R7, R20.reuse, 0x1b ;  /* 0x0000001407077211 */ /* 0x080fe400078fdaff */
[----:B------:R-:W-:Y:S02]  /*0e30*/  LEA R38, R27, UR34, 0x2 ;  /* 0x000000221b267c11 */ /* 0x000fe4000f8e10ff */
[-C--:B------:R-:W-:Y:S02]  /*0e40*/  LEA.HI.SX32 R29, R29, R20.reuse, 0x1b ;  /* 0x000000141d1d7211 */ /* 0x080fe400078fdaff */
[----:B------:R-:W-:Y:S02]  /*0e50*/  IADD3 R27, PT, PT, R20, 0x140, RZ ;  /* 0x00000140141b7810 */ /* 0x000fe40007ffe0ff */
[----:B------:R-:W-:-:S02]  /*0e60*/  LEA.HI.SX32 R23, R23, R20, 0x1b ;  /* 0x0000001417177211 */ /* 0x000fc400078fdaff */
[----:B------:R-:W-:Y:S02]  /*0e70*/  LEA R35, R7, UR34, 0x2 ;  /* 0x0000002207237c11 */ /* 0x000fe4000f8e10ff */
[C---:B------:R-:W-:Y:S02]  /*0e80*/  IADD3 R7, PT, PT, R20.reuse, 0x180, RZ ;  /* 0x0000018014077810 */ /* 0x040fe40007ffe0ff */
[----:B------:R-:W-:Y:S02]  /*0e90*/  LEA R37, R29, UR34, 0x2 ;  /* 0x000000221d257c11 */ /* 0x000fe4000f8e10ff */
[-C--:B------:R-:W-:Y:S02]  /*0ea0*/  LEA.HI.SX32 R25, R25, R20.reuse, 0x1b ;  /* 0x0000001419197211 */ /* 0x080fe400078fdaff */
[-C--:B------:R-:W-:Y:S02]  /*0eb0*/  LEA.HI.SX32 R27, R27, R20.reuse, 0x1b ;  /* 0x000000141b1b7211 */ /* 0x080fe400078fdaff */
[----:B------:R-:W-:Y:S01]  /*0ec0*/  LEA R34, R23, UR34, 0x2 ;  /* 0x0000002217227c11 */ /* 0x000fe2000f8e10ff */
[----:B------:R-:W-:Y:S01]  /*0ed0*/  VIADD R23, R20, 0x1e0 ;  /* 0x000001e014177836 */ /* 0x000fe20000000000 */
[----:B------:R-:W-:-:S02]  /*0ee0*/  LEA.HI.SX32 R7, R7, R20, 0x1b ;  /* 0x0000001407077211 */ /* 0x000fc400078fdaff */
[----:B------:R-:W-:Y:S02]  /*0ef0*/  LEA R33, R25, UR34, 0x2 ;  /* 0x0000002219217c11 */ /* 0x000fe4000f8e10ff */
[----:B------:R-:W-:Y:S02]  /*0f00*/  LEA R32, R27, UR34, 0x2 ;  /* 0x000000221b207c11 */ /* 0x000fe4000f8e10ff */
[----:B------:R-:W-:Y:S02]  /*0f10*/  LEA.HI.SX32 R23, R23, R20, 0x1b ;  /* 0x0000001417177211 */ /* 0x000fe400078fdaff */
[----:B------:R-:W-:Y:S02]  /*0f20*/  LEA R30, R7, UR34, 0x2 ;  /* 0x00000022071e7c11 */ /* 0x000fe4000f8e10ff */
[----:B------:R-:W-:Y:S02]  /*0f30*/  LEA R27, R23, UR34, 0x2 ;  /* 0x00000022171b7c11 */ /* 0x000fe4000f8e10ff */
[----:B------:R-:W-:-:S02]  /*0f40*/  P2R R62, PR, RZ, 0x1 ;  /* 0x00000001ff3e7803 */ /* 0x000fc40000000000 */
[----:B------:R-:W-:Y:S02]  /*0f50*/  ISETP.GE.AND P0, PT, R127, UR33, PT ;  /* 0x000000217f007c0c */ /* 0x000fe4000bf06270 */
[----:B------:R-:W-:Y:S02]  /*0f60*/  P2R R58, PR, RZ, 0x2 ;  /* 0x00000002ff3a7803 */ /* 0x000fe40000000000 */
[----:B------:R-:W-:Y:S01]  /*0f70*/  ISETP.GE.AND P1, PT, R128, UR33, PT ;  /* 0x0000002180007c0c */ /* 0x000fe2000bf26270 */
[----:B------:R-:W-:Y:S02]  /*0f80*/  IMAD.MOV.U32 R64, RZ, RZ, RZ ;  /* 0x000000ffff407224 */ /* 0x000fe400078e00ff */
[----:B------:R-:W-:Y:S01]  /*0f90*/  IMAD.MOV.U32 R66, RZ, RZ, RZ ;  /* 0x000000ffff427224 */ /* 0x000fe200078e00ff */
[----:B--2---:R0:W-:Y:S02]  /*0fa0*/  STS [R42], R5 ;  /* 0x000000052a007388 */ /* 0x0041e40000000800 */
[----:B0-----:R-:W-:-:S04]  /*0fb0*/  IADD3 R5, PT, PT, R20, 0xc0, RZ ;  /* 0x000000c014057810 */ /* 0x001fc80007ffe0ff */
[-C--:B------:R-:W-:Y:S01]  /*0fc0*/  LEA.HI.SX32 R5, R5, R20.reuse, 0x1b ;  /* 0x0000001405057211 */ /* 0x080fe200078fdaff */
[----:B---3--:R-:W-:Y:S03]  /*0fd0*/  STS [R41+0x80], R0 ;  /* 0x0000800029007388 */ /* 0x008fe60000000800 */
[----:B------:R-:W-:Y:S01]  /*0fe0*/  LEA R36, R5, UR34, 0x2 ;  /* 0x0000002205247c11 */ /* 0x000fe2000f8e10ff */
[----:B------:R-:W-:Y:S01]  /*0ff0*/  VIADD R5, R20, 0x160 ;  /* 0x0000016014057836 */ /* 0x000fe20000000000 */
[----:B----4-:R0:W-:Y:S04]  /*1000*/  STS [R40+0x100], R9 ;  /* 0x0001000928007388 */ /* 0x0101e80000000800 */
[----:B------:R-:W-:Y:S01]  /*1010*/  STS [R39+0x180], R8 ;  /* 0x0001800827007388 */ /* 0x000fe20000000800 */
[----:B------:R-:W-:-:S03]  /*1020*/  LEA.HI.SX32 R5, R5, R20, 0x1b ;  /* 0x0000001405057211 */ /* 0x000fc600078fdaff */
[----:B------:R1:W-:Y:S01]  /*1030*/  STS [R38+0x200], R11 ;  /* 0x0002000b26007388 */ /* 0x0003e20000000800 */
[C---:B0-----:R-:W-:Y:S01]  /*1040*/  VIADD R9, R20.reuse, 0x1a0 ;  /* 0x000001a014097836 */ /* 0x041fe20000000000 */
[----:B------:R-:W-:Y:S02]  /*1050*/  LEA R31, R5, UR34, 0x2 ;  /* 0x00000022051f7c11 */ /* 0x000fe4000f8e10ff */
[----:B------:R-:W-:Y:S02]  /*1060*/  STS [R37+0x280], R10 ;  /* 0x0002800a25007388 */ /* 0x000fe40000000800 */
[-C--:B------:R-:W-:Y:S02]  /*1070*/  LEA.HI.SX32 R9, R9, R20.reuse, 0x1b ;  /* 0x0000001409097211 */ /* 0x080fe400078fdaff */
[----:B-1----:R-:W-:Y:S01]  /*1080*/  IADD3 R11, PT, PT, R20, 0x1c0, RZ ;  /* 0x000001c0140b7810 */ /* 0x002fe20007ffe0ff */
[----:B------:R-:W-:Y:S03]  /*1090*/  STS [R36+0x300], R13 ;  /* 0x0003000d24007388 */ /* 0x000fe60000000800 */
[----:B------:R-:W-:Y:S01]  /*10a0*/  LEA.HI.SX32 R11, R11, R20, 0x1b ;  /* 0x000000140b0b7211 */ /* 0x000fe200078fdaff */
[----:B------:R-:W-:Y:S01]  /*10b0*/  STS [R35+0x380], R12 ;  /* 0x0003800c23007388 */ /* 0x000fe20000000800 */
[----:B------:R-:W-:Y:S01]  /*10c0*/  LEA R29, R9, UR34, 0x2 ;  /* 0x00000022091d7c11 */ /* 0x000fe2000f8e10ff */
[----:B------:R-:W-:Y:S01]  /*10d0*/  IMAD R20, R43, 0xf, R20 ;  /* 0x0000000f2b147824 */ /* 0x000fe200078e0214 */
[----:B------:R-:W-:Y:S01]  /*10e0*/  LEA R28, R11, UR34, 0x2 ;  /* 0x000000220b1c7c11 */ /* 0x000fe2000f8e10ff */
[----:B------:R0:W-:Y:S04]  /*10f0*/  STS [R34+0x400], R15 ;  /* 0x0004000f22007388 */ /* 0x0001e80000000800 */
[----:B------:R-:W-:Y:S04]  /*1100*/  STS [R33+0x480], R14 ;  /* 0x0004800e21007388 */ /* 0x000fe80000000800 */
[----:B------:R1:W-:Y:S01]  /*1110*/  STS [R32+0x500], R17 ;  /* 0x0005001120007388 */ /* 0x0003e20000000800 */
[----:B------:R-:W-:-:S03]  /*1120*/  VIADD R7, R20, 0x2 ;  /* 0x0000000214077836 */ /* 0x000fc60000000000 */
[----:B------:R-:W-:Y:S01]  /*1130*/  STS [R31+0x580], R16 ;  /* 0x000580101f007388 */ /* 0x000fe20000000800 */
[C---:B0-----:R-:W-:Y:S01]  /*1140*/  VIADD R15, R20.reuse, 0x6 ;  /* 0x00000006140f7836 */ /* 0x041fe20000000000 */
[C---:B------:R-:W-:Y:S02]  /*1150*/  IADD3 R13, PT, PT, R20.reuse, 0x5, RZ ;  /* 0x00000005140d7810 */ /* 0x040fe40007ffe0ff */
[----:B------:R0:W-:Y:S01]  /*1160*/  STS [R30+0x600], R19 ;  /* 0x000600131e007388 */ /* 0x0001e20000000800 */
        /* <DEDUP_REMOVED lines=9> */
[----:B0-----:R-:W-:-:S02]  /*1200*/  IADD3 R19, PT, PT, R20, 0x9, RZ ;  /* 0x0000000914137810 */ /* 0x001fc40007ffe0ff */
[C---:B------:R-:W-:Y:S02]  /*1210*/  IADD3 R9, PT, PT, R20.reuse, 0x3, RZ ;  /* 0x0000000314097810 */ /* 0x040fe40007ffe0ff */
[C---:B------:R-:W-:Y:S02]  /*1220*/  IADD3 R59, PT, PT, R20.reuse, 0xd, RZ ;  /* 0x0000000d143b7810 */ /* 0x040fe40007ffe0ff */
[C---:B------:R-:W-:Y:S02]  /*1230*/  IADD3 R63, PT, PT, R20.reuse, 0xf, RZ ;  /* 0x0000000f143f7810 */ /* 0x040fe40007ffe0ff */
[----:B-1----:R-:W-:Y:S02]  /*1240*/  IADD3 R21, PT, PT, R20, 0xb, RZ ;  /* 0x0000000b14157810 */ /* 0x002fe40007ffe0ff */
        /* <DEDUP_REMOVED lines=52> */
[----:B------:R-:W-:Y:S01]  /*1590*/  CS2R R56, SRZ ;  /* 0x0000000000387805 */ /* 0x000fe2000001ff00 */
[----:B------:R-:W-:Y:S01]  /*15a0*/  HFMA2 R9, -RZ, RZ, 0, 0 ;  /* 0x00000000ff097431 */ /* 0x000fe200000001ff */
[----:B0-----:R-:W-:-:S03]  /*15b0*/  CS2R R54, SRZ ;  /* 0x0000000000367805 */ /* 0x001fc6000001ff00 */
[----:B------:R-:W2:Y:S01]  /*15c0*/  @!P0 LDG.E R7, desc[UR26][R2.64+0x100] ;  /* 0x0001001a02078981 */ /* 0x000ea2000c1e1900 */
[----:B------:R-:W-:-:S03]  /*15d0*/  ISETP.GE.AND P0, PT, R125, UR33, PT ;  /* 0x000000217d007c0c */ /* 0x000fc6000bf06270 */
[----:B------:R-:W3:Y:S01]  /*15e0*/  @!P1 LDG.E R56, desc[UR26][R2.64+0x80] ;  /* 0x0000801a02389981 */ /* 0x000ee2000c1e1900 */
[----:B------:R-:W-:-:S09]  /*15f0*/  ISETP.GE.AND P1, PT, R126, UR33, PT ;  /* 0x000000217e007c0c */ /* 0x000fd2000bf26270 */
[----:B------:R-:W4:Y:S01]  /*1600*/  @!P0 LDG.E R9, desc[UR26][R2.64+0x200] ;  /* 0x0002001a02098981 */ /* 0x000f22000c1e1900 */
[----:B------:R-:W-:-:S03]  /*1610*/  ISETP.GE.AND P0, PT, R123, UR33, PT ;  /* 0x000000217b007c0c */ /* 0x000fc6000bf06270 */
[----:B------:R-:W4:Y:S01]  /*1620*/  @!P1 LDG.E R54, desc[UR26][R2.64+0x180] ;  /* 0x0001801a02369981 */ /* 0x000f22000c1e1900 */
[----:B------:R-:W-:Y:S02]  /*1630*/  ISETP.GE.AND P1, PT, R124, UR33, PT ;  /* 0x000000217c007c0c */ /* 0x000fe4000bf26270 */
[----:B------:R-:W-:-:S07]  /*1640*/  MOV R11, RZ ;  /* 0x000000ff000b7202 */ /* 0x000fce0000000f00 */
[----:B------:R-:W4:Y:S01]  /*1650*/  @!P0 LDG.E R11, desc[UR26][R2.64+0x300] ;  /* 0x0003001a020b8981 */ /* 0x000f22000c1e1900 */
[----:B------:R-:W-:-:S03]  /*1660*/  ISETP.GE.AND P0, PT, R121, UR33, PT ;  /* 0x0000002179007c0c */ /* 0x000fc6000bf06270 */
[----:B------:R-:W4:Y:S01]  /*1670*/  @!P1 LDG.E R64, desc[UR26][R2.64+0x280] ;  /* 0x0002801a02409981 */ /* 0x000f22000c1e1900 */
[----:B------:R-:W-:-:S09]  /*1680*/  ISETP.GE.AND P1, PT, R122, UR33, PT ;  /* 0x000000217a007c0c */ /* 0x000fd2000bf26270 */
[----:B------:R-:W4:Y:S01]  /*1690*/  @!P0 LDG.E R55, desc[UR26][R2.64+0x400] ;  /* 0x0004001a02378981 */ /* 0x000f22000c1e1900 */
[----:B------:R-:W-:-:S03]  /*16a0*/  ISETP.NE.AND P0, PT, R62, RZ, PT ;  /* 0x000000ff3e00720c */ /* 0x000fc60003f05270 */
[----:B------:R-:W4:Y:S01]  /*16b0*/  @!P1 LDG.E R66, desc[UR26][R2.64+0x380] ;  /* 0x0003801a02429981 */ /* 0x000f22000c1e1900 */
[----:B------:R-:W-:Y:S02]  /*16c0*/  ISETP.NE.AND P1, PT, R58, RZ, PT ;  /* 0x000000ff3a00720c */ /* 0x000fe40003f25270 */
[----:B------:R-:W-:Y:S01]  /*16d0*/  CS2R R58, SRZ ;  /* 0x00000000003a7805 */ /* 0x000fe2000001ff00 */
[----:B------:R-:W-:Y:S02]  /*16e0*/  HFMA2 R5, -RZ, RZ, 0, 0 ;  /* 0x00000000ff057431 */ /* 0x000fe400000001ff */
[----:B------:R-:W-:Y:S01]  /*16f0*/  IMAD.MOV.U32 R62, RZ, RZ, RZ ;  /* 0x000000ffff3e7224 */ /* 0x000fe200078e00ff */
[----:B------:R-:W-:Y:S02]  /*1700*/  MOV R68, RZ ;  /* 0x000000ff00447202 */ /* 0x000fe40000000f00 */
[----:B------:R-:W4:Y:S04]  /*1710*/  @!P3 LDG.E R59, desc[UR26][R2.64+0x600] ;  /* 0x0006001a023bb981 */ /* 0x000f28000c1e1900 */
[----:B------:R-:W4:Y:S01]  /*1720*/  @!P0 LDG.E R58, desc[UR26][R2.64+0x480] ;  /* 0x0004801a023a8981 */ /* 0x000f22000c1e1900 */
[----:B------:R-:W-:-:S02]  /*1730*/  ISETP.NE.AND P0, PT, R60, RZ, PT ;  /* 0x000000ff3c00720c */ /* 0x000fc40003f05270 */
[----:B------:R-:W-:Y:S01]  /*1740*/  CS2R R60, SRZ ;  /* 0x00000000003c7805 */ /* 0x000fe2000001ff00 */
[----:B------:R-:W4:Y:S05]  /*1750*/  @!P1 LDG.E R57, desc[UR26][R2.64+0x500] ;  /* 0x0005001a02399981 */ /* 0x000f2a000c1e1900 */
[----:B------:R-:W4:Y:S04]  /*1760*/  @!P2 LDG.E R60, desc[UR26][R2.64+0x580] ;  /* 0x0005801a023ca981 */ /* 0x000f28000c1e1900 */
[----:B------:R-:W4:Y:S04]  /*1770*/  @!P4 LDG.E R62, desc[UR26][R2.64+0x680] ;  /* 0x0006801a023ec981 */ /* 0x000f28000c1e1900 */
[----:B------:R-:W2:Y:S04]  /*1780*/  @!P0 LDG.E R5, desc[UR26][R2.64] ;  /* 0x0000001a02058981 */ /* 0x000ea8000c1e1900 */
[----:B------:R-:W4:Y:S04]  /*1790*/  @!P5 LDG.E R61, desc[UR26][R2.64+0x700] ;  /* 0x0007001a023dd981 */ /* 0x000f28000c1e1900 */
[----:B------:R-:W4:Y:S01]  /*17a0*/  @!P6 LDG.E R68, desc[UR26][R2.64+0x780] ;  /* 0x0007801a0244e981 */ /* 0x000f22000c1e1900 */
[----:B------:R-:W0:Y:S01]  /*17b0*/  LDCU.U8 UR8, c[0x0][0x39e] ;  /* 0x000073c0ff0877ac */ /* 0x000e220008000000 */
[----:B------:R-:W-:Y:S02]  /*17c0*/  BSSY.RECONVERGENT B0, `(.L_x_3280) ;  /* 0x000004d000007945 */ /* 0x000fe40003800200 */
[----:B--2---:R-:W-:Y:S04]  /*17d0*/  STS [R42], R5 ;  /* 0x000000052a007388 */ /* 0x004fe80000000800 */
[----:B---3--:R-:W-:Y:S04]  /*17e0*/  STS [R41+0x80], R56 ;  /* 0x0000803829007388 */ /* 0x008fe80000000800 */
[----:B------:R-:W-:Y:S04]  /*17f0*/  STS [R40+0x100], R7 ;  /* 0x0001000728007388 */ /* 0x000fe80000000800 */
        /* <DEDUP_REMOVED lines=20> */
[----:B------:R0:W0:Y:S04]  /*1940*/  LDS R77, [R20+0x18] ;  /* 0x00001800144d7984 */ /* 0x0000280000000800 */
        /* <DEDUP_REMOVED lines=16> */
[----:B------:R-:W-:Y:S01]  /*1a50*/  FADD.FTZ R57, R75, R50 ;  /* 0x000000324b397221 */ /* 0x000fe20000010000 */
[----:B------:R-:W-:Y:S02]  /*1a60*/  FSETP.GTU.FTZ.AND P2, PT, R61, 20, PT ;  /* 0x41a000003d00780b */ /* 0x000fe40003f5c000 */
[----:B------:R-:W-:Y:S02]  /*1a70*/  FSETP.GTU.FTZ.AND P4, PT, R60, 20, PT ;  /* 0x41a000003c00780b */ /* 0x000fe40003f9c000 */
[----:B------:R-:W-:-:S02]  /*1a80*/  FSETP.GTU.FTZ.AND P3, PT, R59, 20, PT ;  /* 0x41a000003b00780b */ /* 0x000fc40003f7c000 */
[----:B------:R-:W-:Y:S01]  /*1a90*/  FSETP.GTU.FTZ.AND P5, PT, R58, 20, PT ;  /* 0x41a000003a00780b */ /* 0x000fe20003fbc000 */
        /* <DEDUP_REMOVED lines=31> */
.L_x_3281:
[----:B------:R-:W-:Y:S05]  /*1c90*/  BSYNC.RECONVERGENT B0 ;  /* 0x0000000000007941 */ /* 0x000fea0003800200 */
.L_x_3280:
        /* <DEDUP_REMOVED lines=36> */
.L_x_3283:
[----:B------:R-:W-:Y:S05]  /*1ee0*/  BSYNC.RECONVERGENT B0 ;  /* 0x0000000000007941 */ /* 0x000fea0003800200 */
.L_x_3282:
        /* <DEDUP_REMOVED lines=34> */
.L_x_3285:
[----:B------:R-:W-:Y:S05]  /*2110*/  BSYNC.RECONVERGENT B0 ;  /* 0x0000000000007941 */ /* 0x000fea0003800200 */
.L_x_3284:
        /* <DEDUP_REMOVED lines=36> */
.L_x_3287:
[----:B------:R-:W-:Y:S05]  /*2360*/  BSYNC.RECONVERGENT B0 ;  /* 0x0000000000007941 */ /* 0x000fea0003800200 */
.L_x_3286:
        /* <DEDUP_REMOVED lines=34> */
.L_x_3289:
[----:B------:R-:W-:Y:S05]  /*2590*/  BSYNC.RECONVERGENT B0 ;  /* 0x0000000000007941 */ /* 0x000fea0003800200 */
.L_x_3288:
        /* <DEDUP_REMOVED lines=36> */
.L_x_3291:
[----:B------:R-:W-:Y:S05]  /*27e0*/  BSYNC.RECONVERGENT B0 ;  /* 0x0000000000007941 */ /* 0x000fea0003800200 */
.L_x_3290:
        /* <DEDUP_REMOVED lines=34> */
.L_x_3293:
[----:B------:R-:W-:Y:S05]  /*2a10*/  BSYNC.RECONVERGENT B0 ;  /* 0x0000000000007941 */ /* 0x000fea0003800200 */
.L_x_3292:
        /* <DEDUP_REMOVED lines=36> */
.L_x_3295:
[----:B------:R-:W-:Y:S05]  /*2c60*/  BSYNC.RECONVERGENT B0 ;  /* 0x0000000000007941 */ /* 0x000fea0003800200 */
.L_x_3294:
        /* <DEDUP_REMOVED lines=34> */
.L_x_3297:
[----:B------:R-:W-:Y:S05]  /*2e90*/  BSYNC.RECONVERGENT B0 ;  /* 0x0000000000007941 */ /* 0x000fea0003800200 */
.L_x_3296:
        /* <DEDUP_REMOVED lines=36> */
.L_x_3299:
[----:B------:R-:W-:Y:S05]  /*30e0*/  BSYNC.RECONVERGENT B0 ;  /* 0x0000000000007941 */ /* 0x000fea0003800200 */
.L_x_3298:
        /* <DEDUP_REMOVED lines=34> */
.L_x_3301:
[----:B------:R-:W-:Y:S05]  /*3310*/  BSYNC.RECONVERGENT B0 ;  /* 0x0000000000007941 */ /* 0x000fea0003800200 */
.L_x_3300:
[----:B------:R-:W-:Y:S01]  /*3320*/  ISETP.EQ.OR P1, PT, RZ, UR8, P1 ;  /* 0x00000008ff007c0c */ /* 0x000fe20008f22670 */
[----:B------:R-:W-:Y:S01]  /*3330*/  BSSY.RECONVERGENT B0, `(.L_x_3302) ;  /* 0x0000025000007945 */ /* 0x000fe20003800200 */
[----:B------:R-:W-:Y:S02]  /*3340*/  FSETP.GTU.FTZ.AND P3, PT, R84, 20, PT ;  /* 0x41a000005400780b */ /* 0x000fe40003f7c000 */
[----:B------:R-:W-:Y:S02]  /*3350*/  ISETP.EQ.OR P5, PT, RZ, UR8, P5 ;  /* 0x00000008ff007c0c */ /* 0x000fe4000afa2670 */
[----:B------:R-:W-:Y:S02]  /*3360*/  ISETP.EQ.OR P4, PT, RZ, UR8, P4 ;  /* 0x00000008ff007c0c */ /* 0x000fe4000a782670 */
[----:B------:R-:W-:Y:S02]  /*3370*/  ISETP.EQ.OR P2, PT, RZ, UR8, P2 ;  /* 0x00000008ff007c0c */ /* 0x000fe40009742670 */
[----:B------:R-:W-:-:S03]  /*3380*/  ISETP.EQ.OR P3, PT, RZ, UR8, P3 ;  /* 0x00000008ff007c0c */ /* 0x000fc60009f62670 */
        /* <DEDUP_REMOVED lines=31> */
.L_x_3303:
[----:B------:R-:W-:Y:S05]  /*3580*/  BSYNC.RECONVERGENT B0 ;  /* 0x0000000000007941 */ /* 0x000fea0003800200 */
.L_x_3302:
        /* <DEDUP_REMOVED lines=32> */
.L_x_3305:
[----:B------:R-:W-:Y:S05]  /*3790*/  BSYNC.RECONVERGENT B0 ;  /* 0x0000000000007941 */ /* 0x000fea0003800200 */
.L_x_3304:
        /* <DEDUP_REMOVED lines=32> */
.L_x_3307:
[----:B------:R-:W-:Y:S05]  /*39a0*/  BSYNC.RECONVERGENT B0 ;  /* 0x0000000000007941 */ /* 0x000fea0003800200 */
.L_x_3306:
        /* <DEDUP_REMOVED lines=32> */
.L_x_3309:
[----:B------:R-:W-:Y:S05]  /*3bb0*/  BSYNC.RECONVERGENT B0 ;  /* 0x0000000000007941 */ /* 0x000fea0003800200 */
.L_x_3308:
        /* <DEDUP_REMOVED lines=32> */
.L_x_3311:
[----:B------:R-:W-:Y:S05]  /*3dc0*/  BSYNC.RECONVERGENT B0 ;  /* 0x0000000000007941 */ /* 0x000fea0003800200 */
.L_x_3310:
        /* <DEDUP_REMOVED lines=20> */
[----:B------:R-:W-:Y:S01]  /*3f10*/  MOV R3, UR17 ;  /* 0x0000001100037c02 */ /* 0x000fe20008000f00 */
        /* <DEDUP_REMOVED lines=18> */
[----:B------:R-:W-:-:S02]  /*4040*/  UIMAD UR8, UR4, UR8, URZ ;  /* 0x00000008040872a4 */ /* 0x000fc4000f8e02ff */
[----:B------:R-:W-:Y:S01]  /*4050*/  UIADD3 UR9, UPT, UPT, UR34, 0x10b0, URZ ;  /* 0x000010b022097890 */ /* 0x000fe2000fffe0ff */
[----:B------:R-:W-:Y:S01]  /*4060*/  UMOV UR14, UR19 ;  /* 0x00000013000e7c82 */ /* 0x000fe20008000000 */
[----:B------:R-:W-:Y:S01]  /*4070*/  UMOV UR15, UR20 ;  /* 0x00000014000f7c82 */ /* 0x000fe20008000000 */
[----:B------:R-:W-:Y:S01]  /*4080*/  UMOV UR12, UR23 ;  /* 0x00000017000c7c82 */ /* 0x000fe20008000000 */
[----:B------:R-:W-:Y:S01]  /*4090*/  UMOV UR13, UR24 ;  /* 0x00000018000d7c82 */ /* 0x000fe20008000000 */
[----:B------:R-:W-:-:S07]  /*40a0*/  UMOV UR11, UR35 ;  /* 0x00000023000b7c82 */ /* 0x000fce0008000000 */
.L_x_3317:
[----:B------:R-:W-:Y:S02]  /*40b0*/  ISETP.GE.AND P4, PT, R128, UR33, PT ;  /* 0x0000002180007c0c */ /* 0x000fe4000bf86270 */
[----:B------:R-:W-:Y:S02]  /*40c0*/  CS2R R6, SRZ ;  /* 0x0000000000067805 */ /* 0x000fe4000001ff00 */
[----:B------:R-:W-:Y:S02]  /*40d0*/  ISETP.GE.AND P3, PT, R127, UR33, PT ;  /* 0x000000217f007c0c */ /* 0x000fe4000bf66270 */
[----:B0-----:R-:W-:Y:S02]  /*40e0*/  CS2R R8, SRZ ;  /* 0x0000000000087805 */ /* 0x001fe4000001ff00 */
[----:B------:R-:W-:Y:S02]  /*40f0*/  ISETP.GE.AND P2, PT, R126, UR33, PT ;  /* 0x000000217e007c0c */ /* 0x000fe4000bf46270 */
[----:B------:R-:W-:-:S02]  /*4100*/  ISETP.GE.AND P1, PT, R125, UR33, PT ;  /* 0x000000217d007c0c */ /* 0x000fc4000bf26270 */
[----:B------:R-:W-:Y:S02]  /*4110*/  ISETP.GE.AND P6, PT, R124, UR33, PT ;  /* 0x000000217c007c0c */ /* 0x000fe4000bfc6270 */
[----:B------:R-:W-:Y:S02]  /*4120*/  ISETP.GE.AND P5, PT, R123, UR33, PT ;  /* 0x000000217b007c0c */ /* 0x000fe4000bfa6270 */
[----:B------:R-:W-:Y:S02]  /*4130*/  CS2R R10, SRZ ;  /* 0x00000000000a7805 */ /* 0x000fe4000001ff00 */
[----:B------:R-:W-:Y:S01]  /*4140*/  CS2R R102, SRZ ;  /* 0x0000000000667805 */ /* 0x000fe2000001ff00 */
[----:B------:R-:W2:Y:S01]  /*4150*/  @!P4 LDG.E R6, desc[UR26][R2.64+-0x380] ;  /* 0xfffc801a0206c981 */ /* 0x000ea2000c1e1900 */
[----:B------:R-:W-:-:S03]  /*4160*/  ISETP.GE.AND P4, PT, R122, UR33, PT ;  /* 0x000000217a007c0c */ /* 0x000fc6000bf86270 */
[----:B------:R-:W3:Y:S01]  /*4170*/  @!P3 LDG.E R9, desc[UR26][R2.64+-0x300] ;  /* 0xfffd001a0209b981 */ /* 0x000ee2000c1e1900 */
[----:B------:R-:W-:-:S03]  /*4180*/  ISETP.GE.AND P3, PT, R121, UR33, PT ;  /* 0x0000002179007c0c */ /* 0x000fc6000bf66270 */
[----:B------:R-:W4:Y:S01]  /*4190*/  @!P2 LDG.E R8, desc[UR26][R2.64+-0x280] ;  /* 0xfffd801a0208a981 */ /* 0x000f22000c1e1900 */
[----:B------:R-:W-:Y:S02]  /*41a0*/  ISETP.GE.AND P2, PT, R120, UR33, PT ;  /* 0x0000002178007c0c */ /* 0x000fe4000bf46270 */
[----:B------:R-:W-:Y:S01]  /*41b0*/  CS2R R104, SRZ ;  /* 0x0000000000687805 */ /* 0x000fe2000001ff00 */
[----:B------:R-:W4:Y:S01]  /*41c0*/  @!P1 LDG.E R11, desc[UR26][R2.64+-0x200] ;  /* 0xfffe001a020b9981 */ /* 0x000f22000c1e1900 */
[----:B------:R-:W-:-:S03]  /*41d0*/  ISETP.GE.AND P1, PT, R119, UR33, PT ;  /* 0x0000002177007c0c */ /* 0x000fc6000bf26270 */
        /* <DEDUP_REMOVED lines=8> */
[----:B------:R-:W2:Y:S01]  /*4260*/  @!P0 LDG.E R7, desc[UR26][R2.64+-0x400] ;  /* 0xfffc001a02078981 */ /* 0x000ea2000c1e1900 */
[----:B------:R-:W-:-:S03]  /*4270*/  CS2R R106, SRZ ;  /* 0x00000000006a7805 */ /* 0x000fc6000001ff00 */
[----:B------:R-:W4:Y:S01]  /*4280*/  @!P2 LDG.E R104, desc[UR26][R2.64+0x80] ;  /* 0x0000801a0268a981 */ /* 0x000f22000c1e1900 */
        /* <DEDUP_REMOVED lines=17> */
[----:B--2---:R0:W-:Y:S04]  /*43a0*/  STS [R42], R7 ;  /* 0x000000072a007388 */ /* 0x0041e80000000800 */
[----:B------:R1:W-:Y:S04]  /*43b0*/  STS [R41+0x80], R6 ;  /* 0x0000800629007388 */ /* 0x0003e80000000800 */
[----:B---3--:R-:W-:Y:S01]  /*43c0*/  STS [R40+0x100], R9 ;  /* 0x0001000928007388 */ /* 0x008fe20000000800 */
[----:B0-----:R-:W-:-:S03]  /*43d0*/  VIADD R7, R129, 0x3 ;  /* 0x0000000381077836 */ /* 0x001fc60000000000 */
[----:B----4-:R0:W-:Y:S01]  /*43e0*/  STS [R39+0x180], R8 ;  /* 0x0001800827007388 */ /* 0x0101e20000000800 */
[----:B-1----:R-:W-:-:S03]  /*43f0*/  IADD3 R6, PT, PT, R129, 0x4, RZ ;  /* 0x0000000481067810 */ /* 0x002fc60007ffe0ff */
[----:B------:R-:W-:Y:S01]  /*4400*/  STS [R38+0x200], R11 ;  /* 0x0002000b26007388 */ /* 0x000fe20000000800 */
[----:B------:R-:W-:Y:S01]  /*4410*/  ISETP.GE.U32.AND P2, PT, R7, UR33, PT ;  /* 0x0000002107007c0c */ /* 0x000fe2000bf46070 */
[C---:B------:R-:W-:Y:S01]  /*4420*/  VIADD R7, R129.reuse, 0x6 ;  /* 0x0000000681077836 */ /* 0x040fe20000000000 */
[----:B------:R-:W-:Y:S01]  /*4430*/  ISETP.GE.U32.AND P1, PT, R6, UR33, PT ;  /* 0x0000002106007c0c */ /* 0x000fe2000bf26070 */
[----:B------:R-:W-:Y:S01]  /*4440*/  STS [R37+0x280], R10 ;  /* 0x0002800a25007388 */ /* 0x000fe20000000800 */
[----:B0-----:R-:W-:-:S03]  /*4450*/  IADD3 R8, PT, PT, R129, 0x2, RZ ;  /* 0x0000000281087810 */ /* 0x001fc60007ffe0ff */
[----:B------:R-:W-:Y:S01]  /*4460*/  STS [R36+0x300], R103 ;  /* 0x0003006724007388 */ /* 0x000fe20000000800 */
[----:B------:R-:W-:-:S03]  /*4470*/  ISETP.GE.U32.AND P3, PT, R8, UR33, PT ;  /* 0x0000002108007c0c */ /* 0x000fc6000bf66070 */
[----:B------:R-:W-:Y:S04]  /*4480*/  STS [R35+0x380], R102 ;  /* 0x0003806623007388 */ /* 0x000fe80000000800 */
[----:B------:R-:W-:Y:S01]  /*4490*/  STS [R34+0x400], R105 ;  /* 0x0004006922007388 */ /* 0x000fe20000000800 */
[----:B------:R-:W-:-:S03]  /*44a0*/  FMUL.FTZ R5, R5, 1.4426950216293334961 ;  /* 0x3fb8aa3b05057820 */ /* 0x000fc60000410000 */
[----:B------:R0:W-:Y:S01]  /*44b0*/  STS [R33+0x480], R104 ;  /* 0x0004806821007388 */ /* 0x0001e20000000800 */
[----:B------:R-:W-:-:S03]  /*44c0*/  FMUL.FTZ R8, R5, R60 ;  /* 0x0000003c05087220 */ /* 0x000fc60000410000 */
[----:B------:R-:W-:Y:S01]  /*44d0*/  STS [R32+0x500], R107 ;  /* 0x0005006b20007388 */ /* 0x000fe20000000800 */
[C---:B------:R-:W-:Y:S01]  /*44e0*/  FMUL.FTZ R6, R5.reuse, R61 ;  /* 0x0000003d05067220 */ /* 0x040fe20000410000 */
[C---:B------:R-:W-:Y:S01]  /*44f0*/  FMUL.FTZ R112, R5.reuse, R58 ;  /* 0x0000003a05707220 */ /* 0x040fe20000410000 */
[C---:B------:R-:W-:Y:S01]  /*4500*/  FMUL.FTZ R130, R5.reuse, R55 ;  /* 0x0000003705827220 */ /* 0x040fe20000410000 */
[----:B------:R1:W-:Y:S01]  /*4510*/  STS [R31+0x580], R106 ;  /* 0x0005806a1f007388 */ /* 0x0003e20000000800 */
[----:B------:R-:W2:Y:S01]  /*4520*/  MUFU.EX2 R8, R8 ;  /* 0x0000000800087308 */ /* 0x000ea20000000800 */
[C---:B0-----:R-:W-:Y:S01]  /*4530*/  FMUL.FTZ R104, R5.reuse, R62 ;  /* 0x0000003e05687220 */ /* 0x041fe20000410000 */
[C---:B------:R-:W-:Y:S01]  /*4540*/  FMUL.FTZ R132, R5.reuse, R63 ;  /* 0x0000003f05847220 */ /* 0x040fe20000410000 */
[----:B------:R2:W-:Y:S01]  /*4550*/  STS [R30+0x600], R109 ;  /* 0x0006006d1e007388 */ /* 0x0005e20000000800 */
[----:B------:R-:W-:Y:S01]  /*4560*/  MUFU.EX2 R113, R112 ;  /* 0x0000007000717308 */ /* 0x000fe20000000800 */
[C---:B------:R-:W-:Y:S01]  /*4570*/  FMUL.FTZ R136, R5.reuse, R65 ;  /* 0x0000004105887220 */ /* 0x040fe20000410000 */
[C---:B------:R-:W-:Y:S01]  /*4580*/  FMUL.FTZ R134, R5.reuse, R64 ;  /* 0x0000004005867220 */ /* 0x040fe20000410000 */
[----:B------:R0:W-:Y:S01]  /*4590*/  STS [R29+0x680], R108 ;  /* 0x0006806c1d007388 */ /* 0x0001e20000000800 */
[----:B------:R-:W3:Y:S01]  /*45a0*/  MUFU.EX2 R105, R104 ;  /* 0x0000006800697308 */ /* 0x000ee20000000800 */
[C---:B------:R-:W-:Y:S01]  /*45b0*/  FMUL.FTZ R140, R5.reuse, R66 ;  /* 0x00000042058c7220 */ /* 0x040fe20000410000 */
[C---:B------:R-:W-:Y:S01]  /*45c0*/  FMUL.FTZ R141, R5.reuse, R67 ;  /* 0x00000043058d7220 */ /* 0x040fe20000410000 */
[----:B------:R-:W-:Y:S01]  /*45d0*/  STS [R28+0x700], R111 ;  /* 0x0007006f1c007388 */ /* 0x000fe20000000800 */
[----:B-1----:R-:W1:Y:S01]  /*45e0*/  MUFU.EX2 R106, R6 ;  /* 0x00000006006a7308 */ /* 0x002e620000000800 */
[----:B------:R-:W-:Y:S01]  /*45f0*/  FMUL.FTZ R142, R5, R68 ;  /* 0x00000044058e7220 */ /* 0x000fe20000410000 */
[----:B--2---:R-:W-:Y:S01]  /*4600*/  FSEL R109, R8, 1, !P3 ;  /* 0x3f800000086d7808 */ /* 0x004fe20005800000 */
[----:B------:R-:W-:Y:S01]  /*4610*/  STS [R27+0x780], R110 ;  /* 0x0007806e1b007388 */ /* 0x000fe20000000800 */
[----:B------:R-:W-:-:S03]  /*4620*/  NOP ;  /* 0x0000000000007918 */ /* 0x000fc60000000000 */
[----:B------:R-:W2:Y:S01]  /*4630*/  LDS R9, [R26] ;  /* 0x000000001a097984 */ /* 0x000ea20000000800 */
[----:B---3--:R-:W-:Y:S01]  /*4640*/  FSEL R105, R105, 1, !P5 ;  /* 0x3f80000069697808 */ /* 0x008fe20006800000 */
[----:B------:R-:W-:Y:S01]  /*4650*/  FMUL.FTZ R8, R5, R57 ;  /* 0x0000003905087220 */ /* 0x000fe20000410000 */
[----:B0-----:R-:W-:Y:S01]  /*4660*/  IADD3 R108, PT, PT, R129, 0x7, RZ ;  /* 0x00000007816c7810 */ /* 0x001fe20007ffe0ff */
[----:B------:R-:W0:Y:S01]  /*4670*/  LDS R10, [R25+0x4] ;  /* 0x00000400190a7984 */ /* 0x000e220000000800 */
[----:B-1----:R-:W-:Y:S01]  /*4680*/  FSEL R106, R106, 1, !P4 ;  /* 0x3f8000006a6a7808 */ /* 0x002fe20006000000 */
[----:B------:R-:W-:Y:S01]  /*4690*/  MUFU.EX2 R130, R130 ;  /* 0x0000008200827308 */ /* 0x000fe20000000800 */
[----:B------:R-:W-:Y:S01]  /*46a0*/  FSEL R113, R113, 1, !P1 ;  /* 0x3f80000071717808 */ /* 0x000fe20004800000 */
[----:B------:R-:W1:Y:S02]  /*46b0*/  LDS R11, [R24+0x8] ;  /* 0x00000800180b7984 */ /* 0x000e640000000800 */
[----:B------:R-:W3:Y:S02]  /*46c0*/  MUFU.EX2 R8, R8 ;  /* 0x0000000800087308 */ /* 0x000ee40000000800 */
[----:B------:R-:W4:Y:S02]  /*46d0*/  LDS R102, [R23+0xc] ;  /* 0x00000c0017667984 */ /* 0x000f240000000800 */
[----:B------:R-:W-:Y:S02]  /*46e0*/  MUFU.EX2 R137, R132 ;  /* 0x0000008400897308 */ /* 0x000fe40000000800 */
[----:B------:R-:W4:Y:S02]  /*46f0*/  LDS R103, [R22+0x10] ;  /* 0x0000100016677984 */ /* 0x000f240000000800 */
[----:B------:R-:W-:Y:S02]  /*4700*/  MUFU.EX2 R138, R136 ;  /* 0x00000088008a7308 */ /* 0x000fe40000000800 */
[----:B------:R-:W4:Y:S02]  /*4710*/  LDS R4, [R21+0x14] ;  /* 0x0000140015047984 */ /* 0x000f240000000800 */
[----:B------:R-:W-:Y:S02]  /*4720*/  MUFU.EX2 R139, R134 ;  /* 0x00000086008b7308 */ /* 0x000fe40000000800 */
[----:B------:R-:W4:Y:S01]  /*4730*/  LDS R6, [R19+0x1c] ;  /* 0x00001c0013067984 */ /* 0x000f220000000800 */
[----:B---3--:R-:W-:Y:S01]  /*4740*/  FSEL R131, R8, 1, !P6 ;  /* 0x3f80000008837808 */ /* 0x008fe20007000000 */
[----:B------:R-:W-:Y:S01]  /*4750*/  FMUL.FTZ R8, R5, R54 ;  /* 0x0000003605087220 */ /* 0x000fe20000410000 */
[----:B------:R-:W-:Y:S04]  /*4760*/  MUFU.EX2 R140, R140 ;  /* 0x0000008c008c7308 */ /* 0x000fe80000000800 */
[----:B------:R3:W-:Y:S04]  /*4770*/  MUFU.EX2 R135, R8 ;  /* 0x0000000800877308 */ /* 0x0007e80000000800 */
[----:B------:R-:W-:Y:S04]  /*4780*/  MUFU.EX2 R141, R141 ;  /* 0x0000008d008d7308 */ /* 0x000fe80000000800 */
[----:B------:R-:W-:Y:S01]  /*4790*/  MUFU.EX2 R142, R142 ;  /* 0x0000008e008e7308 */ /* 0x000fe20000000800 */
[----:B--2---:R-:W-:Y:S01]  /*47a0*/  FMUL.FTZ R9, R86, R9 ;  /* 0x0000000956097220 */ /* 0x004fe20000410000 */
[----:B---3--:R-:W2:Y:S01]  /*47b0*/  LDS R8, [R15+0x2c] ;  /* 0x00002c000f087984 */ /* 0x008ea20000000800 */
[----:B0-----:R-:W-:-:S03]  /*47c0*/  FMUL.FTZ R10, R87, R10 ;  /* 0x0000000a570a7220 */ /* 0x001fc60000410000 */
[----:B------:R-:W-:Y:S01]  /*47d0*/  FSEL R104, R9, RZ, !P5 ;  /* 0x000000ff09687208 */ /* 0x000fe20006800000 */
[----:B------:R-:W-:Y:S01]  /*47e0*/  FMUL.FTZ R9, R5, R59 ;  /* 0x0000003b05097220 */ /* 0x000fe20000410000 */
[----:B------:R-:W-:Y:S01]  /*47f0*/  ISETP.GE.U32.AND P5, PT, R7, UR33, PT ;  /* 0x0000002107007c0c */ /* 0x000fe2000bfa6070 */
[----:B-1----:R-:W-:Y:S01]  /*4800*/  FMUL.FTZ R11, R88, R11 ;  /* 0x0000000b580b7220 */ /* 0x002fe20000410000 */
[----:B------:R-:W0:Y:S01]  /*4810*/  LDS R7, [R20+0x18] ;  /* 0x0000180014077984 */ /* 0x000e220000000800 */
[----:B------:R1:W3:Y:S01]  /*4820*/  MUFU.EX2 R111, R9 ;  /* 0x00000009006f7308 */ /* 0x0002e20000000800 */
[----:B------:R-:W-:Y:S01]  /*4830*/  FSEL R107, R10, RZ, !P4 ;  /* 0x000000ff0a6b7208 */ /* 0x000fe20006000000 */
[----:B----4-:R-:W-:Y:S01]  /*4840*/  FMUL.FTZ R102, R89, R102 ;  /* 0x0000006659667220 */ /* 0x010fe20000410000 */
[----:B------:R-:W-:Y:S02]  /*4850*/  IADD3 R10, PT, PT, R129, 0x8, RZ ;  /* 0x00000008810a7810 */ /* 0x000fe40007ffe0ff */
[----:B------:R-:W-:Y:S01]  /*4860*/  ISETP.GE.U32.AND P4, PT, R108, UR33, PT ;  /* 0x000000216c007c0c */ /* 0x000fe2000bf86070 */
[----:B------:R-:W-:Y:S01]  /*4870*/  FMUL.FTZ R103, R90, R103 ;  /* 0x000000675a677220 */ /* 0x000fe20000410000 */
[----:B------:R-:W-:Y:S01]  /*4880*/  FSEL R108, R11, RZ, !P3 ;  /* 0x000000ff0b6c7208 */ /* 0x000fe20005800000 */
[----:B------:R-:W-:Y:S01]  /*4890*/  FMUL.FTZ R11, R5, R56 ;  /* 0x00000038050b7220 */ /* 0x000fe20000410000 */
[----:B-1----:R-:W1:Y:S01]  /*48a0*/  LDS R9, [R18+0x20] ;  /* 0x0000200012097984 */ /* 0x002e620000000800 */
[----:B------:R-:W-:Y:S01]  /*48b0*/  ISETP.GE.U32.AND P3, PT, R10, UR33, PT ;  /* 0x000000210a007c0c */ /* 0x000fe2000bf66070 */
[----:B------:R-:W-:Y:S01]  /*48c0*/  VIADD R10, R129, 0x9 ;  /* 0x00000009810a7836 */ /* 0x000fe20000000000 */
[----:B------:R-:W-:Y:S01]  /*48d0*/  FSEL R110, R102, RZ, !P2 ;  /* 0x000000ff666e7208 */ /* 0x000fe20005000000 */
[----:B------:R-:W-:Y:S01]  /*48e0*/  FMUL.FTZ R4, R91, R4 ;  /* 0x000000045b047220 */ /* 0x000fe20000410000 */
[----:B---3--:R-:W-:Y:S01]  /*48f0*/  FSEL R111, R111, 1, !P2 ;  /* 0x3f8000006f6f7808 */ /* 0x008fe20005000000 */
[----:B------:R3:W4:Y:S01]  /*4900*/  MUFU.EX2 R102, R11 ;  /* 0x0000000b00667308 */ /* 0x0007220000000800 */
[----:B------:R-:W-:Y:S01]  /*4910*/  ISETP.GE.U32.AND P2, PT, R10, UR33, PT ;  /* 0x000000210a007c0c */ /* 0x000fe2000bf46070 */
[----:B------:R-:W-:Y:S01]  /*4920*/  FMUL.FTZ R6, R93, R6 ;  /* 0x000000065d067220 */ /* 0x000fe20000410000 */
[----:B------:R-:W-:Y:S01]  /*4930*/  IADD3 R10, PT, PT, R129, 0xa, RZ ;  /* 0x0000000a810a7810 */ /* 0x000fe20007ffe0ff */
[----:B------:R-:W-:Y:S01]  /*4940*/  FMUL.FTZ R5, R5, R84 ;  /* 0x0000005405057220 */ /* 0x000fe20000410000 */
[----:B------:R-:W-:-:S02]  /*4950*/  FSEL R112, R103, RZ, !P1 ;  /* 0x000000ff67707208 */ /* 0x000fc40004800000 */
[----:B------:R-:W-:Y:S02]  /*4960*/  ISETP.GE.U32.AND P1, PT, R10, UR33, PT ;  /* 0x000000210a007c0c */ /* 0x000fe4000bf26070 */
[----:B------:R-:W1:Y:S01]  /*4970*/  LDS R10, [R17+0x24] ;  /* 0x00002400110a7984 */ /* 0x000e620000000800 */
[C---:B------:R-:W-:Y:S01]  /*4980*/  IADD3 R103, PT, PT, R129.reuse, 0xb, RZ ;  /* 0x0000000b81677810 */ /* 0x040fe20007ffe0ff */
[----:B------:R-:W1:Y:S01]  /*4990*/  MUFU.EX2 R5, R5 ;  /* 0x0000000500057308 */ /* 0x000e620000000800 */
[----:B------:R-:W-:Y:S01]  /*49a0*/  FSEL R114, R4, RZ, !P6 ;  /* 0x000000ff04727208 */ /* 0x000fe20007000000 */
[----:B------:R-:W-:Y:S01]  /*49b0*/  VIADD R4, R129, 0xc ;  /* 0x0000000c81047836 */ /* 0x000fe20000000000 */
[----:B---3--:R-:W3:Y:S01]  /*49c0*/  LDS R11, [R16+0x28] ;  /* 0x00002800100b7984 */ /* 0x008ee20000000800 */
[----:B------:R-:W-:Y:S01]  /*49d0*/  ISETP.GE.U32.AND P6, PT, R103, UR33, PT ;  /* 0x0000002167007c0c */ /* 0x000fe2000bfc6070 */
[----:B--2---:R-:W-:Y:S01]  /*49e0*/  FMUL.FTZ R8, R97, R8 ;  /* 0x0000000861087220 */ /* 0x004fe20000410000 */
[----:B----4-:R-:W-:-:S02]  /*49f0*/  FSEL R102, R102, 1, !P5 ;  /* 0x3f80000066667808 */ /* 0x010fc40006800000 */
[----:B------:R-:W-:Y:S02]  /*4a00*/  FSEL R133, R6, RZ, !P4 ;  /* 0x000000ff06857208 */ /* 0x000fe40006000000 */
[----:B------:R-:W-:Y:S01]  /*4a10*/  FSEL R130, R130, 1, !P4 ;  /* 0x3f80000082827808 */ /* 0x000fe20006000000 */
[----:B------:R-:W2:Y:S01]  /*4a20*/  LDS R6, [R13+0x34] ;  /* 0x000034000d067984 */ /* 0x000ea20000000800 */
[----:B------:R-:W-:Y:S01]  /*4a30*/  FSEL R135, R135, 1, !P3 ;  /* 0x3f80000087877808 */ /* 0x000fe20005800000 */
[----:B0-----:R-:W-:Y:S01]  /*4a40*/  FMUL.FTZ R7, R92, R7 ;  /* 0x000000075c077220 */ /* 0x001fe20000410000 */
[----:B------:R-:W-:Y:S02]  /*4a50*/  FSEL R137, R137, 1, !P2 ;  /* 0x3f80000089897808 */ /* 0x000fe40005000000 */
[----:B------:R-:W-:Y:S02]  /*4a60*/  FSEL R139, R139, 1, !P1 ;  /* 0x3f8000008b8b7808 */ /* 0x000fe40004800000 */
[----:B------:R-:W-:-:S02]  /*4a70*/  FSEL R103, R7, RZ, !P5 ;  /* 0x000000ff07677208 */ /* 0x000fc40006800000 */
[----:B------:R-:W-:Y:S01]  /*4a80*/  ISETP.GE.U32.AND P5, PT, R4, UR33, PT ;  /* 0x0000002104007c0c */ /* 0x000fe2000bfa6070 */
[----:B------:R-:W0:Y:S01]  /*4a90*/  LDS R7, [R14+0x30] ;  /* 0x000030000e077984 */ /* 0x000e220000000800 */
[C---:B------:R-:W-:Y:S01]  /*4aa0*/  IADD3 R4, PT, PT, R129.reuse, 0xd, RZ ;  /* 0x0000000d81047810 */ /* 0x040fe20007ffe0ff */
[----:B-1----:R-:W-:Y:S01]  /*4ab0*/  FMUL.FTZ R9, R94, R9 ;  /* 0x000000095e097220 */ /* 0x002fe20000410000 */
[----:B------:R-:W-:Y:S02]  /*4ac0*/  FSEL R138, R138, 1, !P6 ;  /* 0x3f8000008a8a7808 */ /* 0x000fe40007000000 */
[----:B------:R-:W-:Y:S02]  /*4ad0*/  ISETP.GE.U32.AND P4, PT, R4, UR33, PT ;  /* 0x0000002104007c0c */ /* 0x000fe4000bf86070 */
[----:B------:R-:W-:Y:S02]  /*4ae0*/  IADD3 R4, PT, PT, R129, 0xe, RZ ;  /* 0x0000000e81047810 */ /* 0x000fe40007ffe0ff */
[----:B------:R-:W-:-:S02]  /*4af0*/  FSEL R132, R9, RZ, !P3 ;  /* 0x000000ff09847208 */ /* 0x000fc40005800000 */
[----:B------:R-:W-:Y:S01]  /*4b00*/  ISETP.GE.U32.AND P3, PT, R4, UR33, PT ;  /* 0x0000002104007c0c */ /* 0x000fe2000bf66070 */
[----:B------:R-:W-:Y:S01]  /*4b10*/  FFMA.FTZ R4, R104, R106, R107 ;  /* 0x0000006a68047223 */ /* 0x000fe2000001006b */
[----:B------:R-:W1:Y:S01]  /*4b20*/  LDS R9, [R12+0x38] ;  /* 0x000038000c097984 */ /* 0x000e620000000800 */
[----:B------:R-:W-:Y:S02]  /*4b30*/  FSEL R140, R140, 1, !P5 ;  /* 0x3f8000008c8c7808 */ /* 0x000fe40006800000 */
[----:B------:R-:W-:Y:S01]  /*4b40*/  FFMA.FTZ R136, R109, R4, R108 ;  /* 0x000000046d887223 */ /* 0x000fe2000001006c */
[----:B------:R-:W-:Y:S01]  /*4b50*/  FMUL.FTZ R134, R95, R10 ;  /* 0x0000000a5f867220 */ /* 0x000fe20000410000 */
[----:B------:R-:W4:Y:S01]  /*4b60*/  LDS R4, [R0+0x3c] ;  /* 0x00003c0000047984 */ /* 0x000f220000000800 */
[----:B------:R-:W-:Y:S02]  /*4b70*/  VIADD R10, R129, 0xf ;  /* 0x0000000f810a7836 */ /* 0x000fe40000000000 */
[----:B------:R-:W-:Y:S01]  /*4b80*/  FFMA.FTZ R136, R111, R136, R110 ;  /* 0x000000886f887223 */ /* 0x000fe2000001006e */
[----:B------:R-:W-:Y:S01]  /*4b90*/  FSEL R141, R141, 1, !P4 ;  /* 0x3f8000008d8d7808 */ /* 0x000fe20006000000 */
[----:B---3--:R-:W-:Y:S01]  /*4ba0*/  FMUL.FTZ R11, R96, R11 ;  /* 0x0000000b600b7220 */ /* 0x008fe20000410000 */
[----:B------:R-:W-:Y:S01]  /*4bb0*/  FSEL R134, R134, RZ, !P2 ;  /* 0x000000ff86867208 */ /* 0x000fe20005000000 */
[----:B------:R-:W-:Y:S01]  /*4bc0*/  FFMA.FTZ R143, R113, R136, R112 ;  /* 0x00000088718f7223 */ /* 0x000fe20000010070 */
[----:B------:R-:W-:Y:S01]  /*4bd0*/  FMUL.FTZ R136, R105, R106 ;  /* 0x0000006a69887220 */ /* 0x000fe20000410000 */
[----:B------:R-:W-:-:S02]  /*4be0*/  ISETP.GE.U32.AND P2, PT, R10, UR33, PT ;  /* 0x000000210a007c0c */ /* 0x000fc4000bf46070 */
[----:B------:R-:W-:Y:S01]  /*4bf0*/  FFMA.FTZ R143, R131, R143, R114 ;  /* 0x0000008f838f7223 */ /* 0x000fe20000010072 */
[----:B------:R-:W-:Y:S01]  /*4c00*/  FMUL.FTZ R10, R109, R136 ;  /* 0x000000886d0a7220 */ /* 0x000fe20000410000 */
[----:B------:R-:W-:Y:S01]  /*4c10*/  FSEL R136, R11, RZ, !P1 ;  /* 0x000000ff0b887208 */ /* 0x000fe20004800000 */
[----:B--2---:R-:W-:Y:S01]  /*4c20*/  FMUL.FTZ R6, R99, R6 ;  /* 0x0000000663067220 */ /* 0x004fe20000410000 */
[----:B------:R-:W-:Y:S01]  /*4c30*/  FFMA.FTZ R143, R102, R143, R103 ;  /* 0x0000008f668f7223 */ /* 0x000fe20000010067 */
[----:B------:R-:W-:Y:S01]  /*4c40*/  FMUL.FTZ R10, R111, R10 ;  /* 0x0000000a6f0a7220 */ /* 0x000fe20000410000 */
[----:B------:R-:W-:Y:S02]  /*4c50*/  FSEL R142, R142, 1, !P3 ;  /* 0x3f8000008e8e7808 */ /* 0x000fe40005800000 */
[----:B------:R-:W-:Y:S01]  /*4c60*/  FFMA.FTZ R143, R130, R143, R133 ;  /* 0x0000008f828f7223 */ /* 0x000fe20000010085 */
[----:B------:R-:W-:Y:S01]  /*4c70*/  FMUL.FTZ R10, R113, R10 ;  /* 0x0000000a710a7220 */ /* 0x000fe20000410000 */
[----:B------:R-:W-:-:S02]  /*4c80*/  FSEL R146, R5, 1, !P2 ;  /* 0x3f80000005927808 */ /* 0x000fc40005000000 */
[----:B------:R-:W-:Y:S01]  /*4c90*/  FFMA.FTZ R143, R135, R143, R132 ;  /* 0x0000008f878f7223 */ /* 0x000fe20000010084 */
[----:B0-----:R-:W-:Y:S01]  /*4ca0*/  FMUL.FTZ R7, R98, R7 ;  /* 0x0000000762077220 */ /* 0x001fe20000410000 */
[----:B------:R-:W-:Y:S01]  /*4cb0*/  FMUL.FTZ R11, R131, R10 ;  /* 0x0000000a830b7220 */ /* 0x000fe20000410000 */
[----:B------:R-:W-:Y:S01]  /*4cc0*/  ISETP.GE.AND P1, PT, R43, 0x1, PT ;  /* 0x000000012b00780c */ /* 0x000fe20003f26270 */
[----:B------:R-:W-:Y:S01]  /*4cd0*/  FFMA.FTZ R144, R137, R143, R134 ;  /* 0x0000008f89907223 */ /* 0x000fe20000010086 */
[----:B------:R-:W-:Y:S01]  /*4ce0*/  FSEL R143, R8, RZ, !P6 ;  /* 0x000000ff088f7208 */ /* 0x000fe20007000000 */
[----:B------:R-:W-:Y:S01]  /*4cf0*/  FMUL.FTZ R11, R102, R11 ;  /* 0x0000000b660b7220 */ /* 0x000fe20000410000 */
[----:B------:R-:W-:Y:S01]  /*4d00*/  FSEL R145, R7, RZ, !P5 ;  /* 0x000000ff07917208 */ /* 0x000fe20006800000 */
[----:B------:R-:W-:Y:S02]  /*4d10*/  FFMA.FTZ R144, R139, R144, R136 ;  /* 0x000000908b907223 */ /* 0x000fe40000010088 */
[----:B------:R-:W-:-:S02]  /*4d20*/  FMUL.FTZ R8, R130, R11 ;  /* 0x0000000b82087220 */ /* 0x000fc40000410000 */
[----:B------:R-:W-:Y:S01]  /*4d30*/  FFMA.FTZ R7, R138, R144, R143 ;  /* 0x000000908a077223 */ /* 0x000fe2000001008f */
[----:B-1----:R-:W-:Y:S01]  /*4d40*/  FMUL.FTZ R9, R100, R9 ;  /* 0x0000000964097220 */ /* 0x002fe20000410000 */
[----:B------:R-:W-:Y:S01]  /*4d50*/  FSEL R144, R6, RZ, !P4 ;  /* 0x000000ff06907208 */ /* 0x000fe20006000000 */
[----:B------:R-:W-:Y:S01]  /*4d60*/  FMUL.FTZ R8, R135, R8 ;  /* 0x0000000887087220 */ /* 0x000fe20000410000 */
[----:B------:R-:W-:Y:S01]  /*4d70*/  FFMA.FTZ R7, R140, R7, R145 ;  /* 0x000000078c077223 */ /* 0x000fe20000010091 */
[----:B----4-:R-:W-:Y:S01]  /*4d80*/  FMUL.FTZ R4, R101, R4 ;  /* 0x0000000465047220 */ /* 0x010fe20000410000 */
[----:B------:R-:W-:Y:S02]  /*4d90*/  FSEL R147, R9, RZ, !P3 ;  /* 0x000000ff09937208 */ /* 0x000fe40005800000 */
[----:B------:R-:W-:Y:S01]  /*4da0*/  FFMA.FTZ R7, R141, R7, R144 ;  /* 0x000000078d077223 */ /* 0x000fe20000010090 */
[----:B------:R-:W-:Y:S01]  /*4db0*/  FMUL.FTZ R8, R137, R8 ;  /* 0x0000000889087220 */ /* 0x000fe20000410000 */
[----:B------:R-:W-:-:S02]  /*4dc0*/  FSEL R149, R4, RZ, !P2 ;  /* 0x000000ff04957208 */ /* 0x000fc40005000000 */
[----:B------:R-:W-:Y:S01]  /*4dd0*/  FFMA.FTZ R7, R142, R7, R147 ;  /* 0x000000078e077223 */ /* 0x000fe20000010093 */
[----:B------:R-:W-:-:S03]  /*4de0*/  FMUL.FTZ R5, R139, R8 ;  /* 0x000000088b057220 */ /* 0x000fc60000410000 */
[----:B------:R-:W-:Y:S01]  /*4df0*/  FFMA.FTZ R6, R146, R7, R149 ;  /* 0x0000000792067223 */ /* 0x000fe20000010095 */
[----:B------:R-:W-:-:S04]  /*4e00*/  FMUL.FTZ R5, R138, R5 ;  /* 0x000000058a057220 */ /* 0x000fc80000410000 */
[----:B------:R-:W0:Y:S01]  /*4e10*/  SHFL.UP PT, R7, R6, 0x1, RZ ;  /* 0x0420000006077989 */ /* 0x000e2200000e00ff */
[----:B------:R-:W-:-:S04]  /*4e20*/  FMUL.FTZ R4, R140, R5 ;  /* 0x000000058c047220 */ /* 0x000fc80000410000 */
[----:B------:R-:W-:Y:S01]  /*4e30*/  FMUL.FTZ R5, R141, R4 ;  /* 0x000000048d057220 */ /* 0x000fe20000410000 */
[----:B------:R-:W-:-:S03]  /*4e40*/  MOV R4, UR14 ;  /* 0x0000000e00047c02 */ /* 0x000fc60008000f00 */
[----:B------:R-:W-:-:S04]  /*4e50*/  FMUL.FTZ R5, R142, R5 ;  /* 0x000000058e057220 */ /* 0x000fc80000410000 */
[----:B------:R-:W-:Y:S01]  /*4e60*/  FMUL.FTZ R151, R146, R5 ;  /* 0x0000000592977220 */ /* 0x000fe20000410000 */
[----:B------:R-:W-:-:S04]  /*4e70*/  MOV R5, UR15 ;  /* 0x0000000f00057c02 */ /* 0x000fc80008000f00 */
        /* <DEDUP_REMOVED lines=15> */
[----:B--2---:R-:W-:-:S07]  /*4f70*/  FSEL R4, R8, R7, !P1 ;  /* 0x0000000708047208 */ /* 0x004fce0004800000 */
        /* <DEDUP_REMOVED lines=10> */
[----:B------:R-:W-:Y:S02]  /*5020*/  LOP3.LUT R5, R49, 0x1f, RZ, 0xc0, !PT ;  /* 0x0000001f31057812 */ /* 0x000fe400078ec0ff */
[----:B------:R-:W-:Y:S02]  /*5030*/  ISETP.NE.AND P2, PT, R43, 0x1f, PT ;  /* 0x0000001f2b00780c */ /* 0x000fe40003f45270 */
[----:B------:R-:W-:Y:S01]  /*5040*/  ISETP.NE.OR P1, PT, R5, RZ, !P1 ;  /* 0x000000ff0500720c */ /* 0x000fe20004f25670 */
[----:B------:R-:W2:Y:S01]  /*5050*/  S2UR UR36, SR_CgaCtaId ;  /* 0x00000000002479c3 */ /* 0x000ea20000008800 */
[----:B------:R-:W-:-:S02]  /*5060*/  IMAD.MOV.U32 R8, RZ, RZ, 0x3f800000 ;  /* 0x3f800000ff087424 */ /* 0x000fc400078e00ff */
[----:B------:R-:W-:Y:S02]  /*5070*/  HFMA2 R9, -RZ, RZ, 0, 0 ;  /* 0x00000000ff097431 */ /* 0x000fe400000001ff */
[----:B0-----:R-:W-:-:S07]  /*5080*/  FMUL.FTZ R10, R151, R10 ;  /* 0x0000000a970a7220 */ /* 0x001fce0000410000 */
[----:B------:R-:W-:Y:S01]  /*5090*/  @!P1 LDS.64 R8, [UR9] ;  /* 0x00000009ff089984 */ /* 0x000fe20008000a00 */
[----:B-1----:R-:W-:-:S05]  /*50a0*/  FFMA.FTZ R11, R151, R11, R150 ;  /* 0x0000000b970b7223 */ /* 0x002fca0000010096 */
[----:B------:R-:W-:Y:S01]  /*50b0*/  @!P2 STS.64 [R46+0x1090], R10 ;  /* 0x0010900a2e00a388 */ /* 0x000fe20000000a00 */
[----:B------:R-:W-:Y:S02]  /*50c0*/  UMOV UR34, 0x400 ;  /* 0x0000040000227882 */ /* 0x000fe40000000000 */
[----:B--2---:R-:W-:Y:S01]  /*50d0*/  ULEA UR34, UR36, UR34, 0x18 ;  /* 0x0000002224227291 */ /* 0x004fe2000f8ec0ff */
        /* <DEDUP_REMOVED lines=8> */
[----:B------:R-:W-:-:S04]  /*5160*/  SHF.R.U32.HI R152, RZ, 0x5, R49 ;  /* 0x00000005ff987819 */ /* 0x000fc80000011631 */
[----:B------:R-:W-:Y:S01]  /*5170*/  ISETP.NE.AND P1, PT, R152, 0x1, PT ;  /* 0x000000019800780c */ /* 0x000fe20003f25270 */
[----:B------:R-:W-:Y:S01]  /*5180*/  BSSY.RECONVERGENT B0, `(.L_x_3313) ;  /* 0x0000014000007945 */ /* 0x000fe20003800200 */
[----:B------:R-:W-:Y:S02]  /*5190*/  ISETP.NE.AND P3, PT, R49, RZ, PT ;  /* 0x000000ff3100720c */ /* 0x000fe40003f65270 */
[C---:B0-----:R-:W-:Y:S02]  /*51a0*/  FSEL R53, R4.reuse, R53, !P1 ;  /* 0x0000003504357208 */ /* 0x041fe40004800000 */
[----:B------:R-:W-:Y:S02]  /*51b0*/  FSEL R52, R5, R52, !P1 ;  /* 0x0000003405347208 */ /* 0x000fe40004800000 */
[----:B------:R-:W-:Y:S01]  /*51c0*/  @P2 ISETP.NE.AND P1, PT, R43, RZ, PT ;  /* 0x000000ff2b00220c */ /* 0x000fe20003f25270 */
[C---:B-1----:R-:W-:Y:S02]  /*51d0*/  @P2 FMUL.FTZ R10, R151.reuse, R53 ;  /* 0x00000035970a2220 */ /* 0x042fe40000410000 */
[----:B--2---:R-:W-:Y:S01]  /*51e0*/  @P2 FFMA.FTZ R11, R151, R52, R150 ;  /* 0x00000034970b2223 */ /* 0x004fe20000010096 */
[-C--:B------:R-:W-:Y:S01]  /*51f0*/  FFMA.FTZ R7, R5, R6.reuse, R7 ;  /* 0x0000000605077223 */ /* 0x080fe20000010007 */
[----:B------:R-:W-:Y:S01]  /*5200*/  FMUL.FTZ R6, R4, R6 ;  /* 0x0000000604067220 */ /* 0x000fe20000410000 */
        /* <DEDUP_REMOVED lines=11> */
.L_x_3314:
[----:B------:R-:W-:Y:S05]  /*52c0*/  BSYNC.RECONVERGENT B0 ;  /* 0x0000000000007941 */ /* 0x000fea0003800200 */
.L_x_3313:
        /* <DEDUP_REMOVED lines=24> */
[C---:B0-----:R-:W-:Y:S01]  /*5450*/  IADD3 R8, P1, PT, R47.reuse, UR8, RZ ;  /* 0x000000082f087c10 */ /* 0x041fe2000ff3e0ff */
[----:B------:R2:W-:Y:S03]  /*5460*/  STS.64 [UR9], R4 ;  /* 0x00000004ff007988 */ /* 0x0005e60008000a09 */
[----:B------:R-:W-:Y:S02]  /*5470*/  LEA.HI.X.SX32 R9, R47, UR36, 0x1, P1 ;  /* 0x000000242f097c11 */ /* 0x000fe400088f0eff */
[----:B-1----:R-:W-:-:S04]  /*5480*/  LEA R6, P1, R8, R6, 0x3 ;  /* 0x0000000608067211 */ /* 0x002fc800078218ff */
[----:B------:R-:W-:-:S05]  /*5490*/  LEA.HI.X R7, R8, R7, R9, 0x3, P1 ;  /* 0x0000000708077211 */ /* 0x000fca00008f1c09 */
[----:B------:R2:W-:Y:S04]  /*54a0*/  STG.E.64 desc[UR26][R6.64], R4 ;  /* 0x0000000406007986 */ /* 0x0005e8000c101b1a */
.L_x_3316:
[----:B------:R-:W-:Y:S05]  /*54b0*/  BSYNC.RECONVERGENT B0 ;  /* 0x0000000000007941 */ /* 0x000fea0003800200 */
.L_x_3315:
        /* <DEDUP_REMOVED lines=28> */
.L_x_3312:
[----:B------:R-:W-:Y:S01]  /*5680*/  BAR.SYNC.DEFER_BLOCKING 0x0 ;  /* 0x0000000000007b1d */ /* 0x000fe20000010000 */
[----:B------:R-:W-:Y:S01]  /*5690*/  ISETP.NE.AND P0, PT, R49, RZ, PT ;  /* 0x000000ff3100720c */ /* 0x000fe20003f05270 */
[----:B------:R-:W-:Y:S01]  /*56a0*/  USHF.L.U32 UR11, UR4, 0xa, URZ ;  /* 0x0000000a040b7899 */ /* 0x000fe200080006ff */
[----:B------:R-:W-:Y:S01]  /*56b0*/  LOP3.LUT R43, R45, 0x60, RZ, 0xfc, !PT ;  /* 0x000000602d2b7812 */ /* 0x000fe200078efcff */
        /* <DEDUP_REMOVED lines=10> */
[----:B------:R3:W-:Y:S04]  /*5760*/  STS [R25+0x4], R82 ;  /* 0x0000045219007388 */ /* 0x0007e80000000800 */
[----:B------:R-:W-:Y:S04]  /*5770*/  STS [R24+0x8], R83 ;  /* 0x0000085318007388 */ /* 0x000fe80000000800 */
[----:B------:R4:W-:Y:S01]  /*5780*/  STS [R23+0xc], R80 ;  /* 0x00000c5017007388 */ /* 0x0009e20000000800 */
[----:B--2---:R-:W-:-:S03]  /*5790*/  @!P0 IADD3 R6, PT, PT, R2, -UR11, RZ ;  /* 0x8000000b02068c10 */ /* 0x004fc6000fffe0ff */
[----:B------:R-:W-:Y:S01]  /*57a0*/  STS [R22+0x10], R81 ;  /* 0x0000105116007388 */ /* 0x000fe20000000800 */
[----:B------:R-:W-:Y:S02]  /*57b0*/  MOV R2, UR11 ;  /* 0x0000000b00027c02 */ /* 0x000fe40008000f00 */
[C---:B---3--:R-:W-:Y:S01]  /*57c0*/  LOP3.LUT R25, R45.reuse, 0xa0, RZ, 0xfc, !PT ;  /* 0x000000a02d197812 */ /* 0x048fe200078efcff */
[----:B------:R2:W-:Y:S01]  /*57d0*/  STS [R21+0x14], R78 ;  /* 0x0000144e15007388 */ /* 0x0005e20000000800 */
[----:B----4-:R-:W-:-:S03]  /*57e0*/  LOP3.LUT R23, R45, 0x20, RZ, 0xfc, !PT ;  /* 0x000000202d177812 */ /* 0x010fc600078efcff */
[----:B------:R-:W-:Y:S04]  /*57f0*/  STS [R20+0x18], R79 ;  /* 0x0000184f14007388 */ /* 0x000fe80000000800 */
[----:B------:R-:W-:Y:S01]  /*5800*/  STS [R19+0x1c], R76 ;  /* 0x00001c4c13007388 */ /* 0x000fe20000000800 */
[----:B--2---:R-:W-:-:S03]  /*5810*/  LOP3.LUT R21, R45, 0x40, RZ, 0xfc, !PT ;  /* 0x000000402d157812 */ /* 0x004fc600078efcff */
        /* <DEDUP_REMOVED lines=30> */
[----:B------:R-:W0:Y:S03]  /*5a00*/  LDCU UR8, c[0x0][0x394] ;  /* 0x00007280ff0877ac */ /* 0x000e260008000800 */
[----:B------:R-:W-:Y:S01]  /*5a10*/  LEA.HI.X R3, R3, UR9, R4, 0x2, P0 ;  /* 0x0000000903037c11 */ /* 0x000fe200080f1404 */
[----:B------:R-:W1:Y:S01]  /*5a20*/  LDS R0, [UR34+0x1080] ;  /* 0x00108022ff007984 */ /* 0x000e620008000800 */
[----:B0-----:R-:W-:Y:S01]  /*5a30*/  UISETP.NE.AND UP0, UPT, UR4, UR8, UPT ;  /* 0x000000080400728c */ /* 0x001fe2000bf05270 */
[-C--:B-1----:R-:W-:Y:S02]  /*5a40*/  ISETP.GE.AND P2, PT, R45, R0.reuse, PT ;  /* 0x000000002d00720c */ /* 0x082fe40003f46270 */
[----:B------:R-:W-:-:S02]  /*5a50*/  ISETP.GE.AND P1, PT, R23, R0, PT ;  /* 0x000000001700720c */ /* 0x000fc40003f26270 */
[-C--:B------:R-:W-:Y:S02]  /*5a60*/  ISETP.GE.AND P0, PT, R21, R0.reuse, PT ;  /* 0x000000001500720c */ /* 0x080fe40003f06270 */
[C---:B------:R-:W-:Y:S02]  /*5a70*/  LOP3.LUT R21, R45.reuse, 0xc0, RZ, 0xfc, !PT ;  /* 0x000000c02d157812 */ /* 0x040fe400078efcff */
[----:B------:R-:W-:Y:S02]  /*5a80*/  LOP3.LUT R23, R45, 0x80, RZ, 0xfc, !PT ;  /* 0x000000802d177812 */ /* 0x000fe400078efcff */
[-C--:B------:R-:W-:Y:S02]  /*5a90*/  ISETP.GE.AND P3, PT, R21, R0.reuse, PT ;  /* 0x000000001500720c */ /* 0x080fe40003f66270 */
[-C--:B------:R-:W-:Y:S01]  /*5aa0*/  ISETP.GE.AND P6, PT, R23, R0.reuse, PT ;  /* 0x000000001700720c */ /* 0x080fe20003fc6270 */
[----:B------:R0:W-:Y:S01]  /*5ab0*/  @!P2 STG.E desc[UR26][R2.64], R5 ;  /* 0x000000050200a986 */ /* 0x0001e2000c10191a */
[----:B------:R-:W-:-:S02]  /*5ac0*/  ISETP.GE.AND P5, PT, R25, R0, PT ;  /* 0x000000001900720c */ /* 0x000fc40003fa6270 */
[C---:B------:R-:W-:Y:S01]  /*5ad0*/  LOP3.LUT R21, R45.reuse, 0xe0, RZ, 0xfc, !PT ;  /* 0x000000e02d157812 */ /* 0x040fe200078efcff */
[----:B------:R-:W-:Y:S01]  /*5ae0*/  @!P1 STG.E desc[UR26][R2.64+0x80], R41 ;  /* 0x0000802902009986 */ /* 0x000fe2000c10191a */
[----:B------:R-:W-:Y:S02]  /*5af0*/  LOP3.LUT R23, R45, 0x100, RZ, 0xfc, !PT ;  /* 0x000001002d177812 */ /* 0x000fe400078efcff */
[-C--:B------:R-:W-:Y:S01]  /*5b00*/  ISETP.GE.AND P2, PT, R21, R0.reuse, PT ;  /* 0x000000001500720c */ /* 0x080fe20003f46270 */
[----:B------:R1:W-:Y:S01]  /*5b10*/  @!P0 STG.E desc[UR26][R2.64+0x100], R7 ;  /* 0x0001000702008986 */ /* 0x0003e2000c10191a */
[-C--:B------:R-:W-:Y:S02]  /*5b20*/  ISETP.GE.AND P4, PT, R43, R0.reuse, PT ;  /* 0x000000002b00720c */ /* 0x080fe40003f86270 */
[----:B------:R-:W-:Y:S01]  /*5b30*/  LOP3.LUT R21, R45, 0x120, RZ, 0xfc, !PT ;  /* 0x000001202d157812 */ /* 0x000fe200078efcff */
[----:B------:R2:W-:Y:S01]  /*5b40*/  @!P6 STG.E desc[UR26][R2.64+0x200], R9 ;  /* 0x000200090200e986 */ /* 0x0005e2000c10191a */
[----:B------:R-:W-:-:S02]  /*5b50*/  ISETP.GE.AND P1, PT, R23, R0, PT ;  /* 0x000000001700720c */ /* 0x000fc40003f26270 */
[-C--:B------:R-:W-:Y:S01]  /*5b60*/  ISETP.GE.AND P0, PT, R21, R0.reuse, PT ;  /* 0x000000001500720c */ /* 0x080fe20003f06270 */
[----:B------:R2:W-:Y:S01]  /*5b70*/  @!P5 STG.E desc[UR26][R2.64+0x280], R37 ;  /* 0x000280250200d986 */ /* 0x0005e2000c10191a */
[C---:B------:R-:W-:Y:S02]  /*5b80*/  LOP3.LUT R21, R45.reuse, 0x160, RZ, 0xfc, !PT ;  /* 0x000001602d157812 */ /* 0x040fe400078efcff */
[----:B0-----:R-:W-:Y:S01]  /*5b90*/  LOP3.LUT R5, R45, 0x180, RZ, 0xfc, !PT ;  /* 0x000001802d057812 */ /* 0x001fe200078efcff */
[----:B------:R2:W-:Y:S01]  /*5ba0*/  @!P3 STG.E desc[UR26][R2.64+0x300], R11 ;  /* 0x0003000b0200b986 */ /* 0x0005e2000c10191a */
[-C--:B------:R-:W-:Y:S02]  /*5bb0*/  ISETP.GE.AND P6, PT, R21, R0.reuse, PT ;  /* 0x000000001500720c */ /* 0x080fe40003fc6270 */
[----:B------:R-:W-:Y:S01]  /*5bc0*/  ISETP.GE.AND P5, PT, R5, R0, PT ;  /* 0x000000000500720c */ /* 0x000fe20003fa6270 */
[----:B------:R2:W-:Y:S01]  /*5bd0*/  @!P4 STG.E desc[UR26][R2.64+0x180], R39 ;  /* 0x000180270200c986 */ /* 0x0005e2000c10191a */
[----:B------:R-:W-:-:S02]  /*5be0*/  LOP3.LUT R23, R45, 0x140, RZ, 0xfc, !PT ;  /* 0x000001402d177812 */ /* 0x000fc400078efcff */
[C---:B------:R-:W-:Y:S01]  /*5bf0*/  LOP3.LUT R21, R45.reuse, 0x1a0, RZ, 0xfc, !PT ;  /* 0x000001a02d157812 */ /* 0x040fe200078efcff */
[----:B------:R2:W-:Y:S01]  /*5c00*/  @!P2 STG.E desc[UR26][R2.64+0x380], R35 ;  /* 0x000380230200a986 */ /* 0x0005e2000c10191a */
[C---:B------:R-:W-:Y:S02]  /*5c10*/  LOP3.LUT R5, R45.reuse, 0x1c0, RZ, 0xfc, !PT ;  /* 0x000001c02d057812 */ /* 0x040fe400078efcff */
[----:B-1----:R-:W-:Y:S01]  /*5c20*/  LOP3.LUT R7, R45, 0x1e0, RZ, 0xfc, !PT ;  /* 0x000001e02d077812 */ /* 0x002fe200078efcff */
[----:B------:R2:W-:Y:S01]  /*5c30*/  @!P1 STG.E desc[UR26][R2.64+0x400], R13 ;  /* 0x0004000d02009986 */ /* 0x0005e2000c10191a */
[-C--:B------:R-:W-:Y:S02]  /*5c40*/  ISETP.GE.AND P4, PT, R23, R0.reuse, PT ;  /* 0x000000001700720c */ /* 0x080fe40003f86270 */
[-C--:B------:R-:W-:Y:S01]  /*5c50*/  ISETP.GE.AND P3, PT, R21, R0.reuse, PT ;  /* 0x000000001500720c */ /* 0x080fe20003f66270 */
[----:B------:R2:W-:Y:S01]  /*5c60*/  @!P0 STG.E desc[UR26][R2.64+0x480], R33 ;  /* 0x0004802102008986 */ /* 0x0005e2000c10191a */
[----:B------:R-:W-:-:S02]  /*5c70*/  ISETP.GE.AND P2, PT, R5, R0, PT ;  /* 0x000000000500720c */ /* 0x000fc40003f46270 */
        /* <DEDUP_REMOVED lines=9> */
.L_x_3319:
        /* <DEDUP_REMOVED lines=15> */
.L_x_5044:


//--------------------- .text._Z25selective_scan_fwd_kernelI32Selective_Scan_fwd_kernel_traitsILi64ELi16ELi1ELb0ELb1ELb0ELb1EffEEv13SSMParamsBase --------------------------
	.section	.text._Z25selective_scan_fwd_kernelI32Selective_Scan_fwd_kernel_traitsILi64ELi16ELi1ELb0ELb1ELb0ELb1EffEEv13SSMParamsBase,"ax",@progbits
	.align	128
        .global         _Z25selective_scan_fwd_kernelI32Selective_Scan_fwd_kernel_traitsILi64ELi16ELi1ELb0ELb1ELb0ELb1EffEEv13SSMParamsBase
        .type           _Z25selective_scan_fwd_kernelI32Selective_Scan_fwd_kernel_traitsILi64ELi16ELi1ELb0ELb1ELb0ELb1EffEEv13SSMParamsBase,@function
        .size           _Z25selective_scan_fwd_kernelI32Selective_Scan_fwd_kernel_traitsILi64ELi16ELi1ELb0ELb1ELb0ELb1EffEEv13SSMParamsBase,(.L_x_5045 - _Z25selective_scan_fwd_kernelI32Selective_Scan_fwd_kernel_traitsILi64ELi16ELi1ELb0ELb1ELb0ELb1EffEEv13SSMParamsBase)
        .other          _Z25selective_scan_fwd_kernelI32Selective_Scan_fwd_kernel_traitsILi64ELi16ELi1ELb0ELb1ELb0ELb1EffEEv13SSMParamsBase,@"STO_CUDA_ENTRY STV_DEFAULT"
_Z25selective_scan_fwd_kernelI32Selective_Scan_fwd_kernel_traitsILi64ELi16ELi1ELb0ELb1ELb0ELb1EffEEv13SSMParamsBase:
.text._Z25selective_scan_fwd_kernelI32Selective_Scan_fwd_kernel_traitsILi64ELi16ELi1ELb0ELb1ELb0ELb1EffEEv13SSMParamsBase:
[----:B------:R-:W-:Y:S01]  /*0000*/  LDC R1, c[0x0][0x37c] ;  /* 0x0000df00ff017b82 */ /* 0x000fe20000000800 */
[----:B------:R-:W0:Y:S07]  /*0010*/  LDCU.64 UR4, c[0x0][0x458] ;  /* 0x00008b00ff0477ac */ /* 0x000e2e0008000a00 */
[----:B------:R-:W1:Y:S01]  /*0020*/  S2UR UR26, SR_CTAID.Y ;  /* 0x00000000001a79c3 */ /* 0x000e620000002600 */
[----:B------:R-:W2:Y:S01]  /*0030*/  LDCU.64 UR6, c[0x0][0x470] ;  /* 0x00008e00ff0677ac */ /* 0x000ea20008000a00 */
[----:B------:R-:W3:Y:S01]  /*0040*/  LDCU.64 UR22, c[0x0][0x358] ;  /* 0x00006b00ff1677ac */ /* 0x000ee20008000a00 */
[----:B------:R-:W4:Y:S05]  /*0050*/  LDCU UR31, c[0x0][0x398] ;  /* 0x00007300ff1f77ac */ /* 0x000f2a0008000800 */
[----:B------:R-:W3:Y:S01]  /*0060*/  S2UR UR27, SR_CTAID.X ;  /* 0x00000000001b79c3 */ /* 0x000ee20000002500 */
[----:B------:R-:W3:Y:S01]  /*0070*/  LDCU.128 UR12, c[0x0][0x3f0] ;  /* 0x00007e00ff0c77ac */ /* 0x000ee20008000c00 */
        /* <DEDUP_REMOVED lines=8> */
[----:B-1----:R-:W-:Y:S01]  /*0100*/  @UP0 ULEA UR4, UP2, UR26, UR4, 0x2 ;  /* 0x000000041a040291 */ /* 0x002fe2000f8410ff */
[----:B------:R-:W1:Y:S03]  /*0110*/  LDCU.64 UR20, c[0x0][0x3b0] ;  /* 0x00007600ff1477ac */ /* 0x000e660008000a00 */
[----:B------:R-:W-:Y:S01]  /*0120*/  @UP0 ULEA.HI.X UR5, UR26, UR5, URZ, 0x2, UP2 ;  /* 0x000000051a050291 */ /* 0x000fe200090f14ff */
[----:B----4-:R-:W-:Y:S01]  /*0130*/  MOV R0, UR31 ;  /* 0x0000001f00007c02 */ /* 0x010fe20008000f00 */
[----:B------:R-:W-:Y:S01]  /*0140*/  @UP1 ULEA UR6, UP0, UR26, UR6, 0x2 ;  /* 0x000000061a061291 */ /* 0x000fe2000f8010ff */
[----:B------:R-:W-:Y:S01]  /*0150*/  MOV R2, UR4 ;  /* 0x0000000400027c02 */ /* 0x000fe20008000f00 */
[----:B------:R-:W4:Y:S02]  /*0160*/  LDCU.64 UR28, c[0x0][0x448] ;  /* 0x00008900ff1c77ac */ /* 0x000f240008000a00 */
[----:B------:R-:W-:Y:S01]  /*0170*/  IMAD.U32 R3, RZ, RZ, UR5 ;  /* 0x00000005ff037e24 */ /* 0x000fe2000f8e00ff */
[----:B------:R-:W-:Y:S01]  /*0180*/  @UP1 ULEA.HI.X UR7, UR26, UR7, URZ, 0x2, UP0 ;  /* 0x000000071a071291 */ /* 0x000fe200080f14ff */
[----:B------:R-:W-:-:S02]  /*0190*/  MOV R4, UR6 ;  /* 0x0000000600047c02 */ /* 0x000fc40008000f00 */
[----:B------:R-:W-:Y:S01]  /*01a0*/  IABS R0, R0 ;  /* 0x0000000000007213 */ /* 0x000fe20000000000 */
[----:B---3--:R3:W5:Y:S02]  /*01b0*/  @P0 LDG.E R2, desc[UR22][R2.64] ;  /* 0x0000001602020981 */ /* 0x008764000c1e1900 */
[----:B------:R-:W-:-:S05]  /*01c0*/  IMAD.U32 R5, RZ, RZ, UR7 ;  /* 0x00000007ff057e24 */ /* 0x000fca000f8e00ff */
[----:B------:R0:W5:Y:S01]  /*01d0*/  @P1 LDG.E R4, desc[UR22][R4.64] ;  /* 0x0000001604041981 */ /* 0x000162000c1e1900 */
[----:B------:R-:W-:Y:S01]  /*01e0*/  R2UR UR24, R0 ;  /* 0x00000000001872ca */ /* 0x000fe200000e0000 */
[----:B------:R-:W-:Y:S01]  /*01f0*/  UMOV UR4, URZ ;  /* 0x000000ff00047c82 */ /* 0x000fe20008000000 */
[----:B---3--:R-:W-:Y:S01]  /*0200*/  IABS R3, UR26 ;  /* 0x0000001a00037c13 */ /* 0x008fe20008000000 */
[----:B--2---:R-:W-:Y:S02]  /*0210*/  UISETP.GE.AND UP1, UPT, UR30, 0x1, UPT ;  /* 0x000000011e00788c */ /* 0x004fe4000bf26270 */
[----:B-1----:R-:W-:Y:S01]  /*0220*/  UIMAD.WIDE.U32 UR16, UR27, UR20, URZ ;  /* 0x000000141b1072a5 */ /* 0x002fe2000f8e00ff */
[----:B------:R-:W-:-:S03]  /*0230*/  R2UR UR19, R3 ;  /* 0x00000000031372ca */ /* 0x000fc600000e0000 */
[----:B------:R-:W-:-:S04]  /*0240*/  PLOP3.LUT P2, PT, PT, PT, UP1, 0x80, 0x8 ;  /* 0x000000000008781c */ /* 0x000fc80003f4f018 */
[----:B------:R-:W1:Y:S08]  /*0250*/  I2F.RP R0, UR24 ;  /* 0x0000001800007d06 */ /* 0x000e700008209400 */
[----:B-1----:R-:W1:Y:S02]  /*0260*/  MUFU.RCP R0, R0 ;  /* 0x0000000000007308 */ /* 0x002e640000001000 */
[----:B-1----:R-:W-:-:S06]  /*0270*/  VIADD R6, R0, 0xffffffe ;  /* 0x0ffffffe00067836 */ /* 0x002fcc0000000000 */
[----:B------:R-:W1:Y:S02]  /*0280*/  F2I.FTZ.U32.TRUNC.NTZ R6, R6 ;  /* 0x0000000600067305 */ /* 0x000e64000021f000 */
[----:B-1----:R-:W-:-:S13]  /*0290*/  R2UR UR5, R6 ;  /* 0x00000000060572ca */ /* 0x002fda00000e0000 */
[----:B------:R-:W-:-:S04]  /*02a0*/  UIADD3 UR6, UPT, UPT, URZ, -UR5, URZ ;  /* 0x80000005ff067290 */ /* 0x000fc8000fffe0ff */
[----:B------:R-:W-:-:S04]  /*02b0*/  UIMAD UR6, UR6, UR24, URZ ;  /* 0x00000018060672a4 */ /* 0x000fc8000f8e02ff */
[----:B------:R-:W-:-:S04]  /*02c0*/  UIMAD.WIDE.U32 UR4, UR5, UR6, UR4 ;  /* 0x00000006050472a5 */ /* 0x000fc8000f8e0004 */
[----:B------:R-:W-:Y:S02]  /*02d0*/  UIMAD.WIDE.U32 UR6, UR5, UR19, URZ ;  /* 0x00000013050672a5 */ /* 0x000fe4000f8e00ff */
[----:B------:R-:W-:-:S04]  /*02e0*/  UIMAD.WIDE.U32 UR4, UR27, UR12, URZ ;  /* 0x0000000c1b0472a5 */ /* 0x000fc8000f8e00ff */
[----:B------:R-:W-:Y:S01]  /*02f0*/  UIMAD UR5, UR27, UR13, UR5 ;  /* 0x0000000d1b0572a4 */ /* 0x000fe2000f8e0205 */
[----:B------:R-:W-:Y:S01]  /*0300*/  UMOV UR18, UR7 ;  /* 0x0000000700127c82 */ /* 0x000fe20008000000 */
[----:B0-----:R-:W-:Y:S02]  /*0310*/  UIMAD.WIDE.U32 UR6, UR27, UR8, URZ ;  /* 0x000000081b0672a5 */ /* 0x001fe4000f8e00ff */
[----:B------:R-:W-:Y:S02]  /*0320*/  UIADD3 UR12, UPT, UPT, -UR18, URZ, URZ ;  /* 0x000000ff120c7290 */ /* 0x000fe4000fffe1ff */
[----:B------:R-:W-:Y:S02]  /*0330*/  UIMAD UR7, UR27, UR9, UR7 ;  /* 0x000000091b0772a4 */ /* 0x000fe4000f8e0207 */
[----:B------:R-:W-:Y:S02]  /*0340*/  UIMAD UR19, UR24, UR12, UR19 ;  /* 0x0000000c181372a4 */ /* 0x000fe4000f8e0213 */
[----:B------:R-:W-:-:S02]  /*0350*/  UIMAD.WIDE.U32 UR8, UR26, UR14, UR4 ;  /* 0x0000000e1a0872a5 */ /* 0x000fc4000f8e0004 */
[----:B------:R-:W-:Y:S02]  /*0360*/  UISETP.GT.U32.AND UP0, UPT, UR24, UR19, UPT ;  /* 0x000000131800728c */ /* 0x000fe4000bf04070 */
[----:B------:R-:W-:Y:S02]  /*0370*/  ULOP3.LUT UR4, UR26, UR31, URZ, 0x3c, !UPT ;  /* 0x0000001f1a047292 */ /* 0x000fe4000f8e3cff */
[----:B------:R-:W-:Y:S02]  /*0380*/  UIMAD.WIDE.U32 UR12, UR26, UR10, UR6 ;  /* 0x0000000a1a0c72a5 */ /* 0x000fe4000f8e0006 */
[----:B------:R-:W-:Y:S02]  /*0390*/  UIMAD UR20, UR26, UR15, UR9 ;  /* 0x0000000f1a1472a4 */ /* 0x000fe4000f8e0209 */
[----:B------:R-:W-:Y:S02]  /*03a0*/  UIMAD UR14, UR26, UR11, UR13 ;  /* 0x0000000b1a0e72a4 */ /* 0x000fe4000f8e020d */
[----:B------:R-:W-:-:S02]  /*03b0*/  UIMAD UR11, UR27, UR21, UR17 ;  /* 0x000000151b0b72a4 */ /* 0x000fc4000f8e0211 */
[----:B------:R-:W-:Y:S02]  /*03c0*/  @!UP0 UIADD3 UR19, UPT, UPT, UR19, -UR24, URZ ;  /* 0x8000001813138290 */ /* 0x000fe4000fffe0ff */
[----:B------:R-:W-:Y:S02]  /*03d0*/  @!UP0 UIADD3 UR18, UPT, UPT, UR18, 0x1, URZ ;  /* 0x0000000112128890 */ /* 0x000fe4000fffe0ff */
[----:B------:R-:W-:Y:S02]  /*03e0*/  UISETP.GE.U32.AND UP2, UPT, UR19, UR24, UPT ;  /* 0x000000181300728c */ /* 0x000fe4000bf46070 */
[----:B------:R-:W-:Y:S01]  /*03f0*/  UISETP.GE.AND UP0, UPT, UR4, URZ, UPT ;  /* 0x000000ff0400728c */ /* 0x000fe2000bf06270 */
[----:B------:R-:W0:Y:S01]  /*0400*/  LDCU UR15, c[0x0][0x384] ;  /* 0x00007080ff0f77ac */ /* 0x000e220008000800 */
[----:B------:R-:W1:Y:S07]  /*0410*/  LDCU.64 UR24, c[0x0][0x3c8] ;  /* 0x00007900ff1877ac */ /* 0x000e6e0008000a00 */
[----:B------:R-:W-:-:S02]  /*0420*/  @UP2 UIADD3 UR18, UPT, UPT, UR18, 0x1, URZ ;  /* 0x0000000112122890 */ /* 0x000fc4000fffe0ff */
[----:B------:R-:W-:Y:S02]  /*0430*/  UISETP.NE.AND UP2, UPT, UR31, URZ, UPT ;  /* 0x000000ff1f00728c */ /* 0x000fe4000bf45270 */
[----:B------:R-:W-:Y:S01]  /*0440*/  @!UP0 UIADD3 UR18, UPT, UPT, -UR18, URZ, URZ ;  /* 0x000000ff12128290 */ /* 0x000fe2000fffe1ff */
[----:B------:R-:W2:Y:S08]  /*0450*/  LDCU.128 UR4, c[0x0][0x460] ;  /* 0x00008c00ff0477ac */ /* 0x000eb00008000c00 */
[----:B------:R-:W-:Y:S01]  /*0460*/  @!UP2 ULOP3.LUT UR18, URZ, UR31, URZ, 0x33, !UPT ;  /* 0x0000001fff12a292 */ /* 0x000fe2000f8e33ff */
[----:B012-4-:R-:W-:Y:S11]  /*0470*/  @!P2 EXIT ;  /* 0x000000000000a94d */ /* 0x017ff60003800000 */
[----:B------:R-:W0:Y:S01]  /*0480*/  S2R R13, SR_TID.X ;  /* 0x00000000000d7919 */ /* 0x000e220000002100 */
[----:B------:R-:W1:Y:S01]  /*0490*/  S2UR UR13, SR_CgaCtaId ;  /* 0x00000000000d79c3 */ /* 0x000e620000008800 */
[----:B------:R-:W-:Y:S01]  /*04a0*/  USHF.R.S32.HI UR9, URZ, 0x1f, UR18 ;  /* 0x0000001fff097899 */ /* 0x000fe20008011412 */
[----:B------:R-:W2:Y:S03]  /*04b0*/  LDCU UR21, c[0x0][0x38c] ;  /* 0x00007180ff1577ac */ /* 0x000ea60008000800 */
[----:B------:R-:W-:Y:S01]  /*04c0*/  UIMAD UR9, UR9, UR24, URZ ;  /* 0x00000018090972a4 */ /* 0x000fe2000f8e02ff */
[----:B------:R-:W-:Y:S01]  /*04d0*/  UMOV UR10, UR16 ;  /* 0x00000010000a7c82 */ /* 0x000fe20008000000 */
[----:B------:R-:W-:Y:S02]  /*04e0*/  ULEA UR6, UP1, UR12, UR6, 0x2 ;  /* 0x000000060c067291 */ /* 0x000fe4000f8210ff */
[----:B------:R-:W-:-:S02]  /*04f0*/  UIMAD UR19, UR18, UR25, UR9 ;  /* 0x00000019121372a4 */ /* 0x000fc4000f8e0209 */
[----:B------:R-:W-:Y:S02]  /*0500*/  UIMAD UR9, UR27, UR15, UR26 ;  /* 0x0000000f1b0972a4 */ /* 0x000fe4000f8e021a */
[----:B------:R-:W-:Y:S02]  /*0510*/  ULEA UR15, UP0, UR8, UR4, 0x2 ;  /* 0x00000004080f7291 */ /* 0x000fe4000f8010ff */
[----:B------:R-:W-:Y:S02]  /*0520*/  UIMAD.WIDE.U32 UR10, UR18, UR24, UR10 ;  /* 0x00000018120a72a5 */ /* 0x000fe4000f8e000a */
[----:B------:R-:W-:Y:S01]  /*0530*/  ULEA.HI.X UR16, UR8, UR5, UR20, 0x2, UP0 ;  /* 0x0000000508107291 */ /* 0x000fe200080f1414 */
[----:B------:R-:W-:Y:S02]  /*0540*/  UMOV UR4, URZ ;  /* 0x000000ff00047c82 */ /* 0x000fe40008000000 */
[----:B------:R-:W-:Y:S01]  /*0550*/  UMOV UR5, URZ ;  /* 0x000000ff00057c82 */ /* 0x000fe20008000000 */
[----:B-----5:R-:W-:Y:S01]  /*0560*/  @P0 R2UR UR5, R2 ;  /* 0x00000000020502ca */ /* 0x020fe200000e0000 */
[----:B------:R-:W-:Y:S01]  /*0570*/  UMOV UR8, 0x400 ;  /* 0x0000040000087882 */ /* 0x000fe20000000000 */
[----:B------:R-:W-:Y:S01]  /*0580*/  @P1 R2UR UR4, R4 ;  /* 0x00000000040412ca */ /* 0x000fe200000e0000 */
[----:B-1----:R-:W-:-:S02]  /*0590*/  ULEA UR8, UR13, UR8, 0x18 ;  /* 0x000000080d087291 */ /* 0x002fc4000f8ec0ff */
[----:B------:R-:W-:Y:S01]  /*05a0*/  ULEA UR18, UP2, UR10, UR28, 0x2 ;  /* 0x0000001c0a127291 */ /* 0x000fe2000f8410ff */
[C---:B0-----:R-:W-:Y:S01]  /*05b0*/  SHF.L.U32 R142, R13.reuse, 0x4, RZ ;  /* 0x000000040d8e7819 */ /* 0x041fe200000006ff */
[----:B------:R-:W-:Y:S01]  /*05c0*/  UIADD3 UR19, UPT, UPT, UR11, UR19, URZ ;  /* 0x000000130b137290 */ /* 0x000fe2000fffe0ff */
[--C-:B------:R-:W-:Y:S01]  /*05d0*/  SHF.R.U32.HI R141, RZ, 0x5, R13.reuse ;  /* 0x00000005ff8d7819 */ /* 0x100fe2000001160d */
[----:B------:R-:W-:Y:S01]  /*05e0*/  ULEA.HI.X UR17, UR12, UR7, UR14, 0x2, UP1 ;  /* 0x000000070c117291 */ /* 0x000fe200088f140e */
[C---:B------:R-:W-:Y:S01]  /*05f0*/  LOP3.LUT R0, R142.reuse, 0x3e00, RZ, 0xc0, !PT ;  /* 0x00003e008e007812 */ /* 0x040fe200078ec0ff */
[----:B------:R-:W-:Y:S01]  /*0600*/  UIMAD UR7, UR9, UR30, URZ ;  /* 0x0000001e090772a4 */ /* 0x000fe2000f8e02ff */
[----:B------:R-:W-:Y:S01]  /*0610*/  LOP3.LUT R140, R13, 0x1f, RZ, 0xc0, !PT ;  /* 0x0000001f0d8c7812 */ /* 0x000fe200078ec0ff */
[----:B------:R-:W-:Y:S01]  /*0620*/  VIADD R139, R142, 0x1 ;  /* 0x000000018e8b7836 */ /* 0x000fe20000000000 */
[----:B------:R-:W-:Y:S01]  /*0630*/  LOP3.LUT R0, R0, 0x1f, R13, 0xf8, !PT ;  /* 0x0000001f00007812 */ /* 0x000fe200078ef80d */
[C---:B------:R-:W-:Y:S01]  /*0640*/  VIADD R137, R142.reuse, 0x3 ;  /* 0x000000038e897836 */ /* 0x040fe20000000000 */
[----:B------:R-:W-:Y:S01]  /*0650*/  LEA R12, R141, UR8, 0x3 ;  /* 0x000000088d0c7c11 */ /* 0x000fe2000f8e18ff */
[C---:B------:R-:W-:Y:S01]  /*0660*/  VIADD R135, R142.reuse, 0x5 ;  /* 0x000000058e877836 */ /* 0x040fe20000000000 */
[C---:B------:R-:W-:Y:S01]  /*0670*/  IADD3 R138, PT, PT, R142.reuse, 0x2, RZ ;  /* 0x000000028e8a7810 */ /* 0x040fe20007ffe0ff */
[C---:B------:R-:W-:Y:S01]  /*0680*/  VIADD R133, R142.reuse, 0x7 ;  /* 0x000000078e857836 */ /* 0x040fe20000000000 */
[C---:B------:R-:W-:Y:S01]  /*0690*/  IADD3 R136, PT, PT, R142.reuse, 0x4, RZ ;  /* 0x000000048e887810 */ /* 0x040fe20007ffe0ff */
[C---:B------:R-:W-:Y:S01]  /*06a0*/  VIADD R131, R142.reuse, 0x9 ;  /* 0x000000098e837836 */ /* 0x040fe20000000000 */
[C---:B------:R-:W-:Y:S01]  /*06b0*/  IADD3 R134, PT, PT, R142.reuse, 0x6, RZ ;  /* 0x000000068e867810 */ /* 0x040fe20007ffe0ff */
[C---:B------:R-:W-:Y:S01]  /*06c0*/  VIADD R129, R142.reuse, 0xb ;  /* 0x0000000b8e817836 */ /* 0x040fe20000000000 */
[C---:B------:R-:W-:Y:S01]  /*06d0*/  IADD3 R132, PT, PT, R142.reuse, 0x8, RZ ;  /* 0x000000088e847810 */ /* 0x040fe20007ffe0ff */
[----:B------:R-:W-:Y:S01]  /*06e0*/  ULEA.HI.X UR19, UR10, UR29, UR19, 0x2, UP2 ;  /* 0x0000001d0a137291 */ /* 0x000fe200090f1413 */
[C---:B------:R-:W-:Y:S01]  /*06f0*/  IADD3 R130, PT, PT, R142.reuse, 0xa, RZ ;  /* 0x0000000a8e827810 */ /* 0x040fe20007ffe0ff */
[----:B------:R-:W-:Y:S01]  /*0700*/  UMOV UR11, UR6 ;  /* 0x00000006000b7c82 */ /* 0x000fe20008000000 */
[----:B------:R-:W-:Y:S01]  /*0710*/  IADD3 R128, PT, PT, R142, 0xc, RZ ;  /* 0x0000000c8e807810 */ /* 0x000fe20007ffe0ff */
[----:B--2---:R-:W-:Y:S01]  /*0720*/  UIMAD UR7, UR7, UR21, URZ ;  /* 0x00000015070772a4 */ /* 0x004fe2000f8e02ff */
[----:B------:R-:W-:Y:S01]  /*0730*/  LOP3.LUT R0, R0, 0x1e0, RZ, 0xfc, !PT ;  /* 0x000001e000007812 */ /* 0x000fe200078efcff */
[----:B------:R-:W-:Y:S01]  /*0740*/  UMOV UR10, UR15 ;  /* 0x0000000f000a7c82 */ /* 0x000fe20008000000 */
[----:B------:R-:W-:-:S09]  /*0750*/  UMOV UR6, URZ ;  /* 0x000000ff00067c82 */ /* 0x000fd20008000000 */
.L_x_3358:
[----:B0-----:R-:W0:Y:S01]  /*0760*/  LDCU UR20, c[0x0][0x388] ;  /* 0x00007100ff1477ac */ /* 0x001e220008000800 */
[----:B------:R-:W-:Y:S01]  /*0770*/  LOP3.LUT R33, R142, 0x3e00, RZ, 0xc0, !PT ;  /* 0x00003e008e217812 */ /* 0x000fe200078ec0ff */
[----:B------:R-:W-:Y:S01]  /*0780*/  IMAD.MOV.U32 R5, RZ, RZ, RZ ;  /* 0x000000ffff057224 */ /* 0x000fe200078e00ff */
[----:B------:R-:W-:Y:S01]  /*0790*/  CS2R R26, SRZ ;  /* 0x00000000001a7805 */ /* 0x000fe2000001ff00 */
[----:B------:R-:W-:Y:S01]  /*07a0*/  USHF.L.U32 UR8, UR6, 0xa, URZ ;  /* 0x0000000a06087899 */ /* 0x000fe200080006ff */
[----:B------:R-:W-:Y:S02]  /*07b0*/  LOP3.LUT R75, R33, 0x1f, R13, 0xf8, !PT ;  /* 0x0000001f214b7812 */ /* 0x000fe400078ef80d */
[----:B------:R-:W-:Y:S02]  /*07c0*/  CS2R R8, SRZ ;  /* 0x0000000000087805 */ /* 0x000fe4000001ff00 */
[----:B------:R-:W-:Y:S02]  /*07d0*/  CS2R R24, SRZ ;  /* 0x0000000000187805 */ /* 0x000fe4000001ff00 */
[----:B------:R-:W-:-:S02]  /*07e0*/  CS2R R10, SRZ ;  /* 0x00000000000a7805 */ /* 0x000fc4000001ff00 */
[C---:B------:R-:W-:Y:S01]  /*07f0*/  LOP3.LUT R149, R75.reuse, 0xe0, RZ, 0xfc, !PT ;  /* 0x000000e04b957812 */ /* 0x040fe200078efcff */
[C---:B------:R-:W-:Y:S01]  /*0800*/  IMAD.SHL.U32 R4, R75.reuse, 0x4, RZ ;  /* 0x000000044b047824 */ /* 0x040fe200078e00ff */
[C---:B------:R-:W-:Y:S02]  /*0810*/  LOP3.LUT R148, R75.reuse, 0x100, RZ, 0xfc, !PT ;  /* 0x000001004b947812 */ /* 0x040fe400078efcff */
[----:B------:R-:W-:Y:S02]  /*0820*/  CS2R R28, SRZ ;  /* 0x00000000001c7805 */ /* 0x000fe4000001ff00 */
[C---:B------:R-:W-:Y:S02]  /*0830*/  LOP3.LUT R155, R75.reuse, 0x20, RZ, 0xfc, !PT ;  /* 0x000000204b9b7812 */ /* 0x040fe400078efcff */
[----:B------:R-:W-:Y:S02]  /*0840*/  CS2R R30, SRZ ;  /* 0x00000000001e7805 */ /* 0x000fe4000001ff00 */
[C---:B------:R-:W-:Y:S01]  /*0850*/  IADD3 R2, P0, PT, R4.reuse, UR11, RZ ;  /* 0x0000000b04027c10 */ /* 0x040fe2000ff1e0ff */
[----:B------:R-:W-:Y:S01]  /*0860*/  HFMA2 R32, -RZ, RZ, 0, 0 ;  /* 0x00000000ff207431 */ /* 0x000fe200000001ff */
[----:B------:R-:W-:Y:S01]  /*0870*/  IADD3 R6, P1, PT, R4, UR10, RZ ;  /* 0x0000000a04067c10 */ /* 0x000fe2000ff3e0ff */
[----:B0-----:R-:W-:Y:S01]  /*0880*/  UIADD3 UR20, UPT, UPT, -UR8, UR20, URZ ;  /* 0x0000001408147290 */ /* 0x001fe2000fffe1ff */
[----:B------:R-:W-:Y:S01]  /*0890*/  LOP3.LUT R154, R75, 0x40, RZ, 0xfc, !PT ;  /* 0x000000404b9a7812 */ /* 0x000fe200078efcff */
[----:B------:R-:W-:Y:S01]  /*08a0*/  IMAD.X R3, RZ, RZ, UR17, P0 ;  /* 0x00000011ff037e24 */ /* 0x000fe200080e06ff */
[----:B------:R-:W-:-:S02]  /*08b0*/  IADD3.X R7, PT, PT, RZ, UR16, RZ, P1, !PT ;  /* 0x00000010ff077c10 */ /* 0x000fc40008ffe4ff */
[C---:B------:R-:W-:Y:S02]  /*08c0*/  LOP3.LUT R150, R75.reuse, 0xc0, RZ, 0xfc, !PT ;  /* 0x000000c04b967812 */ /* 0x040fe400078efcff */
[C---:B------:R-:W-:Y:S01]  /*08d0*/  ISETP.GE.AND P0, PT, R75.reuse, UR20, PT ;  /* 0x000000144b007c0c */ /* 0x040fe2000bf06270 */
[----:B------:R-:W-:Y:S01]  /*08e0*/  BAR.SYNC.DEFER_BLOCKING 0x0 ;  /* 0x0000000000007b1d */ /* 0x000fe20000010000 */
[C---:B------:R-:W-:Y:S02]  /*08f0*/  LOP3.LUT R153, R75.reuse, 0x60, RZ, 0xfc, !PT ;  /* 0x000000604b997812 */ /* 0x040fe400078efcff */
[C---:B------:R-:W-:Y:S02]  /*0900*/  LOP3.LUT R151, R75.reuse, 0xa0, RZ, 0xfc, !PT ;  /* 0x000000a04b977812 */ /* 0x040fe400078efcff */
[----:B------:R-:W-:Y:S02]  /*0910*/  LOP3.LUT R152, R75, 0x80, RZ, 0xfc, !PT ;  /* 0x000000804b987812 */ /* 0x000fe400078efcff */
[----:B------:R-:W-:-:S02]  /*0920*/  ISETP.GE.AND P1, PT, R155, UR20, PT ;  /* 0x000000149b007c0c */ /* 0x000fc4000bf26270 */
[----:B------:R-:W-:Y:S02]  /*0930*/  ISETP.GE.AND P6, PT, R154, UR20, PT ;  /* 0x000000149a007c0c */ /* 0x000fe4000bfc6270 */
[----:B------:R-:W-:Y:S02]  /*0940*/  ISETP.GE.AND P2, PT, R150, UR20, PT ;  /* 0x0000001496007c0c */ /* 0x000fe4000bf46270 */
[----:B------:R-:W-:Y:S02]  /*0950*/  ISETP.GE.AND P5, PT, R153, UR20, PT ;  /* 0x0000001499007c0c */ /* 0x000fe4000bfa6270 */
[----:B------:R-:W-:Y:S02]  /*0960*/  ISETP.GE.AND P3, PT, R151, UR20, PT ;  /* 0x0000001497007c0c */ /* 0x000fe4000bf66270 */
[----:B------:R-:W-:Y:S02]  /*0970*/  ISETP.GE.AND P4, PT, R152, UR20, PT ;  /* 0x0000001498007c0c */ /* 0x000fe4000bf86270 */
[----:B------:R-:W-:-:S02]  /*0980*/  LOP3.LUT R147, R75, 0x120, RZ, 0xfc, !PT ;  /* 0x000001204b937812 */ /* 0x000fc400078efcff */
[C---:B------:R-:W-:Y:S02]  /*0990*/  LOP3.LUT R146, R75.reuse, 0x140, RZ, 0xfc, !PT ;  /* 0x000001404b927812 */ /* 0x040fe400078efcff */
[----:B------:R-:W-:Y:S01]  /*09a0*/  LOP3.LUT R145, R75, 0x160, RZ, 0xfc, !PT ;  /* 0x000001604b917812 */ /* 0x000fe200078efcff */
[----:B------:R-:W2:Y:S01]  /*09b0*/  @!P0 LDG.E R5, desc[UR22][R6.64] ;  /* 0x0000001606058981 */ /* 0x000ea2000c1e1900 */
[----:B------:R-:W-:Y:S02]  /*09c0*/  ISETP.GE.AND P0, PT, R149, UR20, PT ;  /* 0x0000001495007c0c */ /* 0x000fe4000bf06270 */
[C---:B------:R-:W-:Y:S01]  /*09d0*/  LOP3.LUT R144, R75.reuse, 0x180, RZ, 0xfc, !PT ;  /* 0x000001804b907812 */ /* 0x040fe200078efcff */
[----:B------:R-:W3:Y:S01]  /*09e0*/  @!P1 LDG.E R8, desc[UR22][R6.64+0x80] ;  /* 0x0000801606089981 */ /* 0x000ee2000c1e1900 */
[----:B------:R-:W-:-:S03]  /*09f0*/  LOP3.LUT R143, R75, 0x1a0, RZ, 0xfc, !PT ;  /* 0x000001a04b8f7812 */ /* 0x000fc600078efcff */
[----:B------:R-:W4:Y:S04]  /*0a00*/  @!P6 LDG.E R9, desc[UR22][R6.64+0x100] ;  /* 0x000100160609e981 */ /* 0x000f28000c1e1900 */
[----:B------:R-:W5:Y:S04]  /*0a10*/  @!P2 LDG.E R25, desc[UR22][R6.64+0x300] ;  /* 0x000300160619a981 */ /* 0x000f68000c1e1900 */
[----:B------:R-:W5:Y:S01]  /*0a20*/  @!P0 LDG.E R26, desc[UR22][R6.64+0x380] ;  /* 0x00038016061a8981 */ /* 0x000f62000c1e1900 */
[----:B------:R-:W-:Y:S02]  /*0a30*/  ISETP.GE.AND P0, PT, R148, UR20, PT ;  /* 0x0000001494007c0c */ /* 0x000fe4000bf06270 */
[----:B------:R-:W-:Y:S01]  /*0a40*/  ISETP.GE.AND P1, PT, R146, UR20, PT ;  /* 0x0000001492007c0c */ /* 0x000fe2000bf26270 */
[----:B------:R-:W5:Y:S01]  /*0a50*/  @!P5 LDG.E R10, desc[UR22][R6.64+0x180] ;  /* 0x00018016060ad981 */ /* 0x000f62000c1e1900 */
[----:B------:R-:W-:-:S03]  /*0a60*/  ISETP.GE.AND P2, PT, R145, UR20, PT ;  /* 0x0000001491007c0c */ /* 0x000fc6000bf46270 */
[----:B------:R-:W5:Y:S04]  /*0a70*/  @!P3 LDG.E R24, desc[UR22][R6.64+0x280] ;  /* 0x000280160618b981 */ /* 0x000f68000c1e1900 */
[----:B------:R-:W5:Y:S04]  /*0a80*/  @!P4 LDG.E R11, desc[UR22][R6.64+0x200] ;  /* 0x00020016060bc981 */ /* 0x000f68000c1e1900 */
[----:B------:R-:W5:Y:S01]  /*0a90*/  @!P0 LDG.E R27, desc[UR22][R6.64+0x400] ;  /* 0x00040016061b8981 */ /* 0x000f62000c1e1900 */
[----:B------:R-:W-:Y:S02]  /*0aa0*/  ISETP.GE.AND P0, PT, R147, UR20, PT ;  /* 0x0000001493007c0c */ /* 0x000fe4000bf06270 */
[----:B------:R-:W-:Y:S01]  /*0ab0*/  ISETP.GE.AND P3, PT, R144, UR20, PT ;  /* 0x0000001490007c0c */ /* 0x000fe2000bf66270 */
[----:B------:R-:W5:Y:S01]  /*0ac0*/  @!P1 LDG.E R29, desc[UR22][R6.64+0x500] ;  /* 0x00050016061d9981 */ /* 0x000f62000c1e1900 */
[----:B------:R-:W-:-:S02]  /*0ad0*/  ISETP.GE.AND P4, PT, R143, UR20, PT ;  /* 0x000000148f007c0c */ /* 0x000fc4000bf86270 */
[----:B------:R-:W-:Y:S01]  /*0ae0*/  LOP3.LUT R65, R75, 0x1c0, RZ, 0xfc, !PT ;  /* 0x000001c04b417812 */ /* 0x000fe200078efcff */
[----:B------:R-:W5:Y:S01]  /*0af0*/  @!P2 LDG.E R30, desc[UR22][R6.64+0x580] ;  /* 0x00058016061ea981 */ /* 0x000f62000c1e1900 */
[----:B------:R-:W-:Y:S02]  /*0b00*/  ISETP.GE.AND P6, PT, R0, UR20, PT ;  /* 0x0000001400007c0c */ /* 0x000fe4000bfc6270 */
[----:B------:R-:W-:-:S03]  /*0b10*/  ISETP.GE.AND P5, PT, R65, UR20, PT ;  /* 0x0000001441007c0c */ /* 0x000fc6000bfa6270 */
[----:B------:R-:W5:Y:S01]  /*0b20*/  @!P0 LDG.E R28, desc[UR22][R6.64+0x480] ;  /* 0x00048016061c8981 */ /* 0x000f62000c1e1900 */
[----:B------:R-:W-:-:S03]  /*0b30*/  MOV R39, RZ ;  /* 0x000000ff00277202 */ /* 0x000fc60000000f00 */
[----:B------:R-:W5:Y:S01]  /*0b40*/  @!P3 LDG.E R31, desc[UR22][R6.64+0x600] ;  /* 0x00060016061fb981 */ /* 0x000f62000c1e1900 */
[----:B------:R-:W-:-:S03]  /*0b50*/  IMAD.MOV.U32 R40, RZ, RZ, RZ ;  /* 0x000000ffff287224 */ /* 0x000fc600078e00ff */
[----:B------:R-:W5:Y:S04]  /*0b60*/  @!P4 LDG.E R32, desc[UR22][R6.64+0x680] ;  /* 0x000680160620c981 */ /* 0x000f68000c1e1900 */
[----:B------:R-:W5:Y:S04]  /*0b70*/  @!P5 LDG.E R39, desc[UR22][R6.64+0x700] ;  /* 0x000700160627d981 */ /* 0x000f68000c1e1900 */
[----:B------:R0:W5:Y:S01]  /*0b80*/  @!P6 LDG.E R40, desc[UR22][R6.64+0x780] ;  /* 0x000780160628e981 */ /* 0x000162000c1e1900 */
[----:B------:R-:W1:Y:S01]  /*0b90*/  S2R R64, SR_LANEID ;  /* 0x0000000000407919 */ /* 0x000e620000000000 */
[----:B------:R-:W0:Y:S01]  /*0ba0*/  S2UR UR8, SR_CgaCtaId ;  /* 0x00000000000879c3 */ /* 0x000e220000008800 */
[----:B------:R-:W-:Y:S01]  /*0bb0*/  UMOV UR21, 0x400 ;  /* 0x0000040000157882 */ /* 0x000fe20000000000 */
[----:B-1----:R-:W-:Y:S01]  /*0bc0*/  IADD3 R33, PT, PT, R33, R64, RZ ;  /* 0x0000004021217210 */ /* 0x002fe20007ffe0ff */
[----:B0-----:R-:W-:-:S04]  /*0bd0*/  ULEA UR21, UR8, UR21, 0x18 ;  /* 0x0000001508157291 */ /* 0x001fc8000f8ec0ff */
[C---:B------:R-:W-:Y:S01]  /*0be0*/  VIADD R16, R33.reuse, 0x20 ;  /* 0x0000002021107836 */ /* 0x040fe20000000000 */
[C---:B------:R-:W-:Y:S01]  /*0bf0*/  IADD3 R18, PT, PT, R33.reuse, 0x40, RZ ;  /* 0x0000004021127810 */ /* 0x040fe20007ffe0ff */
[C---:B------:R-:W-:Y:S01]  /*0c00*/  VIADD R20, R33.reuse, 0x60 ;  /* 0x0000006021147836 */ /* 0x040fe20000000000 */
[C---:B------:R-:W-:Y:S01]  /*0c10*/  IADD3 R22, PT, PT, R33.reuse, 0x80, RZ ;  /* 0x0000008021167810 */ /* 0x040fe20007ffe0ff */
[C---:B------:R-:W-:Y:S01]  /*0c20*/  VIADD R6, R33.reuse, 0xa0 ;  /* 0x000000a021067836 */ /* 0x040fe20000000000 */
[-C--:B------:R-:W-:Y:S02]  /*0c30*/  LEA.HI.SX32 R15, R16, R33.reuse, 0x1b ;  /* 0x00000021100f7211 */ /* 0x080fe400078fdaff */
[-C--:B------:R-:W-:Y:S02]  /*0c40*/  LEA.HI.SX32 R14, R33, R33.reuse, 0x1b ;  /* 0x00000021210e7211 */ /* 0x080fe400078fdaff */
[-C--:B------:R-:W-:Y:S02]  /*0c50*/  LEA.HI.SX32 R16, R18, R33.reuse, 0x1b ;  /* 0x0000002112107211 */ /* 0x080fe400078fdaff */
[----:B------:R-:W-:-:S02]  /*0c60*/  LEA.HI.SX32 R17, R20, R33, 0x1b ;  /* 0x0000002114117211 */ /* 0x000fc400078fdaff */
[-C--:B------:R-:W-:Y:S01]  /*0c70*/  LEA.HI.SX32 R18, R22, R33.reuse, 0x1b ;  /* 0x0000002116127211 */ /* 0x080fe200078fdaff */
[C---:B------:R-:W-:Y:S01]  /*0c80*/  VIADD R22, R33.reuse, 0xe0 ;  /* 0x000000e021167836 */ /* 0x040fe20000000000 */
[C---:B------:R-:W-:Y:S01]  /*0c90*/  IADD3 R20, PT, PT, R33.reuse, 0xc0, RZ ;  /* 0x000000c021147810 */ /* 0x040fe20007ffe0ff */
[C---:B------:R-:W-:Y:S01]  /*0ca0*/  VIADD R36, R33.reuse, 0x120 ;  /* 0x0000012021247836 */ /* 0x040fe20000000000 */
[----:B------:R-:W-:Y:S02]  /*0cb0*/  LEA R14, R14, UR21, 0x2 ;  /* 0x000000150e0e7c11 */ /* 0x000fe4000f8e10ff */
[----:B------:R-:W-:Y:S02]  /*0cc0*/  IADD3 R34, PT, PT, R33, 0x100, RZ ;  /* 0x0000010021227810 */ /* 0x000fe40007ffe0ff */
[----:B------:R-:W-:Y:S02]  /*0cd0*/  LEA R15, R15, UR21, 0x2 ;  /* 0x000000150f0f7c11 */ /* 0x000fe4000f8e10ff */
[----:B------:R-:W-:-:S02]  /*0ce0*/  LEA.HI.SX32 R6, R6, R33, 0x1b ;  /* 0x0000002106067211 */ /* 0x000fc400078fdaff */
[----:B------:R-:W-:Y:S02]  /*0cf0*/  LEA R16, R16, UR21, 0x2 ;  /* 0x0000001510107c11 */ /* 0x000fe4000f8e10ff */
[-C--:B------:R-:W-:Y:S02]  /*0d00*/  LEA.HI.SX32 R20, R20, R33.reuse, 0x1b ;  /* 0x0000002114147211 */ /* 0x080fe400078fdaff */
[----:B------:R-:W-:Y:S02]  /*0d10*/  LEA R17, R17, UR21, 0x2 ;  /* 0x0000001511117c11 */ /* 0x000fe4000f8e10ff */
[-C--:B------:R-:W-:Y:S02]  /*0d20*/  LEA.HI.SX32 R21, R22, R33.reuse, 0x1b ;  /* 0x0000002116157211 */ /* 0x080fe400078fdaff */
[----:B------:R-:W-:Y:S02]  /*0d30*/  LEA R18, R18, UR21, 0x2 ;  /* 0x0000001512127c11 */ /* 0x000fe4000f8e10ff */
[----:B------:R-:W-:-:S02]  /*0d40*/  LEA.HI.SX32 R22, R34, R33, 0x1b ;  /* 0x0000002122167211 */ /* 0x000fc400078fdaff */
[----:B------:R-:W-:Y:S02]  /*0d50*/  LEA R19, R6, UR21, 0x2 ;  /* 0x0000001506137c11 */ /* 0x000fe4000f8e10ff */
[----:B------:R-:W-:Y:S02]  /*0d60*/  LEA.HI.SX32 R23, R36, R33, 0x1b ;  /* 0x0000002124177211 */ /* 0x000fe400078fdaff */
[----:B------:R-:W-:Y:S02]  /*0d70*/  LEA R20, R20, UR21, 0x2 ;  /* 0x0000001514147c11 */ /* 0x000fe4000f8e10ff */
[----:B------:R-:W-:Y:S02]  /*0d80*/  LEA R21, R21, UR21, 0x2 ;  /* 0x0000001515157c11 */ /* 0x000fe4000f8e10ff */
[C---:B------:R-:W-:Y:S01]  /*0d90*/  IADD3 R6, PT, PT, R33.reuse, 0x140, RZ ;  /* 0x0000014021067810 */ /* 0x040fe20007ffe0ff */
[C---:B------:R-:W-:Y:S01]  /*0da0*/  VIADD R34, R33.reuse, 0x1a0 ;  /* 0x000001a021227836 */ /* 0x040fe20000000000 */
[----:B------:R-:W-:Y:S01]  /*0db0*/  LEA R22, R22, UR21, 0x2 ;  /* 0x0000001516167c11 */ /* 0x000fe2000f8e10ff */
[----:B------:R-:W-:Y:S01]  /*0dc0*/  VIADD R38, R33, 0x1e0 ;  /* 0x000001e021267836 */ /* 0x000fe20000000000 */
[----:B------:R-:W-:-:S02]  /*0dd0*/  LEA R23, R23, UR21, 0x2 ;  /* 0x0000001517177c11 */ /* 0x000fc4000f8e10ff */
[-C--:B------:R-:W-:Y:S02]  /*0de0*/  LEA.HI.SX32 R6, R6, R33.reuse, 0x1b ;  /* 0x0000002106067211 */ /* 0x080fe400078fdaff */
[----:B------:R-:W-:Y:S02]  /*0df0*/  IADD3 R36, PT, PT, R33, 0x1c0, RZ ;  /* 0x000001c021247810 */ /* 0x000fe40007ffe0ff */
[----:B------:R-:W-:Y:S02]  /*0e00*/  LEA.HI.SX32 R38, R38, R33, 0x1b ;  /* 0x0000002126267211 */ /* 0x000fe400078fdaff */
[----:B------:R-:W-:Y:S02]  /*0e10*/  P2R R51, PR, RZ, 0x1 ;  /* 0x00000001ff337803 */ /* 0x000fe40000000000 */
[----:B------:R-:W-:Y:S02]  /*0e20*/  ISETP.GE.AND P0, PT, R75, UR20, PT ;  /* 0x000000144b007c0c */ /* 0x000fe4000bf06270 */
[----:B------:R-:W-:-:S02]  /*0e30*/  P2R R49, PR, RZ, 0x2 ;  /* 0x00000002ff317803 */ /* 0x000fc40000000000 */
[----:B------:R-:W-:Y:S02]  /*0e40*/  ISETP.GE.AND P1, PT, R155, UR20, PT ;  /* 0x000000149b007c0c */ /* 0x000fe4000bf26270 */
[----:B------:R-:W-:Y:S02]  /*0e50*/  CS2R R60, SRZ ;  /* 0x00000000003c7805 */ /* 0x000fe4000001ff00 */
[----:B------:R-:W-:Y:S01]  /*0e60*/  CS2R R62, SRZ ;  /* 0x00000000003e7805 */ /* 0x000fe2000001ff00 */
[----:B--2---:R-:W-:Y:S04]  /*0e70*/  STS [R14], R5 ;  /* 0x000000050e007388 */ /* 0x004fe80000000800 */
[----:B---3--:R0:W-:Y:S04]  /*0e80*/  STS [R15+0x80], R8 ;  /* 0x000080080f007388 */ /* 0x0081e80000000800 */
[----:B----4-:R-:W-:Y:S01]  /*0e90*/  STS [R16+0x100], R9 ;  /* 0x0001000910007388 */ /* 0x010fe20000000800 */
[----:B0-----:R-:W-:-:S03]  /*0ea0*/  VIADD R8, R33, 0x160 ;  /* 0x0000016021087836 */ /* 0x001fc60000000000 */
[----:B-----5:R0:W-:Y:S02]  /*0eb0*/  STS [R17+0x180], R10 ;  /* 0x0001800a11007388 */ /* 0x0201e40000000800 */
[----:B------:R-:W-:Y:S02]  /*0ec0*/  LEA.HI.SX32 R8, R8, R33, 0x1b ;  /* 0x0000002108087211 */ /* 0x000fe400078fdaff */
[----:B------:R-:W-:Y:S01]  /*0ed0*/  STS [R18+0x200], R11 ;  /* 0x0002000b12007388 */ /* 0x000fe20000000800 */
[----:B0-----:R-:W-:-:S03]  /*0ee0*/  IADD3 R10, PT, PT, R33, 0x180, RZ ;  /* 0x00000180210a7810 */ /* 0x001fc60007ffe0ff */
[----:B------:R0:W-:Y:S01]  /*0ef0*/  STS [R19+0x280], R24 ;  /* 0x0002801813007388 */ /* 0x0001e20000000800 */
[----:B------:R-:W-:-:S03]  /*0f00*/  LEA.HI.SX32 R10, R10, R33, 0x1b ;  /* 0x000000210a0a7211 */ /* 0x000fc600078fdaff */
[----:B------:R1:W-:Y:S04]  /*0f10*/  STS [R20+0x300], R25 ;  /* 0x0003001914007388 */ /* 0x0003e80000000800 */
[----:B------:R2:W-:Y:S01]  /*0f20*/  STS [R21+0x380], R26 ;  /* 0x0003801a15007388 */ /* 0x0005e20000000800 */
[----:B0-----:R-:W-:-:S03]  /*0f30*/  LEA R24, R6, UR21, 0x2 ;  /* 0x0000001506187c11 */ /* 0x001fc6000f8e10ff */
[----:B------:R0:W-:Y:S01]  /*0f40*/  STS [R22+0x400], R27 ;  /* 0x0004001b16007388 */ /* 0x0001e20000000800 */
[----:B-1----:R-:W-:-:S03]  /*0f50*/  LEA R25, R8, UR21, 0x2 ;  /* 0x0000001508197c11 */ /* 0x002fc6000f8e10ff */
[----:B------:R1:W-:Y:S01]  /*0f60*/  STS [R23+0x480], R28 ;  /* 0x0004801c17007388 */ /* 0x0003e20000000800 */
[----:B--2---:R-:W-:Y:S02]  /*0f70*/  LEA R26, R10, UR21, 0x2 ;  /* 0x000000150a1a7c11 */ /* 0x004fe4000f8e10ff */
[-C--:B0-----:R-:W-:Y:S02]  /*0f80*/  LEA.HI.SX32 R27, R34, R33.reuse, 0x1b ;  /* 0x00000021221b7211 */ /* 0x081fe400078fdaff */
[----:B-1----:R-:W-:Y:S01]  /*0f90*/  LEA.HI.SX32 R28, R36, R33, 0x1b ;  /* 0x00000021241c7211 */ /* 0x002fe200078fdaff */
[----:B------:R-:W-:Y:S01]  /*0fa0*/  IMAD R33, R64, 0xf, R33 ;  /* 0x0000000f40217824 */ /* 0x000fe200078e0221 */
[----:B------:R-:W-:Y:S01]  /*0fb0*/  LEA R27, R27, UR21, 0x2 ;  /* 0x000000151b1b7c11 */ /* 0x000fe2000f8e10ff */
[----:B------:R-:W-:Y:S02]  /*0fc0*/  STS [R24+0x500], R29 ;  /* 0x0005001d18007388 */ /* 0x000fe40000000800 */
[C---:B------:R-:W-:Y:S01]  /*0fd0*/  VIADD R42, R33.reuse, 0x6 ;  /* 0x00000006212a7836 */ /* 0x040fe20000000000 */
[C---:B------:R-:W-:Y:S01]  /*0fe0*/  IADD3 R36, PT, PT, R33.reuse, 0x5, RZ ;  /* 0x0000000521247810 */ /* 0x040fe20007ffe0ff */
[----:B------:R0:W-:Y:S01]  /*0ff0*/  STS [R25+0x580], R30 ;  /* 0x0005801e19007388 */ /* 0x0001e20000000800 */
[C---:B------:R-:W-:Y:S01]  /*1000*/  VIADD R8, R33.reuse, 0x2 ;  /* 0x0000000221087836 */ /* 0x040fe20000000000 */
[C---:B------:R-:W-:Y:S01]  /*1010*/  IADD3 R44, PT, PT, R33.reuse, 0x7, RZ ;  /* 0x00000007212c7810 */ /* 0x040fe20007ffe0ff */
[C---:B------:R-:W-:Y:S01]  /*1020*/  VIADD R34, R33.reuse, 0x4 ;  /* 0x0000000421227836 */ /* 0x040fe20000000000 */
        /* <DEDUP_REMOVED lines=11> */
[----:B-1----:R-:W-:Y:S02]  /*10e0*/  IADD3 R32, PT, PT, R33, 0xb, RZ ;  /* 0x0000000b21207810 */ /* 0x002fe40007ffe0ff */
        /* <DEDUP_REMOVED lines=17> */
[----:B------:R-:W-:Y:S01]  /*1200*/  LEA.HI.SX32 R30, R33, R33, 0x1b ;  /* 0x00000021211e7211 */ /* 0x000fe200078fdaff */
[----:B------:R0:W-:Y:S01]  /*1210*/  STS [R28+0x700], R39 ;  /* 0x000700271c007388 */ /* 0x0001e20000000800 */
[----:B------:R-:W-:Y:S02]  /*1220*/  LEA R31, R6, UR21, 0x2 ;  /* 0x00000015061f7c11 */ /* 0x000fe4000f8e10ff */
[----:B------:R-:W-:Y:S01]  /*1230*/  LEA R30, R30, UR21, 0x2 ;  /* 0x000000151e1e7c11 */ /* 0x000fe2000f8e10ff */
[----:B------:R1:W-:Y:S01]  /*1240*/  STS [R29+0x780], R40 ;  /* 0x000780281d007388 */ /* 0x0003e20000000800 */
[----:B------:R-:W-:Y:S01]  /*1250*/  LEA R32, R8, UR21, 0x2 ;  /* 0x0000001508207c11 */ /* 0x000fe2000f8e10ff */
[----:B------:R-:W-:Y:S01]  /*1260*/  NOP ;  /* 0x0000000000007918 */ /* 0x000fe20000000000 */
[----:B------:R-:W-:Y:S01]  /*1270*/  LEA R33, R10, UR21, 0x2 ;  /* 0x000000150a217c11 */ /* 0x000fe2000f8e10ff */
[----:B------:R-:W-:Y:S01]  /*1280*/  LDS R74, [R30] ;  /* 0x000000001e4a7984 */ /* 0x000fe20000000800 */
[----:B------:R-:W-:-:S02]  /*1290*/  LEA R34, R34, UR21, 0x2 ;  /* 0x0000001522227c11 */ /* 0x000fc4000f8e10ff */
[----:B------:R-:W-:Y:S01]  /*12a0*/  LEA R35, R35, UR21, 0x2 ;  /* 0x0000001523237c11 */ /* 0x000fe2000f8e10ff */
[----:B------:R-:W-:Y:S01]  /*12b0*/  LDS R73, [R31+0x4] ;  /* 0x000004001f497984 */ /* 0x000fe20000000800 */
[----:B------:R-:W-:Y:S02]  /*12c0*/  LEA R36, R36, UR21, 0x2 ;  /* 0x0000001524247c11 */ /* 0x000fe4000f8e10ff */
[----:B------:R-:W-:Y:S01]  /*12d0*/  LEA R37, R37, UR21, 0x2 ;  /* 0x0000001525257c11 */ /* 0x000fe2000f8e10ff */
[----:B------:R-:W-:Y:S01]  /*12e0*/  LDS R72, [R32+0x8] ;  /* 0x0000080020487984 */ /* 0x000fe20000000800 */
[----:B------:R-:W-:Y:S02]  /*12f0*/  LEA R38, R38, UR21, 0x2 ;  /* 0x0000001526267c11 */ /* 0x000fe4000f8e10ff */
[----:B0-----:R-:W-:Y:S01]  /*1300*/  LEA R39, R5, UR21, 0x2 ;  /* 0x0000001505277c11 */ /* 0x001fe2000f8e10ff */
[----:B------:R-:W-:Y:S01]  /*1310*/  LDS R71, [R33+0xc] ;  /* 0x00000c0021477984 */ /* 0x000fe20000000800 */
[----:B-1----:R-:W-:-:S02]  /*1320*/  LEA R40, R50, UR21, 0x2 ;  /* 0x0000001532287c11 */ /* 0x002fc4000f8e10ff */
[----:B------:R-:W-:Y:S01]  /*1330*/  LEA R41, R41, UR21, 0x2 ;  /* 0x0000001529297c11 */ /* 0x000fe2000f8e10ff */
[----:B------:R-:W-:Y:S01]  /*1340*/  LDS R70, [R34+0x10] ;  /* 0x0000100022467984 */ /* 0x000fe20000000800 */
[----:B------:R-:W-:Y:S02]  /*1350*/  LEA R42, R42, UR21, 0x2 ;  /* 0x000000152a2a7c11 */ /* 0x000fe4000f8e10ff */
        /* <DEDUP_REMOVED lines=15> */
[----:B------:R-:W-:Y:S01]  /*1450*/  CS2R R52, SRZ ;  /* 0x0000000000347805 */ /* 0x000fe2000001ff00 */
[----:B------:R-:W-:Y:S01]  /*1460*/  IMAD.MOV.U32 R48, RZ, RZ, RZ ;  /* 0x000000ffff307224 */ /* 0x000fe200078e00ff */
[----:B------:R-:W-:Y:S01]  /*1470*/  CS2R R54, SRZ ;  /* 0x0000000000367805 */ /* 0x000fe2000001ff00 */
[----:B------:R-:W-:-:S03]  /*1480*/  HFMA2 R50, -RZ, RZ, 0, 0 ;  /* 0x00000000ff327431 */ /* 0x000fc600000001ff */
[----:B------:R-:W2:Y:S01]  /*1490*/  @!P0 LDG.E R53, desc[UR22][R2.64] ;  /* 0x0000001602358981 */ /* 0x000ea2000c1e1900 */
[----:B------:R-:W-:-:S03]  /*14a0*/  ISETP.GE.AND P0, PT, R154, UR20, PT ;  /* 0x000000149a007c0c */ /* 0x000fc6000bf06270 */
[----:B------:R-:W3:Y:S01]  /*14b0*/  @!P1 LDG.E R48, desc[UR22][R2.64+0x80] ;  /* 0x0000801602309981 */ /* 0x000ee2000c1e1900 */
[----:B------:R-:W-:Y:S02]  /*14c0*/  ISETP.GE.AND P1, PT, R153, UR20, PT ;  /* 0x0000001499007c0c */ /* 0x000fe4000bf26270 */
[----:B------:R-:W-:Y:S02]  /*14d0*/  CS2R R56, SRZ ;  /* 0x0000000000387805 */ /* 0x000fe4000001ff00 */
[----:B------:R-:W-:Y:S01]  /*14e0*/  CS2R R58, SRZ ;  /* 0x00000000003a7805 */ /* 0x000fe2000001ff00 */
[----:B------:R-:W4:Y:S04]  /*14f0*/  @!P3 LDG.E R61, desc[UR22][R2.64+0x600] ;  /* 0x00060016023db981 */ /* 0x000f28000c1e1900 */
[----:B------:R-:W5:Y:S04]  /*1500*/  @!P4 LDG.E R60, desc[UR22][R2.64+0x680] ;  /* 0x00068016023cc981 */ /* 0x000f68000c1e1900 */
[----:B------:R-:W4:Y:S01]  /*1510*/  @!P0 LDG.E R55, desc[UR22][R2.64+0x100] ;  /* 0x0001001602378981 */ /* 0x000f22000c1e1900 */
[----:B------:R-:W-:-:S03]  /*1520*/  ISETP.GE.AND P0, PT, R152, UR20, PT ;  /* 0x0000001498007c0c */ /* 0x000fc6000bf06270 */
[----:B------:R-:W5:Y:S01]  /*1530*/  @!P1 LDG.E R50, desc[UR22][R2.64+0x180] ;  /* 0x0001801602329981 */ /* 0x000f62000c1e1900 */
[----:B------:R-:W-:-:S03]  /*1540*/  ISETP.GE.AND P1, PT, R151, UR20, PT ;  /* 0x0000001497007c0c */ /* 0x000fc6000bf26270 */
[----:B------:R-:W5:Y:S04]  /*1550*/  @!P2 LDG.E R58, desc[UR22][R2.64+0x580] ;  /* 0x00058016023aa981 */ /* 0x000f68000c1e1900 */
[----:B------:R-:W5:Y:S04]  /*1560*/  @!P5 LDG.E R63, desc[UR22][R2.64+0x700] ;  /* 0x00070016023fd981 */ /* 0x000f68000c1e1900 */
[----:B------:R-:W5:Y:S01]  /*1570*/  @!P0 LDG.E R57, desc[UR22][R2.64+0x200] ;  /* 0x0002001602398981 */ /* 0x000f62000c1e1900 */
[----:B------:R-:W-:-:S03]  /*1580*/  ISETP.GE.AND P0, PT, R150, UR20, PT ;  /* 0x0000001496007c0c */ /* 0x000fc6000bf06270 */
[----:B------:R-:W5:Y:S01]  /*1590*/  @!P1 LDG.E R52, desc[UR22][R2.64+0x280] ;  /* 0x0002801602349981 */ /* 0x000f62000c1e1900 */
[----:B------:R-:W-:-:S03]  /*15a0*/  ISETP.GE.AND P1, PT, R149, UR20, PT ;  /* 0x0000001495007c0c */ /* 0x000fc6000bf26270 */
[----:B------:R-:W5:Y:S06]  /*15b0*/  @!P6 LDG.E R62, desc[UR22][R2.64+0x780] ;  /* 0x00078016023ee981 */ /* 0x000f6c000c1e1900 */
[----:B------:R-:W5:Y:S01]  /*15c0*/  @!P0 LDG.E R59, desc[UR22][R2.64+0x300] ;  /* 0x00030016023b8981 */ /* 0x000f62000c1e1900 */
[----:B------:R-:W-:-:S03]  /*15d0*/  ISETP.GE.AND P0, PT, R148, UR20, PT ;  /* 0x0000001494007c0c */ /* 0x000fc6000bf06270 */
[----:B------:R-:W5:Y:S01]  /*15e0*/  @!P1 LDG.E R54, desc[UR22][R2.64+0x380] ;  /* 0x0003801602369981 */ /* 0x000f62000c1e1900 */
[----:B------:R-:W-:Y:S01]  /*15f0*/  ISETP.NE.AND P1, PT, R49, RZ, PT ;  /* 0x000000ff3100720c */ /* 0x000fe20003f25270 */
[----:B------:R-:W-:-:S08]  /*1600*/  IMAD.MOV.U32 R49, RZ, RZ, RZ ;  /* 0x000000ffff317224 */ /* 0x000fd000078e00ff */
[----:B------:R-:W5:Y:S01]  /*1610*/  @!P0 LDG.E R49, desc[UR22][R2.64+0x400] ;  /* 0x0004001602318981 */ /* 0x000f62000c1e1900 */
[----:B------:R-:W-:Y:S02]  /*1620*/  ISETP.NE.AND P0, PT, R51, RZ, PT ;  /* 0x000000ff3300720c */ /* 0x000fe40003f05270 */
[----:B------:R-:W-:-:S06]  /*1630*/  MOV R51, RZ ;  /* 0x000000ff00337202 */ /* 0x000fcc0000000f00 */
[----:B------:R-:W5:Y:S05]  /*1640*/  @!P1 LDG.E R51, desc[UR22][R2.64+0x500] ;  /* 0x0005001602339981 */ /* 0x000f6a000c1e1900 */
        /* <DEDUP_REMOVED lines=82> */
.L_x_3321:
[----:B------:R-:W-:Y:S05]  /*1b70*/  BSYNC.RECONVERGENT B0 ;  /* 0x0000000000007941 */ /* 0x000fea0003800200 */
.L_x_3320:
        /* <DEDUP_REMOVED lines=34> */
.L_x_3323:
[----:B------:R-:W-:Y:S05]  /*1da0*/  BSYNC.RECONVERGENT B0 ;  /* 0x0000000000007941 */ /* 0x000fea0003800200 */
.L_x_3322:
        /* <DEDUP_REMOVED lines=36> */
.L_x_3325:
[----:B------:R-:W-:Y:S05]  /*1ff0*/  BSYNC.RECONVERGENT B0 ;  /* 0x0000000000007941 */ /* 0x000fea0003800200 */
.L_x_3324:
[----:B------:R-:W-:Y:S01]  /*2000*/  BSSY.RECONVERGENT B0, `(.L_x_3326) ;  /* 0x0000022000007945 */ /* 0x000fe20003800200 */
[----:B------:R-:W-:Y:S01]  /*2010*/  FSETP.GTU.FTZ.AND P4, PT, R89, 20, PT ;  /* 0x41a000005900780b */ /* 0x000fe20003f9c000 */
[----:B------:R-:W-:Y:S02]  /*2020*/  FADD.FTZ R88, R88, UR4 ;  /* 0x0000000458587e21 */ /* 0x000fe40008010000 */
        /* <DEDUP_REMOVED lines=31> */
.L_x_3327:
[----:B------:R-:W-:Y:S05]  /*2220*/  BSYNC.RECONVERGENT B0 ;  /* 0x0000000000007941 */ /* 0x000fea0003800200 */
.L_x_3326:
        /* <DEDUP_REMOVED lines=36> */
.L_x_3329:
[----:B------:R-:W-:Y:S05]  /*2470*/  BSYNC.RECONVERGENT B0 ;  /* 0x0000000000007941 */ /* 0x000fea0003800200 */
.L_x_3328:
        /* <DEDUP_REMOVED lines=34> */
.L_x_3331:
[----:B------:R-:W-:Y:S05]  /*26a0*/  BSYNC.RECONVERGENT B0 ;  /* 0x0000000000007941 */ /* 0x000fea0003800200 */
.L_x_3330:
        /* <DEDUP_REMOVED lines=36> */
.L_x_3333:
[----:B------:R-:W-:Y:S05]  /*28f0*/  BSYNC.RECONVERGENT B0 ;  /* 0x0000000000007941 */ /* 0x000fea0003800200 */
.L_x_3332:
        /* <DEDUP_REMOVED lines=34> */
.L_x_3335:
[----:B------:R-:W-:Y:S05]  /*2b20*/  BSYNC.RECONVERGENT B0 ;  /* 0x0000000000007941 */ /* 0x000fea0003800200 */
.L_x_3334:
        /* <DEDUP_REMOVED lines=36> */
.L_x_3337:
[----:B------:R-:W-:Y:S05]  /*2d70*/  BSYNC.RECONVERGENT B0 ;  /* 0x0000000000007941 */ /* 0x000fea0003800200 */
.L_x_3336:
        /* <DEDUP_REMOVED lines=34> */
.L_x_3339:
[----:B------:R-:W-:Y:S05]  /*2fa0*/  BSYNC.RECONVERGENT B0 ;  /* 0x0000000000007941 */ /* 0x000fea0003800200 */
.L_x_3338:
        /* <DEDUP_REMOVED lines=39> */
.L_x_3341:
[----:B------:R-:W-:Y:S05]  /*3220*/  BSYNC.RECONVERGENT B0 ;  /* 0x0000000000007941 */ /* 0x000fea0003800200 */
.L_x_3340:
        /* <DEDUP_REMOVED lines=32> */
.L_x_3343:
[----:B------:R-:W-:Y:S05]  /*3430*/  BSYNC.RECONVERGENT B0 ;  /* 0x0000000000007941 */ /* 0x000fea0003800200 */
.L_x_3342:
        /* <DEDUP_REMOVED lines=32> */
.L_x_3345:
[----:B------:R-:W-:Y:S05]  /*3640*/  BSYNC.RECONVERGENT B0 ;  /* 0x0000000000007941 */ /* 0x000fea0003800200 */
.L_x_3344:
        /* <DEDUP_REMOVED lines=32> */
.L_x_3347:
[----:B------:R-:W-:Y:S05]  /*3850*/  BSYNC.RECONVERGENT B0 ;  /* 0x0000000000007941 */ /* 0x000fea0003800200 */
.L_x_3346:
        /* <DEDUP_REMOVED lines=32> */
.L_x_3349:
[----:B------:R-:W-:Y:S05]  /*3a60*/  BSYNC.RECONVERGENT B0 ;  /* 0x0000000000007941 */ /* 0x000fea0003800200 */
.L_x_3348:
        /* <DEDUP_REMOVED lines=32> */
.L_x_3351:
[----:B------:R-:W-:Y:S05]  /*3c70*/  BSYNC.RECONVERGENT B0 ;  /* 0x0000000000007941 */ /* 0x000fea0003800200 */
.L_x_3350:
        /* <DEDUP_REMOVED lines=21> */
[----:B------:R-:W-:Y:S01]  /*3dd0*/  IMAD.U32 R3, RZ, RZ, UR18 ;  /* 0x00000012ff037e24 */ /* 0x000fe2000f8e00ff */
[----:B------:R-:W-:Y:S01]  /*3de0*/  ISETP.GE.AND P1, PT, R75, UR20, PT ;  /* 0x000000144b007c0c */ /* 0x000fe2000bf26270 */
[----:B------:R-:W-:Y:S01]  /*3df0*/  FMUL.FTZ R81, R74, R97 ;  /* 0x000000614a517220 */ /* 0x000fe20000410000 */
[----:B------:R-:W1:Y:S01]  /*3e00*/  LDCU.64 UR14, c[0x0][0x3a0] ;  /* 0x00007400ff0e77ac */ /* 0x000e620008000a00 */
[----:B------:R-:W-:Y:S01]  /*3e10*/  FMUL.FTZ R80, R73, R96 ;  /* 0x0000006049507220 */ /* 0x000fe20000410000 */
[----:B------:R-:W-:Y:S01]  /*3e20*/  IADD3 R2, P0, P2, R4, 0x400, R3 ;  /* 0x0000040004027810 */ /* 0x000fe20007a1e003 */
        /* <DEDUP_REMOVED lines=21> */
[----:B-1----:R-:W-:-:S02]  /*3f80*/  UIMAD.WIDE.U32 UR8, UR26, UR14, URZ ;  /* 0x0000000e1a0872a5 */ /* 0x002fc4000f8e00ff */
[----:B------:R-:W-:Y:S02]  /*3f90*/  UIMAD UR31, UR26, UR31, UR13 ;  /* 0x0000001f1a1f72a4 */ /* 0x000fe4000f8e020d */
[----:B------:R-:W-:Y:S02]  /*3fa0*/  UIMAD UR14, UR26, UR15, UR9 ;  /* 0x0000000f1a0e72a4 */ /* 0x000fe4000f8e0209 */
[----:B--2---:R-:W-:Y:S02]  /*3fb0*/  ULEA UR13, UP0, UR8, UR28, 0x2 ;  /* 0x0000001c080d7291 */ /* 0x004fe4000f8010ff */
[----:B---3--:R-:W-:Y:S02]  /*3fc0*/  ULEA UR15, UP1, UR12, UR32, 0x2 ;  /* 0x000000200c0f7291 */ /* 0x008fe4000f8210ff */
[----:B------:R-:W-:Y:S02]  /*3fd0*/  ULEA.HI.X UR14, UR8, UR29, UR14, 0x2, UP0 ;  /* 0x0000001d080e7291 */ /* 0x000fe400080f140e */
[----:B------:R-:W-:-:S02]  /*3fe0*/  UISETP.LT.AND UP0, UPT, UR25, 0x1, UPT ;  /* 0x000000011900788c */ /* 0x000fc4000bf01270 */
[----:B------:R-:W-:Y:S02]  /*3ff0*/  UIMAD UR30, UR6, UR25, URZ ;  /* 0x00000019061e72a4 */ /* 0x000fe4000f8e02ff */
[----:B------:R-:W-:Y:S02]  /*4000*/  USEL UR8, UR25, 0x1, !UP0 ;  /* 0x0000000119087887 */ /* 0x000fe4000c000000 */
[----:B------:R-:W-:Y:S02]  /*4010*/  ULEA.HI.X UR24, UR12, UR33, UR31, 0x2, UP1 ;  /* 0x000000210c187291 */ /* 0x000fe400088f141f */
[----:B------:R-:W-:Y:S01]  /*4020*/  UIADD3 UR9, UPT, UPT, UR21, 0x10b0, URZ ;  /* 0x000010b015097890 */ /* 0x000fe2000fffe0ff */
[----:B------:R-:W1:Y:S01]  /*4030*/  LDCU.64 UR40, c[0x0][0x480] ;  /* 0x00009000ff2877ac */ /* 0x000e620008000a00 */
[----:B----4-:R-:W-:Y:S02]  /*4040*/  USHF.L.U64.HI UR29, UR34, 0x2, UR35 ;  /* 0x00000002221d7899 */ /* 0x010fe40008010223 */
[----:B0-----:R-:W-:-:S02]  /*4050*/  USHF.L.U64.HI UR28, UR36, 0x2, UR37 ;  /* 0x00000002241c7899 */ /* 0x001fc40008010225 */
[----:B-----5:R-:W-:Y:S02]  /*4060*/  USHF.L.U64.HI UR25, UR38, 0x2, UR39 ;  /* 0x0000000226197899 */ /* 0x020fe40008010227 */
[----:B------:R-:W-:-:S12]  /*4070*/  UIADD3 UR8, UPT, UPT, -UR8, URZ, URZ ;  /* 0x000000ff08087290 */ /* 0x000fd8000fffe1ff */
.L_x_3357:
        /* <DEDUP_REMOVED lines=39> */
[----:B------:R-:W-:-:S02]  /*42f0*/  MOV R4, UR13 ;  /* 0x0000000d00047c02 */ /* 0x000fc40008000f00 */
[----:B------:R-:W-:-:S05]  /*4300*/  MOV R5, UR14 ;  /* 0x0000000e00057c02 */ /* 0x000fca0008000f00 */
[----:B------:R0:W4:Y:S01]  /*4310*/  LDG.E R4, desc[UR22][R4.64] ;  /* 0x0000001604047981 */ /* 0x000122000c1e1900 */
[----:B------:R-:W-:Y:S02]  /*4320*/  ISETP.GE.U32.AND P5, PT, R142, UR20, PT ;  /* 0x000000148e007c0c */ /* 0x000fe4000bfa6070 */
[----:B------:R-:W-:Y:S02]  /*4330*/  ISETP.GE.U32.AND P6, PT, R138, UR20, PT ;  /* 0x000000148a007c0c */ /* 0x000fe4000bfc6070 */
[----:B------:R-:W-:Y:S02]  /*4340*/  ISETP.GE.U32.AND P4, PT, R139, UR20, PT ;  /* 0x000000148b007c0c */ /* 0x000fe4000bf86070 */
[----:B0-----:R-:W-:-:S04]  /*4350*/  IADD3 R5, PT, PT, R142, 0xf, RZ ;  /* 0x0000000f8e057810 */ /* 0x001fc80007ffe0ff */
[----:B------:R-:W-:Y:S01]  /*4360*/  ISETP.GE.U32.AND P0, PT, R5, UR20, PT ;  /* 0x0000001405007c0c */ /* 0x000fe2000bf06070 */
[----:B--2---:R0:W-:Y:S04]  /*4370*/  STS [R14], R7 ;  /* 0x000000070e007388 */ /* 0x0041e80000000800 */
[----:B------:R2:W-:Y:S04]  /*4380*/  STS [R15+0x80], R6 ;  /* 0x000080060f007388 */ /* 0x0005e80000000800 */
[----:B---3--:R-:W-:Y:S01]  /*4390*/  STS [R16+0x100], R9 ;  /* 0x0001000910007388 */ /* 0x008fe20000000800 */
[----:B0-----:R-:W-:-:S03]  /*43a0*/  VIADD R7, R142, 0xd ;  /* 0x0000000d8e077836 */ /* 0x001fc60000000000 */
[----:B----4-:R-:W-:Y:S01]  /*43b0*/  STS [R17+0x180], R8 ;  /* 0x0001800811007388 */ /* 0x010fe20000000800 */
[----:B--2---:R-:W-:-:S03]  /*43c0*/  IADD3 R6, PT, PT, R142, 0xe, RZ ;  /* 0x0000000e8e067810 */ /* 0x004fc60007ffe0ff */
[----:B------:R-:W-:Y:S01]  /*43d0*/  STS [R18+0x200], R11 ;  /* 0x0002000b12007388 */ /* 0x000fe20000000800 */
[----:B------:R-:W-:Y:S02]  /*43e0*/  ISETP.GE.U32.AND P3, PT, R7, UR20, PT ;  /* 0x0000001407007c0c */ /* 0x000fe4000bf66070 */
[----:B------:R-:W-:Y:S01]  /*43f0*/  ISETP.GE.U32.AND P2, PT, R6, UR20, PT ;  /* 0x0000001406007c0c */ /* 0x000fe2000bf46070 */
[----:B------:R-:W-:Y:S04]  /*4400*/  STS [R19+0x280], R10 ;  /* 0x0002800a13007388 */ /* 0x000fe80000000800 */
[----:B------:R0:W-:Y:S04]  /*4410*/  STS [R20+0x300], R99 ;  /* 0x0003006314007388 */ /* 0x0001e80000000800 */
[----:B------:R-:W-:Y:S04]  /*4420*/  STS [R21+0x380], R98 ;  /* 0x0003806215007388 */ /* 0x000fe80000000800 */
[----:B------:R-:W-:Y:S04]  /*4430*/  STS [R22+0x400], R101 ;  /* 0x0004006516007388 */ /* 0x000fe80000000800 */
[----:B------:R-:W-:Y:S01]  /*4440*/  STS [R23+0x480], R100 ;  /* 0x0004806417007388 */ /* 0x000fe20000000800 */
[----:B------:R-:W-:-:S03]  /*4450*/  FMUL.FTZ R4, R4, 1.4426950216293334961 ;  /* 0x3fb8aa3b04047820 */ /* 0x000fc60000410000 */
[----:B------:R-:W-:Y:S01]  /*4460*/  STS [R24+0x500], R103 ;  /* 0x0005006718007388 */ /* 0x000fe20000000800 */
[C---:B0-----:R-:W-:Y:S01]  /*4470*/  FMUL.FTZ R99, R4.reuse, R97 ;  /* 0x0000006104637220 */ /* 0x041fe20000410000 */
[C---:B------:R-:W-:Y:S01]  /*4480*/  FMUL.FTZ R5, R4.reuse, R96 ;  /* 0x0000006004057220 */ /* 0x040fe20000410000 */
[C---:B------:R-:W-:Y:S01]  /*4490*/  FMUL.FTZ R6, R4.reuse, R95 ;  /* 0x0000005f04067220 */ /* 0x040fe20000410000 */
[----:B------:R-:W-:Y:S01]  /*44a0*/  STS [R25+0x580], R102 ;  /* 0x0005806619007388 */ /* 0x000fe20000000800 */
[C---:B------:R-:W-:Y:S01]  /*44b0*/  FMUL.FTZ R108, R4.reuse, R92 ;  /* 0x0000005c046c7220 */ /* 0x040fe20000410000 */
[C---:B------:R-:W-:Y:S01]  /*44c0*/  FMUL.FTZ R112, R4.reuse, R91 ;  /* 0x0000005b04707220 */ /* 0x040fe20000410000 */
[----:B------:R-:W0:Y:S01]  /*44d0*/  MUFU.EX2 R99, R99 ;  /* 0x0000006300637308 */ /* 0x000e220000000800 */
[----:B------:R-:W-:Y:S01]  /*44e0*/  STS [R26+0x600], R105 ;  /* 0x000600691a007388 */ /* 0x000fe20000000800 */
[C---:B------:R-:W-:Y:S01]  /*44f0*/  FMUL.FTZ R117, R4.reuse, R88 ;  /* 0x0000005804757220 */ /* 0x040fe20000410000 */
[C---:B------:R-:W-:Y:S01]  /*4500*/  FMUL.FTZ R123, R4.reuse, R87 ;  /* 0x00000057047b7220 */ /* 0x040fe20000410000 */
[----:B------:R-:W2:Y:S01]  /*4510*/  MUFU.EX2 R5, R5 ;  /* 0x0000000500057308 */ /* 0x000ea20000000800 */
[----:B------:R3:W-:Y:S01]  /*4520*/  STS [R27+0x680], R104 ;  /* 0x000680681b007388 */ /* 0x0007e20000000800 */
[C---:B------:R-:W-:Y:S01]  /*4530*/  FMUL.FTZ R121, R4.reuse, R86 ;  /* 0x0000005604797220 */ /* 0x040fe20000410000 */
[C---:B------:R-:W-:Y:S01]  /*4540*/  FMUL.FTZ R120, R4.reuse, R85 ;  /* 0x0000005504787220 */ /* 0x040fe20000410000 */
[----:B------:R-:W4:Y:S01]  /*4550*/  MUFU.EX2 R6, R6 ;  /* 0x0000000600067308 */ /* 0x000f220000000800 */
[----:B------:R1:W-:Y:S01]  /*4560*/  STS [R28+0x700], R107 ;  /* 0x0007006b1c007388 */ /* 0x0003e20000000800 */
[C---:B------:R-:W-:Y:S01]  /*4570*/  FMUL.FTZ R119, R4.reuse, R84 ;  /* 0x0000005404777220 */ /* 0x040fe20000410000 */
[----:B------:R-:W-:Y:S01]  /*4580*/  FMUL.FTZ R122, R4, R83 ;  /* 0x00000053047a7220 */ /* 0x000fe20000410000 */
[----:B------:R-:W-:Y:S01]  /*4590*/  MUFU.EX2 R111, R108 ;  /* 0x0000006c006f7308 */ /* 0x000fe20000000800 */
[----:B------:R-:W-:Y:S01]  /*45a0*/  STS [R29+0x780], R106 ;  /* 0x0007806a1d007388 */ /* 0x000fe20000000800 */
[----:B------:R-:W-:-:S03]  /*45b0*/  NOP ;  /* 0x0000000000007918 */ /* 0x000fc60000000000 */
[----:B------:R-:W4:Y:S01]  /*45c0*/  LDS R9, [R31+0x4] ;  /* 0x000004001f097984 */ /* 0x000f220000000800 */
[C---:B---3--:R-:W-:Y:S01]  /*45d0*/  FMUL.FTZ R104, R4.reuse, R94 ;  /* 0x0000005e04687220 */ /* 0x048fe20000410000 */
[----:B0-----:R-:W-:Y:S01]  /*45e0*/  FSEL R101, R99, 1, !P5 ;  /* 0x3f80000063657808 */ /* 0x001fe20006800000 */
[C---:B------:R-:W-:Y:S01]  /*45f0*/  FMUL.FTZ R99, R4.reuse, R93 ;  /* 0x0000005d04637220 */ /* 0x040fe20000410000 */
[----:B------:R-:W0:Y:S01]  /*4600*/  LDS R8, [R30] ;  /* 0x000000001e087984 */ /* 0x000e220000000800 */
[----:B-1----:R1:W-:Y:S01]  /*4610*/  MUFU.EX2 R107, R104 ;  /* 0x00000068006b7308 */ /* 0x0023e20000000800 */
[----:B--2---:R-:W-:Y:S01]  /*4620*/  FSEL R102, R5, 1, !P4 ;  /* 0x3f80000005667808 */ /* 0x004fe20006000000 */
[----:B------:R-:W-:Y:S01]  /*4630*/  FMUL.FTZ R158, R4, R82 ;  /* 0x00000052049e7220 */ /* 0x000fe20000410000 */
[----:B------:R-:W2:Y:S01]  /*4640*/  LDS R10, [R32+0x8] ;  /* 0x00000800200a7984 */ /* 0x000ea20000000800 */
[----:B------:R-:W3:Y:S01]  /*4650*/  MUFU.EX2 R99, R99 ;  /* 0x0000006300637308 */ /* 0x000ee20000000800 */
[----:B----4-:R-:W-:-:S02]  /*4660*/  FSEL R105, R6, 1, !P6 ;  /* 0x3f80000006697808 */ /* 0x010fc40007000000 */
[----:B------:R-:W4:Y:S01]  /*4670*/  LDS R11, [R33+0xc] ;  /* 0x00000c00210b7984 */ /* 0x000f220000000800 */
[----:B------:R3:W-:Y:S03]  /*4680*/  MUFU.EX2 R113, R112 ;  /* 0x0000007000717308 */ /* 0x0007e60000000800 */
[----:B------:R-:W3:Y:S01]  /*4690*/  LDS R98, [R34+0x10] ;  /* 0x0000100022627984 */ /* 0x000ee20000000800 */
[----:B------:R-:W-:Y:S03]  /*46a0*/  MUFU.EX2 R117, R117 ;  /* 0x0000007500757308 */ /* 0x000fe60000000800 */
[----:B------:R-:W3:Y:S01]  /*46b0*/  LDS R7, [R35+0x14] ;  /* 0x0000140023077984 */ /* 0x000ee20000000800 */
[----:B------:R-:W-:Y:S03]  /*46c0*/  MUFU.EX2 R123, R123 ;  /* 0x0000007b007b7308 */ /* 0x000fe60000000800 */
[----:B------:R-:W3:Y:S01]  /*46d0*/  LDS R110, [R36+0x18] ;  /* 0x00001800246e7984 */ /* 0x000ee20000000800 */
[----:B------:R-:W-:Y:S03]  /*46e0*/  MUFU.EX2 R121, R121 ;  /* 0x0000007900797308 */ /* 0x000fe60000000800 */
[----:B------:R-:W3:Y:S01]  /*46f0*/  LDS R5, [R39+0x24] ;  /* 0x0000240027057984 */ /* 0x000ee20000000800 */
[----:B------:R-:W-:Y:S03]  /*4700*/  MUFU.EX2 R120, R120 ;  /* 0x0000007800787308 */ /* 0x000fe60000000800 */
[----:B------:R-:W3:Y:S01]  /*4710*/  LDS R6, [R40+0x28] ;  /* 0x0000280028067984 */ /* 0x000ee20000000800 */
[----:B------:R-:W-:Y:S04]  /*4720*/  MUFU.EX2 R119, R119 ;  /* 0x0000007700777308 */ /* 0x000fe80000000800 */
[----:B------:R-:W-:Y:S01]  /*4730*/  MUFU.EX2 R122, R122 ;  /* 0x0000007a007a7308 */ /* 0x000fe20000000800 */
[----:B------:R-:W-:-:S03]  /*4740*/  FMUL.FTZ R103, R80, R9 ;  /* 0x0000000950677220 */ /* 0x000fc60000410000 */
[----:B------:R-:W-:Y:S01]  /*4750*/  MUFU.EX2 R158, R158 ;  /* 0x0000009e009e7308 */ /* 0x000fe20000000800 */
[----:B------:R-:W3:Y:S01]  /*4760*/  LDS R9, [R37+0x1c] ;  /* 0x00001c0025097984 */ /* 0x000ee20000000800 */
[----:B0-----:R-:W-:Y:S01]  /*4770*/  FMUL.FTZ R8, R81, R8 ;  /* 0x0000000851087220 */ /* 0x001fe20000410000 */
[----:B------:R-:W-:Y:S02]  /*4780*/  FSEL R103, R103, RZ, !P4 ;  /* 0x000000ff67677208 */ /* 0x000fe40006000000 */
[----:B------:R-:W-:Y:S01]  /*4790*/  ISETP.GE.U32.AND P4, PT, R136, UR20, PT ;  /* 0x0000001488007c0c */ /* 0x000fe2000bf86070 */
[----:B--2---:R-:W-:Y:S01]  /*47a0*/  FMUL.FTZ R10, R79, R10 ;  /* 0x0000000a4f0a7220 */ /* 0x004fe20000410000 */
[----:B------:R-:W-:Y:S02]  /*47b0*/  FSEL R100, R8, RZ, !P5 ;  /* 0x000000ff08647208 */ /* 0x000fe40006800000 */
[----:B------:R-:W0:Y:S01]  /*47c0*/  LDS R8, [R38+0x20] ;  /* 0x0000200026087984 */ /* 0x000e220000000800 */
[----:B----4-:R-:W-:Y:S01]  /*47d0*/  FMUL.FTZ R11, R78, R11 ;  /* 0x0000000b4e0b7220 */ /* 0x010fe20000410000 */
[----:B-1----:R-:W-:Y:S01]  /*47e0*/  FSEL R104, R10, RZ, !P6 ;  /* 0x000000ff0a687208 */ /* 0x002fe20007000000 */
[----:B------:R-:W-:Y:S01]  /*47f0*/  FMUL.FTZ R10, R4, R90 ;  /* 0x0000005a040a7220 */ /* 0x000fe20000410000 */
[----:B------:R-:W-:Y:S01]  /*4800*/  ISETP.GE.U32.AND P5, PT, R137, UR20, PT ;  /* 0x0000001489007c0c */ /* 0x000fe2000bfa6070 */
[----:B---3--:R-:W-:Y:S01]  /*4810*/  FMUL.FTZ R98, R77, R98 ;  /* 0x000000624d627220 */ /* 0x008fe20000410000 */
[----:B------:R-:W-:Y:S01]  /*4820*/  ISETP.GE.U32.AND P6, PT, R135, UR20, PT ;  /* 0x0000001487007c0c */ /* 0x000fe2000bfc6070 */
[----:B------:R-:W-:Y:S01]  /*4830*/  FFMA.FTZ R116, R100, R102, R103 ;  /* 0x0000006664747223 */ /* 0x000fe20000010067 */
[----:B------:R-:W-:Y:S01]  /*4840*/  FSEL R106, R11, RZ, !P5 ;  /* 0x000000ff0b6a7208 */ /* 0x000fe20006800000 */
[----:B------:R-:W1:Y:S01]  /*4850*/  MUFU.EX2 R10, R10 ;  /* 0x0000000a000a7308 */ /* 0x000e620000000800 */
[----:B------:R-:W-:Y:S01]  /*4860*/  FMUL.FTZ R7, R76, R7 ;  /* 0x000000074c077220 */ /* 0x000fe20000410000 */
[----:B------:R-:W-:Y:S01]  /*4870*/  FMUL.FTZ R11, R4, R89 ;  /* 0x00000059040b7220 */ /* 0x000fe20000410000 */
[----:B------:R-:W-:Y:S01]  /*4880*/  FSEL R108, R98, RZ, !P4 ;  /* 0x000000ff626c7208 */ /* 0x000fe20006000000 */
[----:B------:R-:W-:Y:S01]  /*4890*/  FMUL.FTZ R112, R75, R110 ;  /* 0x0000006e4b707220 */ /* 0x000fe20000410000 */
[----:B------:R-:W-:Y:S01]  /*48a0*/  FSEL R109, R99, 1, !P4 ;  /* 0x3f800000636d7808 */ /* 0x000fe20006000000 */
[----:B------:R-:W-:Y:S01]  /*48b0*/  FFMA.FTZ R116, R105, R116, R104 ;  /* 0x0000007469747223 */ /* 0x000fe20000010068 */
[----:B------:R-:W-:Y:S01]  /*48c0*/  ISETP.GE.U32.AND P4, PT, R133, UR20, PT ;  /* 0x0000001485007c0c */ /* 0x000fe2000bf86070 */
[----:B------:R-:W2:Y:S01]  /*48d0*/  MUFU.EX2 R11, R11 ;  /* 0x0000000b000b7308 */ /* 0x000ea20000000800 */
[----:B------:R-:W-:Y:S01]  /*48e0*/  FSEL R110, R7, RZ, !P6 ;  /* 0x000000ff076e7208 */ /* 0x000fe20007000000 */
[----:B------:R-:W-:Y:S01]  /*48f0*/  FMUL.FTZ R5, R72, R5 ;  /* 0x0000000548057220 */ /* 0x000fe20000410000 */
[----:B------:R-:W3:Y:S01]  /*4900*/  LDS R7, [R41+0x2c] ;  /* 0x00002c0029077984 */ /* 0x000ee20000000800 */
[----:B------:R-:W-:Y:S01]  /*4910*/  FSEL R111, R111, 1, !P6 ;  /* 0x3f8000006f6f7808 */ /* 0x000fe20007000000 */
[----:B------:R-:W-:Y:S01]  /*4920*/  FMUL.FTZ R4, R101, R102 ;  /* 0x0000006665047220 */ /* 0x000fe20000410000 */
[----:B-1----:R-:W-:Y:S01]  /*4930*/  FSEL R115, R10, 1, !P4 ;  /* 0x3f8000000a737808 */ /* 0x002fe20006000000 */
[----:B------:R-:W-:Y:S01]  /*4940*/  FMUL.FTZ R6, R71, R6 ;  /* 0x0000000647067220 */ /* 0x000fe20000410000 */
[----:B------:R-:W1:Y:S01]  /*4950*/  LDS R10, [R42+0x30] ;  /* 0x000030002a0a7984 */ /* 0x000e620000000800 */
[----:B------:R-:W-:Y:S01]  /*4960*/  ISETP.GE.U32.AND P6, PT, R132, UR20, PT ;  /* 0x0000001484007c0c */ /* 0x000fe2000bfc6070 */
[----:B------:R-:W-:Y:S01]  /*4970*/  FMUL.FTZ R4, R105, R4 ;  /* 0x0000000469047220 */ /* 0x000fe20000410000 */
[----:B------:R-:W-:-:S02]  /*4980*/  FSEL R107, R107, 1, !P5 ;  /* 0x3f8000006b6b7808 */ /* 0x000fc40006800000 */
[----:B------:R-:W-:Y:S01]  /*4990*/  ISETP.GE.U32.AND P5, PT, R134, UR20, PT ;  /* 0x0000001486007c0c */ /* 0x000fe2000bfa6070 */
[----:B------:R-:W-:Y:S01]  /*49a0*/  FMUL.FTZ R9, R74, R9 ;  /* 0x000000094a097220 */ /* 0x000fe20000410000 */
[----:B--2---:R-:W-:Y:S01]  /*49b0*/  FSEL R98, R11, 1, !P6 ;  /* 0x3f8000000b627808 */ /* 0x004fe20007000000 */
[C---:B------:R-:W-:Y:S01]  /*49c0*/  FFMA.FTZ R118, R107.reuse, R116, R106 ;  /* 0x000000746b767223 */ /* 0x040fe2000001006a */
[----:B------:R-:W2:Y:S01]  /*49d0*/  LDS R11, [R45+0x3c] ;  /* 0x00003c002d0b7984 */ /* 0x000ea20000000800 */
[----:B------:R-:W-:Y:S01]  /*49e0*/  FSEL R112, R112, RZ, !P5 ;  /* 0x000000ff70707208 */ /* 0x000fe20006800000 */
[----:B------:R-:W-:Y:S01]  /*49f0*/  FMUL.FTZ R4, R107, R4 ;  /* 0x000000046b047220 */ /* 0x000fe20000410000 */
[----:B------:R-:W-:Y:S01]  /*4a00*/  FSEL R114, R9, RZ, !P4 ;  /* 0x000000ff09727208 */ /* 0x000fe20006000000 */
[----:B------:R-:W-:Y:S01]  /*4a10*/  FFMA.FTZ R118, R109, R118, R108 ;  /* 0x000000766d767223 */ /* 0x000fe2000001006c */
[----:B------:R-:W4:Y:S01]  /*4a20*/  LDS R9, [R43+0x34] ;  /* 0x000034002b097984 */ /* 0x000f220000000800 */
[----:B0-----:R-:W-:Y:S01]  /*4a30*/  FMUL.FTZ R99, R73, R8 ;  /* 0x0000000849637220 */ /* 0x001fe20000410000 */
[----:B------:R-:W-:Y:S01]  /*4a40*/  FSEL R113, R113, 1, !P5 ;  /* 0x3f80000071717808 */ /* 0x000fe20006800000 */
[----:B------:R-:W-:Y:S01]  /*4a50*/  FFMA.FTZ R118, R111, R118, R110 ;  /* 0x000000766f767223 */ /* 0x000fe2000001006e */
[----:B------:R-:W0:Y:S01]  /*4a60*/  LDS R8, [R44+0x38] ;  /* 0x000038002c087984 */ /* 0x000e220000000800 */
[----:B------:R-:W-:Y:S01]  /*4a70*/  ISETP.GE.U32.AND P5, PT, R131, UR20, PT ;  /* 0x0000001483007c0c */ /* 0x000fe2000bfa6070 */
[----:B------:R-:W-:Y:S01]  /*4a80*/  FMUL.FTZ R4, R109, R4 ;  /* 0x000000046d047220 */ /* 0x000fe20000410000 */
[----:B------:R-:W-:-:S02]  /*4a90*/  FSEL R99, R99, RZ, !P6 ;  /* 0x000000ff63637208 */ /* 0x000fc40007000000 */
[----:B------:R-:W-:Y:S01]  /*4aa0*/  FSEL R116, R5, RZ, !P5 ;  /* 0x000000ff05747208 */ /* 0x000fe20006800000 */
[----:B------:R-:W-:Y:S01]  /*4ab0*/  FFMA.FTZ R5, R113, R118, R112 ;  /* 0x0000007671057223 */ /* 0x000fe20000010070 */
[----:B------:R-:W-:Y:S01]  /*4ac0*/  ISETP.GE.U32.AND P4, PT, R130, UR20, PT ;  /* 0x0000001482007c0c */ /* 0x000fe2000bf86070 */
[----:B------:R-:W-:Y:S01]  /*4ad0*/  FMUL.FTZ R4, R111, R4 ;  /* 0x000000046f047220 */ /* 0x000fe20000410000 */
[----:B------:R-:W-:Y:S01]  /*4ae0*/  FSEL R117, R117, 1, !P5 ;  /* 0x3f80000075757808 */ /* 0x000fe20006800000 */
[----:B------:R-:W-:Y:S01]  /*4af0*/  FFMA.FTZ R5, R115, R5, R114 ;  /* 0x0000000573057223 */ /* 0x000fe20000010072 */
[----:B------:R-:W-:Y:S01]  /*4b00*/  ISETP.GE.U32.AND P6, PT, R129, UR20, PT ;  /* 0x0000001481007c0c */ /* 0x000fe2000bfc6070 */
[----:B------:R-:W-:Y:S01]  /*4b10*/  FMUL.FTZ R4, R113, R4 ;  /* 0x0000000471047220 */ /* 0x000fe20000410000 */
[----:B------:R-:W-:Y:S01]  /*4b20*/  FSEL R118, R6, RZ, !P4 ;  /* 0x000000ff06767208 */ /* 0x000fe20006000000 */
[----:B------:R-:W-:Y:S01]  /*4b30*/  FFMA.FTZ R5, R98, R5, R99 ;  /* 0x0000000562057223 */ /* 0x000fe20000010063 */
[----:B------:R-:W-:Y:S01]  /*4b40*/  FSEL R123, R123, 1, !P4 ;  /* 0x3f8000007b7b7808 */ /* 0x000fe20006000000 */
[----:B---3--:R-:W-:-:S02]  /*4b50*/  FMUL.FTZ R7, R70, R7 ;  /* 0x0000000746077220 */ /* 0x008fc40000410000 */
[----:B------:R-:W-:Y:S01]  /*4b60*/  FFMA.FTZ R5, R117, R5, R116 ;  /* 0x0000000575057223 */ /* 0x000fe20000010074 */
[----:B------:R-:W-:Y:S02]  /*4b70*/  ISETP.GE.U32.AND P5, PT, R128, UR20, PT ;  /* 0x0000001480007c0c */ /* 0x000fe4000bfa6070 */
[----:B------:R-:W-:Y:S01]  /*4b80*/  FSEL R121, R121, 1, !P6 ;  /* 0x3f80000079797808 */ /* 0x000fe20007000000 */
[----:B-1----:R-:W-:Y:S01]  /*4b90*/  FMUL.FTZ R10, R69, R10 ;  /* 0x0000000a450a7220 */ /* 0x002fe20000410000 */
[----:B------:R-:W-:Y:S01]  /*4ba0*/  FSEL R124, R7, RZ, !P6 ;  /* 0x000000ff077c7208 */ /* 0x000fe20007000000 */
[----:B------:R-:W-:Y:S01]  /*4bb0*/  FFMA.FTZ R5, R123, R5, R118 ;  /* 0x000000057b057223 */ /* 0x000fe20000010076 */
[----:B------:R-:W-:Y:S02]  /*4bc0*/  FSEL R120, R120, 1, !P5 ;  /* 0x3f80000078787808 */ /* 0x000fe40006800000 */
[----:B------:R-:W-:Y:S01]  /*4bd0*/  FSEL R125, R10, RZ, !P5 ;  /* 0x000000ff0a7d7208 */ /* 0x000fe20006800000 */
[----:B------:R-:W-:Y:S01]  /*4be0*/  FFMA.FTZ R6, R121, R5, R124 ;  /* 0x0000000579067223 */ /* 0x000fe2000001007c */
[----:B------:R-:W-:Y:S01]  /*4bf0*/  FSEL R119, R119, 1, !P3 ;  /* 0x3f80000077777808 */ /* 0x000fe20005800000 */
[----:B------:R-:W-:Y:S01]  /*4c00*/  FMUL.FTZ R5, R115, R4 ;  /* 0x0000000473057220 */ /* 0x000fe20000410000 */
[----:B--2---:R-:W-:Y:S01]  /*4c10*/  FMUL.FTZ R11, R66, R11 ;  /* 0x0000000b420b7220 */ /* 0x004fe20000410000 */
[----:B------:R-:W-:Y:S01]  /*4c20*/  FFMA.FTZ R6, R120, R6, R125 ;  /* 0x0000000678067223 */ /* 0x000fe2000001007d */
[----:B------:R-:W-:Y:S01]  /*4c30*/  FSEL R122, R122, 1, !P2 ;  /* 0x3f8000007a7a7808 */ /* 0x000fe20005000000 */
[----:B------:R-:W-:Y:S01]  /*4c40*/  FMUL.FTZ R4, R98, R5 ;  /* 0x0000000562047220 */ /* 0x000fe20000410000 */
[----:B------:R-:W-:Y:S01]  /*4c50*/  FSEL R158, R158, 1, !P0 ;  /* 0x3f8000009e9e7808 */ /* 0x000fe20004000000 */
[----:B----4-:R-:W-:Y:S01]  /*4c60*/  FMUL.FTZ R9, R68, R9 ;  /* 0x0000000944097220 */ /* 0x010fe20000410000 */
[----:B------:R-:W-:Y:S01]  /*4c70*/  FSEL R157, R11, RZ, !P0 ;  /* 0x000000ff0b9d7208 */ /* 0x000fe20004000000 */
[----:B------:R-:W-:Y:S01]  /*4c80*/  FMUL.FTZ R4, R117, R4 ;  /* 0x0000000475047220 */ /* 0x000fe20000410000 */
[----:B------:R-:W-:Y:S01]  /*4c90*/  ISETP.GE.AND P0, PT, R64, 0x1, PT ;  /* 0x000000014000780c */ /* 0x000fe20003f06270 */
[----:B0-----:R-:W-:Y:S01]  /*4ca0*/  FMUL.FTZ R8, R67, R8 ;  /* 0x0000000843087220 */ /* 0x001fe20000410000 */
[----:B------:R-:W-:Y:S01]  /*4cb0*/  FSEL R126, R9, RZ, !P3 ;  /* 0x000000ff097e7208 */ /* 0x000fe20005800000 */
[----:B------:R-:W-:-:S03]  /*4cc0*/  FMUL.FTZ R4, R123, R4 ;  /* 0x000000047b047220 */ /* 0x000fc60000410000 */
[----:B------:R-:W-:Y:S01]  /*4cd0*/  FSEL R127, R8, RZ, !P2 ;  /* 0x000000ff087f7208 */ /* 0x000fe20005000000 */
[----:B------:R-:W-:Y:S01]  /*4ce0*/  FFMA.FTZ R6, R119, R6, R126 ;  /* 0x0000000677067223 */ /* 0x000fe2000001007e */
[----:B------:R-:W-:-:S03]  /*4cf0*/  FMUL.FTZ R5, R121, R4 ;  /* 0x0000000479057220 */ /* 0x000fc60000410000 */
[----:B------:R-:W-:Y:S01]  /*4d00*/  FFMA.FTZ R6, R122, R6, R127 ;  /* 0x000000067a067223 */ /* 0x000fe2000001007f */
[----:B------:R-:W-:-:S03]  /*4d10*/  FMUL.FTZ R4, R120, R5 ;  /* 0x0000000578047220 */ /* 0x000fc60000410000 */
[----:B------:R-:W-:Y:S01]  /*4d20*/  FFMA.FTZ R6, R158, R6, R157 ;  /* 0x000000069e067223 */ /* 0x000fe2000001009d */
[----:B------:R-:W-:Y:S01]  /*4d30*/  FMUL.FTZ R5, R119, R4 ;  /* 0x0000000477057220 */ /* 0x000fe20000410000 */
[----:B------:R-:W-:-:S03]  /*4d40*/  IMAD.U32 R4, RZ, RZ, UR15 ;  /* 0x0000000fff047e24 */ /* 0x000fc6000f8e00ff */
[----:B------:R-:W0:Y:S01]  /*4d50*/  SHFL.UP PT, R7, R6, 0x1, RZ ;  /* 0x0420000006077989 */ /* 0x000e2200000e00ff */
        /* <DEDUP_REMOVED lines=31> */
[----:B------:R-:W2:Y:S01]  /*4f50*/  S2UR UR12, SR_CgaCtaId ;  /* 0x00000000000c79c3 */ /* 0x000ea20000008800 */
[----:B------:R-:W-:-:S02]  /*4f60*/  HFMA2 R8, -RZ, RZ, 1.875, 0 ;  /* 0x3f800000ff087431 */ /* 0x000fc400000001ff */
[----:B------:R-:W-:-:S09]  /*4f70*/  IMAD.MOV.U32 R9, RZ, RZ, RZ ;  /* 0x000000ffff097224 */ /* 0x000fd200078e00ff */
[----:B------:R-:W-:Y:S01]  /*4f80*/  @!P0 LDS.64 R8, [UR9] ;  /* 0x00000009ff088984 */ /* 0x000fe20008000a00 */
[C---:B0-----:R-:W-:Y:S01]  /*4f90*/  FMUL.FTZ R10, R159.reuse, R10 ;  /* 0x0000000a9f0a7220 */ /* 0x041fe20000410000 */
        /* <DEDUP_REMOVED lines=33> */
.L_x_3354:
[----:B------:R-:W-:Y:S05]  /*51b0*/  BSYNC.RECONVERGENT B0 ;  /* 0x0000000000007941 */ /* 0x000fea0003800200 */
.L_x_3353:
        /* <DEDUP_REMOVED lines=31> */
.L_x_3356:
[----:B------:R-:W-:Y:S05]  /*53b0*/  BSYNC.RECONVERGENT B0 ;  /* 0x0000000000007941 */ /* 0x000fea0003800200 */
.L_x_3355:
[----:B------:R-:W-:Y:S01]  /*53c0*/  ULEA UR13, UP0, UR34, UR13, 0x2 ;  /* 0x0000000d220d7291 */ /* 0x000fe2000f8010ff */
[----:B-1----:R-:W-:Y:S01]  /*53d0*/  MOV R5, UR38 ;  /* 0x0000002600057c02 */ /* 0x002fe20008000f00 */
        /* <DEDUP_REMOVED lines=26> */
.L_x_3352:
[----:B------:R-:W-:Y:S01]  /*5580*/  BAR.SYNC.DEFER_BLOCKING 0x0 ;  /* 0x0000000000007b1d */ /* 0x000fe20000010000 */
[----:B------:R-:W-:Y:S01]  /*5590*/  ISETP.NE.AND P0, PT, R13, RZ, PT ;  /* 0x000000ff0d00720c */ /* 0x000fe20003f05270 */
[----:B------:R-:W-:Y:S01]  /*55a0*/  USHF.L.U32 UR8, UR6, 0xa, URZ ;  /* 0x0000000a06087899 */ /* 0x000fe200080006ff */
[----:B------:R-:W-:Y:S02]  /*55b0*/  MOV R2, UR20 ;  /* 0x0000001400027c02 */ /* 0x000fe40008000f00 */
[----:B------:R-:W-:Y:S01]  /*55c0*/  LOP3.LUT R10, R142, 0x3e00, RZ, 0xc0, !PT ;  /* 0x00003e008e0a7812 */ /* 0x000fe200078ec0ff */
[----:B------:R-:W1:Y:S03]  /*55d0*/  LDCU.128 UR12, c[0x0][0x420] ;  /* 0x00008400ff0c77ac */ /* 0x000e660008000c00 */
[----:B------:R-:W-:Y:S01]  /*55e0*/  LOP3.LUT R10, R10, 0x1f, R13, 0xf8, !PT ;  /* 0x0000001f0a0a7812 */ /* 0x000fe200078ef80d */
[----:B------:R-:W-:Y:S01]  /*55f0*/  UMOV UR9, URZ ;  /* 0x000000ff00097c82 */ /* 0x000fe20008000000 */
[----:B------:R-:W2:Y:S02]  /*5600*/  LDCU.64 UR28, c[0x0][0x478] ;  /* 0x00008f00ff1c77ac */ /* 0x000ea40008000a00 */
[----:B------:R-:W-:-:S02]  /*5610*/  LOP3.LUT R7, R10, 0x180, RZ, 0xfc, !PT ;  /* 0x000001800a077812 */ /* 0x000fc400078efcff */
[C---:B0-----:R-:W-:Y:S02]  /*5620*/  LOP3.LUT R9, R10.reuse, 0x80, RZ, 0xfc, !PT ;  /* 0x000000800a097812 */ /* 0x041fe400078efcff */
[C---:B------:R-:W-:Y:S02]  /*5630*/  LOP3.LUT R8, R10.reuse, 0xe0, RZ, 0xfc, !PT ;  /* 0x000000e00a087812 */ /* 0x040fe400078efcff */
[C---:B------:R-:W-:Y:S02]  /*5640*/  LOP3.LUT R6, R10.reuse, 0x1a0, RZ, 0xfc, !PT ;  /* 0x000001a00a067812 */ /* 0x040fe400078efcff */
[C---:B------:R-:W-:Y:S02]  /*5650*/  LOP3.LUT R67, R10.reuse, 0x60, RZ, 0xfc, !PT ;  /* 0x000000600a437812 */ /* 0x040fe400078efcff */
[C---:B------:R-:W-:Y:S01]  /*5660*/  LOP3.LUT R64, R10.reuse, 0x140, RZ, 0xfc, !PT ;  /* 0x000001400a407812 */ /* 0x040fe200078efcff */
[----:B------:R-:W-:Y:S01]  /*5670*/  STS [R30], R49 ;  /* 0x000000311e007388 */ /* 0x000fe20000000800 */
[----:B-1----:R-:W-:Y:S01]  /*5680*/  UIMAD.WIDE.U32 UR24, UR27, UR12, UR8 ;  /* 0x0000000c1b1872a5 */ /* 0x002fe2000f8e0008 */
[----:B------:R-:W-:-:S02]  /*5690*/  LOP3.LUT R68, R10, 0x20, RZ, 0xfc, !PT ;  /* 0x000000200a447812 */ /* 0x000fc400078efcff */
[----:B------:R-:W-:Y:S01]  /*56a0*/  STS [R31+0x4], R48 ;  /* 0x000004301f007388 */ /* 0x000fe20000000800 */
[----:B------:R-:W-:Y:S01]  /*56b0*/  UIMAD UR25, UR27, UR13, UR25 ;  /* 0x0000000d1b1972a4 */ /* 0x000fe2000f8e0219 */
[C---:B------:R-:W-:Y:S02]  /*56c0*/  LOP3.LUT R66, R10.reuse, 0xa0, RZ, 0xfc, !PT ;  /* 0x000000a00a427812 */ /* 0x040fe400078efcff */
        /* <DEDUP_REMOVED lines=8> */
[----:B------:R-:W-:-:S02]  /*5750*/  IADD3 R3, P1, PT, R10, UR24, RZ ;  /* 0x000000180a037c10 */ /* 0x000fc4000ff3e0ff */
[----:B------:R-:W-:Y:S01]  /*5760*/  LOP3.LUT R70, R10, 0x1c0, RZ, 0xfc, !PT ;  /* 0x000001c00a467812 */ /* 0x000fe200078efcff */
[----:B------:R-:W-:Y:S02]  /*5770*/  STS [R35+0x14], R52 ;  /* 0x0000143423007388 */ /* 0x000fe40000000800 */
[----:B------:R-:W-:Y:S02]  /*5780*/  IMAD.X R4, RZ, RZ, UR25, P1 ;  /* 0x00000019ff047e24 */ /* 0x000fe400088e06ff */
[----:B------:R-:W-:Y:S04]  /*5790*/  STS [R36+0x18], R55 ;  /* 0x0000183724007388 */ /* 0x000fe80000000800 */
[----:B------:R-:W-:Y:S04]  /*57a0*/  STS [R37+0x1c], R54 ;  /* 0x00001c3625007388 */ /* 0x000fe80000000800 */
        /* <DEDUP_REMOVED lines=40> */
[----:B------:R-:W-:-:S05]  /*5a30*/  ISETP.GE.AND P5, PT, R6, R97, PT ;  /* 0x000000610600720c */ /* 0x000fca0003fa6270 */
        /* <DEDUP_REMOVED lines=18> */
[----:B------:R-:W-:-:S02]  /*5b60*/  ISETP.GE.AND P3, PT, R69, R97, PT ;  /* 0x000000614500720c */ /* 0x000fc40003f66270 */
[-C--:B------:R-:W-:Y:S01]  /*5b70*/  ISETP.GE.AND P2, PT, R70, R97.reuse, PT ;  /* 0x000000614600720c */ /* 0x080fe20003f46270 */
[----:B------:R-:W-:Y:S01]  /*5b80*/  @!P5 STG.E desc[UR22][R2.64+0x500], R87 ;  /* 0x000500570200d986 */ /* 0x000fe2000c101916 */
[-C--:B------:R-:W-:Y:S01]  /*5b90*/  ISETP.GE.AND P5, PT, R71, R97.reuse, PT ;  /* 0x000000614700720c */ /* 0x080fe20003fa6270 */
[----:B-1----:R-:W-:Y:S02]  /*5ba0*/  HFMA2 R73, -RZ, RZ, 0, 0 ;  /* 0x00000000ff497431 */ /* 0x002fe400000001ff */
[----:B------:R1:W-:Y:S01]  /*5bb0*/  @!P4 STG.E desc[UR22][R2.64+0x400], R83 ;  /* 0x000400530200c986 */ /* 0x0003e2000c101916 */
[----:B------:R-:W-:Y:S02]  /*5bc0*/  ISETP.GE.AND P4, PT, R72, R97, PT ;  /* 0x000000614800720c */ /* 0x000fe40003f86270 */
[----:B--2---:R-:W-:Y:S01]  /*5bd0*/  CS2R R76, SRZ ;  /* 0x00000000004c7805 */ /* 0x004fe2000001ff00 */
[----:B------:R-:W-:Y:S01]  /*5be0*/  @!P6 STG.E desc[UR22][R2.64+0x580], R89 ;  /* 0x000580590200e986 */ /* 0x000fe2000c101916 */
[----:B------:R-:W-:-:S02]  /*5bf0*/  IADD3 R5, P6, PT, R10, UR12, RZ ;  /* 0x0000000c0a057c10 */ /* 0x000fc4000ffde0ff */
[----:B---3--:R-:W-:Y:S01]  /*5c00*/  CS2R R78, SRZ ;  /* 0x00000000004e7805 */ /* 0x008fe2000001ff00 */
[----:B------:R2:W-:Y:S01]  /*5c10*/  @!P3 STG.E desc[UR22][R2.64+0x100], R75 ;  /* 0x0001004b0200b986 */ /* 0x0005e2000c101916 */
[----:B------:R-:W-:Y:S02]  /*5c20*/  ISETP.GE.AND P3, PT, R68, UR20, PT ;  /* 0x0000001444007c0c */ /* 0x000fe4000bf66270 */
[----:B------:R-:W-:Y:S01]  /*5c30*/  IADD3.X R74, PT, PT, RZ, UR15, RZ, P6, !PT ;  /* 0x0000000fff4a7c10 */ /* 0x000fe2000b7fe4ff */
[----:B------:R-:W-:Y:S01]  /*5c40*/  @!P5 STG.E desc[UR22][R2.64+0x480], R85 ;  /* 0x000480550200d986 */ /* 0x000fe2000c101916 */
[----:B0-----:R-:W-:-:S03]  /*5c50*/  LEA R4, P6, R5, UR24, 0x2 ;  /* 0x0000001805047c11 */ /* 0x001fc6000f8c10ff */
[----:B------:R-:W-:Y:S01]  /*5c60*/  @!P2 STG.E desc[UR22][R2.64+0x700], R93 ;  /* 0x0007005d0200a986 */ /* 0x000fe2000c101916 */
[----:B------:R-:W-:-:S03]  /*5c70*/  ISETP.GE.AND P2, PT, R10, UR20, PT ;  /* 0x000000140a007c0c */ /* 0x000fc6000bf46270 */
[----:B------:R-:W-:Y:S01]  /*5c80*/  @!P1 STG.E desc[UR22][R2.64+0x780], R95 ;  /* 0x0007805f02009986 */ /* 0x000fe2000c101916 */
[----:B------:R-:W-:Y:S02]  /*5c90*/  ISETP.GE.AND P5, PT, R67, UR20, PT ;  /* 0x0000001443007c0c */ /* 0x000fe4000bfa6270 */
[----:B-1----:R-:W-:Y:S02]  /*5ca0*/  CS2R R82, SRZ ;  /* 0x0000000000527805 */ /* 0x002fe4000001ff00 */
[----:B------:R-:W-:Y:S01]  /*5cb0*/  LEA.HI.X R5, R5, UR25, R74, 0x2, P6 ;  /* 0x0000001905057c11 */ /* 0x000fe2000b0f144a */
[----:B------:R0:W-:Y:S01]  /*5cc0*/  @!P4 STG.E desc[UR22][R2.64+0x300], R81 ;  /* 0x000300510200c986 */ /* 0x0001e2000c101916 */
[----:B------:R-:W-:Y:S02]  /*5cd0*/  ISETP.GE.AND P4, PT, R69, UR20, PT ;  /* 0x0000001445007c0c */ /* 0x000fe4000bf86270 */
[----:B--2---:R-:W-:Y:S02]  /*5ce0*/  CS2R R74, SRZ ;  /* 0x00000000004a7805 */ /* 0x004fe4000001ff00 */
[----:B------:R-:W-:Y:S01]  /*5cf0*/  ISETP.GE.AND P6, PT, R9, UR20, PT ;  /* 0x0000001409007c0c */ /* 0x000fe2000bfc6270 */
[----:B------:R-:W-:Y:S01]  /*5d00*/  BAR.SYNC.DEFER_BLOCKING 0x0 ;  /* 0x0000000000007b1d */ /* 0x000fe20000010000 */
[----:B------:R-:W-:Y:S01]  /*5d10*/  ISETP.GE.AND P1, PT, R66, UR20, PT ;  /* 0x0000001442007c0c */ /* 0x000fe2000bf26270 */
[----:B------:R-:W-:-:S04]  /*5d20*/  IMAD.MOV.U32 R86, RZ, RZ, RZ ;  /* 0x000000ffff567224 */ /* 0x000fc800078e00ff */
        /* <DEDUP_REMOVED lines=117> */
[----:B------:R-:W3:Y:S04]  /*6480*/  MUFU.EX2 R99, R99 ;  /* 0x0000006300637308 */ /* 0x000ee80000000800 */
[----:B------:R-:W4:Y:S01]  /*6490*/  MUFU.EX2 R100, R100 ;  /* 0x0000006400647308 */ /* 0x000f220000000800 */
[----:B0-----:R-:W-:-:S03]  /*64a0*/  FADD.FTZ R97, R97, 1 ;  /* 0x3f80000061617421 */ /* 0x001fc60000010000 */
[----:B------:R1:W0:Y:S01]  /*64b0*/  MUFU.RCP R102, R81 ;  /* 0x0000005100667308 */ /* 0x0002220000001000 */
[----:B--2---:R-:W-:Y:S01]  /*64c0*/  FADD.FTZ R98, R98, 1 ;  /* 0x3f80000062627421 */ /* 0x004fe20000010000 */
[----:B---3--:R-:W-:-:S06]  /*64d0*/  FADD.FTZ R99, R99, 1 ;  /* 0x3f80000063637421 */ /* 0x008fcc0000010000 */
[----:B------:R-:W2:Y:S01]  /*64e0*/  MUFU.RCP R104, R83 ;  /* 0x0000005300687308 */ /* 0x000ea20000001000 */
[----:B-1----:R-:W-:Y:S01]  /*64f0*/  FMUL.FTZ R81, R88, R101 ;  /* 0x0000006558517220 */ /* 0x002fe20000410000 */
[----:B----4-:R-:W-:-:S03]  /*6500*/  FADD.FTZ R100, R100, 1 ;  /* 0x3f80000064647421 */ /* 0x010fc60000010000 */
[----:B------:R-:W-:-:S03]  /*6510*/  FMUL.FTZ R48, R81, R48 ;  /* 0x0000003051307220 */ /* 0x000fc60000410000 */
        /* <DEDUP_REMOVED lines=56> */
[----:B--2---:R-:W-:Y:S01]  /*68a0*/  FMUL.FTZ R3, R2, R81 ;  /* 0x0000005102037220 */ /* 0x004fe20000410000 */
        /* <DEDUP_REMOVED lines=65> */
.L_x_3359:
        /* <DEDUP_REMOVED lines=12> */
.L_x_5045:


//--------------------- .text._Z25selective_scan_fwd_kernelI32Selective_Scan_fwd_kernel_traitsILi64ELi16ELi1ELb0ELb1ELb1ELb0EffEEv13SSMParamsBase --------------------------
	.section	.text._Z25selective_scan_fwd_kernelI32Selective_Scan_fwd_kernel_traitsILi64ELi16ELi1ELb0ELb1ELb1ELb0EffEEv13SSMParamsBase,"ax",@progbits
	.align	128
        .global         _Z25selective_scan_fwd_kernelI32Selective_Scan_fwd_kernel_traitsILi64ELi16ELi1ELb0ELb1ELb1ELb0EffEEv13SSMParamsBase
        .type           _Z25selective_scan_fwd_kernelI32Selective_Scan_fwd_kernel_traitsILi64ELi16ELi1ELb0ELb1ELb1ELb0EffEEv13SSMParamsBase,@function
        .size           _Z25selective_scan_fwd_kernelI32Selective_Scan_fwd_kernel_traitsILi64ELi16ELi1ELb0ELb1ELb1ELb0EffEEv13SSMParamsBase,(.L_x_5046 - _Z25selective_scan_fwd_kernelI32Selective_Scan_fwd_kernel_traitsILi64ELi16ELi1ELb0ELb1ELb1ELb0EffEEv13SSMParamsBase)
        .other          _Z25selective_scan_fwd_kernelI32Selective_Scan_fwd_kernel_traitsILi64ELi16ELi1ELb0ELb1ELb1ELb0EffEEv13SSMParamsBase,@"STO_CUDA_ENTRY STV_DEFAULT"
_Z25selective_scan_fwd_kernelI32Selective_Scan_fwd_kernel_traitsILi64ELi16ELi1ELb0ELb1ELb1ELb0EffEEv13SSMParamsBase:
.text._Z25selective_scan_fwd_kernelI32Selective_Scan_fwd_kernel_traitsILi64ELi16ELi1ELb0ELb1ELb1ELb0EffEEv13SSMParamsBase:
        /* <DEDUP_REMOVED lines=9> */
[----:B------:R-:W0:Y:S03]  /*0090*/  LDCU.64 UR22, c[0x0][0x3d0] ;  /* 0x00007a00ff1677ac */ /* 0x000e260008000a00 */
        /* <DEDUP_REMOVED lines=21> */
[----:B-1----:R-:W1:Y:S02]  /*01f0*/  MUFU.RCP R0, R0 ;  /* 0x0000000000007308 */ /* 0x002e640000001000 */
[----:B-1----:R-:W-:-:S06]  /*0200*/  IADD3 R6, PT, PT, R0, 0xffffffe, RZ ;  /* 0x0ffffffe00067810 */ /* 0x002fcc0007ffe0ff */
[----:B------:R-:W1:Y:S01]  /*0210*/  F2I.FTZ.U32.TRUNC.NTZ R6, R6 ;  /* 0x0000000600067305 */ /* 0x000e62000021f000 */
[----:B--2---:R-:W-:Y:S02]  /*0220*/  IABS R3, R7 ;  /* 0x0000000700037213 */ /* 0x004fe40000000000 */
[----:B-1----:R-:W-:Y:S02]  /*0230*/  R2UR UR5, R6 ;  /* 0x00000000060572ca */ /* 0x002fe400000e0000 */
[----:B------:R-:W-:Y:S01]  /*0240*/  R2UR UR15, R3 ;  /* 0x00000000030f72ca */ /* 0x000fe200000e0000 */
[----:B------:R-:W-:-:S10]  /*0250*/  UMOV UR4, URZ ;  /* 0x000000ff00047c82 */ /* 0x000fd40008000000 */
[----:B------:R-:W-:-:S04]  /*0260*/  UIADD3 UR6, UPT, UPT, URZ, -UR5, URZ ;  /* 0x80000005ff067290 */ /* 0x000fc8000fffe0ff */
[----:B------:R-:W-:-:S04]  /*0270*/  UIMAD UR6, UR6, UR16, URZ ;  /* 0x00000010060672a4 */ /* 0x000fc8000f8e02ff */
[----:B------:R-:W-:-:S04]  /*0280*/  UIMAD.WIDE.U32 UR4, UR5, UR6, UR4 ;  /* 0x00000006050472a5 */ /* 0x000fc8000f8e0004 */
[----:B------:R-:W-:Y:S01]  /*0290*/  UIMAD.WIDE.U32 UR6, UR5, UR15, URZ ;  /* 0x0000000f050672a5 */ /* 0x000fe2000f8e00ff */
[----:B------:R-:W1:Y:S06]  /*02a0*/  S2UR UR14, SR_CTAID.X ;  /* 0x00000000000e79c3 */ /* 0x000e6c0000002500 */
[----:B------:R-:W-:Y:S02]  /*02b0*/  UMOV UR21, UR7 ;  /* 0x0000000700157c82 */ /* 0x000fe40008000000 */
[----:B------:R-:W-:-:S04]  /*02c0*/  UIADD3 UR6, UPT, UPT, -UR21, URZ, URZ ;  /* 0x000000ff15067290 */ /* 0x000fc8000fffe1ff */
[----:B------:R-:W-:Y:S01]  /*02d0*/  UIMAD UR6, UR16, UR6, UR15 ;  /* 0x00000006100672a4 */ /* 0x000fe2000f8e020f */
[----:B------:R-:W2:Y:S03]  /*02e0*/  LDCU UR15, c[0x0][0x394] ;  /* 0x00007280ff0f77ac */ /* 0x000ea60008000800 */
[----:B------:R-:W-:Y:S02]  /*02f0*/  UISETP.GT.U32.AND UP1, UPT, UR16, UR6, UPT ;  /* 0x000000061000728c */ /* 0x000fe4000bf24070 */
[----:B-1----:R-:W-:-:S09]  /*0300*/  UIMAD.WIDE.U32 UR4, UR14, UR8, URZ ;  /* 0x000000080e0472a5 */ /* 0x002fd2000f8e00ff */
[----:B------:R-:W-:Y:S02]  /*0310*/  @!UP1 UIADD3 UR6, UPT, UPT, UR6, -UR16, URZ ;  /* 0x8000001006069290 */ /* 0x000fe4000fffe0ff */
[----:B------:R-:W-:Y:S02]  /*0320*/  UIMAD UR5, UR14, UR9, UR5 ;  /* 0x000000090e0572a4 */ /* 0x000fe4000f8e0205 */
[----:B------:R-:W-:Y:S02]  /*0330*/  UISETP.GE.U32.AND UP0, UPT, UR6, UR16, UPT ;  /* 0x000000100600728c */ /* 0x000fe4000bf06070 */
[----:B------:R-:W-:Y:S02]  /*0340*/  UIMAD.WIDE.U32 UR26, UR20, UR10, UR4 ;  /* 0x0000000a141a72a5 */ /* 0x000fe4000f8e0004 */
[----:B------:R-:W-:Y:S02]  /*0350*/  ULOP3.LUT UR4, UR20, UR28, URZ, 0x3c, !UPT ;  /* 0x0000001c14047292 */ /* 0x000fe4000f8e3cff */
[----:B------:R-:W-:-:S02]  /*0360*/  @!UP1 UIADD3 UR21, UPT, UPT, UR21, 0x1, URZ ;  /* 0x0000000115159890 */ /* 0x000fc4000fffe0ff */
[----:B------:R-:W-:Y:S02]  /*0370*/  UIMAD UR36, UR20, UR11, UR27 ;  /* 0x0000000b142472a4 */ /* 0x000fe4000f8e021b */
[----:B------:R-:W-:Y:S02]  /*0380*/  UISETP.GE.AND UP1, UPT, UR4, URZ, UPT ;  /* 0x000000ff0400728c */ /* 0x000fe4000bf26270 */
[----:B------:R-:W-:Y:S01]  /*0390*/  @UP0 UIADD3 UR21, UPT, UPT, UR21, 0x1, URZ ;  /* 0x0000000115150890 */ /* 0x000fe2000fffe0ff */
[----:B------:R-:W1:Y:S01]  /*03a0*/  LDCU.128 UR8, c[0x0][0x400] ;  /* 0x00008000ff0877ac */ /* 0x000e620008000c00 */
[----:B------:R-:W-:Y:S01]  /*03b0*/  UISETP.NE.AND UP0, UPT, UR28, URZ, UPT ;  /* 0x000000ff1c00728c */ /* 0x000fe2000bf05270 */
[----:B------:R-:W4:Y:S06]  /*03c0*/  LDCU.128 UR4, c[0x0][0x460] ;  /* 0x00008c00ff0477ac */ /* 0x000f2c0008000c00 */
[----:B------:R-:W-:-:S04]  /*03d0*/  @!UP1 UIADD3 UR21, UPT, UPT, -UR21, URZ, URZ ;  /* 0x000000ff15159290 */ /* 0x000fc8000fffe1ff */
[----:B------:R-:W-:Y:S02]  /*03e0*/  @!UP0 ULOP3.LUT UR21, URZ, UR28, URZ, 0x33, !UPT ;  /* 0x0000001cff158292 */ /* 0x000fe4000f8e33ff */
[----:B--2---:R-:W-:Y:S02]  /*03f0*/  UISETP.GE.AND UP0, UPT, UR15, 0x1, UPT ;  /* 0x000000010f00788c */ /* 0x004fe4000bf06270 */
[----:B-1----:R-:W-:-:S04]  /*0400*/  UIMAD.WIDE.U32 UR16, UR14, UR8, URZ ;  /* 0x000000080e1072a5 */ /* 0x002fc8000f8e00ff */
[----:B------:R-:W-:Y:S01]  /*0410*/  PLOP3.LUT P2, PT, PT, PT, UP0, 0x80, 0x8 ;  /* 0x000000000008781c */ /* 0x000fe20003f4f008 */
[----:B0-----:R-:W-:Y:S02]  /*0420*/  UIMAD.WIDE.U32 UR18, UR14, UR22, URZ ;  /* 0x000000160e1272a5 */ /* 0x001fe4000f8e00ff */
[----:B------:R-:W-:Y:S02]  /*0430*/  UIMAD UR17, UR14, UR9, UR17 ;  /* 0x000000090e1172a4 */ /* 0x000fe4000f8e0211 */
[----:B------:R-:W-:Y:S02]  /*0440*/  USHF.R.S32.HI UR34, URZ, 0x1f, UR21 ;  /* 0x0000001fff227899 */ /* 0x000fe40008011415 */
[----:B------:R-:W-:Y:S02]  /*0450*/  UIMAD UR19, UR14, UR23, UR19 ;  /* 0x000000170e1372a4 */ /* 0x000fe4000f8e0213 */
[----:B------:R-:W-:Y:S02]  /*0460*/  UIMAD.WIDE.U32 UR28, UR20, UR10, UR16 ;  /* 0x0000000a141c72a5 */ /* 0x000fe4000f8e0010 */
[----:B---3--:R-:W-:-:S02]  /*0470*/  UIMAD UR8, UR34, UR40, URZ ;  /* 0x00000028220872a4 */ /* 0x008fc4000f8e02ff */
[----:B----4-:R-:W-:Y:S02]  /*0480*/  UIMAD.WIDE.U32 UR22, UR14, UR24, URZ ;  /* 0x000000180e1672a5 */ /* 0x010fe4000f8e00ff */
[----:B------:R-:W-:Y:S02]  /*0490*/  UIMAD UR38, UR20, UR11, UR29 ;  /* 0x0000000b142672a4 */ /* 0x000fe4000f8e021d */
[----:B------:R-:W-:Y:S02]  /*04a0*/  UIMAD.WIDE.U32 UR32, UR21, UR40, UR18 ;  /* 0x00000028152072a5 */ /* 0x000fe4000f8e0012 */
[----:B------:R-:W-:Y:S02]  /*04b0*/  UIMAD UR37, UR21, UR41, UR8 ;  /* 0x00000029152572a4 */ /* 0x000fe4000f8e0208 */
[----:B------:R-:W-:Y:S01]  /*04c0*/  ULEA UR24, UP0, UR26, UR4, 0x2 ;  /* 0x000000041a187291 */ /* 0x000fe2000f8010ff */
[----:B------:R-:W-:Y:S11]  /*04d0*/  @!P2 EXIT ;  /* 0x000000000000a94d */ /* 0x000ff60003800000 */
[----:B------:R-:W0:Y:S01]  /*04e0*/  LDCU.128 UR16, c[0x0][0x420] ;  /* 0x00008400ff1077ac */ /* 0x000e220008000c00 */
[----:B------:R-:W1:Y:S01]  /*04f0*/  S2R R97, SR_TID.X ;  /* 0x0000000000617919 */ /* 0x000e620000002100 */
[----:B------:R-:W-:Y:S02]  /*0500*/  ULEA UR12, UP2, UR32, UR12, 0x2 ;  /* 0x0000000c200c7291 */ /* 0x000fe4000f8410ff */
[----:B------:R-:W-:Y:S01]  /*0510*/  UIADD3 UR37, UPT, UPT, UR33, UR37, URZ ;  /* 0x0000002521257290 */ /* 0x000fe2000fffe0ff */
[----:B------:R-:W2:Y:S03]  /*0520*/  LDCU.128 UR8, c[0x0][0x3a0] ;  /* 0x00007400ff0877ac */ /* 0x000ea60008000c00 */
[----:B------:R-:W-:Y:S01]  /*0530*/  ULEA.HI.X UR37, UR32, UR13, UR37, 0x2, UP2 ;  /* 0x0000000d20257291 */ /* 0x000fe200090f1425 */
[----:B------:R-:W3:Y:S01]  /*0540*/  LDCU.64 UR32, c[0x0][0x3c8] ;  /* 0x00007900ff2077ac */ /* 0x000ee20008000a00 */
[----:B------:R-:W4:Y:S01]  /*0550*/  LDCU.64 UR40, c[0x0][0x440] ;  /* 0x00008800ff2877ac */ /* 0x000f220008000a00 */
[----:B------:R-:W-:Y:S01]  /*0560*/  ULEA.HI.X UR36, UR26, UR5, UR36, 0x2, UP0 ;  /* 0x000000051a247291 */ /* 0x000fe200080f1424 */
[----:B------:R-:W4:Y:S01]  /*0570*/  LDCU.64 UR4, c[0x0][0x448] ;  /* 0x00008900ff0477ac */ /* 0x000f220008000a00 */
[----:B------:R-:W-:-:S02]  /*0580*/  ULEA UR6, UP1, UR28, UR6, 0x2 ;  /* 0x000000061c067291 */ /* 0x000fc4000f8210ff */
[----:B0-----:R-:W-:Y:S02]  /*0590*/  UIMAD.WIDE.U32 UR26, UR20, UR18, URZ ;  /* 0x00000012141a72a5 */ /* 0x001fe4000f8e00ff */
[----:B------:R-:W-:Y:S01]  /*05a0*/  ULEA.HI.X UR38, UR28, UR7, UR38, 0x2, UP1 ;  /* 0x000000071c267291 */ /* 0x000fe200088f1426 */
[----:B-1----:R-:W-:Y:S01]  /*05b0*/  IMAD.SHL.U32 R0, R97, 0x10, RZ ;  /* 0x0000001061007824 */ /* 0x002fe200078e00ff */
[----:B--2---:R-:W-:Y:S02]  /*05c0*/  UIMAD.WIDE.U32 UR28, UR20, UR8, URZ ;  /* 0x00000008141c72a5 */ /* 0x004fe4000f8e00ff */
[----:B------:R-:W-:Y:S02]  /*05d0*/  UIMAD UR23, UR14, UR25, UR23 ;  /* 0x000000190e1772a4 */ /* 0x000fe4000f8e0217 */
[----:B------:R-:W-:Y:S01]  /*05e0*/  UIMAD UR27, UR20, UR19, UR27 ;  /* 0x00000013141b72a4 */ /* 0x000fe2000f8e021b */
[----:B------:R-:W-:Y:S01]  /*05f0*/  LOP3.LUT R0, R0, 0x3e00, RZ, 0xc0, !PT ;  /* 0x00003e0000007812 */ /* 0x000fe200078ec0ff */
[----:B------:R-:W0:Y:S03]  /*0600*/  LDCU UR25, c[0x0][0x384] ;  /* 0x00007080ff1977ac */ /* 0x000e260008000800 */
[----:B------:R-:W-:Y:S01]  /*0610*/  LOP3.LUT R96, R0, 0x1f, R97, 0xf8, !PT ;  /* 0x0000001f00607812 */ /* 0x000fe200078ef861 */
[----:B---3--:R-:W-:-:S02]  /*0620*/  UIMAD UR34, UR34, UR32, URZ ;  /* 0x00000020222272a4 */ /* 0x008fc4000f8e02ff */
[----:B------:R-:W-:Y:S01]  /*0630*/  UIMAD UR13, UR20, UR9, UR29 ;  /* 0x00000009140d72a4 */ /* 0x000fe2000f8e021d */
[C---:B------:R-:W-:Y:S01]  /*0640*/  LOP3.LUT R95, R96.reuse, 0x1c0, RZ, 0xfc, !PT ;  /* 0x000001c0605f7812 */ /* 0x040fe200078efcff */
[----:B----4-:R-:W-:Y:S01]  /*0650*/  ULEA UR7, UP0, UR28, UR40, 0x2 ;  /* 0x000000281c077291 */ /* 0x010fe2000f8010ff */
[----:B------:R-:W-:Y:S01]  /*0660*/  LOP3.LUT R94, R96, 0x1e0, RZ, 0xfc, !PT ;  /* 0x000001e0605e7812 */ /* 0x000fe200078efcff */
[----:B------:R-:W-:Y:S02]  /*0670*/  UIMAD.WIDE.U32 UR8, UR14, UR16, UR26 ;  /* 0x000000100e0872a5 */ /* 0x000fe4000f8e001a */
[----:B------:R-:W-:Y:S02]  /*0680*/  UIMAD.WIDE.U32 UR18, UR21, UR32, UR22 ;  /* 0x00000020151272a5 */ /* 0x000fe4000f8e0016 */
[----:B------:R-:W-:Y:S02]  /*0690*/  UIMAD UR27, UR21, UR33, UR34 ;  /* 0x00000021151b72a4 */ /* 0x000fe4000f8e0222 */
[----:B------:R-:W-:Y:S01]  /*06a0*/  ULEA.HI.X UR13, UR28, UR41, UR13, 0x2, UP0 ;  /* 0x000000291c0d7291 */ /* 0x000fe200080f140d */
[----:B------:R-:W1:Y:S01]  /*06b0*/  LDCU.64 UR28, c[0x0][0x3e0] ;  /* 0x00007c00ff1c77ac */ /* 0x000e620008000a00 */
[----:B------:R-:W2:Y:S01]  /*06c0*/  LDCU UR16, c[0x0][0x38c] ;  /* 0x00007180ff1077ac */ /* 0x000ea20008000800 */
[----:B------:R-:W-:-:S02]  /*06d0*/  ULEA UR26, UP0, UR18, UR4, 0x2 ;  /* 0x00000004121a7291 */ /* 0x000fc4000f8010ff */
[----:B------:R-:W-:Y:S01]  /*06e0*/  UIADD3 UR27, UPT, UPT, UR19, UR27, URZ ;  /* 0x0000001b131b7290 */ /* 0x000fe2000fffe0ff */
[----:B------:R-:W3:Y:S03]  /*06f0*/  LDCU.64 UR32, c[0x0][0x3c0] ;  /* 0x00007800ff2077ac */ /* 0x000ee60008000a00 */
[----:B------:R-:W-:Y:S01]  /*0700*/  ULEA.HI.X UR27, UR18, UR5, UR27, 0x2, UP0 ;  /* 0x00000005121b7291 */ /* 0x000fe200080f141b */
[----:B------:R-:W-:Y:S02]  /*0710*/  UMOV UR4, URZ ;  /* 0x000000ff00047c82 */ /* 0x000fe40008000000 */
[----:B------:R-:W-:Y:S01]  /*0720*/  UMOV UR5, URZ ;  /* 0x000000ff00057c82 */ /* 0x000fe20008000000 */
[----:B-----5:R-:W-:Y:S01]  /*0730*/  @P0 R2UR UR4, R2 ;  /* 0x00000000020402ca */ /* 0x020fe200000e0000 */
[----:B------:R-:W-:Y:S01]  /*0740*/  UIMAD UR17, UR14, UR17, UR9 ;  /* 0x000000110e1172a4 */ /* 0x000fe2000f8e0209 */
[----:B------:R-:W-:Y:S01]  /*0750*/  @P1 R2UR UR5, R4 ;  /* 0x00000000040512ca */ /* 0x000fe200000e0000 */
[----:B0-----:R-:W-:Y:S01]  /*0760*/  UIMAD UR14, UR14, UR25, UR20 ;  /* 0x000000190e0e72a4 */ /* 0x001fe2000f8e0214 */
[----:B------:R-:W-:Y:S01]  /*0770*/  UMOV UR35, UR24 ;  /* 0x0000001800237c82 */ /* 0x000fe20008000000 */
[----:B------:R-:W-:-:S02]  /*0780*/  UMOV UR34, UR6 ;  /* 0x0000000600227c82 */ /* 0x000fc40008000000 */
[----:B------:R-:W-:Y:S02]  /*0790*/  UIMAD UR14, UR14, UR15, URZ ;  /* 0x0000000f0e0e72a4 */ /* 0x000fe4000f8e02ff */
[----:B-1----:R-:W-:Y:S01]  /*07a0*/  USHF.L.U64.HI UR22, UR28, 0x2, UR29 ;  /* 0x000000021c167899 */ /* 0x002fe2000801021d */
[----:B------:R-:W-:Y:S01]  /*07b0*/  UMOV UR6, URZ ;  /* 0x000000ff00067c82 */ /* 0x000fe20008000000 */
[----:B------:R-:W-:Y:S02]  /*07c0*/  USHF.L.U64.HI UR23, UR10, 0x2, UR11 ;  /* 0x000000020a177899 */ /* 0x000fe4000801020b */
[----:B--2---:R-:W-:Y:S02]  /*07d0*/  UIMAD UR14, UR14, UR16, URZ ;  /* 0x000000100e0e72a4 */ /* 0x004fe4000f8e02ff */
[----:B---3--:R-:W-:Y:S01]  /*07e0*/  USHF.L.U64.HI UR21, UR32, 0x2, UR33 ;  /* 0x0000000220157899 */ /* 0x008fe20008010221 */
[----:B------:R-:W-:Y:S01]  /*07f0*/  UMOV UR29, UR38 ;  /* 0x00000026001d7c82 */ /* 0x000fe20008000000 */
[----:B------:R-:W-:Y:S01]  /*0800*/  UMOV UR24, UR12 ;  /* 0x0000000c00187c82 */ /* 0x000fe20008000000 */
[----:B------:R-:W-:-:S09]  /*0810*/  UMOV UR25, UR37 ;  /* 0x0000002500197c82 */ /* 0x000fd20008000000 */
.L_x_3398:
[----:B0-----:R-:W0:Y:S01]  /*0820*/  LDCU UR11, c[0x0][0x388] ;  /* 0x00007100ff0b77ac */ /* 0x001e220008000800 */
[C---:B------:R-:W-:Y:S01]  /*0830*/  IMAD.SHL.U32 R0, R96.reuse, 0x4, RZ ;  /* 0x0000000460007824 */ /* 0x040fe200078e00ff */
[----:B------:R-:W-:Y:S02]  /*0840*/  CS2R R6, SRZ ;  /* 0x0000000000067805 */ /* 0x000fe4000001ff00 */
[----:B------:R-:W-:Y:S01]  /*0850*/  LOP3.LUT R153, R96, 0xe0, RZ, 0xfc, !PT ;  /* 0x000000e060997812 */ /* 0x000fe200078efcff */
[----:B------:R-:W-:Y:S01]  /*0860*/  USHF.L.U32 UR12, UR6, 0xa, URZ ;  /* 0x0000000a060c7899 */ /* 0x000fe200080006ff */
[----:B------:R-:W-:Y:S02]  /*0870*/  CS2R R12, SRZ ;  /* 0x00000000000c7805 */ /* 0x000fe4000001ff00 */
[----:B------:R-:W-:Y:S02]  /*0880*/  IADD3 R2, P0, PT, R0, UR34, RZ ;  /* 0x0000002200027c10 */ /* 0x000fe4000ff1e0ff */
[----:B------:R-:W-:-:S02]  /*0890*/  CS2R R14, SRZ ;  /* 0x00000000000e7805 */ /* 0x000fc4000001ff00 */
[----:B------:R-:W-:Y:S02]  /*08a0*/  IADD3 R4, P1, PT, R0, UR35, RZ ;  /* 0x0000002300047c10 */ /* 0x000fe4000ff3e0ff */
[----:B------:R-:W-:Y:S02]  /*08b0*/  CS2R R10, SRZ ;  /* 0x00000000000a7805 */ /* 0x000fe4000001ff00 */
[C---:B------:R-:W-:Y:S01]  /*08c0*/  LOP3.LUT R152, R96.reuse, 0x100, RZ, 0xfc, !PT ;  /* 0x0000010060987812 */ /* 0x040fe200078efcff */
[----:B------:R-:W-:Y:S01]  /*08d0*/  IMAD.X R3, RZ, RZ, UR29, P0 ;  /* 0x0000001dff037e24 */ /* 0x000fe200080e06ff */
[----:B------:R-:W-:Y:S02]  /*08e0*/  IADD3.X R5, PT, PT, RZ, UR36, RZ, P1, !PT ;  /* 0x00000024ff057c10 */ /* 0x000fe40008ffe4ff */
[----:B------:R-:W-:Y:S02]  /*08f0*/  CS2R R8, SRZ ;  /* 0x0000000000087805 */ /* 0x000fe4000001ff00 */
[----:B------:R-:W-:-:S02]  /*0900*/  LOP3.LUT R159, R96, 0x20, RZ, 0xfc, !PT ;  /* 0x00000020609f7812 */ /* 0x000fc400078efcff */
[----:B------:R-:W-:Y:S02]  /*0910*/  CS2R R16, SRZ ;  /* 0x0000000000107805 */ /* 0x000fe4000001ff00 */
[C---:B------:R-:W-:Y:S02]  /*0920*/  LOP3.LUT R154, R96.reuse, 0xc0, RZ, 0xfc, !PT ;  /* 0x000000c0609a7812 */ /* 0x040fe400078efcff */
[----:B------:R-:W-:Y:S01]  /*0930*/  CS2R R18, SRZ ;  /* 0x0000000000127805 */ /* 0x000fe2000001ff00 */
[----:B0-----:R-:W-:Y:S01]  /*0940*/  UIADD3 UR33, UPT, UPT, -UR12, UR11, URZ ;  /* 0x0000000b0c217290 */ /* 0x001fe2000fffe1ff */
[C---:B------:R-:W-:Y:S02]  /*0950*/  LOP3.LUT R155, R96.reuse, 0xa0, RZ, 0xfc, !PT ;  /* 0x000000a0609b7812 */ /* 0x040fe400078efcff */
[----:B------:R-:W-:Y:S02]  /*0960*/  CS2R R20, SRZ ;  /* 0x0000000000147805 */ /* 0x000fe4000001ff00 */
[----:B------:R-:W-:-:S02]  /*0970*/  LOP3.LUT R156, R96, 0x80, RZ, 0xfc, !PT ;  /* 0x00000080609c7812 */ /* 0x000fc400078efcff */
[C---:B------:R-:W-:Y:S02]  /*0980*/  LOP3.LUT R157, R96.reuse, 0x60, RZ, 0xfc, !PT ;  /* 0x00000060609d7812 */ /* 0x040fe400078efcff */
[----:B------:R-:W-:Y:S01]  /*0990*/  ISETP.GE.AND P0, PT, R96, UR33, PT ;  /* 0x0000002160007c0c */ /* 0x000fe2000bf06270 */
[----:B------:R-:W-:Y:S01]  /*09a0*/  BAR.SYNC.DEFER_BLOCKING 0x0 ;  /* 0x0000000000007b1d */ /* 0x000fe20000010000 */
[----:B------:R-:W-:Y:S02]  /*09b0*/  ISETP.GE.AND P1, PT, R159, UR33, PT ;  /* 0x000000219f007c0c */ /* 0x000fe4000bf26270 */
[----:B------:R-:W-:Y:S02]  /*09c0*/  ISETP.GE.AND P2, PT, R154, UR33, PT ;  /* 0x000000219a007c0c */ /* 0x000fe4000bf46270 */
[----:B------:R-:W-:Y:S02]  /*09d0*/  LOP3.LUT R158, R96, 0x40, RZ, 0xfc, !PT ;  /* 0x00000040609e7812 */ /* 0x000fe400078efcff */
[----:B------:R-:W-:-:S02]  /*09e0*/  ISETP.GE.AND P3, PT, R155, UR33, PT ;  /* 0x000000219b007c0c */ /* 0x000fc4000bf66270 */
[----:B------:R-:W-:Y:S02]  /*09f0*/  ISETP.GE.AND P4, PT, R156, UR33, PT ;  /* 0x000000219c007c0c */ /* 0x000fe4000bf86270 */
[----:B------:R-:W-:Y:S02]  /*0a00*/  ISETP.GE.AND P5, PT, R157, UR33, PT ;  /* 0x000000219d007c0c */ /* 0x000fe4000bfa6270 */
[----:B------:R-:W-:Y:S02]  /*0a10*/  ISETP.GE.AND P6, PT, R158, UR33, PT ;  /* 0x000000219e007c0c */ /* 0x000fe4000bfc6270 */
[C---:B------:R-:W-:Y:S02]  /*0a20*/  LOP3.LUT R151, R96.reuse, 0x120, RZ, 0xfc, !PT ;  /* 0x0000012060977812 */ /* 0x040fe400078efcff */
[C---:B------:R-:W-:Y:S02]  /*0a30*/  LOP3.LUT R150, R96.reuse, 0x140, RZ, 0xfc, !PT ;  /* 0x0000014060967812 */ /* 0x040fe400078efcff */
[----:B------:R-:W-:-:S02]  /*0a40*/  LOP3.LUT R149, R96, 0x160, RZ, 0xfc, !PT ;  /* 0x0000016060957812 */ /* 0x000fc400078efcff */
[C---:B------:R-:W-:Y:S02]  /*0a50*/  LOP3.LUT R148, R96.reuse, 0x180, RZ, 0xfc, !PT ;  /* 0x0000018060947812 */ /* 0x040fe400078efcff */
[----:B------:R-:W-:Y:S01]  /*0a60*/  LOP3.LUT R147, R96, 0x1a0, RZ, 0xfc, !PT ;  /* 0x000001a060937812 */ /* 0x000fe200078efcff */
[----:B------:R-:W2:Y:S01]  /*0a70*/  @!P0 LDG.E R7, desc[UR30][R4.64] ;  /* 0x0000001e04078981 */ /* 0x000ea2000c1e1900 */
[----:B------:R-:W-:-:S03]  /*0a80*/  ISETP.GE.AND P0, PT, R153, UR33, PT ;  /* 0x0000002199007c0c */ /* 0x000fc6000bf06270 */
[----:B------:R-:W3:Y:S04]  /*0a90*/  @!P1 LDG.E R6, desc[UR30][R4.64+0x80] ;  /* 0x0000801e04069981 */ /* 0x000ee8000c1e1900 */
[----:B------:R-:W4:Y:S04]  /*0aa0*/  @!P2 LDG.E R13, desc[UR30][R4.64+0x300] ;  /* 0x0003001e040da981 */ /* 0x000f28000c1e1900 */
[----:B------:R-:W5:Y:S04]  /*0ab0*/  @!P3 LDG.E R10, desc[UR30][R4.64+0x280] ;  /* 0x0002801e040ab981 */ /* 0x000f68000c1e1900 */
[----:B------:R-:W4:Y:S01]  /*0ac0*/  @!P0 LDG.E R12, desc[UR30][R4.64+0x380] ;  /* 0x0003801e040c8981 */ /* 0x000f22000c1e1900 */
[----:B------:R-:W-:-:S02]  /*0ad0*/  ISETP.GE.AND P0, PT, R152, UR33, PT ;  /* 0x0000002198007c0c */ /* 0x000fc4000bf06270 */
[----:B------:R-:W-:Y:S01]  /*0ae0*/  ISETP.GE.AND P1, PT, R150, UR33, PT ;  /* 0x0000002196007c0c */ /* 0x000fe2000bf26270 */
[----:B------:R-:W5:Y:S01]  /*0af0*/  @!P4 LDG.E R11, desc[UR30][R4.64+0x200] ;  /* 0x0002001e040bc981 */ /* 0x000f62000c1e1900 */
[----:B------:R-:W-:Y:S02]  /*0b00*/  ISETP.GE.AND P2, PT, R149, UR33, PT ;  /* 0x0000002195007c0c */ /* 0x000fe4000bf46270 */
[----:B------:R-:W-:Y:S01]  /*0b10*/  ISETP.GE.AND P3, PT, R148, UR33, PT ;  /* 0x0000002194007c0c */ /* 0x000fe2000bf66270 */
[----:B------:R-:W4:Y:S01]  /*0b20*/  @!P5 LDG.E R8, desc[UR30][R4.64+0x180] ;  /* 0x0001801e0408d981 */ /* 0x000f22000c1e1900 */
[----:B------:R-:W-:-:S03]  /*0b30*/  ISETP.GE.AND P4, PT, R147, UR33, PT ;  /* 0x0000002193007c0c */ /* 0x000fc6000bf86270 */
[----:B------:R-:W5:Y:S04]  /*0b40*/  @!P6 LDG.E R9, desc[UR30][R4.64+0x100] ;  /* 0x0001001e0409e981 */ /* 0x000f68000c1e1900 */
[----:B------:R-:W4:Y:S01]  /*0b50*/  @!P0 LDG.E R15, desc[UR30][R4.64+0x400] ;  /* 0x0004001e040f8981 */ /* 0x000f22000c1e1900 */
[----:B------:R-:W-:Y:S02]  /*0b60*/  ISETP.GE.AND P0, PT, R151, UR33, PT ;  /* 0x0000002197007c0c */ /* 0x000fe4000bf06270 */
[----:B------:R-:W-:Y:S01]  /*0b70*/  ISETP.GE.AND P5, PT, R95, UR33, PT ;  /* 0x000000215f007c0c */ /* 0x000fe2000bfa6270 */
[----:B------:R-:W4:Y:S01]  /*0b80*/  @!P1 LDG.E R17, desc[UR30][R4.64+0x500] ;  /* 0x0005001e04119981 */ /* 0x000f22000c1e1900 */
[----:B------:R-:W-:-:S03]  /*0b90*/  ISETP.GE.AND P6, PT, R94, UR33, PT ;  /* 0x000000215e007c0c */ /* 0x000fc6000bfc6270 */
[----:B------:R-:W4:Y:S04]  /*0ba0*/  @!P2 LDG.E R16, desc[UR30][R4.64+0x580] ;  /* 0x0005801e0410a981 */ /* 0x000f28000c1e1900 */
[----:B------:R-:W4:Y:S04]  /*0bb0*/  @!P3 LDG.E R19, desc[UR30][R4.64+0x600] ;  /* 0x0006001e0413b981 */ /* 0x000f28000c1e1900 */
[----:B------:R-:W4:Y:S04]  /*0bc0*/  @!P0 LDG.E R14, desc[UR30][R4.64+0x480] ;  /* 0x0004801e040e8981 */ /* 0x000f28000c1e1900 */
[----:B------:R-:W4:Y:S04]  /*0bd0*/  @!P4 LDG.E R18, desc[UR30][R4.64+0x680] ;  /* 0x0006801e0412c981 */ /* 0x000f28000c1e1900 */
[----:B------:R-:W4:Y:S04]  /*0be0*/  @!P5 LDG.E R21, desc[UR30][R4.64+0x700] ;  /* 0x0007001e0415d981 */ /* 0x000f28000c1e1900 */
[----:B------:R0:W4:Y:S01]  /*0bf0*/  @!P6 LDG.E R20, desc[UR30][R4.64+0x780] ;  /* 0x0007801e0414e981 */ /* 0x000122000c1e1900 */
[----:B------:R-:W1:Y:S01]  /*0c00*/  S2R R23, SR_LANEID ;  /* 0x0000000000177919 */ /* 0x000e620000000000 */
[----:B------:R-:W0:Y:S01]  /*0c10*/  S2UR UR12, SR_CgaCtaId ;  /* 0x00000000000c79c3 */ /* 0x000e220000008800 */
[----:B------:R-:W-:-:S05]  /*0c20*/  IMAD.SHL.U32 R93, R97, 0x10, RZ ;  /* 0x00000010615d7824 */ /* 0x000fca00078e00ff */
[----:B------:R-:W-:Y:S01]  /*0c30*/  LOP3.LUT R22, R93, 0x3e00, RZ, 0xc0, !PT ;  /* 0x00003e005d167812 */ /* 0x000fe200078ec0ff */
[----:B------:R-:W-:-:S03]  /*0c40*/  UMOV UR11, 0x400 ;  /* 0x00000400000b7882 */ /* 0x000fc60000000000 */
[----:B-1----:R-:W-:Y:S01]  /*0c50*/  IADD3 R22, PT, PT, R22, R23, RZ ;  /* 0x0000001716167210 */ /* 0x002fe20007ffe0ff */
[----:B0-----:R-:W-:-:S04]  /*0c60*/  ULEA UR11, UR12, UR11, 0x18 ;  /* 0x0000000b0c0b7291 */ /* 0x001fc8000f8ec0ff */
[----:B------:R-:W-:Y:S02]  /*0c70*/  IMAD R24, R23, 0xf, R22 ;  /* 0x0000000f17187824 */ /* 0x000fe400078e0216 */
[C---:B------:R-:W-:Y:S02]  /*0c80*/  VIADD R23, R22.reuse, 0x20 ;  /* 0x0000002016177836 */ /* 0x040fe40000000000 */
[C---:B------:R-:W-:Y:S01]  /*0c90*/  VIADD R5, R22.reuse, 0x40 ;  /* 0x0000004016057836 */ /* 0x040fe20000000000 */
[C---:B------:R-:W-:Y:S01]  /*0ca0*/  IADD3 R25, PT, PT, R22.reuse, 0x60, RZ ;  /* 0x0000006016197810 */ /* 0x040fe20007ffe0ff */
[C---:B------:R-:W-:Y:S01]  /*0cb0*/  VIADD R27, R22.reuse, 0x80 ;  /* 0x00000080161b7836 */ /* 0x040fe20000000000 */
[CC--:B------:R-:W-:Y:S01]  /*0cc0*/  LEA.HI.SX32 R92, R22.reuse, R22.reuse, 0x1b ;  /* 0x00000016165c7211 */ /* 0x0c0fe200078fdaff */
[C---:B------:R-:W-:Y:S01]  /*0cd0*/  VIADD R29, R22.reuse, 0xa0 ;  /* 0x000000a0161d7836 */ /* 0x040fe20000000000 */
[-C--:B------:R-:W-:Y:S01]  /*0ce0*/  LEA.HI.SX32 R23, R23, R22.reuse, 0x1b ;  /* 0x0000001617177211 */ /* 0x080fe200078fdaff */
[C---:B------:R-:W-:Y:S01]  /*0cf0*/  VIADD R33, R22.reuse, 0xe0 ;  /* 0x000000e016217836 */ /* 0x040fe20000000000 */
[C---:B------:R-:W-:Y:S01]  /*0d00*/  IADD3 R31, PT, PT, R22.reuse, 0xc0, RZ ;  /* 0x000000c0161f7810 */ /* 0x040fe20007ffe0ff */
[----:B------:R-:W-:Y:S01]  /*0d10*/  VIADD R35, R22, 0x100 ;  /* 0x0000010016237836 */ /* 0x000fe20000000000 */
[----:B------:R-:W-:-:S02]  /*0d20*/  LEA.HI.SX32 R5, R5, R22, 0x1b ;  /* 0x0000001605057211 */ /* 0x000fc400078fdaff */
[-C--:B------:R-:W-:Y:S01]  /*0d30*/  LEA.HI.SX32 R25, R25, R22.reuse, 0x1b ;  /* 0x0000001619197211 */ /* 0x080fe200078fdaff */
[----:B------:R-:W-:Y:S01]  /*0d40*/  VIADD R39, R22, 0x140 ;  /* 0x0000014016277836 */ /* 0x000fe20000000000 */
[-C--:B------:R-:W-:Y:S02]  /*0d50*/  LEA.HI.SX32 R27, R27, R22.reuse, 0x1b ;  /* 0x000000161b1b7211 */ /* 0x080fe400078fdaff */
[----:B------:R-:W-:Y:S01]  /*0d60*/  LEA R92, R92, UR11, 0x2 ;  /* 0x0000000b5c5c7c11 */ /* 0x000fe2000f8e10ff */
[C---:B------:R-:W-:Y:S01]  /*0d70*/  VIADD R41, R22.reuse, 0x160 ;  /* 0x0000016016297836 */ /* 0x040fe20000000000 */
[----:B------:R-:W-:Y:S02]  /*0d80*/  IADD3 R37, PT, PT, R22, 0x120, RZ ;  /* 0x0000012016257810 */ /* 0x000fe40007ffe0ff */
[----:B------:R-:W-:Y:S02]  /*0d90*/  LEA.HI.SX32 R29, R29, R22, 0x1b ;  /* 0x000000161d1d7211 */ /* 0x000fe400078fdaff */
[----:B------:R-:W-:-:S02]  /*0da0*/  LEA R91, R23, UR11, 0x2 ;  /* 0x0000000b175b7c11 */ /* 0x000fc4000f8e10ff */
[-C--:B------:R-:W-:Y:S02]  /*0db0*/  LEA.HI.SX32 R31, R31, R22.reuse, 0x1b ;  /* 0x000000161f1f7211 */ /* 0x080fe400078fdaff */
[----:B------:R-:W-:Y:S01]  /*0dc0*/  LEA R90, R5, UR11, 0x2 ;  /* 0x0000000b055a7c11 */ /* 0x000fe2000f8e10ff */
[C---:B------:R-:W-:Y:S01]  /*0dd0*/  VIADD R45, R22.reuse, 0x1a0 ;  /* 0x000001a0162d7836 */ /* 0x040fe20000000000 */
[-C--:B------:R-:W-:Y:S02]  /*0de0*/  LEA.HI.SX32 R33, R33, R22.reuse, 0x1b ;  /* 0x0000001621217211 */ /* 0x080fe400078fdaff */
[----:B------:R-:W-:Y:S01]  /*0df0*/  LEA R89, R25, UR11, 0x2 ;  /* 0x0000000b19597c11 */ /* 0x000fe2000f8e10ff */
[C---:B------:R-:W-:Y:S01]  /*0e00*/  VIADD R47, R22.reuse, 0x1c0 ;  /* 0x000001c0162f7836 */ /* 0x040fe20000000000 */
[----:B------:R-:W-:Y:S02]  /*0e10*/  IADD3 R43, PT, PT, R22, 0x180, RZ ;  /* 0x00000180162b7810 */ /* 0x000fe40007ffe0ff */
        /* <DEDUP_REMOVED lines=14> */
[----:B------:R-:W-:Y:S02]  /*0f00*/  LEA R81, R41, UR11, 0x2 ;  /* 0x0000000b29517c11 */ /* 0x000fe4000f8e10ff */
[----:B------:R-:W-:Y:S02]  /*0f10*/  LEA R80, R43, UR11, 0x2 ;  /* 0x0000000b2b507c11 */ /* 0x000fe4000f8e10ff */
[----:B------:R-:W-:Y:S02]  /*0f20*/  LEA R79, R45, UR11, 0x2 ;  /* 0x0000000b2d4f7c11 */ /* 0x000fe4000f8e10ff */
[----:B------:R-:W-:Y:S01]  /*0f30*/  LEA R78, R47, UR11, 0x2 ;  /* 0x0000000b2f4e7c11 */ /* 0x000fe2000f8e10ff */
[----:B------:R-:W-:Y:S01]  /*0f40*/  VIADD R5, R24, 0x1 ;  /* 0x0000000118057836 */ /* 0x000fe20000000000 */
[----:B------:R-:W-:Y:S01]  /*0f50*/  IADD3 R49, PT, PT, R22, 0x1e0, RZ ;  /* 0x000001e016317810 */ /* 0x000fe20007ffe0ff */
[C---:B------:R-:W-:Y:S01]  /*0f60*/  VIADD R23, R24.reuse, 0x8 ;  /* 0x0000000818177836 */ /* 0x040fe20000000000 */
[C---:B------:R-:W-:Y:S01]  /*0f70*/  IADD3 R29, PT, PT, R24.reuse, 0xd, RZ ;  /* 0x0000000d181d7810 */ /* 0x040fe20007ffe0ff */
[C---:B------:R-:W-:Y:S01]  /*0f80*/  VIADD R25, R24.reuse, 0xa ;  /* 0x0000000a18197836 */ /* 0x040fe20000000000 */
[C---:B------:R-:W-:Y:S01]  /*0f90*/  IADD3 R33, PT, PT, R24.reuse, 0xf, RZ ;  /* 0x0000000f18217810 */ /* 0x040fe20007ffe0ff */
[----:B------:R-:W-:-:S02]  /*0fa0*/  VIADD R27, R24, 0xc ;  /* 0x0000000c181b7836 */ /* 0x000fc40000000000 */
[----:B------:R-:W-:Y:S01]  /*0fb0*/  VIADD R31, R24, 0xe ;  /* 0x0000000e181f7836 */ /* 0x000fe20000000000 */
[----:B------:R-:W-:Y:S02]  /*0fc0*/  LEA.HI.SX32 R49, R49, R22, 0x1b ;  /* 0x0000001631317211 */ /* 0x000fe400078fdaff */
        /* <DEDUP_REMOVED lines=18> */
[----:B------:R-:W-:Y:S02]  /*10f0*/  ISETP.GE.AND P0, PT, R96, UR33, PT ;  /* 0x0000002160007c0c */ /* 0x000fe4000bf06270 */
[----:B------:R-:W-:Y:S02]  /*1100*/  CS2R R34, SRZ ;  /* 0x0000000000227805 */ /* 0x000fe4000001ff00 */
[----:B------:R-:W-:Y:S02]  /*1110*/  P2R R30, PR, RZ, 0x2 ;  /* 0x00000002ff1e7803 */ /* 0x000fe40000000000 */
[----:B------:R-:W-:Y:S02]  /*1120*/  ISETP.GE.AND P1, PT, R159, UR33, PT ;  /* 0x000000219f007c0c */ /* 0x000fe4000bf26270 */
[----:B------:R-:W-:Y:S01]  /*1130*/  CS2R R22, SRZ ;  /* 0x0000000000167805 */ /* 0x000fe2000001ff00 */
[----:B--2---:R0:W-:Y:S04]  /*1140*/  STS [R92], R7 ;  /* 0x000000075c007388 */ /* 0x0041e80000000800 */
[----:B---3--:R-:W-:Y:S01]  /*1150*/  STS [R91+0x80], R6 ;  /* 0x000080065b007388 */ /* 0x008fe20000000800 */
[----:B0-----:R-:W-:-:S03]  /*1160*/  VIADD R7, R24, 0x2 ;  /* 0x0000000218077836 */ /* 0x001fc60000000000 */
[----:B-----5:R-:W-:Y:S04]  /*1170*/  STS [R90+0x100], R9 ;  /* 0x000100095a007388 */ /* 0x020fe80000000800 */
[----:B----4-:R-:W-:Y:S04]  /*1180*/  STS [R89+0x180], R8 ;  /* 0x0001800859007388 */ /* 0x010fe80000000800 */
[----:B------:R0:W-:Y:S04]  /*1190*/  STS [R88+0x200], R11 ;  /* 0x0002000b58007388 */ /* 0x0001e80000000800 */
[----:B------:R-:W-:Y:S04]  /*11a0*/  STS [R87+0x280], R10 ;  /* 0x0002800a57007388 */ /* 0x000fe80000000800 */
[----:B------:R-:W-:Y:S04]  /*11b0*/  STS [R86+0x300], R13 ;  /* 0x0003000d56007388 */ /* 0x000fe80000000800 */
[----:B------:R-:W-:Y:S04]  /*11c0*/  STS [R85+0x380], R12 ;  /* 0x0003800c55007388 */ /* 0x000fe80000000800 */
[----:B------:R1:W-:Y:S04]  /*11d0*/  STS [R84+0x400], R15 ;  /* 0x0004000f54007388 */ /* 0x0003e80000000800 */
[----:B------:R-:W-:Y:S04]  /*11e0*/  STS [R83+0x480], R14 ;  /* 0x0004800e53007388 */ /* 0x000fe80000000800 */
[----:B------:R2:W-:Y:S01]  /*11f0*/  STS [R82+0x500], R17 ;  /* 0x0005001152007388 */ /* 0x0005e20000000800 */
[----:B0-----:R-:W-:-:S03]  /*1200*/  VIADD R11, R24, 0x4 ;  /* 0x00000004180b7836 */ /* 0x001fc60000000000 */
[----:B------:R-:W-:Y:S01]  /*1210*/  STS [R81+0x580], R16 ;  /* 0x0005801051007388 */ /* 0x000fe20000000800 */
[----:B-1----:R-:W-:-:S03]  /*1220*/  VIADD R15, R24, 0x6 ;  /* 0x00000006180f7836 */ /* 0x002fc60000000000 */
[----:B------:R0:W-:Y:S01]  /*1230*/  STS [R80+0x600], R19 ;  /* 0x0006001350007388 */ /* 0x0001e20000000800 */
[----:B------:R-:W-:-:S03]  /*1240*/  IADD3 R9, PT, PT, R24, 0x3, RZ ;  /* 0x0000000318097810 */ /* 0x000fc60007ffe0ff */
[----:B------:R-:W-:Y:S01]  /*1250*/  STS [R79+0x680], R18 ;  /* 0x000680124f007388 */ /* 0x000fe20000000800 */
[C---:B------:R-:W-:Y:S02]  /*1260*/  IADD3 R13, PT, PT, R24.reuse, 0x5, RZ ;  /* 0x00000005180d7810 */ /* 0x040fe40007ffe0ff */
[C---:B--2---:R-:W-:Y:S01]  /*1270*/  IADD3 R17, PT, PT, R24.reuse, 0x7, RZ ;  /* 0x0000000718117810 */ /* 0x044fe20007ffe0ff */
[----:B------:R1:W-:Y:S01]  /*1280*/  STS [R78+0x700], R21 ;  /* 0x000700154e007388 */ /* 0x0003e20000000800 */
[C---:B0-----:R-:W-:Y:S02]  /*1290*/  IADD3 R19, PT, PT, R24.reuse, 0x9, RZ ;  /* 0x0000000918137810 */ /* 0x041fe40007ffe0ff */
[-C--:B------:R-:W-:Y:S02]  /*12a0*/  LEA.HI.SX32 R7, R7, R24.reuse, 0x1b ;  /* 0x0000001807077211 */ /* 0x080fe400078fdaff */
[----:B------:R-:W-:Y:S02]  /*12b0*/  LEA.HI.SX32 R9, R9, R24, 0x1b ;  /* 0x0000001809097211 */ /* 0x000fe400078fdaff */
[----:B-1----:R-:W-:-:S02]  /*12c0*/  IADD3 R21, PT, PT, R24, 0xb, RZ ;  /* 0x0000000b18157810 */ /* 0x002fc40007ffe0ff */
        /* <DEDUP_REMOVED lines=33> */
[----:B0-----:R-:W-:-:S05]  /*14e0*/  CS2R R20, SRZ ;  /* 0x0000000000147805 */ /* 0x001fca000001ff00 */
        /* <DEDUP_REMOVED lines=111> */
.L_x_3361:
[----:B------:R-:W-:Y:S05]  /*1be0*/  BSYNC.RECONVERGENT B0 ;  /* 0x0000000000007941 */ /* 0x000fea0003800200 */
.L_x_3360:
        /* <DEDUP_REMOVED lines=34> */
.L_x_3363:
[----:B------:R-:W-:Y:S05]  /*1e10*/  BSYNC.RECONVERGENT B0 ;  /* 0x0000000000007941 */ /* 0x000fea0003800200 */
.L_x_3362:
        /* <DEDUP_REMOVED lines=36> */
.L_x_3365:
[----:B------:R-:W-:Y:S05]  /*2060*/  BSYNC.RECONVERGENT B0 ;  /* 0x0000000000007941 */ /* 0x000fea0003800200 */
.L_x_3364:
        /* <DEDUP_REMOVED lines=34> */
.L_x_3367:
[----:B------:R-:W-:Y:S05]  /*2290*/  BSYNC.RECONVERGENT B0 ;  /* 0x0000000000007941 */ /* 0x000fea0003800200 */
.L_x_3366:
        /* <DEDUP_REMOVED lines=36> */
.L_x_3369:
[----:B------:R-:W-:Y:S05]  /*24e0*/  BSYNC.RECONVERGENT B0 ;  /* 0x0000000000007941 */ /* 0x000fea0003800200 */
.L_x_3368:
        /* <DEDUP_REMOVED lines=34> */
.L_x_3371:
[----:B------:R-:W-:Y:S05]  /*2710*/  BSYNC.RECONVERGENT B0 ;  /* 0x0000000000007941 */ /* 0x000fea0003800200 */
.L_x_3370:
        /* <DEDUP_REMOVED lines=36> */
.L_x_3373:
[----:B------:R-:W-:Y:S05]  /*2960*/  BSYNC.RECONVERGENT B0 ;  /* 0x0000000000007941 */ /* 0x000fea0003800200 */
.L_x_3372:
        /* <DEDUP_REMOVED lines=34> */
.L_x_3375:
[----:B------:R-:W-:Y:S05]  /*2b90*/  BSYNC.RECONVERGENT B0 ;  /* 0x0000000000007941 */ /* 0x000fea0003800200 */
.L_x_3374:
        /* <DEDUP_REMOVED lines=36> */
.L_x_3377:
[----:B------:R-:W-:Y:S05]  /*2de0*/  BSYNC.RECONVERGENT B0 ;  /* 0x0000000000007941 */ /* 0x000fea0003800200 */
.L_x_3376:
        /* <DEDUP_REMOVED lines=34> */
.L_x_3379:
[----:B------:R-:W-:Y:S05]  /*3010*/  BSYNC.RECONVERGENT B0 ;  /* 0x0000000000007941 */ /* 0x000fea0003800200 */
.L_x_3378:
        /* <DEDUP_REMOVED lines=39> */
.L_x_3381:
[----:B------:R-:W-:Y:S05]  /*3290*/  BSYNC.RECONVERGENT B0 ;  /* 0x0000000000007941 */ /* 0x000fea0003800200 */
.L_x_3380:
        /* <DEDUP_REMOVED lines=32> */
.L_x_3383:
[----:B------:R-:W-:Y:S05]  /*34a0*/  BSYNC.RECONVERGENT B0 ;  /* 0x0000000000007941 */ /* 0x000fea0003800200 */
.L_x_3382:
        /* <DEDUP_REMOVED lines=32> */
.L_x_3385:
[----:B------:R-:W-:Y:S05]  /*36b0*/  BSYNC.RECONVERGENT B0 ;  /* 0x0000000000007941 */ /* 0x000fea0003800200 */
.L_x_3384:
        /* <DEDUP_REMOVED lines=32> */
.L_x_3387:
[----:B------:R-:W-:Y:S05]  /*38c0*/  BSYNC.RECONVERGENT B0 ;  /* 0x0000000000007941 */ /* 0x000fea0003800200 */
.L_x_3386:
        /* <DEDUP_REMOVED lines=32> */
.L_x_3389:
[----:B------:R-:W-:Y:S05]  /*3ad0*/  BSYNC.RECONVERGENT B0 ;  /* 0x0000000000007941 */ /* 0x000fea0003800200 */
.L_x_3388:
        /* <DEDUP_REMOVED lines=32> */
.L_x_3391:
[----:B------:R-:W-:Y:S05]  /*3ce0*/  BSYNC.RECONVERGENT B0 ;  /* 0x0000000000007941 */ /* 0x000fea0003800200 */
.L_x_3390:
        /* <DEDUP_REMOVED lines=21> */
[----:B------:R-:W-:Y:S01]  /*3e40*/  ISETP.GE.AND P2, PT, R96, UR33, PT ;  /* 0x0000002160007c0c */ /* 0x000fe2000bf46270 */
[----:B------:R-:W-:Y:S01]  /*3e50*/  FMUL.FTZ R28, R19, R60 ;  /* 0x0000003c131c7220 */ /* 0x000fe20000410000 */
[----:B------:R-:W-:Y:S01]  /*3e60*/  IADD3 R0, P0, PT, R0, 0x400, RZ ;  /* 0x0000040000007810 */ /* 0x000fe20007f1e0ff */
[----:B------:R-:W-:Y:S01]  /*3e70*/  FMUL.FTZ R27, R18, R59 ;  /* 0x0000003b121b7220 */ /* 0x000fe20000410000 */
[----:B------:R-:W-:Y:S01]  /*3e80*/  LOP3.LUT R146, R146, 0xfffffdff, RZ, 0xc0, !PT ;  /* 0xfffffdff92927812 */ /* 0x000fe200078ec0ff */
[----:B------:R-:W-:Y:S01]  /*3e90*/  FMUL.FTZ R26, R17, R58 ;  /* 0x0000003a111a7220 */ /* 0x000fe20000410000 */
[----:B------:R-:W-:Y:S01]  /*3ea0*/  IADD3 R104, P1, PT, R0, UR24, RZ ;  /* 0x0000001800687c10 */ /* 0x000fe2000ff3e0ff */
[----:B------:R-:W-:Y:S02]  /*3eb0*/  IMAD.X R3, RZ, RZ, RZ, P0 ;  /* 0x000000ffff037224 */ /* 0x000fe400000e06ff */
[----:B------:R-:W-:Y:S01]  /*3ec0*/  FMUL.FTZ R25, R16, R57 ;  /* 0x0000003910197220 */ /* 0x000fe20000410000 */
[----:B------:R-:W-:Y:S01]  /*3ed0*/  FMUL.FTZ R24, R15, R56 ;  /* 0x000000380f187220 */ /* 0x000fe20000410000 */
[----:B------:R-:W-:Y:S01]  /*3ee0*/  FMUL.FTZ R23, R14, R55 ;  /* 0x000000370e177220 */ /* 0x000fe20000410000 */
[----:B------:R-:W-:Y:S01]  /*3ef0*/  FMUL.FTZ R22, R13, R54 ;  /* 0x000000360d167220 */ /* 0x000fe20000410000 */
[----:B------:R-:W-:Y:S01]  /*3f00*/  IADD3.X R107, PT, PT, R3, UR25, RZ, P1, !PT ;  /* 0x00000019036b7c10 */ /* 0x000fe20008ffe4ff */
[----:B------:R-:W-:Y:S01]  /*3f10*/  FMUL.FTZ R21, R12, R53 ;  /* 0x000000350c157220 */ /* 0x000fe20000410000 */
[----:B------:R-:W-:Y:S01]  /*3f20*/  @P2 LOP3.LUT R146, R146, 0x200, RZ, 0xfc, !PT ;  /* 0x0000020092922812 */ /* 0x000fe200078efcff */
[----:B------:R-:W-:Y:S01]  /*3f30*/  FMUL.FTZ R20, R11, R52 ;  /* 0x000000340b147220 */ /* 0x000fe20000410000 */
[----:B------:R-:W-:Y:S01]  /*3f40*/  IADD3 R2, P2, PT, R0, UR26, RZ ;  /* 0x0000001a00027c10 */ /* 0x000fe2000ff5e0ff */
[----:B0-----:R-:W-:Y:S01]  /*3f50*/  UISETP.LT.AND UP0, UPT, UR16, 0x1, UPT ;  /* 0x000000011000788c */ /* 0x001fe2000bf01270 */
[----:B------:R-:W-:Y:S01]  /*3f60*/  FMUL.FTZ R19, R10, R51 ;  /* 0x000000330a137220 */ /* 0x000fe20000410000 */
[----:B------:R-:W-:Y:S01]  /*3f70*/  FMUL.FTZ R18, R9, R50 ;  /* 0x0000003209127220 */ /* 0x000fe20000410000 */
[----:B------:R-:W-:Y:S01]  /*3f80*/  FMUL.FTZ R17, R8, R49 ;  /* 0x0000003108117220 */ /* 0x000fe20000410000 */
[----:B------:R-:W-:Y:S01]  /*3f90*/  USEL UR16, UR16, 0x1, !UP0 ;  /* 0x0000000110107887 */ /* 0x000fe2000c000000 */
[----:B------:R-:W-:Y:S01]  /*3fa0*/  FMUL.FTZ R16, R7, R48 ;  /* 0x0000003007107220 */ /* 0x000fe20000410000 */
[----:B------:R-:W-:Y:S01]  /*3fb0*/  FMUL.FTZ R15, R6, R47 ;  /* 0x0000002f060f7220 */ /* 0x000fe20000410000 */
[----:B------:R-:W-:Y:S01]  /*3fc0*/  FMUL.FTZ R14, R5, R46 ;  /* 0x0000002e050e7220 */ /* 0x000fe20000410000 */
[----:B------:R-:W-:Y:S01]  /*3fd0*/  FMUL.FTZ R0, R4, R45 ;  /* 0x0000002d04007220 */ /* 0x000fe20000410000 */
[----:B------:R-:W-:Y:S01]  /*3fe0*/  IADD3.X R3, PT, PT, R3, UR27, RZ, P2, !PT ;  /* 0x0000001b03037c10 */ /* 0x000fe200097fe4ff */
[----:B------:R-:W-:-:S02]  /*3ff0*/  UIMAD UR12, UR6, UR12, URZ ;  /* 0x0000000c060c72a4 */ /* 0x000fc4000f8e02ff */
[----:B------:R-:W-:Y:S01]  /*4000*/  UIADD3 UR15, UPT, UPT, UR11, 0x2120, URZ ;  /* 0x000021200b0f7890 */ /* 0x000fe2000fffe0ff */
[----:B------:R-:W0:Y:S01]  /*4010*/  LDCU.64 UR38, c[0x0][0x480] ;  /* 0x00009000ff2677ac */ /* 0x000e220008000a00 */
[----:B------:R-:W-:Y:S01]  /*4020*/  UIADD3 UR16, UPT, UPT, -UR16, URZ, URZ ;  /* 0x000000ff10107290 */ /* 0x000fe2000fffe1ff */
[----:B------:R-:W-:Y:S01]  /*4030*/  UMOV UR19, UR7 ;  /* 0x0000000700137c82 */ /* 0x000fe20008000000 */
[----:B------:R-:W-:-:S10]  /*4040*/  UMOV UR20, UR13 ;  /* 0x0000000d00147c82 */ /* 0x000fd40008000000 */
.L_x_3397:
[----:B------:R-:W-:Y:S02]  /*4050*/  ISETP.GE.AND P0, PT, R154, UR33, PT ;  /* 0x000000219a007c0c */ /* 0x000fe4000bf06270 */
[----:B------:R-:W-:Y:S02]  /*4060*/  CS2R R12, SRZ ;  /* 0x00000000000c7805 */ /* 0x000fe4000001ff00 */
[----:B------:R-:W-:Y:S02]  /*4070*/  ISETP.GE.AND P1, PT, R155, UR33, PT ;  /* 0x000000219b007c0c */ /* 0x000fe4000bf26270 */
[----:B------:R-:W-:Y:S02]  /*4080*/  CS2R R100, SRZ ;  /* 0x0000000000647805 */ /* 0x000fe4000001ff00 */
[----:B------:R-:W-:Y:S02]  /*4090*/  ISETP.GE.AND P2, PT, R156, UR33, PT ;  /* 0x000000219c007c0c */ /* 0x000fe4000bf46270 */
[----:B0-----:R-:W-:-:S02]  /*40a0*/  CS2R R10, SRZ ;  /* 0x00000000000a7805 */ /* 0x001fc4000001ff00 */
[----:B------:R-:W-:Y:S02]  /*40b0*/  ISETP.GE.AND P3, PT, R157, UR33, PT ;  /* 0x000000219d007c0c */ /* 0x000fe4000bf66270 */
[----:B------:R-:W-:Y:S02]  /*40c0*/  CS2R R8, SRZ ;  /* 0x0000000000087805 */ /* 0x000fe4000001ff00 */
[----:B------:R-:W-:Y:S02]  /*40d0*/  ISETP.GE.AND P4, PT, R158, UR33, PT ;  /* 0x000000219e007c0c */ /* 0x000fe4000bf86270 */
[----:B------:R-:W-:Y:S02]  /*40e0*/  CS2R R6, SRZ ;  /* 0x0000000000067805 */ /* 0x000fe4000001ff00 */
[----:B------:R-:W-:Y:S02]  /*40f0*/  LOP3.LUT P6, RZ, R146, 0x200, RZ, 0xc0, !PT ;  /* 0x0000020092ff7812 */ /* 0x000fe400078cc0ff */
[----:B------:R-:W-:-:S02]  /*4100*/  CS2R R102, SRZ ;  /* 0x0000000000667805 */ /* 0x000fc4000001ff00 */
[----:B------:R-:W-:Y:S01]  /*4110*/  ISETP.GE.AND P5, PT, R159, UR33, PT ;  /* 0x000000219f007c0c */ /* 0x000fe2000bfa6270 */
[----:B------:R-:W2:Y:S01]  /*4120*/  @!P0 LDG.E R13, desc[UR30][R2.64+-0x100] ;  /* 0xffff001e020d8981 */ /* 0x000ea2000c1e1900 */
[----:B------:R-:W-:Y:S01]  /*4130*/  ISETP.GE.AND P0, PT, R153, UR33, PT ;  /* 0x0000002199007c0c */ /* 0x000fe2000bf06270 */
[----:B------:R-:W-:Y:S02]  /*4140*/  HFMA2 R105, -RZ, RZ, 0, 0 ;  /* 0x00000000ff697431 */ /* 0x000fe400000001ff */
[----:B------:R-:W-:Y:S01]  /*4150*/  IMAD.MOV.U32 R106, RZ, RZ, RZ ;  /* 0x000000ffff6a7224 */ /* 0x000fe200078e00ff */
[----:B------:R-:W3:Y:S01]  /*4160*/  @!P1 LDG.E R10, desc[UR30][R2.64+-0x180] ;  /* 0xfffe801e020a9981 */ /* 0x000ee2000c1e1900 */
[----:B------:R-:W-:-:S03]  /*4170*/  CS2R R108, SRZ ;  /* 0x00000000006c7805 */ /* 0x000fc6000001ff00 */
[----:B------:R-:W4:Y:S04]  /*4180*/  @!P2 LDG.E R11, desc[UR30][R2.64+-0x200] ;  /* 0xfffe001e020ba981 */ /* 0x000f28000c1e1900 */
[----:B------:R-:W5:Y:S04]  /*4190*/  @!P3 LDG.E R8, desc[UR30][R2.64+-0x280] ;  /* 0xfffd801e0208b981 */ /* 0x000f68000c1e1900 */
[----:B------:R-:W2:Y:S01]  /*41a0*/  @!P0 LDG.E R12, desc[UR30][R2.64+-0x80] ;  /* 0xffff801e020c8981 */ /* 0x000ea2000c1e1900 */
[----:B------:R-:W-:Y:S02]  /*41b0*/  ISETP.GE.AND P0, PT, R152, UR33, PT ;  /* 0x0000002198007c0c */ /* 0x000fe4000bf06270 */
[----:B------:R-:W-:Y:S01]  /*41c0*/  ISETP.GE.AND P1, PT, R150, UR33, PT ;  /* 0x0000002196007c0c */ /* 0x000fe2000bf26270 */
[----:B------:R-:W3:Y:S01]  /*41d0*/  @!P4 LDG.E R9, desc[UR30][R2.64+-0x300] ;  /* 0xfffd001e0209c981 */ /* 0x000ee2000c1e1900 */
[----:B------:R-:W-:-:S02]  /*41e0*/  ISETP.GE.AND P2, PT, R149, UR33, PT ;  /* 0x0000002195007c0c */ /* 0x000fc4000bf46270 */
[----:B------:R-:W-:Y:S01]  /*41f0*/  ISETP.GE.AND P3, PT, R148, UR33, PT ;  /* 0x0000002194007c0c */ /* 0x000fe2000bf66270 */
[----:B------:R-:W4:Y:S01]  /*4200*/  @!P6 LDG.E R7, desc[UR30][R2.64+-0x400] ;  /* 0xfffc001e0207e981 */ /* 0x000f22000c1e1900 */
[----:B------:R-:W-:-:S03]  /*4210*/  ISETP.GE.AND P4, PT, R147, UR33, PT ;  /* 0x0000002193007c0c */ /* 0x000fc6000bf86270 */
[----:B------:R-:W5:Y:S04]  /*4220*/  @!P5 LDG.E R6, desc[UR30][R2.64+-0x380] ;  /* 0xfffc801e0206d981 */ /* 0x000f68000c1e1900 */
[----:B------:R-:W2:Y:S01]  /*4230*/  @!P0 LDG.E R101, desc[UR30][R2.64] ;  /* 0x0000001e02658981 */ /* 0x000ea2000c1e1900 */
[----:B------:R-:W-:Y:S02]  /*4240*/  ISETP.GE.AND P0, PT, R151, UR33, PT ;  /* 0x0000002197007c0c */ /* 0x000fe4000bf06270 */
[----:B------:R-:W-:Y:S01]  /*4250*/  ISETP.GE.AND P5, PT, R95, UR33, PT ;  /* 0x000000215f007c0c */ /* 0x000fe2000bfa6270 */
        /* <DEDUP_REMOVED lines=8> */
[----:B------:R-:W-:Y:S01]  /*42e0*/  MOV R4, UR19 ;  /* 0x0000001300047c02 */ /* 0x000fe20008000f00 */
[----:B------:R-:W-:-:S05]  /*42f0*/  IMAD.U32 R5, RZ, RZ, UR20 ;  /* 0x00000014ff057e24 */ /* 0x000fca000f8e00ff */
[----:B------:R1:W2:Y:S01]  /*4300*/  LDG.E R113, desc[UR30][R4.64] ;  /* 0x0000001e04717981 */ /* 0x0002a2000c1e1900 */
[----:B------:R-:W-:Y:S02]  /*4310*/  P2R R111, PR, RZ, 0x1 ;  /* 0x00000001ff6f7803 */ /* 0x000fe40000000000 */
[----:B------:R-:W-:Y:S02]  /*4320*/  ISETP.GE.AND P0, PT, R96, UR33, PT ;  /* 0x0000002160007c0c */ /* 0x000fe4000bf06270 */
[----:B------:R-:W-:Y:S02]  /*4330*/  P2R R110, PR, RZ, 0x2 ;  /* 0x00000002ff6e7803 */ /* 0x000fe40000000000 */
[----:B------:R-:W-:Y:S01]  /*4340*/  ISETP.GE.AND P1, PT, R159, UR33, PT ;  /* 0x000000219f007c0c */ /* 0x000fe2000bf26270 */
[----:B-1----:R-:W-:Y:S01]  /*4350*/  IMAD.MOV.U32 R4, RZ, RZ, RZ ;  /* 0x000000ffff047224 */ /* 0x002fe200078e00ff */
[C---:B------:R-:W-:Y:S01]  /*4360*/  IADD3 R5, PT, PT, R93.reuse, 0x1, RZ ;  /* 0x000000015d057810 */ /* 0x040fe20007ffe0ff */
[C---:B------:R-:W-:Y:S01]  /*4370*/  VIADD R116, R93.reuse, 0x4 ;  /* 0x000000045d747836 */ /* 0x040fe20000000000 */
[----:B------:R-:W-:Y:S01]  /*4380*/  IADD3 R117, PT, PT, R93, 0x3, RZ ;  /* 0x000000035d757810 */ /* 0x000fe20007ffe0ff */
[----:B------:R-:W1:Y:S01]  /*4390*/  S2R R162, SR_LANEID ;  /* 0x0000000000a27919 */ /* 0x000e620000000000 */
[----:B----4-:R-:W-:Y:S04]  /*43a0*/  STS [R92], R7 ;  /* 0x000000075c007388 */ /* 0x010fe80000000800 */
[----:B-----5:R-:W-:Y:S04]  /*43b0*/  STS [R91+0x80], R6 ;  /* 0x000080065b007388 */ /* 0x020fe80000000800 */
[----:B---3--:R3:W-:Y:S04]  /*43c0*/  STS [R90+0x100], R9 ;  /* 0x000100095a007388 */ /* 0x0087e80000000800 */
[----:B------:R4:W-:Y:S04]  /*43d0*/  STS [R89+0x180], R8 ;  /* 0x0001800859007388 */ /* 0x0009e80000000800 */
[----:B------:R-:W-:Y:S04]  /*43e0*/  STS [R88+0x200], R11 ;  /* 0x0002000b58007388 */ /* 0x000fe80000000800 */
[----:B------:R-:W-:Y:S04]  /*43f0*/  STS [R87+0x280], R10 ;  /* 0x0002800a57007388 */ /* 0x000fe80000000800 */
[----:B--2---:R-:W-:Y:S01]  /*4400*/  STS [R86+0x300], R13 ;  /* 0x0003000d56007388 */ /* 0x004fe20000000800 */
[----:B---3--:R-:W-:-:S03]  /*4410*/  IMAD.MOV.U32 R9, RZ, RZ, R107 ;  /* 0x000000ffff097224 */ /* 0x008fc600078e006b */
[----:B------:R-:W-:Y:S01]  /*4420*/  STS [R85+0x380], R12 ;  /* 0x0003800c55007388 */ /* 0x000fe20000000800 */
[----:B------:R-:W-:-:S03]  /*4430*/  HFMA2 R107, -RZ, RZ, 0, 0 ;  /* 0x00000000ff6b7431 */ /* 0x000fc600000001ff */
[----:B------:R-:W-:Y:S01]  /*4440*/  STS [R84+0x400], R101 ;  /* 0x0004006554007388 */ /* 0x000fe20000000800 */
[----:B----4-:R-:W-:-:S03]  /*4450*/  MOV R8, R104 ;  /* 0x0000006800087202 */ /* 0x010fc60000000f00 */
[----:B------:R-:W-:Y:S04]  /*4460*/  STS [R83+0x480], R100 ;  /* 0x0004806453007388 */ /* 0x000fe80000000800 */
[----:B------:R-:W-:Y:S04]  /*4470*/  STS [R82+0x500], R103 ;  /* 0x0005006752007388 */ /* 0x000fe80000000800 */
[----:B------:R-:W-:Y:S04]  /*4480*/  STS [R81+0x580], R102 ;  /* 0x0005806651007388 */ /* 0x000fe80000000800 */
[----:B------:R2:W-:Y:S04]  /*4490*/  STS [R80+0x600], R105 ;  /* 0x0006006950007388 */ /* 0x0005e80000000800 */
[----:B------:R-:W-:Y:S04]  /*44a0*/  STS [R79+0x680], R106 ;  /* 0x0006806a4f007388 */ /* 0x000fe80000000800 */
[----:B------:R3:W-:Y:S04]  /*44b0*/  STS [R78+0x700], R109 ;  /* 0x0007006d4e007388 */ /* 0x0007e80000000800 */
[----:B------:R-:W-:Y:S01]  /*44c0*/  STS [R77+0x780], R108 ;  /* 0x0007806c4d007388 */ /* 0x000fe20000000800 */
[----:B------:R-:W-:-:S03]  /*44d0*/  NOP ;  /* 0x0000000000007918 */ /* 0x000fc60000000000 */
[----:B------:R-:W4:Y:S01]  /*44e0*/  @!P0 LDG.E R107, desc[UR30][R8.64+-0x400] ;  /* 0xfffc001e086b8981 */ /* 0x000f22000c1e1900 */
[----:B------:R-:W-:Y:S01]  /*44f0*/  ISETP.GE.AND P0, PT, R158, UR33, PT ;  /* 0x000000219e007c0c */ /* 0x000fe2000bf06270 */
[----:B------:R-:W-:Y:S01]  /*4500*/  IMAD.MOV.U32 R104, RZ, RZ, RZ ;  /* 0x000000ffff687224 */ /* 0x000fe200078e00ff */
[----:B--2---:R-:W-:Y:S02]  /*4510*/  MOV R105, RZ ;  /* 0x000000ff00697202 */ /* 0x004fe40000000f00 */
[----:B------:R-:W-:Y:S01]  /*4520*/  CS2R R102, SRZ ;  /* 0x0000000000667805 */ /* 0x000fe2000001ff00 */
[----:B---3--:R-:W-:Y:S02]  /*4530*/  HFMA2 R109, -RZ, RZ, 0, 0 ;  /* 0x00000000ff6d7431 */ /* 0x008fe400000001ff */
[----:B------:R-:W-:Y:S01]  /*4540*/  IMAD.MOV.U32 R106, RZ, RZ, RZ ;  /* 0x000000ffff6a7224 */ /* 0x000fe200078e00ff */
[----:B------:R-:W-:Y:S01]  /*4550*/  CS2R R10, SRZ ;  /* 0x00000000000a7805 */ /* 0x000fe2000001ff00 */
[----:B------:R-:W2:Y:S01]  /*4560*/  @!P1 LDG.E R104, desc[UR30][R8.64+-0x380] ;  /* 0xfffc801e08689981 */ /* 0x000ea2000c1e1900 */
[----:B------:R-:W-:-:S03]  /*4570*/  ISETP.GE.AND P1, PT, R157, UR33, PT ;  /* 0x000000219d007c0c */ /* 0x000fc6000bf26270 */
[----:B------:R-:W3:Y:S04]  /*4580*/  LDS R108, [R76+0x4] ;  /* 0x000004004c6c7984 */ /* 0x000ee80000000800 */
[----:B------:R-:W5:Y:S01]  /*4590*/  @!P0 LDG.E R105, desc[UR30][R8.64+-0x300] ;  /* 0xfffd001e08698981 */ /* 0x000f62000c1e1900 */
[----:B------:R-:W-:Y:S02]  /*45a0*/  ISETP.GE.AND P0, PT, R156, UR33, PT ;  /* 0x000000219c007c0c */ /* 0x000fe4000bf06270 */
[----:B------:R-:W-:Y:S02]  /*45b0*/  CS2R R100, SRZ ;  /* 0x0000000000647805 */ /* 0x000fe4000001ff00 */
[----:B------:R-:W-:Y:S02]  /*45c0*/  CS2R R12, SRZ ;  /* 0x00000000000c7805 */ /* 0x000fe4000001ff00 */
[----:B------:R-:W-:Y:S01]  /*45d0*/  CS2R R6, SRZ ;  /* 0x0000000000067805 */ /* 0x000fe2000001ff00 */
[----:B------:R-:W5:Y:S04]  /*45e0*/  @!P2 LDG.E R10, desc[UR30][R8.64+0x180] ;  /* 0x0001801e080aa981 */ /* 0x000f68000c1e1900 */
[----:B------:R-:W5:Y:S01]  /*45f0*/  @!P1 LDG.E R4, desc[UR30][R8.64+-0x280] ;  /* 0xfffd801e08049981 */ /* 0x000f62000c1e1900 */
[----:B------:R-:W-:-:S03]  /*4600*/  ISETP.GE.AND P1, PT, R155, UR33, PT ;  /* 0x000000219b007c0c */ /* 0x000fc6000bf26270 */
        /* <DEDUP_REMOVED lines=11> */
[----:B------:R-:W-:-:S03]  /*46c0*/  ISETP.NE.AND P1, PT, R110, RZ, PT ;  /* 0x000000ff6e00720c */ /* 0x000fc60003f25270 */
[----:B------:R-:W-:Y:S04]  /*46d0*/  LDS R114, [R72+0x14] ;  /* 0x0000140048727984 */ /* 0x000fe80000000800 */
[----:B------:R-:W5:Y:S01]  /*46e0*/  @!P0 LDG.E R11, desc[UR30][R8.64] ;  /* 0x0000001e080b8981 */ /* 0x000f62000c1e1900 */
[----:B------:R-:W-:-:S03]  /*46f0*/  ISETP.NE.AND P0, PT, R111, RZ, PT ;  /* 0x000000ff6f00720c */ /* 0x000fc60003f05270 */
[----:B------:R-:W0:Y:S04]  /*4700*/  LDS R111, [R73+0x8] ;  /* 0x00000800496f7984 */ /* 0x000e280000000800 */
[----:B------:R-:W5:Y:S04]  /*4710*/  @!P1 LDG.E R101, desc[UR30][R8.64+0x100] ;  /* 0x0001001e08659981 */ /* 0x000f68000c1e1900 */
[----:B------:R-:W1:Y:S04]  /*4720*/  LDS R112, [R74+0xc] ;  /* 0x00000c004a707984 */ /* 0x000e680000000800 */
[----:B------:R-:W5:Y:S01]  /*4730*/  @!P0 LDG.E R100, desc[UR30][R8.64+0x80] ;  /* 0x0000801e08648981 */ /* 0x000f62000c1e1900 */
[----:B------:R-:W-:Y:S01]  /*4740*/  ISETP.GE.U32.AND P0, PT, R5, UR33, PT ;  /* 0x0000002105007c0c */ /* 0x000fe2000bf06070 */
[----:B------:R-:W-:-:S02]  /*4750*/  FMUL.FTZ R5, R113, 1.4426950216293334961 ;  /* 0x3fb8aa3b71057820 */ /* 0x000fc40000410000 */
[----:B------:R-:W1:Y:S02]  /*4760*/  LDS R127, [R69+0x18] ;  /* 0x00001800457f7984 */ /* 0x000e640000000800 */
[C---:B------:R-:W-:Y:S01]  /*4770*/  FMUL.FTZ R118, R5.reuse, R59 ;  /* 0x0000003b05767220 */ /* 0x040fe20000410000 */
[----:B------:R-:W-:Y:S01]  /*4780*/  FMUL.FTZ R119, R5, R58 ;  /* 0x0000003a05777220 */ /* 0x000fe20000410000 */
[----:B------:R-:W1:Y:S04]  /*4790*/  LDS R115, [R71+0x10] ;  /* 0x0000100047737984 */ /* 0x000e680000000800 */
[----:B------:R-:W0:Y:S01]  /*47a0*/  MUFU.EX2 R118, R118 ;  /* 0x0000007600767308 */ /* 0x000e220000000800 */
[----:B------:R-:W-:Y:S01]  /*47b0*/  VIADD R110, R93, 0x2 ;  /* 0x000000025d6e7836 */ /* 0x000fe20000000000 */
[----:B------:R-:W-:Y:S02]  /*47c0*/  LDS R161, [R62+0x3c] ;  /* 0x00003c003ea17984 */ /* 0x000fe40000000800 */
[----:B------:R-:W0:Y:S01]  /*47d0*/  MUFU.EX2 R119, R119 ;  /* 0x0000007700777308 */ /* 0x000e220000000800 */
[----:B------:R-:W-:Y:S01]  /*47e0*/  ISETP.GE.U32.AND P2, PT, R116, UR33, PT ;  /* 0x0000002174007c0c */ /* 0x000fe2000bf46070 */
[----:B---3--:R-:W-:Y:S01]  /*47f0*/  FMUL.FTZ R116, R27, R108 ;  /* 0x0000006c1b747220 */ /* 0x008fe20000410000 */
[----:B------:R-:W-:-:S02]  /*4800*/  IADD3 R113, PT, PT, R93, 0x5, RZ ;  /* 0x000000055d717810 */ /* 0x000fc40007ffe0ff */
[----:B------:R-:W-:Y:S02]  /*4810*/  IADD3 R108, PT, PT, R93, 0x7, RZ ;  /* 0x000000075d6c7810 */ /* 0x000fe40007ffe0ff */
[----:B------:R-:W-:Y:S02]  /*4820*/  ISETP.GE.U32.AND P3, PT, R117, UR33, PT ;  /* 0x0000002175007c0c */ /* 0x000fe4000bf66070 */
[----:B------:R-:W-:Y:S01]  /*4830*/  ISETP.GE.U32.AND P5, PT, R110, UR33, PT ;  /* 0x000000216e007c0c */ /* 0x000fe2000bfa6070 */
[----:B------:R-:W-:Y:S01]  /*4840*/  VIADD R110, R93, 0x6 ;  /* 0x000000065d6e7836 */ /* 0x000fe20000000000 */
[----:B0-----:R-:W-:Y:S01]  /*4850*/  FSEL R117, R118, 1, !P0 ;  /* 0x3f80000076757808 */ /* 0x001fe20004000000 */
[----:B------:R-:W-:Y:S01]  /*4860*/  FMUL.FTZ R118, R26, R111 ;  /* 0x0000006f1a767220 */ /* 0x000fe20000410000 */
[----:B------:R-:W-:Y:S01]  /*4870*/  ISETP.GE.U32.AND P1, PT, R113, UR33, PT ;  /* 0x0000002171007c0c */ /* 0x000fe2000bf26070 */
[----:B------:R-:W-:Y:S01]  /*4880*/  VIADD R113, R93, 0x8 ;  /* 0x000000085d717836 */ /* 0x000fe20000000000 */
[----:B------:R-:W-:Y:S01]  /*4890*/  FSEL R116, R116, RZ, !P0 ;  /* 0x000000ff74747208 */ /* 0x000fe20004000000 */
[----:B------:R-:W-:Y:S01]  /*48a0*/  LDS R111, [R67+0x20] ;  /* 0x00002000436f7984 */ /* 0x000fe20000000800 */
[----:B------:R-:W-:-:S03]  /*48b0*/  ISETP.GE.U32.AND P0, PT, R108, UR33, PT ;  /* 0x000000216c007c0c */ /* 0x000fc6000bf06070 */
[----:B------:R-:W0:Y:S01]  /*48c0*/  LDS R108, [R68+0x24] ;  /* 0x00002400446c7984 */ /* 0x000e220000000800 */
[----:B------:R-:W-:Y:S02]  /*48d0*/  ISETP.GE.U32.AND P4, PT, R110, UR33, PT ;  /* 0x000000216e007c0c */ /* 0x000fe4000bf86070 */
[----:B------:R-:W-:Y:S01]  /*48e0*/  FSEL R118, R118, RZ, !P5 ;  /* 0x000000ff76767208 */ /* 0x000fe20006800000 */
[----:B------:R-:W3:Y:S01]  /*48f0*/  LDS R110, [R70+0x1c] ;  /* 0x00001c00466e7984 */ /* 0x000ee20000000800 */
[----:B------:R-:W-:Y:S02]  /*4900*/  FSEL R119, R119, 1, !P5 ;  /* 0x3f80000077777808 */ /* 0x000fe40006800000 */
[----:B------:R-:W-:Y:S02]  /*4910*/  ISETP.GE.U32.AND P5, PT, R113, UR33, PT ;  /* 0x0000002171007c0c */ /* 0x000fe4000bfa6070 */
[----:B------:R-:W3:Y:S01]  /*4920*/  LDS R113, [R75] ;  /* 0x000000004b717984 */ /* 0x000ee20000000800 */
[C---:B------:R-:W-:Y:S01]  /*4930*/  FMUL.FTZ R120, R5.reuse, R57 ;  /* 0x0000003905787220 */ /* 0x040fe20000410000 */
[----:B------:R-:W-:Y:S01]  /*4940*/  FMUL.FTZ R124, R5, R55 ;  /* 0x00000037057c7220 */ /* 0x000fe20000410000 */
[----:B------:R-:W-:Y:S01]  /*4950*/  FMUL.FTZ R114, R23, R114 ;  /* 0x0000007217727220 */ /* 0x000fe20000410000 */
[C---:B------:R-:W-:Y:S01]  /*4960*/  FMUL.FTZ R123, R5.reuse, R56 ;  /* 0x00000038057b7220 */ /* 0x040fe20000410000 */
[----:B------:R-:W1:Y:S01]  /*4970*/  MUFU.EX2 R121, R120 ;  /* 0x0000007800797308 */ /* 0x000e620000000800 */
[----:B------:R-:W-:-:S03]  /*4980*/  FMUL.FTZ R126, R5, R54 ;  /* 0x00000036057e7220 */ /* 0x000fc60000410000 */
[----:B------:R1:W-:Y:S01]  /*4990*/  MUFU.EX2 R125, R124 ;  /* 0x0000007c007d7308 */ /* 0x0003e20000000800 */
[----:B------:R-:W-:-:S03]  /*49a0*/  FMUL.FTZ R129, R5, R53 ;  /* 0x0000003505817220 */ /* 0x000fc60000410000 */
[----:B------:R-:W0:Y:S01]  /*49b0*/  MUFU.EX2 R123, R123 ;  /* 0x0000007b007b7308 */ /* 0x000e220000000800 */
[----:B-1----:R-:W-:Y:S01]  /*49c0*/  FSEL R124, R114, RZ, !P1 ;  /* 0x000000ff727c7208 */ /* 0x002fe20004800000 */
[----:B------:R-:W-:Y:S02]  /*49d0*/  FMUL.FTZ R114, R5, R51 ;  /* 0x0000003305727220 */ /* 0x000fe40000410000 */
[----:B------:R1:W1:Y:S01]  /*49e0*/  MUFU.EX2 R128, R126 ;  /* 0x0000007e00807308 */ /* 0x0002620000000800 */
[----:B------:R-:W-:Y:S01]  /*49f0*/  FMUL.FTZ R122, R25, R112 ;  /* 0x00000070197a7220 */ /* 0x000fe20000410000 */
[----:B------:R-:W-:Y:S02]  /*4a00*/  IADD3 R112, PT, PT, R93, 0x9, RZ ;  /* 0x000000095d707810 */ /* 0x000fe40007ffe0ff */
[----:B------:R-:W3:Y:S02]  /*4a10*/  MUFU.EX2 R114, R114 ;  /* 0x0000007200727308 */ /* 0x000ee40000000800 */
[----:B------:R-:W-:Y:S01]  /*4a20*/  FSEL R120, R122, RZ, !P3 ;  /* 0x000000ff7a787208 */ /* 0x000fe20005800000 */
[----:B------:R-:W-:Y:S01]  /*4a30*/  FMUL.FTZ R130, R5, R52 ;  /* 0x0000003405827220 */ /* 0x000fe20000410000 */
[----:B------:R-:W3:Y:S01]  /*4a40*/  MUFU.EX2 R129, R129 ;  /* 0x0000008100817308 */ /* 0x000ee20000000800 */
[----:B------:R-:W-:Y:S01]  /*4a50*/  FSEL R121, R121, 1, !P3 ;  /* 0x3f80000079797808 */ /* 0x000fe20005800000 */
[----:B------:R-:W-:Y:S01]  /*4a60*/  FMUL.FTZ R127, R22, R127 ;  /* 0x0000007f167f7220 */ /* 0x000fe20000410000 */
[----:B------:R-:W-:Y:S01]  /*4a70*/  FMUL.FTZ R115, R24, R115 ;  /* 0x0000007318737220 */ /* 0x000fe20000410000 */
[----:B------:R-:W-:Y:S01]  /*4a80*/  ISETP.GE.U32.AND P3, PT, R112, UR33, PT ;  /* 0x0000002170007c0c */ /* 0x000fe2000bf66070 */
[----:B------:R-:W-:-:S02]  /*4a90*/  VIADD R112, R93, 0xa ;  /* 0x0000000a5d707836 */ /* 0x000fc40000000000 */
[----:B0-----:R-:W-:Y:S01]  /*4aa0*/  FMUL.FTZ R108, R19, R108 ;  /* 0x0000006c136c7220 */ /* 0x001fe20000410000 */
[----:B------:R0:W0:Y:S01]  /*4ab0*/  MUFU.EX2 R131, R130 ;  /* 0x0000008200837308 */ /* 0x0000220000000800 */
[----:B-1----:R-:W-:Y:S02]  /*4ac0*/  FSEL R126, R127, RZ, !P4 ;  /* 0x000000ff7f7e7208 */ /* 0x002fe40006000000 */
[----:B------:R-:W-:Y:S02]  /*4ad0*/  FSEL R122, R115, RZ, !P2 ;  /* 0x000000ff737a7208 */ /* 0x000fe40005000000 */
[----:B------:R-:W-:Y:S01]  /*4ae0*/  FSEL R123, R123, 1, !P2 ;  /* 0x3f8000007b7b7808 */ /* 0x000fe20005000000 */
[----:B------:R-:W1:Y:S01]  /*4af0*/  LDS R115, [R65+0x28] ;  /* 0x0000280041737984 */ /* 0x000e620000000800 */
[----:B------:R-:W-:Y:S01]  /*4b00*/  FSEL R127, R128, 1, !P4 ;  /* 0x3f800000807f7808 */ /* 0x000fe20006000000 */
[----:B---3--:R-:W-:Y:S01]  /*4b10*/  FMUL.FTZ R128, R21, R110 ;  /* 0x0000006e15807220 */ /* 0x008fe20000410000 */
[----:B------:R-:W-:Y:S01]  /*4b20*/  ISETP.GE.U32.AND P2, PT, R112, UR33, PT ;  /* 0x0000002170007c0c */ /* 0x000fe2000bf46070 */
[----:B------:R-:W-:Y:S01]  /*4b30*/  FMUL.FTZ R113, R28, R113 ;  /* 0x000000711c717220 */ /* 0x000fe20000410000 */
[----:B------:R-:W-:-:S02]  /*4b40*/  IADD3 R112, PT, PT, R93, 0xb, RZ ;  /* 0x0000000b5d707810 */ /* 0x000fc40007ffe0ff */
[----:B------:R-:W-:Y:S02]  /*4b50*/  FSEL R132, R108, RZ, !P3 ;  /* 0x000000ff6c847208 */ /* 0x000fe40005800000 */
[----:B------:R-:W-:Y:S01]  /*4b60*/  FSEL R133, R114, 1, !P3 ;  /* 0x3f80000072857808 */ /* 0x000fe20005800000 */
[----:B------:R-:W-:Y:S01]  /*4b70*/  FMUL.FTZ R111, R20, R111 ;  /* 0x0000006f146f7220 */ /* 0x000fe20000410000 */
[C---:B------:R-:W-:Y:S01]  /*4b80*/  IADD3 R110, PT, PT, R93.reuse, 0xd, RZ ;  /* 0x0000000d5d6e7810 */ /* 0x040fe20007ffe0ff */
[----:B------:R-:W3:Y:S01]  /*4b90*/  LDS R108, [R66+0x2c] ;  /* 0x00002c00426c7984 */ /* 0x000ee20000000800 */
[----:B------:R-:W-:Y:S02]  /*4ba0*/  ISETP.GE.U32.AND P3, PT, R93, UR33, PT ;  /* 0x000000215d007c0c */ /* 0x000fe4000bf66070 */
[----:B------:R-:W-:Y:S02]  /*4bb0*/  FSEL R125, R125, 1, !P1 ;  /* 0x3f8000007d7d7808 */ /* 0x000fe40004800000 */
[----:B------:R-:W-:Y:S01]  /*4bc0*/  ISETP.GE.U32.AND P1, PT, R112, UR33, PT ;  /* 0x0000002170007c0c */ /* 0x000fe2000bf26070 */
[----:B------:R-:W-:Y:S01]  /*4bd0*/  VIADD R112, R93, 0xc ;  /* 0x0000000c5d707836 */ /* 0x000fe20000000000 */
[----:B------:R-:W-:-:S02]  /*4be0*/  FSEL R128, R128, RZ, !P0 ;  /* 0x000000ff80807208 */ /* 0x000fc40004000000 */
[----:B------:R-:W-:Y:S02]  /*4bf0*/  FSEL R129, R129, 1, !P0 ;  /* 0x3f80000081817808 */ /* 0x000fe40004000000 */
[----:B------:R-:W-:Y:S01]  /*4c00*/  ISETP.GE.U32.AND P0, PT, R110, UR33, PT ;  /* 0x000000216e007c0c */ /* 0x000fe2000bf06070 */
[----:B------:R-:W-:Y:S01]  /*4c10*/  VIADD R110, R93, 0xe ;  /* 0x0000000e5d6e7836 */ /* 0x000fe20000000000 */
[----:B------:R-:W-:Y:S02]  /*4c20*/  FSEL R135, R113, RZ, !P3 ;  /* 0x000000ff71877208 */ /* 0x000fe40005800000 */
[----:B0-----:R-:W-:Y:S02]  /*4c30*/  FSEL R130, R111, RZ, !P5 ;  /* 0x000000ff6f827208 */ /* 0x001fe40006800000 */
[----:B------:R-:W0:Y:S01]  /*4c40*/  LDS R111, [R63+0x30] ;  /* 0x000030003f6f7984 */ /* 0x000e220000000800 */
[----:B------:R-:W-:Y:S01]  /*4c50*/  ISETP.GE.U32.AND P4, PT, R112, UR33, PT ;  /* 0x0000002170007c0c */ /* 0x000fe2000bf86070 */
[----:B------:R-:W-:Y:S01]  /*4c60*/  FFMA.FTZ R113, R135, R117, R116 ;  /* 0x0000007587717223 */ /* 0x000fe20000010074 */
[----:B------:R-:W-:Y:S01]  /*4c70*/  FSEL R131, R131, 1, !P5 ;  /* 0x3f80000083837808 */ /* 0x000fe20006800000 */
[----:B------:R-:W-:Y:S01]  /*4c80*/  FMUL.FTZ R112, R5, R60 ;  /* 0x0000003c05707220 */ /* 0x000fe20000410000 */
[----:B------:R-:W-:-:S02]  /*4c90*/  ISETP.GE.U32.AND P5, PT, R110, UR33, PT ;  /* 0x000000216e007c0c */ /* 0x000fc4000bfa6070 */
[----:B------:R-:W0:Y:S01]  /*4ca0*/  LDS R110, [R64+0x34] ;  /* 0x00003400406e7984 */ /* 0x000e220000000800 */
[----:B------:R1:W3:Y:S01]  /*4cb0*/  MUFU.EX2 R134, R112 ;  /* 0x0000007000867308 */ /* 0x0002e20000000800 */
[----:B------:R-:W-:Y:S02]  /*4cc0*/  FFMA.FTZ R114, R119, R113, R118 ;  /* 0x0000007177727223 */ /* 0x000fe40000010076 */
[----:B------:R-:W0:Y:S02]  /*4cd0*/  LDS R113, [R61+0x38] ;  /* 0x000038003d717984 */ /* 0x000e240000000800 */
[----:B------:R-:W-:Y:S01]  /*4ce0*/  FFMA.FTZ R114, R121, R114, R120 ;  /* 0x0000007279727223 */ /* 0x000fe20000010078 */
[----:B------:R-:W-:-:S03]  /*4cf0*/  FMUL.FTZ R137, R5, R50 ;  /* 0x0000003205897220 */ /* 0x000fc60000410000 */
[----:B------:R-:W-:Y:S01]  /*4d00*/  FFMA.FTZ R114, R123, R114, R122 ;  /* 0x000000727b727223 */ /* 0x000fe2000001007a */
[----:B------:R-:W-:Y:S01]  /*4d10*/  FMUL.FTZ R138, R5, R49 ;  /* 0x00000031058a7220 */ /* 0x000fe20000410000 */
[----:B-1----:R-:W-:Y:S01]  /*4d20*/  IADD3 R112, PT, PT, R93, 0xf, RZ ;  /* 0x0000000f5d707810 */ /* 0x002fe20007ffe0ff */
[----:B------:R-:W1:Y:S01]  /*4d30*/  MUFU.EX2 R137, R137 ;  /* 0x0000008900897308 */ /* 0x000e620000000800 */
[----:B------:R-:W-:Y:S01]  /*4d40*/  FFMA.FTZ R114, R125, R114, R124 ;  /* 0x000000727d727223 */ /* 0x000fe2000001007c */
[----:B---3--:R-:W-:Y:S01]  /*4d50*/  FSEL R134, R134, 1, !P3 ;  /* 0x3f80000086867808 */ /* 0x008fe20005800000 */
[----:B------:R-:W-:Y:S01]  /*4d60*/  FMUL.FTZ R139, R5, R48 ;  /* 0x00000030058b7220 */ /* 0x000fe20000410000 */
[----:B------:R-:W-:Y:S01]  /*4d70*/  ISETP.GE.U32.AND P3, PT, R112, UR33, PT ;  /* 0x0000002170007c0c */ /* 0x000fe2000bf66070 */
[----:B------:R-:W-:Y:S01]  /*4d80*/  FFMA.FTZ R114, R127, R114, R126 ;  /* 0x000000727f727223 */ /* 0x000fe2000001007e */
[----:B------:R-:W3:Y:S01]  /*4d90*/  MUFU.EX2 R138, R138 ;  /* 0x0000008a008a7308 */ /* 0x000ee20000000800 */
[----:B------:R-:W-:Y:S01]  /*4da0*/  FMUL.FTZ R112, R134, R117 ;  /* 0x0000007586707220 */ /* 0x000fe20000410000 */
[----:B------:R-:W-:Y:S01]  /*4db0*/  FMUL.FTZ R140, R5, R47 ;  /* 0x0000002f058c7220 */ /* 0x000fe20000410000 */
[----:B------:R-:W-:Y:S01]  /*4dc0*/  FFMA.FTZ R114, R129, R114, R128 ;  /* 0x0000007281727223 */ /* 0x000fe20000010080 */
[----:B------:R-:W3:Y:S01]  /*4dd0*/  MUFU.EX2 R139, R139 ;  /* 0x0000008b008b7308 */ /* 0x000ee20000000800 */
[----:B------:R-:W-:Y:S01]  /*4de0*/  FMUL.FTZ R112, R119, R112 ;  /* 0x0000007077707220 */ /* 0x000fe20000410000 */
[----:B------:R-:W-:Y:S01]  /*4df0*/  FMUL.FTZ R115, R18, R115 ;  /* 0x0000007312737220 */ /* 0x000fe20000410000 */
[----:B------:R-:W-:Y:S01]  /*4e00*/  FMUL.FTZ R141, R5, R46 ;  /* 0x0000002e058d7220 */ /* 0x000fe20000410000 */
[----:B------:R-:W-:Y:S01]  /*4e10*/  FFMA.FTZ R114, R131, R114, R130 ;  /* 0x0000007283727223 */ /* 0x000fe20000010082 */
[----:B------:R-:W-:Y:S01]  /*4e20*/  FMUL.FTZ R112, R121, R112 ;  /* 0x0000007079707220 */ /* 0x000fe20000410000 */
[----:B------:R-:W3:Y:S01]  /*4e30*/  MUFU.EX2 R140, R140 ;  /* 0x0000008c008c7308 */ /* 0x000ee20000000800 */
[----:B------:R-:W-:Y:S01]  /*4e40*/  FMUL.FTZ R108, R17, R108 ;  /* 0x0000006c116c7220 */ /* 0x000fe20000410000 */
[----:B------:R-:W-:Y:S01]  /*4e50*/  FMUL.FTZ R160, R5, R45 ;  /* 0x0000002d05a07220 */ /* 0x000fe20000410000 */
[----:B------:R-:W-:Y:S01]  /*4e60*/  FSEL R136, R115, RZ, !P2 ;  /* 0x000000ff73887208 */ /* 0x000fe20005000000 */
[----:B------:R-:W-:Y:S01]  /*4e70*/  FMUL.FTZ R112, R123, R112 ;  /* 0x000000707b707220 */ /* 0x000fe20000410000 */
[----:B-1----:R-:W-:Y:S01]  /*4e80*/  FSEL R137, R137, 1, !P2 ;  /* 0x3f80000089897808 */ /* 0x002fe20005000000 */
[----:B------:R-:W-:Y:S01]  /*4e90*/  FFMA.FTZ R114, R133, R114, R132 ;  /* 0x0000007285727223 */ /* 0x000fe20000010084 */
[----:B------:R-:W1:Y:S01]  /*4ea0*/  MUFU.EX2 R141, R141 ;  /* 0x0000008d008d7308 */ /* 0x000e620000000800 */
[----:B0-----:R-:W-:Y:S01]  /*4eb0*/  FMUL.FTZ R111, R16, R111 ;  /* 0x0000006f106f7220 */ /* 0x001fe20000410000 */
[----:B---3--:R-:W-:Y:S01]  /*4ec0*/  FSEL R138, R138, 1, !P1 ;  /* 0x3f8000008a8a7808 */ /* 0x008fe20004800000 */
[----:B------:R-:W-:Y:S01]  /*4ed0*/  FMUL.FTZ R112, R125, R112 ;  /* 0x000000707d707220 */ /* 0x000fe20000410000 */
[----:B------:R-:W-:Y:S01]  /*4ee0*/  FSEL R143, R108, RZ, !P1 ;  /* 0x000000ff6c8f7208 */ /* 0x000fe20004800000 */
[----:B------:R-:W-:Y:S01]  /*4ef0*/  FFMA.FTZ R114, R137, R114, R136 ;  /* 0x0000007289727223 */ /* 0x000fe20000010088 */
[----:B------:R-:W0:Y:S01]  /*4f00*/  MUFU.EX2 R160, R160 ;  /* 0x000000a000a07308 */ /* 0x000e220000000800 */
[----:B------:R-:W-:Y:S01]  /*4f10*/  FMUL.FTZ R110, R15, R110 ;  /* 0x0000006e0f6e7220 */ /* 0x000fe20000410000 */
        /* <DEDUP_REMOVED lines=10> */
[----:B-1----:R-:W-:Y:S01]  /*4fc0*/  FSEL R141, R141, 1, !P5 ;  /* 0x3f8000008d8d7808 */ /* 0x002fe20006800000 */
[----:B------:R-:W-:Y:S01]  /*4fd0*/  FMUL.FTZ R112, R131, R112 ;  /* 0x0000007083707220 */ /* 0x000fe20000410000 */
[----:B------:R-:W-:Y:S01]  /*4fe0*/  FSEL R144, R113, RZ, !P5 ;  /* 0x000000ff71907208 */ /* 0x000fe20006800000 */
[----:B------:R-:W-:Y:S01]  /*4ff0*/  FFMA.FTZ R114, R140, R114, R145 ;  /* 0x000000728c727223 */ /* 0x000fe20000010091 */
[----:B0-----:R-:W-:Y:S01]  /*5000*/  FSEL R160, R160, 1, !P3 ;  /* 0x3f800000a0a07808 */ /* 0x001fe20005800000 */
        /* <DEDUP_REMOVED lines=30> */
[----:B------:R-:W-:-:S03]  /*51f0*/  ISETP.GE.AND P1, PT, R162, 0x8, PT ;  /* 0x00000008a200780c */ /* 0x000fc60003f26270 */
[----:B----4-:R-:W-:Y:S01]  /*5200*/  STS [R92+0x1080], R107 ;  /* 0x0010806b5c007388 */ /* 0x010fe20000000800 */
[----:B------:R-:W3:Y:S03]  /*5210*/  S2UR UR18, SR_CgaCtaId ;  /* 0x00000000001279c3 */ /* 0x000ee60000008800 */
[----:B--2---:R-:W-:Y:S04]  /*5220*/  STS [R91+0x1100], R104 ;  /* 0x001100685b007388 */ /* 0x004fe80000000800 */
[----:B-----5:R-:W-:Y:S04]  /*5230*/  STS [R90+0x1180], R105 ;  /* 0x001180695a007388 */ /* 0x020fe80000000800 */
[----:B------:R2:W-:Y:S01]  /*5240*/  STS [R89+0x1200], R4 ;  /* 0x0012000459007388 */ /* 0x0005e20000000800 */
[----:B0-----:R-:W-:-:S03]  /*5250*/  FFMA.FTZ R111, R5, R111, R110 ;  /* 0x0000006f056f7223 */ /* 0x001fc6000001006e */
[----:B------:R-:W-:Y:S01]  /*5260*/  STS [R88+0x1280], R103 ;  /* 0x0012806758007388 */ /* 0x000fe20000000800 */
[----:B-1----:R-:W-:Y:S01]  /*5270*/  @P1 FMUL.FTZ R5, R5, R108 ;  /* 0x0000006c05051220 */ /* 0x002fe20000410000 */
[----:B--2---:R-:W-:Y:S02]  /*5280*/  FSEL R4, R110, R111, !P1 ;  /* 0x0000006f6e047208 */ /* 0x004fe40004800000 */
[----:B------:R-:W-:Y:S04]  /*5290*/  STS [R87+0x1300], R102 ;  /* 0x0013006657007388 */ /* 0x000fe80000000800 */
[----:B------:R-:W-:Y:S04]  /*52a0*/  STS [R86+0x1380], R109 ;  /* 0x0013806d56007388 */ /* 0x000fe80000000800 */
[----:B------:R-:W-:Y:S04]  /*52b0*/  STS [R85+0x1400], R106 ;  /* 0x0014006a55007388 */ /* 0x000fe80000000800 */
[----:B------:R-:W-:Y:S04]  /*52c0*/  SHFL.UP PT, R108, R5, 0x10, RZ ;  /* 0x06000000056c7989 */ /* 0x000fe800000e00ff */
[----:B------:R-:W0:Y:S01]  /*52d0*/  SHFL.UP PT, R106, R4, 0x10, RZ ;  /* 0x06000000046a7989 */ /* 0x000e2200000e00ff */
[----:B------:R-:W-:-:S02]  /*52e0*/  ISETP.NE.AND P0, PT, RZ, UR6, PT ;  /* 0x00000006ff007c0c */ /* 0x000fc4000bf05270 */
[----:B------:R-:W-:Y:S02]  /*52f0*/  LOP3.LUT R112, R97, 0x1f, RZ, 0xc0, !PT ;  /* 0x0000001f61707812 */ /* 0x000fe400078ec0ff */
[----:B------:R-:W-:Y:S01]  /*5300*/  ISETP.NE.AND P2, PT, R162, 0x1f, PT ;  /* 0x0000001fa200780c */ /* 0x000fe20003f45270 */
[----:B------:R1:W-:Y:S01]  /*5310*/  STS [R84+0x1480], R11 ;  /* 0x0014800b54007388 */ /* 0x0003e20000000800 */
[----:B------:R-:W-:Y:S01]  /*5320*/  ISETP.NE.OR P0, PT, R112, RZ, !P0 ;  /* 0x000000ff7000720c */ /* 0x000fe20004705670 */
[----:B------:R-:W-:Y:S02]  /*5330*/  UMOV UR11, 0x400 ;  /* 0x00000400000b7882 */ /* 0x000fe40000000000 */
[----:B------:R-:W-:Y:S01]  /*5340*/  STS [R83+0x1500], R100 ;  /* 0x0015006453007388 */ /* 0x000fe20000000800 */
[----:B---3--:R-:W-:Y:S01]  /*5350*/  ULEA UR11, UR18, UR11, 0x18 ;  /* 0x0000000b120b7291 */ /* 0x008fe2000f8ec0ff */
[----:B------:R-:W-:Y:S02]  /*5360*/  SHF.R.U32.HI R163, RZ, 0x5, R97 ;  /* 0x00000005ffa37819 */ /* 0x000fe40000011661 */
[----:B------:R-:W-:Y:S04]  /*5370*/  STS [R82+0x1580], R101 ;  /* 0x0015806552007388 */ /* 0x000fe80000000800 */
[----:B------:R2:W-:Y:S01]  /*5380*/  STS [R81+0x1600], R10 ;  /* 0x0016000a51007388 */ /* 0x0005e20000000800 */
[----:B-1----:R-:W-:-:S03]  /*5390*/  MOV R11, RZ ;  /* 0x000000ff000b7202 */ /* 0x002fc60000000f00 */
[----:B------:R0:W-:Y:S04]  /*53a0*/  STS [R80+0x1680], R13 ;  /* 0x0016800d50007388 */ /* 0x0001e80000000800 */
[----:B------:R1:W-:Y:S01]  /*53b0*/  STS [R79+0x1700], R12 ;  /* 0x0017000c4f007388 */ /* 0x0003e20000000800 */
[----:B--2---:R-:W-:-:S03]  /*53c0*/  IMAD.MOV.U32 R10, RZ, RZ, 0x3f800000 ;  /* 0x3f800000ff0a7424 */ /* 0x004fc600078e00ff */
[----:B------:R-:W-:Y:S01]  /*53d0*/  STS [R78+0x1780], R7 ;  /* 0x001780074e007388 */ /* 0x000fe20000000800 */
[----:B0-----:R-:W-:-:S03]  /*53e0*/  FFMA.FTZ R13, R5, R106, R4 ;  /* 0x0000006a050d7223 */ /* 0x001fc60000010004 */
[----:B------:R0:W-:Y:S01]  /*53f0*/  STS [R77+0x1800], R6 ;  /* 0x001800064d007388 */ /* 0x0001e20000000800 */
[----:B------:R-:W-:Y:S01]  /*5400*/  NOP ;  /* 0x0000000000007918 */ /* 0x000fe20000000000 */
[----:B-1----:R-:W-:Y:S02]  /*5410*/  FMUL.FTZ R12, R5, R108 ;  /* 0x0000006c050c7220 */ /* 0x002fe40000410000 */
[----:B------:R-:W-:Y:S01]  /*5420*/  LDS R101, [R75+0x1080] ;  /* 0x001080004b657984 */ /* 0x000fe20000000800 */
[----:B0-----:R-:W-:-:S03]  /*5430*/  @!P2 LEA R6, R163, UR11, 0x3 ;  /* 0x0000000ba306ac11 */ /* 0x001fc6000f8e18ff */
        /* <DEDUP_REMOVED lines=20> */
[----:B------:R-:W-:Y:S02]  /*5580*/  FSEL R165, R4, R13, !P1 ;  /* 0x0000000d04a57208 */ /* 0x000fe40004800000 */
        /* <DEDUP_REMOVED lines=25> */
.L_x_3394:
[----:B------:R-:W-:Y:S05]  /*5720*/  BSYNC.RECONVERGENT B0 ;  /* 0x0000000000007941 */ /* 0x000fea0003800200 */
.L_x_3393:
        /* <DEDUP_REMOVED lines=31> */
.L_x_3396:
[----:B------:R-:W-:Y:S05]  /*5920*/  BSYNC.RECONVERGENT B0 ;  /* 0x0000000000007941 */ /* 0x000fea0003800200 */
.L_x_3395:
[----:B------:R-:W-:Y:S01]  /*5930*/  ULEA UR19, UP0, UR10, UR19, 0x2 ;  /* 0x000000130a137291 */ /* 0x000fe2000f8010ff */
[----:B-1----:R-:W-:Y:S01]  /*5940*/  IMAD.U32 R5, RZ, RZ, UR28 ;  /* 0x0000001cff057e24 */ /* 0x002fe2000f8e00ff */
[----:B------:R-:W-:Y:S01]  /*5950*/  UIADD3 UR16, UPT, UPT, UR16, 0x1, URZ ;  /* 0x0000000110107890 */ /* 0x000fe2000fffe0ff */
[----:B------:R-:W-:Y:S01]  /*5960*/  MOV R7, UR32 ;  /* 0x0000002000077c02 */ /* 0x000fe20008000f00 */
[----:B------:R-:W-:Y:S01]  /*5970*/  UIADD3.X UR20, UPT, UPT, UR20, UR23, URZ, UP0, !UPT ;  /* 0x0000001714147290 */ /* 0x000fe200087fe4ff */
[----:B------:R-:W-:Y:S01]  /*5980*/  FFMA.FTZ R39, R104, R124, R39 ;  /* 0x0000007c68277223 */ /* 0x000fe20000010027 */
[----:B------:R-:W-:Y:S01]  /*5990*/  UISETP.NE.AND UP0, UPT, UR16, URZ, UPT ;  /* 0x000000ff1000728c */ /* 0x000fe2000bf05270 */
        /* <DEDUP_REMOVED lines=22> */
.L_x_3392:
[----:B------:R-:W-:Y:S01]  /*5b00*/  ISETP.NE.AND P0, PT, R97, RZ, PT ;  /* 0x000000ff6100720c */ /* 0x000fe20003f05270 */
[----:B------:R-:W-:Y:S01]  /*5b10*/  BAR.SYNC.DEFER_BLOCKING 0x0 ;  /* 0x0000000000007b1d */ /* 0x000fe20000010000 */
[----:B------:R-:W-:Y:S01]  /*5b20*/  USHF.L.U32 UR12, UR6, 0xa, URZ ;  /* 0x0000000a060c7899 */ /* 0x000fe200080006ff */
[C---:B------:R-:W-:Y:S01]  /*5b30*/  LOP3.LUT R6, R96.reuse, 0x20, RZ, 0xfc, !PT ;  /* 0x0000002060067812 */ /* 0x040fe200078efcff */
[----:B------:R-:W-:Y:S01]  /*5b40*/  UIADD3 UR26, UP0, UPT, UR26, 0x1000, URZ ;  /* 0x000010001a1a7890 */ /* 0x000fe2000ff1e0ff */
[----:B------:R-:W-:Y:S01]  /*5b50*/  LOP3.LUT R8, R96, 0x40, RZ, 0xfc, !PT ;  /* 0x0000004060087812 */ /* 0x000fe200078efcff */
[----:B------:R-:W-:Y:S01]  /*5b60*/  UIADD3 UR6, UPT, UPT, UR6, 0x1, URZ ;  /* 0x0000000106067890 */ /* 0x000fe2000fffe0ff */
[----:B------:R-:W1:Y:S01]  /*5b70*/  LDCU.64 UR18, c[0x0][0x478] ;  /* 0x00008f00ff1277ac */ /* 0x000e620008000a00 */
[----:B------:R-:W-:Y:S01]  /*5b80*/  MOV R3, UR12 ;  /* 0x0000000c00037c02 */ /* 0x000fe20008000f00 */
[----:B------:R-:W-:-:S04]  /*5b90*/  UIADD3.X UR27, UPT, UPT, URZ, UR27, URZ, UP0, !UPT ;  /* 0x0000001bff1b7290 */ /* 0x000fc800087fe4ff */
[----:B------:R-:W2:Y:S01]  /*5ba0*/  @!P0 LDC R0, c[0x0][0x388] ;  /* 0x0000e200ff008b82 */ /* 0x000ea20000000800 */
[----:B------:R-:W-:Y:S02]  /*5bb0*/  UIADD3 UR24, UP1, UPT, UR24, 0x1000, URZ ;  /* 0x0000100018187890 */ /* 0x000fe4000ff3e0ff */
[----:B------:R-:W-:Y:S02]  /*5bc0*/  UIADD3 UR34, UP2, UPT, UR34, 0x1000, URZ ;  /* 0x0000100022227890 */ /* 0x000fe4000ff5e0ff */
[----:B------:R-:W-:Y:S02]  /*5bd0*/  UIADD3 UR35, UP3, UPT, UR35, 0x1000, URZ ;  /* 0x0000100023237890 */ /* 0x000fe4000ff7e0ff */
[----:B------:R-:W-:Y:S02]  /*5be0*/  UIADD3.X UR25, UPT, UPT, URZ, UR25, URZ, UP1, !UPT ;  /* 0x00000019ff197290 */ /* 0x000fe40008ffe4ff */
        /* <DEDUP_REMOVED lines=38> */
[----:B------:R-:W-:-:S02]  /*5e50*/  IADD3 R0, P0, P1, R96, UR8, R3 ;  /* 0x0000000860007c10 */ /* 0x000fc4000f91e003 */
[----:B0-----:R-:W-:Y:S02]  /*5e60*/  LOP3.LUT R4, R96, 0x80, RZ, 0xfc, !PT ;  /* 0x0000008060047812 */ /* 0x001fe400078efcff */
[----:B------:R-:W-:Y:S02]  /*5e70*/  IADD3.X R3, PT, PT, RZ, UR17, RZ, P0, P1 ;  /* 0x00000011ff037c10 */ /* 0x000fe400087e24ff */
[----:B-1----:R-:W-:-:S04]  /*5e80*/  LEA R2, P0, R0, UR18, 0x2 ;  /* 0x0000001200027c11 */ /* 0x002fc8000f8010ff */
[----:B------:R-:W-:Y:S02]  /*5e90*/  LEA.HI.X R3, R0, UR19, R3, 0x2, P0 ;  /* 0x0000001300037c11 */ /* 0x000fe400080f1403 */
[C---:B------:R-:W-:Y:S01]  /*5ea0*/  LOP3.LUT R0, R96.reuse, 0xc0, RZ, 0xfc, !PT ;  /* 0x000000c060007812 */ /* 0x040fe200078efcff */
[----:B------:R-:W0:Y:S01]  /*5eb0*/  LDS R21, [UR11+0x1080] ;  /* 0x0010800bff157984 */ /* 0x000e220008000800 */
[----:B------:R-:W1:Y:S02]  /*5ec0*/  LDCU UR11, c[0x0][0x394] ;  /* 0x00007280ff0b77ac */ /* 0x000e640008000800 */
[----:B-1----:R-:W-:Y:S01]  /*5ed0*/  UISETP.NE.AND UP0, UPT, UR6, UR11, UPT ;  /* 0x0000000b0600728c */ /* 0x002fe2000bf05270 */
[-C--:B0-----:R-:W-:Y:S02]  /*5ee0*/  ISETP.GE.AND P3, PT, R96, R21.reuse, PT ;  /* 0x000000156000720c */ /* 0x081fe40003f66270 */
[----:B------:R-:W-:Y:S02]  /*5ef0*/  ISETP.GE.AND P4, PT, R6, R21, PT ;  /* 0x000000150600720c */ /* 0x000fe40003f86270 */
[----:B------:R-:W-:-:S02]  /*5f00*/  LOP3.LUT R6, R96, 0x60, RZ, 0xfc, !PT ;  /* 0x0000006060067812 */ /* 0x000fc400078efcff */
[-C--:B------:R-:W-:Y:S02]  /*5f10*/  ISETP.GE.AND P5, PT, R8, R21.reuse, PT ;  /* 0x000000150800720c */ /* 0x080fe40003fa6270 */
[-C--:B------:R-:W-:Y:S02]  /*5f20*/  ISETP.GE.AND P6, PT, R6, R21.reuse, PT ;  /* 0x000000150600720c */ /* 0x080fe40003fc6270 */
[-C--:B------:R-:W-:Y:S02]  /*5f30*/  ISETP.GE.AND P0, PT, R4, R21.reuse, PT ;  /* 0x000000150400720c */ /* 0x080fe40003f06270 */
[----:B------:R-:W-:Y:S01]  /*5f40*/  ISETP.GE.AND P2, PT, R0, R21, PT ;  /* 0x000000150000720c */ /* 0x000fe20003f46270 */
[----:B------:R0:W-:Y:S01]  /*5f50*/  @!P3 STG.E desc[UR30][R2.64], R5 ;  /* 0x000000050200b986 */ /* 0x0001e2000c10191e */
[C---:B------:R-:W-:Y:S02]  /*5f60*/  LOP3.LUT R8, R96.reuse, 0xa0, RZ, 0xfc, !PT ;  /* 0x000000a060087812 */ /* 0x040fe400078efcff */
[C---:B------:R-:W-:Y:S01]  /*5f70*/  LOP3.LUT R0, R96.reuse, 0xe0, RZ, 0xfc, !PT ;  /* 0x000000e060007812 */ /* 0x040fe200078efcff */
        /* <DEDUP_REMOVED lines=14> */
[C---:B------:R-:W-:Y:S01]  /*6060*/  LOP3.LUT R0, R96.reuse, 0x180, RZ, 0xfc, !PT ;  /* 0x0000018060007812 */ /* 0x040fe200078efcff */
[----:B------:R0:W-:Y:S01]  /*6070*/  @!P2 STG.E desc[UR30][R2.64+0x300], R11 ;  /* 0x0003000b0200a986 */ /* 0x0001e2000c10191e */
[----:B------:R-:W-:Y:S02]  /*6080*/  LOP3.LUT R4, R96, 0x1a0, RZ, 0xfc, !PT ;  /* 0x000001a060047812 */ /* 0x000fe400078efcff */
[-C--:B------:R-:W-:Y:S01]  /*6090*/  ISETP.GE.AND P5, PT, R6, R21.reuse, PT ;  /* 0x000000150600720c */ /* 0x080fe20003fa6270 */
        /* <DEDUP_REMOVED lines=15> */
.L_x_3399:
        /* <DEDUP_REMOVED lines=15> */
.L_x_5046:


//--------------------- .text._Z25selective_scan_fwd_kernelI32Selective_Scan_fwd_kernel_traitsILi64ELi16ELi1ELb0ELb1ELb1ELb1EffEEv13SSMParamsBase --------------------------
	.section	.text._Z25selective_scan_fwd_kernelI32Selective_Scan_fwd_kernel_traitsILi64ELi16ELi1ELb0ELb1ELb1ELb1EffEEv13SSMParamsBase,"ax",@progbits
	.align	128
        .global         _Z25selective_scan_fwd_kernelI32Selective_Scan_fwd_kernel_traitsILi64ELi16ELi1ELb0ELb1ELb1ELb1EffEEv13SSMParamsBase
        .type           _Z25selective_scan_fwd_kernelI32Selective_Scan_fwd_kernel_traitsILi64ELi16ELi1ELb0ELb1ELb1ELb1EffEEv13SSMParamsBase,@function
        .size           _Z25selective_scan_fwd_kernelI32Selective_Scan_fwd_kernel_traitsILi64ELi16ELi1ELb0ELb1ELb1ELb1EffEEv13SSMParamsBase,(.L_x_5047 - _Z25selective_scan_fwd_kernelI32Selective_Scan_fwd_kernel_traitsILi64ELi16ELi1ELb0ELb1ELb1ELb1EffEEv13SSMParamsBase)
        .other          _Z25selective_scan_fwd_kernelI32Selective_Scan_fwd_kernel_traitsILi64ELi16ELi1ELb0ELb1ELb1ELb1EffEEv13SSMParamsBase,@"STO_CUDA_ENTRY STV_DEFAULT"
_Z25selective_scan_fwd_kernelI32Selective_Scan_fwd_kernel_traitsILi64ELi16ELi1ELb0ELb1ELb1ELb1EffEEv13SSMParamsBase:
.text._Z25selective_scan_fwd_kernelI32Selective_Scan_fwd_kernel_traitsILi64ELi16ELi1ELb0ELb1ELb1ELb1EffEEv13SSMParamsBase:
[----:B------:R-:W-:Y:S01]  /*0000*/  LDC R1, c[0x0][0x37c] ;  /* 0x0000df00ff017b82 */ /* 0x000fe20000000800 */
[----:B------:R-:W0:Y:S07]  /*0010*/  LDCU.64 UR4, c[0x0][0x470] ;  /* 0x00008e00ff0477ac */ /* 0x000e2e0008000a00 */
[----:B------:R-:W1:Y:S01]  /*0020*/  S2UR UR26, SR_CTAID.Y ;  /* 0x00000000001a79c3 */ /* 0x000e620000002600 */
[----:B------:R-:W2:Y:S01]  /*0030*/  LDCU.64 UR24, c[0x0][0x358] ;  /* 0x00006b00ff1877ac */ /* 0x000ea20008000a00 */
[----:B------:R-:W3:Y:S01]  /*0040*/  LDCU UR33, c[0x0][0x398] ;  /* 0x00007300ff2177ac */ /* 0x000ee20008000800 */
[----:B------:R-:W4:Y:S05]  /*0050*/  LDCU.128 UR8, c[0x0][0x450] ;  /* 0x00008a00ff0877ac */ /* 0x000f2a0008000c00 */
[----:B------:R-:W2:Y:S01]  /*0060*/  S2UR UR27, SR_CTAID.X ;  /* 0x00000000001b79c3 */ /* 0x000ea20000002500 */
[----:B------:R-:W2:Y:S01]  /*0070*/  LDCU.128 UR16, c[0x0][0x3f0] ;  /* 0x00007e00ff1077ac */ /* 0x000ea20008000c00 */
[----:B0-----:R-:W-:Y:S01]  /*0080*/  UISETP.NE.U32.AND UP1, UPT, UR4, URZ, UPT ;  /* 0x000000ff0400728c */ /* 0x001fe2000bf25070 */
[----:B------:R-:W0:Y:S03]  /*0090*/  LDCU.128 UR12, c[0x0][0x400] ;  /* 0x00008000ff0c77ac */ /* 0x000e260008000c00 */
[----:B------:R-:W-:Y:S01]  /*00a0*/  UISETP.NE.AND.EX UP1, UPT, UR5, URZ, UPT, UP1 ;  /* 0x000000ff0500728c */ /* 0x000fe2000bf25310 */
[----:B---3--:R-:W-:Y:S01]  /*00b0*/  MOV R0, UR33 ;  /* 0x0000002100007c02 */ /* 0x008fe20008000f00 */
[----:B------:R-:W3:Y:S04]  /*00c0*/  LDCU UR32, c[0x0][0x394] ;  /* 0x00007280ff2077ac */ /* 0x000ee80008000800 */
        /* <DEDUP_REMOVED lines=18> */
[----:B-1----:R-:W1:Y:S02]  /*01f0*/  MUFU.RCP R0, R0 ;  /* 0x0000000000007308 */ /* 0x002e640000001000 */
[----:B-1----:R-:W-:-:S06]  /*0200*/  VIADD R6, R0, 0xffffffe ;  /* 0x0ffffffe00067836 */ /* 0x002fcc0000000000 */
[----:B------:R-:W1:Y:S01]  /*0210*/  F2I.FTZ.U32.TRUNC.NTZ R6, R6 ;  /* 0x0000000600067305 */ /* 0x000e62000021f000 */
[----:B--2---:R-:W-:Y:S02]  /*0220*/  IABS R3, UR26 ;  /* 0x0000001a00037c13 */ /* 0x004fe40008000000 */
[----:B-1----:R-:W-:Y:S02]  /*0230*/  R2UR UR5, R6 ;  /* 0x00000000060572ca */ /* 0x002fe400000e0000 */
[----:B------:R-:W-:Y:S01]  /*0240*/  R2UR UR28, R3 ;  /* 0x00000000031c72ca */ /* 0x000fe200000e0000 */
[----:B------:R-:W-:-:S10]  /*0250*/  UMOV UR4, URZ ;  /* 0x000000ff00047c82 */ /* 0x000fd40008000000 */
[----:B------:R-:W-:-:S04]  /*0260*/  UIADD3 UR22, UPT, UPT, URZ, -UR5, URZ ;  /* 0x80000005ff167290 */ /* 0x000fc8000fffe0ff */
[----:B------:R-:W-:-:S04]  /*0270*/  UIMAD UR22, UR22, UR29, URZ ;  /* 0x0000001d161672a4 */ /* 0x000fc8000f8e02ff */
[----:B------:R-:W-:Y:S02]  /*0280*/  UIMAD.WIDE.U32 UR22, UR5, UR22, UR4 ;  /* 0x00000016051672a5 */ /* 0x000fe4000f8e0004 */
[----:B------:R-:W-:Y:S02]  /*0290*/  UIMAD.WIDE.U32 UR10, UR27, UR16, URZ ;  /* 0x000000101b0a72a5 */ /* 0x000fe4000f8e00ff */
[----:B------:R-:W-:Y:S01]  /*02a0*/  UIMAD.WIDE.U32 UR22, UR23, UR28, URZ ;  /* 0x0000001c171672a5 */ /* 0x000fe2000f8e00ff */
[----:B------:R-:W1:Y:S03]  /*02b0*/  LDCU.128 UR4, c[0x0][0x460] ;  /* 0x00008c00ff0477ac */ /* 0x000e660008000c00 */
[----:B------:R-:W-:Y:S02]  /*02c0*/  UIADD3 UR16, UPT, UPT, -UR23, URZ, URZ ;  /* 0x000000ff17107290 */ /* 0x000fe4000fffe1ff */
[----:B0-----:R-:W-:-:S02]  /*02d0*/  UIMAD.WIDE.U32 UR20, UR27, UR12, URZ ;  /* 0x0000000c1b1472a5 */ /* 0x001fc4000f8e00ff */
[----:B------:R-:W-:Y:S02]  /*02e0*/  UIMAD UR16, UR29, UR16, UR28 ;  /* 0x000000101d1072a4 */ /* 0x000fe4000f8e021c */
[----:B------:R-:W-:Y:S02]  /*02f0*/  UIMAD UR13, UR27, UR13, UR21 ;  /* 0x0000000d1b0d72a4 */ /* 0x000fe4000f8e0215 */
[----:B------:R-:W-:Y:S02]  /*0300*/  UISETP.GT.U32.AND UP0, UPT, UR29, UR16, UPT ;  /* 0x000000101d00728c */ /* 0x000fe4000bf04070 */
[----:B------:R-:W-:Y:S01]  /*0310*/  UIMAD UR11, UR27, UR17, UR11 ;  /* 0x000000111b0b72a4 */ /* 0x000fe2000f8e020b */
[----:B------:R-:W-:Y:S01]  /*0320*/  UMOV UR12, UR20 ;  /* 0x00000014000c7c82 */ /* 0x000fe20008000000 */
[----:B---3--:R-:W-:Y:S02]  /*0330*/  UISETP.GE.AND UP3, UPT, UR32, 0x1, UPT ;  /* 0x000000012000788c */ /* 0x008fe4000bf66270 */
[----:B------:R-:W-:-:S02]  /*0340*/  UIMAD.WIDE.U32 UR12, UR26, UR14, UR12 ;  /* 0x0000000e1a0c72a5 */ /* 0x000fc4000f8e000c */
[----:B------:R-:W-:Y:S02]  /*0350*/  UIMAD.WIDE.U32 UR10, UR26, UR18, UR10 ;  /* 0x000000121a0a72a5 */ /* 0x000fe4000f8e000a */
[----:B------:R-:W-:Y:S02]  /*0360*/  UIMAD UR17, UR26, UR15, UR13 ;  /* 0x0000000f1a1172a4 */ /* 0x000fe4000f8e020d */
[----:B------:R-:W-:Y:S02]  /*0370*/  UIMAD UR19, UR26, UR19, UR11 ;  /* 0x000000131a1372a4 */ /* 0x000fe4000f8e020b */
[----:B-1----:R-:W-:Y:S02]  /*0380*/  ULEA UR13, UP1, UR10, UR4, 0x2 ;  /* 0x000000040a0d7291 */ /* 0x002fe4000f8210ff */
[----:B------:R-:W-:Y:S02]  /*0390*/  @!UP0 UIADD3 UR16, UPT, UPT, UR16, -UR29, URZ ;  /* 0x8000001d10108290 */ /* 0x000fe4000fffe0ff */
[----:B------:R-:W-:-:S02]  /*03a0*/  ULEA UR11, UP2, UR12, UR6, 0x2 ;  /* 0x000000060c0b7291 */ /* 0x000fc4000f8410ff */
[----:B------:R-:W-:Y:S02]  /*03b0*/  ULEA.HI.X UR22, UR10, UR5, UR19, 0x2, UP1 ;  /* 0x000000050a167291 */ /* 0x000fe400088f1413 */
[----:B------:R-:W-:Y:S02]  /*03c0*/  UISETP.GE.U32.AND UP1, UPT, UR16, UR29, UPT ;  /* 0x0000001d1000728c */ /* 0x000fe4000bf26070 */
[----:B------:R-:W-:Y:S01]  /*03d0*/  ULOP3.LUT UR4, UR26, UR33, URZ, 0x3c, !UPT ;  /* 0x000000211a047292 */ /* 0x000fe2000f8e3cff */
[----:B------:R-:W-:Y:S01]  /*03e0*/  PLOP3.LUT P2, PT, PT, PT, UP3, 0x80, 0x8 ;  /* 0x000000000008781c */ /* 0x000fe20003f4f038 */
[----:B------:R-:W-:Y:S02]  /*03f0*/  ULEA.HI.X UR17, UR12, UR7, UR17, 0x2, UP2 ;  /* 0x000000070c117291 */ /* 0x000fe400090f1411 */
[----:B------:R-:W-:Y:S02]  /*0400*/  UISETP.GE.AND UP2, UPT, UR4, URZ, UPT ;  /* 0x000000ff0400728c */ /* 0x000fe4000bf46270 */
[----:B------:R-:W-:-:S02]  /*0410*/  @!UP0 UIADD3 UR23, UPT, UPT, UR23, 0x1, URZ ;  /* 0x0000000117178890 */ /* 0x000fc4000fffe0ff */
[----:B----4-:R-:W-:Y:S02]  /*0420*/  UIMAD.WIDE.U32 UR14, UR27, UR30, URZ ;  /* 0x0000001e1b0e72a5 */ /* 0x010fe4000f8e00ff */
[----:B------:R-:W-:Y:S02]  /*0430*/  @UP1 UIADD3 UR23, UPT, UPT, UR23, 0x1, URZ ;  /* 0x0000000117171890 */ /* 0x000fe4000fffe0ff */
[----:B------:R-:W-:Y:S01]  /*0440*/  UIMAD UR7, UR27, UR31, UR15 ;  /* 0x0000001f1b0772a4 */ /* 0x000fe2000f8e020f */
[----:B------:R-:W0:Y:S01]  /*0450*/  LDCU.64 UR18, c[0x0][0x3b0] ;  /* 0x00007600ff1277ac */ /* 0x000e220008000a00 */
[----:B------:R-:W1:Y:S01]  /*0460*/  LDCU.64 UR28, c[0x0][0x3c8] ;  /* 0x00007900ff1c77ac */ /* 0x000e620008000a00 */
[----:B------:R-:W2:Y:S01]  /*0470*/  LDCU.64 UR20, c[0x0][0x3e8] ;  /* 0x00007d00ff1477ac */ /* 0x000ea20008000a00 */
[----:B------:R-:W-:Y:S02]  /*0480*/  UISETP.NE.AND UP0, UPT, UR33, URZ, UPT ;  /* 0x000000ff2100728c */ /* 0x000fe4000bf05270 */
[----:B------:R-:W-:Y:S01]  /*0490*/  @!UP2 UIADD3 UR23, UPT, UPT, -UR23, URZ, URZ ;  /* 0x000000ff1717a290 */ /* 0x000fe2000fffe1ff */
[----:B012---:R-:W-:Y:S11]  /*04a0*/  @!P2 EXIT ;  /* 0x000000000000a94d */ /* 0x007ff60003800000 */
[----:B------:R-:W0:Y:S01]  /*04b0*/  S2R R96, SR_TID.X ;  /* 0x0000000000607919 */ /* 0x000e220000002100 */
[----:B------:R-:W-:Y:S01]  /*04c0*/  @!UP0 ULOP3.LUT UR23, URZ, UR33, URZ, 0x33, !UPT ;  /* 0x00000021ff178292 */ /* 0x000fe2000f8e33ff */
[----:B------:R-:W1:Y:S03]  /*04d0*/  LDCU UR15, c[0x0][0x384] ;  /* 0x00007080ff0f77ac */ /* 0x000e660008000800 */
[----:B------:R-:W-:Y:S01]  /*04e0*/  USHF.R.S32.HI UR10, URZ, 0x1f, UR23 ;  /* 0x0000001fff0a7899 */ /* 0x000fe20008011417 */
[----:B------:R-:W-:Y:S01]  /*04f0*/  UMOV UR6, UR14 ;  /* 0x0000000e00067c82 */ /* 0x000fe20008000000 */
[----:B------:R-:W-:Y:S02]  /*0500*/  UIMAD.WIDE.U32 UR4, UR27, UR18, URZ ;  /* 0x000000121b0472a5 */ /* 0x000fe4000f8e00ff */
[----:B------:R-:W-:Y:S01]  /*0510*/  UIMAD UR12, UR10, UR20, URZ ;  /* 0x000000140a0c72a4 */ /* 0x000fe2000f8e02ff */
[----:B------:R-:W2:Y:S03]  /*0520*/  LDCU.64 UR30, c[0x0][0x448] ;  /* 0x00008900ff1e77ac */ /* 0x000ea60008000a00 */
[----:B------:R-:W-:-:S02]  /*0530*/  UIMAD UR12, UR23, UR21, UR12 ;  /* 0x00000015170c72a4 */ /* 0x000fc4000f8e020c */
[----:B------:R-:W-:Y:S02]  /*0540*/  UIMAD.WIDE.U32 UR6, UR23, UR20, UR6 ;  /* 0x00000014170672a5 */ /* 0x000fe4000f8e0006 */
[----:B------:R-:W-:Y:S02]  /*0550*/  UIMAD UR5, UR27, UR19, UR5 ;  /* 0x000000131b0572a4 */ /* 0x000fe4000f8e0205 */
[----:B------:R-:W-:Y:S02]  /*0560*/  ULEA UR19, UP0, UR6, UR8, 0x2 ;  /* 0x0000000806137291 */ /* 0x000fe4000f8010ff */
[----:B------:R-:W-:Y:S02]  /*0570*/  UIADD3 UR21, UPT, UPT, UR7, UR12, URZ ;  /* 0x0000000c07157290 */ /* 0x000fe4000fffe0ff */
[----:B------:R-:W-:Y:S01]  /*0580*/  UIMAD UR10, UR10, UR28, URZ ;  /* 0x0000001c0a0a72a4 */ /* 0x000fe2000f8e02ff */
[----:B------:R-:W3:Y:S01]  /*0590*/  LDCU UR12, c[0x0][0x38c] ;  /* 0x00007180ff0c77ac */ /* 0x000ee20008000800 */
[----:B0-----:R-:W-:Y:S01]  /*05a0*/  SHF.L.U32 R0, R96, 0x4, RZ ;  /* 0x0000000460007819 */ /* 0x001fe200000006ff */
[----:B------:R-:W-:-:S02]  /*05b0*/  ULEA.HI.X UR21, UR6, UR9, UR21, 0x2, UP0 ;  /* 0x0000000906157291 */ /* 0x000fc400080f1415 */
[----:B------:R-:W-:Y:S01]  /*05c0*/  UIMAD.WIDE.U32 UR6, UR23, UR28, UR4 ;  /* 0x0000001c170672a5 */ /* 0x000fe2000f8e0004 */
[----:B------:R-:W-:Y:S01]  /*05d0*/  LOP3.LUT R3, R0, 0x3e00, RZ, 0xc0, !PT ;  /* 0x00003e0000037812 */ /* 0x000fe200078ec0ff */
[----:B------:R-:W-:Y:S01]  /*05e0*/  UIMAD UR10, UR23, UR29, UR10 ;  /* 0x0000001d170a72a4 */ /* 0x000fe2000f8e020a */
[----:B------:R-:W-:Y:S01]  /*05f0*/  UMOV UR4, URZ ;  /* 0x000000ff00047c82 */ /* 0x000fe20008000000 */
[----:B------:R-:W-:Y:S01]  /*0600*/  UMOV UR5, URZ ;  /* 0x000000ff00057c82 */ /* 0x000fe20008000000 */
[----:B-----5:R-:W-:Y:S01]  /*0610*/  @P0 R2UR UR4, R2 ;  /* 0x00000000020402ca */ /* 0x020fe200000e0000 */
[----:B-1----:R-:W-:Y:S01]  /*0620*/  UIMAD UR8, UR27, UR15, UR26 ;  /* 0x0000000f1b0872a4 */ /* 0x002fe2000f8e021a */
[----:B------:R-:W-:Y:S01]  /*0630*/  @P1 R2UR UR5, R4 ;  /* 0x00000000040512ca */ /* 0x000fe200000e0000 */
[----:B--2---:R-:W-:Y:S01]  /*0640*/  ULEA UR18, UP0, UR6, UR30, 0x2 ;  /* 0x0000001e06127291 */ /* 0x004fe2000f8010ff */
[----:B------:R-:W-:Y:S01]  /*0650*/  LOP3.LUT R3, R3, 0x1f, R96, 0xf8, !PT ;  /* 0x0000001f03037812 */ /* 0x000fe200078ef860 */
[----:B------:R-:W-:-:S02]  /*0660*/  UIADD3 UR20, UPT, UPT, UR7, UR10, URZ ;  /* 0x0000000a07147290 */ /* 0x000fc4000fffe0ff */
[----:B------:R-:W-:Y:S02]  /*0670*/  UIMAD UR7, UR8, UR32, URZ ;  /* 0x00000020080772a4 */ /* 0x000fe4000f8e02ff */
[----:B------:R-:W-:Y:S01]  /*0680*/  IMAD.SHL.U32 R95, R3, 0x4, RZ ;  /* 0x00000004035f7824 */ /* 0x000fe200078e00ff */
[----:B------:R-:W-:Y:S02]  /*0690*/  ULEA.HI.X UR20, UR6, UR31, UR20, 0x2, UP0 ;  /* 0x0000001f06147291 */ /* 0x000fe400080f1414 */
[----:B---3--:R-:W-:Y:S01]  /*06a0*/  UIMAD UR7, UR7, UR12, URZ ;  /* 0x0000000c070772a4 */ /* 0x008fe2000f8e02ff */
[----:B------:R-:W-:Y:S01]  /*06b0*/  UMOV UR10, UR13 ;  /* 0x0000000d000a7c82 */ /* 0x000fe20008000000 */
[----:B------:R-:W-:Y:S01]  /*06c0*/  UMOV UR6, URZ ;  /* 0x000000ff00067c82 */ /* 0x000fe20008000000 */
[----:B------:R-:W-:-:S09]  /*06d0*/  UMOV UR16, UR22 ;  /* 0x0000001600107c82 */ /* 0x000fd20008000000 */
.L_x_3438:
[----:B------:R-:W0:Y:S01]  /*06e0*/  LDCU UR22, c[0x0][0x388] ;  /* 0x00007100ff1677ac */ /* 0x000e220008000800 */
        /* <DEDUP_REMOVED lines=9> */
[----:B------:R-:W-:Y:S02]  /*0780*/  CS2R R12, SRZ ;  /* 0x00000000000c7805 */ /* 0x000fe4000001ff00 */
[----:B------:R-:W-:Y:S01]  /*0790*/  CS2R R8, SRZ ;  /* 0x0000000000087805 */ /* 0x000fe2000001ff00 */
[----:B------:R-:W-:Y:S01]  /*07a0*/  IMAD.MOV.U32 R0, RZ, RZ, RZ ;  /* 0x000000ffff007224 */ /* 0x000fe200078e00ff */
[C---:B------:R-:W-:Y:S01]  /*07b0*/  LOP3.LUT R152, R24.reuse, 0xe0, RZ, 0xfc, !PT ;  /* 0x000000e018987812 */ /* 0x040fe200078efcff */
[C---:B------:R-:W-:Y:S01]  /*07c0*/  IMAD.SHL.U32 R95, R24.reuse, 0x4, RZ ;  /* 0x00000004185f7824 */ /* 0x040fe200078e00ff */
[----:B------:R-:W-:-:S02]  /*07d0*/  LOP3.LUT R151, R24, 0x100, RZ, 0xfc, !PT ;  /* 0x0000010018977812 */ /* 0x000fc400078efcff */
[----:B------:R-:W-:Y:S02]  /*07e0*/  CS2R R16, SRZ ;  /* 0x0000000000107805 */ /* 0x000fe4000001ff00 */
[C---:B------:R-:W-:Y:S01]  /*07f0*/  LOP3.LUT R153, R24.reuse, 0xc0, RZ, 0xfc, !PT ;  /* 0x000000c018997812 */ /* 0x040fe200078efcff */
        /* <DEDUP_REMOVED lines=8> */
[----:B------:R-:W-:Y:S02]  /*0880*/  ISETP.GE.AND P1, PT, R153, UR22, PT ;  /* 0x0000001699007c0c */ /* 0x000fe4000bf26270 */
[----:B------:R-:W-:Y:S02]  /*0890*/  LOP3.LUT R158, R24, 0x20, RZ, 0xfc, !PT ;  /* 0x00000020189e7812 */ /* 0x000fe400078efcff */
[----:B------:R-:W-:Y:S02]  /*08a0*/  ISETP.GE.AND P2, PT, R154, UR22, PT ;  /* 0x000000169a007c0c */ /* 0x000fe4000bf46270 */
[----:B------:R-:W-:-:S02]  /*08b0*/  LOP3.LUT R157, R24, 0x40, RZ, 0xfc, !PT ;  /* 0x00000040189d7812 */ /* 0x000fc400078efcff */
[----:B------:R-:W-:Y:S02]  /*08c0*/  ISETP.GE.AND P3, PT, R155, UR22, PT ;  /* 0x000000169b007c0c */ /* 0x000fe4000bf66270 */
[----:B------:R-:W-:Y:S02]  /*08d0*/  LOP3.LUT R156, R24, 0x60, RZ, 0xfc, !PT ;  /* 0x00000060189c7812 */ /* 0x000fe400078efcff */
[----:B------:R-:W-:Y:S02]  /*08e0*/  ISETP.GE.AND P6, PT, R158, UR22, PT ;  /* 0x000000169e007c0c */ /* 0x000fe4000bfc6270 */
[----:B------:R-:W-:Y:S02]  /*08f0*/  ISETP.GE.AND P5, PT, R157, UR22, PT ;  /* 0x000000169d007c0c */ /* 0x000fe4000bfa6270 */
[----:B------:R-:W-:Y:S02]  /*0900*/  ISETP.GE.AND P4, PT, R156, UR22, PT ;  /* 0x000000169c007c0c */ /* 0x000fe4000bf86270 */
[----:B------:R-:W-:-:S02]  /*0910*/  LOP3.LUT R150, R24, 0x120, RZ, 0xfc, !PT ;  /* 0x0000012018967812 */ /* 0x000fc400078efcff */
[----:B------:R-:W-:Y:S01]  /*0920*/  LOP3.LUT R149, R24, 0x140, RZ, 0xfc, !PT ;  /* 0x0000014018957812 */ /* 0x000fe200078efcff */
        /* <DEDUP_REMOVED lines=11> */
[----:B------:R-:W4:Y:S01]  /*09e0*/  @!P6 LDG.E R0, desc[UR24][R4.64+0x80] ;  /* 0x000080180400e981 */ /* 0x000f22000c1e1900 */
[----:B------:R-:W-:Y:S02]  /*09f0*/  ISETP.GE.AND P2, PT, R148, UR22, PT ;  /* 0x0000001694007c0c */ /* 0x000fe4000bf46270 */
[----:B------:R-:W-:Y:S01]  /*0a00*/  ISETP.GE.AND P3, PT, R147, UR22, PT ;  /* 0x0000001693007c0c */ /* 0x000fe2000bf66270 */
[----:B------:R-:W5:Y:S04]  /*0a10*/  @!P5 LDG.E R9, desc[UR24][R4.64+0x100] ;  /* 0x000100180409d981 */ /* 0x000f68000c1e1900 */
[----:B------:R-:W3:Y:S04]  /*0a20*/  @!P4 LDG.E R6, desc[UR24][R4.64+0x180] ;  /* 0x000180180406c981 */ /* 0x000ee8000c1e1900 */
[----:B------:R-:W3:Y:S01]  /*0a30*/  @!P0 LDG.E R15, desc[UR24][R4.64+0x400] ;  /* 0x00040018040f8981 */ /* 0x000ee2000c1e1900 */
[----:B------:R-:W-:-:S02]  /*0a40*/  ISETP.GE.AND P0, PT, R150, UR22, PT ;  /* 0x0000001696007c0c */ /* 0x000fc4000bf06270 */
[C---:B------:R-:W-:Y:S01]  /*0a50*/  LOP3.LUT R94, R24.reuse, 0x1c0, RZ, 0xfc, !PT ;  /* 0x000001c0185e7812 */ /* 0x040fe200078efcff */
[----:B------:R-:W3:Y:S01]  /*0a60*/  @!P1 LDG.E R17, desc[UR24][R4.64+0x500] ;  /* 0x0005001804119981 */ /* 0x000ee2000c1e1900 */
[----:B------:R-:W-:Y:S02]  /*0a70*/  LOP3.LUT R93, R24, 0x1e0, RZ, 0xfc, !PT ;  /* 0x000001e0185d7812 */ /* 0x000fe400078efcff */
[----:B------:R-:W-:Y:S01]  /*0a80*/  ISETP.GE.AND P4, PT, R146, UR22, PT ;  /* 0x0000001692007c0c */ /* 0x000fe2000bf86270 */
[----:B------:R-:W3:Y:S01]  /*0a90*/  @!P2 LDG.E R14, desc[UR24][R4.64+0x580] ;  /* 0x00058018040ea981 */ /* 0x000ee2000c1e1900 */
[----:B------:R-:W-:Y:S02]  /*0aa0*/  ISETP.GE.AND P5, PT, R94, UR22, PT ;  /* 0x000000165e007c0c */ /* 0x000fe4000bfa6270 */
        /* <DEDUP_REMOVED lines=87> */
[----:B------:R-:W-:Y:S01]  /*1020*/  ISETP.GE.AND P0, PT, R24, UR22, PT ;  /* 0x0000001618007c0c */ /* 0x000fe2000bf06270 */
[----:B------:R-:W-:Y:S01]  /*1030*/  IMAD.MOV.U32 R37, RZ, RZ, RZ ;  /* 0x000000ffff257224 */ /* 0x000fe200078e00ff */
[----:B------:R-:W-:-:S02]  /*1040*/  P2R R30, PR, RZ, 0x2 ;  /* 0x00000002ff1e7803 */ /* 0x000fc40000000000 */
[----:B------:R-:W-:Y:S01]  /*1050*/  ISETP.GE.AND P1, PT, R158, UR22, PT ;  /* 0x000000169e007c0c */ /* 0x000fe2000bf26270 */
[----:B--2---:R0:W-:Y:S04]  /*1060*/  STS [R92], R7 ;  /* 0x000000075c007388 */ /* 0x0041e80000000800 */
[----:B----4-:R-:W-:Y:S04]  /*1070*/  STS [R91+0x80], R0 ;  /* 0x000080005b007388 */ /* 0x010fe80000000800 */
[----:B-----5:R-:W-:Y:S04]  /*1080*/  STS [R90+0x100], R9 ;  /* 0x000100095a007388 */ /* 0x020fe80000000800 */
[----:B---3--:R-:W-:Y:S04]  /*1090*/  STS [R89+0x180], R6 ;  /* 0x0001800659007388 */ /* 0x008fe80000000800 */
        /* <DEDUP_REMOVED lines=8> */
[----:B-1----:R-:W-:-:S03]  /*1120*/  VIADD R11, R22, 0x4 ;  /* 0x00000004160b7836 */ /* 0x002fc60000000000 */
[----:B------:R-:W-:Y:S01]  /*1130*/  STS [R81+0x580], R14 ;  /* 0x0005800e51007388 */ /* 0x000fe20000000800 */
[C---:B--2---:R-:W-:Y:S01]  /*1140*/  VIADD R15, R22.reuse, 0x6 ;  /* 0x00000006160f7836 */ /* 0x044fe20000000000 */
[C---:B------:R-:W-:Y:S02]  /*1150*/  IADD3 R9, PT, PT, R22.reuse, 0x3, RZ ;  /* 0x0000000316097810 */ /* 0x040fe40007ffe0ff */
[----:B------:R1:W-:Y:S01]  /*1160*/  STS [R80+0x600], R19 ;  /* 0x0006001350007388 */ /* 0x0003e20000000800 */
[C---:B------:R-:W-:Y:S01]  /*1170*/  IADD3 R13, PT, PT, R22.reuse, 0x5, RZ ;  /* 0x00000005160d7810 */ /* 0x040fe20007ffe0ff */
[C---:B0-----:R-:W-:Y:S01]  /*1180*/  VIADD R17, R22.reuse, 0x8 ;  /* 0x0000000816117836 */ /* 0x041fe20000000000 */
[-C--:B------:R-:W-:Y:S02]  /*1190*/  LEA.HI.SX32 R7, R7, R22.reuse, 0x1b ;  /* 0x0000001607077211 */ /* 0x080fe400078fdaff */
[-C--:B------:R-:W-:Y:S01]  /*11a0*/  LEA.HI.SX32 R9, R9, R22.reuse, 0x1b ;  /* 0x0000001609097211 */ /* 0x080fe200078fdaff */
[----:B-1----:R-:W-:Y:S01]  /*11b0*/  VIADD R19, R22, 0xa ;  /* 0x0000000a16137836 */ /* 0x002fe20000000000 */
[----:B------:R-:W-:-:S02]  /*11c0*/  LEA.HI.SX32 R11, R11, R22, 0x1b ;  /* 0x000000160b0b7211 */ /* 0x000fc400078fdaff */
[-C--:B------:R-:W-:Y:S02]  /*11d0*/  LEA.HI.SX32 R13, R13, R22.reuse, 0x1b ;  /* 0x000000160d0d7211 */ /* 0x080fe400078fdaff */
[-C--:B------:R-:W-:Y:S02]  /*11e0*/  LEA.HI.SX32 R15, R15, R22.reuse, 0x1b ;  /* 0x000000160f0f7211 */ /* 0x080fe400078fdaff */
[-C--:B------:R-:W-:Y:S02]  /*11f0*/  LEA.HI.SX32 R17, R17, R22.reuse, 0x1b ;  /* 0x0000001611117211 */ /* 0x080fe400078fdaff */
[----:B------:R-:W-:Y:S01]  /*1200*/  LEA.HI.SX32 R19, R19, R22, 0x1b ;  /* 0x0000001613137211 */ /* 0x000fe200078fdaff */
[----:B------:R-:W-:Y:S01]  /*1210*/  STS [R79+0x680], R16 ;  /* 0x000680104f007388 */ /* 0x000fe20000000800 */
        /* <DEDUP_REMOVED lines=42> */
[----:B------:R-:W-:Y:S02]  /*14c0*/  ISETP.GE.AND P1, PT, R152, UR22, PT ;  /* 0x0000001698007c0c */ /* 0x000fe4000bf26270 */
[----:B------:R-:W-:-:S07]  /*14d0*/  CS2R R26, SRZ ;  /* 0x00000000001a7805 */ /* 0x000fce000001ff00 */
[----:B------:R-:W5:Y:S01]  /*14e0*/  @!P0 LDG.E R25, desc[UR24][R2.64+0x300] ;  /* 0x0003001802198981 */ /* 0x000f62000c1e1900 */
[----:B------:R-:W-:-:S03]  /*14f0*/  ISETP.GE.AND P0, PT, R151, UR22, PT ;  /* 0x0000001697007c0c */ /* 0x000fc6000bf06270 */
[----:B------:R-:W5:Y:S01]  /*1500*/  @!P1 LDG.E R26, desc[UR24][R2.64+0x380] ;  /* 0x00038018021a9981 */ /* 0x000f62000c1e1900 */
[----:B------:R-:W-:-:S09]  /*1510*/  ISETP.NE.AND P1, PT, R30, RZ, PT ;  /* 0x000000ff1e00720c */ /* 0x000fd20003f25270 */
[----:B------:R-:W5:Y:S01]  /*1520*/  @!P0 LDG.E R27, desc[UR24][R2.64+0x400] ;  /* 0x00040018021b8981 */ /* 0x000f62000c1e1900 */
[----:B------:R-:W-:Y:S02]  /*1530*/  ISETP.NE.AND P0, PT, R28, RZ, PT ;  /* 0x000000ff1c00720c */ /* 0x000fe40003f05270 */
[----:B------:R-:W-:Y:S02]  /*1540*/  CS2R R28, SRZ ;  /* 0x00000000001c7805 */ /* 0x000fe4000001ff00 */
        /* <DEDUP_REMOVED lines=91> */
.L_x_3401:
[----:B------:R-:W-:Y:S05]  /*1b00*/  BSYNC.RECONVERGENT B0 ;  /* 0x0000000000007941 */ /* 0x000fea0003800200 */
.L_x_3400:
        /* <DEDUP_REMOVED lines=34> */
.L_x_3403:
[----:B------:R-:W-:Y:S05]  /*1d30*/  BSYNC.RECONVERGENT B0 ;  /* 0x0000000000007941 */ /* 0x000fea0003800200 */
.L_x_3402:
        /* <DEDUP_REMOVED lines=36> */
.L_x_3405:
[----:B------:R-:W-:Y:S05]  /*1f80*/  BSYNC.RECONVERGENT B0 ;  /* 0x0000000000007941 */ /* 0x000fea0003800200 */
.L_x_3404:
        /* <DEDUP_REMOVED lines=34> */
.L_x_3407:
[----:B------:R-:W-:Y:S05]  /*21b0*/  BSYNC.RECONVERGENT B0 ;  /* 0x0000000000007941 */ /* 0x000fea0003800200 */
.L_x_3406:
        /* <DEDUP_REMOVED lines=36> */
.L_x_3409:
[----:B------:R-:W-:Y:S05]  /*2400*/  BSYNC.RECONVERGENT B0 ;  /* 0x0000000000007941 */ /* 0x000fea0003800200 */
.L_x_3408:
        /* <DEDUP_REMOVED lines=34> */
.L_x_3411:
[----:B------:R-:W-:Y:S05]  /*2630*/  BSYNC.RECONVERGENT B0 ;  /* 0x0000000000007941 */ /* 0x000fea0003800200 */
.L_x_3410:
        /* <DEDUP_REMOVED lines=36> */
.L_x_3413:
[----:B------:R-:W-:Y:S05]  /*2880*/  BSYNC.RECONVERGENT B0 ;  /* 0x0000000000007941 */ /* 0x000fea0003800200 */
.L_x_3412:
        /* <DEDUP_REMOVED lines=34> */
.L_x_3415:
[----:B------:R-:W-:Y:S05]  /*2ab0*/  BSYNC.RECONVERGENT B0 ;  /* 0x0000000000007941 */ /* 0x000fea0003800200 */
.L_x_3414:
        /* <DEDUP_REMOVED lines=36> */
.L_x_3417:
[----:B------:R-:W-:Y:S05]  /*2d00*/  BSYNC.RECONVERGENT B0 ;  /* 0x0000000000007941 */ /* 0x000fea0003800200 */
.L_x_3416:
        /* <DEDUP_REMOVED lines=34> */
.L_x_3419:
[----:B------:R-:W-:Y:S05]  /*2f30*/  BSYNC.RECONVERGENT B0 ;  /* 0x0000000000007941 */ /* 0x000fea0003800200 */
.L_x_3418:
        /* <DEDUP_REMOVED lines=39> */
.L_x_3421:
[----:B------:R-:W-:Y:S05]  /*31b0*/  BSYNC.RECONVERGENT B0 ;  /* 0x0000000000007941 */ /* 0x000fea0003800200 */
.L_x_3420:
        /* <DEDUP_REMOVED lines=32> */
.L_x_3423:
[----:B------:R-:W-:Y:S05]  /*33c0*/  BSYNC.RECONVERGENT B0 ;  /* 0x0000000000007941 */ /* 0x000fea0003800200 */
.L_x_3422:
        /* <DEDUP_REMOVED lines=32> */
.L_x_3425:
[----:B------:R-:W-:Y:S05]  /*35d0*/  BSYNC.RECONVERGENT B0 ;  /* 0x0000000000007941 */ /* 0x000fea0003800200 */
.L_x_3424:
        /* <DEDUP_REMOVED lines=32> */
.L_x_3427:
[----:B------:R-:W-:Y:S05]  /*37e0*/  BSYNC.RECONVERGENT B0 ;  /* 0x0000000000007941 */ /* 0x000fea0003800200 */
.L_x_3426:
        /* <DEDUP_REMOVED lines=32> */
.L_x_3429:
[----:B------:R-:W-:Y:S05]  /*39f0*/  BSYNC.RECONVERGENT B0 ;  /* 0x0000000000007941 */ /* 0x000fea0003800200 */
.L_x_3428:
        /* <DEDUP_REMOVED lines=32> */
.L_x_3431:
[----:B------:R-:W-:Y:S05]  /*3c00*/  BSYNC.RECONVERGENT B0 ;  /* 0x0000000000007941 */ /* 0x000fea0003800200 */
.L_x_3430:
        /* <DEDUP_REMOVED lines=21> */
[----:B------:R-:W-:Y:S01]  /*3d60*/  ISETP.GE.AND P0, PT, R24, UR22, PT ;  /* 0x0000001618007c0c */ /* 0x000fe2000bf06270 */
[----:B------:R-:W-:Y:S01]  /*3d70*/  FMUL.FTZ R28, R19, R60 ;  /* 0x0000003c131c7220 */ /* 0x000fe20000410000 */
[----:B------:R-:W-:Y:S01]  /*3d80*/  LOP3.LUT R145, R145, 0xfffffeff, RZ, 0xc0, !PT ;  /* 0xfffffeff91917812 */ /* 0x000fe200078ec0ff */
        /* <DEDUP_REMOVED lines=10> */
[----:B------:R-:W-:Y:S01]  /*3e30*/  @P0 LOP3.LUT R145, R145, 0x100, RZ, 0xfc, !PT ;  /* 0x0000010091910812 */ /* 0x000fe200078efcff */
[----:B------:R-:W-:Y:S01]  /*3e40*/  FMUL.FTZ R20, R11, R52 ;  /* 0x000000340b147220 */ /* 0x000fe20000410000 */
[----:B------:R-:W4:Y:S01]  /*3e50*/  LDCU.64 UR38, c[0x0][0x3c0] ;  /* 0x00007800ff2677ac */ /* 0x000f220008000a00 */
[----:B------:R-:W-:Y:S01]  /*3e60*/  IADD3 R2, P0, PT, R95, 0x400, RZ ;  /* 0x000004005f027810 */ /* 0x000fe20007f1e0ff */
[----:B------:R-:W-:Y:S01]  /*3e70*/  FMUL.FTZ R19, R8, R51 ;  /* 0x0000003308137220 */ /* 0x000fe20000410000 */
[----:B------:R-:W-:Y:S01]  /*3e80*/  FMUL.FTZ R18, R9, R50 ;  /* 0x0000003209127220 */ /* 0x000fe20000410000 */
[----:B0-----:R-:W-:Y:S01]  /*3e90*/  UIMAD.WIDE.U32 UR8, UR26, UR14, URZ ;  /* 0x0000000e1a0872a5 */ /* 0x001fe2000f8e00ff */
[C---:B------:R-:W-:Y:S01]  /*3ea0*/  IADD3 R101, P1, PT, R2.reuse, UR19, RZ ;  /* 0x0000001302657c10 */ /* 0x040fe2000ff3e0ff */
[----:B------:R-:W-:Y:S01]  /*3eb0*/  IMAD.X R3, RZ, RZ, RZ, P0 ;  /* 0x000000ffff037224 */ /* 0x000fe200000e06ff */
[----:B------:R-:W-:Y:S01]  /*3ec0*/  UISETP.LT.AND UP1, UPT, UR12, 0x1, UPT ;  /* 0x000000010c00788c */ /* 0x000fe2000bf21270 */
[----:B------:R-:W-:Y:S01]  /*3ed0*/  IADD3 R2, P2, PT, R2, UR18, RZ ;  /* 0x0000001202027c10 */ /* 0x000fe2000ff5e0ff */
[----:B------:R-:W-:Y:S01]  /*3ee0*/  UIMAD UR15, UR26, UR15, UR9 ;  /* 0x0000000f1a0f72a4 */ /* 0x000fe2000f8e0209 */
[----:B------:R-:W-:Y:S01]  /*3ef0*/  FMUL.FTZ R17, R6, R49 ;  /* 0x0000003106117220 */ /* 0x000fe20000410000 */
[----:B-1----:R-:W-:Y:S01]  /*3f00*/  ULEA UR13, UP0, UR8, UR28, 0x2 ;  /* 0x0000001c080d7291 */ /* 0x002fe2000f8010ff */
[----:B------:R-:W-:Y:S01]  /*3f10*/  IADD3.X R106, PT, PT, R3, UR21, RZ, P1, !PT ;  /* 0x00000015036a7c10 */ /* 0x000fe20008ffe4ff */
[----:B------:R-:W-:Y:S01]  /*3f20*/  FMUL.FTZ R16, R7, R48 ;  /* 0x0000003007107220 */ /* 0x000fe20000410000 */
[----:B------:R-:W-:Y:S01]  /*3f30*/  FMUL.FTZ R15, R4, R47 ;  /* 0x0000002f040f7220 */ /* 0x000fe20000410000 */
[----:B------:R-:W-:Y:S01]  /*3f40*/  ULEA.HI.X UR14, UR8, UR29, UR15, 0x2, UP0 ;  /* 0x0000001d080e7291 */ /* 0x000fe200080f140f */
[----:B------:R-:W-:Y:S01]  /*3f50*/  FMUL.FTZ R14, R5, R46 ;  /* 0x0000002e050e7220 */ /* 0x000fe20000410000 */
[----:B------:R-:W-:Y:S01]  /*3f60*/  USEL UR8, UR12, 0x1, !UP1 ;  /* 0x000000010c087887 */ /* 0x000fe2000c800000 */
[----:B------:R-:W-:Y:S01]  /*3f70*/  FMUL.FTZ R0, R0, R45 ;  /* 0x0000002d00007220 */ /* 0x000fe20000410000 */
[----:B------:R-:W-:Y:S01]  /*3f80*/  IADD3.X R3, PT, PT, R3, UR20, RZ, P2, !PT ;  /* 0x0000001403037c10 */ /* 0x000fe200097fe4ff */
[----:B------:R-:W-:-:S02]  /*3f90*/  UIMAD UR30, UR6, UR12, URZ ;  /* 0x0000000c061e72a4 */ /* 0x000fc4000f8e02ff */
[----:B------:R-:W-:Y:S01]  /*3fa0*/  UIADD3 UR9, UPT, UPT, UR23, 0x2120, URZ ;  /* 0x0000212017097890 */ /* 0x000fe2000fffe0ff */
[----:B------:R-:W0:Y:S01]  /*3fb0*/  LDCU.64 UR40, c[0x0][0x480] ;  /* 0x00009000ff2877ac */ /* 0x000e220008000a00 */
[----:B--2---:R-:W-:Y:S02]  /*3fc0*/  USHF.L.U64.HI UR29, UR34, 0x2, UR35 ;  /* 0x00000002221d7899 */ /* 0x004fe40008010223 */
[----:B---3--:R-:W-:Y:S02]  /*3fd0*/  USHF.L.U64.HI UR28, UR36, 0x2, UR37 ;  /* 0x00000002241c7899 */ /* 0x008fe40008010225 */
[----:B----4-:R-:W-:Y:S02]  /*3fe0*/  USHF.L.U64.HI UR15, UR38, 0x2, UR39 ;  /* 0x00000002260f7899 */ /* 0x010fe40008010227 */
[----:B------:R-:W-:-:S12]  /*3ff0*/  UIADD3 UR8, UPT, UPT, -UR8, URZ, URZ ;  /* 0x000000ff08087290 */ /* 0x000fd8000fffe1ff */
.L_x_3437:
[----:B------:R-:W-:Y:S02]  /*4000*/  ISETP.GE.AND P5, PT, R153, UR22, PT ;  /* 0x0000001699007c0c */ /* 0x000fe4000bfa6270 */
[----:B------:R-:W-:Y:S01]  /*4010*/  CS2R R12, SRZ ;  /* 0x00000000000c7805 */ /* 0x000fe2000001ff00 */
[----:B------:R-:W-:Y:S02]  /*4020*/  HFMA2 R99, -RZ, RZ, 0, 0 ;  /* 0x00000000ff637431 */ /* 0x000fe400000001ff */
[----:B------:R-:W-:Y:S01]  /*4030*/  IMAD.MOV.U32 R100, RZ, RZ, RZ ;  /* 0x000000ffff647224 */ /* 0x000fe200078e00ff */
[----:B------:R-:W-:Y:S02]  /*4040*/  CS2R R102, SRZ ;  /* 0x0000000000667805 */ /* 0x000fe4000001ff00 */
[----:B------:R-:W-:Y:S02]  /*4050*/  CS2R R104, SRZ ;  /* 0x0000000000687805 */ /* 0x000fe4000001ff00 */
[----:B------:R-:W-:-:S02]  /*4060*/  LOP3.LUT P6, RZ, R145, 0x100, RZ, 0xc0, !PT ;  /* 0x0000010091ff7812 */ /* 0x000fc400078cc0ff */
[----:B------:R-:W-:Y:S02]  /*4070*/  CS2R R6, SRZ ;  /* 0x0000000000067805 */ /* 0x000fe4000001ff00 */
[----:B------:R-:W-:Y:S02]  /*4080*/  ISETP.GE.AND P0, PT, R158, UR22, PT ;  /* 0x000000169e007c0c */ /* 0x000fe4000bf06270 */
[----:B------:R-:W-:Y:S02]  /*4090*/  CS2R R8, SRZ ;  /* 0x0000000000087805 */ /* 0x000fe4000001ff00 */
[----:B------:R-:W-:Y:S02]  /*40a0*/  ISETP.GE.AND P1, PT, R157, UR22, PT ;  /* 0x000000169d007c0c */ /* 0x000fe4000bf26270 */
[----:B0-----:R-:W-:Y:S02]  /*40b0*/  CS2R R10, SRZ ;  /* 0x00000000000a7805 */ /* 0x001fe4000001ff00 */
[----:B------:R-:W-:Y:S01]  /*40c0*/  ISETP.GE.AND P4, PT, R156, UR22, PT ;  /* 0x000000169c007c0c */ /* 0x000fe2000bf86270 */
[----:B------:R-:W2:Y:S01]  /*40d0*/  @!P5 LDG.E R13, desc[UR24][R2.64+-0x100] ;  /* 0xffff0018020dd981 */ /* 0x000ea2000c1e1900 */
[----:B------:R-:W-:Y:S01]  /*40e0*/  ISETP.GE.AND P5, PT, R152, UR22, PT ;  /* 0x0000001698007c0c */ /* 0x000fe2000bfa6270 */
[----:B------:R-:W-:Y:S01]  /*40f0*/  IMAD.MOV.U32 R108, RZ, RZ, RZ ;  /* 0x000000ffff6c7224 */ /* 0x000fe200078e00ff */
[----:B------:R-:W-:-:S02]  /*4100*/  ISETP.GE.AND P3, PT, R155, UR22, PT ;  /* 0x000000169b007c0c */ /* 0x000fc4000bf66270 */
[----:B------:R-:W-:Y:S01]  /*4110*/  ISETP.GE.AND P2, PT, R154, UR22, PT ;  /* 0x000000169a007c0c */ /* 0x000fe2000bf46270 */
[----:B------:R-:W3:Y:S01]  /*4120*/  @!P6 LDG.E R7, desc[UR24][R2.64+-0x400] ;  /* 0xfffc00180207e981 */ /* 0x000ee2000c1e1900 */
[----:B------:R-:W-:-:S03]  /*4130*/  MOV R107, RZ ;  /* 0x000000ff006b7202 */ /* 0x000fc60000000f00 */
[----:B------:R-:W4:Y:S04]  /*4140*/  @!P0 LDG.E R6, desc[UR24][R2.64+-0x380] ;  /* 0xfffc801802068981 */ /* 0x000f28000c1e1900 */
[----:B------:R-:W5:Y:S01]  /*4150*/  @!P5 LDG.E R12, desc[UR24][R2.64+-0x80] ;  /* 0xffff8018020cd981 */ /* 0x000f62000c1e1900 */
[----:B------:R-:W-:-:S03]  /*4160*/  ISETP.GE.AND P5, PT, R151, UR22, PT ;  /* 0x0000001697007c0c */ /* 0x000fc6000bfa6270 */
[----:B------:R-:W2:Y:S04]  /*4170*/  @!P1 LDG.E R9, desc[UR24][R2.64+-0x300] ;  /* 0xfffd001802099981 */ /* 0x000ea8000c1e1900 */
[----:B------:R-:W5:Y:S04]  /*4180*/  @!P4 LDG.E R8, desc[UR24][R2.64+-0x280] ;  /* 0xfffd80180208c981 */ /* 0x000f68000c1e1900 */
[----:B------:R-:W5:Y:S04]  /*4190*/  @!P3 LDG.E R11, desc[UR24][R2.64+-0x200] ;  /* 0xfffe0018020bb981 */ /* 0x000f68000c1e1900 */
[----:B------:R-:W5:Y:S01]  /*41a0*/  @!P5 LDG.E R99, desc[UR24][R2.64] ;  /* 0x000000180263d981 */ /* 0x000f62000c1e1900 */
[----:B------:R-:W-:-:S03]  /*41b0*/  ISETP.GE.AND P5, PT, R150, UR22, PT ;  /* 0x0000001696007c0c */ /* 0x000fc6000bfa6270 */
[----:B------:R-:W5:Y:S10]  /*41c0*/  @!P2 LDG.E R10, desc[UR24][R2.64+-0x180] ;  /* 0xfffe8018020aa981 */ /* 0x000f74000c1e1900 */
        /* <DEDUP_REMOVED lines=13> */
[----:B------:R-:W-:Y:S01]  /*42a0*/  IMAD.U32 R5, RZ, RZ, UR14 ;  /* 0x0000000eff057e24 */ /* 0x000fe2000f8e00ff */
[----:B------:R-:W-:-:S05]  /*42b0*/  MOV R4, UR13 ;  /* 0x0000000d00047c02 */ /* 0x000fca0008000f00 */
[----:B------:R1:W5:Y:S02]  /*42c0*/  LDG.E R5, desc[UR24][R4.64] ;  /* 0x0000001804057981 */ /* 0x000364000c1e1900 */
[----:B-1----:R-:W-:Y:S01]  /*42d0*/  IMAD.MOV.U32 R4, RZ, RZ, RZ ;  /* 0x000000ffff047224 */ /* 0x002fe200078e00ff */
[C---:B------:R-:W-:Y:S02]  /*42e0*/  IADD3 R115, PT, PT, R159.reuse, 0x4, RZ ;  /* 0x000000049f737810 */ /* 0x040fe40007ffe0ff */
[C---:B------:R-:W-:Y:S01]  /*42f0*/  IADD3 R111, PT, PT, R159.reuse, 0x1, RZ ;  /* 0x000000019f6f7810 */ /* 0x040fe20007ffe0ff */
[C---:B------:R-:W-:Y:S01]  /*4300*/  VIADD R116, R159.reuse, 0x3 ;  /* 0x000000039f747836 */ /* 0x040fe20000000000 */
[----:B------:R-:W-:Y:S01]  /*4310*/  IADD3 R110, PT, PT, R159, 0x2, RZ ;  /* 0x000000029f6e7810 */ /* 0x000fe20007ffe0ff */
[----:B---3--:R-:W-:Y:S04]  /*4320*/  STS [R92], R7 ;  /* 0x000000075c007388 */ /* 0x008fe80000000800 */
[----:B----4-:R-:W-:Y:S04]  /*4330*/  STS [R91+0x80], R6 ;  /* 0x000080065b007388 */ /* 0x010fe80000000800 */
[----:B--2---:R1:W-:Y:S04]  /*4340*/  STS [R90+0x100], R9 ;  /* 0x000100095a007388 */ /* 0x0043e80000000800 */
[----:B-----5:R2:W-:Y:S04]  /*4350*/  STS [R89+0x180], R8 ;  /* 0x0001800859007388 */ /* 0x0205e80000000800 */
[----:B------:R-:W-:Y:S01]  /*4360*/  STS [R88+0x200], R11 ;  /* 0x0002000b58007388 */ /* 0x000fe20000000800 */
[----:B-1----:R-:W-:-:S03]  /*4370*/  IMAD.MOV.U32 R9, RZ, RZ, R106 ;  /* 0x000000ffff097224 */ /* 0x002fc600078e006a */
[----:B------:R-:W-:Y:S04]  /*4380*/  STS [R87+0x280], R10 ;  /* 0x0002800a57007388 */ /* 0x000fe80000000800 */
[----:B------:R-:W-:Y:S04]  /*4390*/  STS [R86+0x300], R13 ;  /* 0x0003000d56007388 */ /* 0x000fe80000000800 */
[----:B------:R-:W-:Y:S01]  /*43a0*/  STS [R85+0x380], R12 ;  /* 0x0003800c55007388 */ /* 0x000fe20000000800 */
[----:B------:R-:W-:-:S03]  /*43b0*/  HFMA2 R106, -RZ, RZ, 0, 0 ;  /* 0x00000000ff6a7431 */ /* 0x000fc600000001ff */
[----:B------:R-:W-:Y:S01]  /*43c0*/  STS [R84+0x400], R99 ;  /* 0x0004006354007388 */ /* 0x000fe20000000800 */
[----:B--2---:R-:W-:-:S03]  /*43d0*/  MOV R8, R101 ;  /* 0x0000006500087202 */ /* 0x004fc60000000f00 */
[----:B------:R-:W-:Y:S01]  /*43e0*/  STS [R83+0x480], R100 ;  /* 0x0004806453007388 */ /* 0x000fe20000000800 */
[----:B------:R-:W-:-:S03]  /*43f0*/  IMAD.MOV.U32 R101, RZ, RZ, RZ ;  /* 0x000000ffff657224 */ /* 0x000fc600078e00ff */
[----:B------:R-:W-:Y:S04]  /*4400*/  STS [R82+0x500], R103 ;  /* 0x0005006752007388 */ /* 0x000fe80000000800 */
[----:B------:R1:W-:Y:S02]  /*4410*/  STS [R81+0x580], R102 ;  /* 0x0005806651007388 */ /* 0x0003e40000000800 */
[----:B-1----:R-:W-:Y:S02]  /*4420*/  CS2R R102, SRZ ;  /* 0x0000000000667805 */ /* 0x002fe4000001ff00 */
[----:B------:R-:W-:Y:S04]  /*4430*/  STS [R80+0x600], R105 ;  /* 0x0006006950007388 */ /* 0x000fe80000000800 */
[----:B------:R1:W-:Y:S04]  /*4440*/  STS [R79+0x680], R104 ;  /* 0x000680684f007388 */ /* 0x0003e80000000800 */
[----:B------:R2:W-:Y:S04]  /*4450*/  STS [R78+0x700], R107 ;  /* 0x0007006b4e007388 */ /* 0x0005e80000000800 */
[----:B------:R-:W-:Y:S01]  /*4460*/  STS [R77+0x780], R108 ;  /* 0x0007806c4d007388 */ /* 0x000fe20000000800 */
[----:B------:R-:W-:-:S03]  /*4470*/  NOP ;  /* 0x0000000000007918 */ /* 0x000fc60000000000 */
[----:B------:R-:W3:Y:S01]  /*4480*/  @!P0 LDG.E R106, desc[UR24][R8.64+-0x380] ;  /* 0xfffc8018086a8981 */ /* 0x000ee2000c1e1900 */
[----:B------:R-:W-:-:S03]  /*4490*/  LOP3.LUT P0, RZ, R145, 0x100, RZ, 0xc0, !PT ;  /* 0x0000010091ff7812 */ /* 0x000fc6000780c0ff */
[----:B------:R-:W4:Y:S01]  /*44a0*/  @!P4 LDG.E R102, desc[UR24][R8.64+-0x280] ;  /* 0xfffd80180866c981 */ /* 0x000f22000c1e1900 */
[----:B------:R-:W-:-:S03]  /*44b0*/  ISETP.GE.AND P4, PT, R153, UR22, PT ;  /* 0x0000001699007c0c */ /* 0x000fc6000bf86270 */
[----:B------:R-:W5:Y:S01]  /*44c0*/  @!P1 LDG.E R101, desc[UR24][R8.64+-0x300] ;  /* 0xfffd001808659981 */ /* 0x000f62000c1e1900 */
[----:B------:R-:W-:Y:S02]  /*44d0*/  ISETP.GE.AND P1, PT, R152, UR22, PT ;  /* 0x0000001698007c0c */ /* 0x000fe4000bf26270 */
[----:B-1----:R-:W-:Y:S02]  /*44e0*/  CS2R R104, SRZ ;  /* 0x0000000000687805 */ /* 0x002fe4000001ff00 */
[----:B------:R-:W-:Y:S01]  /*44f0*/  MOV R99, RZ ;  /* 0x000000ff00637202 */ /* 0x000fe20000000f00 */
[----:B------:R-:W4:Y:S04]  /*4500*/  @!P2 LDG.E R4, desc[UR24][R8.64+-0x180] ;  /* 0xfffe80180804a981 */ /* 0x000f28000c1e1900 */
[----:B------:R-:W3:Y:S01]  /*4510*/  @!P0 LDG.E R105, desc[UR24][R8.64+-0x400] ;  /* 0xfffc001808698981 */ /* 0x000ee2000c1e1900 */
[----:B------:R-:W-:-:S03]  /*4520*/  ISETP.GE.AND P0, PT, R149, UR22, PT ;  /* 0x0000001695007c0c */ /* 0x000fc6000bf06270 */
[----:B------:R-:W4:Y:S01]  /*4530*/  @!P4 LDG.E R103, desc[UR24][R8.64+-0x100] ;  /* 0xffff00180867c981 */ /* 0x000f22000c1e1900 */
[----:B------:R-:W-:-:S03]  /*4540*/  ISETP.GE.AND P4, PT, R151, UR22, PT ;  /* 0x0000001697007c0c */ /* 0x000fc6000bf86270 */
[----:B------:R-:W4:Y:S01]  /*4550*/  @!P1 LDG.E R104, desc[UR24][R8.64+-0x80] ;  /* 0xffff801808689981 */ /* 0x000f22000c1e1900 */
[----:B------:R-:W-:-:S03]  /*4560*/  ISETP.GE.AND P1, PT, R150, UR22, PT ;  /* 0x0000001696007c0c */ /* 0x000fc6000bf26270 */
[----:B------:R-:W4:Y:S01]  /*4570*/  @!P3 LDG.E R99, desc[UR24][R8.64+-0x200] ;  /* 0xfffe00180863b981 */ /* 0x000f22000c1e1900 */
[----:B--2---:R-:W-:-:S03]  /*4580*/  HFMA2 R107, -RZ, RZ, 0, 0 ;  /* 0x00000000ff6b7431 */ /* 0x004fc600000001ff */
[----:B------:R-:W1:Y:S01]  /*4590*/  LDS R108, [R76+0x4] ;  /* 0x000004004c6c7984 */ /* 0x000e620000000800 */
[----:B------:R-:W-:-:S03]  /*45a0*/  CS2R R10, SRZ ;  /* 0x00000000000a7805 */ /* 0x000fc6000001ff00 */
[----:B------:R-:W2:Y:S04]  /*45b0*/  LDS R109, [R73+0x8] ;  /* 0x00000800496d7984 */ /* 0x000ea80000000800 */
[----:B------:R-:W4:Y:S01]  /*45c0*/  @!P4 LDG.E R107, desc[UR24][R8.64] ;  /* 0x00000018086bc981 */ /* 0x000f22000c1e1900 */
[----:B------:R-:W-:-:S03]  /*45d0*/  ISETP.GE.AND P4, PT, R148, UR22, PT ;  /* 0x0000001694007c0c */ /* 0x000fc6000bf86270 */
[----:B------:R-:W4:Y:S01]  /*45e0*/  @!P1 LDG.E R10, desc[UR24][R8.64+0x80] ;  /* 0x00008018080a9981 */ /* 0x000f22000c1e1900 */
[----:B------:R-:W-:-:S03]  /*45f0*/  ISETP.GE.AND P1, PT, R147, UR22, PT ;  /* 0x0000001693007c0c */ /* 0x000fc6000bf26270 */
[----:B------:R-:W4:Y:S01]  /*4600*/  @!P0 LDG.E R11, desc[UR24][R8.64+0x100] ;  /* 0x00010018080b8981 */ /* 0x000f22000c1e1900 */
[----:B------:R-:W-:Y:S01]  /*4610*/  ISETP.GE.AND P0, PT, R146, UR22, PT ;  /* 0x0000001692007c0c */ /* 0x000fe2000bf06270 */
[----:B------:R-:W-:Y:S01]  /*4620*/  IMAD.MOV.U32 R100, RZ, RZ, RZ ;  /* 0x000000ffff647224 */ /* 0x000fe200078e00ff */
[----:B------:R-:W-:Y:S02]  /*4630*/  CS2R R12, SRZ ;  /* 0x00000000000c7805 */ /* 0x000fe4000001ff00 */
[----:B------:R-:W-:Y:S01]  /*4640*/  CS2R R6, SRZ ;  /* 0x0000000000067805 */ /* 0x000fe2000001ff00 */
[----:B------:R-:W-:Y:S01]  /*4650*/  FMUL.FTZ R5, R5, 1.4426950216293334961 ;  /* 0x3fb8aa3b05057820 */ /* 0x000fe20000410000 */
[----:B------:R-:W0:Y:S04]  /*4660*/  LDS R112, [R74+0xc] ;  /* 0x00000c004a707984 */ /* 0x000e280000000800 */
[----:B------:R-:W4:Y:S01]  /*4670*/  @!P4 LDG.E R100, desc[UR24][R8.64+0x180] ;  /* 0x000180180864c981 */ /* 0x000f22000c1e1900 */
[----:B------:R-:W-:-:S03]  /*4680*/  FMUL.FTZ R117, R5, R59 ;  /* 0x0000003b05757220 */ /* 0x000fc60000410000 */
[----:B------:R-:W4:Y:S04]  /*4690*/  @!P1 LDG.E R13, desc[UR24][R8.64+0x200] ;  /* 0x00020018080d9981 */ /* 0x000f28000c1e1900 */
[----:B------:R-:W4:Y:S04]  /*46a0*/  @!P0 LDG.E R12, desc[UR24][R8.64+0x280] ;  /* 0x00028018080c8981 */ /* 0x000f28000c1e1900 */
[----:B------:R-:W4:Y:S04]  /*46b0*/  @!P5 LDG.E R7, desc[UR24][R8.64+0x300] ;  /* 0x000300180807d981 */ /* 0x000f28000c1e1900 */
[----:B------:R-:W4:Y:S01]  /*46c0*/  @!P6 LDG.E R6, desc[UR24][R8.64+0x380] ;  /* 0x000380180806e981 */ /* 0x000f22000c1e1900 */
[----:B------:R-:W2:Y:S01]  /*46d0*/  MUFU.EX2 R117, R117 ;  /* 0x0000007500757308 */ /* 0x000ea20000000800 */
[----:B------:R-:W-:-:S02]  /*46e0*/  FMUL.FTZ R118, R5, R58 ;  /* 0x0000003a05767220 */ /* 0x000fc40000410000 */
[----:B------:R-:W0:Y:S01]  /*46f0*/  LDS R113, [R71+0x10] ;  /* 0x0000100047717984 */ /* 0x000e220000000800 */
[----:B------:R-:W-:-:S03]  /*4700*/  ISETP.GE.U32.AND P4, PT, R115, UR22, PT ;  /* 0x0000001673007c0c */ /* 0x000fc6000bf86070 */
[----:B------:R-:W2:Y:S01]  /*4710*/  MUFU.EX2 R118, R118 ;  /* 0x0000007600767308 */ /* 0x000ea20000000800 */
[----:B------:R-:W-:Y:S01]  /*4720*/  ISETP.GE.U32.AND P1, PT, R111, UR22, PT ;  /* 0x000000166f007c0c */ /* 0x000fe2000bf26070 */
[----:B------:R-:W0:Y:S01]  /*4730*/  LDS R114, [R72+0x14] ;  /* 0x0000140048727984 */ /* 0x000e220000000800 */
[----:B-1----:R-:W-:Y:S01]  /*4740*/  FMUL.FTZ R115, R27, R108 ;  /* 0x0000006c1b737220 */ /* 0x002fe20000410000 */
[C---:B------:R-:W-:Y:S02]  /*4750*/  IADD3 R111, PT, PT, R159.reuse, 0x5, RZ ;  /* 0x000000059f6f7810 */ /* 0x040fe40007ffe0ff */
[C---:B------:R-:W-:Y:S01]  /*4760*/  IADD3 R108, PT, PT, R159.reuse, 0x7, RZ ;  /* 0x000000079f6c7810 */ /* 0x040fe20007ffe0ff */
[----:B------:R-:W1:Y:S01]  /*4770*/  LDS R125, [R69+0x18] ;  /* 0x00001800457d7984 */ /* 0x000e620000000800 */
[----:B------:R-:W-:Y:S02]  /*4780*/  ISETP.GE.U32.AND P3, PT, R116, UR22, PT ;  /* 0x0000001674007c0c */ /* 0x000fe4000bf66070 */
[----:B------:R-:W-:Y:S01]  /*4790*/  ISETP.GE.U32.AND P2, PT, R110, UR22, PT ;  /* 0x000000166e007c0c */ /* 0x000fe2000bf46070 */
[----:B------:R-:W-:Y:S01]  /*47a0*/  VIADD R110, R159, 0x6 ;  /* 0x000000069f6e7836 */ /* 0x000fe20000000000 */
[----:B--2---:R-:W-:Y:S01]  /*47b0*/  FSEL R116, R117, 1, !P1 ;  /* 0x3f80000075747808 */ /* 0x004fe20004800000 */
[----:B------:R-:W-:Y:S01]  /*47c0*/  FMUL.FTZ R117, R26, R109 ;  /* 0x0000006d1a757220 */ /* 0x000fe20000410000 */
[----:B------:R-:W-:Y:S01]  /*47d0*/  ISETP.GE.U32.AND P5, PT, R111, UR22, PT ;  /* 0x000000166f007c0c */ /* 0x000fe2000bfa6070 */
[----:B------:R-:W-:Y:S01]  /*47e0*/  LDS R109, [R67+0x20] ;  /* 0x00002000436d7984 */ /* 0x000fe20000000800 */
[----:B------:R-:W-:-:S02]  /*47f0*/  FSEL R115, R115, RZ, !P1 ;  /* 0x000000ff73737208 */ /* 0x000fc40004800000 */
[----:B------:R-:W-:Y:S01]  /*4800*/  ISETP.GE.U32.AND P1, PT, R108, UR22, PT ;  /* 0x000000166c007c0c */ /* 0x000fe2000bf26070 */
[----:B------:R-:W-:Y:S01]  /*4810*/  LDS R143, [R62+0x3c] ;  /* 0x00003c003e8f7984 */ /* 0x000fe20000000800 */
[----:B------:R-:W-:-:S03]  /*4820*/  IADD3 R111, PT, PT, R159, 0x8, RZ ;  /* 0x000000089f6f7810 */ /* 0x000fc60007ffe0ff */
[----:B------:R-:W2:Y:S01]  /*4830*/  LDS R108, [R68+0x24] ;  /* 0x00002400446c7984 */ /* 0x000ea20000000800 */
[----:B------:R-:W-:Y:S02]  /*4840*/  ISETP.GE.U32.AND P0, PT, R110, UR22, PT ;  /* 0x000000166e007c0c */ /* 0x000fe4000bf06070 */
[----:B------:R-:W-:Y:S01]  /*4850*/  FSEL R117, R117, RZ, !P2 ;  /* 0x000000ff75757208 */ /* 0x000fe20005000000 */
[----:B------:R-:W2:Y:S01]  /*4860*/  LDS R110, [R70+0x1c] ;  /* 0x00001c00466e7984 */ /* 0x000ea20000000800 */
[----:B------:R-:W-:Y:S02]  /*4870*/  FSEL R118, R118, 1, !P2 ;  /* 0x3f80000076767808 */ /* 0x000fe40005000000 */
[----:B------:R-:W-:Y:S02]  /*4880*/  ISETP.GE.U32.AND P2, PT, R111, UR22, PT ;  /* 0x000000166f007c0c */ /* 0x000fe4000bf46070 */
[----:B------:R-:W2:Y:S01]  /*4890*/  LDS R111, [R75] ;  /* 0x000000004b6f7984 */ /* 0x000ea20000000800 */
[C---:B------:R-:W-:Y:S01]  /*48a0*/  FMUL.FTZ R119, R5.reuse, R57 ;  /* 0x0000003905777220 */ /* 0x040fe20000410000 */
[----:B------:R-:W-:-:S03]  /*48b0*/  FMUL.FTZ R122, R5, R56 ;  /* 0x00000038057a7220 */ /* 0x000fc60000410000 */
[----:B------:R1:W1:Y:S01]  /*48c0*/  MUFU.EX2 R120, R119 ;  /* 0x0000007700787308 */ /* 0x0002620000000800 */
[----:B------:R-:W-:-:S03]  /*48d0*/  FMUL.FTZ R123, R5, R55 ;  /* 0x00000037057b7220 */ /* 0x000fc60000410000 */
[----:B------:R-:W1:Y:S01]  /*48e0*/  MUFU.EX2 R122, R122 ;  /* 0x0000007a007a7308 */ /* 0x000e620000000800 */
[----:B0-----:R-:W-:Y:S01]  /*48f0*/  FMUL.FTZ R121, R25, R112 ;  /* 0x0000007019797220 */ /* 0x001fe20000410000 */
[----:B------:R-:W-:Y:S02]  /*4900*/  VIADD R112, R159, 0x9 ;  /* 0x000000099f707836 */ /* 0x000fe40000000000 */
[C---:B------:R-:W-:Y:S01]  /*4910*/  FMUL.FTZ R126, R5.reuse, R54 ;  /* 0x00000036057e7220 */ /* 0x040fe20000410000 */
[----:B------:R0:W0:Y:S01]  /*4920*/  MUFU.EX2 R124, R123 ;  /* 0x0000007b007c7308 */ /* 0x0000220000000800 */
[----:B------:R-:W-:Y:S01]  /*4930*/  FMUL.FTZ R131, R5, R51 ;  /* 0x0000003305837220 */ /* 0x000fe20000410000 */
[----:B-1----:R-:W-:Y:S01]  /*4940*/  FSEL R119, R121, RZ, !P3 ;  /* 0x000000ff79777208 */ /* 0x002fe20005800000 */
[----:B------:R-:W-:Y:S01]  /*4950*/  FMUL.FTZ R113, R24, R113 ;  /* 0x0000007118717220 */ /* 0x000fe20000410000 */
[----:B------:R-:W-:Y:S01]  /*4960*/  FSEL R120, R120, 1, !P3 ;  /* 0x3f80000078787808 */ /* 0x000fe20005800000 */
[----:B------:R-:W1:Y:S01]  /*4970*/  MUFU.EX2 R126, R126 ;  /* 0x0000007e007e7308 */ /* 0x000e620000000800 */
[----:B------:R-:W-:Y:S01]  /*4980*/  ISETP.GE.U32.AND P3, PT, R112, UR22, PT ;  /* 0x0000001670007c0c */ /* 0x000fe2000bf66070 */
[----:B------:R-:W-:Y:S01]  /*4990*/  FMUL.FTZ R127, R5, R53 ;  /* 0x00000035057f7220 */ /* 0x000fe20000410000 */
[----:B------:R-:W-:Y:S01]  /*49a0*/  IADD3 R112, PT, PT, R159, 0xa, RZ ;  /* 0x0000000a9f707810 */ /* 0x000fe20007ffe0ff */
[----:B------:R1:W1:Y:S01]  /*49b0*/  MUFU.EX2 R132, R131 ;  /* 0x0000008300847308 */ /* 0x0002620000000800 */
[----:B------:R-:W-:Y:S01]  /*49c0*/  FSEL R121, R113, RZ, !P4 ;  /* 0x000000ff71797208 */ /* 0x000fe20006000000 */
[----:B------:R-:W-:Y:S01]  /*49d0*/  FMUL.FTZ R114, R23, R114 ;  /* 0x0000007217727220 */ /* 0x000fe20000410000 */
[----:B------:R-:W-:Y:S01]  /*49e0*/  FSEL R122, R122, 1, !P4 ;  /* 0x3f8000007a7a7808 */ /* 0x000fe20006000000 */
[----:B------:R-:W-:Y:S01]  /*49f0*/  FMUL.FTZ R129, R5, R52 ;  /* 0x0000003405817220 */ /* 0x000fe20000410000 */
[----:B------:R-:W-:Y:S01]  /*4a00*/  ISETP.GE.U32.AND P4, PT, R112, UR22, PT ;  /* 0x0000001670007c0c */ /* 0x000fe2000bf86070 */
[----:B------:R1:W1:Y:S01]  /*4a10*/  MUFU.EX2 R128, R127 ;  /* 0x0000007f00807308 */ /* 0x0002620000000800 */
[----:B------:R-:W-:Y:S01]  /*4a20*/  IADD3 R112, PT, PT, R159, 0xb, RZ ;  /* 0x0000000b9f707810 */ /* 0x000fe20007ffe0ff */
[----:B------:R-:W-:Y:S01]  /*4a30*/  FMUL.FTZ R125, R22, R125 ;  /* 0x0000007d167d7220 */ /* 0x000fe20000410000 */
[----:B0-----:R-:W-:Y:S01]  /*4a40*/  FSEL R123, R114, RZ, !P5 ;  /* 0x000000ff727b7208 */ /* 0x001fe20006800000 */
[----:B------:R0:W0:Y:S01]  /*4a50*/  MUFU.EX2 R130, R129 ;  /* 0x0000008100827308 */ /* 0x0000220000000800 */
[----:B------:R-:W-:Y:S01]  /*4a60*/  FSEL R124, R124, 1, !P5 ;  /* 0x3f8000007c7c7808 */ /* 0x000fe20006800000 */
[----:B--2---:R-:W-:Y:S01]  /*4a70*/  FMUL.FTZ R108, R19, R108 ;  /* 0x0000006c136c7220 */ /* 0x004fe20000410000 */
[----:B------:R-:W-:Y:S01]  /*4a80*/  ISETP.GE.U32.AND P5, PT, R112, UR22, PT ;  /* 0x0000001670007c0c */ /* 0x000fe2000bfa6070 */
[----:B------:R-:W-:Y:S01]  /*4a90*/  VIADD R112, R159, 0xc ;  /* 0x0000000c9f707836 */ /* 0x000fe20000000000 */
[----:B------:R-:W-:Y:S01]  /*4aa0*/  FSEL R125, R125, RZ, !P0 ;  /* 0x000000ff7d7d7208 */ /* 0x000fe20004000000 */
[----:B------:R-:W-:Y:S01]  /*4ab0*/  FMUL.FTZ R114, R21, R110 ;  /* 0x0000006e15727220 */ /* 0x000fe20000410000 */
[----:B-1----:R-:W-:Y:S01]  /*4ac0*/  FSEL R126, R126, 1, !P0 ;  /* 0x3f8000007e7e7808 */ /* 0x002fe20004000000 */
[----:B------:R-:W1:Y:S01]  /*4ad0*/  LDS R113, [R65+0x28] ;  /* 0x0000280041717984 */ /* 0x000e620000000800 */
[----:B------:R-:W-:Y:S01]  /*4ae0*/  ISETP.GE.U32.AND P0, PT, R112, UR22, PT ;  /* 0x0000001670007c0c */ /* 0x000fe2000bf06070 */
[----:B------:R-:W-:Y:S01]  /*4af0*/  FMUL.FTZ R111, R28, R111 ;  /* 0x0000006f1c6f7220 */ /* 0x000fe20000410000 */
[----:B------:R-:W-:Y:S01]  /*4b00*/  FSEL R131, R108, RZ, !P3 ;  /* 0x000000ff6c837208 */ /* 0x000fe20005800000 */
[----:B------:R-:W-:Y:S01]  /*4b10*/  FMUL.FTZ R112, R20, R109 ;  /* 0x0000006d14707220 */ /* 0x000fe20000410000 */
[----:B------:R-:W-:Y:S01]  /*4b20*/  FSEL R132, R132, 1, !P3 ;  /* 0x3f80000084847808 */ /* 0x000fe20005800000 */
[----:B------:R-:W2:Y:S01]  /*4b30*/  LDS R108, [R66+0x2c] ;  /* 0x00002c00426c7984 */ /* 0x000ea20000000800 */
[----:B------:R-:W-:-:S02]  /*4b40*/  IADD3 R110, PT, PT, R159, 0xd, RZ ;  /* 0x0000000d9f6e7810 */ /* 0x000fc40007ffe0ff */
[C---:B------:R-:W-:Y:S02]  /*4b50*/  ISETP.GE.U32.AND P3, PT, R159.reuse, UR22, PT ;  /* 0x000000169f007c0c */ /* 0x040fe4000bf66070 */
[----:B------:R-:W-:Y:S02]  /*4b60*/  IADD3 R109, PT, PT, R159, 0xe, RZ ;  /* 0x0000000e9f6d7810 */ /* 0x000fe40007ffe0ff */
[----:B------:R-:W-:Y:S02]  /*4b70*/  FSEL R127, R114, RZ, !P1 ;  /* 0x000000ff727f7208 */ /* 0x000fe40004800000 */
[----:B------:R-:W-:Y:S02]  /*4b80*/  FSEL R128, R128, 1, !P1 ;  /* 0x3f80000080807808 */ /* 0x000fe40004800000 */
[----:B------:R-:W-:Y:S01]  /*4b90*/  ISETP.GE.U32.AND P1, PT, R110, UR22, PT ;  /* 0x000000166e007c0c */ /* 0x000fe2000bf26070 */
[----:B------:R-:W-:Y:S01]  /*4ba0*/  FMUL.FTZ R110, R5, R60 ;  /* 0x0000003c056e7220 */ /* 0x000fe20000410000 */
[----:B------:R-:W-:-:S02]  /*4bb0*/  FSEL R134, R111, RZ, !P3 ;  /* 0x000000ff6f867208 */ /* 0x000fc40005800000 */
[----:B0-----:R-:W-:Y:S02]  /*4bc0*/  FSEL R129, R112, RZ, !P2 ;  /* 0x000000ff70817208 */ /* 0x001fe40005000000 */
[----:B------:R-:W-:Y:S02]  /*4bd0*/  FSEL R130, R130, 1, !P2 ;  /* 0x3f80000082827808 */ /* 0x000fe40005000000 */
[----:B------:R-:W-:Y:S02]  /*4be0*/  ISETP.GE.U32.AND P2, PT, R109, UR22, PT ;  /* 0x000000166d007c0c */ /* 0x000fe4000bf46070 */
[----:B------:R-:W0:Y:S01]  /*4bf0*/  LDS R109, [R63+0x30] ;  /* 0x000030003f6d7984 */ /* 0x000e220000000800 */
[----:B------:R-:W-:Y:S01]  /*4c00*/  FFMA.FTZ R111, R134, R116, R115 ;  /* 0x00000074866f7223 */ /* 0x000fe20000010073 */
[----:B------:R1:W2:Y:S03]  /*4c10*/  MUFU.EX2 R133, R110 ;  /* 0x0000006e00857308 */ /* 0x0002a60000000800 */
[----:B------:R-:W-:-:S02]  /*4c20*/  FFMA.FTZ R114, R118, R111, R117 ;  /* 0x0000006f76727223 */ /* 0x000fc40000010075 */
[----:B------:R-:W-:Y:S04]  /*4c30*/  LDS R111, [R61+0x38] ;  /* 0x000038003d6f7984 */ /* 0x000fe80000000800 */
[----:B-1----:R-:W1:Y:S01]  /*4c40*/  LDS R110, [R64+0x34] ;  /* 0x00003400406e7984 */ /* 0x002e620000000800 */
[----:B------:R-:W-:Y:S01]  /*4c50*/  FFMA.FTZ R114, R120, R114, R119 ;  /* 0x0000007278727223 */ /* 0x000fe20000010077 */
[----:B------:R-:W-:-:S03]  /*4c60*/  FMUL.FTZ R136, R5, R50 ;  /* 0x0000003205887220 */ /* 0x000fc60000410000 */
[----:B------:R-:W-:Y:S01]  /*4c70*/  FFMA.FTZ R114, R122, R114, R121 ;  /* 0x000000727a727223 */ /* 0x000fe20000010079 */
[----:B------:R-:W-:Y:S01]  /*4c80*/  FMUL.FTZ R137, R5, R49 ;  /* 0x0000003105897220 */ /* 0x000fe20000410000 */
[----:B--2---:R-:W-:Y:S01]  /*4c90*/  FSEL R133, R133, 1, !P3 ;  /* 0x3f80000085857808 */ /* 0x004fe20005800000 */
[----:B------:R-:W2:Y:S01]  /*4ca0*/  MUFU.EX2 R136, R136 ;  /* 0x0000008800887308 */ /* 0x000ea20000000800 */
[----:B------:R-:W-:Y:S01]  /*4cb0*/  FFMA.FTZ R114, R124, R114, R123 ;  /* 0x000000727c727223 */ /* 0x000fe2000001007b */
[C---:B------:R-:W-:Y:S01]  /*4cc0*/  FMUL.FTZ R138, R5.reuse, R48 ;  /* 0x00000030058a7220 */ /* 0x040fe20000410000 */
[C---:B------:R-:W-:Y:S01]  /*4cd0*/  FMUL.FTZ R139, R5.reuse, R47 ;  /* 0x0000002f058b7220 */ /* 0x040fe20000410000 */
[C---:B------:R-:W-:Y:S01]  /*4ce0*/  FMUL.FTZ R140, R5.reuse, R46 ;  /* 0x0000002e058c7220 */ /* 0x040fe20000410000 */
[----:B------:R-:W-:Y:S01]  /*4cf0*/  FMUL.FTZ R160, R5, R45 ;  /* 0x0000002d05a07220 */ /* 0x000fe20000410000 */
[----:B------:R-:W-:Y:S01]  /*4d00*/  FMUL.FTZ R5, R133, R116 ;  /* 0x0000007485057220 */ /* 0x000fe20000410000 */
[----:B------:R-:W-:Y:S01]  /*4d10*/  FFMA.FTZ R114, R126, R114, R125 ;  /* 0x000000727e727223 */ /* 0x000fe2000001007d */
[----:B------:R-:W0:Y:S02]  /*4d20*/  MUFU.EX2 R137, R137 ;  /* 0x0000008900897308 */ /* 0x000e240000000800 */
[----:B------:R-:W-:Y:S01]  /*4d30*/  FMUL.FTZ R5, R118, R5 ;  /* 0x0000000576057220 */ /* 0x000fe20000410000 */
[----:B------:R-:W-:Y:S01]  /*4d40*/  FFMA.FTZ R114, R128, R114, R127 ;  /* 0x0000007280727223 */ /* 0x000fe2000001007f */
[----:B------:R-:W0:Y:S01]  /*4d50*/  MUFU.EX2 R138, R138 ;  /* 0x0000008a008a7308 */ /* 0x000e220000000800 */
[----:B------:R-:W-:Y:S01]  /*4d60*/  FMUL.FTZ R113, R18, R113 ;  /* 0x0000007112717220 */ /* 0x000fe20000410000 */
[----:B------:R-:W-:Y:S01]  /*4d70*/  FMUL.FTZ R5, R120, R5 ;  /* 0x0000000578057220 */ /* 0x000fe20000410000 */
[----:B------:R-:W-:Y:S01]  /*4d80*/  FFMA.FTZ R114, R130, R114, R129 ;  /* 0x0000007282727223 */ /* 0x000fe20000010081 */
[----:B------:R-:W1:Y:S01]  /*4d90*/  MUFU.EX2 R139, R139 ;  /* 0x0000008b008b7308 */ /* 0x000e620000000800 */
[----:B------:R-:W-:Y:S01]  /*4da0*/  FMUL.FTZ R108, R17, R108 ;  /* 0x0000006c116c7220 */ /* 0x000fe20000410000 */
[----:B------:R-:W-:Y:S01]  /*4db0*/  FSEL R135, R113, RZ, !P4 ;  /* 0x000000ff71877208 */ /* 0x000fe20006000000 */
[----:B------:R-:W-:Y:S01]  /*4dc0*/  FMUL.FTZ R5, R122, R5 ;  /* 0x000000057a057220 */ /* 0x000fe20000410000 */
[----:B--2---:R-:W-:Y:S01]  /*4dd0*/  FSEL R136, R136, 1, !P4 ;  /* 0x3f80000088887808 */ /* 0x004fe20006000000 */
[----:B------:R-:W-:Y:S01]  /*4de0*/  FFMA.FTZ R114, R132, R114, R131 ;  /* 0x0000007284727223 */ /* 0x000fe20000010083 */
[----:B------:R-:W2:Y:S01]  /*4df0*/  MUFU.EX2 R140, R140 ;  /* 0x0000008c008c7308 */ /* 0x000ea20000000800 */
[----:B0-----:R-:W-:Y:S01]  /*4e00*/  FMUL.FTZ R109, R16, R109 ;  /* 0x0000006d106d7220 */ /* 0x001fe20000410000 */
[----:B------:R-:W-:Y:S01]  /*4e10*/  FSEL R137, R137, 1, !P5 ;  /* 0x3f80000089897808 */ /* 0x000fe20006800000 */
[----:B------:R-:W-:Y:S01]  /*4e20*/  FMUL.FTZ R5, R124, R5 ;  /* 0x000000057c057220 */ /* 0x000fe20000410000 */
[----:B------:R-:W-:Y:S01]  /*4e30*/  FSEL R142, R108, RZ, !P5 ;  /* 0x000000ff6c8e7208 */ /* 0x000fe20006800000 */
[----:B------:R-:W-:Y:S01]  /*4e40*/  FFMA.FTZ R114, R136, R114, R135 ;  /* 0x0000007288727223 */ /* 0x000fe20000010087 */
[----:B------:R-:W0:Y:S01]  /*4e50*/  MUFU.EX2 R160, R160 ;  /* 0x000000a000a07308 */ /* 0x000e220000000800 */
[----:B------:R-:W-:Y:S01]  /*4e60*/  FSEL R138, R138, 1, !P0 ;  /* 0x3f8000008a8a7808 */ /* 0x000fe20004000000 */
[----:B------:R-:W-:Y:S01]  /*4e70*/  FMUL.FTZ R5, R126, R5 ;  /* 0x000000057e057220 */ /* 0x000fe20000410000 */
[----:B------:R-:W-:Y:S01]  /*4e80*/  FSEL R141, R109, RZ, !P0 ;  /* 0x000000ff6d8d7208 */ /* 0x000fe20004000000 */
[----:B-1----:R-:W-:Y:S01]  /*4e90*/  FMUL.FTZ R110, R15, R110 ;  /* 0x0000006e0f6e7220 */ /* 0x002fe20000410000 */
[----:B------:R-:W-:Y:S01]  /*4ea0*/  FFMA.FTZ R114, R137, R114, R142 ;  /* 0x0000007289727223 */ /* 0x000fe2000001008e */
[----:B------:R-:W-:-:S02]  /*4eb0*/  VIADD R112, R159, 0xf ;  /* 0x0000000f9f707836 */ /* 0x000fc40000000000 */
[----:B------:R-:W-:Y:S01]  /*4ec0*/  FMUL.FTZ R111, R14, R111 ;  /* 0x0000006f0e6f7220 */ /* 0x000fe20000410000 */
[----:B------:R-:W-:Y:S01]  /*4ed0*/  FSEL R139, R139, 1, !P1 ;  /* 0x3f8000008b8b7808 */ /* 0x000fe20004800000 */
[----:B------:R-:W-:Y:S01]  /*4ee0*/  FMUL.FTZ R5, R128, R5 ;  /* 0x0000000580057220 */ /* 0x000fe20000410000 */
[----:B------:R-:W-:Y:S01]  /*4ef0*/  FSEL R144, R110, RZ, !P1 ;  /* 0x000000ff6e907208 */ /* 0x000fe20004800000 */
[----:B------:R-:W-:Y:S01]  /*4f00*/  FFMA.FTZ R114, R138, R114, R141 ;  /* 0x000000728a727223 */ /* 0x000fe2000001008d */
[----:B------:R-:W-:Y:S01]  /*4f10*/  FMUL.FTZ R161, R0, R143 ;  /* 0x0000008f00a17220 */ /* 0x000fe20000410000 */
[----:B------:R-:W-:Y:S01]  /*4f20*/  ISETP.GE.U32.AND P3, PT, R112, UR22, PT ;  /* 0x0000001670007c0c */ /* 0x000fe2000bf66070 */
[----:B------:R-:W-:Y:S01]  /*4f30*/  FMUL.FTZ R5, R130, R5 ;  /* 0x0000000582057220 */ /* 0x000fe20000410000 */
[----:B--2---:R-:W-:Y:S01]  /*4f40*/  FSEL R140, R140, 1, !P2 ;  /* 0x3f8000008c8c7808 */ /* 0x004fe20005000000 */
[----:B------:R-:W-:Y:S01]  /*4f50*/  FFMA.FTZ R114, R139, R114, R144 ;  /* 0x000000728b727223 */ /* 0x000fe20000010090 */
[----:B------:R-:W-:Y:S01]  /*4f60*/  FSEL R143, R111, RZ, !P2 ;  /* 0x000000ff6f8f7208 */ /* 0x000fe20005000000 */
[----:B------:R-:W-:Y:S01]  /*4f70*/  FMUL.FTZ R5, R132, R5 ;  /* 0x0000000584057220 */ /* 0x000fe20000410000 */
[----:B0-----:R-:W-:-:S02]  /*4f80*/  FSEL R160, R160, 1, !P3 ;  /* 0x3f800000a0a07808 */ /* 0x001fc40005800000 */
[----:B------:R-:W-:Y:S01]  /*4f90*/  FSEL R161, R161, RZ, !P3 ;  /* 0x000000ffa1a17208 */ /* 0x000fe20005800000 */
[----:B------:R-:W-:Y:S01]  /*4fa0*/  FFMA.FTZ R114, R140, R114, R143 ;  /* 0x000000728c727223 */ /* 0x000fe2000001008f */
[----:B------:R-:W0:Y:S01]  /*4fb0*/  S2R R162, SR_LANEID ;  /* 0x0000000000a27919 */ /* 0x000e220000000000 */
[----:B------:R-:W-:Y:S02]  /*4fc0*/  FMUL.FTZ R108, R136, R5 ;  /* 0x00000005886c7220 */ /* 0x000fe40000410000 */
[----:B------:R-:W-:Y:S02]  /*4fd0*/  FFMA.FTZ R114, R160, R114, R161 ;  /* 0x00000072a0727223 */ /* 0x000fe400000100a1 */
[----:B------:R-:W-:-:S03]  /*4fe0*/  FMUL.FTZ R5, R137, R108 ;  /* 0x0000006c89057220 */ /* 0x000fc60000410000 */
[----:B------:R-:W1:Y:S01]  /*4ff0*/  SHFL.UP PT, R109, R114, 0x1, RZ ;  /* 0x04200000726d7989 */ /* 0x000e6200000e00ff */
[----:B------:R-:W-:-:S04]  /*5000*/  FMUL.FTZ R108, R138, R5 ;  /* 0x000000058a6c7220 */ /* 0x000fc80000410000 */
[----:B------:R-:W-:-:S04]  /*5010*/  FMUL.FTZ R5, R139, R108 ;  /* 0x0000006c8b057220 */ /* 0x000fc80000410000 */
[----:B------:R-:W-:-:S04]  /*5020*/  FMUL.FTZ R5, R140, R5 ;  /* 0x000000058c057220 */ /* 0x000fc80000410000 */
[----:B------:R-:W-:-:S05]  /*5030*/  FMUL.FTZ R5, R160, R5 ;  /* 0x00000005a0057220 */ /* 0x000fca0000410000 */
[----:B------:R-:W2:Y:S01]  /*5040*/  SHFL.UP PT, R108, R5, 0x1, RZ ;  /* 0x04200000056c7989 */ /* 0x000ea200000e00ff */
[----:B-1----:R-:W-:Y:S01]  /*5050*/  FFMA.FTZ R109, R5, R109, R114 ;  /* 0x0000006d056d7223 */ /* 0x002fe20000010072 */
[----:B0-----:R-:W-:-:S04]  /*5060*/  ISETP.GE.AND P0, PT, R162, 0x1, PT ;  /* 0x00000001a200780c */ /* 0x001fc80003f06270 */
[----:B------:R-:W-:-:S05]  /*5070*/  FSEL R110, R114, R109, !P0 ;  /* 0x0000006d726e7208 */ /* 0x000fca0004000000 */
[----:B------:R-:W0:Y:S04]  /*5080*/  SHFL.UP PT, R109, R110, 0x2, RZ ;  /* 0x044000006e6d7989 */ /* 0x000e2800000e00ff */
[----:B--2---:R-:W-:-:S05]  /*5090*/  @P0 FMUL.FTZ R5, R5, R108 ;  /* 0x0000006c05050220 */ /* 0x004fca0000410000 */
        /* <DEDUP_REMOVED lines=14> */
[----:B---3--:R-:W-:Y:S04]  /*5180*/  STS [R92+0x1080], R105 ;  /* 0x001080695c007388 */ /* 0x008fe80000000800 */
[----:B------:R-:W-:Y:S01]  /*5190*/  STS [R91+0x1100], R106 ;  /* 0x0011006a5b007388 */ /* 0x000fe20000000800 */
[----:B------:R-:W2:Y:S03]  /*51a0*/  S2UR UR12, SR_CgaCtaId ;  /* 0x00000000000c79c3 */ /* 0x000ea60000008800 */
[----:B-----5:R-:W-:Y:S04]  /*51b0*/  STS [R90+0x1180], R101 ;  /* 0x001180655a007388 */ /* 0x020fe80000000800 */
[----:B----4-:R-:W-:Y:S01]  /*51c0*/  STS [R89+0x1200], R102 ;  /* 0x0012006659007388 */ /* 0x010fe20000000800 */
[----:B0-----:R-:W-:-:S03]  /*51d0*/  FFMA.FTZ R109, R5, R109, R110 ;  /* 0x0000006d056d7223 */ /* 0x001fc6000001006e */
[----:B------:R-:W-:Y:S01]  /*51e0*/  STS [R88+0x1280], R99 ;  /* 0x0012806358007388 */ /* 0x000fe20000000800 */
[----:B-1----:R-:W-:-:S03]  /*51f0*/  @P1 FMUL.FTZ R5, R5, R108 ;  /* 0x0000006c05051220 */ /* 0x002fc60000410000 */
[----:B------:R0:W-:Y:S04]  /*5200*/  STS [R87+0x1300], R4 ;  /* 0x0013000457007388 */ /* 0x0001e80000000800 */
[----:B------:R-:W-:Y:S01]  /*5210*/  SHFL.UP PT, R106, R5, 0x10, RZ ;  /* 0x06000000056a7989 */ /* 0x000fe200000e00ff */
[----:B0-----:R-:W-:-:S05]  /*5220*/  FSEL R4, R110, R109, !P1 ;  /* 0x0000006d6e047208 */ /* 0x001fca0004800000 */
[----:B------:R-:W0:Y:S01]  /*5230*/  SHFL.UP PT, R105, R4, 0x10, RZ ;  /* 0x0600000004697989 */ /* 0x000e2200000e00ff */
[----:B------:R-:W-:Y:S02]  /*5240*/  ISETP.NE.AND P0, PT, RZ, UR6, PT ;  /* 0x00000006ff007c0c */ /* 0x000fe4000bf05270 */
[----:B------:R-:W-:Y:S02]  /*5250*/  LOP3.LUT R111, R96, 0x1f, RZ, 0xc0, !PT ;  /* 0x0000001f606f7812 */ /* 0x000fe400078ec0ff */
[----:B------:R-:W-:Y:S01]  /*5260*/  ISETP.NE.AND P2, PT, R162, 0x1f, PT ;  /* 0x0000001fa200780c */ /* 0x000fe20003f45270 */
[----:B------:R-:W-:Y:S01]  /*5270*/  STS [R86+0x1380], R103 ;  /* 0x0013806756007388 */ /* 0x000fe20000000800 */
[----:B------:R-:W-:Y:S01]  /*5280*/  ISETP.NE.OR P0, PT, R111, RZ, !P0 ;  /* 0x000000ff6f00720c */ /* 0x000fe20004705670 */
[----:B------:R-:W-:Y:S02]  /*5290*/  UMOV UR23, 0x400 ;  /* 0x0000040000177882 */ /* 0x000fe40000000000 */
[----:B------:R-:W-:Y:S01]  /*52a0*/  STS [R85+0x1400], R104 ;  /* 0x0014006855007388 */ /* 0x000fe20000000800 */
[----:B--2---:R-:W-:-:S03]  /*52b0*/  ULEA UR23, UR12, UR23, 0x18 ;  /* 0x000000170c177291 */ /* 0x004fc6000f8ec0ff */
[----:B------:R-:W-:Y:S01]  /*52c0*/  STS [R84+0x1480], R107 ;  /* 0x0014806b54007388 */ /* 0x000fe20000000800 */
[----:B------:R-:W-:-:S03]  /*52d0*/  SHF.R.U32.HI R163, RZ, 0x5, R96 ;  /* 0x00000005ffa37819 */ /* 0x000fc60000011660 */
[----:B------:R1:W-:Y:S04]  /*52e0*/  STS [R83+0x1500], R10 ;  /* 0x0015000a53007388 */ /* 0x0003e80000000800 */
[----:B------:R2:W-:Y:S04]  /*52f0*/  STS [R82+0x1580], R11 ;  /* 0x0015800b52007388 */ /* 0x0005e80000000800 */
[----:B------:R-:W-:Y:S01]  /*5300*/  STS [R81+0x1600], R100 ;  /* 0x0016006451007388 */ /* 0x000fe20000000800 */
[----:B-1----:R-:W-:-:S03]  /*5310*/  MOV R10, 0x3f800000 ;  /* 0x3f800000000a7802 */ /* 0x002fc60000000f00 */
[----:B------:R0:W-:Y:S01]  /*5320*/  STS [R80+0x1680], R13 ;  /* 0x0016800d50007388 */ /* 0x0001e20000000800 */
[----:B--2---:R-:W-:-:S03]  /*5330*/  HFMA2 R11, -RZ, RZ, 0, 0 ;  /* 0x00000000ff0b7431 */ /* 0x004fc600000001ff */
[----:B------:R1:W-:Y:S04]  /*5340*/  STS [R79+0x1700], R12 ;  /* 0x0017000c4f007388 */ /* 0x0003e80000000800 */
        /* <DEDUP_REMOVED lines=53> */
.L_x_3434:
[----:B------:R-:W-:Y:S05]  /*56a0*/  BSYNC.RECONVERGENT B0 ;  /* 0x0000000000007941 */ /* 0x000fea0003800200 */
.L_x_3433:
        /* <DEDUP_REMOVED lines=31> */
.L_x_3436:
[----:B------:R-:W-:Y:S05]  /*58a0*/  BSYNC.RECONVERGENT B0 ;  /* 0x0000000000007941 */ /* 0x000fea0003800200 */
.L_x_3435:
[----:B------:R-:W-:Y:S01]  /*58b0*/  ULEA UR13, UP0, UR34, UR13, 0x2 ;  /* 0x0000000d220d7291 */ /* 0x000fe2000f8010ff */
[----:B------:R-:W-:Y:S01]  /*58c0*/  FFMA.FTZ R42, R101, R117, R42 ;  /* 0x00000075652a7223 */ /* 0x000fe2000001002a */
[----:B------:R-:W-:Y:S01]  /*58d0*/  UIADD3 UR8, UPT, UPT, UR8, 0x1, URZ ;  /* 0x0000000108087890 */ /* 0x000fe2000fffe0ff */
[----:B------:R-:W-:Y:S01]  /*58e0*/  IMAD.U32 R101, RZ, RZ, UR36 ;  /* 0x00000024ff657e24 */ /* 0x000fe2000f8e00ff */
[----:B------:R-:W-:Y:S01]  /*58f0*/  UIADD3.X UR14, UPT, UPT, UR14, UR29, URZ, UP0, !UPT ;  /* 0x0000001d0e0e7290 */ /* 0x000fe200087fe4ff */
[----:B-1----:R-:W-:Y:S01]  /*5900*/  MOV R5, UR38 ;  /* 0x0000002600057c02 */ /* 0x002fe20008000f00 */
[----:B------:R-:W-:Y:S01]  /*5910*/  UISETP.NE.AND UP0, UPT, UR8, URZ, UPT ;  /* 0x000000ff0800728c */ /* 0x000fe2000bf05270 */
        /* <DEDUP_REMOVED lines=22> */
.L_x_3432:
[----:B------:R-:W-:Y:S01]  /*5a80*/  BAR.SYNC.DEFER_BLOCKING 0x0 ;  /* 0x0000000000007b1d */ /* 0x000fe20000010000 */
[C---:B------:R-:W-:Y:S01]  /*5a90*/  ISETP.NE.AND P0, PT, R96.reuse, RZ, PT ;  /* 0x000000ff6000720c */ /* 0x040fe20003f05270 */
[----:B------:R-:W-:Y:S01]  /*5aa0*/  USHF.L.U32 UR8, UR6, 0xa, URZ ;  /* 0x0000000a06087899 */ /* 0x000fe200080006ff */
[----:B------:R-:W-:Y:S01]  /*5ab0*/  MOV R2, UR22 ;  /* 0x0000001600027c02 */ /* 0x000fe20008000f00 */
[----:B------:R-:W-:Y:S02]  /*5ac0*/  IMAD.SHL.U32 R0, R96, 0x10, RZ ;  /* 0x0000001060007824 */ /* 0x000fe400078e00ff */
[----:B------:R-:W1:Y:S03]  /*5ad0*/  LDCU.128 UR12, c[0x0][0x420] ;  /* 0x00008400ff0c77ac */ /* 0x000e660008000c00 */
[----:B------:R-:W-:Y:S01]  /*5ae0*/  LOP3.LUT R9, R0, 0x3e00, RZ, 0xc0, !PT ;  /* 0x00003e0000097812 */ /* 0x000fe200078ec0ff */
[----:B------:R-:W-:Y:S01]  /*5af0*/  UMOV UR9, URZ ;  /* 0x000000ff00097c82 */ /* 0x000fe20008000000 */
[----:B------:R-:W2:Y:S02]  /*5b00*/  LDCU.64 UR30, c[0x0][0x478] ;  /* 0x00008f00ff1e77ac */ /* 0x000ea40008000a00 */
[----:B------:R-:W-:-:S04]  /*5b10*/  LOP3.LUT R9, R9, 0x1f, R96, 0xf8, !PT ;  /* 0x0000001f09097812 */ /* 0x000fc800078ef860 */
        /* <DEDUP_REMOVED lines=16> */
[----:B------:R-:W1:Y:S01]  /*5c20*/  LDCU.128 UR12, c[0x0][0x410] ;  /* 0x00008200ff0c77ac */ /* 0x000e620008000c00 */
[----:B------:R-:W-:Y:S01]  /*5c30*/  STS [R71+0x10], R40 ;  /* 0x0000102847007388 */ /* 0x000fe20000000800 */
[C---:B------:R-:W-:Y:S02]  /*5c40*/  IADD3 R3, P3, PT, R9.reuse, UR28, RZ ;  /* 0x0000001c09037c10 */ /* 0x040fe4000ff7e0ff */
[----:B0-----:R-:W-:Y:S01]  /*5c50*/  LOP3.LUT R10, R9, 0x1a0, RZ, 0xfc, !PT ;  /* 0x000001a0090a7812 */ /* 0x001fe200078efcff */
[----:B------:R-:W-:Y:S01]  /*5c60*/  STS [R72+0x14], R39 ;  /* 0x0000142748007388 */ /* 0x000fe20000000800 */
[----:B------:R-:W-:-:S02]  /*5c70*/  IADD3.X R4, PT, PT, RZ, UR29, RZ, P3, !PT ;  /* 0x0000001dff047c10 */ /* 0x000fc40009ffe4ff */
[C---:B------:R-:W-:Y:S01]  /*5c80*/  LOP3.LUT R20, R9.reuse, 0xa0, RZ, 0xfc, !PT ;  /* 0x000000a009147812 */ /* 0x040fe200078efcff */
[----:B------:R-:W-:Y:S01]  /*5c90*/  STS [R69+0x18], R38 ;  /* 0x0000182645007388 */ /* 0x000fe20000000800 */
[C---:B------:R-:W-:Y:S02]  /*5ca0*/  LOP3.LUT R16, R9.reuse, 0x40, RZ, 0xfc, !PT ;  /* 0x0000004009107812 */ /* 0x040fe400078efcff */
[----:B------:R-:W-:Y:S01]  /*5cb0*/  LOP3.LUT R18, R9, 0x180, RZ, 0xfc, !PT ;  /* 0x0000018009127812 */ /* 0x000fe200078efcff */
[----:B------:R-:W-:Y:S04]  /*5cc0*/  STS [R70+0x1c], R37 ;  /* 0x00001c2546007388 */ /* 0x000fe80000000800 */
[----:B------:R-:W-:Y:S01]  /*5cd0*/  STS [R67+0x20], R36 ;  /* 0x0000202443007388 */ /* 0x000fe20000000800 */
[----:B-1----:R-:W-:-:S03]  /*5ce0*/  UIMAD.WIDE.U32 UR28, UR27, UR12, UR8 ;  /* 0x0000000c1b1c72a5 */ /* 0x002fc6000f8e0008 */
        /* <DEDUP_REMOVED lines=47> */
[----:B-1----:R-:W-:-:S03]  /*5fe0*/  LOP3.LUT R11, R9, 0x160, RZ, 0xfc, !PT ;  /* 0x00000160090b7812 */ /* 0x002fc600078efcff */
[----:B------:R-:W-:Y:S01]  /*5ff0*/  @!P4 STG.E desc[UR24][R2.64+0x480], R47 ;  /* 0x0004802f0200c986 */ /* 0x000fe2000c101918 */
[-C--:B------:R-:W-:Y:S02]  /*6000*/  ISETP.GE.AND P4, PT, R13, R93.reuse, PT ;  /* 0x0000005d0d00720c */ /* 0x080fe40003f86270 */
[----:B------:R-:W-:Y:S01]  /*6010*/  ISETP.GE.AND P5, PT, R11, R93, PT ;  /* 0x0000005d0b00720c */ /* 0x000fe20003fa6270 */
[----:B------:R1:W-:Y:S01]  /*6020*/  @!P1 STG.E desc[UR24][R2.64+0x180], R17 ;  /* 0x0001801102009986 */ /* 0x0003e2000c101918 */
[----:B--2---:R-:W-:-:S03]  /*6030*/  LOP3.LUT R19, R9, 0x100, RZ, 0xfc, !PT ;  /* 0x0000010009137812 */ /* 0x004fc600078efcff */
[----:B------:R-:W-:Y:S01]  /*6040*/  @!P2 STG.E desc[UR24][R2.64+0x200], R23 ;  /* 0x000200170200a986 */ /* 0x000fe2000c101918 */
[----:B------:R-:W-:-:S03]  /*6050*/  ISETP.GE.AND P2, PT, R18, R93, PT ;  /* 0x0000005d1200720c */ /* 0x000fc60003f46270 */
[----:B------:R-:W-:Y:S01]  /*6060*/  @!P3 STG.E desc[UR24][R2.64+0x500], R49 ;  /* 0x000500310200b986 */ /* 0x000fe2000c101918 */
[-C--:B------:R-:W-:Y:S02]  /*6070*/  ISETP.GE.AND P3, PT, R16, R93.reuse, PT ;  /* 0x0000005d1000720c */ /* 0x080fe40003f66270 */
[----:B-1----:R-:W-:Y:S01]  /*6080*/  LOP3.LUT R17, R9, 0x1e0, RZ, 0xfc, !PT ;  /* 0x000001e009117812 */ /* 0x002fe200078efcff */
[----:B------:R1:W-:Y:S01]  /*6090*/  @!P4 STG.E desc[UR24][R2.64+0x300], R27 ;  /* 0x0003001b0200c986 */ /* 0x0003e2000c101918 */
[-C--:B------:R-:W-:Y:S02]  /*60a0*/  ISETP.GE.AND P4, PT, R19, R93.reuse, PT ;  /* 0x0000005d1300720c */ /* 0x080fe40003f86270 */
[-C--:B------:R-:W-:Y:S01]  /*60b0*/  ISETP.GE.AND P1, PT, R17, R93.reuse, PT ;  /* 0x0000005d1100720c */ /* 0x080fe20003f26270 */
[----:B------:R-:W-:Y:S01]  /*60c0*/  @!P5 STG.E desc[UR24][R2.64+0x580], R51 ;  /* 0x000580330200d986 */ /* 0x000fe2000c101918 */
[----:B------:R-:W-:-:S03]  /*60d0*/  ISETP.GE.AND P5, PT, R20, R93, PT ;  /* 0x0000005d1400720c */ /* 0x000fc60003fa6270 */
[----:B------:R-:W-:Y:S01]  /*60e0*/  @!P6 STG.E desc[UR24][R2.64+0x680], R55 ;  /* 0x000680370200e986 */ /* 0x000fe2000c101918 */
[----:B------:R-:W-:-:S03]  /*60f0*/  IADD3 R5, P6, PT, R9, UR12, RZ ;  /* 0x0000000c09057c10 */ /* 0x000fc6000ffde0ff */
[----:B------:R-:W-:Y:S01]  /*6100*/  @!P3 STG.E desc[UR24][R2.64+0x100], R21 ;  /* 0x000100150200b986 */ /* 0x000fe2000c101918 */
[----:B------:R-:W-:Y:S02]  /*6110*/  IADD3.X R22, PT, PT, RZ, UR15, RZ, P6, !PT ;  /* 0x0000000fff167c10 */ /* 0x000fe4000b7fe4ff */
[----:B-1----:R-:W-:Y:S02]  /*6120*/  CS2R R26, SRZ ;  /* 0x00000000001a7805 */ /* 0x002fe4000001ff00 */
[----:B------:R-:W-:Y:S01]  /*6130*/  ISETP.GE.AND P3, PT, R8, UR22, PT ;  /* 0x0000001608007c0c */ /* 0x000fe2000bf66270 */
[----:B------:R-:W-:Y:S01]  /*6140*/  @!P4 STG.E desc[UR24][R2.64+0x400], R45 ;  /* 0x0004002d0200c986 */ /* 0x000fe2000c101918 */
[----:B0-----:R-:W-:-:S03]  /*6150*/  LEA R4, P6, R5, UR28, 0x2 ;  /* 0x0000001c05047c11 */ /* 0x001fc6000f8c10ff */
[----:B------:R-:W-:Y:S01]  /*6160*/  @!P2 STG.E desc[UR24][R2.64+0x600], R53 ;  /* 0x000600350200a986 */ /* 0x000fe2000c101918 */
[----:B------:R-:W-:Y:S01]  /*6170*/  ISETP.GE.AND P2, PT, R9, UR22, PT ;  /* 0x0000001609007c0c */ /* 0x000fe2000bf46270 */
[----:B------:R-:W-:Y:S01]  /*6180*/  HFMA2 R28, -RZ, RZ, 0, 0 ;  /* 0x00000000ff1c7431 */ /* 0x000fe200000001ff */
[----:B------:R-:W-:Y:S01]  /*6190*/  ISETP.GE.AND P4, PT, R16, UR22, PT ;  /* 0x0000001610007c0c */ /* 0x000fe2000bf86270 */
[----:B------:R0:W-:Y:S01]  /*61a0*/  @!P5 STG.E desc[UR24][R2.64+0x280], R25 ;  /* 0x000280190200d986 */ /* 0x0001e2000c101918 */
[----:B------:R-:W-:-:S03]  /*61b0*/  ISETP.GE.AND P5, PT, R15, UR22, PT ;  /* 0x000000160f007c0c */ /* 0x000fc6000bfa6270 */
[----:B------:R1:W-:Y:S01]  /*61c0*/  @!P1 STG.E desc[UR24][R2.64+0x780], R59 ;  /* 0x0007803b02009986 */ /* 0x0003e2000c101918 */
[----:B------:R-:W-:Y:S02]  /*61d0*/  LEA.HI.X R5, R5, UR29, R22, 0x2, P6 ;  /* 0x0000001d05057c11 */ /* 0x000fe4000b0f1416 */
[----:B------:R-:W-:Y:S02]  /*61e0*/  CS2R R22, SRZ ;  /* 0x0000000000167805 */ /* 0x000fe4000001ff00 */
[----:B------:R-:W-:Y:S01]  /*61f0*/  ISETP.GE.AND P6, PT, R14, UR22, PT ;  /* 0x000000160e007c0c */ /* 0x000fe2000bfc6270 */
[----:B------:R-:W-:Y:S01]  /*6200*/  BAR.SYNC.DEFER_BLOCKING 0x0 ;  /* 0x0000000000007b1d */ /* 0x000fe20000010000 */
[----:B------:R-:W-:Y:S02]  /*6210*/  ISETP.GE.AND P1, PT, R20, UR22, PT ;  /* 0x0000001614007c0c */ /* 0x000fe4000bf26270 */
[----:B0-----:R-:W-:Y:S01]  /*6220*/  CS2R R24, SRZ ;  /* 0x0000000000187805 */ /* 0x001fe2000001ff00 */
[----:B------:R-:W-:Y:S01]  /*6230*/  IMAD.MOV.U32 R21, RZ, RZ, RZ ;  /* 0x000000ffff157224 */ /* 0x000fe200078e00ff */
[----:B------:R-:W-:-:S02]  /*6240*/  CS2R R46, SRZ ;  /* 0x00000000002e7805 */ /* 0x000fc4000001ff00 */
[----:B------:R-:W-:Y:S02]  /*6250*/  CS2R R48, SRZ ;  /* 0x0000000000307805 */ /* 0x000fe4000001ff00 */
[----:B-1----:R-:W-:Y:S01]  /*6260*/  CS2R R2, SRZ ;  /* 0x0000000000027805 */ /* 0x002fe2000001ff00 */
[----:B------:R-:W-:Y:S01]  /*6270*/  IMAD.MOV.U32 R50, RZ, RZ, RZ ;  /* 0x000000ffff327224 */ /* 0x000fe200078e00ff */
[----:B------:R-:W0:Y:S01]  /*6280*/  LDCU.128 UR12, c[0x0][0x430] ;  /* 0x00008600ff0c77ac */ /* 0x000e220008000c00 */
        /* <DEDUP_REMOVED lines=20> */
[----:B------:R-:W-:Y:S01]  /*63d0*/  MOV R45, RZ ;  /* 0x000000ff002d7202 */ /* 0x000fe20000000f00 */
[----:B------:R-:W5:Y:S04]  /*63e0*/  @!P1 LDG.E R46, desc[UR24][R4.64+0x580] ;  /* 0x00058018042e9981 */ /* 0x000f68000c1e1900 */
[----:B------:R-:W5:Y:S04]  /*63f0*/  @!P2 LDG.E R47, desc[UR24][R4.64+0x600] ;  /* 0x00060018042fa981 */ /* 0x000f68000c1e1900 */
[----:B------:R-:W5:Y:S04]  /*6400*/  @!P6 LDG.E R45, desc[UR24][R4.64+0x500] ;  /* 0x00050018042de981 */ /* 0x000f68000c1e1900 */
[----:B------:R-:W5:Y:S04]  /*6410*/  @!P3 LDG.E R48, desc[UR24][R4.64+0x680] ;  /* 0x000680180430b981 */ /* 0x000f68000c1e1900 */
[----:B------:R-:W5:Y:S04]  /*6420*/  @!P4 LDG.E R49, desc[UR24][R4.64+0x700] ;  /* 0x000700180431c981 */ /* 0x000f68000c1e1900 */
[----:B------:R-:W5:Y:S01]  /*6430*/  @!P5 LDG.E R50, desc[UR24][R4.64+0x780] ;  /* 0x000780180432d981 */ /* 0x000f62000c1e1900 */
[----:B0-----:R-:W-:-:S04]  /*6440*/  UIMAD.WIDE.U32 UR8, UR27, UR12, UR8 ;  /* 0x0000000c1b0872a5 */ /* 0x001fc8000f8e0008 */
[----:B------:R-:W-:-:S04]  /*6450*/  UIMAD UR9, UR27, UR13, UR9 ;  /* 0x0000000d1b0972a4 */ /* 0x000fc8000f8e0209 */
[----:B------:R-:W-:-:S04]  /*6460*/  UIMAD.WIDE.U32 UR8, UR26, UR14, UR8 ;  /* 0x0000000e1a0872a5 */ /* 0x000fc8000f8e0008 */
[----:B------:R-:W-:Y:S01]  /*6470*/  UIMAD UR15, UR26, UR15, UR9 ;  /* 0x0000000f1a0f72a4 */ /* 0x000fe2000f8e0209 */
        /* <DEDUP_REMOVED lines=34> */
[----:B-1----:R-:W-:Y:S01]  /*66a0*/  FMUL.FTZ R50, R25, -1.4426950216293334961 ;  /* 0xbfb8aa3b19327820 */ /* 0x002fe20000410000 */
[----:B--2---:R-:W-:Y:S01]  /*66b0*/  FMUL.FTZ R54, R45, -1.4426950216293334961 ;  /* 0xbfb8aa3b2d367820 */ /* 0x004fe20000410000 */
[----:B---3--:R-:W-:-:S03]  /*66c0*/  FMUL.FTZ R51, R26, -1.4426950216293334961 ;  /* 0xbfb8aa3b1a337820 */ /* 0x008fc60000410000 */
[----:B------:R-:W0:Y:S04]  /*66d0*/  MUFU.EX2 R49, R49 ;  /* 0x0000003100317308 */ /* 0x000e280000000800 */
[----:B------:R-:W1:Y:S01]  /*66e0*/  MUFU.EX2 R50, R50 ;  /* 0x0000003200327308 */ /* 0x000e620000000800 */
[----:B----4-:R-:W-:Y:S01]  /*66f0*/  FMUL.FTZ R52, R27, -1.4426950216293334961 ;  /* 0xbfb8aa3b1b347820 */ /* 0x010fe20000410000 */
[----:B-----5:R-:W-:Y:S02]  /*6700*/  FMUL.FTZ R53, R28, -1.4426950216293334961 ;  /* 0xbfb8aa3b1c357820 */ /* 0x020fe40000410000 */
[----:B------:R-:W2:Y:S01]  /*6710*/  MUFU.EX2 R54, R54 ;  /* 0x0000003600367308 */ /* 0x000ea20000000800 */
[----:B------:R-:W-:-:S03]  /*6720*/  FMUL.FTZ R55, R46, -1.4426950216293334961 ;  /* 0xbfb8aa3b2e377820 */ /* 0x000fc60000410000 */
[----:B------:R-:W3:Y:S01]  /*6730*/  MUFU.EX2 R51, R51 ;  /* 0x0000003300337308 */ /* 0x000ee20000000800 */
[----:B------:R-:W-:Y:S01]  /*6740*/  FMUL.FTZ R56, R47, -1.4426950216293334961 ;  /* 0xbfb8aa3b2f387820 */ /* 0x000fe20000410000 */
[----:B------:R-:W-:Y:S01]  /*6750*/  FMUL.FTZ R57, R48, -1.4426950216293334961 ;  /* 0xbfb8aa3b30397820 */ /* 0x000fe20000410000 */
[----:B------:R-:W-:Y:S01]  /*6760*/  FMUL.FTZ R58, R23, -1.4426950216293334961 ;  /* 0xbfb8aa3b173a7820 */ /* 0x000fe20000410000 */
[----:B------:R-:W4:Y:S01]  /*6770*/  MUFU.EX2 R52, R52 ;  /* 0x0000003400347308 */ /* 0x000f220000000800 */
[----:B------:R-:W-:Y:S01]  /*6780*/  FMUL.FTZ R59, R22, -1.4426950216293334961 ;  /* 0xbfb8aa3b163b7820 */ /* 0x000fe20000410000 */
[----:B0-----:R-:W-:Y:S02]  /*6790*/  FADD.FTZ R49, R49, 1 ;  /* 0x3f80000031317421 */ /* 0x001fe40000010000 */
[----:B------:R-:W0:Y:S01]  /*67a0*/  MUFU.EX2 R53, R53 ;  /* 0x0000003500357308 */ /* 0x000e220000000800 */
[----:B------:R-:W-:Y:S01]  /*67b0*/  FMUL.FTZ R60, R21, -1.4426950216293334961 ;  /* 0xbfb8aa3b153c7820 */ /* 0x000fe20000410000 */
[----:B-1----:R-:W-:-:S02]  /*67c0*/  FADD.FTZ R50, R50, 1 ;  /* 0x3f80000032327421 */ /* 0x002fc40000010000 */
[----:B------:R-:W1:Y:S01]  /*67d0*/  MUFU.EX2 R55, R55 ;  /* 0x0000003700377308 */ /* 0x000e620000000800 */
[----:B------:R-:W-:Y:S01]  /*67e0*/  FMUL.FTZ R93, R5, -1.4426950216293334961 ;  /* 0xbfb8aa3b055d7820 */ /* 0x000fe20000410000 */
[----:B------:R-:W-:Y:S02]  /*67f0*/  FMUL.FTZ R94, R4, -1.4426950216293334961 ;  /* 0xbfb8aa3b045e7820 */ /* 0x000fe40000410000 */
[----:B------:R-:W5:Y:S01]  /*6800*/  MUFU.EX2 R56, R56 ;  /* 0x0000003800387308 */ /* 0x000f620000000800 */
[----:B------:R-:W-:Y:S01]  /*6810*/  FMUL.FTZ R99, R3, -1.4426950216293334961 ;  /* 0xbfb8aa3b03637820 */ /* 0x000fe20000410000 */
[----:B--2---:R-:W-:Y:S02]  /*6820*/  FADD.FTZ R54, R54, 1 ;  /* 0x3f80000036367421 */ /* 0x004fe40000010000 */
[----:B------:R-:W2:Y:S01]  /*6830*/  MUFU.EX2 R57, R57 ;  /* 0x0000003900397308 */ /* 0x000ea20000000800 */
[----:B------:R-:W-:-:S03]  /*6840*/  FMUL.FTZ R100, R2, -1.4426950216293334961 ;  /* 0xbfb8aa3b02647820 */ /* 0x000fc60000410000 */
[----:B------:R-:W2:Y:S01]  /*6850*/  MUFU.EX2 R58, R58 ;  /* 0x0000003a003a7308 */ /* 0x000ea20000000800 */
[----:B---3--:R-:W-:-:S03]  /*6860*/  FADD.FTZ R51, R51, 1 ;  /* 0x3f80000033337421 */ /* 0x008fc60000010000 */
[----:B------:R-:W3:Y:S04]  /*6870*/  MUFU.EX2 R59, R59 ;  /* 0x0000003b003b7308 */ /* 0x000ee80000000800 */
[----:B------:R-:W3:Y:S01]  /*6880*/  MUFU.RCP R49, R49 ;  /* 0x0000003100317308 */ /* 0x000ee20000001000 */
[----:B----4-:R-:W-:Y:S01]  /*6890*/  FADD.FTZ R52, R52, 1 ;  /* 0x3f80000034347421 */ /* 0x010fe20000010000 */
[----:B0-----:R-:W-:-:S06]  /*68a0*/  FADD.FTZ R53, R53, 1 ;  /* 0x3f80000035357421 */ /* 0x001fcc0000010000 */
[----:B------:R-:W0:Y:S04]  /*68b0*/  MUFU.EX2 R60, R60 ;  /* 0x0000003c003c7308 */ /* 0x000e280000000800 */
[----:B------:R-:W4:Y:S01]  /*68c0*/  MUFU.RCP R50, R50 ;  /* 0x0000003200327308 */ /* 0x000f220000001000 */
[----:B-1----:R-:W-:-:S07]  /*68d0*/  FADD.FTZ R55, R55, 1 ;  /* 0x3f80000037377421 */ /* 0x002fce0000010000 */
[----:B------:R-:W1:Y:S04]  /*68e0*/  MUFU.EX2 R93, R93 ;  /* 0x0000005d005d7308 */ /* 0x000e680000000800 */
[----:B------:R-:W4:Y:S04]  /*68f0*/  MUFU.EX2 R94, R94 ;  /* 0x0000005e005e7308 */ /* 0x000f280000000800 */
[----:B------:R-:W4:Y:S04]  /*6900*/  MUFU.EX2 R99, R99 ;  /* 0x0000006300637308 */ /* 0x000f280000000800 */
[----:B------:R-:W4:Y:S01]  /*6910*/  MUFU.RCP R54, R54 ;  /* 0x0000003600367308 */ /* 0x000f220000001000 */
[----:B-----5:R-:W-:Y:S01]  /*6920*/  FADD.FTZ R56, R56, 1 ;  /* 0x3f80000038387421 */ /* 0x020fe20000010000 */
[----:B--2---:R-:W-:-:S06]  /*6930*/  FADD.FTZ R57, R57, 1 ;  /* 0x3f80000039397421 */ /* 0x004fcc0000010000 */
[----:B------:R-:W2:Y:S04]  /*6940*/  MUFU.EX2 R100, R100 ;  /* 0x0000006400647308 */ /* 0x000ea80000000800 */
[----:B------:R-:W5:Y:S01]  /*6950*/  MUFU.RCP R51, R51 ;  /* 0x0000003300337308 */ /* 0x000f620000001000 */
[----:B------:R-:W-:Y:S01]  /*6960*/  FADD.FTZ R58, R58, 1 ;  /* 0x3f8000003a3a7421 */ /* 0x000fe20000010000 */
[----:B---3--:R-:W-:Y:S01]  /*6970*/  FADD.FTZ R59, R59, 1 ;  /* 0x3f8000003b3b7421 */ /* 0x008fe20000010000 */
[----:B0-----:R-:W-:-:S05]  /*6980*/  FADD.FTZ R60, R60, 1 ;  /* 0x3f8000003c3c7421 */ /* 0x001fca0000010000 */
[----:B------:R-:W0:Y:S01]  /*6990*/  MUFU.RCP R52, R52 ;  /* 0x0000003400347308 */ /* 0x000e220000001000 */
[----:B-1----:R-:W-:Y:S01]  /*69a0*/  FADD.FTZ R93, R93, 1 ;  /* 0x3f8000005d5d7421 */ /* 0x002fe20000010000 */
[----:B------:R-:W-:-:S06]  /*69b0*/  FMUL.FTZ R49, R24, R49 ;  /* 0x0000003118317220 */ /* 0x000fcc0000410000 */
[----:B------:R-:W1:Y:S01]  /*69c0*/  MUFU.RCP R53, R53 ;  /* 0x0000003500357308 */ /* 0x000e620000001000 */
[----:B----4-:R-:W-:Y:S01]  /*69d0*/  FADD.FTZ R94, R94, 1 ;  /* 0x3f8000005e5e7421 */ /* 0x010fe20000010000 */
[----:B------:R-:W-:Y:S01]  /*69e0*/  FMUL.FTZ R24, R25, R50 ;  /* 0x0000003219187220 */ /* 0x000fe20000410000 */
[----:B------:R-:W-:-:S05]  /*69f0*/  FADD.FTZ R99, R99, 1 ;  /* 0x3f80000063637421 */ /* 0x000fca0000010000 */
[----:B------:R-:W3:Y:S01]  /*6a00*/  MUFU.RCP R55, R55 ;  /* 0x0000003700377308 */ /* 0x000ee20000001000 */
[----:B--2---:R-:W-:Y:S01]  /*6a10*/  FADD.FTZ R100, R100, 1 ;  /* 0x3f80000064647421 */ /* 0x004fe20000010000 */
[----:B------:R-:W-:-:S06]  /*6a20*/  FMUL.FTZ R43, R24, R43 ;  /* 0x0000002b182b7220 */ /* 0x000fcc0000410000 */
[----:B------:R-:W2:Y:S01]  /*6a30*/  MUFU.RCP R56, R56 ;  /* 0x0000003800387308 */ /* 0x000ea20000001000 */
[----:B------:R-:W-:-:S07]  /*6a40*/  FMUL.FTZ R24, R45, R54 ;  /* 0x000000362d187220 */ /* 0x000fce0000410000 */
[----:B------:R-:W4:Y:S01]  /*6a50*/  MUFU.RCP R57, R57 ;  /* 0x0000003900397308 */ /* 0x000f220000001000 */
[----:B-----5:R-:W-:-:S07]  /*6a60*/  FMUL.FTZ R25, R26, R51 ;  /* 0x000000331a197220 */ /* 0x020fce0000410000 */
[----:B------:R-:W5:Y:S08]  /*6a70*/  MUFU.RCP R58, R58 ;  /* 0x0000003a003a7308 */ /* 0x000f700000001000 */
[----:B------:R-:W5:Y:S08]  /*6a80*/  MUFU.RCP R59, R59 ;  /* 0x0000003b003b7308 */ /* 0x000f700000001000 */
[----:B------:R-:W5:Y:S08]  /*6a90*/  MUFU.RCP R60, R60 ;  /* 0x0000003c003c7308 */ /* 0x000f700000001000 */
[----:B------:R-:W5:Y:S01]  /*6aa0*/  MUFU.RCP R102, R93 ;  /* 0x0000005d00667308 */ /* 0x000f620000001000 */
[----:B0-----:R-:W-:-:S07]  /*6ab0*/  FMUL.FTZ R26, R27, R52 ;  /* 0x000000341b1a7220 */ /* 0x001fce0000410000 */
[----:B------:R-:W0:Y:S01]  /*6ac0*/  MUFU.RCP R101, R94 ;  /* 0x0000005e00657308 */ /* 0x000e220000001000 */
[----:B------:R-:W-:-:S07]  /*6ad0*/  FMUL.FTZ R42, R25, R42 ;  /* 0x0000002a192a7220 */ /* 0x000fce0000410000 */
[----:B------:R-:W0:Y:S01]  /*6ae0*/  MUFU.RCP R50, R99 ;  /* 0x0000006300327308 */ /* 0x000e220000001000 */
[----:B-1----:R-:W-:-:S07]  /*6af0*/  FMUL.FTZ R25, R28, R53 ;  /* 0x000000351c197220 */ /* 0x002fce0000410000 */
[----:B------:R-:W1:Y:S01]  /*6b00*/  MUFU.RCP R45, R100 ;  /* 0x00000064002d7308 */ /* 0x000e620000001000 */
[----:B------:R-:W-:Y:S01]  /*6b10*/  FMUL.FTZ R44, R49, R44 ;  /* 0x0000002c312c7220 */ /* 0x000fe20000410000 */
[----:B------:R-:W-:Y:S01]  /*6b20*/  BAR.SYNC.DEFER_BLOCKING 0x0 ;  /* 0x0000000000007b1d */ /* 0x000fe20000010000 */
[----:B------:R-:W-:Y:S01]  /*6b30*/  FMUL.FTZ R41, R26, R41 ;  /* 0x000000291a297220 */ /* 0x000fe20000410000 */
[----:B---3--:R-:W-:Y:S01]  /*6b40*/  FMUL.FTZ R27, R46, R55 ;  /* 0x000000372e1b7220 */ /* 0x008fe20000410000 */
[----:B--2---:R-:W-:Y:S01]  /*6b50*/  FMUL.FTZ R26, R47, R56 ;  /* 0x000000382f1a7220 */ /* 0x004fe20000410000 */
[----:B------:R-:W-:Y:S01]  /*6b60*/  FMUL.FTZ R40, R25, R40 ;  /* 0x0000002819287220 */ /* 0x000fe20000410000 */
[----:B------:R-:W-:Y:S01]  /*6b70*/  FMUL.FTZ R39, R24, R39 ;  /* 0x0000002718277220 */ /* 0x000fe20000410000 */
        /* <DEDUP_REMOVED lines=9> */
[----:B0-----:R-:W-:Y:S01]  /*6c10*/  FMUL.FTZ R4, R4, R101 ;  /* 0x0000006504047220 */ /* 0x001fe20000410000 */
[----:B------:R-:W-:Y:S01]  /*6c20*/  FMUL.FTZ R34, R23, R34 ;  /* 0x0000002217227220 */ /* 0x000fe20000410000 */
[----:B------:R-:W-:Y:S01]  /*6c30*/  FMUL.FTZ R3, R3, R50 ;  /* 0x0000003203037220 */ /* 0x000fe20000410000 */
[----:B------:R-:W-:Y:S01]  /*6c40*/  FMUL.FTZ R33, R22, R33 ;  /* 0x0000002116217220 */ /* 0x000fe20000410000 */
[----:B------:R-:W-:Y:S04]  /*6c50*/  STS [R75], R44 ;  /* 0x0000002c4b007388 */ /* 0x000fe80000000800 */
[----:B------:R-:W-:Y:S04]  /*6c60*/  STS [R76+0x4], R43 ;  /* 0x0000042b4c007388 */ /* 0x000fe80000000800 */
[----:B------:R-:W-:Y:S01]  /*6c70*/  STS [R73+0x8], R42 ;  /* 0x0000082a49007388 */ /* 0x000fe20000000800 */
[----:B-1----:R-:W-:-:S03]  /*6c80*/  FMUL.FTZ R2, R2, R45 ;  /* 0x0000002d02027220 */ /* 0x002fc60000410000 */
[----:B------:R-:W-:Y:S01]  /*6c90*/  STS [R74+0xc], R41 ;  /* 0x00000c294a007388 */ /* 0x000fe20000000800 */
[----:B------:R-:W-:-:S03]  /*6ca0*/  FMUL.FTZ R32, R5, R32 ;  /* 0x0000002005207220 */ /* 0x000fc60000410000 */
[----:B------:R-:W-:Y:S01]  /*6cb0*/  STS [R71+0x10], R40 ;  /* 0x0000102847007388 */ /* 0x000fe20000000800 */
[----:B------:R-:W-:-:S03]  /*6cc0*/  FMUL.FTZ R31, R4, R31 ;  /* 0x0000001f041f7220 */ /* 0x000fc60000410000 */
[----:B------:R-:W-:Y:S01]  /*6cd0*/  STS [R72+0x14], R39 ;  /* 0x0000142748007388 */ /* 0x000fe20000000800 */
[----:B------:R-:W-:-:S03]  /*6ce0*/  FMUL.FTZ R30, R3, R30 ;  /* 0x0000001e031e7220 */ /* 0x000fc60000410000 */
[----:B------:R-:W-:Y:S01]  /*6cf0*/  STS [R69+0x18], R38 ;  /* 0x0000182645007388 */ /* 0x000fe20000000800 */
[----:B------:R-:W-:-:S03]  /*6d00*/  FMUL.FTZ R29, R2, R29 ;  /* 0x0000001d021d7220 */ /* 0x000fc60000410000 */
        /* <DEDUP_REMOVED lines=29> */
[----:B------:R-:W1:Y:S01]  /*6ee0*/  LDS R35, [UR23+0x1080] ;  /* 0x00108017ff237984 */ /* 0x000e620008000800 */
[----:B------:R-:W0:Y:S01]  /*6ef0*/  LDCU.64 UR22, c[0x0][0x490] ;  /* 0x00009200ff1677ac */ /* 0x000e220008000a00 */
[----:B------:R-:W-:Y:S01]  /*6f00*/  IADD3 R3, P0, PT, R9, UR8, RZ ;  /* 0x0000000809037c10 */ /* 0x000fe2000ff1e0ff */
[----:B------:R-:W2:Y:S03]  /*6f10*/  LDCU UR8, c[0x0][0x394] ;  /* 0x00007280ff0877ac */ /* 0x000ea60008000800 */
[----:B------:R-:W-:-:S02]  /*6f20*/  IADD3.X R4, PT, PT, RZ, UR15, RZ, P0, !PT ;  /* 0x0000000fff047c10 */ /* 0x000fc400087fe4ff */
[----:B0-----:R-:W-:-:S04]  /*6f30*/  LEA R2, P3, R3, UR22, 0x2 ;  /* 0x0000001603027c11 */ /* 0x001fc8000f8610ff */
[----:B------:R-:W-:Y:S02]  /*6f40*/  LEA.HI.X R3, R3, UR23, R4, 0x2, P3 ;  /* 0x0000001703037c11 */ /* 0x000fe400098f1404 */
        /* <DEDUP_REMOVED lines=33> */
[----:B------:R-:W-:Y:S02]  /*7160*/  UIADD3 UR6, UPT, UPT, UR6, 0x1, URZ ;  /* 0x0000000106067890 */ /* 0x000fe4000fffe0ff */
[----:B------:R-:W-:Y:S02]  /*7170*/  UIADD3.X UR20, UPT, UPT, URZ, UR20, URZ, UP0, !UPT ;  /* 0x00000014ff147290 */ /* 0x000fe400087fe4ff */
[----:B--2---:R-:W-:Y:S02]  /*7180*/  UISETP.GE.AND UP0, UPT, UR6, UR8, UPT ;  /* 0x000000080600728c */ /* 0x004fe4000bf06270 */
[----:B------:R-:W-:Y:S02]  /*7190*/  UIADD3 UR19, UP1, UPT, UR19, 0x1000, URZ ;  /* 0x0000100013137890 */ /* 0x000fe4000ff3e0ff */
[----:B------:R-:W-:Y:S02]  /*71a0*/  UIADD3 UR11, UP2, UPT, UR11, 0x1000, URZ ;  /* 0x000010000b0b7890 */ /* 0x000fe4000ff5e0ff */
[----:B------:R-:W-:-:S02]  /*71b0*/  UIADD3 UR10, UP3, UPT, UR10, 0x1000, URZ ;  /* 0x000010000a0a7890 */ /* 0x000fc4000ff7e0ff */
[----:B------:R-:W-:Y:S02]  /*71c0*/  UIADD3.X UR21, UPT, UPT, URZ, UR21, URZ, UP1, !UPT ;  /* 0x00000015ff157290 */ /* 0x000fe40008ffe4ff */
[----:B------:R-:W-:Y:S02]  /*71d0*/  UIADD3.X UR17, UPT, UPT, URZ, UR17, URZ, UP2, !UPT ;  /* 0x00000011ff117290 */ /* 0x000fe400097fe4ff */
[----:B------:R-:W-:Y:S01]  /*71e0*/  UIADD3.X UR16, UPT, UPT, URZ, UR16, URZ, UP3, !UPT ;  /* 0x00000010ff107290 */ /* 0x000fe20009ffe4ff */
[----:B0-----:R-:W-:Y:S11]  /*71f0*/  BRA.U !UP0, `(.L_x_3438) ;  /* 0xffffff9508387547 */ /* 0x001ff6000b83ffff */
[----:B------:R-:W-:Y:S05]  /*7200*/  EXIT ;  /* 0x000000000000794d */ /* 0x000fea0003800000 */
.L_x_3439:
        /* <DEDUP_REMOVED lines=15> */
.L_x_5047:


//--------------------- .text._Z25selective_scan_fwd_kernelI32Selective_Scan_fwd_kernel_traitsILi64ELi16ELi1ELb1ELb0ELb0ELb0EffEEv13SSMParamsBase --------------------------
	.section	.text._Z25selective_scan_fwd_kernelI32Selective_Scan_fwd_kernel_traitsILi64ELi16ELi1ELb1ELb0ELb0ELb0EffEEv13SSMParamsBase,"ax",@progbits
	.align	128
        .global         _Z25selective_scan_fwd_kernelI32Selective_Scan_fwd_kernel_traitsILi64ELi16ELi1ELb1ELb0ELb0ELb0EffEEv13SSMParamsBase
        .type           _Z25selective_scan_fwd_kernelI32Selective_Scan_fwd_kernel_traitsILi64ELi16ELi1ELb1ELb0ELb0ELb0EffEEv13SSMParamsBase,@function
        .size           _Z25selective_scan_fwd_kernelI32Selective_Scan_fwd_kernel_traitsILi64ELi16ELi1ELb1ELb0ELb0ELb0EffEEv13SSMParamsBase,(.L_x_5048 - _Z25selective_scan_fwd_kernelI32Selective_Scan_fwd_kernel_traitsILi64ELi16ELi1ELb1ELb0ELb0ELb0EffEEv13SSMParamsBase)
        .other          _Z25selective_scan_fwd_kernelI32Selective_Scan_fwd_kernel_traitsILi64ELi16ELi1ELb1ELb0ELb0ELb0EffEEv13SSMParamsBase,@"STO_CUDA_ENTRY STV_DEFAULT"
_Z25selective_scan_fwd_kernelI32Selective_Scan_fwd_kernel_traitsILi64ELi16ELi1ELb1ELb0ELb0ELb0EffEEv13SSMParamsBase:
.text._Z25selective_scan_fwd_kernelI32Selective_Scan_fwd_kernel_traitsILi64ELi16ELi1ELb1ELb0ELb0ELb0EffEEv13SSMParamsBase:
        /* <DEDUP_REMOVED lines=80> */
.L_x_3478:
        /* <DEDUP_REMOVED lines=85> */
.L_x_3441:
[----:B------:R-:W-:Y:S05]  /*0a50*/  BSYNC.RECONVERGENT B0 ;  /* 0x0000000000007941 */ /* 0x000fea0003800200 */
.L_x_3440:
        /* <DEDUP_REMOVED lines=36> */
.L_x_3443:
[----:B------:R-:W-:Y:S05]  /*0ca0*/  BSYNC.RECONVERGENT B0 ;  /* 0x0000000000007941 */ /* 0x000fea0003800200 */
.L_x_3442:
        /* <DEDUP_REMOVED lines=34> */
.L_x_3445:
[----:B------:R-:W-:Y:S05]  /*0ed0*/  BSYNC.RECONVERGENT B0 ;  /* 0x0000000000007941 */ /* 0x000fea0003800200 */
.L_x_3444:
        /* <DEDUP_REMOVED lines=36> */
.L_x_3447:
[----:B------:R-:W-:Y:S05]  /*1120*/  BSYNC.RECONVERGENT B0 ;  /* 0x0000000000007941 */ /* 0x000fea0003800200 */
.L_x_3446:
        /* <DEDUP_REMOVED lines=34> */
.L_x_3449:
[----:B------:R-:W-:Y:S05]  /*1350*/  BSYNC.RECONVERGENT B0 ;  /* 0x0000000000007941 */ /* 0x000fea0003800200 */
.L_x_3448:
        /* <DEDUP_REMOVED lines=36> */
.L_x_3451:
[----:B------:R-:W-:Y:S05]  /*15a0*/  BSYNC.RECONVERGENT B0 ;  /* 0x0000000000007941 */ /* 0x000fea0003800200 */
.L_x_3450:
        /* <DEDUP_REMOVED lines=34> */
.L_x_3453:
[----:B------:R-:W-:Y:S05]  /*17d0*/  BSYNC.RECONVERGENT B0 ;  /* 0x0000000000007941 */ /* 0x000fea0003800200 */
.L_x_3452:
        /* <DEDUP_REMOVED lines=36> */
.L_x_3455:
[----:B------:R-:W-:Y:S05]  /*1a20*/  BSYNC.RECONVERGENT B0 ;  /* 0x0000000000007941 */ /* 0x000fea0003800200 */
.L_x_3454:
        /* <DEDUP_REMOVED lines=34> */
.L_x_3457:
[----:B------:R-:W-:Y:S05]  /*1c50*/  BSYNC.RECONVERGENT B0 ;  /* 0x0000000000007941 */ /* 0x000fea0003800200 */
.L_x_3456:
        /* <DEDUP_REMOVED lines=39> */
.L_x_3459:
[----:B------:R-:W-:Y:S05]  /*1ed0*/  BSYNC.RECONVERGENT B0 ;  /* 0x0000000000007941 */ /* 0x000fea0003800200 */
.L_x_3458:
        /* <DEDUP_REMOVED lines=39> */
.L_x_3461:
[----:B------:R-:W-:Y:S05]  /*2150*/  BSYNC.RECONVERGENT B0 ;  /* 0x0000000000007941 */ /* 0x000fea0003800200 */
.L_x_3460:
        /* <DEDUP_REMOVED lines=44> */
.L_x_3463:
[----:B------:R-:W-:Y:S05]  /*2420*/  BSYNC.RECONVERGENT B0 ;  /* 0x0000000000007941 */ /* 0x000fea0003800200 */
.L_x_3462:
        /* <DEDUP_REMOVED lines=32> */
.L_x_3465:
[----:B------:R-:W-:Y:S05]  /*2630*/  BSYNC.RECONVERGENT B0 ;  /* 0x0000000000007941 */ /* 0x000fea0003800200 */
.L_x_3464:
        /* <DEDUP_REMOVED lines=32> */
.L_x_3467:
[----:B------:R-:W-:Y:S05]  /*2840*/  BSYNC.RECONVERGENT B0 ;  /* 0x0000000000007941 */ /* 0x000fea0003800200 */
.L_x_3466:
        /* <DEDUP_REMOVED lines=32> */
.L_x_3469:
[----:B------:R-:W-:Y:S05]  /*2a50*/  BSYNC.RECONVERGENT B0 ;  /* 0x0000000000007941 */ /* 0x000fea0003800200 */
.L_x_3468:
        /* <DEDUP_REMOVED lines=32> */
.L_x_3471:
[----:B------:R-:W-:Y:S05]  /*2c60*/  BSYNC.RECONVERGENT B0 ;  /* 0x0000000000007941 */ /* 0x000fea0003800200 */
.L_x_3470:
        /* <DEDUP_REMOVED lines=38> */
.L_x_3477:
[----:B0-----:R-:W-:Y:S02]  /*2ed0*/  MOV R4, R96 ;  /* 0x0000006000047202 */ /* 0x001fe40000000f00 */
[----:B------:R-:W-:-:S05]  /*2ee0*/  MOV R5, R95 ;  /* 0x0000005f00057202 */ /* 0x000fca0000000f00 */
[----:B------:R-:W2:Y:S01]  /*2ef0*/  LDG.E R6, desc[UR16][R4.64] ;  /* 0x0000001004067981 */ /* 0x000ea2000c1e1900 */
[----:B------:R-:W-:Y:S01]  /*2f00*/  ISETP.GE.AND P1, PT, R3, 0x1, PT ;  /* 0x000000010300780c */ /* 0x000fe20003f26270 */
[----:B------:R-:W0:Y:S01]  /*2f10*/  S2UR UR6, SR_CgaCtaId ;  /* 0x00000000000679c3 */ /* 0x000e220000008800 */
[----:B------:R-:W-:Y:S01]  /*2f20*/  MOV R33, RZ ;  /* 0x000000ff00217202 */ /* 0x000fe20000000f00 */
        /* <DEDUP_REMOVED lines=86> */
[----:B-1----:R-:W-:Y:S01]  /*3490*/  FSEL R4, R32, R7, !P1 ;  /* 0x0000000720047208 */ /* 0x002fe20004800000 */
[----:B--2---:R-:W-:-:S04]  /*34a0*/  @P1 FMUL.FTZ R111, R111, R6 ;  /* 0x000000066f6f1220 */ /* 0x004fc80000410000 */
        /* <DEDUP_REMOVED lines=9> */
[----:B------:R-:W-:-:S06]  /*3540*/  HFMA2 R32, -RZ, RZ, 1.875, 0 ;  /* 0x3f800000ff207431 */ /* 0x000fcc00000001ff */
[----:B------:R-:W-:Y:S01]  /*3550*/  @P0 LDS.64 R32, [UR5] ;  /* 0x00000005ff200984 */ /* 0x000fe20008000a00 */
[C---:B0-----:R-:W-:Y:S01]  /*3560*/  FMUL.FTZ R34, R111.reuse, R34 ;  /* 0x000000226f227220 */ /* 0x041fe20000410000 */
[----:B-1----:R-:W-:-:S05]  /*3570*/  FFMA.FTZ R35, R111, R6, R113 ;  /* 0x000000066f237223 */ /* 0x002fca0000010071 */
        /* <DEDUP_REMOVED lines=30> */
.L_x_3474:
[----:B------:R-:W-:Y:S05]  /*3760*/  BSYNC.RECONVERGENT B0 ;  /* 0x0000000000007941 */ /* 0x000fea0003800200 */
.L_x_3473:
[----:B------:R-:W-:Y:S01]  /*3770*/  BAR.SYNC.DEFER_BLOCKING 0x0 ;  /* 0x0000000000007b1d */ /* 0x000fe20000010000 */
[----:B------:R-:W-:Y:S01]  /*3780*/  ISETP.NE.AND P1, PT, R69, RZ, PT ;  /* 0x000000ff4500720c */ /* 0x000fe20003f25270 */
[----:B-----5:R-:W-:-:S04]  /*3790*/  FMUL.FTZ R122, R109, R122 ;  /* 0x0000007a6d7a7220 */ /* 0x020fc80000410000 */
[----:B------:R-:W-:Y:S01]  /*37a0*/  BSSY.RECONVERGENT B0, `(.L_x_3475) ;  /* 0x000001b000007945 */ /* 0x000fe20003800200 */
[----:B------:R-:W1:Y:S02]  /*37b0*/  @P3 LDS R6, [UR4+0x10ac] ;  /* 0x0010ac04ff063984 */ /* 0x000e640008000800 */
[----:B-1----:R-:W-:-:S04]  /*37c0*/  @P3 FFMA.FTZ R113, R6, R111, R113 ;  /* 0x0000006f06713223 */ /* 0x002fc80000010071 */
        /* <DEDUP_REMOVED lines=24> */
.L_x_3476:
[----:B------:R-:W-:Y:S05]  /*3950*/  BSYNC.RECONVERGENT B0 ;  /* 0x0000000000007941 */ /* 0x000fea0003800200 */
.L_x_3475:
        /* <DEDUP_REMOVED lines=27> */
.L_x_3472:
        /* <DEDUP_REMOVED lines=14> */
[----:B------:R-:W2:Y:S01]  /*3bf0*/  LDS.128 R28, [R2] ;  /* 0x00000000021c7984 */ /* 0x000ea20000000c00 */
[C---:B0-----:R-:W-:Y:S01]  /*3c00*/  SHF.L.U32 R20, R57.reuse, 0xa, RZ ;  /* 0x0000000a39147819 */ /* 0x041fe200000006ff */
[----:B------:R-:W-:Y:S01]  /*3c10*/  HFMA2 R21, -RZ, RZ, 0, 0 ;  /* 0x00000000ff157431 */ /* 0x000fe200000001ff */
[----:B------:R-:W-:Y:S01]  /*3c20*/  IADD3 R57, PT, PT, R57, 0x1, RZ ;  /* 0x0000000139397810 */ /* 0x000fe20007ffe0ff */
[----:B---3--:R-:W0:Y:S02]  /*3c30*/  LDS.128 R24, [R2+0x200] ;  /* 0x0002000002187984 */ /* 0x008e240000000c00 */
[----:B-1----:R-:W-:Y:S02]  /*3c40*/  IMAD.WIDE.U32 R12, R36, UR18, R20 ;  /* 0x00000012240c7c25 */ /* 0x002fe4000f8e0014 */
[----:B------:R-:W1:Y:S02]  /*3c50*/  LDS.128 R4, [R2+0x400] ;  /* 0x0004000002047984 */ /* 0x000e640000000c00 */
[----:B------:R-:W-:-:S02]  /*3c60*/  IMAD R13, R37, UR18, R13 ;  /* 0x00000012250d7c24 */ /* 0x000fc4000f8e020d */
[----:B------:R-:W3:Y:S01]  /*3c70*/  LDS.128 R32, [R2+0x600] ;  /* 0x0006000002207984 */ /* 0x000ee20000000c00 */
[----:B----4-:R-:W-:-:S04]  /*3c80*/  IMAD.WIDE.U32 R8, R71, R38, R12 ;  /* 0x0000002647087225 */ /* 0x010fc800078e000c */
[----:B------:R-:W-:Y:S01]  /*3c90*/  IMAD R0, R71, R39, R9 ;  /* 0x0000002747007224 */ /* 0x000fe200078e0209 */
[----:B-----5:R-:W-:-:S04]  /*3ca0*/  LEA R10, P0, R8, R40, 0x2 ;  /* 0x00000028080a7211 */ /* 0x020fc800078010ff */
[----:B------:R-:W-:Y:S02]  /*3cb0*/  LEA.HI.X R11, R8, R41, R0, 0x2, P0 ;  /* 0x00000029080b7211 */ /* 0x000fe400000f1400 */
[----:B--2---:R-:W-:Y:S01]  /*3cc0*/  ISETP.GE.AND P0, PT, R57, UR5, PT ;  /* 0x0000000539007c0c */ /* 0x004fe2000bf06270 */
[----:B------:R-:W-:-:S05]  /*3cd0*/  IMAD.WIDE.U32 R8, R52, 0x10, R10 ;  /* 0x0000001034087825 */ /* 0x000fca00078e000a */
[----:B------:R2:W-:Y:S04]  /*3ce0*/  STG.E.128 desc[UR16][R8.64], R28 ;  /* 0x0000001c08007986 */ /* 0x0005e8000c101d10 */
[----:B0-----:R2:W-:Y:S04]  /*3cf0*/  STG.E.128 desc[UR16][R8.64+0x200], R24 ;  /* 0x0002001808007986 */ /* 0x0015e8000c101d10 */
[----:B-1----:R2:W-:Y:S04]  /*3d00*/  STG.E.128 desc[UR16][R8.64+0x400], R4 ;  /* 0x0004000408007986 */ /* 0x0025e8000c101d10 */
[----:B---3--:R2:W-:Y:S01]  /*3d10*/  STG.E.128 desc[UR16][R8.64+0x600], R32 ;  /* 0x0006002008007986 */ /* 0x0085e2000c101d10 */
[----:B------:R-:W-:Y:S05]  /*3d20*/  @!P0 BRA `(.L_x_3478) ;  /* 0xffffffc400f48947 */ /* 0x000fea000383ffff */
[----:B------:R-:W-:Y:S05]  /*3d30*/  EXIT ;  /* 0x000000000000794d */ /* 0x000fea0003800000 */
.L_x_3479:
        /* <DEDUP_REMOVED lines=12> */
.L_x_5048:


//--------------------- .text._Z25selective_scan_fwd_kernelI32Selective_Scan_fwd_kernel_traitsILi64ELi16ELi1ELb1ELb0ELb0ELb1EffEEv13SSMParamsBase --------------------------
	.section	.text._Z25selective_scan_fwd_kernelI32Selective_Scan_fwd_kernel_traitsILi64ELi16ELi1ELb1ELb0ELb0ELb1EffEEv13SSMParamsBase,"ax",@progbits
	.align	128
        .global         _Z25selective_scan_fwd_kernelI32Selective_Scan_fwd_kernel_traitsILi64ELi16ELi1ELb1ELb0ELb0ELb1EffEEv13SSMParamsBase
        .type           _Z25selective_scan_fwd_kernelI32Selective_Scan_fwd_kernel_traitsILi64ELi16ELi1ELb1ELb0ELb0ELb1EffEEv13SSMParamsBase,@function
        .size           _Z25selective_scan_fwd_kernelI32Selective_Scan_fwd_kernel_traitsILi64ELi16ELi1ELb1ELb0ELb0ELb1EffEEv13SSMParamsBase,(.L_x_5049 - _Z25selective_scan_fwd_kernelI32Selective_Scan_fwd_kernel_traitsILi64ELi16ELi1ELb1ELb0ELb0ELb1EffEEv13SSMParamsBase)
        .other          _Z25selective_scan_fwd_kernelI32Selective_Scan_fwd_kernel_traitsILi64ELi16ELi1ELb1ELb0ELb0ELb1EffEEv13SSMParamsBase,@"STO_CUDA_ENTRY STV_DEFAULT"
_Z25selective_scan_fwd_kernelI32Selective_Scan_fwd_kernel_traitsILi64ELi16ELi1ELb1ELb0ELb0ELb1EffEEv13SSMParamsBase:
.text._Z25selective_scan_fwd_kernelI32Selective_Scan_fwd_kernel_traitsILi64ELi16ELi1ELb1ELb0ELb0ELb1EffEEv13SSMParamsBase:
        /* <DEDUP_REMOVED lines=82> */
.L_x_3518:
        /* <DEDUP_REMOVED lines=85> */
.L_x_3481:
[----:B------:R-:W-:Y:S05]  /*0a70*/  BSYNC.RECONVERGENT B0 ;  /* 0x0000000000007941 */ /* 0x000fea0003800200 */
.L_x_3480:
        /* <DEDUP_REMOVED lines=36> */
.L_x_3483:
[----:B------:R-:W-:Y:S05]  /*0cc0*/  BSYNC.RECONVERGENT B0 ;  /* 0x0000000000007941 */ /* 0x000fea0003800200 */
.L_x_3482:
        /* <DEDUP_REMOVED lines=34> */
.L_x_3485:
[----:B------:R-:W-:Y:S05]  /*0ef0*/  BSYNC.RECONVERGENT B0 ;  /* 0x0000000000007941 */ /* 0x000fea0003800200 */
.L_x_3484:
        /* <DEDUP_REMOVED lines=36> */
.L_x_3487:
[----:B------:R-:W-:Y:S05]  /*1140*/  BSYNC.RECONVERGENT B0 ;  /* 0x0000000000007941 */ /* 0x000fea0003800200 */
.L_x_3486:
        /* <DEDUP_REMOVED lines=34> */
.L_x_3489:
[----:B------:R-:W-:Y:S05]  /*1370*/  BSYNC.RECONVERGENT B0 ;  /* 0x0000000000007941 */ /* 0x000fea0003800200 */
.L_x_3488:
        /* <DEDUP_REMOVED lines=36> */
.L_x_3491:
[----:B------:R-:W-:Y:S05]  /*15c0*/  BSYNC.RECONVERGENT B0 ;  /* 0x0000000000007941 */ /* 0x000fea0003800200 */
.L_x_3490:
        /* <DEDUP_REMOVED lines=34> */
.L_x_3493:
[----:B------:R-:W-:Y:S05]  /*17f0*/  BSYNC.RECONVERGENT B0 ;  /* 0x0000000000007941 */ /* 0x000fea0003800200 */
.L_x_3492:
        /* <DEDUP_REMOVED lines=36> */
.L_x_3495:
[----:B------:R-:W-:Y:S05]  /*1a40*/  BSYNC.RECONVERGENT B0 ;  /* 0x0000000000007941 */ /* 0x000fea0003800200 */
.L_x_3494:
        /* <DEDUP_REMOVED lines=34> */
.L_x_3497:
[----:B------:R-:W-:Y:S05]  /*1c70*/  BSYNC.RECONVERGENT B0 ;  /* 0x0000000000007941 */ /* 0x000fea0003800200 */
.L_x_3496:
        /* <DEDUP_REMOVED lines=39> */
.L_x_3499:
[----:B------:R-:W-:Y:S05]  /*1ef0*/  BSYNC.RECONVERGENT B0 ;  /* 0x0000000000007941 */ /* 0x000fea0003800200 */
.L_x_3498:
        /* <DEDUP_REMOVED lines=39> */
.L_x_3501:
[----:B------:R-:W-:Y:S05]  /*2170*/  BSYNC.RECONVERGENT B0 ;  /* 0x0000000000007941 */ /* 0x000fea0003800200 */
.L_x_3500:
        /* <DEDUP_REMOVED lines=44> */
.L_x_3503:
[----:B------:R-:W-:Y:S05]  /*2440*/  BSYNC.RECONVERGENT B0 ;  /* 0x0000000000007941 */ /* 0x000fea0003800200 */
.L_x_3502:
        /* <DEDUP_REMOVED lines=32> */
.L_x_3505:
[----:B------:R-:W-:Y:S05]  /*2650*/  BSYNC.RECONVERGENT B0 ;  /* 0x0000000000007941 */ /* 0x000fea0003800200 */
.L_x_3504:
        /* <DEDUP_REMOVED lines=32> */
.L_x_3507:
[----:B------:R-:W-:Y:S05]  /*2860*/  BSYNC.RECONVERGENT B0 ;  /* 0x0000000000007941 */ /* 0x000fea0003800200 */
.L_x_3506:
        /* <DEDUP_REMOVED lines=32> */
.L_x_3509:
[----:B------:R-:W-:Y:S05]  /*2a70*/  BSYNC.RECONVERGENT B0 ;  /* 0x0000000000007941 */ /* 0x000fea0003800200 */
.L_x_3508:
        /* <DEDUP_REMOVED lines=32> */
.L_x_3511:
[----:B------:R-:W-:Y:S05]  /*2c80*/  BSYNC.RECONVERGENT B0 ;  /* 0x0000000000007941 */ /* 0x000fea0003800200 */
.L_x_3510:
        /* <DEDUP_REMOVED lines=38> */
.L_x_3517:
        /* <DEDUP_REMOVED lines=92> */
[----:B--2---:R-:W-:Y:S01]  /*34b0*/  FSEL R24, R52, R27, !P1 ;  /* 0x0000001b34187208 */ /* 0x004fe20004800000 */
[----:B-1----:R-:W-:-:S04]  /*34c0*/  @P1 FMUL.FTZ R113, R113, R26 ;  /* 0x0000001a71711220 */ /* 0x002fc80000410000 */
        /* <DEDUP_REMOVED lines=43> */
.L_x_3514:
[----:B------:R-:W-:Y:S05]  /*3780*/  BSYNC.RECONVERGENT B0 ;  /* 0x0000000000007941 */ /* 0x000fea0003800200 */
.L_x_3513:
        /* <DEDUP_REMOVED lines=30> */
.L_x_3516:
[----:B------:R-:W-:Y:S05]  /*3970*/  BSYNC.RECONVERGENT B0 ;  /* 0x0000000000007941 */ /* 0x000fea0003800200 */
.L_x_3515:
        /* <DEDUP_REMOVED lines=27> */
.L_x_3512:
        /* <DEDUP_REMOVED lines=18> */
[----:B---3--:R-:W3:Y:S01]  /*3c50*/  LDS.128 R44, [R21+0x200] ;  /* 0x00020000152c7984 */ /* 0x008ee20000000c00 */
[----:B------:R-:W-:Y:S01]  /*3c60*/  IMAD R57, R0, R61, R57 ;  /* 0x0000003d00397224 */ /* 0x000fe200078e0239 */
[C---:B-----5:R-:W-:Y:S02]  /*3c70*/  LEA R78, P0, R56.reuse, R78, 0x2 ;  /* 0x0000004e384e7211 */ /* 0x060fe400078010ff */
[----:B------:R-:W5:Y:S02]  /*3c80*/  LDS.128 R48, [R21+0x400] ;  /* 0x0004000015307984 */ /* 0x000f640000000c00 */
[----:B------:R-:W2:Y:S01]  /*3c90*/  LDC.64 R80, c[0x0][0x488] ;  /* 0x00012200ff507b82 */ /* 0x000ea20000000a00 */
[----:B------:R-:W-:Y:S01]  /*3ca0*/  LEA.HI.X R79, R56, R79, R57, 0x2, P0 ;  /* 0x0000004f384f7211 */ /* 0x000fe200000f1439 */
[----:B------:R-:W5:Y:S01]  /*3cb0*/  LDS.128 R52, [R21+0x600] ;  /* 0x0006000015347984 */ /* 0x000f620000000c00 */
[----:B-1----:R-:W-:-:S04]  /*3cc0*/  IMAD.WIDE.U32 R58, R62, UR18, R76 ;  /* 0x000000123e3a7c25 */ /* 0x002fc8000f8e004c */
[----:B------:R-:W-:-:S04]  /*3cd0*/  IMAD.WIDE.U32 R78, R18, 0x10, R78 ;  /* 0x00000010124e7825 */ /* 0x000fc800078e004e */
[----:B------:R-:W-:Y:S02]  /*3ce0*/  IMAD R59, R63, UR18, R59 ;  /* 0x000000123f3b7c24 */ /* 0x000fe4000f8e023b */
[----:B----4-:R-:W-:-:S04]  /*3cf0*/  IMAD.WIDE.U32 R58, R0, R64, R58 ;  /* 0x00000040003a7225 */ /* 0x010fc800078e003a */
[----:B------:R-:W-:Y:S01]  /*3d00*/  IMAD R56, R0, R65, R59 ;  /* 0x0000004100387224 */ /* 0x000fe200078e023b */
[----:B--2---:R-:W-:-:S04]  /*3d10*/  LEA R80, P0, R58, R80, 0x2 ;  /* 0x000000503a507211 */ /* 0x004fc800078010ff */
[----:B------:R-:W-:Y:S01]  /*3d20*/  LEA.HI.X R81, R58, R81, R56, 0x2, P0 ;  /* 0x000000513a517211 */ /* 0x000fe200000f1438 */
[----:B0-----:R-:W-:Y:S02]  /*3d30*/  STG.E.128 desc[UR16][R78.64], R24 ;  /* 0x000000184e007986 */ /* 0x001fe4000c101d10 */
[----:B------:R-:W-:Y:S02]  /*3d40*/  IMAD.WIDE.U32 R80, R18, 0x10, R80 ;  /* 0x0000001012507825 */ /* 0x000fe400078e0050 */
[----:B---3--:R-:W-:Y:S04]  /*3d50*/  STG.E.128 desc[UR16][R78.64+0x200], R44 ;  /* 0x0002002c4e007986 */ /* 0x008fe8000c101d10 */
[----:B-----5:R-:W-:Y:S04]  /*3d60*/  STG.E.128 desc[UR16][R78.64+0x400], R48 ;  /* 0x000400304e007986 */ /* 0x020fe8000c101d10 */
        /* <DEDUP_REMOVED lines=143> */
.L_x_3519:
        /* <DEDUP_REMOVED lines=10> */
.L_x_5049:


//--------------------- .text._Z25selective_scan_fwd_kernelI32Selective_Scan_fwd_kernel_traitsILi64ELi16ELi1ELb1ELb0ELb1ELb0EffEEv13SSMParamsBase --------------------------
	.section	.text._Z25selective_scan_fwd_kernelI32Selective_Scan_fwd_kernel_traitsILi64ELi16ELi1ELb1ELb0ELb1ELb0EffEEv13SSMParamsBase,"ax",@progbits
	.align	128
        .global         _Z25selective_scan_fwd_kernelI32Selective_Scan_fwd_kernel_traitsILi64ELi16ELi1ELb1ELb0ELb1ELb0EffEEv13SSMParamsBase
        .type           _Z25selective_scan_fwd_kernelI32Selective_Scan_fwd_kernel_traitsILi64ELi16ELi1ELb1ELb0ELb1ELb0EffEEv13SSMParamsBase,@function
        .size           _Z25selective_scan_fwd_kernelI32Selective_Scan_fwd_kernel_traitsILi64ELi16ELi1ELb1ELb0ELb1ELb0EffEEv13SSMParamsBase,(.L_x_5050 - _Z25selective_scan_fwd_kernelI32Selective_Scan_fwd_kernel_traitsILi64ELi16ELi1ELb1ELb0ELb1ELb0EffEEv13SSMParamsBase)
        .other          _Z25selective_scan_fwd_kernelI32Selective_Scan_fwd_kernel_traitsILi64ELi16ELi1ELb1ELb0ELb1ELb0EffEEv13SSMParamsBase,@"STO_CUDA_ENTRY STV_DEFAULT"
_Z25selective_scan_fwd_kernelI32Selective_Scan_fwd_kernel_traitsILi64ELi16ELi1ELb1ELb0ELb1ELb0EffEEv13SSMParamsBase:
.text._Z25selective_scan_fwd_kernelI32Selective_Scan_fwd_kernel_traitsILi64ELi16ELi1ELb1ELb0ELb1ELb0EffEEv13SSMParamsBase:
        /* <DEDUP_REMOVED lines=112> */
.L_x_3558:
        /* <DEDUP_REMOVED lines=83> */
.L_x_3521:
[----:B------:R-:W-:Y:S05]  /*0c30*/  BSYNC.RECONVERGENT B0 ;  /* 0x0000000000007941 */ /* 0x000fea0003800200 */
.L_x_3520:
        /* <DEDUP_REMOVED lines=36> */
.L_x_3523:
[----:B------:R-:W-:Y:S05]  /*0e80*/  BSYNC.RECONVERGENT B0 ;  /* 0x0000000000007941 */ /* 0x000fea0003800200 */
.L_x_3522:
        /* <DEDUP_REMOVED lines=34> */
.L_x_3525:
[----:B------:R-:W-:Y:S05]  /*10b0*/  BSYNC.RECONVERGENT B0 ;  /* 0x0000000000007941 */ /* 0x000fea0003800200 */
.L_x_3524:
        /* <DEDUP_REMOVED lines=36> */
.L_x_3527:
[----:B------:R-:W-:Y:S05]  /*1300*/  BSYNC.RECONVERGENT B0 ;  /* 0x0000000000007941 */ /* 0x000fea0003800200 */
.L_x_3526:
        /* <DEDUP_REMOVED lines=34> */
.L_x_3529:
[----:B------:R-:W-:Y:S05]  /*1530*/  BSYNC.RECONVERGENT B0 ;  /* 0x0000000000007941 */ /* 0x000fea0003800200 */
.L_x_3528:
        /* <DEDUP_REMOVED lines=36> */
.L_x_3531:
[----:B------:R-:W-:Y:S05]  /*1780*/  BSYNC.RECONVERGENT B0 ;  /* 0x0000000000007941 */ /* 0x000fea0003800200 */
.L_x_3530:
        /* <DEDUP_REMOVED lines=34> */
.L_x_3533:
[----:B------:R-:W-:Y:S05]  /*19b0*/  BSYNC.RECONVERGENT B0 ;  /* 0x0000000000007941 */ /* 0x000fea0003800200 */
.L_x_3532:
        /* <DEDUP_REMOVED lines=36> */
.L_x_3535:
[----:B------:R-:W-:Y:S05]  /*1c00*/  BSYNC.RECONVERGENT B0 ;  /* 0x0000000000007941 */ /* 0x000fea0003800200 */
.L_x_3534:
        /* <DEDUP_REMOVED lines=34> */
.L_x_3537:
[----:B------:R-:W-:Y:S05]  /*1e30*/  BSYNC.RECONVERGENT B0 ;  /* 0x0000000000007941 */ /* 0x000fea0003800200 */
.L_x_3536:
        /* <DEDUP_REMOVED lines=39> */
.L_x_3539:
[----:B------:R-:W-:Y:S05]  /*20b0*/  BSYNC.RECONVERGENT B0 ;  /* 0x0000000000007941 */ /* 0x000fea0003800200 */
.L_x_3538:
        /* <DEDUP_REMOVED lines=39> */
.L_x_3541:
[----:B------:R-:W-:Y:S05]  /*2330*/  BSYNC.RECONVERGENT B0 ;  /* 0x0000000000007941 */ /* 0x000fea0003800200 */
.L_x_3540:
        /* <DEDUP_REMOVED lines=44> */
.L_x_3543:
[----:B------:R-:W-:Y:S05]  /*2600*/  BSYNC.RECONVERGENT B0 ;  /* 0x0000000000007941 */ /* 0x000fea0003800200 */
.L_x_3542:
        /* <DEDUP_REMOVED lines=32> */
.L_x_3545:
[----:B------:R-:W-:Y:S05]  /*2810*/  BSYNC.RECONVERGENT B0 ;  /* 0x0000000000007941 */ /* 0x000fea0003800200 */
.L_x_3544:
        /* <DEDUP_REMOVED lines=32> */
.L_x_3547:
[----:B------:R-:W-:Y:S05]  /*2a20*/  BSYNC.RECONVERGENT B0 ;  /* 0x0000000000007941 */ /* 0x000fea0003800200 */
.L_x_3546:
        /* <DEDUP_REMOVED lines=32> */
.L_x_3549:
[----:B------:R-:W-:Y:S05]  /*2c30*/  BSYNC.RECONVERGENT B0 ;  /* 0x0000000000007941 */ /* 0x000fea0003800200 */
.L_x_3548:
        /* <DEDUP_REMOVED lines=32> */
.L_x_3551:
[----:B------:R-:W-:Y:S05]  /*2e40*/  BSYNC.RECONVERGENT B0 ;  /* 0x0000000000007941 */ /* 0x000fea0003800200 */
.L_x_3550:
        /* <DEDUP_REMOVED lines=37> */
.L_x_3557:
[----:B------:R-:W-:Y:S01]  /*30a0*/  MOV R36, R110 ;  /* 0x0000006e00247202 */ /* 0x000fe20000000f00 */
[----:B------:R-:W2:Y:S01]  /*30b0*/  LDG.E.128 R20, desc[UR18][R46.64+-0x400] ;  /* 0xfffc00122e147981 */ /* 0x000ea2000c1e1d00 */
[----:B------:R-:W-:-:S03]  /*30c0*/  MOV R37, R113 ;  /* 0x0000007100257202 */ /* 0x000fc60000000f00 */
[----:B------:R-:W3:Y:S04]  /*30d0*/  LDG.E.128 R24, desc[UR18][R46.64+-0x200] ;  /* 0xfffe00122e187981 */ /* 0x000ee8000c1e1d00 */
[----:B------:R-:W4:Y:S04]  /*30e0*/  LDG.E R36, desc[UR18][R36.64] ;  /* 0x0000001224247981 */ /* 0x000f28000c1e1900 */
[----:B------:R-:W3:Y:S04]  /*30f0*/  LDG.E.128 R28, desc[UR18][R46.64] ;  /* 0x000000122e1c7981 */ /* 0x000ee8000c1e1d00 */
[----:B------:R-:W3:Y:S01]  /*3100*/  LDG.E.128 R32, desc[UR18][R46.64+0x200] ;  /* 0x000200122e207981 */ /* 0x000ee2000c1e1d00 */
[----:B------:R-:W-:Y:S01]  /*3110*/  ISETP.GE.AND P1, PT, R57, 0x1, PT ;  /* 0x000000013900780c */ /* 0x000fe20003f26270 */
[----:B0-----:R-:W0:Y:S01]  /*3120*/  S2UR UR6, SR_CgaCtaId ;  /* 0x00000000000679c3 */ /* 0x001e220000008800 */
[----:B------:R-:W-:Y:S01]  /*3130*/  MOV R49, RZ ;  /* 0x000000ff00317202 */ /* 0x000fe20000000f00 */
[----:B------:R-:W-:Y:S01]  /*3140*/  UMOV UR4, 0x400 ;  /* 0x0000040000047882 */ /* 0x000fe20000000000 */
[----:B----4-:R-:W-:-:S04]  /*3150*/  FMUL.FTZ R38, R36, 1.4426950216293334961 ;  /* 0x3fb8aa3b24267820 */ /* 0x010fc80000410000 */
[C---:B------:R-:W-:Y:S01]  /*3160*/  FMUL.FTZ R118, R38.reuse, R52 ;  /* 0x0000003426767220 */ /* 0x040fe20000410000 */
[C---:B------:R-:W-:Y:S01]  /*3170*/  FMUL.FTZ R120, R38.reuse, R53 ;  /* 0x0000003526787220 */ /* 0x040fe20000410000 */
[----:B------:R-:W-:-:S04]  /*3180*/  FMUL.FTZ R117, R38, R0 ;  /* 0x0000000026757220 */ /* 0x000fc80000410000 */
[----:B------:R-:W1:Y:S01]  /*3190*/  MUFU.EX2 R118, R118 ;  /* 0x0000007600767308 */ /* 0x000e620000000800 */
[----:B------:R-:W-:-:S03]  /*31a0*/  FMUL.FTZ R119, R38, R81 ;  /* 0x0000005126777220 */ /* 0x000fc60000410000 */
[----:B------:R-:W4:Y:S01]  /*31b0*/  MUFU.EX2 R120, R120 ;  /* 0x0000007800787308 */ /* 0x000f220000000800 */
[----:B------:R-:W-:-:S03]  /*31c0*/  FMUL.FTZ R122, R38, R80 ;  /* 0x00000050267a7220 */ /* 0x000fc60000410000 */
[----:B------:R-:W0:Y:S01]  /*31d0*/  MUFU.EX2 R117, R117 ;  /* 0x0000007500757308 */ /* 0x000e220000000800 */
[----:B------:R-:W-:-:S03]  /*31e0*/  FMUL.FTZ R124, R38, R83 ;  /* 0x00000053267c7220 */ /* 0x000fc60000410000 */
[----:B------:R-:W2:Y:S01]  /*31f0*/  MUFU.EX2 R119, R119 ;  /* 0x0000007700777308 */ /* 0x000ea20000000800 */
[----:B------:R-:W-:Y:S01]  /*3200*/  FMUL.FTZ R45, R38, R55 ;  /* 0x00000037262d7220 */ /* 0x000fe20000410000 */
[----:B-1----:R-:W-:Y:S02]  /*3210*/  FFMA.FTZ R36, R92, R118, R93 ;  /* 0x000000765c247223 */ /* 0x002fe4000001005d */
[----:B------:R-:W1:Y:S01]  /*3220*/  MUFU.EX2 R122, R122 ;  /* 0x0000007a007a7308 */ /* 0x000e620000000800 */
[----:B------:R-:W-:Y:S01]  /*3230*/  FMUL.FTZ R121, R38, R82 ;  /* 0x0000005226797220 */ /* 0x000fe20000410000 */
[----:B----4-:R-:W-:Y:S02]  /*3240*/  FFMA.FTZ R36, R120, R36, R95 ;  /* 0x0000002478247223 */ /* 0x010fe4000001005f */
[----:B------:R-:W4:Y:S01]  /*3250*/  MUFU.EX2 R124, R124 ;  /* 0x0000007c007c7308 */ /* 0x000f220000000800 */
[----:B------:R-:W-:Y:S01]  /*3260*/  FMUL.FTZ R123, R38, R85 ;  /* 0x00000055267b7220 */ /* 0x000fe20000410000 */
[----:B0-----:R-:W-:-:S02]  /*3270*/  FFMA.FTZ R36, R117, R36, R94 ;  /* 0x0000002475247223 */ /* 0x001fc4000001005e */
[----:B------:R-:W0:Y:S01]  /*3280*/  MUFU.EX2 R45, R45 ;  /* 0x0000002d002d7308 */ /* 0x000e220000000800 */
[C---:B------:R-:W-:Y:S01]  /*3290*/  FMUL.FTZ R126, R38.reuse, R84 ;  /* 0x00000054267e7220 */ /* 0x040fe20000410000 */
[----:B--2---:R-:W-:Y:S02]  /*32a0*/  FFMA.FTZ R36, R119, R36, R96 ;  /* 0x0000002477247223 */ /* 0x004fe40000010060 */
[----:B------:R-:W2:Y:S01]  /*32b0*/  MUFU.EX2 R121, R121 ;  /* 0x0000007900797308 */ /* 0x000ea20000000800 */
[----:B------:R-:W-:Y:S01]  /*32c0*/  FMUL.FTZ R128, R38, R87 ;  /* 0x0000005726807220 */ /* 0x000fe20000410000 */
[----:B-1----:R-:W-:Y:S02]  /*32d0*/  FFMA.FTZ R36, R122, R36, R97 ;  /* 0x000000247a247223 */ /* 0x002fe40000010061 */
[----:B------:R-:W1:Y:S01]  /*32e0*/  MUFU.EX2 R123, R123 ;  /* 0x0000007b007b7308 */ /* 0x000e620000000800 */
[----:B------:R-:W-:Y:S01]  /*32f0*/  FMUL.FTZ R125, R38, R86 ;  /* 0x00000056267d7220 */ /* 0x000fe20000410000 */
[----:B----4-:R-:W-:-:S02]  /*3300*/  FFMA.FTZ R36, R124, R36, R99 ;  /* 0x000000247c247223 */ /* 0x010fc40000010063 */
[----:B------:R-:W4:Y:S01]  /*3310*/  MUFU.EX2 R126, R126 ;  /* 0x0000007e007e7308 */ /* 0x000f220000000800 */
[----:B0-----:R-:W-:-:S03]  /*3320*/  FMUL.FTZ R37, R45, R118 ;  /* 0x000000762d257220 */ /* 0x001fc60000410000 */
[----:B------:R-:W0:Y:S01]  /*3330*/  MUFU.EX2 R128, R128 ;  /* 0x0000008000807308 */ /* 0x000e220000000800 */
[----:B------:R-:W-:Y:S01]  /*3340*/  FMUL.FTZ R127, R38, R89 ;  /* 0x00000059267f7220 */ /* 0x000fe20000410000 */
[----:B--2---:R-:W-:Y:S01]  /*3350*/  FFMA.FTZ R39, R121, R36, R98 ;  /* 0x0000002479277223 */ /* 0x004fe20000010062 */
[----:B------:R-:W-:Y:S01]  /*3360*/  FMUL.FTZ R36, R120, R37 ;  /* 0x0000002578247220 */ /* 0x000fe20000410000 */
[----:B------:R-:W2:Y:S01]  /*3370*/  MUFU.EX2 R125, R125 ;  /* 0x0000007d007d7308 */ /* 0x000ea20000000800 */
[C---:B------:R-:W-:Y:S01]  /*3380*/  FMUL.FTZ R130, R38.reuse, R88 ;  /* 0x0000005826827220 */ /* 0x040fe20000410000 */
[----:B-1----:R-:W-:Y:S01]  /*3390*/  FFMA.FTZ R39, R123, R39, R100 ;  /* 0x000000277b277223 */ /* 0x002fe20000010064 */
[----:B------:R-:W-:Y:S01]  /*33a0*/  FMUL.FTZ R36, R117, R36 ;  /* 0x0000002475247220 */ /* 0x000fe20000410000 */
[----:B------:R-:W1:Y:S01]  /*33b0*/  MUFU.EX2 R127, R127 ;  /* 0x0000007f007f7308 */ /* 0x000e620000000800 */
[----:B------:R-:W-:Y:S01]  /*33c0*/  FMUL.FTZ R129, R38, R91 ;  /* 0x0000005b26817220 */ /* 0x000fe20000410000 */
[----:B----4-:R-:W-:Y:S01]  /*33d0*/  FFMA.FTZ R39, R126, R39, R101 ;  /* 0x000000277e277223 */ /* 0x010fe20000010065 */
[----:B------:R-:W-:Y:S01]  /*33e0*/  FMUL.FTZ R37, R119, R36 ;  /* 0x0000002477257220 */ /* 0x000fe20000410000 */
[----:B------:R-:W4:Y:S01]  /*33f0*/  MUFU.EX2 R130, R130 ;  /* 0x0000008200827308 */ /* 0x000f220000000800 */
[----:B------:R-:W-:Y:S01]  /*3400*/  FMUL.FTZ R132, R38, R90 ;  /* 0x0000005a26847220 */ /* 0x000fe20000410000 */
[----:B0-----:R-:W-:Y:S01]  /*3410*/  FFMA.FTZ R39, R128, R39, R103 ;  /* 0x0000002780277223 */ /* 0x001fe20000010067 */
[----:B------:R-:W-:Y:S01]  /*3420*/  FMUL.FTZ R37, R122, R37 ;  /* 0x000000257a257220 */ /* 0x000fe20000410000 */
[----:B------:R-:W0:Y:S02]  /*3430*/  MUFU.EX2 R129, R129 ;  /* 0x0000008100817308 */ /* 0x000e240000000800 */
[----:B--2---:R-:W-:Y:S01]  /*3440*/  FFMA.FTZ R39, R125, R39, R102 ;  /* 0x000000277d277223 */ /* 0x004fe20000010066 */
[----:B------:R-:W-:Y:S01]  /*3450*/  FMUL.FTZ R36, R124, R37 ;  /* 0x000000257c247220 */ /* 0x000fe20000410000 */
[----:B------:R-:W2:Y:S02]  /*3460*/  MUFU.EX2 R132, R132 ;  /* 0x0000008400847308 */ /* 0x000ea40000000800 */
[----:B-1----:R-:W-:Y:S01]  /*3470*/  FFMA.FTZ R39, R127, R39, R104 ;  /* 0x000000277f277223 */ /* 0x002fe20000010068 */
[----:B------:R-:W-:-:S03]  /*3480*/  FMUL.FTZ R36, R121, R36 ;  /* 0x0000002479247220 */ /* 0x000fc60000410000 */
[----:B----4-:R-:W-:Y:S01]  /*3490*/  FFMA.FTZ R39, R130, R39, R105 ;  /* 0x0000002782277223 */ /* 0x010fe20000010069 */
[----:B------:R-:W-:-:S03]  /*34a0*/  FMUL.FTZ R37, R123, R36 ;  /* 0x000000247b257220 */ /* 0x000fc60000410000 */
[----:B0-----:R-:W-:Y:S01]  /*34b0*/  FFMA.FTZ R39, R129, R39, R106 ;  /* 0x0000002781277223 */ /* 0x001fe2000001006a */
[----:B------:R-:W-:-:S03]  /*34c0*/  FMUL.FTZ R37, R126, R37 ;  /* 0x000000257e257220 */ /* 0x000fc60000410000 */
[----:B--2---:R-:W-:Y:S01]  /*34d0*/  FFMA.FTZ R38, R132, R39, R107 ;  /* 0x0000002784267223 */ /* 0x004fe2000001006b */
[----:B------:R-:W-:-:S04]  /*34e0*/  FMUL.FTZ R36, R128, R37 ;  /* 0x0000002580247220 */ /* 0x000fc80000410000 */
[----:B------:R-:W-:Y:S01]  /*34f0*/  FMUL.FTZ R36, R125, R36 ;  /* 0x000000247d247220 */ /* 0x000fe20000410000 */
[----:B------:R-:W0:Y:S03]  /*3500*/  SHFL.UP PT, R39, R38, 0x1, RZ ;  /* 0x0420000026277989 */ /* 0x000e2600000e00ff */
        /* <DEDUP_REMOVED lines=10> */
[----:B------:R-:W-:-:S03]  /*35b0*/  ISETP.GE.AND P1, PT, R57, 0x2, PT ;  /* 0x000000023900780c */ /* 0x000fc60003f26270 */
[----:B------:R2:W-:Y:S01]  /*35c0*/  STS.128 [R56], R20 ;  /* 0x0000001438007388 */ /* 0x0005e20000000c00 */
[----:B0-----:R-:W-:-:S05]  /*35d0*/  FFMA.FTZ R37, R131, R37, R48 ;  /* 0x0000002583257223 */ /* 0x001fca0000010030 */
[----:B--2---:R-:W-:-:S05]  /*35e0*/  FSEL R22, R48, R37, !P1 ;  /* 0x0000002530167208 */ /* 0x004fca0004800000 */
[----:B------:R-:W0:Y:S01]  /*35f0*/  SHFL.UP PT, R23, R22, 0x4, RZ ;  /* 0x0480000016177989 */ /* 0x000e2200000e00ff */
[----:B-1----:R-:W-:-:S03]  /*3600*/  @P1 FMUL.FTZ R131, R131, R36 ;  /* 0x0000002483831220 */ /* 0x002fc60000410000 */
[----:B---3--:R-:W-:Y:S04]  /*3610*/  STS.128 [R56+0x200], R24 ;  /* 0x0002001838007388 */ /* 0x008fe80000000c00 */
[----:B------:R-:W1:Y:S01]  /*3620*/  SHFL.UP PT, R24, R131, 0x4, RZ ;  /* 0x0480000083187989 */ /* 0x000e6200000e00ff */
[----:B------:R-:W-:Y:S02]  /*3630*/  ISETP.GE.AND P1, PT, R57, 0x4, PT ;  /* 0x000000043900780c */ /* 0x000fe40003f26270 */
[----:B------:R-:W-:Y:S02]  /*3640*/  MOV R20, R115 ;  /* 0x0000007300147202 */ /* 0x000fe40000000f00 */
[----:B------:R-:W-:Y:S01]  /*3650*/  MOV R21, R114 ;  /* 0x0000007200157202 */ /* 0x000fe20000000f00 */
[----:B------:R-:W-:Y:S04]  /*3660*/  STS.128 [R56+0x400], R28 ;  /* 0x0004001c38007388 */ /* 0x000fe80000000c00 */
[----:B------:R-:W-:Y:S01]  /*3670*/  STS.128 [R56+0x600], R32 ;  /* 0x0006002038007388 */ /* 0x000fe20000000c00 */
[----:B------:R-:W-:Y:S01]  /*3680*/  NOP ;  /* 0x0000000000007918 */ /* 0x000fe20000000000 */
[----:B0-----:R-:W-:-:S02]  /*3690*/  FFMA.FTZ R23, R131, R23, R22 ;  /* 0x0000001783177223 */ /* 0x001fc40000010016 */
[----:B------:R0:W5:Y:S01]  /*36a0*/  LDG.E R133, desc[UR18][R20.64] ;  /* 0x0000001214857981 */ /* 0x000162000c1e1900 */
[----:B------:R-:W-:-:S03]  /*36b0*/  HFMA2 R48, -RZ, RZ, 1.875, 0 ;  /* 0x3f800000ff307431 */ /* 0x000fc600000001ff */
[----:B------:R-:W-:Y:S01]  /*36c0*/  LDS.128 R28, [R54+0x20] ;  /* 0x00002000361c7984 */ /* 0x000fe20000000c00 */
[----:B-1----:R-:W-:-:S03]  /*36d0*/  @P1 FMUL.FTZ R131, R131, R24 ;  /* 0x0000001883831220 */ /* 0x002fc60000410000 */
[----:B------:R-:W-:Y:S01]  /*36e0*/  @P0 LDS.64 R48, [UR5] ;  /* 0x00000005ff300984 */ /* 0x000fe20008000a00 */
[----:B0-----:R-:W-:-:S03]  /*36f0*/  FSEL R20, R22, R23, !P1 ;  /* 0x0000001716147208 */ /* 0x001fc60004800000 */
[----:B------:R-:W-:Y:S04]  /*3700*/  LDS.128 R32, [R54+0x30] ;  /* 0x0000300036207984 */ /* 0x000fe80000000c00 */
[----:B------:R-:W0:Y:S04]  /*3710*/  SHFL.UP PT, R21, R20, 0x8, RZ ;  /* 0x0500000014157989 */ /* 0x000e2800000e00ff */
[----:B------:R-:W1:Y:S01]  /*3720*/  SHFL.UP PT, R24, R131, 0x8, RZ ;  /* 0x0500000083187989 */ /* 0x000e6200000e00ff */
[----:B------:R-:W-:Y:S01]  /*3730*/  ISETP.GE.AND P1, PT, R57, 0x8, PT ;  /* 0x000000083900780c */ /* 0x000fe20003f26270 */
[----:B0-----:R-:W-:-:S12]  /*3740*/  FFMA.FTZ R21, R131, R21, R20 ;  /* 0x0000001583157223 */ /* 0x001fd80000010014 */
[----:B-1----:R-:W-:Y:S01]  /*3750*/  @P1 FMUL.FTZ R131, R131, R24 ;  /* 0x0000001883831220 */ /* 0x002fe20000410000 */
[----:B------:R-:W-:Y:S01]  /*3760*/  FSEL R134, R20, R21, !P1 ;  /* 0x0000001514867208 */ /* 0x000fe20004800000 */
[----:B------:R-:W-:Y:S04]  /*3770*/  LDS.128 R24, [R54+0x10] ;  /* 0x0000100036187984 */ /* 0x000fe80000000c00 */
[----:B------:R-:W0:Y:S04]  /*3780*/  SHFL.UP PT, R50, R131, 0x10, RZ ;  /* 0x0600000083327989 */ /* 0x000e2800000e00ff */
[----:B------:R-:W1:Y:S01]  /*3790*/  SHFL.UP PT, R51, R134, 0x10, RZ ;  /* 0x0600000086337989 */ /* 0x000e6200000e00ff */
[----:B------:R-:W-:-:S03]  /*37a0*/  ISETP.NE.AND P1, PT, R57, 0x1f, PT ;  /* 0x0000001f3900780c */ /* 0x000fc60003f25270 */
[----:B------:R-:W-:Y:S01]  /*37b0*/  LDS.128 R20, [R54] ;  /* 0x0000000036147984 */ /* 0x000fe20000000c00 */
[C---:B0-----:R-:W-:Y:S01]  /*37c0*/  FMUL.FTZ R50, R131.reuse, R50 ;  /* 0x0000003283327220 */ /* 0x041fe20000410000 */
[----:B-1----:R-:W-:-:S08]  /*37d0*/  FFMA.FTZ R51, R131, R51, R134 ;  /* 0x0000003383337223 */ /* 0x002fd00000010086 */
[----:B------:R-:W-:Y:S01]  /*37e0*/  @!P1 STS.64 [R60+0x1090], R50 ;  /* 0x001090323c009388 */ /* 0x000fe20000000a00 */
        /* <DEDUP_REMOVED lines=30> */
.L_x_3554:
[----:B------:R-:W-:Y:S05]  /*39d0*/  BSYNC.RECONVERGENT B0 ;  /* 0x0000000000007941 */ /* 0x000fea0003800200 */
.L_x_3553:
        /* <DEDUP_REMOVED lines=23> */
[----:B0-----:R-:W-:Y:S01]  /*3b50*/  SHF.R.S32.HI R49, RZ, 0x1f, R109 ;  /* 0x0000001fff317819 */ /* 0x001fe2000001146d */
[----:B------:R2:W-:Y:S01]  /*3b60*/  STS.64 [UR5], R36 ;  /* 0x00000024ff007988 */ /* 0x0005e20008000a05 */
[----:B------:R-:W-:-:S04]  /*3b70*/  IADD3 R48, P1, PT, R68, R109, RZ ;  /* 0x0000006d44307210 */ /* 0x000fc80007f3e0ff */
[----:B------:R-:W-:Y:S02]  /*3b80*/  LEA.HI.X.SX32 R49, R68, R49, 0x1, P1 ;  /* 0x0000003144317211 */ /* 0x000fe400008f0eff */
[----:B-1----:R-:W-:-:S04]  /*3b90*/  LEA R38, P1, R48, R38, 0x3 ;  /* 0x0000002630267211 */ /* 0x002fc800078218ff */
[----:B------:R-:W-:-:S05]  /*3ba0*/  LEA.HI.X R39, R48, R39, R49, 0x3, P1 ;  /* 0x0000002730277211 */ /* 0x000fca00008f1c31 */
[----:B------:R2:W-:Y:S04]  /*3bb0*/  STG.E.64 desc[UR18][R38.64], R36 ;  /* 0x0000002426007986 */ /* 0x0005e8000c101b12 */
.L_x_3556:
[----:B------:R-:W-:Y:S05]  /*3bc0*/  BSYNC.RECONVERGENT B0 ;  /* 0x0000000000007941 */ /* 0x000fea0003800200 */
.L_x_3555:
[----:B------:R-:W-:Y:S01]  /*3bd0*/  LEA R46, P1, R40, R46, 0x2 ;  /* 0x0000002e282e7211 */ /* 0x000fe200078210ff */
[-C--:B--2--5:R-:W-:Y:S01]  /*3be0*/  FMUL.FTZ R36, R21, R133.reuse ;  /* 0x0000008515247220 */ /* 0x0a4fe20000410000 */
        /* <DEDUP_REMOVED lines=41> */
.L_x_3552:
[----:B------:R-:W-:Y:S01]  /*3e80*/  BAR.SYNC.DEFER_BLOCKING 0x0 ;  /* 0x0000000000007b1d */ /* 0x000fe20000010000 */
[----:B------:R-:W-:Y:S02]  /*3e90*/  IADD3 R58, P1, PT, R58, 0x1000, RZ ;  /* 0x000010003a3a7810 */ /* 0x000fe40007f3e0ff */
[----:B------:R-:W-:Y:S02]  /*3ea0*/  IADD3 R67, P2, PT, R67, 0x1000, RZ ;  /* 0x0000100043437810 */ /* 0x000fe40007f5e0ff */
[----:B------:R-:W-:-:S03]  /*3eb0*/  IADD3 R69, P3, PT, R69, 0x1000, RZ ;  /* 0x0000100045457810 */ /* 0x000fc60007f7e0ff */
[----:B------:R-:W1:Y:S01]  /*3ec0*/  LDC.64 R36, c[0x0][0x420] ;  /* 0x00010800ff247b82 */ /* 0x000e620000000a00 */
[----:B------:R-:W2:Y:S01]  /*3ed0*/  LDCU UR5, c[0x0][0x394] ;  /* 0x00007280ff0577ac */ /* 0x000ea20008000800 */
[----:B------:R-:W-:Y:S02]  /*3ee0*/  IADD3.X R59, PT, PT, RZ, R59, RZ, P1, !PT ;  /* 0x0000003bff3b7210 */ /* 0x000fe40000ffe4ff */
[----:B------:R-:W-:Y:S02]  /*3ef0*/  IADD3.X R63, PT, PT, RZ, R63, RZ, P2, !PT ;  /* 0x0000003fff3f7210 */ /* 0x000fe400017fe4ff */
[----:B------:R-:W-:Y:S02]  /*3f00*/  IADD3.X R65, PT, PT, RZ, R65, RZ, P3, !PT ;  /* 0x00000041ff417210 */ /* 0x000fe40001ffe4ff */
[----:B------:R-:W3:Y:S08]  /*3f10*/  LDC.64 R38, c[0x0][0x428] ;  /* 0x00010a00ff267b82 */ /* 0x000ef00000000a00 */
[----:B------:R-:W4:Y:S01]  /*3f20*/  LDC.64 R40, c[0x0][0x478] ;  /* 0x00011e00ff287b82 */ /* 0x000f220000000a00 */
[----:B------:R5:W-:Y:S04]  /*3f30*/  STS.128 [R54], R4 ;  /* 0x0000000436007388 */ /* 0x000be80000000c00 */
[----:B------:R-:W-:Y:S04]  /*3f40*/  STS.128 [R54+0x10], R8 ;  /* 0x0000100836007388 */ /* 0x000fe80000000c00 */
[----:B------:R-:W-:Y:S04]  /*3f50*/  STS.128 [R54+0x20], R12 ;  /* 0x0000200c36007388 */ /* 0x000fe80000000c00 */
[----:B------:R-:W-:Y:S01]  /*3f60*/  STS.128 [R54+0x30], R16 ;  /* 0x0000301036007388 */ /* 0x000fe20000000c00 */
[----:B------:R-:W-:-:S03]  /*3f70*/  NOP ;  /* 0x0000000000007918 */ /* 0x000fc60000000000 */
[----:B------:R-:W0:Y:S01]  /*3f80*/  LDS.128 R20, [R56] ;  /* 0x0000000038147984 */ /* 0x000e220000000c00 */
[C---:B-----5:R-:W-:Y:S01]  /*3f90*/  SHF.L.U32 R4, R64.reuse, 0xa, RZ ;  /* 0x0000000a40047819 */ /* 0x060fe200000006ff */
[----:B------:R-:W-:Y:S01]  /*3fa0*/  HFMA2 R5, -RZ, RZ, 0, 0 ;  /* 0x00000000ff057431 */ /* 0x000fe200000001ff */
[----:B------:R-:W-:Y:S01]  /*3fb0*/  IADD3 R64, PT, PT, R64, 0x1, RZ ;  /* 0x0000000140407810 */ /* 0x000fe20007ffe0ff */
[----:B------:R-:W5:Y:S02]  /*3fc0*/  LDS.128 R24, [R56+0x200] ;  /* 0x0002000038187984 */ /* 0x000f640000000c00 */
[----:B-1----:R-:W-:Y:S02]  /*3fd0*/  IMAD.WIDE.U32 R4, R36, UR20, R4 ;  /* 0x0000001424047c25 */ /* 0x002fe4000f8e0004 */
[----:B------:R-:W1:Y:S02]  /*3fe0*/  LDS.128 R28, [R56+0x400] ;  /* 0x00040000381c7984 */ /* 0x000e640000000c00 */
[----:B------:R-:W-:-:S02]  /*3ff0*/  IMAD R5, R37, UR20, R5 ;  /* 0x0000001425057c24 */ /* 0x000fc4000f8e0205 */
[----:B------:R-:W1:Y:S01]  /*4000*/  LDS.128 R32, [R56+0x600] ;  /* 0x0006000038207984 */ /* 0x000e620000000c00 */
[----:B---3--:R-:W-:-:S04]  /*4010*/  IMAD.WIDE.U32 R4, R77, R38, R4 ;  /* 0x000000264d047225 */ /* 0x008fc800078e0004 */
[----:B------:R-:W-:Y:S01]  /*4020*/  IMAD R7, R77, R39, R5 ;  /* 0x000000274d077224 */ /* 0x000fe200078e0205 */
[----:B----4-:R-:W-:-:S04]  /*4030*/  LEA R5, P0, R4, R40, 0x2 ;  /* 0x0000002804057211 */ /* 0x010fc800078010ff */
[----:B------:R-:W-:Y:S02]  /*4040*/  LEA.HI.X R7, R4, R41, R7, 0x2, P0 ;  /* 0x0000002904077211 */ /* 0x000fe400000f1407 */
[----:B------:R-:W-:-:S04]  /*4050*/  IADD3 R4, P0, PT, R2, R5, RZ ;  /* 0x0000000502047210 */ /* 0x000fc80007f1e0ff */
[----:B------:R-:W-:Y:S02]  /*4060*/  IADD3.X R5, PT, PT, R3, R7, RZ, P0, !PT ;  /* 0x0000000703057210 */ /* 0x000fe400007fe4ff */
[----:B--2---:R-:W-:-:S03]  /*4070*/  ISETP.GE.AND P0, PT, R64, UR5, PT ;  /* 0x0000000540007c0c */ /* 0x004fc6000bf06270 */
[----:B0-----:R0:W-:Y:S04]  /*4080*/  STG.E.128 desc[UR18][R4.64], R20 ;  /* 0x0000001404007986 */ /* 0x0011e8000c101d12 */
[----:B-----5:R0:W-:Y:S04]  /*4090*/  STG.E.128 desc[UR18][R4.64+0x200], R24 ;  /* 0x0002001804007986 */ /* 0x0201e8000c101d12 */
[----:B-1----:R0:W-:Y:S04]  /*40a0*/  STG.E.128 desc[UR18][R4.64+0x400], R28 ;  /* 0x0004001c04007986 */ /* 0x0021e8000c101d12 */
[----:B------:R0:W-:Y:S01]  /*40b0*/  STG.E.128 desc[UR18][R4.64+0x600], R32 ;  /* 0x0006002004007986 */ /* 0x0001e2000c101d12 */
[----:B------:R-:W-:Y:S05]  /*40c0*/  @!P0 BRA `(.L_x_3558) ;  /* 0xffffffc4008c8947 */ /* 0x000fea000383ffff */
[----:B------:R-:W-:Y:S05]  /*40d0*/  EXIT ;  /* 0x000000000000794d */ /* 0x000fea0003800000 */
.L_x_3559:
        /* <DEDUP_REMOVED lines=10> */
.L_x_5050:


//--------------------- .text._Z25selective_scan_fwd_kernelI32Selective_Scan_fwd_kernel_traitsILi64ELi16ELi1ELb1ELb0ELb1ELb1EffEEv13SSMParamsBase --------------------------
	.section	.text._Z25selective_scan_fwd_kernelI32Selective_Scan_fwd_kernel_traitsILi64ELi16ELi1ELb1ELb0ELb1ELb1EffEEv13SSMParamsBase,"ax",@progbits
	.align	128
        .global         _Z25selective_scan_fwd_kernelI32Selective_Scan_fwd_kernel_traitsILi64ELi16ELi1ELb1ELb0ELb1ELb1EffEEv13SSMParamsBase
        .type           _Z25selective_scan_fwd_kernelI32Selective_Scan_fwd_kernel_traitsILi64ELi16ELi1ELb1ELb0ELb1ELb1EffEEv13SSMParamsBase,@function
        .size           _Z25selective_scan_fwd_kernelI32Selective_Scan_fwd_kernel_traitsILi64ELi16ELi1ELb1ELb0ELb1ELb1EffEEv13SSMParamsBase,(.L_x_5051 - _Z25selective_scan_fwd_kernelI32Selective_Scan_fwd_kernel_traitsILi64ELi16ELi1ELb1ELb0ELb1ELb1EffEEv13SSMParamsBase)
        .other          _Z25selective_scan_fwd_kernelI32Selective_Scan_fwd_kernel_traitsILi64ELi16ELi1ELb1ELb0ELb1ELb1EffEEv13SSMParamsBase,@"STO_CUDA_ENTRY STV_DEFAULT"
_Z25selective_scan_fwd_kernelI32Selective_Scan_fwd_kernel_traitsILi64ELi16ELi1ELb1ELb0ELb1ELb1EffEEv13SSMParamsBase:
.text._Z25selective_scan_fwd_kernelI32Selective_Scan_fwd_kernel_traitsILi64ELi16ELi1ELb1ELb0ELb1ELb1EffEEv13SSMParamsBase:
        /* <DEDUP_REMOVED lines=21> */
[----:B------:R-:W1:Y:S02]  /*0150*/  LDC R15, c[0x0][0x384] ;  /* 0x0000e100ff0f7b82 */ /* 0x000e640000000800 */
[----:B------:R-:W-:-:S05]  /*0160*/  @P0 LEA.HI.X R3, R0, R3, RZ, 0x2, P2 ;  /* 0x0000000300030211 */ /* 0x000fca00010f14ff */
[----:B------:R-:W-:Y:S01]  /*0170*/  @P1 LEA R4, P3, R0, R4, 0x2 ;  /* 0x0000000400041211 */ /* 0x000fe200078610ff */
        /* <DEDUP_REMOVED lines=39> */
[----:B-12---:R-:W-:Y:S08]  /*03f0*/  @!P0 EXIT ;  /* 0x000000000000894d */ /* 0x006ff00003800000 */
[----:B------:R-:W0:Y:S01]  /*0400*/  S2R R52, SR_TID.X ;  /* 0x0000000000347919 */ /* 0x000e220000002100 */
[----:B------:R-:W-:Y:S01]  /*0410*/  SHF.R.S32.HI R9, RZ, 0x1f, R7 ;  /* 0x0000001fff097819 */ /* 0x000fe20000011407 */
[----:B------:R-:W1:Y:S01]  /*0420*/  LDC.64 R18, c[0x0][0x448] ;  /* 0x00011200ff127b82 */ /* 0x000e620000000a00 */
[----:B------:R-:W2:Y:S01]  /*0430*/  LDCU.64 UR8, c[0x0][0x3b8] ;  /* 0x00007700ff0877ac */ /* 0x000ea20008000a00 */
[C---:B------:R-:W-:Y:S01]  /*0440*/  IMAD.WIDE.U32 R2, R0.reuse, UR10, R2 ;  /* 0x0000000a00027c25 */ /* 0x040fe2000f8e0002 */
[----:B------:R-:W-:Y:S01]  /*0450*/  MOV R66, RZ ;  /* 0x000000ff00427202 */ /* 0x000fe20000000f00 */
[----:B------:R-:W-:Y:S02]  /*0460*/  UMOV UR5, UR6 ;  /* 0x0000000600057c82 */ /* 0x000fe40008000000 */
[----:B------:R-:W-:Y:S01]  /*0470*/  IMAD R6, R9, R60, RZ ;  /* 0x0000003c09067224 */ /* 0x000fe200078e02ff */
[----:B------:R-:W4:Y:S01]  /*0480*/  LDCU.64 UR12, c[0x0][0x3a0] ;  /* 0x00007400ff0c77ac */ /* 0x000f220008000a00 */
[----:B------:R-:W0:Y:S01]  /*0490*/  LDC.64 R20, c[0x0][0x440] ;  /* 0x00011000ff147b82 */ /* 0x000e220000000a00 */
[----:B------:R-:W-:Y:S01]  /*04a0*/  IMAD R65, R0, UR11, R3 ;  /* 0x0000000b00417c24 */ /* 0x000fe2000f8e0203 */
[C---:B---3--:R-:W-:Y:S01]  /*04b0*/  LEA R63, P0, R2.reuse, R10, 0x2 ;  /* 0x0000000a023f7211 */ /* 0x048fe200078010ff */
[C---:B------:R-:W-:Y:S01]  /*04c0*/  IMAD R61, R7.reuse, R61, R6 ;  /* 0x0000003d073d7224 */ /* 0x040fe200078e0206 */
[----:B------:R-:W3:Y:S01]  /*04d0*/  LDCU UR6, c[0x0][0x38c] ;  /* 0x00007180ff0677ac */ /* 0x000ee20008000800 */
[----:B------:R-:W-:Y:S01]  /*04e0*/  IMAD.WIDE.U32 R6, R7, R60, UR4 ;  /* 0x0000000407067e25 */ /* 0x000fe2000f8e003c */
[----:B------:R-:W-:-:S02]  /*04f0*/  LEA.HI.X R65, R2, R11, R65, 0x2, P0 ;  /* 0x0000000b02417211 */ /* 0x000fc400000f1441 */
[----:B------:R-:W3:Y:S01]  /*0500*/  S2UR UR5, SR_CgaCtaId ;  /* 0x00000000000579c3 */ /* 0x000ee20000008800 */
[----:B------:R-:W-:Y:S01]  /*0510*/  IMAD.WIDE.U32 R4, R0, UR14, R4 ;  /* 0x0000000e00047c25 */ /* 0x000fe2000f8e0004 */
[----:B------:R-:W-:Y:S01]  /*0520*/  LEA R58, P2, R6, R58, 0x2 ;  /* 0x0000003a063a7211 */ /* 0x000fe200078410ff */
[----:B------:R-:W-:Y:S01]  /*0530*/  UMOV UR4, 0x400 ;  /* 0x0000040000047882 */ /* 0x000fe20000000000 */
[----:B------:R-:W-:Y:S01]  /*0540*/  IADD3 R61, PT, PT, R7, R61, RZ ;  /* 0x0000003d073d7210 */ /* 0x000fe20007ffe0ff */
[----:B--2---:R-:W-:Y:S01]  /*0550*/  IMAD.WIDE.U32 R2, R0, UR8, RZ ;  /* 0x0000000800027c25 */ /* 0x004fe2000f8e00ff */
[----:B------:R-:W-:Y:S01]  /*0560*/  LEA R69, P1, R4, R12, 0x2 ;  /* 0x0000000c04457211 */ /* 0x000fe200078210ff */
[----:B------:R-:W2:Y:S01]  /*0570*/  LDCU.U8 UR7, c[0x0][0x39e] ;  /* 0x000073c0ff0777ac */ /* 0x000ea20008000000 */
[----:B------:R-:W-:Y:S01]  /*0580*/  LEA.HI.X R61, R6, R59, R61, 0x2, P2 ;  /* 0x0000003b063d7211 */ /* 0x000fe200010f143d */
[----:B------:R-:W-:Y:S01]  /*0590*/  IMAD R71, R0, UR15, R5 ;  /* 0x0000000f00477c24 */ /* 0x000fe2000f8e0205 */
[----:B-1----:R-:W-:Y:S01]  /*05a0*/  LEA R53, P0, R2, R18, 0x2 ;  /* 0x0000001202357211 */ /* 0x002fe200078010ff */
[----:B------:R-:W-:-:S02]  /*05b0*/  IMAD R55, R0, UR9, R3 ;  /* 0x0000000900377c24 */ /* 0x000fc4000f8e0203 */
[----:B----4-:R-:W-:Y:S01]  /*05c0*/  IMAD.WIDE.U32 R56, R0, UR12, RZ ;  /* 0x0000000c00387c25 */ /* 0x010fe2000f8e00ff */
[----:B0-----:R-:W-:Y:S02]  /*05d0*/  SHF.L.U32 R59, R52, 0x2, RZ ;  /* 0x00000002343b7819 */ /* 0x001fe400000006ff */
[----:B------:R-:W-:Y:S01]  /*05e0*/  LEA.HI.X R71, R4, R13, R71, 0x2, P1 ;  /* 0x0000000d04477211 */ /* 0x000fe200008f1447 */
[----:B------:R-:W-:Y:S01]  /*05f0*/  IMAD R3, R0, UR13, R57 ;  /* 0x0000000d00037c24 */ /* 0x000fe2000f8e0239 */
[----:B------:R-:W-:Y:S01]  /*0600*/  LOP3.LUT R59, R59, 0xf80, RZ, 0xc0, !PT ;  /* 0x00000f803b3b7812 */ /* 0x000fe200078ec0ff */
[----:B------:R-:W-:Y:S01]  /*0610*/  IMAD R4, R15, UR20, R0 ;  /* 0x000000140f047c24 */ /* 0x000fe2000f8e0200 */
[----:B------:R-:W-:Y:S02]  /*0620*/  LEA.HI.X R55, R2, R19, R55, 0x2, P0 ;  /* 0x0000001302377211 */ /* 0x000fe400000f1437 */
[----:B------:R-:W-:Y:S01]  /*0630*/  LEA R54, P1, R56, R20, 0x2 ;  /* 0x0000001438367211 */ /* 0x000fe200078210ff */
[----:B------:R-:W-:Y:S01]  /*0640*/  IMAD R4, R4, R17, RZ ;  /* 0x0000001104047224 */ /* 0x000fe200078e02ff */
[--C-:B------:R-:W-:Y:S01]  /*0650*/  LOP3.LUT R2, R59, 0x1f, R52.reuse, 0xf8, !PT ;  /* 0x0000001f3b027812 */ /* 0x100fe200078ef834 */
[----:B---3--:R-:W-:Y:S01]  /*0660*/  ULEA UR4, UR5, UR4, 0x18 ;  /* 0x0000000405047291 */ /* 0x008fe2000f8ec0ff */
[----:B------:R-:W-:Y:S01]  /*0670*/  LEA.HI.X R56, R56, R21, R3, 0x2, P1 ;  /* 0x0000001538387211 */ /* 0x000fe200008f1403 */
[----:B------:R-:W-:Y:S01]  /*0680*/  IMAD R57, R4, UR6, RZ ;  /* 0x0000000604397c24 */ /* 0x000fe2000f8e02ff */
[----:B------:R-:W-:Y:S01]  /*0690*/  SHF.R.U32.HI R107, RZ, 0x5, R52 ;  /* 0x00000005ff6b7819 */ /* 0x000fe20000011634 */
[----:B------:R-:W-:Y:S01]  /*06a0*/  IMAD.WIDE.U32 R2, R2, 0x10, RZ ;  /* 0x0000001002027825 */ /* 0x000fe200078e00ff */
[----:B------:R-:W-:-:S02]  /*06b0*/  LOP3.LUT R106, R52, 0x1f, RZ, 0xc0, !PT ;  /* 0x0000001f346a7812 */ /* 0x000fc400078ec0ff */
[----:B------:R-:W-:Y:S02]  /*06c0*/  LOP3.LUT R60, R52, 0x3e0, RZ, 0xc0, !PT ;  /* 0x000003e0343c7812 */ /* 0x000fe400078ec0ff */
[----:B------:R-:W-:Y:S02]  /*06d0*/  LEA R62, R107, UR4, 0x3 ;  /* 0x000000046b3e7c11 */ /* 0x000fe4000f8e18ff */
[----:B--2---:R-:W-:-:S07]  /*06e0*/  LOP3.LUT R67, R2, 0x400, RZ, 0xfc, !PT ;  /* 0x0000040002437812 */ /* 0x004fce00078efcff */
.L_x_3598:
[----:B------:R-:W-:Y:S01]  /*06f0*/  BAR.SYNC.DEFER_BLOCKING 0x0 ;  /* 0x0000000000007b1d */ /* 0x000fe20000010000 */
[----:B--2---:R-:W-:-:S04]  /*0700*/  IADD3 R4, P0, PT, R2, R63, RZ ;  /* 0x0000003f02047210 */ /* 0x004fc80007f1e0ff */
        /* <DEDUP_REMOVED lines=81> */
.L_x_3561:
[----:B------:R-:W-:Y:S05]  /*0c20*/  BSYNC.RECONVERGENT B0 ;  /* 0x0000000000007941 */ /* 0x000fea0003800200 */
.L_x_3560:
        /* <DEDUP_REMOVED lines=36> */
.L_x_3563:
[----:B------:R-:W-:Y:S05]  /*0e70*/  BSYNC.RECONVERGENT B0 ;  /* 0x0000000000007941 */ /* 0x000fea0003800200 */
.L_x_3562:
        /* <DEDUP_REMOVED lines=34> */
.L_x_3565:
[----:B------:R-:W-:Y:S05]  /*10a0*/  BSYNC.RECONVERGENT B0 ;  /* 0x0000000000007941 */ /* 0x000fea0003800200 */
.L_x_3564:
        /* <DEDUP_REMOVED lines=36> */
.L_x_3567:
[----:B------:R-:W-:Y:S05]  /*12f0*/  BSYNC.RECONVERGENT B0 ;  /* 0x0000000000007941 */ /* 0x000fea0003800200 */
.L_x_3566:
        /* <DEDUP_REMOVED lines=34> */
.L_x_3569:
[----:B------:R-:W-:Y:S05]  /*1520*/  BSYNC.RECONVERGENT B0 ;  /* 0x0000000000007941 */ /* 0x000fea0003800200 */
.L_x_3568:
        /* <DEDUP_REMOVED lines=36> */
.L_x_3571:
[----:B------:R-:W-:Y:S05]  /*1770*/  BSYNC.RECONVERGENT B0 ;  /* 0x0000000000007941 */ /* 0x000fea0003800200 */
.L_x_3570:
        /* <DEDUP_REMOVED lines=34> */
.L_x_3573:
[----:B------:R-:W-:Y:S05]  /*19a0*/  BSYNC.RECONVERGENT B0 ;  /* 0x0000000000007941 */ /* 0x000fea0003800200 */
.L_x_3572:
        /* <DEDUP_REMOVED lines=36> */
.L_x_3575:
[----:B------:R-:W-:Y:S05]  /*1bf0*/  BSYNC.RECONVERGENT B0 ;  /* 0x0000000000007941 */ /* 0x000fea0003800200 */
.L_x_3574:
        /* <DEDUP_REMOVED lines=34> */
.L_x_3577:
[----:B------:R-:W-:Y:S05]  /*1e20*/  BSYNC.RECONVERGENT B0 ;  /* 0x0000000000007941 */ /* 0x000fea0003800200 */
.L_x_3576:
        /* <DEDUP_REMOVED lines=39> */
.L_x_3579:
[----:B------:R-:W-:Y:S05]  /*20a0*/  BSYNC.RECONVERGENT B0 ;  /* 0x0000000000007941 */ /* 0x000fea0003800200 */
.L_x_3578:
        /* <DEDUP_REMOVED lines=39> */
.L_x_3581:
[----:B------:R-:W-:Y:S05]  /*2320*/  BSYNC.RECONVERGENT B0 ;  /* 0x0000000000007941 */ /* 0x000fea0003800200 */
.L_x_3580:
        /* <DEDUP_REMOVED lines=44> */
.L_x_3583:
[----:B------:R-:W-:Y:S05]  /*25f0*/  BSYNC.RECONVERGENT B0 ;  /* 0x0000000000007941 */ /* 0x000fea0003800200 */
.L_x_3582:
        /* <DEDUP_REMOVED lines=32> */
.L_x_3585:
[----:B------:R-:W-:Y:S05]  /*2800*/  BSYNC.RECONVERGENT B0 ;  /* 0x0000000000007941 */ /* 0x000fea0003800200 */
.L_x_3584:
        /* <DEDUP_REMOVED lines=32> */
.L_x_3587:
[----:B------:R-:W-:Y:S05]  /*2a10*/  BSYNC.RECONVERGENT B0 ;  /* 0x0000000000007941 */ /* 0x000fea0003800200 */
.L_x_3586:
        /* <DEDUP_REMOVED lines=32> */
.L_x_3589:
[----:B------:R-:W-:Y:S05]  /*2c20*/  BSYNC.RECONVERGENT B0 ;  /* 0x0000000000007941 */ /* 0x000fea0003800200 */
.L_x_3588:
        /* <DEDUP_REMOVED lines=32> */
.L_x_3591:
[----:B------:R-:W-:Y:S05]  /*2e30*/  BSYNC.RECONVERGENT B0 ;  /* 0x0000000000007941 */ /* 0x000fea0003800200 */
.L_x_3590:
        /* <DEDUP_REMOVED lines=37> */
.L_x_3597:
[----:B------:R-:W2:Y:S04]  /*3090*/  LDG.E R36, desc[UR18][R112.64] ;  /* 0x0000001270247981 */ /* 0x000ea8000c1e1900 */
[----:B------:R-:W3:Y:S04]  /*30a0*/  LDG.E.128 R20, desc[UR18][R46.64+-0x400] ;  /* 0xfffc00122e147981 */ /* 0x000ee8000c1e1d00 */
[----:B------:R-:W4:Y:S04]  /*30b0*/  LDG.E.128 R24, desc[UR18][R46.64+-0x200] ;  /* 0xfffe00122e187981 */ /* 0x000f28000c1e1d00 */
[----:B------:R-:W4:Y:S04]  /*30c0*/  LDG.E.128 R28, desc[UR18][R46.64] ;  /* 0x000000122e1c7981 */ /* 0x000f28000c1e1d00 */
[----:B------:R-:W4:Y:S01]  /*30d0*/  LDG.E.128 R32, desc[UR18][R46.64+0x200] ;  /* 0x000200122e207981 */ /* 0x000f22000c1e1d00 */
[----:B------:R-:W-:Y:S01]  /*30e0*/  ISETP.GE.AND P1, PT, R78, 0x1, PT ;  /* 0x000000014e00780c */ /* 0x000fe20003f26270 */
[----:B0-----:R-:W0:Y:S01]  /*30f0*/  S2UR UR6, SR_CgaCtaId ;  /* 0x00000000000679c3 */ /* 0x001e220000008800 */
        /* <DEDUP_REMOVED lines=38> */
[----:B-1----:R-:W-:Y:S01]  /*3360*/  MOV R20, R115 ;  /* 0x0000007300147202 */ /* 0x002fe20000000f00 */
[----:B------:R-:W-:Y:S01]  /*3370*/  LDS.128 R32, [R70] ;  /* 0x0000000046207984 */ /* 0x000fe20000000c00 */
[----:B------:R-:W1:Y:S01]  /*3380*/  MUFU.EX2 R126, R126 ;  /* 0x0000007e007e7308 */ /* 0x000e620000000800 */
[----:B--2---:R-:W-:Y:S01]  /*3390*/  FFMA.FTZ R38, R124, R37, R99 ;  /* 0x000000257c267223 */ /* 0x004fe20000010063 */
[----:B0-----:R-:W-:Y:S01]  /*33a0*/  FMUL.FTZ R37, R45, R118 ;  /* 0x000000762d257220 */ /* 0x001fe20000410000 */
[----:B------:R-:W-:Y:S01]  /*33b0*/  MOV R21, R114 ;  /* 0x0000007200157202 */ /* 0x000fe20000000f00 */
[----:B------:R-:W0:Y:S01]  /*33c0*/  MUFU.EX2 R128, R128 ;  /* 0x0000008000807308 */ /* 0x000e220000000800 */
[----:B----4-:R-:W-:Y:S01]  /*33d0*/  FFMA.FTZ R39, R121, R38, R98 ;  /* 0x0000002679277223 */ /* 0x010fe20000010062 */
[----:B------:R-:W-:Y:S01]  /*33e0*/  FMUL.FTZ R38, R120, R37 ;  /* 0x0000002578267220 */ /* 0x000fe20000410000 */
[----:B------:R-:W-:Y:S01]  /*33f0*/  LDS.128 R28, [R70+0x10] ;  /* 0x00001000461c7984 */ /* 0x000fe20000000c00 */
[----:B------:R-:W2:Y:S01]  /*3400*/  MUFU.EX2 R125, R125 ;  /* 0x0000007d007d7308 */ /* 0x000ea20000000800 */
[----:B------:R-:W-:Y:S01]  /*3410*/  FFMA.FTZ R39, R123, R39, R100 ;  /* 0x000000277b277223 */ /* 0x000fe20000010064 */
[----:B------:R-:W-:-:S02]  /*3420*/  FMUL.FTZ R38, R117, R38 ;  /* 0x0000002675267220 */ /* 0x000fc40000410000 */
[----:B------:R-:W3:Y:S01]  /*3430*/  MUFU.EX2 R127, R127 ;  /* 0x0000007f007f7308 */ /* 0x000ee20000000800 */
[----:B------:R4:W5:Y:S01]  /*3440*/  LDG.E R133, desc[UR18][R20.64] ;  /* 0x0000001214857981 */ /* 0x000962000c1e1900 */
[----:B-1----:R-:W-:Y:S01]  /*3450*/  FFMA.FTZ R39, R126, R39, R101 ;  /* 0x000000277e277223 */ /* 0x002fe20000010065 */
[----:B------:R-:W-:Y:S01]  /*3460*/  FMUL.FTZ R37, R119, R38 ;  /* 0x0000002677257220 */ /* 0x000fe20000410000 */
[----:B------:R-:W1:Y:S02]  /*3470*/  MUFU.EX2 R130, R130 ;  /* 0x0000008200827308 */ /* 0x000e640000000800 */
[----:B0-----:R-:W-:Y:S01]  /*3480*/  FFMA.FTZ R39, R128, R39, R103 ;  /* 0x0000002780277223 */ /* 0x001fe20000010067 */
[----:B------:R-:W-:Y:S01]  /*3490*/  FMUL.FTZ R37, R122, R37 ;  /* 0x000000257a257220 */ /* 0x000fe20000410000 */
[----:B------:R-:W0:Y:S02]  /*34a0*/  MUFU.EX2 R129, R129 ;  /* 0x0000008100817308 */ /* 0x000e240000000800 */
        /* <DEDUP_REMOVED lines=31> */
[----:B----4-:R-:W-:-:S07]  /*36a0*/  FSEL R20, R22, R23, !P1 ;  /* 0x0000001716147208 */ /* 0x010fce0004800000 */
[----:B-1----:R-:W-:Y:S01]  /*36b0*/  @P1 FMUL.FTZ R131, R131, R24 ;  /* 0x0000001883831220 */ /* 0x002fe20000410000 */
[----:B------:R-:W0:Y:S04]  /*36c0*/  SHFL.UP PT, R21, R20, 0x8, RZ ;  /* 0x0500000014157989 */ /* 0x000e2800000e00ff */
[----:B------:R-:W1:Y:S01]  /*36d0*/  SHFL.UP PT, R24, R131, 0x8, RZ ;  /* 0x0500000083187989 */ /* 0x000e6200000e00ff */
[----:B------:R-:W-:Y:S01]  /*36e0*/  ISETP.GE.AND P1, PT, R78, 0x8, PT ;  /* 0x000000084e00780c */ /* 0x000fe20003f26270 */
[----:B0-----:R-:W-:-:S12]  /*36f0*/  FFMA.FTZ R21, R131, R21, R20 ;  /* 0x0000001583157223 */ /* 0x001fd80000010014 */
[----:B-1----:R-:W-:Y:S01]  /*3700*/  @P1 FMUL.FTZ R131, R131, R24 ;  /* 0x0000001883831220 */ /* 0x002fe20000410000 */
[----:B------:R-:W-:Y:S01]  /*3710*/  FSEL R134, R20, R21, !P1 ;  /* 0x0000001514867208 */ /* 0x000fe20004800000 */
[----:B------:R-:W-:Y:S01]  /*3720*/  HFMA2 R48, -RZ, RZ, 1.875, 0 ;  /* 0x3f800000ff307431 */ /* 0x000fe200000001ff */
[----:B------:R-:W-:Y:S04]  /*3730*/  LDS.128 R24, [R70+0x20] ;  /* 0x0000200046187984 */ /* 0x000fe80000000c00 */
[----:B------:R-:W0:Y:S04]  /*3740*/  SHFL.UP PT, R74, R131, 0x10, RZ ;  /* 0x06000000834a7989 */ /* 0x000e2800000e00ff */
[----:B------:R-:W1:Y:S01]  /*3750*/  SHFL.UP PT, R75, R134, 0x10, RZ ;  /* 0x06000000864b7989 */ /* 0x000e6200000e00ff */
[----:B------:R-:W-:-:S03]  /*3760*/  ISETP.NE.AND P1, PT, R78, 0x1f, PT ;  /* 0x0000001f4e00780c */ /* 0x000fc60003f25270 */
[----:B------:R-:W-:Y:S04]  /*3770*/  @P0 LDS.64 R48, [UR5] ;  /* 0x00000005ff300984 */ /* 0x000fe80008000a00 */
[----:B------:R-:W-:Y:S01]  /*3780*/  LDS.128 R20, [R70+0x30] ;  /* 0x0000300046147984 */ /* 0x000fe20000000c00 */
[C---:B0-----:R-:W-:Y:S01]  /*3790*/  FMUL.FTZ R74, R131.reuse, R74 ;  /* 0x0000004a834a7220 */ /* 0x041fe20000410000 */
[----:B-1----:R-:W-:-:S05]  /*37a0*/  FFMA.FTZ R75, R131, R75, R134 ;  /* 0x0000004b834b7223 */ /* 0x002fca0000010086 */
        /* <DEDUP_REMOVED lines=31> */
.L_x_3594:
[----:B------:R-:W-:Y:S05]  /*39a0*/  BSYNC.RECONVERGENT B0 ;  /* 0x0000000000007941 */ /* 0x000fea0003800200 */
.L_x_3593:
        /* <DEDUP_REMOVED lines=30> */
.L_x_3596:
[----:B------:R-:W-:Y:S05]  /*3b90*/  BSYNC.RECONVERGENT B0 ;  /* 0x0000000000007941 */ /* 0x000fea0003800200 */
.L_x_3595:
        /* <DEDUP_REMOVED lines=43> */
.L_x_3592:
[----:B------:R-:W-:Y:S01]  /*3e50*/  BAR.SYNC.DEFER_BLOCKING 0x0 ;  /* 0x0000000000007b1d */ /* 0x000fe20000010000 */
[----:B------:R-:W-:Y:S01]  /*3e60*/  SHF.L.U32 R36, R66, 0xa, RZ ;  /* 0x0000000a42247819 */ /* 0x000fe200000006ff */
[----:B------:R-:W-:-:S06]  /*3e70*/  HFMA2 R37, -RZ, RZ, 0, 0 ;  /* 0x00000000ff257431 */ /* 0x000fcc00000001ff */
[----:B------:R-:W1:Y:S01]  /*3e80*/  LDC.64 R42, c[0x0][0x420] ;  /* 0x00010800ff2a7b82 */ /* 0x000e620000000a00 */
[----:B------:R-:W2:Y:S07]  /*3e90*/  LDCU UR5, c[0x0][0x394] ;  /* 0x00007280ff0577ac */ /* 0x000eae0008000800 */
[----:B------:R-:W3:Y:S08]  /*3ea0*/  LDC.64 R44, c[0x0][0x428] ;  /* 0x00010a00ff2c7b82 */ /* 0x000ef00000000a00 */
[----:B------:R-:W4:Y:S01]  /*3eb0*/  LDC.64 R46, c[0x0][0x478] ;  /* 0x00011e00ff2e7b82 */ /* 0x000f220000000a00 */
[----:B------:R-:W-:Y:S04]  /*3ec0*/  STS.128 [R70], R4 ;  /* 0x0000000446007388 */ /* 0x000fe80000000c00 */
[----:B------:R-:W-:Y:S01]  /*3ed0*/  STS.128 [R70+0x10], R8 ;  /* 0x0000100846007388 */ /* 0x000fe20000000c00 */
[----:B-1----:R-:W-:-:S02]  /*3ee0*/  IMAD.WIDE.U32 R38, R42, UR20, R36 ;  /* 0x000000142a267c25 */ /* 0x002fc4000f8e0024 */
[----:B0-----:R-:W0:Y:S01]  /*3ef0*/  LDC.64 R48, c[0x0][0x410] ;  /* 0x00010400ff307b82 */ /* 0x001e220000000a00 */
[----:B------:R-:W-:Y:S01]  /*3f00*/  STS.128 [R70+0x20], R12 ;  /* 0x0000200c46007388 */ /* 0x000fe20000000c00 */
[----:B------:R-:W-:-:S03]  /*3f10*/  IMAD R39, R43, UR20, R39 ;  /* 0x000000142b277c24 */ /* 0x000fc6000f8e0227 */
[----:B------:R-:W-:Y:S01]  /*3f20*/  STS.128 [R70+0x30], R16 ;  /* 0x0000301046007388 */ /* 0x000fe20000000c00 */
[----:B------:R-:W-:-:S03]  /*3f30*/  NOP ;  /* 0x0000000000007918 */ /* 0x000fc60000000000 */
[----:B------:R-:W1:Y:S01]  /*3f40*/  LDS.128 R32, [R68] ;  /* 0x0000000044207984 */ /* 0x000e620000000c00 */
[C---:B---3--:R-:W-:Y:S01]  /*3f50*/  IMAD.WIDE.U32 R38, R0.reuse, R44, R38 ;  /* 0x0000002c00267225 */ /* 0x048fe200078e0026 */
[----:B------:R-:W3:Y:S02]  /*3f60*/  LDC.64 R74, c[0x0][0x418] ;  /* 0x00010600ff4a7b82 */ /* 0x000ee40000000a00 */
[----:B------:R-:W5:Y:S01]  /*3f70*/  LDS.128 R28, [R68+0x200] ;  /* 0x00020000441c7984 */ /* 0x000f620000000c00 */
[----:B------:R-:W-:Y:S01]  /*3f80*/  IMAD R45, R0, R45, R39 ;  /* 0x0000002d002d7224 */ /* 0x000fe200078e0227 */
[C---:B----4-:R-:W-:Y:S02]  /*3f90*/  LEA R39, P0, R38.reuse, R46, 0x2 ;  /* 0x0000002e26277211 */ /* 0x050fe400078010ff */
[----:B------:R-:W4:Y:S02]  /*3fa0*/  LDS.128 R24, [R68+0x400] ;  /* 0x0004000044187984 */ /* 0x000f240000000c00 */
[----:B------:R-:W2:Y:S01]  /*3fb0*/  LDC.64 R76, c[0x0][0x488] ;  /* 0x00012200ff4c7b82 */ /* 0x000ea20000000a00 */
[----:B------:R-:W-:Y:S01]  /*3fc0*/  LEA.HI.X R45, R38, R47, R45, 0x2, P0 ;  /* 0x0000002f262d7211 */ /* 0x000fe200000f142d */
[----:B------:R-:W4:Y:S01]  /*3fd0*/  LDS.128 R20, [R68+0x600] ;  /* 0x0006000044147984 */ /* 0x000f220000000c00 */
[----:B------:R-:W-:Y:S01]  /*3fe0*/  IADD3 R38, P0, PT, R2, R39, RZ ;  /* 0x0000002702267210 */ /* 0x000fe20007f1e0ff */
[----:B0-----:R-:W-:-:S03]  /*3ff0*/  IMAD.WIDE.U32 R40, R48, UR20, R36 ;  /* 0x0000001430287c25 */ /* 0x001fc6000f8e0024 */
[----:B------:R-:W-:Y:S01]  /*4000*/  IADD3.X R39, PT, PT, R3, R45, RZ, P0, !PT ;  /* 0x0000002d03277210 */ /* 0x000fe200007fe4ff */
[----:B------:R-:W-:Y:S02]  /*4010*/  IMAD R41, R49, UR20, R41 ;  /* 0x0000001431297c24 */ /* 0x000fe4000f8e0229 */
[----:B---3--:R-:W-:-:S04]  /*4020*/  IMAD.WIDE.U32 R40, R0, R74, R40 ;  /* 0x0000004a00287225 */ /* 0x008fc800078e0028 */
[----:B------:R-:W-:Y:S01]  /*4030*/  IMAD R43, R0, R75, R41 ;  /* 0x0000004b002b7224 */ /* 0x000fe200078e0229 */
[----:B--2---:R-:W-:-:S04]  /*4040*/  LEA R41, P1, R40, R76, 0x2 ;  /* 0x0000004c28297211 */ /* 0x004fc800078210ff */
[----:B------:R-:W-:Y:S01]  /*4050*/  LEA.HI.X R43, R40, R77, R43, 0x2, P1 ;  /* 0x0000004d282b7211 */ /* 0x000fe200008f142b */
[----:B-1----:R-:W-:Y:S01]  /*4060*/  STG.E.128 desc[UR18][R38.64], R32 ;  /* 0x0000002026007986 */ /* 0x002fe2000c101d12 */
[----:B------:R-:W-:-:S03]  /*4070*/  IADD3 R40, P1, PT, R2, R41, RZ ;  /* 0x0000002902287210 */ /* 0x000fc60007f3e0ff */
[----:B-----5:R-:W-:Y:S01]  /*4080*/  STG.E.128 desc[UR18][R38.64+0x200], R28 ;  /* 0x0002001c26007986 */ /* 0x020fe2000c101d12 */
[----:B------:R-:W-:-:S03]  /*4090*/  IADD3.X R41, PT, PT, R3, R43, RZ, P1, !PT ;  /* 0x0000002b03297210 */ /* 0x000fc60000ffe4ff */
        /* <DEDUP_REMOVED lines=59> */
[----:B------:R2:W0:Y:S01]  /*4450*/  MUFU.RCP R78, R39 ;  /* 0x00000027004e7308 */ /* 0x0004220000001000 */
[----:B-1----:R-:W-:-:S07]  /*4460*/  FADD.FTZ R48, R48, 1 ;  /* 0x3f80000030307421 */ /* 0x002fce0000010000 */
[----:B------:R-:W1:Y:S01]  /*4470*/  MUFU.EX2 R74, R74 ;  /* 0x0000004a004a7308 */ /* 0x000e620000000800 */
[----:B--2---:R-:W-:-:S03]  /*4480*/  FMUL.FTZ R39, R32, R77 ;  /* 0x0000004d20277220 */ /* 0x004fc60000410000 */
[----:B------:R-:W2:Y:S01]  /*4490*/  MUFU.RCP R79, R40 ;  /* 0x00000028004f7308 */ /* 0x000ea20000001000 */
[----:B------:R-:W-:Y:S01]  /*44a0*/  FMUL.FTZ R4, R39, R4 ;  /* 0x0000000427047220 */ /* 0x000fe20000410000 */
[----:B0-----:R-:W-:-:S06]  /*44b0*/  FMUL.FTZ R32, R33, R78 ;  /* 0x0000004e21207220 */ /* 0x001fcc0000410000 */
[----:B------:R-:W0:Y:S01]  /*44c0*/  MUFU.EX2 R72, R72 ;  /* 0x0000004800487308 */ /* 0x000e220000000800 */
[----:B-1----:R-:W-:Y:S01]  /*44d0*/  FADD.FTZ R74, R74, 1 ;  /* 0x3f8000004a4a7421 */ /* 0x002fe20000010000 */
[----:B------:R-:W-:Y:S02]  /*44e0*/  FMUL.FTZ R5, R32, R5 ;  /* 0x0000000520057220 */ /* 0x000fe40000410000 */
[----:B------:R-:W1:Y:S04]  /*44f0*/  MUFU.EX2 R75, R75 ;  /* 0x0000004b004b7308 */ /* 0x000e680000000800 */
[----:B------:R-:W3:Y:S01]  /*4500*/  MUFU.EX2 R76, R76 ;  /* 0x0000004c004c7308 */ /* 0x000ee20000000800 */
[----:B--2---:R-:W-:-:S03]  /*4510*/  FMUL.FTZ R33, R34, R79 ;  /* 0x0000004f22217220 */ /* 0x004fc60000410000 */
[----:B------:R-:W2:Y:S01]  /*4520*/  MUFU.EX2 R45, R45 ;  /* 0x0000002d002d7308 */ /* 0x000ea20000000800 */
[----:B0-----:R-:W-:Y:S01]  /*4530*/  FADD.FTZ R72, R72, 1 ;  /* 0x3f80000048487421 */ /* 0x001fe20000010000 */
[----:B------:R-:W-:Y:S02]  /*4540*/  FMUL.FTZ R6, R33, R6 ;  /* 0x0000000621067220 */ /* 0x000fe40000410000 */
        /* <DEDUP_REMOVED lines=21> */
[----:B------:R-:W-:Y:S01]  /*46a0*/  FMUL.FTZ R7, R34, R7 ;  /* 0x0000000722077220 */ /* 0x000fe20000410000 */
[----:B------:R-:W-:Y:S01]  /*46b0*/  BAR.SYNC.DEFER_BLOCKING 0x0 ;  /* 0x0000000000007b1d */ /* 0x000fe20000010000 */
[----:B0-----:R-:W-:-:S05]  /*46c0*/  FMUL.FTZ R24, R25, R40 ;  /* 0x0000002819187220 */ /* 0x001fca0000410000 */
[----:B------:R-:W0:Y:S01]  /*46d0*/  MUFU.RCP R43, R72 ;  /* 0x00000048002b7308 */ /* 0x000e220000001000 */
[----:B------:R-:W-:Y:S01]  /*46e0*/  FMUL.FTZ R13, R24, R13 ;  /* 0x0000000d180d7220 */ /* 0x000fe20000410000 */
[----:B-1----:R-:W-:Y:S02]  /*46f0*/  FMUL.FTZ R25, R26, R41 ;  /* 0x000000291a197220 */ /* 0x002fe40000410000 */
[----:B------:R-:W1:Y:S04]  /*4700*/  LDC.64 R40, c[0x0][0x438] ;  /* 0x00010e00ff287b82 */ /* 0x000e680000000a00 */
[----:B------:R-:W2:Y:S01]  /*4710*/  MUFU.RCP R74, R74 ;  /* 0x0000004a004a7308 */ /* 0x000ea20000001000 */
[----:B------:R-:W-:-:S07]  /*4720*/  FMUL.FTZ R14, R25, R14 ;  /* 0x0000000e190e7220 */ /* 0x000fce0000410000 */
[----:B------:R-:W3:Y:S01]  /*4730*/  MUFU.RCP R38, R45 ;  /* 0x0000002d00267308 */ /* 0x000ee20000001000 */
[----:B0-----:R-:W-:Y:S01]  /*4740*/  FMUL.FTZ R25, R20, R43 ;  /* 0x0000002b14197220 */ /* 0x001fe20000410000 */
[----:B------:R1:W-:Y:S03]  /*4750*/  STS.128 [R70], R4 ;  /* 0x0000000446007388 */ /* 0x0003e60000000c00 */
[----:B------:R-:W-:-:S03]  /*4760*/  FMUL.FTZ R28, R25, R16 ;  /* 0x00000010191c7220 */ /* 0x000fc60000410000 */
[----:B------:R-:W0:Y:S01]  /*4770*/  MUFU.RCP R75, R75 ;  /* 0x0000004b004b7308 */ /* 0x000e220000001000 */
[----:B--2---:R-:W-:-:S04]  /*4780*/  FMUL.FTZ R20, R21, R74 ;  /* 0x0000004a15147220 */ /* 0x004fc80000410000 */
[----:B------:R-:W-:-:S03]  /*4790*/  FMUL.FTZ R29, R20, R17 ;  /* 0x00000011141d7220 */ /* 0x000fc60000410000 */
[----:B------:R-:W2:Y:S01]  /*47a0*/  MUFU.RCP R42, R49 ;  /* 0x00000031002a7308 */ /* 0x000ea20000001000 */
[----:B---3--:R-:W-:Y:S02]  /*47b0*/  FMUL.FTZ R30, R31, R38 ;  /* 0x000000261f1e7220 */ /* 0x008fe40000410000 */
[----:B------:R-:W3:Y:S02]  /*47c0*/  LDC.64 R38, c[0x0][0x430] ;  /* 0x00010c00ff267b82 */ /* 0x000ee40000000a00 */
[----:B------:R-:W-:-:S03]  /*47d0*/  FMUL.FTZ R11, R30, R11 ;  /* 0x0000000b1e0b7220 */ /* 0x000fc60000410000 */
[----:B------:R-:W4:Y:S01]  /*47e0*/  MUFU.RCP R76, R76 ;  /* 0x0000004c004c7308 */ /* 0x000f220000001000 */
[----:B0-----:R-:W-:Y:S01]  /*47f0*/  FMUL.FTZ R21, R22, R75 ;  /* 0x0000004b16157220 */ /* 0x001fe20000410000 */
[----:B------:R-:W-:Y:S03]  /*4800*/  STS.128 [R70+0x10], R8 ;  /* 0x0000100846007388 */ /* 0x000fe60000000c00 */
[----:B------:R-:W-:Y:S01]  /*4810*/  FMUL.FTZ R30, R21, R18 ;  /* 0x00000012151e7220 */ /* 0x000fe20000410000 */
[----:B--2---:R-:W-:Y:S02]  /*4820*/  FMUL.FTZ R26, R27, R42 ;  /* 0x0000002a1b1a7220 */ /* 0x004fe40000410000 */
[----:B------:R-:W0:Y:S02]  /*4830*/  LDC.64 R42, c[0x0][0x490] ;  /* 0x00012400ff2a7b82 */ /* 0x000e240000000a00 */
[----:B------:R-:W-:Y:S01]  /*4840*/  FMUL.FTZ R15, R26, R15 ;  /* 0x0000000f1a0f7220 */ /* 0x000fe20000410000 */
[----:B----4-:R-:W-:-:S04]  /*4850*/  FMUL.FTZ R22, R23, R76 ;  /* 0x0000004c17167220 */ /* 0x010fc80000410000 */
[----:B------:R-:W-:Y:S01]  /*4860*/  STS.128 [R70+0x20], R12 ;  /* 0x0000200c46007388 */ /* 0x000fe20000000c00 */
[----:B---3--:R-:W-:-:S04]  /*4870*/  IMAD.WIDE.U32 R36, R38, UR20, R36 ;  /* 0x0000001426247c25 */ /* 0x008fc8000f8e0024 */
[----:B------:R-:W-:Y:S01]  /*4880*/  FMUL.FTZ R31, R22, R19 ;  /* 0x00000013161f7220 */ /* 0x000fe20000410000 */
[----:B------:R-:W-:-:S04]  /*4890*/  IMAD R37, R39, UR20, R37 ;  /* 0x0000001427257c24 */ /* 0x000fc8000f8e0225 */
[----:B------:R-:W-:Y:S01]  /*48a0*/  STS.128 [R70+0x30], R28 ;  /* 0x0000301c46007388 */ /* 0x000fe20000000c00 */
[----:B------:R-:W-:-:S03]  /*48b0*/  NOP ;  /* 0x0000000000007918 */ /* 0x000fc60000000000 */
[----:B------:R-:W2:Y:S01]  /*48c0*/  LDS.128 R16, [R68] ;  /* 0x0000000044107984 */ /* 0x000ea20000000c00 */
[----:B-1----:R-:W-:-:S03]  /*48d0*/  IMAD.WIDE.U32 R4, R0, R40, R36 ;  /* 0x0000002800047225 */ /* 0x002fc600078e0024 */
[----:B------:R-:W1:Y:S01]  /*48e0*/  LDS.128 R20, [R68+0x200] ;  /* 0x0002000044147984 */ /* 0x000e620000000c00 */
[----:B------:R-:W-:Y:S01]  /*48f0*/  IMAD R7, R0, R41, R5 ;  /* 0x0000002900077224 */ /* 0x000fe200078e0205 */
[C---:B0-----:R-:W-:Y:S02]  /*4900*/  LEA R5, P0, R4.reuse, R42, 0x2 ;  /* 0x0000002a04057211 */ /* 0x041fe400078010ff */
[----:B------:R-:W0:Y:S02]  /*4910*/  LDS.128 R24, [R68+0x400] ;  /* 0x0004000044187984 */ /* 0x000e240000000c00 */
[----:B------:R-:W-:Y:S02]  /*4920*/  LEA.HI.X R7, R4, R43, R7, 0x2, P0 ;  /* 0x0000002b04077211 */ /* 0x000fe400000f1407 */
[----:B------:R-:W3:Y:S01]  /*4930*/  LDS.128 R32, [R68+0x600] ;  /* 0x0006000044207984 */ /* 0x000ee20000000c00 */
[----:B------:R-:W-:-:S04]  /*4940*/  IADD3 R4, P0, PT, R2, R5, RZ ;  /* 0x0000000502047210 */ /* 0x000fc80007f1e0ff */
[----:B------:R-:W-:Y:S02]  /*4950*/  IADD3.X R5, PT, PT, R3, R7, RZ, P0, !PT ;  /* 0x0000000703057210 */ /* 0x000fe400007fe4ff */
[----:B------:R-:W-:-:S03]  /*4960*/  ISETP.GE.AND P0, PT, R66, UR5, PT ;  /* 0x0000000542007c0c */ /* 0x000fc6000bf06270 */
[----:B--2---:R2:W-:Y:S04]  /*4970*/  STG.E.128 desc[UR18][R4.64], R16 ;  /* 0x0000001004007986 */ /* 0x0045e8000c101d12 */
[----:B-1----:R2:W-:Y:S04]  /*4980*/  STG.E.128 desc[UR18][R4.64+0x200], R20 ;  /* 0x0002001404007986 */ /* 0x0025e8000c101d12 */
[----:B0-----:R2:W-:Y:S04]  /*4990*/  STG.E.128 desc[UR18][R4.64+0x400], R24 ;  /* 0x0004001804007986 */ /* 0x0015e8000c101d12 */
[----:B---3--:R2:W-:Y:S01]  /*49a0*/  STG.E.128 desc[UR18][R4.64+0x600], R32 ;  /* 0x0006002004007986 */ /* 0x0085e2000c101d12 */
[----:B------:R-:W-:Y:S05]  /*49b0*/  @!P0 BRA `(.L_x_3598) ;  /* 0xffffffbc004c8947 */ /* 0x000fea000383ffff */
[----:B------:R-:W-:Y:S05]  /*49c0*/  EXIT ;  /* 0x000000000000794d */ /* 0x000fea0003800000 */
.L_x_3599:
        /* <DEDUP_REMOVED lines=11> */
.L_x_5051:


//--------------------- .text._Z25selective_scan_fwd_kernelI32Selective_Scan_fwd_kernel_traitsILi64ELi16ELi1ELb1ELb1ELb0ELb0EffEEv13SSMParamsBase --------------------------
	.section	.text._Z25selective_scan_fwd_kernelI32Selective_Scan_fwd_kernel_traitsILi64ELi16ELi1ELb1ELb1ELb0ELb0EffEEv13SSMParamsBase,"ax",@progbits
	.align	128
        .global         _Z25selective_scan_fwd_kernelI32Selective_Scan_fwd_kernel_traitsILi64ELi16ELi1ELb1ELb1ELb0ELb0EffEEv13SSMParamsBase
        .type           _Z25selective_scan_fwd_kernelI32Selective_Scan_fwd_kernel_traitsILi64ELi16ELi1ELb1ELb1ELb0ELb0EffEEv13SSMParamsBase,@function
        .size           _Z25selective_scan_fwd_kernelI32Selective_Scan_fwd_kernel_traitsILi64ELi16ELi1ELb1ELb1ELb0ELb0EffEEv13SSMParamsBase,(.L_x_5052 - _Z25selective_scan_fwd_kernelI32Selective_Scan_fwd_kernel_traitsILi64ELi16ELi1ELb1ELb1ELb0ELb0EffEEv13SSMParamsBase)
        .other          _Z25selective_scan_fwd_kernelI32Selective_Scan_fwd_kernel_traitsILi64ELi16ELi1ELb1ELb1ELb0ELb0EffEEv13SSMParamsBase,@"STO_CUDA_ENTRY STV_DEFAULT"
_Z25selective_scan_fwd_kernelI32Selective_Scan_fwd_kernel_traitsILi64ELi16ELi1ELb1ELb1ELb0ELb0EffEEv13SSMParamsBase:
.text._Z25selective_scan_fwd_kernelI32Selective_Scan_fwd_kernel_traitsILi64ELi16ELi1ELb1ELb1ELb0ELb0EffEEv13SSMParamsBase:
        /* <DEDUP_REMOVED lines=112> */
.L_x_3638:
        /* <DEDUP_REMOVED lines=85> */
.L_x_3601:
[----:B------:R-:W-:Y:S05]  /*0c50*/  BSYNC.RECONVERGENT B0 ;  /* 0x0000000000007941 */ /* 0x000fea0003800200 */
.L_x_3600:
        /* <DEDUP_REMOVED lines=34> */
.L_x_3603:
[----:B------:R-:W-:Y:S05]  /*0e80*/  BSYNC.RECONVERGENT B0 ;  /* 0x0000000000007941 */ /* 0x000fea0003800200 */
.L_x_3602:
        /* <DEDUP_REMOVED lines=36> */
.L_x_3605:
[----:B------:R-:W-:Y:S05]  /*10d0*/  BSYNC.RECONVERGENT B0 ;  /* 0x0000000000007941 */ /* 0x000fea0003800200 */
.L_x_3604:
        /* <DEDUP_REMOVED lines=34> */
.L_x_3607:
[----:B------:R-:W-:Y:S05]  /*1300*/  BSYNC.RECONVERGENT B0 ;  /* 0x0000000000007941 */ /* 0x000fea0003800200 */
.L_x_3606:
        /* <DEDUP_REMOVED lines=36> */
.L_x_3609:
[----:B------:R-:W-:Y:S05]  /*1550*/  BSYNC.RECONVERGENT B0 ;  /* 0x0000000000007941 */ /* 0x000fea0003800200 */
.L_x_3608:
        /* <DEDUP_REMOVED lines=34> */
.L_x_3611:
[----:B------:R-:W-:Y:S05]  /*1780*/  BSYNC.RECONVERGENT B0 ;  /* 0x0000000000007941 */ /* 0x000fea0003800200 */
.L_x_3610:
        /* <DEDUP_REMOVED lines=36> */
.L_x_3613:
[----:B------:R-:W-:Y:S05]  /*19d0*/  BSYNC.RECONVERGENT B0 ;  /* 0x0000000000007941 */ /* 0x000fea0003800200 */
.L_x_3612:
        /* <DEDUP_REMOVED lines=34> */
.L_x_3615:
[----:B------:R-:W-:Y:S05]  /*1c00*/  BSYNC.RECONVERGENT B0 ;  /* 0x0000000000007941 */ /* 0x000fea0003800200 */
.L_x_3614:
        /* <DEDUP_REMOVED lines=36> */
.L_x_3617:
[----:B------:R-:W-:Y:S05]  /*1e50*/  BSYNC.RECONVERGENT B0 ;  /* 0x0000000000007941 */ /* 0x000fea0003800200 */
.L_x_3616:
        /* <DEDUP_REMOVED lines=34> */
.L_x_3619:
[----:B------:R-:W-:Y:S05]  /*2080*/  BSYNC.RECONVERGENT B0 ;  /* 0x0000000000007941 */ /* 0x000fea0003800200 */
.L_x_3618:
        /* <DEDUP_REMOVED lines=39> */
.L_x_3621:
[----:B------:R-:W-:Y:S05]  /*2300*/  BSYNC.RECONVERGENT B0 ;  /* 0x0000000000007941 */ /* 0x000fea0003800200 */
.L_x_3620:
        /* <DEDUP_REMOVED lines=32> */
.L_x_3623:
[----:B------:R-:W-:Y:S05]  /*2510*/  BSYNC.RECONVERGENT B0 ;  /* 0x0000000000007941 */ /* 0x000fea0003800200 */
.L_x_3622:
        /* <DEDUP_REMOVED lines=32> */
.L_x_3625:
[----:B------:R-:W-:Y:S05]  /*2720*/  BSYNC.RECONVERGENT B0 ;  /* 0x0000000000007941 */ /* 0x000fea0003800200 */
.L_x_3624:
        /* <DEDUP_REMOVED lines=32> */
.L_x_3627:
[----:B------:R-:W-:Y:S05]  /*2930*/  BSYNC.RECONVERGENT B0 ;  /* 0x0000000000007941 */ /* 0x000fea0003800200 */
.L_x_3626:
        /* <DEDUP_REMOVED lines=32> */
.L_x_3629:
[----:B------:R-:W-:Y:S05]  /*2b40*/  BSYNC.RECONVERGENT B0 ;  /* 0x0000000000007941 */ /* 0x000fea0003800200 */
.L_x_3628:
        /* <DEDUP_REMOVED lines=32> */
.L_x_3631:
[----:B------:R-:W-:Y:S05]  /*2d50*/  BSYNC.RECONVERGENT B0 ;  /* 0x0000000000007941 */ /* 0x000fea0003800200 */
.L_x_3630:
        /* <DEDUP_REMOVED lines=52> */
.L_x_3637:
[----:B--2---:R-:W2:Y:S04]  /*30a0*/  LDG.E.128 R20, desc[UR18][R54.64+-0x400] ;  /* 0xfffc001236147981 */ /* 0x004ea8000c1e1d00 */
[----:B0-----:R-:W3:Y:S04]  /*30b0*/  LDG.E.128 R24, desc[UR18][R54.64+-0x200] ;  /* 0xfffe001236187981 */ /* 0x001ee8000c1e1d00 */
[----:B------:R-:W4:Y:S04]  /*30c0*/  LDG.E.128 R28, desc[UR18][R54.64] ;  /* 0x00000012361c7981 */ /* 0x000f28000c1e1d00 */
[----:B------:R-:W4:Y:S04]  /*30d0*/  LDG.E.128 R32, desc[UR18][R54.64+0x200] ;  /* 0x0002001236207981 */ /* 0x000f28000c1e1d00 */
[----:B------:R-:W4:Y:S01]  /*30e0*/  LDG.E R53, desc[UR18][R56.64] ;  /* 0x0000001238357981 */ /* 0x000f22000c1e1900 */
[----:B------:R-:W-:Y:S01]  /*30f0*/  ISETP.GE.AND P1, PT, R63, 0x1, PT ;  /* 0x000000013f00780c */ /* 0x000fe20003f26270 */
[----:B------:R-:W0:Y:S02]  /*3100*/  S2UR UR6, SR_CgaCtaId ;  /* 0x00000000000679c3 */ /* 0x000e240000008800 */
[----:B--2---:R1:W-:Y:S04]  /*3110*/  STS.128 [R62], R20 ;  /* 0x000000143e007388 */ /* 0x0043e80000000c00 */
[----:B---3--:R-:W-:Y:S04]  /*3120*/  STS.128 [R62+0x200], R24 ;  /* 0x000200183e007388 */ /* 0x008fe80000000c00 */
[----:B----4-:R2:W-:Y:S04]  /*3130*/  STS.128 [R62+0x400], R28 ;  /* 0x0004001c3e007388 */ /* 0x0105e80000000c00 */
[----:B------:R3:W-:Y:S01]  /*3140*/  STS.128 [R62+0x600], R32 ;  /* 0x000600203e007388 */ /* 0x0007e20000000c00 */
[----:B------:R-:W-:-:S03]  /*3150*/  NOP ;  /* 0x0000000000007918 */ /* 0x000fc60000000000 */
[----:B------:R-:W4:Y:S01]  /*3160*/  LDS.128 R44, [R60] ;  /* 0x000000003c2c7984 */ /* 0x000f220000000c00 */
[----:B------:R-:W-:-:S03]  /*3170*/  FMUL.FTZ R126, R53, 1.4426950216293334961 ;  /* 0x3fb8aa3b357e7820 */ /* 0x000fc60000410000 */
[----:B------:R-:W0:Y:S01]  /*3180*/  LDS.128 R36, [R60+0x10] ;  /* 0x000010003c247984 */ /* 0x000e220000000c00 */
[C---:B------:R-:W-:Y:S01]  /*3190*/  FMUL.FTZ R121, R126.reuse, R58 ;  /* 0x0000003a7e797220 */ /* 0x040fe20000410000 */
[C---:B-1----:R-:W-:Y:S01]  /*31a0*/  FMUL.FTZ R20, R126.reuse, R59 ;  /* 0x0000003b7e147220 */ /* 0x042fe20000410000 */
[C---:B--2---:R-:W-:Y:S01]  /*31b0*/  FMUL.FTZ R30, R126.reuse, R0 ;  /* 0x000000007e1e7220 */ /* 0x044fe20000410000 */
[----:B------:R-:W1:Y:S01]  /*31c0*/  LDS.128 R40, [R60+0x20] ;  /* 0x000020003c287984 */ /* 0x000e620000000c00 */
[----:B------:R2:W0:Y:S01]  /*31d0*/  MUFU.EX2 R28, R121 ;  /* 0x00000079001c7308 */ /* 0x0004220000000800 */
[C---:B------:R-:W-:Y:S01]  /*31e0*/  FMUL.FTZ R31, R126.reuse, R87 ;  /* 0x000000577e1f7220 */ /* 0x040fe20000410000 */
[C---:B---3--:R-:W-:Y:S01]  /*31f0*/  FMUL.FTZ R32, R126.reuse, R86 ;  /* 0x000000567e207220 */ /* 0x048fe20000410000 */
[C---:B------:R-:W-:Y:S01]  /*3200*/  FMUL.FTZ R53, R126.reuse, R61 ;  /* 0x0000003d7e357220 */ /* 0x040fe20000410000 */
[----:B------:R3:W0:Y:S01]  /*3210*/  MUFU.EX2 R29, R20 ;  /* 0x00000014001d7308 */ /* 0x0006220000000800 */
[C---:B------:R-:W-:Y:S01]  /*3220*/  FMUL.FTZ R33, R126.reuse, R89 ;  /* 0x000000597e217220 */ /* 0x040fe20000410000 */
[C---:B------:R-:W-:Y:S01]  /*3230*/  FMUL.FTZ R34, R126.reuse, R88 ;  /* 0x000000587e227220 */ /* 0x040fe20000410000 */
[C---:B------:R-:W-:Y:S01]  /*3240*/  FMUL.FTZ R35, R126.reuse, R91 ;  /* 0x0000005b7e237220 */ /* 0x040fe20000410000 */
[----:B------:R-:W1:Y:S01]  /*3250*/  MUFU.EX2 R30, R30 ;  /* 0x0000001e001e7308 */ /* 0x000e620000000800 */
[C---:B------:R-:W-:Y:S01]  /*3260*/  FMUL.FTZ R122, R126.reuse, R90 ;  /* 0x0000005a7e7a7220 */ /* 0x040fe20000410000 */
[C---:B--2---:R-:W-:Y:S01]  /*3270*/  FMUL.FTZ R121, R126.reuse, R93 ;  /* 0x0000005d7e797220 */ /* 0x044fe20000410000 */
[C---:B------:R-:W-:Y:S01]  /*3280*/  FMUL.FTZ R124, R126.reuse, R92 ;  /* 0x0000005c7e7c7220 */ /* 0x040fe20000410000 */
[----:B------:R-:W2:Y:S01]  /*3290*/  MUFU.EX2 R31, R31 ;  /* 0x0000001f001f7308 */ /* 0x000ea20000000800 */
[----:B---3--:R-:W3:Y:S01]  /*32a0*/  LDS.128 R20, [R60+0x30] ;  /* 0x000030003c147984 */ /* 0x008ee20000000c00 */
[C---:B------:R-:W-:Y:S01]  /*32b0*/  FMUL.FTZ R123, R126.reuse, R95 ;  /* 0x0000005f7e7b7220 */ /* 0x040fe20000410000 */
[C---:B------:R-:W-:Y:S01]  /*32c0*/  FMUL.FTZ R125, R126.reuse, R94 ;  /* 0x0000005e7e7d7220 */ /* 0x040fe20000410000 */
[----:B------:R-:W2:Y:S01]  /*32d0*/  MUFU.EX2 R32, R32 ;  /* 0x0000002000207308 */ /* 0x000ea20000000800 */
[----:B------:R-:W-:-:S03]  /*32e0*/  FMUL.FTZ R127, R126, R96 ;  /* 0x000000607e7f7220 */ /* 0x000fc60000410000 */
[----:B------:R-:W2:Y:S04]  /*32f0*/  MUFU.EX2 R53, R53 ;  /* 0x0000003500357308 */ /* 0x000ea80000000800 */
[----:B------:R-:W3:Y:S04]  /*3300*/  MUFU.EX2 R33, R33 ;  /* 0x0000002100217308 */ /* 0x000ee80000000800 */
[----:B------:R-:W3:Y:S01]  /*3310*/  MUFU.EX2 R34, R34 ;  /* 0x0000002200227308 */ /* 0x000ee20000000800 */
[----:B----4-:R-:W-:Y:S01]  /*3320*/  FMUL.FTZ R44, R99, R44 ;  /* 0x0000002c632c7220 */ /* 0x010fe20000410000 */
[----:B------:R-:W-:Y:S01]  /*3330*/  FMUL.FTZ R45, R98, R45 ;  /* 0x0000002d622d7220 */ /* 0x000fe20000410000 */
[----:B------:R-:W-:Y:S01]  /*3340*/  FMUL.FTZ R46, R101, R46 ;  /* 0x0000002e652e7220 */ /* 0x000fe20000410000 */
[----:B------:R-:W-:Y:S01]  /*3350*/  FMUL.FTZ R47, R100, R47 ;  /* 0x0000002f642f7220 */ /* 0x000fe20000410000 */
[----:B0-----:R-:W-:Y:S01]  /*3360*/  FMUL.FTZ R36, R103, R36 ;  /* 0x0000002467247220 */ /* 0x001fe20000410000 */
[----:B------:R-:W-:Y:S01]  /*3370*/  FFMA.FTZ R24, R44, R28, R45 ;  /* 0x0000001c2c187223 */ /* 0x000fe2000001002d */
[----:B------:R-:W-:Y:S01]  /*3380*/  FMUL.FTZ R37, R102, R37 ;  /* 0x0000002566257220 */ /* 0x000fe20000410000 */
[----:B------:R-:W0:Y:S01]  /*3390*/  MUFU.EX2 R35, R35 ;  /* 0x0000002300237308 */ /* 0x000e220000000800 */
[----:B------:R-:W-:Y:S01]  /*33a0*/  FMUL.FTZ R38, R105, R38 ;  /* 0x0000002669267220 */ /* 0x000fe20000410000 */
[----:B------:R-:W-:Y:S01]  /*33b0*/  FFMA.FTZ R24, R29, R24, R46 ;  /* 0x000000181d187223 */ /* 0x000fe2000001002e */
[----:B------:R-:W-:Y:S01]  /*33c0*/  FMUL.FTZ R39, R104, R39 ;  /* 0x0000002768277220 */ /* 0x000fe20000410000 */
[----:B------:R-:W4:Y:S01]  /*33d0*/  MUFU.EX2 R122, R122 ;  /* 0x0000007a007a7308 */ /* 0x000f220000000800 */
[----:B-1----:R-:W-:Y:S01]  /*33e0*/  FMUL.FTZ R40, R107, R40 ;  /* 0x000000286b287220 */ /* 0x002fe20000410000 */
[----:B------:R-:W-:Y:S01]  /*33f0*/  FFMA.FTZ R24, R30, R24, R47 ;  /* 0x000000181e187223 */ /* 0x000fe2000001002f */
[----:B------:R-:W-:Y:S01]  /*3400*/  FMUL.FTZ R41, R106, R41 ;  /* 0x000000296a297220 */ /* 0x000fe20000410000 */
[----:B------:R-:W1:Y:S01]  /*3410*/  MUFU.EX2 R121, R121 ;  /* 0x0000007900797308 */ /* 0x000e620000000800 */
[----:B------:R-:W-:Y:S01]  /*3420*/  FMUL.FTZ R42, R109, R42 ;  /* 0x0000002a6d2a7220 */ /* 0x000fe20000410000 */
[----:B--2---:R-:W-:Y:S01]  /*3430*/  FFMA.FTZ R24, R31, R24, R36 ;  /* 0x000000181f187223 */ /* 0x004fe20000010024 */
[----:B------:R-:W-:Y:S01]  /*3440*/  FMUL.FTZ R43, R108, R43 ;  /* 0x0000002b6c2b7220 */ /* 0x000fe20000410000 */
[----:B------:R-:W2:Y:S02]  /*3450*/  MUFU.EX2 R124, R124 ;  /* 0x0000007c007c7308 */ /* 0x000ea40000000800 */
[----:B------:R-:W-:Y:S01]  /*3460*/  FFMA.FTZ R25, R32, R24, R37 ;  /* 0x0000001820197223 */ /* 0x000fe20000010025 */
[----:B------:R-:W-:Y:S01]  /*3470*/  FMUL.FTZ R24, R53, R28 ;  /* 0x0000001c35187220 */ /* 0x000fe20000410000 */
[----:B------:R-:W2:Y:S01]  /*3480*/  MUFU.EX2 R123, R123 ;  /* 0x0000007b007b7308 */ /* 0x000ea20000000800 */
[----:B---3--:R-:W-:Y:S01]  /*3490*/  FMUL.FTZ R128, R111, R20 ;  /* 0x000000146f807220 */ /* 0x008fe20000410000 */
[----:B------:R-:W-:Y:S01]  /*34a0*/  FFMA.FTZ R26, R33, R25, R38 ;  /* 0x00000019211a7223 */ /* 0x000fe20000010026 */
[----:B------:R-:W-:Y:S01]  /*34b0*/  FMUL.FTZ R25, R29, R24 ;  /* 0x000000181d197220 */ /* 0x000fe20000410000 */
[----:B------:R-:W3:Y:S01]  /*34c0*/  MUFU.EX2 R125, R125 ;  /* 0x0000007d007d7308 */ /* 0x000ee20000000800 */
[----:B------:R-:W-:Y:S01]  /*34d0*/  FMUL.FTZ R130, R110, R21 ;  /* 0x000000156e827220 */ /* 0x000fe20000410000 */
[----:B------:R-:W-:Y:S01]  /*34e0*/  FFMA.FTZ R24, R34, R26, R39 ;  /* 0x0000001a22187223 */ /* 0x000fe20000010027 */
[----:B------:R-:W-:Y:S01]  /*34f0*/  FMUL.FTZ R26, R30, R25 ;  /* 0x000000191e1a7220 */ /* 0x000fe20000410000 */
[----:B------:R-:W-:Y:S01]  /*3500*/  MUFU.EX2 R127, R127 ;  /* 0x0000007f007f7308 */ /* 0x000fe20000000800 */
[----:B------:R-:W-:Y:S01]  /*3510*/  FMUL.FTZ R129, R113, R22 ;  /* 0x0000001671817220 */ /* 0x000fe20000410000 */
[----:B0-----:R-:W-:Y:S01]  /*3520*/  FFMA.FTZ R27, R35, R24, R40 ;  /* 0x00000018231b7223 */ /* 0x001fe20000010028 */
[----:B------:R-:W-:Y:S01]  /*3530*/  FMUL.FTZ R25, R31, R26 ;  /* 0x0000001a1f197220 */ /* 0x000fe20000410000 */
[----:B------:R-:W-:Y:S01]  /*3540*/  FMUL.FTZ R24, R126, R97 ;  /* 0x000000617e187220 */ /* 0x000fe20000410000 */
[----:B------:R-:W-:Y:S01]  /*3550*/  FMUL.FTZ R132, R112, R23 ;  /* 0x0000001770847220 */ /* 0x000fe20000410000 */
[----:B----4-:R-:W-:Y:S01]  /*3560*/  FFMA.FTZ R27, R122, R27, R41 ;  /* 0x0000001b7a1b7223 */ /* 0x010fe20000010029 */
[----:B------:R-:W-:Y:S01]  /*3570*/  FMUL.FTZ R26, R32, R25 ;  /* 0x00000019201a7220 */ /* 0x000fe20000410000 */
[----:B------:R-:W0:Y:S02]  /*3580*/  MUFU.EX2 R126, R24 ;  /* 0x00000018007e7308 */ /* 0x000e240000000800 */
[----:B-1----:R-:W-:Y:S01]  /*3590*/  FFMA.FTZ R27, R121, R27, R42 ;  /* 0x0000001b791b7223 */ /* 0x002fe2000001002a */
[----:B------:R-:W-:-:S03]  /*35a0*/  FMUL.FTZ R25, R33, R26 ;  /* 0x0000001a21197220 */ /* 0x000fc60000410000 */
[----:B--2---:R-:W-:Y:S01]  /*35b0*/  FFMA.FTZ R27, R124, R27, R43 ;  /* 0x0000001b7c1b7223 */ /* 0x004fe2000001002b */
[----:B------:R-:W-:-:S03]  /*35c0*/  FMUL.FTZ R20, R34, R25 ;  /* 0x0000001922147220 */ /* 0x000fc60000410000 */
[----:B------:R-:W-:Y:S01]  /*35d0*/  FFMA.FTZ R27, R123, R27, R128 ;  /* 0x0000001b7b1b7223 */ /* 0x000fe20000010080 */
[----:B------:R-:W-:-:S03]  /*35e0*/  FMUL.FTZ R21, R35, R20 ;  /* 0x0000001423157220 */ /* 0x000fc60000410000 */
[----:B---3--:R-:W-:Y:S01]  /*35f0*/  FFMA.FTZ R27, R125, R27, R130 ;  /* 0x0000001b7d1b7223 */ /* 0x008fe20000010082 */
[----:B------:R-:W-:-:S03]  /*3600*/  FMUL.FTZ R20, R122, R21 ;  /* 0x000000157a147220 */ /* 0x000fc60000410000 */
[----:B0-----:R-:W-:Y:S01]  /*3610*/  FFMA.FTZ R27, R126, R27, R129 ;  /* 0x0000001b7e1b7223 */ /* 0x001fe20000010081 */
[----:B------:R-:W-:-:S03]  /*3620*/  FMUL.FTZ R21, R121, R20 ;  /* 0x0000001479157220 */ /* 0x000fc60000410000 */
[----:B------:R-:W-:Y:S01]  /*3630*/  FFMA.FTZ R22, R127, R27, R132 ;  /* 0x0000001b7f167223 */ /* 0x000fe20000010084 */
[----:B------:R-:W-:-:S04]  /*3640*/  FMUL.FTZ R20, R124, R21 ;  /* 0x000000157c147220 */ /* 0x000fc80000410000 */
[----:B------:R-:W0:Y:S01]  /*3650*/  SHFL.UP PT, R23, R22, 0x1, RZ ;  /* 0x0420000016177989 */ /* 0x000e2200000e00ff */
[----:B------:R-:W-:-:S04]  /*3660*/  FMUL.FTZ R20, R123, R20 ;  /* 0x000000147b147220 */ /* 0x000fc80000410000 */
[----:B------:R-:W-:-:S04]  /*3670*/  FMUL.FTZ R21, R125, R20 ;  /* 0x000000147d157220 */ /* 0x000fc80000410000 */
[----:B------:R-:W-:Y:S01]  /*3680*/  FMUL.FTZ R20, R126, R21 ;  /* 0x000000157e147220 */ /* 0x000fe20000410000 */
[----:B------:R-:W-:-:S03]  /*3690*/  MOV R21, R114 ;  /* 0x0000007200157202 */ /* 0x000fc60000000f00 */
        /* <DEDUP_REMOVED lines=28> */
[----:B------:R-:W-:Y:S01]  /*3860*/  HFMA2 R24, -RZ, RZ, 1.875, 0 ;  /* 0x3f800000ff187431 */ /* 0x000fe200000001ff */
[----:B------:R-:W-:-:S06]  /*3870*/  MOV R25, RZ ;  /* 0x000000ff00197202 */ /* 0x000fcc0000000f00 */
[----:B------:R-:W-:Y:S01]  /*3880*/  @P0 LDS.64 R24, [UR5] ;  /* 0x00000005ff180984 */ /* 0x000fe20008000a00 */
        /* <DEDUP_REMOVED lines=34> */
.L_x_3634:
[----:B------:R-:W-:Y:S05]  /*3ab0*/  BSYNC.RECONVERGENT B0 ;  /* 0x0000000000007941 */ /* 0x000fea0003800200 */
.L_x_3633:
        /* <DEDUP_REMOVED lines=30> */
.L_x_3636:
[----:B------:R-:W-:Y:S05]  /*3ca0*/  BSYNC.RECONVERGENT B0 ;  /* 0x0000000000007941 */ /* 0x000fea0003800200 */
.L_x_3635:
        /* <DEDUP_REMOVED lines=27> */
.L_x_3632:
        /* <DEDUP_REMOVED lines=38> */
.L_x_3639:
        /* <DEDUP_REMOVED lines=12> */
.L_x_5052:


//--------------------- .text._Z25selective_scan_fwd_kernelI32Selective_Scan_fwd_kernel_traitsILi64ELi16ELi1ELb1ELb1ELb0ELb1EffEEv13SSMParamsBase --------------------------
	.section	.text._Z25selective_scan_fwd_kernelI32Selective_Scan_fwd_kernel_traitsILi64ELi16ELi1ELb1ELb1ELb0ELb1EffEEv13SSMParamsBase,"ax",@progbits
	.align	128
        .global         _Z25selective_scan_fwd_kernelI32Selective_Scan_fwd_kernel_traitsILi64ELi16ELi1ELb1ELb1ELb0ELb1EffEEv13SSMParamsBase
        .type           _Z25selective_scan_fwd_kernelI32Selective_Scan_fwd_kernel_traitsILi64ELi16ELi1ELb1ELb1ELb0ELb1EffEEv13SSMParamsBase,@function
        .size           _Z25selective_scan_fwd_kernelI32Selective_Scan_fwd_kernel_traitsILi64ELi16ELi1ELb1ELb1ELb0ELb1EffEEv13SSMParamsBase,(.L_x_5053 - _Z25selective_scan_fwd_kernelI32Selective_Scan_fwd_kernel_traitsILi64ELi16ELi1ELb1ELb1ELb0ELb1EffEEv13SSMParamsBase)
        .other          _Z25selective_scan_fwd_kernelI32Selective_Scan_fwd_kernel_traitsILi64ELi16ELi1ELb1ELb1ELb0ELb1EffEEv13SSMParamsBase,@"STO_CUDA_ENTRY STV_DEFAULT"
_Z25selective_scan_fwd_kernelI32Selective_Scan_fwd_kernel_traitsILi64ELi16ELi1ELb1ELb1ELb0ELb1EffEEv13SSMParamsBase:
.text._Z25selective_scan_fwd_kernelI32Selective_Scan_fwd_kernel_traitsILi64ELi16ELi1ELb1ELb1ELb0ELb1EffEEv13SSMParamsBase:
        /* <DEDUP_REMOVED lines=112> */
.L_x_3678:
        /* <DEDUP_REMOVED lines=85> */
.L_x_3641:
[----:B------:R-:W-:Y:S05]  /*0c50*/  BSYNC.RECONVERGENT B0 ;  /* 0x0000000000007941 */ /* 0x000fea0003800200 */
.L_x_3640:
        /* <DEDUP_REMOVED lines=34> */
.L_x_3643:
[----:B------:R-:W-:Y:S05]  /*0e80*/  BSYNC.RECONVERGENT B0 ;  /* 0x0000000000007941 */ /* 0x000fea0003800200 */
.L_x_3642:
        /* <DEDUP_REMOVED lines=36> */
.L_x_3645:
[----:B------:R-:W-:Y:S05]  /*10d0*/  BSYNC.RECONVERGENT B0 ;  /* 0x0000000000007941 */ /* 0x000fea0003800200 */
.L_x_3644:
        /* <DEDUP_REMOVED lines=34> */
.L_x_3647:
[----:B------:R-:W-:Y:S05]  /*1300*/  BSYNC.RECONVERGENT B0 ;  /* 0x0000000000007941 */ /* 0x000fea0003800200 */
.L_x_3646:
        /* <DEDUP_REMOVED lines=36> */
.L_x_3649:
[----:B------:R-:W-:Y:S05]  /*1550*/  BSYNC.RECONVERGENT B0 ;  /* 0x0000000000007941 */ /* 0x000fea0003800200 */
.L_x_3648:
        /* <DEDUP_REMOVED lines=34> */
.L_x_3651:
[----:B------:R-:W-:Y:S05]  /*1780*/  BSYNC.RECONVERGENT B0 ;  /* 0x0000000000007941 */ /* 0x000fea0003800200 */
.L_x_3650:
        /* <DEDUP_REMOVED lines=36> */
.L_x_3653:
[----:B------:R-:W-:Y:S05]  /*19d0*/  BSYNC.RECONVERGENT B0 ;  /* 0x0000000000007941 */ /* 0x000fea0003800200 */
.L_x_3652:
        /* <DEDUP_REMOVED lines=34> */
.L_x_3655:
[----:B------:R-:W-:Y:S05]  /*1c00*/  BSYNC.RECONVERGENT B0 ;  /* 0x0000000000007941 */ /* 0x000fea0003800200 */
.L_x_3654:
        /* <DEDUP_REMOVED lines=36> */
.L_x_3657:
[----:B------:R-:W-:Y:S05]  /*1e50*/  BSYNC.RECONVERGENT B0 ;  /* 0x0000000000007941 */ /* 0x000fea0003800200 */
.L_x_3656:
        /* <DEDUP_REMOVED lines=34> */
.L_x_3659:
[----:B------:R-:W-:Y:S05]  /*2080*/  BSYNC.RECONVERGENT B0 ;  /* 0x0000000000007941 */ /* 0x000fea0003800200 */
.L_x_3658:
        /* <DEDUP_REMOVED lines=39> */
.L_x_3661:
[----:B------:R-:W-:Y:S05]  /*2300*/  BSYNC.RECONVERGENT B0 ;  /* 0x0000000000007941 */ /* 0x000fea0003800200 */
.L_x_3660:
        /* <DEDUP_REMOVED lines=32> */
.L_x_3663:
[----:B------:R-:W-:Y:S05]  /*2510*/  BSYNC.RECONVERGENT B0 ;  /* 0x0000000000007941 */ /* 0x000fea0003800200 */
.L_x_3662:
        /* <DEDUP_REMOVED lines=32> */
.L_x_3665:
[----:B------:R-:W-:Y:S05]  /*2720*/  BSYNC.RECONVERGENT B0 ;  /* 0x0000000000007941 */ /* 0x000fea0003800200 */
.L_x_3664:
        /* <DEDUP_REMOVED lines=32> */
.L_x_3667:
[----:B------:R-:W-:Y:S05]  /*2930*/  BSYNC.RECONVERGENT B0 ;  /* 0x0000000000007941 */ /* 0x000fea0003800200 */
.L_x_3666:
        /* <DEDUP_REMOVED lines=32> */
.L_x_3669:
[----:B------:R-:W-:Y:S05]  /*2b40*/  BSYNC.RECONVERGENT B0 ;  /* 0x0000000000007941 */ /* 0x000fea0003800200 */
.L_x_3668:
        /* <DEDUP_REMOVED lines=32> */
.L_x_3671:
[----:B------:R-:W-:Y:S05]  /*2d50*/  BSYNC.RECONVERGENT B0 ;  /* 0x0000000000007941 */ /* 0x000fea0003800200 */
.L_x_3670:
        /* <DEDUP_REMOVED lines=52> */
.L_x_3677:
        /* <DEDUP_REMOVED lines=161> */
.L_x_3674:
[----:B------:R-:W-:Y:S05]  /*3ab0*/  BSYNC.RECONVERGENT B0 ;  /* 0x0000000000007941 */ /* 0x000fea0003800200 */
.L_x_3673:
        /* <DEDUP_REMOVED lines=30> */
.L_x_3676:
[----:B------:R-:W-:Y:S05]  /*3ca0*/  BSYNC.RECONVERGENT B0 ;  /* 0x0000000000007941 */ /* 0x000fea0003800200 */
.L_x_3675:
        /* <DEDUP_REMOVED lines=27> */
.L_x_3672:
        /* <DEDUP_REMOVED lines=18> */
[----:B------:R-:W3:Y:S01]  /*3f80*/  LDS.128 R28, [R62+0x200] ;  /* 0x000200003e1c7984 */ /* 0x000ee20000000c00 */
[----:B------:R-:W-:Y:S01]  /*3f90*/  IMAD R45, R83, R45, R39 ;  /* 0x0000002d532d7224 */ /* 0x000fe200078e0227 */
[C---:B-----5:R-:W-:Y:S02]  /*3fa0*/  LEA R39, P0, R38.reuse, R46, 0x2 ;  /* 0x0000002e26277211 */ /* 0x060fe400078010ff */
[----:B0-----:R-:W0:Y:S02]  /*3fb0*/  LDS.128 R24, [R62+0x400] ;  /* 0x000400003e187984 */ /* 0x001e240000000c00 */
[----:B------:R-:W5:Y:S01]  /*3fc0*/  LDC.64 R52, c[0x0][0x488] ;  /* 0x00012200ff347b82 */ /* 0x000f620000000a00 */
        /* <DEDUP_REMOVED lines=8> */
[----:B-----5:R-:W-:-:S04]  /*4050*/  LEA R41, P1, R40, R52, 0x2 ;  /* 0x0000003428297211 */ /* 0x020fc800078210ff */
[----:B------:R-:W-:Y:S01]  /*4060*/  LEA.HI.X R43, R40, R53, R43, 0x2, P1 ;  /* 0x00000035282b7211 */ /* 0x000fe200008f142b */
[----:B---3--:R-:W-:Y:S01]  /*4070*/  STG.E.128 desc[UR18][R38.64], R32 ;  /* 0x0000002026007986 */ /* 0x008fe2000c101d12 */
[----:B------:R-:W-:-:S03]  /*4080*/  IADD3 R40, P1, PT, R2, R41, RZ ;  /* 0x0000002902287210 */ /* 0x000fc60007f3e0ff */
[----:B------:R-:W-:Y:S01]  /*4090*/  STG.E.128 desc[UR18][R38.64+0x200], R28 ;  /* 0x0002001c26007986 */ /* 0x000fe2000c101d12 */
[----:B------:R-:W-:-:S03]  /*40a0*/  IADD3.X R41, PT, PT, R3, R43, RZ, P1, !PT ;  /* 0x0000002b03297210 */ /* 0x000fc60000ffe4ff */
[----:B0-----:R-:W-:Y:S04]  /*40b0*/  STG.E.128 desc[UR18][R38.64+0x400], R24 ;  /* 0x0004001826007986 */ /* 0x001fe8000c101d12 */
        /* <DEDUP_REMOVED lines=146> */
.L_x_3679:
        /* <DEDUP_REMOVED lines=10> */
.L_x_5053:


//--------------------- .text._Z25selective_scan_fwd_kernelI32Selective_Scan_fwd_kernel_traitsILi64ELi16ELi1ELb1ELb1ELb1ELb0EffEEv13SSMParamsBase --------------------------
	.section	.text._Z25selective_scan_fwd_kernelI32Selective_Scan_fwd_kernel_traitsILi64ELi16ELi1ELb1ELb1ELb1ELb0EffEEv13SSMParamsBase,"ax",@progbits
	.align	128
        .global         _Z25selective_scan_fwd_kernelI32Selective_Scan_fwd_kernel_traitsILi64ELi16ELi1ELb1ELb1ELb1ELb0EffEEv13SSMParamsBase
        .type           _Z25selective_scan_fwd_kernelI32Selective_Scan_fwd_kernel_traitsILi64ELi16ELi1ELb1ELb1ELb1ELb0EffEEv13SSMParamsBase,@function
        .size           _Z25selective_scan_fwd_kernelI32Selective_Scan_fwd_kernel_traitsILi64ELi16ELi1ELb1ELb1ELb1ELb0EffEEv13SSMParamsBase,(.L_x_5054 - _Z25selective_scan_fwd_kernelI32Selective_Scan_fwd_kernel_traitsILi64ELi16ELi1ELb1ELb1ELb1ELb0EffEEv13SSMParamsBase)
        .other          _Z25selective_scan_fwd_kernelI32Selective_Scan_fwd_kernel_traitsILi64ELi16ELi1ELb1ELb1ELb1ELb0EffEEv13SSMParamsBase,@"STO_CUDA_ENTRY STV_DEFAULT"
_Z25selective_scan_fwd_kernelI32Selective_Scan_fwd_kernel_traitsILi64ELi16ELi1ELb1ELb1ELb1ELb0EffEEv13SSMParamsBase:
.text._Z25selective_scan_fwd_kernelI32Selective_Scan_fwd_kernel_traitsILi64ELi16ELi1ELb1ELb1ELb1ELb0EffEEv13SSMParamsBase:
        /* <DEDUP_REMOVED lines=36> */
[----:B------:R-:W-:Y:S01]  /*0240*/  IMAD R3, R10, R9, RZ ;  /* 0x000000090a037224 */ /* 0x000fe200078e02ff */
[----:B------:R-:W-:Y:S01]  /*0250*/  UIMAD.WIDE.U32 UR4, UR20, UR8, URZ ;  /* 0x00000008140472a5 */ /* 0x000fe2000f8e00ff */
[----:B------:R-:W4:Y:S02]  /*0260*/  LDC.64 R10, c[0x0][0x460] ;  /* 0x00011800ff0a7b82 */ /* 0x000f240000000a00 */
[----:B------:R-:W-:-:S06]  /*0270*/  IMAD.HI.U32 R7, R7, R3, R6 ;  /* 0x0000000307077227 */ /* 0x000fcc00078e0006 */
[----:B------:R-:W-:-:S05]  /*0280*/  IMAD.HI.U32 R7, R7, R2, RZ ;  /* 0x0000000207077227 */ /* 0x000fca00078e00ff */
[----:B------:R-:W-:-:S05]  /*0290*/  IADD3 R0, PT, PT, -R7, RZ, RZ ;  /* 0x000000ff07007210 */ /* 0x000fca0007ffe1ff */
[----:B------:R-:W-:-:S05]  /*02a0*/  IMAD R0, R9, R0, R2 ;  /* 0x0000000009007224 */ /* 0x000fca00078e0202 */
[----:B------:R-:W-:Y:S01]  /*02b0*/  ISETP.GT.U32.AND P1, PT, R9, R0, PT ;  /* 0x000000000900720c */ /* 0x000fe20003f24070 */
[----:B------:R-:W-:-:S12]  /*02c0*/  UIMAD.WIDE.U32 UR6, UR20, UR12, URZ ;  /* 0x0000000c140672a5 */ /* 0x000fd8000f8e00ff */
[----:B------:R-:W-:-:S04]  /*02d0*/  @!P1 IADD3 R0, PT, PT, R0, -R9, RZ ;  /* 0x8000000900009210 */ /* 0x000fc80007ffe0ff */
[----:B------:R-:W-:Y:S02]  /*02e0*/  ISETP.GE.U32.AND P0, PT, R0, R9, PT ;  /* 0x000000090000720c */ /* 0x000fe40003f06070 */
[----:B------:R-:W-:Y:S01]  /*02f0*/  @!P1 IADD3 R7, PT, PT, R7, 0x1, RZ ;  /* 0x0000000107079810 */ /* 0x000fe20007ffe0ff */
[----:B------:R-:W-:Y:S01]  /*0300*/  UIMAD UR9, UR20, UR9, UR5 ;  /* 0x00000009140972a4 */ /* 0x000fe2000f8e0205 */
[----:B------:R-:W-:Y:S01]  /*0310*/  LOP3.LUT R0, R29, R8, RZ, 0x3c, !PT ;  /* 0x000000081d007212 */ /* 0x000fe200078e3cff */
[----:B------:R-:W-:Y:S01]  /*0320*/  UIMAD UR8, UR20, UR13, UR7 ;  /* 0x0000000d140872a4 */ /* 0x000fe2000f8e0207 */
[----:B------:R-:W-:Y:S01]  /*0330*/  MOV R3, UR5 ;  /* 0x0000000500037c02 */ /* 0x000fe20008000f00 */
[----:B------:R-:W0:Y:S01]  /*0340*/  LDCU.64 UR12, c[0x0][0x3d0] ;  /* 0x00007a00ff0c77ac */ /* 0x000e220008000a00 */
[----:B------:R-:W-:Y:S02]  /*0350*/  ISETP.GE.AND P2, PT, R0, RZ, PT ;  /* 0x000000ff0000720c */ /* 0x000fe40003f46270 */
[----:B---3--:R-:W-:-:S03]  /*0360*/  MOV R5, UR7 ;  /* 0x0000000700057c02 */ /* 0x008fc60008000f00 */
[----:B------:R-:W-:Y:S02]  /*0370*/  @P0 IADD3 R7, PT, PT, R7, 0x1, RZ ;  /* 0x0000000107070810 */ /* 0x000fe40007ffe0ff */
[----:B------:R-:W-:Y:S02]  /*0380*/  ISETP.GE.AND P0, PT, R15, 0x1, PT ;  /* 0x000000010f00780c */ /* 0x000fe40003f06270 */
[----:B------:R-:W-:Y:S02]  /*0390*/  ISETP.NE.AND P1, PT, R8, RZ, PT ;  /* 0x000000ff0800720c */ /* 0x000fe40003f25270 */
[----:B------:R-:W-:Y:S02]  /*03a0*/  MOV R2, UR4 ;  /* 0x0000000400027c02 */ /* 0x000fe40008000f00 */
[----:B------:R-:W-:Y:S02]  /*03b0*/  MOV R4, UR6 ;  /* 0x0000000600047c02 */ /* 0x000fe40008000f00 */
[----:B------:R-:W-:-:S02]  /*03c0*/  MOV R3, UR9 ;  /* 0x0000000900037c02 */ /* 0x000fc40008000f00 */
[----:B------:R-:W-:Y:S01]  /*03d0*/  MOV R5, UR8 ;  /* 0x0000000800057c02 */ /* 0x000fe20008000f00 */
[----:B------:R-:W-:Y:S01]  /*03e0*/  UIMAD.WIDE.U32 UR4, UR20, UR16, URZ ;  /* 0x00000010140472a5 */ /* 0x000fe2000f8e00ff */
[----:B------:R-:W-:Y:S01]  /*03f0*/  IMAD.WIDE.U32 R2, R29, UR10, R2 ;  /* 0x0000000a1d027c25 */ /* 0x000fe2000f8e0002 */
[----:B------:R-:W-:-:S03]  /*0400*/  MOV R0, R7 ;  /* 0x0000000700007202 */ /* 0x000fc60000000f00 */
[C---:B------:R-:W-:Y:S01]  /*0410*/  IMAD.WIDE.U32 R4, R29.reuse, UR14, R4 ;  /* 0x0000000e1d047c25 */ /* 0x040fe2000f8e0004 */
[----:B------:R-:W-:Y:S01]  /*0420*/  UIMAD UR8, UR20, UR17, UR5 ;  /* 0x00000011140872a4 */ /* 0x000fe2000f8e0205 */
[----:B------:R-:W-:Y:S02]  /*0430*/  @!P2 IADD3 R0, PT, PT, -R0, RZ, RZ ;  /* 0x000000ff0000a210 */ /* 0x000fe40007ffe1ff */
[C---:B------:R-:W-:Y:S02]  /*0440*/  IMAD R14, R29.reuse, UR11, R3 ;  /* 0x0000000b1d0e7c24 */ /* 0x040fe4000f8e0203 */
[----:B------:R-:W-:Y:S01]  /*0450*/  IMAD R13, R29, UR15, R5 ;  /* 0x0000000f1d0d7c24 */ /* 0x000fe2000f8e0205 */
[----:B------:R-:W-:Y:S01]  /*0460*/  @!P1 LOP3.LUT R0, RZ, R8, RZ, 0x33, !PT ;  /* 0x00000008ff009212 */ /* 0x000fe200078e33ff */
[----:B012-4-:R-:W-:Y:S06]  /*0470*/  @!P0 EXIT ;  /* 0x000000000000894d */ /* 0x017fec0003800000 */
[----:B------:R-:W0:Y:S01]  /*0480*/  S2R R27, SR_TID.X ;  /* 0x00000000001b7919 */ /* 0x000e220000002100 */
[----:B------:R-:W-:Y:S01]  /*0490*/  SHF.R.S32.HI R5, RZ, 0x1f, R0 ;  /* 0x0000001fff057819 */ /* 0x000fe20000011400 */
[----:B------:R-:W-:Y:S01]  /*04a0*/  UMOV UR5, UR8 ;  /* 0x0000000800057c82 */ /* 0x000fe20008000000 */
[C---:B------:R-:W-:Y:S01]  /*04b0*/  LEA R17, P0, R2.reuse, R10, 0x2 ;  /* 0x0000000a02117211 */ /* 0x040fe200078010ff */
[----:B------:R-:W1:Y:S01]  /*04c0*/  LDC R12, c[0x0][0x384] ;  /* 0x0000e100ff0c7b82 */ /* 0x000e620000000800 */
[----:B------:R-:W2:Y:S01]  /*04d0*/  LDCU.64 UR10, c[0x0][0x3a0] ;  /* 0x00007400ff0a77ac */ /* 0x000ea20008000a00 */
[C---:B------:R-:W-:Y:S01]  /*04e0*/  IMAD R3, R5.reuse, R20, RZ ;  /* 0x0000001405037224 */ /* 0x040fe200078e02ff */
[----:B------:R-:W-:Y:S01]  /*04f0*/  LEA.HI.X R14, R2, R11, R14, 0x2, P0 ;  /* 0x0000000b020e7211 */ /* 0x000fe200000f140e */
[----:B------:R-:W-:Y:S01]  /*0500*/  IMAD R5, R5, R24, RZ ;  /* 0x0000001805057224 */ /* 0x000fe200078e02ff */
[----:B------:R-:W-:Y:S01]  /*0510*/  LEA R16, P0, R4, R18, 0x2 ;  /* 0x0000001204107211 */ /* 0x000fe200078010ff */
[C---:B------:R-:W-:Y:S01]  /*0520*/  IMAD R9, R0.reuse, R21, R3 ;  /* 0x0000001500097224 */ /* 0x040fe200078e0203 */
[----:B------:R-:W-:Y:S01]  /*0530*/  UIMAD.WIDE.U32 UR6, UR20, UR12, URZ ;  /* 0x0000000c140672a5 */ /* 0x000fe2000f8e00ff */
[----:B------:R-:W-:Y:S01]  /*0540*/  IMAD.WIDE.U32 R2, R0, R20, UR4 ;  /* 0x0000000400027e25 */ /* 0x000fe2000f8e0014 */
[----:B------:R-:W3:Y:S01]  /*0550*/  S2UR UR5, SR_CgaCtaId ;  /* 0x00000000000579c3 */ /* 0x000ee20000008800 */
[----:B------:R-:W-:Y:S01]  /*0560*/  LEA.HI.X R13, R4, R19, R13, 0x2, P0 ;  /* 0x00000013040d7211 */ /* 0x000fe200000f140d */
[----:B------:R-:W4:Y:S01]  /*0570*/  LDCU UR8, c[0x0][0x38c] ;  /* 0x00007180ff0877ac */ /* 0x000f220008000800 */
[----:B------:R-:W-:Y:S01]  /*0580*/  IMAD R5, R0, R25, R5 ;  /* 0x0000001900057224 */ /* 0x000fe200078e0205 */
[----:B------:R-:W-:Y:S01]  /*0590*/  LEA R11, P0, R2, R22, 0x2 ;  /* 0x00000016020b7211 */ /* 0x000fe200078010ff */
[----:B------:R-:W-:Y:S01]  /*05a0*/  UIMAD UR7, UR20, UR13, UR7 ;  /* 0x0000000d140772a4 */ /* 0x000fe2000f8e0207 */
[----:B------:R-:W-:-:S02]  /*05b0*/  IADD3 R9, PT, PT, R3, R9, RZ ;  /* 0x0000000903097210 */ /* 0x000fc40007ffe0ff */
[----:B------:R-:W4:Y:S01]  /*05c0*/  LDC.64 R32, c[0x0][0x440] ;  /* 0x00011000ff207b82 */ /* 0x000f220000000a00 */
[----:B------:R-:W-:Y:S01]  /*05d0*/  UMOV UR4, 0x400 ;  /* 0x0000040000047882 */ /* 0x000fe20000000000 */
[----:B------:R-:W-:Y:S01]  /*05e0*/  MOV R21, RZ ;  /* 0x000000ff00157202 */ /* 0x000fe20000000f00 */
[----:B------:R-:W-:Y:S01]  /*05f0*/  IMAD.WIDE.U32 R6, R0, R24, UR6 ;  /* 0x0000000600067e25 */ /* 0x000fe2000f8e0018 */
[----:B------:R-:W-:-:S03]  /*0600*/  LEA.HI.X R9, R2, R23, R9, 0x2, P0 ;  /* 0x0000001702097211 */ /* 0x000fc600000f1409 */
[----:B--2---:R-:W-:Y:S01]  /*0610*/  IMAD.WIDE.U32 R24, R29, UR10, RZ ;  /* 0x0000000a1d187c25 */ /* 0x004fe2000f8e00ff */
[----:B------:R-:W-:Y:S01]  /*0620*/  LEA R10, P1, R6, R30, 0x2 ;  /* 0x0000001e060a7211 */ /* 0x000fe200078210ff */
[----:B------:R-:W2:Y:S01]  /*0630*/  LDCU.U8 UR7, c[0x0][0x39e] ;  /* 0x000073c0ff0777ac */ /* 0x000ea20008000000 */
[----:B0-----:R-:W-:Y:S01]  /*0640*/  SHF.L.U32 R22, R27, 0x2, RZ ;  /* 0x000000021b167819 */ /* 0x001fe200000006ff */
[----:B-1----:R-:W-:Y:S01]  /*0650*/  IMAD R0, R12, UR20, R29 ;  /* 0x000000140c007c24 */ /* 0x002fe2000f8e021d */
[----:B------:R-:W-:Y:S01]  /*0660*/  IADD3 R8, PT, PT, R7, R5, RZ ;  /* 0x0000000507087210 */ /* 0x000fe20007ffe0ff */
[----:B------:R-:W-:Y:S01]  /*0670*/  IMAD R2, R29, UR11, R25 ;  /* 0x0000000b1d027c24 */ /* 0x000fe2000f8e0219 */
[----:B------:R-:W-:Y:S01]  /*0680*/  LOP3.LUT R22, R22, 0xf80, RZ, 0xc0, !PT ;  /* 0x00000f8016167812 */ /* 0x000fe200078ec0ff */
[----:B---3--:R-:W-:Y:S01]  /*0690*/  ULEA UR4, UR5, UR4, 0x18 ;  /* 0x0000000405047291 */ /* 0x008fe2000f8ec0ff */
[----:B------:R-:W-:Y:S01]  /*06a0*/  IMAD R0, R0, R15, RZ ;  /* 0x0000000f00007224 */ /* 0x000fe200078e02ff */
[----:B------:R-:W-:-:S02]  /*06b0*/  SHF.R.U32.HI R18, RZ, 0x5, R27 ;  /* 0x00000005ff127819 */ /* 0x000fc4000001161b */
[----:B------:R-:W-:Y:S01]  /*06c0*/  LOP3.LUT R76, R22, 0x1f, R27, 0xf8, !PT ;  /* 0x0000001f164c7812 */ /* 0x000fe200078ef81b */
[----:B----4-:R-:W-:Y:S01]  /*06d0*/  IMAD R23, R0, UR8, RZ ;  /* 0x0000000800177c24 */ /* 0x010fe2000f8e02ff */
[----:B------:R-:W-:Y:S02]  /*06e0*/  LEA.HI.X R8, R6, R31, R8, 0x2, P1 ;  /* 0x0000001f06087211 */ /* 0x000fe400008f1408 */
[----:B------:R-:W-:Y:S01]  /*06f0*/  LEA R25, P0, R24, R32, 0x2 ;  /* 0x0000002018197211 */ /* 0x000fe200078010ff */
[----:B------:R-:W-:Y:S01]  /*0700*/  IMAD.WIDE.U32 R76, R76, 0x10, RZ ;  /* 0x000000104c4c7825 */ /* 0x000fe200078e00ff */
[C---:B------:R-:W-:Y:S02]  /*0710*/  LOP3.LUT R19, R27.reuse, 0x1f, RZ, 0xc0, !PT ;  /* 0x0000001f1b137812 */ /* 0x040fe400078ec0ff */
[----:B------:R-:W-:Y:S02]  /*0720*/  LEA.HI.X R24, R24, R33, R2, 0x2, P0 ;  /* 0x0000002118187211 */ /* 0x000fe400000f1402 */
[----:B------:R-:W-:-:S02]  /*0730*/  LOP3.LUT R20, R27, 0x3e0, RZ, 0xc0, !PT ;  /* 0x000003e01b147812 */ /* 0x000fc400078ec0ff */
[----:B------:R-:W-:Y:S02]  /*0740*/  LEA R15, R18, UR4, 0x3 ;  /* 0x00000004120f7c11 */ /* 0x000fe4000f8e18ff */
[----:B--2---:R-:W-:-:S07]  /*0750*/  LOP3.LUT R12, R76, 0x400, RZ, 0xfc, !PT ;  /* 0x000004004c0c7812 */ /* 0x004fce00078efcff */
.L_x_3718:
[----:B------:R-:W-:Y:S01]  /*0760*/  BAR.SYNC.DEFER_BLOCKING 0x0 ;  /* 0x0000000000007b1d */ /* 0x000fe20000010000 */
[----:B-1----:R-:W-:-:S04]  /*0770*/  IADD3 R2, P0, PT, R76, R17, RZ ;  /* 0x000000114c027210 */ /* 0x002fc80007f1e0ff */
[----:B------:R-:W-:-:S03]  /*0780*/  IADD3.X R3, PT, PT, R77, R14, RZ, P0, !PT ;  /* 0x0000000e4d037210 */ /* 0x000fc600007fe4ff */
[----:B0-----:R-:W0:Y:S02]  /*0790*/  LDC R120, c[0x0][0x38c] ;  /* 0x0000e300ff787b82 */ /* 0x001e240000000800 */
        /* <DEDUP_REMOVED lines=81> */
.L_x_3681:
[----:B------:R-:W-:Y:S05]  /*0cb0*/  BSYNC.RECONVERGENT B0 ;  /* 0x0000000000007941 */ /* 0x000fea0003800200 */
.L_x_3680:
        /* <DEDUP_REMOVED lines=34> */
.L_x_3683:
[----:B------:R-:W-:Y:S05]  /*0ee0*/  BSYNC.RECONVERGENT B0 ;  /* 0x0000000000007941 */ /* 0x000fea0003800200 */
.L_x_3682:
        /* <DEDUP_REMOVED lines=36> */
.L_x_3685:
[----:B------:R-:W-:Y:S05]  /*1130*/  BSYNC.RECONVERGENT B0 ;  /* 0x0000000000007941 */ /* 0x000fea0003800200 */
.L_x_3684:
        /* <DEDUP_REMOVED lines=34> */
.L_x_3687:
[----:B------:R-:W-:Y:S05]  /*1360*/  BSYNC.RECONVERGENT B0 ;  /* 0x0000000000007941 */ /* 0x000fea0003800200 */
.L_x_3686:
        /* <DEDUP_REMOVED lines=36> */
.L_x_3689:
[----:B------:R-:W-:Y:S05]  /*15b0*/  BSYNC.RECONVERGENT B0 ;  /* 0x0000000000007941 */ /* 0x000fea0003800200 */
.L_x_3688:
        /* <DEDUP_REMOVED lines=34> */
.L_x_3691:
[----:B------:R-:W-:Y:S05]  /*17e0*/  BSYNC.RECONVERGENT B0 ;  /* 0x0000000000007941 */ /* 0x000fea0003800200 */
.L_x_3690:
        /* <DEDUP_REMOVED lines=36> */
.L_x_3693:
[----:B------:R-:W-:Y:S05]  /*1a30*/  BSYNC.RECONVERGENT B0 ;  /* 0x0000000000007941 */ /* 0x000fea0003800200 */
.L_x_3692:
        /* <DEDUP_REMOVED lines=34> */
.L_x_3695:
[----:B------:R-:W-:Y:S05]  /*1c60*/  BSYNC.RECONVERGENT B0 ;  /* 0x0000000000007941 */ /* 0x000fea0003800200 */
.L_x_3694:
        /* <DEDUP_REMOVED lines=36> */
.L_x_3697:
[----:B------:R-:W-:Y:S05]  /*1eb0*/  BSYNC.RECONVERGENT B0 ;  /* 0x0000000000007941 */ /* 0x000fea0003800200 */
.L_x_3696:
        /* <DEDUP_REMOVED lines=34> */
.L_x_3699:
[----:B------:R-:W-:Y:S05]  /*20e0*/  BSYNC.RECONVERGENT B0 ;  /* 0x0000000000007941 */ /* 0x000fea0003800200 */
.L_x_3698:
        /* <DEDUP_REMOVED lines=39> */
.L_x_3701:
[----:B------:R-:W-:Y:S05]  /*2360*/  BSYNC.RECONVERGENT B0 ;  /* 0x0000000000007941 */ /* 0x000fea0003800200 */
.L_x_3700:
        /* <DEDUP_REMOVED lines=32> */
.L_x_3703:
[----:B------:R-:W-:Y:S05]  /*2570*/  BSYNC.RECONVERGENT B0 ;  /* 0x0000000000007941 */ /* 0x000fea0003800200 */
.L_x_3702:
        /* <DEDUP_REMOVED lines=32> */
.L_x_3705:
[----:B------:R-:W-:Y:S05]  /*2780*/  BSYNC.RECONVERGENT B0 ;  /* 0x0000000000007941 */ /* 0x000fea0003800200 */
.L_x_3704:
        /* <DEDUP_REMOVED lines=32> */
.L_x_3707:
[----:B------:R-:W-:Y:S05]  /*2990*/  BSYNC.RECONVERGENT B0 ;  /* 0x0000000000007941 */ /* 0x000fea0003800200 */
.L_x_3706:
        /* <DEDUP_REMOVED lines=32> */
.L_x_3709:
[----:B------:R-:W-:Y:S05]  /*2ba0*/  BSYNC.RECONVERGENT B0 ;  /* 0x0000000000007941 */ /* 0x000fea0003800200 */
.L_x_3708:
        /* <DEDUP_REMOVED lines=32> */
.L_x_3711:
[----:B------:R-:W-:Y:S05]  /*2db0*/  BSYNC.RECONVERGENT B0 ;  /* 0x0000000000007941 */ /* 0x000fea0003800200 */
.L_x_3710:
        /* <DEDUP_REMOVED lines=20> */
[----:B------:R-:W-:Y:S01]  /*2f00*/  FMUL.FTZ R111, R56, R93 ;  /* 0x0000005d386f7220 */ /* 0x000fe20000410000 */
[----:B------:R-:W-:Y:S01]  /*2f10*/  ISETP.NE.AND P0, PT, R21, RZ, PT ;  /* 0x000000ff1500720c */ /* 0x000fe20003f05270 */
[----:B------:R-:W-:Y:S01]  /*2f20*/  FMUL.FTZ R110, R57, R92 ;  /* 0x0000005c396e7220 */ /* 0x000fe20000410000 */
[----:B------:R-:W-:Y:S01]  /*2f30*/  IADD3 R56, P1, PT, R10, R12, RZ ;  /* 0x0000000c0a387210 */ /* 0x000fe20007f3e0ff */
[----:B------:R-:W-:Y:S01]  /*2f40*/  IMAD R124, R21, R120, RZ ;  /* 0x00000078157c7224 */ /* 0x000fe200078e02ff */
[----:B------:R-:W-:Y:S01]  /*2f50*/  IADD3 R96, P2, PT, R11, R12, RZ ;  /* 0x0000000c0b607210 */ /* 0x000fe20007f5e0ff */
        /* <DEDUP_REMOVED lines=26> */
.L_x_3717:
[----:B--2---:R-:W2:Y:S04]  /*3100*/  LDG.E.128 R80, desc[UR18][R96.64] ;  /* 0x0000001260507981 */ /* 0x004ea8000c1e1d00 */
[----:B------:R-:W3:Y:S04]  /*3110*/  LDG.E.128 R48, desc[UR18][R96.64+-0x400] ;  /* 0xfffc001260307981 */ /* 0x000ee8000c1e1d00 */
[----:B------:R-:W4:Y:S04]  /*3120*/  LDG.E.128 R52, desc[UR18][R96.64+-0x200] ;  /* 0xfffe001260347981 */ /* 0x000f28000c1e1d00 */
[----:B------:R-:W5:Y:S04]  /*3130*/  LDG.E.128 R84, desc[UR18][R96.64+0x200] ;  /* 0x0002001260547981 */ /* 0x000f68000c1e1d00 */
[----:B------:R-:W5:Y:S01]  /*3140*/  LDG.E R139, desc[UR18][R122.64] ;  /* 0x000000127a8b7981 */ /* 0x000f62000c1e1900 */
[----:B------:R-:W-:-:S03]  /*3150*/  ISETP.GE.AND P1, PT, R7, 0x1, PT ;  /* 0x000000010700780c */ /* 0x000fc60003f26270 */
[----:B0-2---:R0:W-:Y:S04]  /*3160*/  STS.128 [R6+0x400], R80 ;  /* 0x0004005006007388 */ /* 0x0051e80000000c00 */
[----:B---3--:R-:W-:Y:S04]  /*3170*/  STS.128 [R6], R48 ;  /* 0x0000003006007388 */ /* 0x008fe80000000c00 */
[----:B----4-:R-:W-:Y:S04]  /*3180*/  STS.128 [R6+0x200], R52 ;  /* 0x0002003406007388 */ /* 0x010fe80000000c00 */
[----:B-----5:R1:W-:Y:S01]  /*3190*/  STS.128 [R6+0x600], R84 ;  /* 0x0006005406007388 */ /* 0x0203e20000000c00 */
[----:B------:R-:W-:Y:S01]  /*31a0*/  NOP ;  /* 0x0000000000007918 */ /* 0x000fe20000000000 */
[----:B0-----:R-:W-:-:S02]  /*31b0*/  MOV R80, R56 ;  /* 0x0000003800507202 */ /* 0x001fc40000000f00 */
[----:B------:R-:W0:Y:S01]  /*31c0*/  LDS.128 R72, [R4] ;  /* 0x0000000004487984 */ /* 0x000e220000000c00 */
[----:B------:R-:W-:-:S03]  /*31d0*/  MOV R81, R57 ;  /* 0x0000003900517202 */ /* 0x000fc60000000f00 */
[----:B------:R-:W2:Y:S04]  /*31e0*/  LDS.128 R48, [R4+0x10] ;  /* 0x0000100004307984 */ /* 0x000ea80000000c00 */
[----:B------:R-:W3:Y:S04]  /*31f0*/  LDG.E.128 R60, desc[UR18][R80.64+-0x400] ;  /* 0xfffc0012503c7981 */ /* 0x000ee8000c1e1d00 */
[----:B------:R-:W4:Y:S04]  /*3200*/  LDG.E.128 R56, desc[UR18][R80.64+-0x200] ;  /* 0xfffe001250387981 */ /* 0x000f28000c1e1d00 */
[----:B------:R-:W5:Y:S04]  /*3210*/  LDG.E.128 R68, desc[UR18][R80.64] ;  /* 0x0000001250447981 */ /* 0x000f68000c1e1d00 */
[----:B------:R-:W5:Y:S01]  /*3220*/  LDG.E.128 R64, desc[UR18][R80.64+0x200] ;  /* 0x0002001250407981 */ /* 0x000f62000c1e1d00 */
[----:B------:R-:W-:-:S03]  /*3230*/  FMUL.FTZ R139, R139, 1.4426950216293334961 ;  /* 0x3fb8aa3b8b8b7820 */ /* 0x000fc60000410000 */
[----:B------:R-:W2:Y:S01]  /*3240*/  LDS.128 R52, [R4+0x20] ;  /* 0x0000200004347984 */ /* 0x000ea20000000c00 */
[C---:B-1----:R-:W-:Y:S01]  /*3250*/  FMUL.FTZ R85, R139.reuse, R2 ;  /* 0x000000028b557220 */ /* 0x042fe20000410000 */
[C---:B------:R-:W-:Y:S01]  /*3260*/  FMUL.FTZ R84, R139.reuse, R3 ;  /* 0x000000038b547220 */ /* 0x040fe20000410000 */
[----:B------:R-:W-:-:S04]  /*3270*/  FMUL.FTZ R83, R139, R0 ;  /* 0x000000008b537220 */ /* 0x000fc80000410000 */
[----:B------:R-:W1:Y:S01]  /*3280*/  MUFU.EX2 R85, R85 ;  /* 0x0000005500557308 */ /* 0x000e620000000800 */
[----:B------:R-:W-:-:S03]  /*3290*/  FMUL.FTZ R82, R139, R93 ;  /* 0x0000005d8b527220 */ /* 0x000fc60000410000 */
[----:B------:R-:W1:Y:S01]  /*32a0*/  MUFU.EX2 R84, R84 ;  /* 0x0000005400547308 */ /* 0x000e620000000800 */
[----:B------:R-:W-:-:S03]  /*32b0*/  FMUL.FTZ R79, R139, R92 ;  /* 0x0000005c8b4f7220 */ /* 0x000fc60000410000 */
[----:B------:R-:W2:Y:S01]  /*32c0*/  MUFU.EX2 R83, R83 ;  /* 0x0000005300537308 */ /* 0x000ea20000000800 */
[----:B0-----:R-:W-:Y:S01]  /*32d0*/  FMUL.FTZ R87, R107, R72 ;  /* 0x000000486b577220 */ /* 0x001fe20000410000 */
[----:B------:R-:W-:Y:S01]  /*32e0*/  FMUL.FTZ R130, R106, R73 ;  /* 0x000000496a827220 */ /* 0x000fe20000410000 */
[----:B------:R-:W-:Y:S01]  /*32f0*/  FMUL.FTZ R125, R109, R74 ;  /* 0x0000004a6d7d7220 */ /* 0x000fe20000410000 */
[----:B------:R-:W0:Y:S01]  /*3300*/  MUFU.EX2 R82, R82 ;  /* 0x0000005200527308 */ /* 0x000e220000000800 */
[----:B------:R-:W-:Y:S01]  /*3310*/  FMUL.FTZ R132, R108, R75 ;  /* 0x0000004b6c847220 */ /* 0x000fe20000410000 */
[C---:B------:R-:W-:Y:S01]  /*3320*/  FMUL.FTZ R86, R139.reuse, R5 ;  /* 0x000000058b567220 */ /* 0x040fe20000410000 */
[----:B------:R-:W-:Y:S01]  /*3330*/  FMUL.FTZ R129, R139, R95 ;  /* 0x0000005f8b817220 */ /* 0x000fe20000410000 */
[----:B------:R-:W0:Y:S01]  /*3340*/  LDS.128 R72, [R4+0x30] ;  /* 0x0000300004487984 */ /* 0x000e220000000c00 */
[----:B-1----:R-:W-:Y:S01]  /*3350*/  FFMA.FTZ R135, R87, R85, R130 ;  /* 0x0000005557877223 */ /* 0x002fe20000010082 */
[----:B------:R-:W1:Y:S01]  /*3360*/  MUFU.EX2 R79, R79 ;  /* 0x0000004f004f7308 */ /* 0x000e620000000800 */
[----:B------:R-:W-:-:S02]  /*3370*/  FMUL.FTZ R127, R139, R94 ;  /* 0x0000005e8b7f7220 */ /* 0x000fc40000410000 */
[----:B------:R-:W-:Y:S01]  /*3380*/  FFMA.FTZ R135, R84, R135, R125 ;  /* 0x0000008754877223 */ /* 0x000fe2000001007d */
[----:B------:R-:W1:Y:S01]  /*3390*/  MUFU.EX2 R86, R86 ;  /* 0x0000005600567308 */ /* 0x000e620000000800 */
[----:B--2---:R-:W-:Y:S01]  /*33a0*/  FMUL.FTZ R131, R111, R48 ;  /* 0x000000306f837220 */ /* 0x004fe20000410000 */
[----:B------:R-:W-:Y:S02]  /*33b0*/  FMUL.FTZ R133, R139, R99 ;  /* 0x000000638b857220 */ /* 0x000fe40000410000 */
[----:B------:R-:W2:Y:S01]  /*33c0*/  MUFU.EX2 R129, R129 ;  /* 0x0000008100817308 */ /* 0x000ea20000000800 */
[----:B------:R-:W-:Y:S01]  /*33d0*/  FFMA.FTZ R48, R83, R135, R132 ;  /* 0x0000008753307223 */ /* 0x000fe20000010084 */
[----:B------:R-:W-:Y:S02]  /*33e0*/  FMUL.FTZ R134, R110, R49 ;  /* 0x000000316e867220 */ /* 0x000fe40000410000 */
[----:B------:R-:W2:Y:S01]  /*33f0*/  MUFU.EX2 R127, R127 ;  /* 0x0000007f007f7308 */ /* 0x000ea20000000800 */
[----:B------:R-:W-:Y:S01]  /*3400*/  FMUL.FTZ R146, R139, R98 ;  /* 0x000000628b927220 */ /* 0x000fe20000410000 */
[----:B0-----:R-:W-:-:S02]  /*3410*/  FFMA.FTZ R48, R82, R48, R131 ;  /* 0x0000003052307223 */ /* 0x001fc40000010083 */
[----:B------:R-:W0:Y:S01]  /*3420*/  MUFU.EX2 R133, R133 ;  /* 0x0000008500857308 */ /* 0x000e220000000800 */
[----:B------:R-:W-:Y:S01]  /*3430*/  FMUL.FTZ R136, R113, R50 ;  /* 0x0000003271887220 */ /* 0x000fe20000410000 */
[----:B------:R-:W-:Y:S01]  /*3440*/  FMUL.FTZ R144, R139, R101 ;  /* 0x000000658b907220 */ /* 0x000fe20000410000 */
[----:B-1----:R-:W-:Y:S01]  /*3450*/  FFMA.FTZ R48, R79, R48, R134 ;  /* 0x000000304f307223 */ /* 0x002fe20000010086 */
[----:B------:R-:W1:Y:S01]  /*3460*/  MUFU.EX2 R146, R146 ;  /* 0x0000009200927308 */ /* 0x000e620000000800 */
[----:B------:R-:W-:Y:S01]  /*3470*/  FMUL.FTZ R138, R112, R51 ;  /* 0x00000033708a7220 */ /* 0x000fe20000410000 */
[----:B------:R-:W-:Y:S01]  /*3480*/  FMUL.FTZ R143, R139, R100 ;  /* 0x000000648b8f7220 */ /* 0x000fe20000410000 */
[----:B------:R-:W-:Y:S01]  /*3490*/  FMUL.FTZ R49, R86, R85 ;  /* 0x0000005556317220 */ /* 0x000fe20000410000 */
[----:B--2---:R-:W-:Y:S01]  /*34a0*/  FFMA.FTZ R50, R129, R48, R136 ;  /* 0x0000003081327223 */ /* 0x004fe20000010088 */
[----:B------:R-:W2:Y:S01]  /*34b0*/  MUFU.EX2 R144, R144 ;  /* 0x0000009000907308 */ /* 0x000ea20000000800 */
[----:B------:R-:W-:Y:S01]  /*34c0*/  FMUL.FTZ R140, R115, R52 ;  /* 0x00000034738c7220 */ /* 0x000fe20000410000 */
[----:B------:R-:W-:Y:S01]  /*34d0*/  FMUL.FTZ R142, R139, R103 ;  /* 0x000000678b8e7220 */ /* 0x000fe20000410000 */
[----:B------:R-:W-:Y:S01]  /*34e0*/  FMUL.FTZ R48, R84, R49 ;  /* 0x0000003154307220 */ /* 0x000fe20000410000 */
[----:B------:R-:W-:Y:S01]  /*34f0*/  FFMA.FTZ R50, R127, R50, R138 ;  /* 0x000000327f327223 */ /* 0x000fe2000001008a */
[----:B------:R-:W2:Y:S01]  /*3500*/  MUFU.EX2 R143, R143 ;  /* 0x0000008f008f7308 */ /* 0x000ea20000000800 */
[----:B------:R-:W-:Y:S01]  /*3510*/  FMUL.FTZ R135, R114, R53 ;  /* 0x0000003572877220 */ /* 0x000fe20000410000 */
[----:B------:R-:W-:Y:S01]  /*3520*/  FMUL.FTZ R141, R139, R102 ;  /* 0x000000668b8d7220 */ /* 0x000fe20000410000 */
[----:B------:R-:W-:Y:S01]  /*3530*/  FMUL.FTZ R49, R83, R48 ;  /* 0x0000003053317220 */ /* 0x000fe20000410000 */
[----:B0-----:R-:W-:Y:S01]  /*3540*/  FFMA.FTZ R51, R133, R50, R140 ;  /* 0x0000003285337223 */ /* 0x001fe2000001008c */
[----:B------:R-:W0:Y:S01]  /*3550*/  MUFU.EX2 R142, R142 ;  /* 0x0000008e008e7308 */ /* 0x000e220000000800 */
[----:B------:R-:W-:Y:S01]  /*3560*/  FMUL.FTZ R137, R117, R54 ;  /* 0x0000003675897220 */ /* 0x000fe20000410000 */
[----:B------:R-:W-:Y:S01]  /*3570*/  FMUL.FTZ R50, R82, R49 ;  /* 0x0000003152327220 */ /* 0x000fe20000410000 */
[----:B-1----:R-:W-:Y:S01]  /*3580*/  FFMA.FTZ R51, R146, R51, R135 ;  /* 0x0000003392337223 */ /* 0x002fe20000010087 */
[C---:B------:R-:W-:Y:S01]  /*3590*/  FMUL.FTZ R48, R139.reuse, R105 ;  /* 0x000000698b307220 */ /* 0x040fe20000410000 */
        /* <DEDUP_REMOVED lines=8> */
[----:B------:R-:W-:Y:S01]  /*3620*/  FFMA.FTZ R51, R143, R51, R148 ;  /* 0x000000338f337223 */ /* 0x000fe20000010094 */
[----:B------:R-:W2:Y:S01]  /*3630*/  MUFU.EX2 R145, R145 ;  /* 0x0000009100917308 */ /* 0x000ea20000000800 */
[----:B------:R-:W-:Y:S01]  /*3640*/  FMUL.FTZ R150, R118, R73 ;  /* 0x0000004976967220 */ /* 0x000fe20000410000 */
[----:B------:R-:W-:Y:S01]  /*3650*/  FMUL.FTZ R50, R127, R50 ;  /* 0x000000327f327220 */ /* 0x000fe20000410000 */
[----:B0-----:R-:W-:Y:S01]  /*3660*/  FFMA.FTZ R51, R142, R51, R147 ;  /* 0x000000338e337223 */ /* 0x001fe20000010093 */
[----:B------:R-:W-:-:S02]  /*3670*/  FMUL.FTZ R152, R121, R74 ;  /* 0x0000004a79987220 */ /* 0x000fc40000410000 */
[----:B------:R-:W-:Y:S01]  /*3680*/  FMUL.FTZ R49, R133, R50 ;  /* 0x0000003285317220 */ /* 0x000fe20000410000 */
[----:B-1----:R-:W-:Y:S01]  /*3690*/  FFMA.FTZ R51, R141, R51, R150 ;  /* 0x000000338d337223 */ /* 0x002fe20000010096 */
[----:B------:R-:W-:Y:S02]  /*36a0*/  FMUL.FTZ R154, R126, R75 ;  /* 0x0000004b7e9a7220 */ /* 0x000fe40000410000 */
[----:B------:R-:W-:Y:S01]  /*36b0*/  FMUL.FTZ R49, R146, R49 ;  /* 0x0000003192317220 */ /* 0x000fe20000410000 */
[----:B--2---:R-:W-:-:S03]  /*36c0*/  FFMA.FTZ R51, R139, R51, R152 ;  /* 0x000000338b337223 */ /* 0x004fc60000010098 */
[----:B------:R-:W-:Y:S01]  /*36d0*/  FMUL.FTZ R48, R144, R49 ;  /* 0x0000003190307220 */ /* 0x000fe20000410000 */
[----:B------:R-:W-:-:S03]  /*36e0*/  FFMA.FTZ R50, R145, R51, R154 ;  /* 0x0000003391327223 */ /* 0x000fc6000001009a */
[----:B------:R-:W-:Y:S02]  /*36f0*/  FMUL.FTZ R49, R143, R48 ;  /* 0x000000308f317220 */ /* 0x000fe40000410000 */
[----:B------:R-:W0:Y:S02]  /*3700*/  SHFL.UP PT, R51, R50, 0x1, RZ ;  /* 0x0420000032337989 */ /* 0x000e2400000e00ff */
        /* <DEDUP_REMOVED lines=29> */
[----:B------:R-:W2:Y:S01]  /*38e0*/  S2UR UR6, SR_CgaCtaId ;  /* 0x00000000000679c3 */ /* 0x000ea20000008800 */
[----:B------:R-:W-:Y:S01]  /*38f0*/  HFMA2 R72, -RZ, RZ, 1.875, 0 ;  /* 0x3f800000ff487431 */ /* 0x000fe200000001ff */
[----:B------:R-:W-:Y:S01]  /*3900*/  MOV R73, RZ ;  /* 0x000000ff00497202 */ /* 0x000fe20000000f00 */
[C---:B0-----:R-:W-:Y:S01]  /*3910*/  FMUL.FTZ R74, R149.reuse, R74 ;  /* 0x0000004a954a7220 */ /* 0x041fe20000410000 */
[----:B-1----:R-:W-:Y:S01]  /*3920*/  FFMA.FTZ R75, R149, R75, R156 ;  /* 0x0000004b954b7223 */ /* 0x002fe2000001009c */
[----:B------:R-:W-:-:S02]  /*3930*/  UMOV UR4, 0x400 ;  /* 0x0000040000047882 */ /* 0x000fc40000000000 */
[----:B--2---:R-:W-:Y:S01]  /*3940*/  ULEA UR4, UR6, UR4, 0x18 ;  /* 0x0000000406047291 */ /* 0x004fe2000f8ec0ff */
[----:B---3--:R-:W-:Y:S04]  /*3950*/  STS.128 [R6+0x1080], R60 ;  /* 0x0010803c06007388 */ /* 0x008fe80000000c00 */
[----:B----4-:R-:W-:Y:S04]  /*3960*/  STS.128 [R6+0x1280], R56 ;  /* 0x0012803806007388 */ /* 0x010fe80000000c00 */
[----:B-----5:R-:W-:Y:S04]  /*3970*/  STS.128 [R6+0x1480], R68 ;  /* 0x0014804406007388 */ /* 0x020fe80000000c00 */
[----:B------:R-:W-:Y:S01]  /*3980*/  STS.128 [R6+0x1680], R64 ;  /* 0x0016804006007388 */ /* 0x000fe20000000c00 */
        /* <DEDUP_REMOVED lines=36> */
.L_x_3714:
[----:B------:R-:W-:Y:S05]  /*3bd0*/  BSYNC.RECONVERGENT B0 ;  /* 0x0000000000007941 */ /* 0x000fea0003800200 */
.L_x_3713:
        /* <DEDUP_REMOVED lines=30> */
.L_x_3716:
[----:B------:R-:W-:Y:S05]  /*3dc0*/  BSYNC.RECONVERGENT B0 ;  /* 0x0000000000007941 */ /* 0x000fea0003800200 */
.L_x_3715:
[----:B------:R-:W-:Y:S01]  /*3dd0*/  IADD3 R120, PT, PT, R120, 0x1, RZ ;  /* 0x0000000178787810 */ /* 0x000fe20007ffe0ff */
[----:B------:R-:W-:Y:S01]  /*3de0*/  FFMA.FTZ R40, R56, R133, R40 ;  /* 0x0000008538287223 */ /* 0x000fe20000010028 */
[----:B------:R-:W-:Y:S01]  /*3df0*/  LEA R122, P2, R78, R122, 0x2 ;  /* 0x0000007a4e7a7211 */ /* 0x000fe200078410ff */
[----:B------:R-:W-:Y:S01]  /*3e00*/  UIADD3 UR5, UPT, UPT, UR5, 0x8, URZ ;  /* 0x0000000805057890 */ /* 0x000fe2000fffe0ff */
        /* <DEDUP_REMOVED lines=23> */
.L_x_3712:
        /* <DEDUP_REMOVED lines=21> */
[----:B------:R-:W-:Y:S01]  /*40d0*/  STS.128 [R4+0x30], R44 ;  /* 0x0000302c04007388 */ /* 0x000fe20000000c00 */
[----:B------:R-:W-:-:S03]  /*40e0*/  NOP ;  /* 0x0000000000007918 */ /* 0x000fc60000000000 */
[----:B------:R-:W1:Y:S01]  /*40f0*/  LDS.128 R48, [R6] ;  /* 0x0000000006307984 */ /* 0x000e620000000c00 */
[----:B---3--:R-:W-:-:S03]  /*4100*/  IMAD.WIDE.U32 R2, R29, R66, R2 ;  /* 0x000000421d027225 */ /* 0x008fc600078e0002 */
[----:B------:R-:W3:Y:S01]  /*4110*/  LDS.128 R52, [R6+0x200] ;  /* 0x0002000006347984 */ /* 0x000ee20000000c00 */
[----:B------:R-:W-:Y:S01]  /*4120*/  IMAD R5, R29, R67, R3 ;  /* 0x000000431d057224 */ /* 0x000fe200078e0203 */
[C---:B----4-:R-:W-:Y:S02]  /*4130*/  LEA R3, P0, R2.reuse, R68, 0x2 ;  /* 0x0000004402037211 */ /* 0x050fe400078010ff */
[----:B------:R-:W4:Y:S02]  /*4140*/  LDS.128 R56, [R6+0x400] ;  /* 0x0004000006387984 */ /* 0x000f240000000c00 */
[----:B------:R-:W-:Y:S02]  /*4150*/  LEA.HI.X R5, R2, R69, R5, 0x2, P0 ;  /* 0x0000004502057211 */ /* 0x000fe400000f1405 */
[----:B------:R-:W5:Y:S01]  /*4160*/  LDS.128 R60, [R6+0x600] ;  /* 0x00060000063c7984 */ /* 0x000f620000000c00 */
[----:B------:R-:W-:-:S04]  /*4170*/  IADD3 R2, P0, PT, R76, R3, RZ ;  /* 0x000000034c027210 */ /* 0x000fc80007f1e0ff */
[----:B------:R-:W-:Y:S02]  /*4180*/  IADD3.X R3, PT, PT, R77, R5, RZ, P0, !PT ;  /* 0x000000054d037210 */ /* 0x000fe400007fe4ff */
[----:B--2---:R-:W-:-:S03]  /*4190*/  ISETP.GE.AND P0, PT, R21, UR5, PT ;  /* 0x0000000515007c0c */ /* 0x004fc6000bf06270 */
[----:B-1----:R1:W-:Y:S04]  /*41a0*/  STG.E.128 desc[UR18][R2.64], R48 ;  /* 0x0000003002007986 */ /* 0x0023e8000c101d12 */
[----:B---3--:R1:W-:Y:S04]  /*41b0*/  STG.E.128 desc[UR18][R2.64+0x200], R52 ;  /* 0x0002003402007986 */ /* 0x0083e8000c101d12 */
[----:B----4-:R1:W-:Y:S04]  /*41c0*/  STG.E.128 desc[UR18][R2.64+0x400], R56 ;  /* 0x0004003802007986 */ /* 0x0103e8000c101d12 */
[----:B-----5:R1:W-:Y:S01]  /*41d0*/  STG.E.128 desc[UR18][R2.64+0x600], R60 ;  /* 0x0006003c02007986 */ /* 0x0203e2000c101d12 */
[----:B------:R-:W-:Y:S05]  /*41e0*/  @!P0 BRA `(.L_x_3718) ;  /* 0xffffffc4005c8947 */ /* 0x000fea000383ffff */
[----:B------:R-:W-:Y:S05]  /*41f0*/  EXIT ;  /* 0x000000000000794d */ /* 0x000fea0003800000 */
.L_x_3719:
        /* <DEDUP_REMOVED lines=16> */
.L_x_5054:


//--------------------- .text._Z25selective_scan_fwd_kernelI32Selective_Scan_fwd_kernel_traitsILi64ELi16ELi1ELb1ELb1ELb1ELb1EffEEv13SSMParamsBase --------------------------
	.section	.text._Z25selective_scan_fwd_kernelI32Selective_Scan_fwd_kernel_traitsILi64ELi16ELi1ELb1ELb1ELb1ELb1EffEEv13SSMParamsBase,"ax",@progbits
	.align	128
        .global         _Z25selective_scan_fwd_kernelI32Selective_Scan_fwd_kernel_traitsILi64ELi16ELi1ELb1ELb1ELb1ELb1EffEEv13SSMParamsBase
        .type           _Z25selective_scan_fwd_kernelI32Selective_Scan_fwd_kernel_traitsILi64ELi16ELi1ELb1ELb1ELb1ELb1EffEEv13SSMParamsBase,@function
        .size           _Z25selective_scan_fwd_kernelI32Selective_Scan_fwd_kernel_traitsILi64ELi16ELi1ELb1ELb1ELb1ELb1EffEEv13SSMParamsBase,(.L_x_5055 - _Z25selective_scan_fwd_kernelI32Selective_Scan_fwd_kernel_traitsILi64ELi16ELi1ELb1ELb1ELb1ELb1EffEEv13SSMParamsBase)
        .other          _Z25selective_scan_fwd_kernelI32Selective_Scan_fwd_kernel_traitsILi64ELi16ELi1ELb1ELb1ELb1ELb1EffEEv13SSMParamsBase,@"STO_CUDA_ENTRY STV_DEFAULT"
_Z25selective_scan_fwd_kernelI32Selective_Scan_fwd_kernel_traitsILi64ELi16ELi1ELb1ELb1ELb1ELb1EffEEv13SSMParamsBase:
.text._Z25selective_scan_fwd_kernelI32Selective_Scan_fwd_kernel_traitsILi64ELi16ELi1ELb1ELb1ELb1ELb1EffEEv13SSMParamsBase:
        /* <DEDUP_REMOVED lines=118> */
.L_x_3758:
        /* <DEDUP_REMOVED lines=85> */
.L_x_3721:
[----:B------:R-:W-:Y:S05]  /*0cb0*/  BSYNC.RECONVERGENT B0 ;  /* 0x0000000000007941 */ /* 0x000fea0003800200 */
.L_x_3720:
        /* <DEDUP_REMOVED lines=34> */
.L_x_3723:
[----:B------:R-:W-:Y:S05]  /*0ee0*/  BSYNC.RECONVERGENT B0 ;  /* 0x0000000000007941 */ /* 0x000fea0003800200 */
.L_x_3722:
        /* <DEDUP_REMOVED lines=36> */
.L_x_3725:
[----:B------:R-:W-:Y:S05]  /*1130*/  BSYNC.RECONVERGENT B0 ;  /* 0x0000000000007941 */ /* 0x000fea0003800200 */
.L_x_3724:
        /* <DEDUP_REMOVED lines=34> */
.L_x_3727:
[----:B------:R-:W-:Y:S05]  /*1360*/  BSYNC.RECONVERGENT B0 ;  /* 0x0000000000007941 */ /* 0x000fea0003800200 */
.L_x_3726:
        /* <DEDUP_REMOVED lines=36> */
.L_x_3729:
[----:B------:R-:W-:Y:S05]  /*15b0*/  BSYNC.RECONVERGENT B0 ;  /* 0x0000000000007941 */ /* 0x000fea0003800200 */
.L_x_3728:
        /* <DEDUP_REMOVED lines=34> */
.L_x_3731:
[----:B------:R-:W-:Y:S05]  /*17e0*/  BSYNC.RECONVERGENT B0 ;  /* 0x0000000000007941 */ /* 0x000fea0003800200 */
.L_x_3730:
        /* <DEDUP_REMOVED lines=36> */
.L_x_3733:
[----:B------:R-:W-:Y:S05]  /*1a30*/  BSYNC.RECONVERGENT B0 ;  /* 0x0000000000007941 */ /* 0x000fea0003800200 */
.L_x_3732:
        /* <DEDUP_REMOVED lines=34> */
.L_x_3735:
[----:B------:R-:W-:Y:S05]  /*1c60*/  BSYNC.RECONVERGENT B0 ;  /* 0x0000000000007941 */ /* 0x000fea0003800200 */
.L_x_3734:
        /* <DEDUP_REMOVED lines=36> */
.L_x_3737:
[----:B------:R-:W-:Y:S05]  /*1eb0*/  BSYNC.RECONVERGENT B0 ;  /* 0x0000000000007941 */ /* 0x000fea0003800200 */
.L_x_3736:
        /* <DEDUP_REMOVED lines=34> */
.L_x_3739:
[----:B------:R-:W-:Y:S05]  /*20e0*/  BSYNC.RECONVERGENT B0 ;  /* 0x0000000000007941 */ /* 0x000fea0003800200 */
.L_x_3738:
        /* <DEDUP_REMOVED lines=39> */
.L_x_3741:
[----:B------:R-:W-:Y:S05]  /*2360*/  BSYNC.RECONVERGENT B0 ;  /* 0x0000000000007941 */ /* 0x000fea0003800200 */
.L_x_3740:
        /* <DEDUP_REMOVED lines=32> */
.L_x_3743:
[----:B------:R-:W-:Y:S05]  /*2570*/  BSYNC.RECONVERGENT B0 ;  /* 0x0000000000007941 */ /* 0x000fea0003800200 */
.L_x_3742:
        /* <DEDUP_REMOVED lines=32> */
.L_x_3745:
[----:B------:R-:W-:Y:S05]  /*2780*/  BSYNC.RECONVERGENT B0 ;  /* 0x0000000000007941 */ /* 0x000fea0003800200 */
.L_x_3744:
        /* <DEDUP_REMOVED lines=32> */
.L_x_3747:
[----:B------:R-:W-:Y:S05]  /*2990*/  BSYNC.RECONVERGENT B0 ;  /* 0x0000000000007941 */ /* 0x000fea0003800200 */
.L_x_3746:
        /* <DEDUP_REMOVED lines=32> */
.L_x_3749:
[----:B------:R-:W-:Y:S05]  /*2ba0*/  BSYNC.RECONVERGENT B0 ;  /* 0x0000000000007941 */ /* 0x000fea0003800200 */
.L_x_3748:
        /* <DEDUP_REMOVED lines=32> */
.L_x_3751:
[----:B------:R-:W-:Y:S05]  /*2db0*/  BSYNC.RECONVERGENT B0 ;  /* 0x0000000000007941 */ /* 0x000fea0003800200 */
.L_x_3750:
        /* <DEDUP_REMOVED lines=52> */
.L_x_3757:
        /* <DEDUP_REMOVED lines=173> */
.L_x_3754:
[----:B------:R-:W-:Y:S05]  /*3bd0*/  BSYNC.RECONVERGENT B0 ;  /* 0x0000000000007941 */ /* 0x000fea0003800200 */
.L_x_3753:
        /* <DEDUP_REMOVED lines=30> */
.L_x_3756:
[----:B------:R-:W-:Y:S05]  /*3dc0*/  BSYNC.RECONVERGENT B0 ;  /* 0x0000000000007941 */ /* 0x000fea0003800200 */
.L_x_3755:
        /* <DEDUP_REMOVED lines=27> */
.L_x_3752:
[----:B------:R-:W-:Y:S01]  /*3f80*/  BAR.SYNC.DEFER_BLOCKING 0x0 ;  /* 0x0000000000007b1d */ /* 0x000fe20000010000 */
[----:B------:R-:W-:Y:S01]  /*3f90*/  SHF.L.U32 R2, R21, 0xa, RZ ;  /* 0x0000000a15027819 */ /* 0x000fe200000006ff */
[----:B------:R-:W-:-:S06]  /*3fa0*/  HFMA2 R3, -RZ, RZ, 0, 0 ;  /* 0x00000000ff037431 */ /* 0x000fcc00000001ff */
[----:B------:R-:W2:Y:S01]  /*3fb0*/  LDC.64 R68, c[0x0][0x420] ;  /* 0x00010800ff447b82 */ /* 0x000ea20000000a00 */
[----:B------:R-:W1:Y:S07]  /*3fc0*/  LDCU UR5, c[0x0][0x394] ;  /* 0x00007280ff0577ac */ /* 0x000e6e0008000800 */
[----:B------:R-:W3:Y:S08]  /*3fd0*/  LDC.64 R70, c[0x0][0x428] ;  /* 0x00010a00ff467b82 */ /* 0x000ef00000000a00 */
[----:B0-----:R-:W0:Y:S01]  /*3fe0*/  LDC.64 R72, c[0x0][0x478] ;  /* 0x00011e00ff487b82 */ /* 0x001e220000000a00 */
[----:B------:R-:W-:Y:S04]  /*3ff0*/  STS.128 [R4], R32 ;  /* 0x0000002004007388 */ /* 0x000fe80000000c00 */
[----:B------:R-:W-:Y:S01]  /*4000*/  STS.128 [R4+0x10], R36 ;  /* 0x0000102404007388 */ /* 0x000fe20000000c00 */
[----:B--2---:R-:W-:-:S02]  /*4010*/  IMAD.WIDE.U32 R64, R68, UR20, R2 ;  /* 0x0000001444407c25 */ /* 0x004fc4000f8e0002 */
[----:B------:R-:W2:Y:S01]  /*4020*/  LDC.64 R74, c[0x0][0x410] ;  /* 0x00010400ff4a7b82 */ /* 0x000ea20000000a00 */
        /* <DEDUP_REMOVED lines=11> */
[----:B------:R-:W1:Y:S01]  /*40e0*/  LDC.64 R80, c[0x0][0x488] ;  /* 0x00012200ff507b82 */ /* 0x000e620000000a00 */
[----:B------:R-:W-:Y:S01]  /*40f0*/  LEA.HI.X R7, R64, R73, R7, 0x2, P0 ;  /* 0x0000004940077211 */ /* 0x000fe200000f1407 */
[----:B------:R-:W0:Y:S01]  /*4100*/  LDS.128 R48, [R6+0x600] ;  /* 0x0006000006307984 */ /* 0x000e220000000c00 */
[----:B------:R-:W-:Y:S01]  /*4110*/  IADD3 R64, P0, PT, R76, R65, RZ ;  /* 0x000000414c407210 */ /* 0x000fe20007f1e0ff */
[----:B--2---:R-:W-:-:S03]  /*4120*/  IMAD.WIDE.U32 R66, R74, UR20, R2 ;  /* 0x000000144a427c25 */ /* 0x004fc6000f8e0002 */
[----:B------:R-:W-:Y:S01]  /*4130*/  IADD3.X R65, PT, PT, R77, R7, RZ, P0, !PT ;  /* 0x000000074d417210 */ /* 0x000fe200007fe4ff */
[----:B------:R-:W-:Y:S02]  /*4140*/  IMAD R67, R75, UR20, R67 ;  /* 0x000000144b437c24 */ /* 0x000fe4000f8e0243 */
[----:B---3--:R-:W-:-:S04]  /*4150*/  IMAD.WIDE.U32 R66, R29, R78, R66 ;  /* 0x0000004e1d427225 */ /* 0x008fc800078e0042 */
[----:B------:R-:W-:Y:S01]  /*4160*/  IMAD R5, R29, R79, R67 ;  /* 0x0000004f1d057224 */ /* 0x000fe200078e0243 */
[----:B-1----:R-:W-:-:S04]  /*4170*/  LEA R67, P1, R66, R80, 0x2 ;  /* 0x0000005042437211 */ /* 0x002fc800078210ff */
[----:B------:R-:W-:Y:S01]  /*4180*/  LEA.HI.X R5, R66, R81, R5, 0x2, P1 ;  /* 0x0000005142057211 */ /* 0x000fe200008f1405 */
[----:B----4-:R-:W-:Y:S01]  /*4190*/  STG.E.128 desc[UR18][R64.64], R60 ;  /* 0x0000003c40007986 */ /* 0x010fe2000c101d12 */
[----:B------:R-:W-:-:S03]  /*41a0*/  IADD3 R66, P1, PT, R76, R67, RZ ;  /* 0x000000434c427210 */ /* 0x000fc60007f3e0ff */
[----:B-----5:R-:W-:Y:S01]  /*41b0*/  STG.E.128 desc[UR18][R64.64+0x200], R56 ;  /* 0x0002003840007986 */ /* 0x020fe2000c101d12 */
[----:B------:R-:W-:-:S03]  /*41c0*/  IADD3.X R67, PT, PT, R77, R5, RZ, P1, !PT ;  /* 0x000000054d437210 */ /* 0x000fc60000ffe4ff */
        /* <DEDUP_REMOVED lines=125> */
[----:B------:R-:W-:Y:S01]  /*49a0*/  STS.128 [R4+0x20], R40 ;  /* 0x0000202804007388 */ /* 0x000fe20000000c00 */
[----:B------:R-:W-:Y:S02]  /*49b0*/  IMAD R5, R29, R67, R3 ;  /* 0x000000431d057224 */ /* 0x000fe400078e0203 */
[----:B------:R-:W-:Y:S01]  /*49c0*/  FMUL.FTZ R57, R0, R45 ;  /* 0x0000002d00397220 */ /* 0x000fe20000410000 */
[----:B----4-:R-:W-:Y:S01]  /*49d0*/  LEA R3, P0, R2, R68, 0x2 ;  /* 0x0000004402037211 */ /* 0x010fe200078010ff */
[----:B0-----:R-:W-:-:S03]  /*49e0*/  FMUL.FTZ R7, R50, R75 ;  /* 0x0000004b32077220 */ /* 0x001fc60000410000 */
[----:B------:R-:W-:Y:S02]  /*49f0*/  LEA.HI.X R5, R2, R69, R5, 0x2, P0 ;  /* 0x0000004502057211 */ /* 0x000fe400000f1405 */
[----:B------:R-:W-:Y:S01]  /*4a00*/  IADD3 R2, P0, PT, R76, R3, RZ ;  /* 0x000000034c027210 */ /* 0x000fe20007f1e0ff */
[----:B------:R-:W-:-:S03]  /*4a10*/  FMUL.FTZ R58, R7, R46 ;  /* 0x0000002e073a7220 */ /* 0x000fc60000410000 */
[----:B------:R-:W-:Y:S01]  /*4a20*/  IADD3.X R3, PT, PT, R77, R5, RZ, P0, !PT ;  /* 0x000000054d037210 */ /* 0x000fe200007fe4ff */
[----:B-1----:R-:W-:Y:S01]  /*4a30*/  FMUL.FTZ R48, R51, R78 ;  /* 0x0000004e33307220 */ /* 0x002fe20000410000 */
[----:B------:R-:W-:-:S03]  /*4a40*/  ISETP.GE.AND P0, PT, R21, UR5, PT ;  /* 0x0000000515007c0c */ /* 0x000fc6000bf06270 */
[----:B------:R-:W-:-:S05]  /*4a50*/  FMUL.FTZ R59, R48, R47 ;  /* 0x0000002f303b7220 */ /* 0x000fca0000410000 */
[----:B------:R-:W-:Y:S01]  /*4a60*/  STS.128 [R4+0x30], R56 ;  /* 0x0000303804007388 */ /* 0x000fe20000000c00 */
[----:B------:R-:W-:-:S03]  /*4a70*/  NOP ;  /* 0x0000000000007918 */ /* 0x000fc60000000000 */
[----:B------:R-:W0:Y:S04]  /*4a80*/  LDS.128 R44, [R6] ;  /* 0x00000000062c7984 */ /* 0x000e280000000c00 */
[----:B------:R-:W1:Y:S04]  /*4a90*/  LDS.128 R48, [R6+0x200] ;  /* 0x0002000006307984 */ /* 0x000e680000000c00 */
        /* <DEDUP_REMOVED lines=8> */
.L_x_3759:
        /* <DEDUP_REMOVED lines=14> */
.L_x_5055:


//--------------------- .text._Z25selective_scan_fwd_kernelI32Selective_Scan_fwd_kernel_traitsILi32ELi16ELi1ELb0ELb0ELb0ELb0EffEEv13SSMParamsBase --------------------------
	.section	.text._Z25selective_scan_fwd_kernelI32Selective_Scan_fwd_kernel_traitsILi32ELi16ELi1ELb0ELb0ELb0ELb0EffEEv13SSMParamsBase,"ax",@progbits
	.align	128
        .global         _Z25selective_scan_fwd_kernelI32Selective_Scan_fwd_kernel_traitsILi32ELi16ELi1ELb0ELb0ELb0ELb0EffEEv13SSMParamsBase
        .type           _Z25selective_scan_fwd_kernelI32Selective_Scan_fwd_kernel_traitsILi32ELi16ELi1ELb0ELb0ELb0ELb0EffEEv13SSMParamsBase,@function
        .size           _Z25selective_scan_fwd_kernelI32Selective_Scan_fwd_kernel_traitsILi32ELi16ELi1ELb0ELb0ELb0ELb0EffEEv13SSMParamsBase,(.L_x_5056 - _Z25selective_scan_fwd_kernelI32Selective_Scan_fwd_kernel_traitsILi32ELi16ELi1ELb0ELb0ELb0ELb0EffEEv13SSMParamsBase)
        .other          _Z25selective_scan_fwd_kernelI32Selective_Scan_fwd_kernel_traitsILi32ELi16ELi1ELb0ELb0ELb0ELb0EffEEv13SSMParamsBase,@"STO_CUDA_ENTRY STV_DEFAULT"
_Z25selective_scan_fwd_kernelI32Selective_Scan_fwd_kernel_traitsILi32ELi16ELi1ELb0ELb0ELb0ELb0EffEEv13SSMParamsBase:
.text._Z25selective_scan_fwd_kernelI32Selective_Scan_fwd_kernel_traitsILi32ELi16ELi1ELb0ELb0ELb0ELb0EffEEv13SSMParamsBase:
        /* <DEDUP_REMOVED lines=29> */
[----:B--2---:R-:W-:Y:S01]  /*01d0*/  IMAD.U32 R2, RZ, RZ, UR4 ;  /* 0x00000004ff027e24 */ /* 0x004fe2000f8e00ff */
[----:B------:R-:W-:-:S02]  /*01e0*/  MOV R3, UR5 ;  /* 0x0000000500037c02 */ /* 0x000fc40008000f00 */
[----:B0-----:R-:W-:Y:S01]  /*01f0*/  MOV R4, UR6 ;  /* 0x0000000600047c02 */ /* 0x001fe20008000f00 */
[----:B------:R-:W-:Y:S01]  /*0200*/  IMAD.U32 R5, RZ, RZ, UR7 ;  /* 0x00000007ff057e24 */ /* 0x000fe2000f8e00ff */
[----:B------:R-:W-:Y:S06]  /*0210*/  @!P0 EXIT ;  /* 0x000000000000894d */ /* 0x000fec0003800000 */
[----:B------:R-:W0:Y:S01]  /*0220*/  S2R R19, SR_TID.X ;  /* 0x0000000000137919 */ /* 0x000e220000002100 */
[----:B------:R-:W2:Y:S01]  /*0230*/  LDC.64 R12, c[0x0][0x428] ;  /* 0x00010a00ff0c7b82 */ /* 0x000ea20000000a00 */
[----:B------:R-:W-:Y:S01]  /*0240*/  MOV R3, UR9 ;  /* 0x0000000900037c02 */ /* 0x000fe20008000f00 */
[----:B------:R-:W3:Y:S01]  /*0250*/  LDCU.64 UR6, c[0x0][0x3b8] ;  /* 0x00007700ff0677ac */ /* 0x000ee20008000a00 */
[----:B------:R-:W-:Y:S01]  /*0260*/  MOV R5, UR8 ;  /* 0x0000000800057c02 */ /* 0x000fe20008000f00 */
[C---:B------:R-:W-:Y:S01]  /*0270*/  IMAD.WIDE.U32 R2, R17.reuse, UR10, R2 ;  /* 0x0000000a11027c25 */ /* 0x040fe2000f8e0002 */
[----:B------:R-:W0:Y:S03]  /*0280*/  LDCU.64 UR8, c[0x0][0x3d8] ;  /* 0x00007b00ff0877ac */ /* 0x000e260008000a00 */
[----:B------:R-:W0:Y:S01]  /*0290*/  LDC.64 R20, c[0x0][0x3a0] ;  /* 0x0000e800ff147b82 */ /* 0x000e220000000a00 */
[C---:B------:R-:W-:Y:S01]  /*02a0*/  IMAD.WIDE.U32 R4, R17.reuse, UR14, R4 ;  /* 0x0000000e11047c25 */ /* 0x040fe2000f8e0004 */
[----:B-1----:R-:W-:Y:S01]  /*02b0*/  LEA R30, P0, R2, R6, 0x2 ;  /* 0x00000006021e7211 */ /* 0x002fe200078010ff */
[----:B------:R-:W1:Y:S02]  /*02c0*/  LDCU UR4, c[0x0][0x38c] ;  /* 0x00007180ff0477ac */ /* 0x000e640008000800 */
[----:B------:R-:W-:Y:S01]  /*02d0*/  IMAD R48, R17, UR11, R3 ;  /* 0x0000000b11307c24 */ /* 0x000fe2000f8e0203 */
[----:B------:R-:W-:-:S02]  /*02e0*/  LEA R31, P1, R4, R8, 0x2 ;  /* 0x00000008041f7211 */ /* 0x000fc400078210ff */
[----:B------:R-:W0:Y:S01]  /*02f0*/  LDC.64 R26, c[0x0][0x420] ;  /* 0x00010800ff1a7b82 */ /* 0x000e220000000a00 */
[----:B------:R-:W-:Y:S01]  /*0300*/  IMAD R49, R17, UR15, R5 ;  /* 0x0000000f11317c24 */ /* 0x000fe2000f8e0205 */
[----:B------:R-:W-:Y:S01]  /*0310*/  LEA.HI.X R48, R2, R7, R48, 0x2, P0 ;  /* 0x0000000702307211 */ /* 0x000fe200000f1430 */
[----:B----4-:R-:W-:-:S03]  /*0320*/  IMAD R3, R10, UR18, R17 ;  /* 0x000000120a037c24 */ /* 0x010fc6000f8e0211 */
[----:B------:R-:W-:Y:S02]  /*0330*/  LEA.HI.X R49, R4, R9, R49, 0x2, P1 ;  /* 0x0000000904317211 */ /* 0x000fe400008f1431 */
[----:B------:R-:W4:Y:S01]  /*0340*/  LDC.64 R32, c[0x0][0x448] ;  /* 0x00011200ff207b82 */ /* 0x000f220000000a00 */
[----:B--2---:R-:W-:-:S04]  /*0350*/  IMAD.WIDE.U32 R10, R17, R12, RZ ;  /* 0x0000000c110a7225 */ /* 0x004fc800078e00ff */
[C---:B------:R-:W-:Y:S01]  /*0360*/  IMAD R11, R17.reuse, R13, R11 ;  /* 0x0000000d110b7224 */ /* 0x040fe200078e020b */
[----:B-1----:R-:W-:Y:S01]  /*0370*/  UISETP.LT.AND UP0, UPT, UR4, 0x1, UPT ;  /* 0x000000010400788c */ /* 0x002fe2000bf01270 */
[----:B---3--:R-:W-:Y:S01]  /*0380*/  IMAD.WIDE.U32 R12, R17, UR6, RZ ;  /* 0x00000006110c7c25 */ /* 0x008fe2000f8e00ff */
[----:B------:R-:W1:Y:S01]  /*0390*/  LDC.64 R34, c[0x0][0x450] ;  /* 0x00011400ff227b82 */ /* 0x000e620000000a00 */
[----:B0-----:R-:W-:Y:S02]  /*03a0*/  SHF.L.U32 R29, R19, 0x4, RZ ;  /* 0x00000004131d7819 */ /* 0x001fe400000006ff */
[----:B------:R-:W-:Y:S02]  /*03b0*/  IMAD.WIDE.U32 R14, R17, R20, RZ ;  /* 0x00000014110e7225 */ /* 0x000fe400078e00ff */
[----:B------:R-:W-:Y:S02]  /*03c0*/  IADD3 R38, PT, PT, R29, 0x7, RZ ;  /* 0x000000071d267810 */ /* 0x000fe40007ffe0ff */
[----:B------:R-:W-:Y:S01]  /*03d0*/  IMAD R28, R3, R28, RZ ;  /* 0x0000001c031c7224 */ /* 0x000fe200078e02ff */
[----:B------:R-:W0:Y:S01]  /*03e0*/  LDC.64 R36, c[0x0][0x440] ;  /* 0x00011000ff247b82 */ /* 0x000e220000000a00 */
[----:B------:R-:W-:Y:S01]  /*03f0*/  IMAD.WIDE.U32 R24, R17, UR8, RZ ;  /* 0x0000000811187c25 */ /* 0x000fe2000f8e00ff */
[----:B------:R-:W-:-:S02]  /*0400*/  IADD3 R40, PT, PT, R29, 0x9, RZ ;  /* 0x000000091d287810 */ /* 0x000fc40007ffe0ff */
[C---:B------:R-:W-:Y:S01]  /*0410*/  IADD3 R41, PT, PT, R29.reuse, 0xa, RZ ;  /* 0x0000000a1d297810 */ /* 0x040fe20007ffe0ff */
[----:B------:R-:W-:Y:S01]  /*0420*/  IMAD.WIDE.U32 R2, R26, UR18, R10 ;  /* 0x000000121a027c25 */ /* 0x000fe2000f8e000a */
[----:B------:R-:W-:Y:S02]  /*0430*/  LOP3.LUT R10, R29, 0x3e00, RZ, 0xc0, !PT ;  /* 0x00003e001d0a7812 */ /* 0x000fe400078ec0ff */
[----:B------:R-:W2:Y:S01]  /*0440*/  LDC.64 R8, c[0x0][0x3c0] ;  /* 0x0000f000ff087b82 */ /* 0x000ea20000000a00 */
[C---:B------:R-:W-:Y:S01]  /*0450*/  IMAD R23, R17.reuse, UR7, R13 ;  /* 0x0000000711177c24 */ /* 0x040fe2000f8e020d */
[----:B----4-:R-:W-:Y:S01]  /*0460*/  LEA R20, P0, R12, R32, 0x2 ;  /* 0x000000200c147211 */ /* 0x010fe200078010ff */
[C---:B------:R-:W-:Y:S01]  /*0470*/  IMAD R13, R17.reuse, R21, R15 ;  /* 0x00000015110d7224 */ /* 0x040fe200078e020f */
[----:B------:R-:W-:Y:S01]  /*0480*/  LOP3.LUT R47, R10, 0x1f, R19, 0xf8, !PT ;  /* 0x0000001f0a2f7812 */ /* 0x000fe200078ef813 */
[----:B------:R-:W-:Y:S01]  /*0490*/  IMAD R17, R17, UR9, R25 ;  /* 0x0000000911117c24 */ /* 0x000fe2000f8e0219 */
[----:B------:R-:W-:Y:S01]  /*04a0*/  LEA.HI.X R23, R12, R33, R23, 0x2, P0 ;  /* 0x000000210c177211 */ /* 0x000fe200000f1417 */
[----:B------:R-:W-:Y:S01]  /*04b0*/  IMAD R28, R28, UR4, RZ ;  /* 0x000000041c1c7c24 */ /* 0x000fe2000f8e02ff */
[----:B------:R-:W3:Y:S01]  /*04c0*/  LDC.64 R6, c[0x0][0x3e0] ;  /* 0x0000f800ff067b82 */ /* 0x000ee20000000a00 */
[C---:B-1----:R-:W-:Y:S01]  /*04d0*/  LEA R21, P1, R24.reuse, R34, 0x2 ;  /* 0x0000002218157211 */ /* 0x042fe200078210ff */
[----:B------:R-:W-:Y:S01]  /*04e0*/  IMAD R26, R27, UR18, R3 ;  /* 0x000000121b1a7c24 */ /* 0x000fe2000f8e0203 */
[----:B------:R-:W-:Y:S01]  /*04f0*/  USEL UR4, UR4, 0x1, !UP0 ;  /* 0x0000000104047887 */ /* 0x000fe2000c000000 */
[----:B------:R-:W-:Y:S01]  /*0500*/  IMAD.MOV.U32 R27, RZ, RZ, RZ ;  /* 0x000000ffff1b7224 */ /* 0x000fe200078e00ff */
[----:B------:R-:W-:Y:S01]  /*0510*/  LEA.HI.X R24, R24, R35, R17, 0x2, P1 ;  /* 0x0000002318187211 */ /* 0x000fe200008f1411 */
[C---:B------:R-:W-:Y:S01]  /*0520*/  VIADD R33, R29.reuse, 0x2 ;  /* 0x000000021d217836 */ /* 0x040fe20000000000 */
[C---:B------:R-:W-:Y:S01]  /*0530*/  IADD3 R32, PT, PT, R29.reuse, 0x1, RZ ;  /* 0x000000011d207810 */ /* 0x040fe20007ffe0ff */
[----:B------:R-:W1:Y:S01]  /*0540*/  LDC.64 R4, c[0x0][0x3a8] ;  /* 0x0000ea00ff047b82 */ /* 0x000e620000000a00 */
[C---:B0-----:R-:W-:Y:S01]  /*0550*/  LEA R22, P2, R14.reuse, R36, 0x2 ;  /* 0x000000240e167211 */ /* 0x041fe200078410ff */
[C---:B------:R-:W-:Y:S01]  /*0560*/  VIADD R36, R29.reuse, 0x5 ;  /* 0x000000051d247836 */ /* 0x040fe20000000000 */
[C---:B------:R-:W-:Y:S01]  /*0570*/  IADD3 R34, PT, PT, R29.reuse, 0x3, RZ ;  /* 0x000000031d227810 */ /* 0x040fe20007ffe0ff */
[C---:B------:R-:W-:Y:S01]  /*0580*/  VIADD R39, R29.reuse, 0x8 ;  /* 0x000000081d277836 */ /* 0x040fe20000000000 */
[----:B------:R-:W-:Y:S01]  /*0590*/  LEA.HI.X R25, R14, R37, R13, 0x2, P2 ;  /* 0x000000250e197211 */ /* 0x000fe200010f140d */
[C---:B------:R-:W-:Y:S01]  /*05a0*/  VIADD R42, R29.reuse, 0xb ;  /* 0x0000000b1d2a7836 */ /* 0x040fe20000000000 */
[C---:B------:R-:W-:Y:S01]  /*05b0*/  IADD3 R35, PT, PT, R29.reuse, 0x4, RZ ;  /* 0x000000041d237810 */ /* 0x040fe20007ffe0ff */
[C---:B------:R-:W-:Y:S01]  /*05c0*/  VIADD R45, R29.reuse, 0xe ;  /* 0x0000000e1d2d7836 */ /* 0x040fe20000000000 */
[----:B--2---:R-:W-:Y:S01]  /*05d0*/  SHF.L.U64.HI R9, R8, 0x2, R9 ;  /* 0x0000000208097819 */ /* 0x004fe20000010209 */
[----:B------:R-:W0:Y:S01]  /*05e0*/  LDCU.U8 UR9, c[0x0][0x39e] ;  /* 0x000073c0ff0977ac */ /* 0x000e220008000000 */
[----:B------:R-:W-:-:S02]  /*05f0*/  IADD3 R37, PT, PT, R29, 0x6, RZ ;  /* 0x000000061d257810 */ /* 0x000fc40007ffe0ff */
[C---:B------:R-:W-:Y:S01]  /*0600*/  IADD3 R43, PT, PT, R29.reuse, 0xc, RZ ;  /* 0x0000000c1d2b7810 */ /* 0x040fe20007ffe0ff */
[----:B------:R-:W-:Y:S01]  /*0610*/  UIADD3 UR7, UPT, UPT, -UR4, URZ, URZ ;  /* 0x000000ff04077290 */ /* 0x000fe2000fffe1ff */
[C---:B------:R-:W-:Y:S02]  /*0620*/  IADD3 R44, PT, PT, R29.reuse, 0xd, RZ ;  /* 0x0000000d1d2c7810 */ /* 0x040fe40007ffe0ff */
[----:B---3--:R-:W-:Y:S02]  /*0630*/  SHF.L.U64.HI R7, R6, 0x2, R7 ;  /* 0x0000000206077819 */ /* 0x008fe40000010207 */
[----:B------:R-:W-:Y:S02]  /*0640*/  IADD3 R46, PT, PT, R29, 0xf, RZ ;  /* 0x0000000f1d2e7810 */ /* 0x000fe40007ffe0ff */
[C---:B------:R-:W-:Y:S02]  /*0650*/  LOP3.LUT R50, R47.reuse, 0x20, RZ, 0xfc, !PT ;  /* 0x000000202f327812 */ /* 0x040fe400078efcff */
[----:B------:R-:W-:-:S02]  /*0660*/  LOP3.LUT R51, R47, 0x40, RZ, 0xfc, !PT ;  /* 0x000000402f337812 */ /* 0x000fc400078efcff */
[----:B-1----:R-:W-:Y:S02]  /*0670*/  SHF.L.U64.HI R5, R4, 0x2, R5 ;  /* 0x0000000204057819 */ /* 0x002fe40000010205 */
        /* <DEDUP_REMOVED lines=12> */
[----:B0-----:R-:W-:-:S07]  /*0740*/  LOP3.LUT R64, R47, 0x1e0, RZ, 0xfc, !PT ;  /* 0x000001e02f407812 */ /* 0x001fce00078efcff */
.L_x_3796:
[----:B0-----:R-:W0:Y:S01]  /*0750*/  LDCU UR4, c[0x0][0x388] ;  /* 0x00007100ff0477ac */ /* 0x001e220008000800 */
[----:B------:R-:W-:Y:S01]  /*0760*/  SHF.L.U32 R10, R47, 0x2, RZ ;  /* 0x000000022f0a7819 */ /* 0x000fe200000006ff */
[----:B------:R-:W-:Y:S01]  /*0770*/  IMAD.SHL.U32 R65, R27, 0x200, RZ ;  /* 0x000002001b417824 */ /* 0x000fe200078e00ff */
[----:B------:R-:W-:Y:S02]  /*0780*/  CS2R R14, SRZ ;  /* 0x00000000000e7805 */ /* 0x000fe4000001ff00 */
[----:B------:R-:W-:Y:S02]  /*0790*/  CS2R R80, SRZ ;  /* 0x0000000000507805 */ /* 0x000fe4000001ff00 */
[C---:B------:R-:W-:Y:S02]  /*07a0*/  IADD3 R12, P1, PT, R10.reuse, R30, RZ ;  /* 0x0000001e0a0c7210 */ /* 0x040fe40007f3e0ff */
[----:B------:R-:W-:Y:S02]  /*07b0*/  CS2R R16, SRZ ;  /* 0x0000000000107805 */ /* 0x000fe4000001ff00 */
[----:B------:R-:W-:Y:S01]  /*07c0*/  IADD3 R10, P0, PT, R10, R31, RZ ;  /* 0x0000001f0a0a7210 */ /* 0x000fe20007f1e0ff */
[----:B------:R-:W-:Y:S01]  /*07d0*/  HFMA2 R75, -RZ, RZ, 0, 0 ;  /* 0x00000000ff4b7431 */ /* 0x000fe200000001ff */
[----:B------:R-:W-:-:S02]  /*07e0*/  IADD3.X R13, PT, PT, RZ, R48, RZ, P1, !PT ;  /* 0x00000030ff0d7210 */ /* 0x000fc40000ffe4ff */
[----:B------:R-:W-:Y:S02]  /*07f0*/  CS2R R76, SRZ ;  /* 0x00000000004c7805 */ /* 0x000fe4000001ff00 */
[----:B------:R-:W-:Y:S01]  /*0800*/  CS2R R82, SRZ ;  /* 0x0000000000527805 */ /* 0x000fe2000001ff00 */
[----:B------:R-:W-:Y:S01]  /*0810*/  IMAD.X R11, RZ, RZ, R49, P0 ;  /* 0x000000ffff0b7224 */ /* 0x000fe200000e0631 */
[----:B------:R-:W-:Y:S02]  /*0820*/  CS2R R84, SRZ ;  /* 0x0000000000547805 */ /* 0x000fe4000001ff00 */
[----:B------:R-:W-:Y:S02]  /*0830*/  CS2R R86, SRZ ;  /* 0x0000000000567805 */ /* 0x000fe4000001ff00 */
[----:B------:R-:W-:Y:S02]  /*0840*/  MOV R88, RZ ;  /* 0x000000ff00587202 */ /* 0x000fe40000000f00 */
        /* <DEDUP_REMOVED lines=11> */
[----:B------:R-:W3:Y:S04]  /*0900*/  @!P1 LDG.E R14, desc[UR16][R12.64+0x80] ;  /* 0x000080100c0e9981 */ /* 0x000ee8000c1e1900 */
[----:B------:R-:W4:Y:S04]  /*0910*/  @!P6 LDG.E R17, desc[UR16][R12.64+0x100] ;  /* 0x000100100c11e981 */ /* 0x000f28000c1e1900 */
[----:B------:R-:W4:Y:S04]  /*0920*/  @!P5 LDG.E R16, desc[UR16][R12.64+0x180] ;  /* 0x000180100c10d981 */ /* 0x000f28000c1e1900 */
[----:B------:R-:W4:Y:S01]  /*0930*/  @!P0 LDG.E R80, desc[UR16][R12.64+0x380] ;  /* 0x000380100c508981 */ /* 0x000f22000c1e1900 */
[----:B------:R-:W-:-:S02]  /*0940*/  ISETP.GE.AND P0, PT, R57, R66, PT ;  /* 0x000000423900720c */ /* 0x000fc40003f06270 */
[-C--:B------:R-:W-:Y:S01]  /*0950*/  ISETP.GE.AND P1, PT, R59, R66.reuse, PT ;  /* 0x000000423b00720c */ /* 0x080fe20003f26270 */
[----:B------:R-:W4:Y:S04]  /*0960*/  @!P4 LDG.E R75, desc[UR16][R12.64+0x200] ;  /* 0x000200100c4bc981 */ /* 0x000f28000c1e1900 */
        /* <DEDUP_REMOVED lines=8> */
[-C--:B------:R-:W-:Y:S01]  /*09f0*/  ISETP.GE.AND P5, PT, R63, R66.reuse, PT ;  /* 0x000000423f00720c */ /* 0x080fe20003fa6270 */
[----:B------:R-:W4:Y:S01]  /*0a00*/  @!P2 LDG.E R84, desc[UR16][R12.64+0x580] ;  /* 0x000580100c54a981 */ /* 0x000f22000c1e1900 */
[----:B------:R-:W-:-:S05]  /*0a10*/  ISETP.GE.AND P6, PT, R64, R66, PT ;  /* 0x000000424000720c */ /* 0x000fca0003fc6270 */
        /* <DEDUP_REMOVED lines=9> */
[C---:B-1----:R-:W-:Y:S01]  /*0ab0*/  IADD3 R70, PT, PT, R67.reuse, 0x20, RZ ;  /* 0x0000002043467810 */ /* 0x042fe20007ffe0ff */
[C---:B------:R-:W-:Y:S01]  /*0ac0*/  VIADD R12, R67.reuse, 0x40 ;  /* 0x00000040430c7836 */ /* 0x040fe20000000000 */
[CC--:B------:R-:W-:Y:S02]  /*0ad0*/  LEA.HI.SX32 R68, R67.reuse, R67.reuse, 0x1b ;  /* 0x0000004343447211 */ /* 0x0c0fe400078fdaff */
[-C--:B------:R-:W-:Y:S02]  /*0ae0*/  LEA.HI.SX32 R69, R70, R67.reuse, 0x1b ;  /* 0x0000004346457211 */ /* 0x080fe400078fdaff */
[C---:B------:R-:W-:Y:S02]  /*0af0*/  IADD3 R70, PT, PT, R67.reuse, 0x60, RZ ;  /* 0x0000006043467810 */ /* 0x040fe40007ffe0ff */
[C---:B------:R-:W-:Y:S02]  /*0b00*/  IADD3 R72, PT, PT, R67.reuse, 0x80, RZ ;  /* 0x0000008043487810 */ /* 0x040fe40007ffe0ff */
[----:B------:R-:W-:Y:S01]  /*0b10*/  LEA.HI.SX32 R12, R12, R67, 0x1b ;  /* 0x000000430c0c7211 */ /* 0x000fe200078fdaff */
[----:B------:R-:W-:Y:S01]  /*0b20*/  VIADD R74, R67, 0xa0 ;  /* 0x000000a0434a7836 */ /* 0x000fe20000000000 */
[----:B------:R-:W-:-:S02]  /*0b30*/  LEA R68, R68, UR4, 0x2 ;  /* 0x0000000444447c11 */ /* 0x000fc4000f8e10ff */
[-C--:B------:R-:W-:Y:S02]  /*0b40*/  LEA.HI.SX32 R71, R70, R67.reuse, 0x1b ;  /* 0x0000004346477211 */ /* 0x080fe400078fdaff */
[----:B------:R-:W-:Y:S02]  /*0b50*/  LEA R69, R69, UR4, 0x2 ;  /* 0x0000000445457c11 */ /* 0x000fe4000f8e10ff */
[----:B------:R-:W-:Y:S02]  /*0b60*/  LEA.HI.SX32 R72, R72, R67, 0x1b ;  /* 0x0000004348487211 */ /* 0x000fe400078fdaff */
[C---:B------:R-:W-:Y:S02]  /*0b70*/  IADD3 R78, PT, PT, R67.reuse, 0xc0, RZ ;  /* 0x000000c0434e7810 */ /* 0x040fe40007ffe0ff */
[----:B------:R-:W-:Y:S02]  /*0b80*/  LEA R70, R12, UR4, 0x2 ;  /* 0x000000040c467c11 */ /* 0x000fe4000f8e10ff */
[----:B------:R-:W-:-:S02]  /*0b90*/  IADD3 R12, PT, PT, R67, 0xe0, RZ ;  /* 0x000000e0430c7810 */ /* 0x000fc40007ffe0ff */
[----:B------:R-:W-:Y:S02]  /*0ba0*/  LEA R71, R71, UR4, 0x2 ;  /* 0x0000000447477c11 */ /* 0x000fe4000f8e10ff */
[-C--:B------:R-:W-:Y:S02]  /*0bb0*/  LEA.HI.SX32 R73, R74, R67.reuse, 0x1b ;  /* 0x000000434a497211 */ /* 0x080fe400078fdaff */
[----:B------:R-:W-:Y:S02]  /*0bc0*/  LEA R72, R72, UR4, 0x2 ;  /* 0x0000000448487c11 */ /* 0x000fe4000f8e10ff */
[-C--:B------:R-:W-:Y:S02]  /*0bd0*/  LEA.HI.SX32 R74, R78, R67.reuse, 0x1b ;  /* 0x000000434e4a7211 */ /* 0x080fe400078fdaff */
[----:B------:R-:W-:Y:S02]  /*0be0*/  LEA.HI.SX32 R12, R12, R67, 0x1b ;  /* 0x000000430c0c7211 */ /* 0x000fe400078fdaff */
[C---:B------:R-:W-:Y:S01]  /*0bf0*/  IADD3 R78, PT, PT, R67.reuse, 0x120, RZ ;  /* 0x00000120434e7810 */ /* 0x040fe20007ffe0ff */
[----:B------:R-:W-:Y:S01]  /*0c00*/  VIADD R92, R67, 0x160 ;  /* 0x00000160435c7836 */ /* 0x000fe20000000000 */
[----:B------:R-:W-:-:S02]  /*0c10*/  LEA R73, R73, UR4, 0x2 ;  /* 0x0000000449497c11 */ /* 0x000fc4000f8e10ff */
[----:B------:R-:W-:Y:S02]  /*0c20*/  IADD3 R90, PT, PT, R67, 0x140, RZ ;  /* 0x00000140435a7810 */ /* 0x000fe40007ffe0ff */
[----:B------:R-:W-:Y:S02]  /*0c30*/  LEA R74, R74, UR4, 0x2 ;  /* 0x000000044a4a7c11 */ /* 0x000fe4000f8e10ff */
[-C--:B------:R-:W-:Y:S02]  /*0c40*/  LEA.HI.SX32 R78, R78, R67.reuse, 0x1b ;  /* 0x000000434e4e7211 */ /* 0x080fe400078fdaff */
[-C--:B------:R-:W-:Y:S02]  /*0c50*/  LEA.HI.SX32 R90, R90, R67.reuse, 0x1b ;  /* 0x000000435a5a7211 */ /* 0x080fe400078fdaff */
[----:B------:R-:W-:-:S04]  /*0c60*/  LEA.HI.SX32 R79, R92, R67, 0x1b ;  /* 0x000000435c4f7211 */ /* 0x000fc800078fdaff */
[----:B------:R-:W-:Y:S02]  /*0c70*/  LEA R79, R79, UR4, 0x2 ;  /* 0x000000044f4f7c11 */ /* 0x000fe4000f8e10ff */
[----:B------:R-:W-:Y:S02]  /*0c80*/  P2R R96, PR, RZ, 0x1 ;  /* 0x00000001ff607803 */ /* 0x000fe40000000000 */
[-C--:B------:R-:W-:Y:S01]  /*0c90*/  ISETP.GE.AND P0, PT, R47, R66.reuse, PT ;  /* 0x000000422f00720c */ /* 0x080fe20003f06270 */
[----:B------:R-:W-:Y:S01]  /*0ca0*/  HFMA2 R111, -RZ, RZ, 0, 0 ;  /* 0x00000000ff6f7431 */ /* 0x000fe200000001ff */
[----:B------:R-:W-:Y:S02]  /*0cb0*/  P2R R94, PR, RZ, 0x2 ;  /* 0x00000002ff5e7803 */ /* 0x000fe40000000000 */
[----:B------:R-:W-:Y:S02]  /*0cc0*/  ISETP.GE.AND P1, PT, R50, R66, PT ;  /* 0x000000423200720c */ /* 0x000fe40003f26270 */
[----:B------:R-:W-:Y:S01]  /*0cd0*/  MOV R113, RZ ;  /* 0x000000ff00717202 */ /* 0x000fe20000000f00 */
[----:B------:R-:W-:Y:S01]  /*0ce0*/  IMAD.MOV.U32 R115, RZ, RZ, RZ ;  /* 0x000000ffff737224 */ /* 0x000fe200078e00ff */
[----:B------:R-:W-:Y:S01]  /*0cf0*/  MOV R92, RZ ;  /* 0x000000ff005c7202 */ /* 0x000fe20000000f00 */
[----:B------:R-:W-:-:S02]  /*0d00*/  HFMA2 R117, -RZ, RZ, 0, 0 ;  /* 0x00000000ff757431 */ /* 0x000fc400000001ff */
[----:B------:R-:W-:Y:S01]  /*0d10*/  IMAD.MOV.U32 R119, RZ, RZ, RZ ;  /* 0x000000ffff777224 */ /* 0x000fe200078e00ff */
[----:B------:R-:W-:Y:S01]  /*0d20*/  MOV R121, RZ ;  /* 0x000000ff00797202 */ /* 0x000fe20000000f00 */
[----:B------:R-:W-:Y:S01]  /*0d30*/  HFMA2 R98, -RZ, RZ, 0, 0 ;  /* 0x00000000ff627431 */ /* 0x000fe200000001ff */
[----:B--2---:R-:W-:Y:S04]  /*0d40*/  STS [R68], R15 ;  /* 0x0000000f44007388 */ /* 0x004fe80000000800 */
[----:B---3--:R0:W-:Y:S04]  /*0d50*/  STS [R69+0x80], R14 ;  /* 0x0000800e45007388 */ /* 0x0081e80000000800 */
[----:B----4-:R-:W-:Y:S04]  /*0d60*/  STS [R70+0x100], R17 ;  /* 0x0001001146007388 */ /* 0x010fe80000000800 */
[----:B------:R1:W-:Y:S01]  /*0d70*/  STS [R71+0x180], R16 ;  /* 0x0001801047007388 */ /* 0x0003e20000000800 */
[----:B0-----:R-:W-:-:S03]  /*0d80*/  VIADD R14, R67, 0x100 ;  /* 0x00000100430e7836 */ /* 0x001fc60000000000 */
[----:B------:R0:W-:Y:S02]  /*0d90*/  STS [R72+0x200], R75 ;  /* 0x0002004b48007388 */ /* 0x0001e40000000800 */
[-C--:B------:R-:W-:Y:S02]  /*0da0*/  LEA.HI.SX32 R14, R14, R67.reuse, 0x1b ;  /* 0x000000430e0e7211 */ /* 0x080fe400078fdaff */
[C---:B-1----:R-:W-:Y:S02]  /*0db0*/  IADD3 R16, PT, PT, R67.reuse, 0x1c0, RZ ;  /* 0x000001c043107810 */ /* 0x042fe40007ffe0ff */
[----:B0-----:R-:W-:Y:S02]  /*0dc0*/  LEA R75, R12, UR4, 0x2 ;  /* 0x000000040c4b7c11 */ /* 0x001fe4000f8e10ff */
[----:B------:R-:W-:Y:S01]  /*0dd0*/  IADD3 R12, PT, PT, R67, 0x180, RZ ;  /* 0x00000180430c7810 */ /* 0x000fe20007ffe0ff */
[----:B------:R0:W-:Y:S03]  /*0de0*/  STS [R73+0x280], R76 ;  /* 0x0002804c49007388 */ /* 0x0001e60000000800 */
[----:B------:R-:W-:Y:S01]  /*0df0*/  LEA.HI.SX32 R12, R12, R67, 0x1b ;  /* 0x000000430c0c7211 */ /* 0x000fe200078fdaff */
[----:B------:R1:W-:Y:S01]  /*0e00*/  STS [R74+0x300], R77 ;  /* 0x0003004d4a007388 */ /* 0x0003e20000000800 */
[----:B0-----:R-:W-:-:S02]  /*0e10*/  LEA R76, R14, UR4, 0x2 ;  /* 0x000000040e4c7c11 */ /* 0x001fc4000f8e10ff */
[C---:B------:R-:W-:Y:S02]  /*0e20*/  IADD3 R14, PT, PT, R67.reuse, 0x1a0, RZ ;  /* 0x000001a0430e7810 */ /* 0x040fe40007ffe0ff */
[----:B-1----:R-:W-:Y:S02]  /*0e30*/  LEA R77, R78, UR4, 0x2 ;  /* 0x000000044e4d7c11 */ /* 0x002fe4000f8e10ff */
[----:B------:R-:W-:Y:S01]  /*0e40*/  LEA R78, R90, UR4, 0x2 ;  /* 0x000000045a4e7c11 */ /* 0x000fe2000f8e10ff */
[----:B------:R-:W-:Y:S01]  /*0e50*/  VIADD R90, R67, 0x1e0 ;  /* 0x000001e0435a7836 */ /* 0x000fe20000000000 */
[----:B------:R0:W-:Y:S01]  /*0e60*/  STS [R75+0x380], R80 ;  /* 0x000380504b007388 */ /* 0x0001e20000000800 */
[-C--:B------:R-:W-:Y:S02]  /*0e70*/  LEA.HI.SX32 R14, R14, R67.reuse, 0x1b ;  /* 0x000000430e0e7211 */ /* 0x080fe400078fdaff */
[-C--:B------:R-:W-:Y:S01]  /*0e80*/  LEA.HI.SX32 R16, R16, R67.reuse, 0x1b ;  /* 0x0000004310107211 */ /* 0x080fe200078fdaff */
[----:B------:R1:W-:Y:S01]  /*0e90*/  STS [R76+0x400], R81 ;  /* 0x000400514c007388 */ /* 0x0003e20000000800 */
[----:B------:R-:W-:-:S03]  /*0ea0*/  LEA.HI.SX32 R90, R90, R67, 0x1b ;  /* 0x000000435a5a7211 */ /* 0x000fc600078fdaff */
[----:B------:R2:W-:Y:S01]  /*0eb0*/  STS [R77+0x480], R82 ;  /* 0x000480524d007388 */ /* 0x0005e20000000800 */
[----:B0-----:R-:W-:Y:S02]  /*0ec0*/  LEA R80, R12, UR4, 0x2 ;  /* 0x000000040c507c11 */ /* 0x001fe4000f8e10ff */
[----:B------:R-:W-:Y:S01]  /*0ed0*/  SHF.L.U32 R12, R67, 0x4, RZ ;  /* 0x00000004430c7819 */ /* 0x000fe200000006ff */
[----:B------:R0:W-:Y:S01]  /*0ee0*/  STS [R78+0x500], R83 ;  /* 0x000500534e007388 */ /* 0x0001e20000000800 */
[----:B-1----:R-:W-:-:S03]  /*0ef0*/  LEA R81, R14, UR4, 0x2 ;  /* 0x000000040e517c11 */ /* 0x002fc6000f8e10ff */
[----:B------:R1:W-:Y:S01]  /*0f00*/  STS [R79+0x580], R84 ;  /* 0x000580544f007388 */ /* 0x0003e20000000800 */
[----:B--2---:R-:W-:-:S03]  /*0f10*/  LEA R82, R16, UR4, 0x2 ;  /* 0x0000000410527c11 */ /* 0x004fc6000f8e10ff */
[----:B------:R2:W-:Y:S01]  /*0f20*/  STS [R80+0x600], R85 ;  /* 0x0006005550007388 */ /* 0x0005e20000000800 */
[----:B0-----:R-:W-:Y:S02]  /*0f30*/  LEA R83, R90, UR4, 0x2 ;  /* 0x000000045a537c11 */ /* 0x001fe4000f8e10ff */
[----:B-1----:R-:W-:Y:S01]  /*0f40*/  LEA.HI.SX32 R84, R12, R12, 0x1b ;  /* 0x0000000c0c547211 */ /* 0x002fe200078fdaff */
[----:B------:R-:W-:Y:S03]  /*0f50*/  STS [R81+0x680], R86 ;  /* 0x0006805651007388 */ /* 0x000fe60000000800 */
        /* <DEDUP_REMOVED lines=21> */
[----:B--2---:R-:W-:Y:S01]  /*10b0*/  IMAD.MOV.U32 R85, RZ, RZ, RZ ;  /* 0x000000ffff557224 */ /* 0x004fe200078e00ff */
[----:B------:R-:W-:-:S04]  /*10c0*/  MOV R16, RZ ;  /* 0x000000ff00107202 */ /* 0x000fc80000000f00 */
[----:B------:R-:W2:Y:S01]  /*10d0*/  @!P0 LDG.E R111, desc[UR16][R10.64] ;  /* 0x000000100a6f8981 */ /* 0x000ea2000c1e1900 */
[----:B------:R-:W-:-:S03]  /*10e0*/  ISETP.GE.AND P0, PT, R51, R66, PT ;  /* 0x000000423300720c */ /* 0x000fc60003f06270 */
[----:B------:R-:W3:Y:S01]  /*10f0*/  @!P1 LDG.E R16, desc[UR16][R10.64+0x80] ;  /* 0x000080100a109981 */ /* 0x000ee2000c1e1900 */
[----:B------:R-:W-:Y:S02]  /*1100*/  ISETP.GE.AND P1, PT, R52, R66, PT ;  /* 0x000000423400720c */ /* 0x000fe40003f26270 */
[----:B0-----:R-:W-:Y:S01]  /*1110*/  CS2R R86, SRZ ;  /* 0x0000000000567805 */ /* 0x001fe2000001ff00 */
[----:B-1----:R-:W-:Y:S01]  /*1120*/  HFMA2 R88, -RZ, RZ, 0, 0 ;  /* 0x00000000ff587431 */ /* 0x002fe200000001ff */
[----:B------:R-:W4:Y:S01]  /*1130*/  @!P3 LDG.E R119, desc[UR16][R10.64+0x600] ;  /* 0x000600100a77b981 */ /* 0x000f22000c1e1900 */
[----:B------:R-:W-:-:S03]  /*1140*/  HFMA2 R90, -RZ, RZ, 0, 0 ;  /* 0x00000000ff5a7431 */ /* 0x000fc600000001ff */
[----:B------:R-:W4:Y:S04]  /*1150*/  @!P5 LDG.E R121, desc[UR16][R10.64+0x700] ;  /* 0x000700100a79d981 */ /* 0x000f28000c1e1900 */
[----:B------:R-:W4:Y:S01]  /*1160*/  @!P0 LDG.E R85, desc[UR16][R10.64+0x100] ;  /* 0x000100100a558981 */ /* 0x000f22000c1e1900 */
[----:B------:R-:W-:-:S03]  /*1170*/  ISETP.GE.AND P0, PT, R53, R66, PT ;  /* 0x000000423500720c */ /* 0x000fc60003f06270 */
[----:B------:R-:W4:Y:S01]  /*1180*/  @!P1 LDG.E R86, desc[UR16][R10.64+0x180] ;  /* 0x000180100a569981 */ /* 0x000f22000c1e1900 */
[----:B------:R-:W-:-:S03]  /*1190*/  ISETP.GE.AND P1, PT, R54, R66, PT ;  /* 0x000000423600720c */ /* 0x000fc60003f26270 */
[----:B------:R-:W4:Y:S06]  /*11a0*/  @!P6 LDG.E R98, desc[UR16][R10.64+0x780] ;  /* 0x000780100a62e981 */ /* 0x000f2c000c1e1900 */
        /* <DEDUP_REMOVED lines=10> */
[----:B------:R-:W-:Y:S01]  /*1250*/  MOV R94, RZ ;  /* 0x000000ff005e7202 */ /* 0x000fe20000000f00 */
[----:B------:R-:W-:Y:S01]  /*1260*/  HFMA2 R96, -RZ, RZ, 0, 0 ;  /* 0x00000000ff607431 */ /* 0x000fe200000001ff */
[----:B------:R-:W4:Y:S04]  /*1270*/  @!P1 LDG.E R117, desc[UR16][R10.64+0x500] ;  /* 0x000500100a759981 */ /* 0x000f28000c1e1900 */
[----:B------:R-:W4:Y:S04]  /*1280*/  @!P2 LDG.E R94, desc[UR16][R10.64+0x580] ;  /* 0x000580100a5ea981 */ /* 0x000f28000c1e1900 */
[----:B------:R-:W4:Y:S04]  /*1290*/  @!P4 LDG.E R96, desc[UR16][R10.64+0x680] ;  /* 0x000680100a60c981 */ /* 0x000f28000c1e1900 */
[----:B------:R0:W4:Y:S02]  /*12a0*/  @!P0 LDG.E R92, desc[UR16][R10.64+0x480] ;  /* 0x000480100a5c8981 */ /* 0x000124000c1e1900 */
[----:B0-----:R-:W0:Y:S01]  /*12b0*/  LDC R10, c[0x0][0x38c] ;  /* 0x0000e300ff0a7b82 */ /* 0x001e220000000800 */
[----:B------:R-:W-:Y:S01]  /*12c0*/  BSSY.RECONVERGENT B0, `(.L_x_3760) ;  /* 0x0000050000007945 */ /* 0x000fe20003800200 */
        /* <DEDUP_REMOVED lines=24> */
[----:B------:R0:W0:Y:S04]  /*1450*/  LDS R129, [R84+0x1c] ;  /* 0x00001c0054817984 */ /* 0x0000280000000800 */
[----:B------:R0:W0:Y:S04]  /*1460*/  LDS R121, [R84+0x20] ;  /* 0x0000200054797984 */ /* 0x0000280000000800 */
[----:B------:R0:W0:Y:S04]  /*1470*/  LDS R131, [R84+0x24] ;  /* 0x0000240054837984 */ /* 0x0000280000000800 */
[----:B------:R0:W0:Y:S04]  /*1480*/  LDS R133, [R84+0x28] ;  /* 0x0000280054857984 */ /* 0x0000280000000800 */
[----:B------:R0:W0:Y:S04]  /*1490*/  LDS R135, [R84+0x2c] ;  /* 0x00002c0054877984 */ /* 0x0000280000000800 */
[----:B------:R0:W0:Y:S04]  /*14a0*/  LDS R115, [R84+0x30] ;  /* 0x0000300054737984 */ /* 0x0000280000000800 */
[----:B------:R0:W0:Y:S04]  /*14b0*/  LDS R113, [R84+0x34] ;  /* 0x0000340054717984 */ /* 0x0000280000000800 */
[----:B------:R0:W0:Y:S04]  /*14c0*/  LDS R111, [R84+0x38] ;  /* 0x00003800546f7984 */ /* 0x0000280000000800 */
[----:B------:R0:W0:Y:S01]  /*14d0*/  LDS R11, [R84+0x3c] ;  /* 0x00003c00540b7984 */ /* 0x0000220000000800 */
[----:B-1---5:R-:W-:-:S05]  /*14e0*/  FADD.FTZ R88, R85, R18 ;  /* 0x0000001255587221 */ /* 0x022fca0000010000 */
[----:B------:R-:W-:-:S04]  /*14f0*/  FSETP.GTU.FTZ.AND P0, PT, R88, 20, PT ;  /* 0x41a000005800780b */ /* 0x000fc80003f1c000 */
[----:B------:R-:W-:Y:S01]  /*1500*/  ISETP.EQ.OR P0, PT, RZ, UR9, P0 ;  /* 0x00000009ff007c0c */ /* 0x000fe20008702670 */
[--C-:B--2---:R-:W-:Y:S01]  /*1510*/  FADD.FTZ R90, R87, R18.reuse ;  /* 0x00000012575a7221 */ /* 0x104fe20000010000 */
[--C-:B---3--:R-:W-:Y:S01]  /*1520*/  FADD.FTZ R92, R123, R18.reuse ;  /* 0x000000127b5c7221 */ /* 0x108fe20000010000 */
[--C-:B----4-:R-:W-:Y:S01]  /*1530*/  FADD.FTZ R94, R125, R18.reuse ;  /* 0x000000127d5e7221 */ /* 0x110fe20000010000 */
[--C-:B0-----:R-:W-:Y:S01]  /*1540*/  FADD.FTZ R85, R117, R18.reuse ;  /* 0x0000001275557221 */ /* 0x101fe20000010000 */
        /* <DEDUP_REMOVED lines=39> */
.L_x_3761:
[----:B------:R-:W-:Y:S05]  /*17c0*/  BSYNC.RECONVERGENT B0 ;  /* 0x0000000000007941 */ /* 0x000fea0003800200 */
.L_x_3760:
[----:B------:R-:W-:Y:S01]  /*17d0*/  BSSY.RECONVERGENT B0, `(.L_x_3762) ;  /* 0x0000022000007945 */ /* 0x000fe20003800200 */
[----:B------:R-:W-:Y:S01]  /*17e0*/  FSETP.GTU.FTZ.AND P0, PT, R87, 20, PT ;  /* 0x41a000005700780b */ /* 0x000fe20003f1c000 */
[----:B------:R-:W-:Y:S02]  /*17f0*/  FADD.FTZ R96, R129, R18 ;  /* 0x0000001281607221 */ /* 0x000fe40000010000 */
[----:B------:R-:W-:Y:S10]  /*1800*/  @P1 BRA `(.L_x_3763) ;  /* 0x0000000000781947 */ /* 0x000ff40003800000 */
[----:B------:R-:W-:Y:S01]  /*1810*/  FMUL.FTZ R90, R90, 1.4426950216293334961 ;  /* 0x3fb8aa3b5a5a7820 */ /* 0x000fe20000410000 */
[----:B------:R-:W-:Y:S01]  /*1820*/  MOV R117, 0x3e800000 ;  /* 0x3e80000000757802 */ /* 0x000fe20000000f00 */
[----:B------:R-:W-:Y:S02]  /*1830*/  IMAD.MOV.U32 R123, RZ, RZ, 0x3d39bf78 ;  /* 0x3d39bf78ff7b7424 */ /* 0x000fe400078e00ff */
        /* <DEDUP_REMOVED lines=27> */
.L_x_3763:
[----:B------:R-:W-:Y:S05]  /*19f0*/  BSYNC.RECONVERGENT B0 ;  /* 0x0000000000007941 */ /* 0x000fea0003800200 */
.L_x_3762:
        /* <DEDUP_REMOVED lines=36> */
.L_x_3765:
[----:B------:R-:W-:Y:S05]  /*1c40*/  BSYNC.RECONVERGENT B0 ;  /* 0x0000000000007941 */ /* 0x000fea0003800200 */
.L_x_3764:
        /* <DEDUP_REMOVED lines=34> */
.L_x_3767:
[----:B------:R-:W-:Y:S05]  /*1e70*/  BSYNC.RECONVERGENT B0 ;  /* 0x0000000000007941 */ /* 0x000fea0003800200 */
.L_x_3766:
        /* <DEDUP_REMOVED lines=36> */
.L_x_3769:
[----:B------:R-:W-:Y:S05]  /*20c0*/  BSYNC.RECONVERGENT B0 ;  /* 0x0000000000007941 */ /* 0x000fea0003800200 */
.L_x_3768:
        /* <DEDUP_REMOVED lines=34> */
.L_x_3771:
[----:B------:R-:W-:Y:S05]  /*22f0*/  BSYNC.RECONVERGENT B0 ;  /* 0x0000000000007941 */ /* 0x000fea0003800200 */
.L_x_3770:
        /* <DEDUP_REMOVED lines=36> */
.L_x_3773:
[----:B------:R-:W-:Y:S05]  /*2540*/  BSYNC.RECONVERGENT B0 ;  /* 0x0000000000007941 */ /* 0x000fea0003800200 */
.L_x_3772:
        /* <DEDUP_REMOVED lines=34> */
.L_x_3775:
[----:B------:R-:W-:Y:S05]  /*2770*/  BSYNC.RECONVERGENT B0 ;  /* 0x0000000000007941 */ /* 0x000fea0003800200 */
.L_x_3774:
        /* <DEDUP_REMOVED lines=36> */
.L_x_3777:
[----:B------:R-:W-:Y:S05]  /*29c0*/  BSYNC.RECONVERGENT B0 ;  /* 0x0000000000007941 */ /* 0x000fea0003800200 */
.L_x_3776:
        /* <DEDUP_REMOVED lines=34> */
.L_x_3779:
[----:B------:R-:W-:Y:S05]  /*2bf0*/  BSYNC.RECONVERGENT B0 ;  /* 0x0000000000007941 */ /* 0x000fea0003800200 */
.L_x_3778:
        /* <DEDUP_REMOVED lines=39> */
.L_x_3781:
[----:B------:R-:W-:Y:S05]  /*2e70*/  BSYNC.RECONVERGENT B0 ;  /* 0x0000000000007941 */ /* 0x000fea0003800200 */
.L_x_3780:
        /* <DEDUP_REMOVED lines=32> */
.L_x_3783:
[----:B------:R-:W-:Y:S05]  /*3080*/  BSYNC.RECONVERGENT B0 ;  /* 0x0000000000007941 */ /* 0x000fea0003800200 */
.L_x_3782:
        /* <DEDUP_REMOVED lines=32> */
.L_x_3785:
[----:B------:R-:W-:Y:S05]  /*3290*/  BSYNC.RECONVERGENT B0 ;  /* 0x0000000000007941 */ /* 0x000fea0003800200 */
.L_x_3784:
        /* <DEDUP_REMOVED lines=32> */
.L_x_3787:
[----:B------:R-:W-:Y:S05]  /*34a0*/  BSYNC.RECONVERGENT B0 ;  /* 0x0000000000007941 */ /* 0x000fea0003800200 */
.L_x_3786:
        /* <DEDUP_REMOVED lines=32> */
.L_x_3789:
[----:B------:R-:W-:Y:S05]  /*36b0*/  BSYNC.RECONVERGENT B0 ;  /* 0x0000000000007941 */ /* 0x000fea0003800200 */
.L_x_3788:
        /* <DEDUP_REMOVED lines=32> */
.L_x_3791:
[----:B------:R-:W-:Y:S05]  /*38c0*/  BSYNC.RECONVERGENT B0 ;  /* 0x0000000000007941 */ /* 0x000fea0003800200 */
.L_x_3790:
        /* <DEDUP_REMOVED lines=19> */
[----:B------:R-:W-:Y:S02]  /*3a00*/  IMAD R143, R27, R10, RZ ;  /* 0x0000000a1b8f7224 */ /* 0x000fe400078e02ff */
[----:B------:R-:W-:Y:S01]  /*3a10*/  FMUL.FTZ R109, R109, R88 ;  /* 0x000000586d6d7220 */ /* 0x000fe20000410000 */
[----:B------:R-:W0:Y:S01]  /*3a20*/  LDC.64 R10, c[0x0][0x480] ;  /* 0x00012000ff0a7b82 */ /* 0x000e220000000a00 */
        /* <DEDUP_REMOVED lines=15> */
[----:B------:R-:W-:Y:S01]  /*3b20*/  IMAD.MOV.U32 R145, RZ, RZ, R22 ;  /* 0x000000ffff917224 */ /* 0x000fe200078e0016 */
[----:B------:R-:W-:Y:S01]  /*3b30*/  MOV R124, R25 ;  /* 0x00000019007c7202 */ /* 0x000fe20000000f00 */
[----:B------:R-:W-:Y:S01]  /*3b40*/  IMAD.MOV.U32 R149, RZ, RZ, R20 ;  /* 0x000000ffff957224 */ /* 0x000fe200078e0014 */
[----:B------:R-:W-:Y:S01]  /*3b50*/  MOV R147, R21 ;  /* 0x0000001500937202 */ /* 0x000fe20000000f00 */
[----:B------:R-:W-:Y:S01]  /*3b60*/  UIADD3 UR5, UPT, UPT, UR4, 0x870, URZ ;  /* 0x0000087004057890 */ /* 0x000fe2000fffe0ff */
[----:B------:R-:W-:Y:S01]  /*3b70*/  MOV R126, R24 ;  /* 0x00000018007e7202 */ /* 0x000fe20000000f00 */
[----:B------:R-:W-:Y:S01]  /*3b80*/  UMOV UR6, UR7 ;  /* 0x0000000700067c82 */ /* 0x000fe20008000000 */
[----:B------:R-:W-:-:S09]  /*3b90*/  MOV R128, R23 ;  /* 0x0000001700807202 */ /* 0x000fd20000000f00 */
.L_x_3795:
[----:B------:R-:W-:Y:S02]  /*3ba0*/  MOV R12, R145 ;  /* 0x00000091000c7202 */ /* 0x000fe40000000f00 */
[----:B------:R-:W-:-:S05]  /*3bb0*/  MOV R13, R124 ;  /* 0x0000007c000d7202 */ /* 0x000fca0000000f00 */
[----:B------:R1:W2:Y:S01]  /*3bc0*/  LDG.E R12, desc[UR16][R12.64] ;  /* 0x000000100c0c7981 */ /* 0x0002a2000c1e1900 */
[----:B0-----:R-:W-:Y:S02]  /*3bd0*/  MOV R14, R147 ;  /* 0x00000093000e7202 */ /* 0x001fe40000000f00 */
[----:B------:R-:W-:-:S05]  /*3be0*/  MOV R15, R126 ;  /* 0x0000007e000f7202 */ /* 0x000fca0000000f00 */
[----:B------:R3:W4:Y:S01]  /*3bf0*/  LDG.E R151, desc[UR16][R14.64] ;  /* 0x000000100e977981 */ /* 0x000722000c1e1900 */
[----:B-1----:R-:W-:Y:S02]  /*3c00*/  MOV R13, R128 ;  /* 0x00000080000d7202 */ /* 0x002fe40000000f00 */
[-C--:B------:R-:W-:Y:S02]  /*3c10*/  ISETP.GE.U32.AND P2, PT, R29, R66.reuse, PT ;  /* 0x000000421d00720c */ /* 0x080fe40003f46070 */
[-C--:B------:R-:W-:Y:S02]  /*3c20*/  ISETP.GE.U32.AND P3, PT, R32, R66.reuse, PT ;  /* 0x000000422000720c */ /* 0x080fe40003f66070 */
[-C--:B------:R-:W-:Y:S02]  /*3c30*/  ISETP.GE.U32.AND P4, PT, R33, R66.reuse, PT ;  /* 0x000000422100720c */ /* 0x080fe40003f86070 */
[----:B------:R-:W-:Y:S02]  /*3c40*/  ISETP.GE.U32.AND P0, PT, R36, R66, PT ;  /* 0x000000422400720c */ /* 0x000fe40003f06070 */
[----:B------:R-:W-:-:S02]  /*3c50*/  FSEL R132, R109, RZ, !P2 ;  /* 0x000000ff6d847208 */ /* 0x000fc40005000000 */
[----:B------:R-:W-:Y:S02]  /*3c60*/  FSEL R155, R107, RZ, !P3 ;  /* 0x000000ff6b9b7208 */ /* 0x000fe40005800000 */
[-C--:B------:R-:W-:Y:S02]  /*3c70*/  ISETP.GE.U32.AND P5, PT, R34, R66.reuse, PT ;  /* 0x000000422200720c */ /* 0x080fe40003fa6070 */
[-C--:B------:R-:W-:Y:S02]  /*3c80*/  ISETP.GE.U32.AND P1, PT, R37, R66.reuse, PT ;  /* 0x000000422500720c */ /* 0x080fe40003f26070 */
[----:B------:R-:W-:Y:S02]  /*3c90*/  ISETP.GE.U32.AND P6, PT, R35, R66, PT ;  /* 0x000000422300720c */ /* 0x000fe40003fc6070 */
[----:B------:R-:W-:Y:S02]  /*3ca0*/  FSEL R165, R103, RZ, !P5 ;  /* 0x000000ff67a57208 */ /* 0x000fe40006800000 */
[----:B------:R-:W-:-:S02]  /*3cb0*/  FSEL R148, R114, RZ, !P6 ;  /* 0x000000ff72947208 */ /* 0x000fc40007000000 */
[----:B------:R-:W-:Y:S02]  /*3cc0*/  FSEL R169, R101, RZ, !P0 ;  /* 0x000000ff65a97208 */ /* 0x000fe40004000000 */
[----:B------:R-:W-:Y:S01]  /*3cd0*/  FSEL R171, R116, RZ, !P1 ;  /* 0x000000ff74ab7208 */ /* 0x000fe20004800000 */
[----:B------:R-:W1:Y:S01]  /*3ce0*/  S2UR UR8, SR_CgaCtaId ;  /* 0x00000000000879c3 */ /* 0x000e620000008800 */
[----:B------:R-:W-:Y:S01]  /*3cf0*/  UMOV UR4, 0x400 ;  /* 0x0000040000047882 */ /* 0x000fe20000000000 */
[----:B--2---:R-:W-:Y:S01]  /*3d00*/  FMUL.FTZ R17, R12, 1.4426950216293334961 ;  /* 0x3fb8aa3b0c117820 */ /* 0x004fe20000410000 */
[----:B------:R-:W-:-:S03]  /*3d10*/  IMAD.MOV.U32 R12, RZ, RZ, R149 ;  /* 0x000000ffff0c7224 */ /* 0x000fc600078e0095 */
[C---:B------:R-:W-:Y:S01]  /*3d20*/  FMUL.FTZ R134, R17.reuse, R90 ;  /* 0x0000005a11867220 */ /* 0x040fe20000410000 */
[C---:B------:R-:W-:Y:S01]  /*3d30*/  FMUL.FTZ R136, R17.reuse, R92 ;  /* 0x0000005c11887220 */ /* 0x040fe20000410000 */
[----:B------:R2:W4:Y:S01]  /*3d40*/  LDG.E R130, desc[UR16][R12.64] ;  /* 0x000000100c827981 */ /* 0x000522000c1e1900 */
[C---:B------:R-:W-:Y:S01]  /*3d50*/  FMUL.FTZ R16, R17.reuse, R88 ;  /* 0x0000005811107220 */ /* 0x040fe20000410000 */
[C---:B------:R-:W-:Y:S02]  /*3d60*/  FMUL.FTZ R138, R17.reuse, R94 ;  /* 0x0000005e118a7220 */ /* 0x040fe40000410000 */
[----:B------:R-:W5:Y:S01]  /*3d70*/  MUFU.EX2 R134, R134 ;  /* 0x0000008600867308 */ /* 0x000f620000000800 */
[C---:B---3--:R-:W-:Y:S01]  /*3d80*/  FMUL.FTZ R14, R17.reuse, R87 ;  /* 0x00000057110e7220 */ /* 0x048fe20000410000 */
[C---:B--2---:R-:W-:Y:S02]  /*3d90*/  FMUL.FTZ R13, R17.reuse, R86 ;  /* 0x00000056110d7220 */ /* 0x044fe40000410000 */
[----:B------:R-:W2:Y:S01]  /*3da0*/  MUFU.EX2 R136, R136 ;  /* 0x0000008800887308 */ /* 0x000ea20000000800 */
[C---:B------:R-:W-:Y:S01]  /*3db0*/  FMUL.FTZ R12, R17.reuse, R85 ;  /* 0x00000055110c7220 */ /* 0x040fe20000410000 */
[----:B------:R-:W-:-:S02]  /*3dc0*/  FMUL.FTZ R15, R17, R96 ;  /* 0x00000060110f7220 */ /* 0x000fc40000410000 */
[----:B------:R-:W3:Y:S04]  /*3dd0*/  MUFU.EX2 R13, R13 ;  /* 0x0000000d000d7308 */ /* 0x000ee80000000800 */
[----:B------:R-:W0:Y:S04]  /*3de0*/  MUFU.EX2 R16, R16 ;  /* 0x0000001000107308 */ /* 0x000e280000000800 */
[----:B------:R-:W1:Y:S04]  /*3df0*/  MUFU.EX2 R138, R138 ;  /* 0x0000008a008a7308 */ /* 0x000e680000000800 */
[----:B------:R-:W1:Y:S01]  /*3e00*/  MUFU.EX2 R14, R14 ;  /* 0x0000000e000e7308 */ /* 0x000e620000000800 */
[----:B-----5:R-:W-:-:S03]  /*3e10*/  FSEL R144, R134, 1, !P3 ;  /* 0x3f80000086907808 */ /* 0x020fc60005800000 */
[----:B------:R-:W5:Y:S04]  /*3e20*/  MUFU.EX2 R12, R12 ;  /* 0x0000000c000c7308 */ /* 0x000f680000000800 */
[----:B------:R-:W5:Y:S01]  /*3e30*/  MUFU.EX2 R15, R15 ;  /* 0x0000000f000f7308 */ /* 0x000f620000000800 */
[----:B------:R-:W-:Y:S02]  /*3e40*/  FSEL R134, R105, RZ, !P4 ;  /* 0x000000ff69867208 */ /* 0x000fe40006000000 */
[----:B--2---:R-:W-:Y:S02]  /*3e50*/  FSEL R163, R136, 1, !P4 ;  /* 0x3f80000088a37808 */ /* 0x004fe40006000000 */
[----:B---3--:R-:W-:Y:S01]  /*3e60*/  FSEL R150, R13, 1, !P0 ;  /* 0x3f8000000d967808 */ /* 0x008fe20004000000 */
[----:B------:R-:W-:Y:S01]  /*3e70*/  FFMA.FTZ R13, R132, R144, R155 ;  /* 0x00000090840d7223 */ /* 0x000fe2000001009b */
[----:B0-----:R-:W-:Y:S01]  /*3e80*/  FSEL R153, R16, 1, !P2 ;  /* 0x3f80000010997808 */ /* 0x001fe20005000000 */
[----:B------:R-:W-:Y:S01]  /*3e90*/  FMUL.FTZ R16, R17, R98 ;  /* 0x0000006211107220 */ /* 0x000fe20000410000 */
[----:B------:R-:W-:-:S02]  /*3ea0*/  ISETP.GE.U32.AND P2, PT, R38, R66, PT ;  /* 0x000000422600720c */ /* 0x000fc40003f46070 */
[----:B-1----:R-:W-:Y:S02]  /*3eb0*/  FSEL R146, R138, 1, !P5 ;  /* 0x3f8000008a927808 */ /* 0x002fe40006800000 */
[----:B------:R-:W-:Y:S01]  /*3ec0*/  FSEL R152, R14, 1, !P1 ;  /* 0x3f8000000e987808 */ /* 0x000fe20004800000 */
[----:B------:R-:W-:Y:S01]  /*3ed0*/  FFMA.FTZ R14, R163, R13, R134 ;  /* 0x0000000da30e7223 */ /* 0x000fe20000010086 */
[----:B-----5:R-:W-:Y:S01]  /*3ee0*/  FSEL R167, R12, 1, !P6 ;  /* 0x3f8000000ca77808 */ /* 0x020fe20007000000 */
[----:B------:R-:W-:Y:S01]  /*3ef0*/  FMUL.FTZ R12, R17, R100 ;  /* 0x00000064110c7220 */ /* 0x000fe20000410000 */
[----:B------:R-:W-:Y:S01]  /*3f00*/  FSEL R154, R15, 1, !P2 ;  /* 0x3f8000000f9a7808 */ /* 0x000fe20005000000 */
[----:B------:R-:W0:Y:S01]  /*3f10*/  MUFU.EX2 R16, R16 ;  /* 0x0000001000107308 */ /* 0x000e220000000800 */
[----:B------:R-:W-:Y:S01]  /*3f20*/  FFMA.FTZ R15, R146, R14, R165 ;  /* 0x0000000e920f7223 */ /* 0x000fe200000100a5 */
[----:B------:R-:W-:Y:S02]  /*3f30*/  FMUL.FTZ R13, R17, R102 ;  /* 0x00000066110d7220 */ /* 0x000fe40000410000 */
[----:B------:R-:W1:Y:S01]  /*3f40*/  MUFU.EX2 R12, R12 ;  /* 0x0000000c000c7308 */ /* 0x000e620000000800 */
[----:B------:R-:W-:Y:S01]  /*3f50*/  FFMA.FTZ R138, R167, R15, R148 ;  /* 0x0000000fa78a7223 */ /* 0x000fe20000010094 */
[----:B------:R-:W-:Y:S01]  /*3f60*/  FMUL.FTZ R14, R17, R104 ;  /* 0x00000068110e7220 */ /* 0x000fe20000410000 */
[----:B------:R-:W-:Y:S01]  /*3f70*/  ISETP.GE.U32.AND P3, PT, R39, R66, PT ;  /* 0x000000422700720c */ /* 0x000fe20003f66070 */
[----:B------:R-:W2:Y:S01]  /*3f80*/  MUFU.EX2 R13, R13 ;  /* 0x0000000d000d7308 */ /* 0x000ea20000000800 */
[----:B------:R-:W-:Y:S01]  /*3f90*/  FFMA.FTZ R142, R150, R138, R169 ;  /* 0x0000008a968e7223 */ /* 0x000fe200000100a9 */
[----:B------:R-:W-:Y:S01]  /*3fa0*/  FSEL R173, R99, RZ, !P2 ;  /* 0x000000ff63ad7208 */ /* 0x000fe20005000000 */
[----:B------:R-:W-:Y:S01]  /*3fb0*/  FMUL.FTZ R15, R17, R106 ;  /* 0x0000006a110f7220 */ /* 0x000fe20000410000 */
[----:B------:R-:W-:Y:S01]  /*3fc0*/  FMUL.FTZ R140, R153, R144 ;  /* 0x00000090998c7220 */ /* 0x000fe20000410000 */
[----:B------:R-:W-:Y:S01]  /*3fd0*/  FFMA.FTZ R142, R152, R142, R171 ;  /* 0x0000008e988e7223 */ /* 0x000fe200000100ab */
[----:B------:R-:W3:Y:S01]  /*3fe0*/  MUFU.EX2 R14, R14 ;  /* 0x0000000e000e7308 */ /* 0x000ee20000000800 */
[----:B0-----:R-:W-:Y:S01]  /*3ff0*/  FSEL R156, R16, 1, !P3 ;  /* 0x3f800000109c7808 */ /* 0x001fe20005800000 */
[----:B------:R-:W-:Y:S01]  /*4000*/  FMUL.FTZ R16, R17, R108 ;  /* 0x0000006c11107220 */ /* 0x000fe20000410000 */
[----:B------:R-:W-:Y:S01]  /*4010*/  ISETP.GE.U32.AND P4, PT, R40, R66, PT ;  /* 0x000000422800720c */ /* 0x000fe20003f86070 */
[----:B------:R-:W-:Y:S01]  /*4020*/  FMUL.FTZ R140, R163, R140 ;  /* 0x0000008ca38c7220 */ /* 0x000fe20000410000 */
[----:B------:R-:W-:Y:S01]  /*4030*/  FSEL R175, R97, RZ, !P3 ;  /* 0x000000ff61af7208 */ /* 0x000fe20005800000 */
[----:B------:R-:W-:Y:S01]  /*4040*/  FFMA.FTZ R142, R154, R142, R173 ;  /* 0x0000008e9a8e7223 */ /* 0x000fe200000100ad */
[----:B------:R-:W0:Y:S01]  /*4050*/  MUFU.EX2 R15, R15 ;  /* 0x0000000f000f7308 */ /* 0x000e220000000800 */
[----:B------:R-:W-:Y:S01]  /*4060*/  ISETP.GE.U32.AND P5, PT, R41, R66, PT ;  /* 0x000000422900720c */ /* 0x000fe20003fa6070 */
[----:B------:R-:W-:Y:S01]  /*4070*/  FMUL.FTZ R138, R17, R110 ;  /* 0x0000006e118a7220 */ /* 0x000fe20000410000 */
[----:B------:R-:W-:Y:S01]  /*4080*/  FSEL R177, R95, RZ, !P4 ;  /* 0x000000ff5fb17208 */ /* 0x000fe20006000000 */
[----:B------:R-:W-:Y:S01]  /*4090*/  FMUL.FTZ R140, R146, R140 ;  /* 0x0000008c928c7220 */ /* 0x000fe20000410000 */
[----:B-1----:R-:W-:Y:S01]  /*40a0*/  FSEL R158, R12, 1, !P4 ;  /* 0x3f8000000c9e7808 */ /* 0x002fe20006000000 */
[----:B------:R-:W-:Y:S01]  /*40b0*/  FFMA.FTZ R142, R156, R142, R175 ;  /* 0x0000008e9c8e7223 */ /* 0x000fe200000100af */
[----:B------:R-:W1:Y:S01]  /*40c0*/  MUFU.EX2 R16, R16 ;  /* 0x0000001000107308 */ /* 0x000e620000000800 */
[----:B------:R-:W-:Y:S01]  /*40d0*/  ISETP.GE.U32.AND P6, PT, R42, R66, PT ;  /* 0x000000422a00720c */ /* 0x000fe20003fc6070 */
[----:B------:R-:W-:Y:S01]  /*40e0*/  FMUL.FTZ R17, R17, R112 ;  /* 0x0000007011117220 */ /* 0x000fe20000410000 */
[----:B------:R-:W-:Y:S01]  /*40f0*/  FSEL R179, R93, RZ, !P5 ;  /* 0x000000ff5db37208 */ /* 0x000fe20006800000 */
[----:B------:R-:W-:Y:S01]  /*4100*/  FMUL.FTZ R140, R167, R140 ;  /* 0x0000008ca78c7220 */ /* 0x000fe20000410000 */
[----:B--2---:R-:W-:Y:S01]  /*4110*/  FSEL R160, R13, 1, !P5 ;  /* 0x3f8000000da07808 */ /* 0x004fe20006800000 */
[----:B------:R-:W-:Y:S01]  /*4120*/  FFMA.FTZ R142, R158, R142, R177 ;  /* 0x0000008e9e8e7223 */ /* 0x000fe200000100b1 */
[----:B------:R-:W2:Y:S01]  /*4130*/  MUFU.EX2 R138, R138 ;  /* 0x0000008a008a7308 */ /* 0x000ea20000000800 */
[----:B------:R-:W-:Y:S01]  /*4140*/  ISETP.GE.U32.AND P0, PT, R43, R66, PT ;  /* 0x000000422b00720c */ /* 0x000fe20003f06070 */
[----:B------:R-:W-:Y:S01]  /*4150*/  FMUL.FTZ R140, R150, R140 ;  /* 0x0000008c968c7220 */ /* 0x000fe20000410000 */
[----:B------:R-:W-:Y:S01]  /*4160*/  FSEL R136, R91, RZ, !P6 ;  /* 0x000000ff5b887208 */ /* 0x000fe20007000000 */
[----:B------:R-:W-:Y:S01]  /*4170*/  FFMA.FTZ R13, R160, R142, R179 ;  /* 0x0000008ea00d7223 */ /* 0x000fe200000100b3 */
[----:B---3--:R-:W-:Y:S01]  /*4180*/  FSEL R181, R14, 1, !P6 ;  /* 0x3f8000000eb57808 */ /* 0x008fe20007000000 */
[----:B------:R-:W3:Y:S01]  /*4190*/  MUFU.EX2 R17, R17 ;  /* 0x0000001100117308 */ /* 0x000ee20000000800 */
[----:B------:R-:W-:Y:S01]  /*41a0*/  ISETP.GE.U32.AND P1, PT, R44, R66, PT ;  /* 0x000000422c00720c */ /* 0x000fe20003f26070 */
[----:B------:R-:W-:Y:S01]  /*41b0*/  FMUL.FTZ R140, R152, R140 ;  /* 0x0000008c988c7220 */ /* 0x000fe20000410000 */
[----:B------:R-:W-:Y:S01]  /*41c0*/  FSEL R142, R89, RZ, !P0 ;  /* 0x000000ff598e7208 */ /* 0x000fe20004000000 */
[----:B------:R-:W-:Y:S01]  /*41d0*/  FFMA.FTZ R13, R181, R13, R136 ;  /* 0x0000000db50d7223 */ /* 0x000fe20000010088 */
[----:B0-----:R-:W-:Y:S01]  /*41e0*/  FSEL R183, R15, 1, !P0 ;  /* 0x3f8000000fb77808 */ /* 0x001fe20004000000 */
[----:B------:R-:W-:Y:S01]  /*41f0*/  FMUL.FTZ R140, R154, R140 ;  /* 0x0000008c9a8c7220 */ /* 0x000fe20000410000 */
[----:B------:R-:W-:-:S02]  /*4200*/  ISETP.GE.U32.AND P2, PT, R45, R66, PT ;  /* 0x000000422d00720c */ /* 0x000fc40003f46070 */
[----:B------:R-:W-:Y:S01]  /*4210*/  FSEL R162, R118, RZ, !P1 ;  /* 0x000000ff76a27208 */ /* 0x000fe20004800000 */
[----:B------:R-:W-:Y:S01]  /*4220*/  FFMA.FTZ R13, R183, R13, R142 ;  /* 0x0000000db70d7223 */ /* 0x000fe2000001008e */
[----:B-1----:R-:W-:Y:S01]  /*4230*/  FSEL R185, R16, 1, !P1 ;  /* 0x3f80000010b97808 */ /* 0x002fe20004800000 */
[----:B------:R-:W-:Y:S01]  /*4240*/  FMUL.FTZ R140, R156, R140 ;  /* 0x0000008c9c8c7220 */ /* 0x000fe20000410000 */
[----:B------:R-:W-:Y:S02]  /*4250*/  ISETP.GE.U32.AND P3, PT, R46, R66, PT ;  /* 0x000000422e00720c */ /* 0x000fe40003f66070 */
[----:B------:R-:W-:Y:S01]  /*4260*/  FSEL R164, R120, RZ, !P2 ;  /* 0x000000ff78a47208 */ /* 0x000fe20005000000 */
[----:B------:R-:W-:Y:S01]  /*4270*/  FFMA.FTZ R13, R185, R13, R162 ;  /* 0x0000000db90d7223 */ /* 0x000fe200000100a2 */
[----:B--2---:R-:W-:Y:S01]  /*4280*/  FSEL R187, R138, 1, !P2 ;  /* 0x3f8000008abb7808 */ /* 0x004fe20005000000 */
[----:B------:R-:W-:Y:S01]  /*4290*/  FMUL.FTZ R140, R158, R140 ;  /* 0x0000008c9e8c7220 */ /* 0x000fe20000410000 */
[----:B------:R-:W-:-:S02]  /*42a0*/  FSEL R166, R122, RZ, !P3 ;  /* 0x000000ff7aa67208 */ /* 0x000fc40005800000 */
[----:B---3--:R-:W-:Y:S01]  /*42b0*/  FSEL R189, R17, 1, !P3 ;  /* 0x3f80000011bd7808 */ /* 0x008fe20005800000 */
[----:B------:R-:W-:Y:S01]  /*42c0*/  FFMA.FTZ R13, R187, R13, R164 ;  /* 0x0000000dbb0d7223 */ /* 0x000fe200000100a4 */
[----:B------:R-:W-:-:S03]  /*42d0*/  FMUL.FTZ R140, R160, R140 ;  /* 0x0000008ca08c7220 */ /* 0x000fc60000410000 */
[----:B------:R-:W-:Y:S01]  /*42e0*/  FFMA.FTZ R12, R189, R13, R166 ;  /* 0x0000000dbd0c7223 */ /* 0x000fe200000100a6 */
[----:B------:R-:W-:-:S04]  /*42f0*/  FMUL.FTZ R140, R181, R140 ;  /* 0x0000008cb58c7220 */ /* 0x000fc80000410000 */
        /* <DEDUP_REMOVED lines=24> */
[----:B------:R-:W-:Y:S02]  /*4480*/  ISETP.GE.AND P1, PT, R67, 0x8, PT ;  /* 0x000000084300780c */ /* 0x000fe40003f26270 */
[----:B------:R-:W-:-:S04]  /*4490*/  ISETP.NE.AND P0, PT, R27, RZ, PT ;  /* 0x000000ff1b00720c */ /* 0x000fc80003f05270 */
[----:B------:R-:W-:Y:S01]  /*44a0*/  ISETP.NE.OR P0, PT, R19, RZ, !P0 ;  /* 0x000000ff1300720c */ /* 0x000fe20004705670 */
[----:B0-----:R-:W-:-:S06]  /*44b0*/  FFMA.FTZ R15, R157, R15, R16 ;  /* 0x0000000f9d0f7223 */ /* 0x001fcc0000010010 */
[----:B-1----:R-:W-:Y:S01]  /*44c0*/  @P1 FMUL.FTZ R157, R157, R138 ;  /* 0x0000008a9d9d1220 */ /* 0x002fe20000410000 */
[----:B------:R-:W-:-:S04]  /*44d0*/  FSEL R138, R16, R15, !P1 ;  /* 0x0000000f108a7208 */ /* 0x000fc80004800000 */
[----:B------:R-:W0:Y:S04]  /*44e0*/  SHFL.UP PT, R16, R157, 0x10, RZ ;  /* 0x060000009d107989 */ /* 0x000e2800000e00ff */
[----:B------:R-:W1:Y:S01]  /*44f0*/  SHFL.UP PT, R17, R138, 0x10, RZ ;  /* 0x060000008a117989 */ /* 0x000e6200000e00ff */
[----:B------:R-:W-:Y:S02]  /*4500*/  IMAD.MOV.U32 R12, RZ, RZ, 0x3f800000 ;  /* 0x3f800000ff0c7424 */ /* 0x000fe400078e00ff */
[----:B------:R-:W-:-:S06]  /*4510*/  HFMA2 R13, -RZ, RZ, 0, 0 ;  /* 0x00000000ff0d7431 */ /* 0x000fcc00000001ff */
[----:B------:R-:W2:Y:S01]  /*4520*/  @!P0 LDS.64 R12, [UR5] ;  /* 0x00000005ff0c8984 */ /* 0x000ea20008000a00 */
[----:B------:R-:W-:Y:S01]  /*4530*/  ISETP.NE.AND P0, PT, R67, 0x1f, PT ;  /* 0x0000001f4300780c */ /* 0x000fe20003f05270 */
[----:B------:R-:W-:Y:S01]  /*4540*/  ULEA UR4, UR8, UR4, 0x18 ;  /* 0x0000000408047291 */ /* 0x000fe2000f8ec0ff */
[C---:B0-----:R-:W-:Y:S01]  /*4550*/  FMUL.FTZ R16, R157.reuse, R16 ;  /* 0x000000109d107220 */ /* 0x041fe20000410000 */
[----:B-1----:R-:W-:-:S10]  /*4560*/  FFMA.FTZ R17, R157, R17, R138 ;  /* 0x000000119d117223 */ /* 0x002fd4000001008a */
[----:B------:R-:W-:Y:S01]  /*4570*/  @!P0 STS.64 [UR4+0x850], R16 ;  /* 0x00085010ff008988 */ /* 0x000fe20008000a04 */
[----:B------:R-:W-:Y:S01]  /*4580*/  BAR.SYNC.DEFER_BLOCKING 0x0 ;  /* 0x0000000000007b1d */ /* 0x000fe20000010000 */
[----:B------:R-:W-:Y:S02]  /*4590*/  ISETP.NE.AND P1, PT, R67, RZ, PT ;  /* 0x000000ff4300720c */ /* 0x000fe40003f25270 */
[----:B------:R-:W-:-:S11]  /*45a0*/  ISETP.NE.AND P2, PT, R19, RZ, PT ;  /* 0x000000ff1300720c */ /* 0x000fd60003f45270 */
[----:B--2---:R-:W-:Y:S04]  /*45b0*/  @!P1 STS.64 [UR4+0x860], R12 ;  /* 0x0008600cff009988 */ /* 0x004fe80008000a04 */
[----:B------:R-:W-:Y:S01]  /*45c0*/  LDS.64 R14, [UR4+0x850] ;  /* 0x00085004ff0e7984 */ /* 0x000fe20008000a00 */
[----:B------:R-:W-:Y:S01]  /*45d0*/  BAR.SYNC.DEFER_BLOCKING 0x0 ;  /* 0x0000000000007b1d */ /* 0x000fe20000010000 */
[----:B------:R-:W-:-:S04]  /*45e0*/  ISETP.GE.AND P0, PT, R67, 0x10, PT ;  /* 0x000000104300780c */ /* 0x000fc80003f06270 */
[----:B------:R-:W-:Y:S02]  /*45f0*/  FSEL R157, R157, R16, !P0 ;  /* 0x000000109d9d7208 */ /* 0x000fe40004000000 */
[----:B------:R-:W-:-:S03]  /*4600*/  FSEL R138, R138, R17, !P0 ;  /* 0x000000118a8a7208 */ /* 0x000fc60004000000 */
[----:B------:R-:W0:Y:S04]  /*4610*/  SHFL.UP PT, R159, R157, 0x1, RZ ;  /* 0x042000009d9f7989 */ /* 0x000e2800000e00ff */
[----:B------:R-:W-:Y:S04]  /*4620*/  @P2 LDS R161, [UR4+0x864] ;  /* 0x00086404ffa12984 */ /* 0x000fe80008000800 */
[----:B------:R-:W1:Y:S01]  /*4630*/  SHFL.UP PT, R140, R138, 0x1, RZ ;  /* 0x042000008a8c7989 */ /* 0x000e6200000e00ff */
[----:B0-----:R-:W-:Y:S02]  /*4640*/  @!P1 MOV R159, R12 ;  /* 0x0000000c009f9202 */ /* 0x001fe40000000f00 */
[----:B-1----:R-:W-:-:S05]  /*4650*/  @!P1 MOV R140, R13 ;  /* 0x0000000d008c9202 */ /* 0x002fca0000000f00 */
[----:B------:R-:W-:-:S04]  /*4660*/  @P2 FFMA.FTZ R140, R161, R159, R140 ;  /* 0x0000009fa18c2223 */ /* 0x000fc8000001008c */
[----:B------:R-:W-:-:S04]  /*4670*/  FFMA.FTZ R140, R153, R140, R132 ;  /* 0x0000008c998c7223 */ /* 0x000fc80000010084 */
[----:B------:R-:W-:-:S04]  /*4680*/  FFMA.FTZ R144, R144, R140, R155 ;  /* 0x0000008c90907223 */ /* 0x000fc8000001009b */
[----:B------:R-:W-:-:S04]  /*4690*/  FFMA.FTZ R134, R163, R144, R134 ;  /* 0x00000090a3867223 */ /* 0x000fc80000010086 */
[----:B------:R-:W-:-:S04]  /*46a0*/  FFMA.FTZ R146, R146, R134, R165 ;  /* 0x0000008692927223 */ /* 0x000fc800000100a5 */
[----:B------:R-:W-:-:S04]  /*46b0*/  FFMA.FTZ R148, R167, R146, R148 ;  /* 0x00000092a7947223 */ /* 0x000fc80000010094 */
[----:B------:R-:W-:Y:S01]  /*46c0*/  FFMA.FTZ R150, R150, R148, R169 ;  /* 0x0000009496967223 */ /* 0x000fe200000100a9 */
[----:B------:R-:W-:-:S03]  /*46d0*/  ISETP.NE.AND P0, PT, R19, RZ, PT ;  /* 0x000000ff1300720c */ /* 0x000fc60003f05270 */
[----:B------:R-:W-:-:S04]  /*46e0*/  FFMA.FTZ R152, R152, R150, R171 ;  /* 0x0000009698987223 */ /* 0x000fc800000100ab */
[----:B------:R-:W-:-:S04]  /*46f0*/  FFMA.FTZ R154, R154, R152, R173 ;  /* 0x000000989a9a7223 */ /* 0x000fc800000100ad */
[----:B------:R-:W-:Y:S01]  /*4700*/  FFMA.FTZ R156, R156, R154, R175 ;  /* 0x0000009a9c9c7223 */ /* 0x000fe200000100af */
[----:B------:R-:W-:Y:S03]  /*4710*/  BSSY.RECONVERGENT B0, `(.L_x_3793) ;  /* 0x000000e000007945 */ /* 0x000fe60003800200 */
[----:B------:R-:W-:Y:S01]  /*4720*/  FFMA.FTZ R158, R158, R156, R177 ;  /* 0x0000009c9e9e7223 */ /* 0x000fe200000100b1 */
[----:B----4-:R-:W-:Y:S01]  /*4730*/  FMUL.FTZ R132, R130, R151 ;  /* 0x0000009782847220 */ /* 0x010fe20000410000 */
[----:B------:R-:W-:Y:S02]  /*4740*/  FFMA.FTZ R15, R14, R13, R15 ;  /* 0x0000000d0e0f7223 */ /* 0x000fe4000001000f */
[----:B------:R-:W-:Y:S01]  /*4750*/  FFMA.FTZ R160, R160, R158, R179 ;  /* 0x0000009ea0a07223 */ /* 0x000fe200000100b3 */
[----:B------:R-:W-:Y:S06]  /*4760*/  @P0 BRA `(.L_x_3794) ;  /* 0x0000000000200947 */ /* 0x000fec0003800000 */
[----:B------:R-:W-:Y:S01]  /*4770*/  SHF.R.S32.HI R13, RZ, 0x1f, R143 ;  /* 0x0000001fff0d7819 */ /* 0x000fe2000001148f */
[----:B------:R-:W-:Y:S01]  /*4780*/  FMUL.FTZ R14, R14, R12 ;  /* 0x0000000c0e0e7220 */ /* 0x000fe20000410000 */
[----:B------:R-:W-:-:S04]  /*4790*/  IADD3 R17, P0, PT, R28, R143, RZ ;  /* 0x0000008f1c117210 */ /* 0x000fc80007f1e0ff */
[----:B------:R-:W-:Y:S01]  /*47a0*/  LEA.HI.X.SX32 R130, R28, R13, 0x1, P0 ;  /* 0x0000000d1c827211 */ /* 0x000fe200000f0eff */
[----:B------:R0:W-:Y:S01]  /*47b0*/  STS.64 [UR5], R14 ;  /* 0x0000000eff007988 */ /* 0x0001e20008000a05 */
[----:B------:R-:W-:-:S04]  /*47c0*/  LEA R16, P0, R17, R10, 0x3 ;  /* 0x0000000a11107211 */ /* 0x000fc800078018ff */
[----:B------:R-:W-:-:S05]  /*47d0*/  LEA.HI.X R17, R17, R11, R130, 0x3, P0 ;  /* 0x0000000b11117211 */ /* 0x000fca00000f1c82 */
[----:B------:R0:W-:Y:S04]  /*47e0*/  STG.E.64 desc[UR16][R16.64], R14 ;  /* 0x0000000e10007986 */ /* 0x0001e8000c101b10 */
.L_x_3794:
[----:B------:R-:W-:Y:S05]  /*47f0*/  BSYNC.RECONVERGENT B0 ;  /* 0x0000000000007941 */ /* 0x000fea0003800200 */
.L_x_3793:
[----:B------:R-:W-:Y:S01]  /*4800*/  FFMA.FTZ R136, R181, R160, R136 ;  /* 0x000000a0b5887223 */ /* 0x000fe20000010088 */
[----:B------:R-:W-:Y:S01]  /*4810*/  UIADD3 UR6, UPT, UPT, UR6, 0x1, URZ ;  /* 0x0000000106067890 */ /* 0x000fe2000fffe0ff */
[----:B------:R-:W-:Y:S01]  /*4820*/  LEA R149, P0, R8, R149, 0x2 ;  /* 0x0000009508957211 */ /* 0x000fe200078010ff */
[----:B------:R-:W-:Y:S01]  /*4830*/  FFMA.FTZ R111, R132, R140, R111 ;  /* 0x0000008c846f7223 */ /* 0x000fe2000001006f */
[----:B------:R-:W-:Y:S01]  /*4840*/  FFMA.FTZ R142, R183, R136, R142 ;  /* 0x00000088b78e7223 */ /* 0x000fe2000001008e */
[----:B------:R-:W-:Y:S01]  /*4850*/  UISETP.NE.AND UP0, UPT, UR6, URZ, UPT ;  /* 0x000000ff0600728c */ /* 0x000fe2000bf05270 */
[----:B------:R-:W-:Y:S01]  /*4860*/  LEA R147, P1, R6, R147, 0x2 ;  /* 0x0000009306937211 */ /* 0x000fe200078210ff */
[----:B------:R-:W-:Y:S01]  /*4870*/  FFMA.FTZ R113, R132, R144, R113 ;  /* 0x0000009084717223 */ /* 0x000fe20000010071 */
[----:B------:R-:W-:Y:S01]  /*4880*/  FFMA.FTZ R162, R185, R142, R162 ;  /* 0x0000008eb9a27223 */ /* 0x000fe200000100a2 */
[----:B------:R-:W-:Y:S01]  /*4890*/  LEA R145, P2, R4, R145, 0x2 ;  /* 0x0000009104917211 */ /* 0x000fe200078410ff */
[C---:B------:R-:W-:Y:S01]  /*48a0*/  FFMA.FTZ R115, R132.reuse, R134, R115 ;  /* 0x0000008684737223 */ /* 0x040fe20000010073 */
[C---:B------:R-:W-:Y:S01]  /*48b0*/  FFMA.FTZ R117, R132.reuse, R146, R117 ;  /* 0x0000009284757223 */ /* 0x040fe20000010075 */
[----:B------:R-:W-:Y:S01]  /*48c0*/  FFMA.FTZ R164, R187, R162, R164 ;  /* 0x000000a2bba47223 */ /* 0x000fe200000100a4 */
[C---:B------:R-:W-:Y:S01]  /*48d0*/  FFMA.FTZ R119, R132.reuse, R148, R119 ;  /* 0x0000009484777223 */ /* 0x040fe20000010077 */
[C---:B------:R-:W-:Y:S01]  /*48e0*/  FFMA.FTZ R121, R132.reuse, R150, R121 ;  /* 0x0000009684797223 */ /* 0x040fe20000010079 */
[C---:B------:R-:W-:Y:S01]  /*48f0*/  FFMA.FTZ R123, R132.reuse, R152, R123 ;  /* 0x00000098847b7223 */ /* 0x040fe2000001007b */
[----:B------:R-:W-:Y:S01]  /*4900*/  FFMA.FTZ R166, R189, R164, R166 ;  /* 0x000000a4bda67223 */ /* 0x000fe200000100a6 */
        /* <DEDUP_REMOVED lines=9> */
[----:B------:R-:W-:Y:S01]  /*49a0*/  IMAD.X R128, R128, 0x1, R9, P0 ;  /* 0x0000000180807824 */ /* 0x000fe200000e0609 */
[----:B------:R-:W-:Y:S01]  /*49b0*/  IADD3.X R126, PT, PT, R126, R7, RZ, P1, !PT ;  /* 0x000000077e7e7210 */ /* 0x000fe20000ffe4ff */
[----:B------:R-:W-:Y:S01]  /*49c0*/  UIADD3 UR5, UPT, UPT, UR5, 0x8, URZ ;  /* 0x0000000805057890 */ /* 0x000fe2000fffe0ff */
[----:B------:R-:W-:-:S02]  /*49d0*/  IADD3.X R124, PT, PT, R124, R5, RZ, P2, !PT ;  /* 0x000000057c7c7210 */ /* 0x000fc400017fe4ff */
[----:B------:R-:W-:Y:S01]  /*49e0*/  IADD3 R143, PT, PT, R143, 0x1, RZ ;  /* 0x000000018f8f7810 */ /* 0x000fe20007ffe0ff */
[----:B------:R-:W-:Y:S08]  /*49f0*/  BRA.U UP0, `(.L_x_3795) ;  /* 0xfffffff100687547 */ /* 0x000ff0000b83ffff */
.L_x_3792:
[----:B------:R-:W-:Y:S01]  /*4a00*/  BAR.SYNC.DEFER_BLOCKING 0x0 ;  /* 0x0000000000007b1d */ /* 0x000fe20000010000 */
[----:B------:R-:W-:Y:S02]  /*4a10*/  ISETP.NE.AND P0, PT, R19, RZ, PT ;  /* 0x000000ff1300720c */ /* 0x000fe40003f05270 */
[----:B------:R-:W-:-:S11]  /*4a20*/  IADD3 R27, PT, PT, R27, 0x1, RZ ;  /* 0x000000011b1b7810 */ /* 0x000fd60007ffe0ff */
[----:B------:R-:W0:Y:S01]  /*4a30*/  @!P0 LDC R10, c[0x0][0x388] ;  /* 0x0000e200ff0a8b82 */ /* 0x000e220000000800 */
[----:B------:R-:W-:Y:S04]  /*4a40*/  STS [R84], R111 ;  /* 0x0000006f54007388 */ /* 0x000fe80000000800 */
[----:B------:R-:W-:Y:S04]  /*4a50*/  STS [R84+0x4], R113 ;  /* 0x0000047154007388 */ /* 0x000fe80000000800 */
[----:B------:R-:W-:Y:S04]  /*4a60*/  STS [R84+0x8], R115 ;  /* 0x0000087354007388 */ /* 0x000fe80000000800 */
[----:B------:R-:W-:Y:S01]  /*4a70*/  STS [R84+0xc], R117 ;  /* 0x00000c7554007388 */ /* 0x000fe20000000800 */
[----:B0-----:R-:W-:-:S03]  /*4a80*/  @!P0 IMAD.IADD R16, R10, 0x1, -R65 ;  /* 0x000000010a108824 */ /* 0x001fc600078e0a41 */
        /* <DEDUP_REMOVED lines=31> */
[----:B------:R-:W-:-:S04]  /*4c80*/  IADD3 R65, P0, P1, R47, R2, R65 ;  /* 0x000000022f417210 */ /* 0x000fc8000791e041 */
[----:B------:R-:W-:Y:S01]  /*4c90*/  IADD3.X R14, PT, PT, RZ, R26, RZ, P0, P1 ;  /* 0x0000001aff0e7210 */ /* 0x000fe200007e24ff */
        /* <DEDUP_REMOVED lines=35> */
[----:B-1----:R-:W-:-:S05]  /*4ed0*/  ISETP.NE.AND P0, PT, R27, UR4, PT ;  /* 0x000000041b007c0c */ /* 0x002fca000bf05270 */
[----:B------:R0:W-:Y:S01]  /*4ee0*/  @!P1 STG.E desc[UR16][R10.64+0x500], R87 ;  /* 0x000500570a009986 */ /* 0x0001e2000c101910 */
[----:B------:R-:W-:-:S03]  /*4ef0*/  IADD3 R31, P1, PT, R31, 0x800, RZ ;  /* 0x000008001f1f7810 */ /* 0x000fc60007f3e0ff */
[----:B------:R0:W-:Y:S01]  /*4f00*/  @!P2 STG.E desc[UR16][R10.64+0x580], R79 ;  /* 0x0005804f0a00a986 */ /* 0x0001e2000c101910 */
[----:B------:R-:W-:Y:S02]  /*4f10*/  IADD3 R30, P2, PT, R30, 0x800, RZ ;  /* 0x000008001e1e7810 */ /* 0x000fe40007f5e0ff */
[----:B------:R-:W-:Y:S02]  /*4f20*/  IADD3.X R49, PT, PT, RZ, R49, RZ, P1, !PT ;  /* 0x00000031ff317210 */ /* 0x000fe40000ffe4ff */
[----:B------:R-:W-:Y:S01]  /*4f30*/  IADD3.X R48, PT, PT, RZ, R48, RZ, P2, !PT ;  /* 0x00000030ff307210 */ /* 0x000fe200017fe4ff */
[----:B------:R-:W-:Y:S08]  /*4f40*/  @P0 BRA `(.L_x_3796) ;  /* 0xffffffb800000947 */ /* 0x000ff0000383ffff */
[----:B------:R-:W-:Y:S05]  /*4f50*/  EXIT ;  /* 0x000000000000794d */ /* 0x000fea0003800000 */
.L_x_3797:
        /* <DEDUP_REMOVED lines=10> */
.L_x_5056:


//--------------------- .text._Z25selective_scan_fwd_kernelI32Selective_Scan_fwd_kernel_traitsILi32ELi16ELi1ELb0ELb0ELb0ELb1EffEEv13SSMParamsBase --------------------------
	.section	.text._Z25selective_scan_fwd_kernelI32Selective_Scan_fwd_kernel_traitsILi32ELi16ELi1ELb0ELb0ELb0ELb1EffEEv13SSMParamsBase,"ax",@progbits
	.align	128
        .global         _Z25selective_scan_fwd_kernelI32Selective_Scan_fwd_kernel_traitsILi32ELi16ELi1ELb0ELb0ELb0ELb1EffEEv13SSMParamsBase
        .type           _Z25selective_scan_fwd_kernelI32Selective_Scan_fwd_kernel_traitsILi32ELi16ELi1ELb0ELb0ELb0ELb1EffEEv13SSMParamsBase,@function
        .size           _Z25selective_scan_fwd_kernelI32Selective_Scan_fwd_kernel_traitsILi32ELi16ELi1ELb0ELb0ELb0ELb1EffEEv13SSMParamsBase,(.L_x_5057 - _Z25selective_scan_fwd_kernelI32Selective_Scan_fwd_kernel_traitsILi32ELi16ELi1ELb0ELb0ELb0ELb1EffEEv13SSMParamsBase)
        .other          _Z25selective_scan_fwd_kernelI32Selective_Scan_fwd_kernel_traitsILi32ELi16ELi1ELb0ELb0ELb0ELb1EffEEv13SSMParamsBase,@"STO_CUDA_ENTRY STV_DEFAULT"
_Z25selective_scan_fwd_kernelI32Selective_Scan_fwd_kernel_traitsILi32ELi16ELi1ELb0ELb0ELb0ELb1EffEEv13SSMParamsBase:
.text._Z25selective_scan_fwd_kernelI32Selective_Scan_fwd_kernel_traitsILi32ELi16ELi1ELb0ELb0ELb0ELb1EffEEv13SSMParamsBase:
        /* <DEDUP_REMOVED lines=29> */
[----:B------:R-:W-:Y:S01]  /*01d0*/  MOV R6, UR4 ;  /* 0x0000000400067c02 */ /* 0x000fe20008000f00 */
[----:B------:R-:W-:Y:S01]  /*01e0*/  IMAD.U32 R7, RZ, RZ, UR5 ;  /* 0x00000005ff077e24 */ /* 0x000fe2000f8e00ff */
[----:B------:R-:W-:-:S02]  /*01f0*/  MOV R8, UR6 ;  /* 0x0000000600087c02 */ /* 0x000fc40008000f00 */
[----:B------:R-:W-:Y:S02]  /*0200*/  MOV R9, UR7 ;  /* 0x0000000700097c02 */ /* 0x000fe40008000f00 */
[----:B--2---:R-:W-:Y:S01]  /*0210*/  MOV R3, UR9 ;  /* 0x0000000900037c02 */ /* 0x004fe20008000f00 */
[----:B0-----:R-:W-:Y:S01]  /*0220*/  IMAD.U32 R5, RZ, RZ, UR8 ;  /* 0x00000008ff057e24 */ /* 0x001fe2000f8e00ff */
[----:B------:R-:W-:Y:S06]  /*0230*/  @!P0 EXIT ;  /* 0x000000000000894d */ /* 0x000fec0003800000 */
[----:B------:R-:W-:Y:S01]  /*0240*/  MOV R4, R8 ;  /* 0x0000000800047202 */ /* 0x000fe20000000f00 */
[----:B------:R-:W0:Y:S01]  /*0250*/  LDC.64 R26, c[0x0][0x448] ;  /* 0x00011200ff1a7b82 */ /* 0x000e220000000a00 */
[----:B------:R-:W-:Y:S01]  /*0260*/  MOV R2, R6 ;  /* 0x0000000600027202 */ /* 0x000fe20000000f00 */
[----:B------:R-:W2:Y:S01]  /*0270*/  LDCU.64 UR4, c[0x0][0x3b8] ;  /* 0x00007700ff0477ac */ /* 0x000ea20008000a00 */
[----:B------:R-:W3:Y:S01]  /*0280*/  S2R R23, SR_TID.X ;  /* 0x0000000000177919 */ /* 0x000ee20000002100 */
[C---:B------:R-:W-:Y:S01]  /*0290*/  IMAD.WIDE.U32 R4, R19.reuse, UR14, R4 ;  /* 0x0000000e13047c25 */ /* 0x040fe2000f8e0004 */
[----:B------:R-:W0:Y:S03]  /*02a0*/  LDCU.64 UR6, c[0x0][0x3d8] ;  /* 0x00007b00ff0677ac */ /* 0x000e260008000a00 */
[----:B------:R-:W3:Y:S01]  /*02b0*/  LDC.64 R8, c[0x0][0x428] ;  /* 0x00010a00ff087b82 */ /* 0x000ee20000000a00 */
[C---:B------:R-:W-:Y:S01]  /*02c0*/  IMAD.WIDE.U32 R2, R19.reuse, UR10, R2 ;  /* 0x0000000a13027c25 */ /* 0x040fe2000f8e0002 */
[----:B-1----:R-:W-:Y:S01]  /*02d0*/  LEA R37, P1, R4, R12, 0x2 ;  /* 0x0000000c04257211 */ /* 0x002fe200078210ff */
[----:B------:R-:W1:Y:S02]  /*02e0*/  LDCU.U8 UR9, c[0x0][0x39e] ;  /* 0x000073c0ff0977ac */ /* 0x000e640008000000 */
[C---:B------:R-:W-:Y:S01]  /*02f0*/  IMAD R54, R19.reuse, UR11, R3 ;  /* 0x0000000b13367c24 */ /* 0x040fe2000f8e0203 */
[C---:B------:R-:W-:Y:S01]  /*0300*/  LEA R36, P0, R2.reuse, R10, 0x2 ;  /* 0x0000000a02247211 */ /* 0x040fe200078010ff */
[C---:B------:R-:W-:Y:S01]  /*0310*/  IMAD R55, R19.reuse, UR15, R5 ;  /* 0x0000000f13377c24 */ /* 0x040fe2000f8e0205 */
[----:B------:R-:W1:Y:S02]  /*0320*/  LDC.64 R38, c[0x0][0x450] ;  /* 0x00011400ff267b82 */ /* 0x000e640000000a00 */
[----:B------:R-:W-:Y:S01]  /*0330*/  LEA.HI.X R54, R2, R11, R54, 0x2, P0 ;  /* 0x0000000b02367211 */ /* 0x000fe200000f1436 */
[----:B----4-:R-:W-:Y:S01]  /*0340*/  IMAD R2, R14, UR18, R19 ;  /* 0x000000120e027c24 */ /* 0x010fe2000f8e0213 */
[----:B------:R-:W-:Y:S01]  /*0350*/  LEA.HI.X R55, R4, R13, R55, 0x2, P1 ;  /* 0x0000000d04377211 */ /* 0x000fe200008f1437 */
[C---:B--2---:R-:W-:Y:S01]  /*0360*/  IMAD.WIDE.U32 R6, R19.reuse, UR4, RZ ;  /* 0x0000000413067c25 */ /* 0x044fe2000f8e00ff */
[----:B------:R-:W2:Y:S02]  /*0370*/  LDCU UR4, c[0x0][0x38c] ;  /* 0x00007180ff0477ac */ /* 0x000ea40008000800 */
[----:B------:R-:W4:Y:S01]  /*0380*/  LDC.64 R28, c[0x0][0x438] ;  /* 0x00010e00ff1c7b82 */ /* 0x000f220000000a00 */
[----:B------:R-:W-:Y:S01]  /*0390*/  IMAD R34, R2, R15, RZ ;  /* 0x0000000f02227224 */ /* 0x000fe200078e02ff */
[----:B0-----:R-:W-:Y:S01]  /*03a0*/  LEA R24, P0, R6, R26, 0x2 ;  /* 0x0000001a06187211 */ /* 0x001fe200078010ff */
[----:B------:R-:W-:-:S02]  /*03b0*/  IMAD R25, R19, UR5, R7 ;  /* 0x0000000513197c24 */ /* 0x000fc4000f8e0207 */
[----:B------:R-:W-:-:S03]  /*03c0*/  IMAD.WIDE.U32 R14, R19, UR6, RZ ;  /* 0x00000006130e7c25 */ /* 0x000fc6000f8e00ff */
[----:B------:R-:W0:Y:S01]  /*03d0*/  LDC.64 R16, c[0x0][0x418] ;  /* 0x00010600ff107b82 */ /* 0x000e220000000a00 */
[----:B---3--:R-:W-:Y:S01]  /*03e0*/  IMAD.WIDE.U32 R2, R19, R8, RZ ;  /* 0x0000000813027225 */ /* 0x008fe200078e00ff */
[----:B------:R-:W-:Y:S02]  /*03f0*/  LEA.HI.X R25, R6, R27, R25, 0x2, P0 ;  /* 0x0000001b06197211 */ /* 0x000fe400000f1419 */
[----:B------:R-:W-:Y:S01]  /*0400*/  SHF.L.U32 R35, R23, 0x4, RZ ;  /* 0x0000000417237819 */ /* 0x000fe200000006ff */
[C---:B------:R-:W-:Y:S02]  /*0410*/  IMAD R3, R19.reuse, R9, R3 ;  /* 0x0000000913037224 */ /* 0x040fe400078e0203 */
[----:B------:R-:W-:Y:S01]  /*0420*/  IMAD R27, R19, UR7, R15 ;  /* 0x00000007131b7c24 */ /* 0x000fe2000f8e020f */
[----:B------:R-:W3:Y:S01]  /*0430*/  LDC.64 R40, c[0x0][0x3a0] ;  /* 0x0000e800ff287b82 */ /* 0x000ee20000000a00 */
[----:B-1----:R-:W-:Y:S01]  /*0440*/  LEA R26, P0, R14, R38, 0x2 ;  /* 0x000000260e1a7211 */ /* 0x002fe200078010ff */
[----:B--2---:R-:W-:-:S02]  /*0450*/  UISETP.LT.AND UP0, UPT, UR4, 0x1, UPT ;  /* 0x000000010400788c */ /* 0x004fc4000bf01270 */
[----:B------:R-:W-:Y:S01]  /*0460*/  IMAD R34, R34, UR4, RZ ;  /* 0x0000000422227c24 */ /* 0x000fe2000f8e02ff */
[C---:B------:R-:W-:Y:S01]  /*0470*/  IADD3 R38, PT, PT, R35.reuse, 0x1, RZ ;  /* 0x0000000123267810 */ /* 0x040fe20007ffe0ff */
[----:B------:R-:W-:Y:S01]  /*0480*/  VIADD R44, R35, 0x7 ;  /* 0x00000007232c7836 */ /* 0x000fe20000000000 */
[----:B------:R-:W-:Y:S01]  /*0490*/  LEA.HI.X R27, R14, R39, R27, 0x2, P0 ;  /* 0x000000270e1b7211 */ /* 0x000fe200000f141b */
[----:B------:R-:W-:Y:S01]  /*04a0*/  USEL UR4, UR4, 0x1, !UP0 ;  /* 0x0000000104047887 */ /* 0x000fe2000c000000 */
[----:B------:R-:W1:Y:S01]  /*04b0*/  LDC.64 R20, c[0x0][0x420] ;  /* 0x00010800ff147b82 */ /* 0x000e620000000a00 */
[----:B----4-:R-:W-:Y:S01]  /*04c0*/  IMAD.WIDE.U32 R6, R19, R28, RZ ;  /* 0x0000001c13067225 */ /* 0x010fe200078e00ff */
[C---:B------:R-:W-:Y:S01]  /*04d0*/  IADD3 R39, PT, PT, R35.reuse, 0x2, RZ ;  /* 0x0000000223277810 */ /* 0x040fe20007ffe0ff */
[----:B------:R-:W-:Y:S01]  /*04e0*/  UIADD3 UR7, UPT, UPT, -UR4, URZ, URZ ;  /* 0x000000ff04077290 */ /* 0x000fe2000fffe1ff */
[----:B------:R-:W-:Y:S01]  /*04f0*/  IADD3 R45, PT, PT, R35, 0x8, RZ ;  /* 0x00000008232d7810 */ /* 0x000fe20007ffe0ff */
[----:B------:R-:W-:Y:S01]  /*0500*/  IMAD R15, R19, R29, R7 ;  /* 0x0000001d130f7224 */ /* 0x000fe200078e0207 */
[----:B------:R-:W-:Y:S01]  /*0510*/  MOV R14, R6 ;  /* 0x00000006000e7202 */ /* 0x000fe20000000f00 */
[----:B------:R-:W-:Y:S01]  /*0520*/  VIADD R48, R35, 0xb ;  /* 0x0000000b23307836 */ /* 0x000fe20000000000 */
[----:B------:R-:W2:Y:S01]  /*0530*/  LDC.64 R32, c[0x0][0x430] ;  /* 0x00010c00ff207b82 */ /* 0x000ea20000000a00 */
[----:B0-----:R-:W-:Y:S01]  /*0540*/  IMAD.WIDE.U32 R4, R19, R16, RZ ;  /* 0x0000001013047225 */ /* 0x001fe200078e00ff */
[----:B------:R-:W-:-:S02]  /*0550*/  IADD3 R46, PT, PT, R35, 0x9, RZ ;  /* 0x00000009232e7810 */ /* 0x000fc40007ffe0ff */
[----:B------:R-:W-:Y:S01]  /*0560*/  IADD3 R47, PT, PT, R35, 0xa, RZ ;  /* 0x0000000a232f7810 */ /* 0x000fe20007ffe0ff */
[----:B------:R-:W-:Y:S01]  /*0570*/  IMAD R5, R19, R17, R5 ;  /* 0x0000001113057224 */ /* 0x000fe200078e0205 */
[C---:B------:R-:W-:Y:S01]  /*0580*/  IADD3 R49, PT, PT, R35.reuse, 0xc, RZ ;  /* 0x0000000c23317810 */ /* 0x040fe20007ffe0ff */
[----:B------:R-:W-:Y:S01]  /*0590*/  VIADD R52, R35, 0xf ;  /* 0x0000000f23347836 */ /* 0x000fe20000000000 */
[----:B------:R-:W0:Y:S01]  /*05a0*/  LDC.64 R42, c[0x0][0x440] ;  /* 0x00011000ff2a7b82 */ /* 0x000e220000000a00 */
[----:B---3--:R-:W-:Y:S01]  /*05b0*/  IMAD.WIDE.U32 R16, R19, R40, RZ ;  /* 0x0000002813107225 */ /* 0x008fe200078e00ff */
[C---:B------:R-:W-:Y:S02]  /*05c0*/  IADD3 R50, PT, PT, R35.reuse, 0xd, RZ ;  /* 0x0000000d23327810 */ /* 0x040fe40007ffe0ff */
[----:B------:R-:W-:Y:S01]  /*05d0*/  IADD3 R51, PT, PT, R35, 0xe, RZ ;  /* 0x0000000e23337810 */ /* 0x000fe20007ffe0ff */
[----:B------:R-:W-:Y:S01]  /*05e0*/  IMAD R29, R19, R41, R17 ;  /* 0x00000029131d7224 */ /* 0x000fe200078e0211 */
[C---:B------:R-:W-:Y:S01]  /*05f0*/  IADD3 R41, PT, PT, R35.reuse, 0x4, RZ ;  /* 0x0000000423297810 */ /* 0x040fe20007ffe0ff */
[----:B------:R-:W-:Y:S01]  /*0600*/  VIADD R40, R35, 0x3 ;  /* 0x0000000323287836 */ /* 0x000fe20000000000 */
[----:B------:R-:W3:Y:S01]  /*0610*/  LDC.64 R30, c[0x0][0x410] ;  /* 0x00010400ff1e7b82 */ /* 0x000ee20000000a00 */
[----:B-1----:R-:W-:-:S07]  /*0620*/  IMAD.WIDE.U32 R6, R20, UR18, R2 ;  /* 0x0000001214067c25 */ /* 0x002fce000f8e0002 */
[----:B------:R-:W1:Y:S01]  /*0630*/  LDC.64 R12, c[0x0][0x3c0] ;  /* 0x0000f000ff0c7b82 */ /* 0x000e620000000a00 */
[----:B--2---:R-:W-:Y:S01]  /*0640*/  IMAD.WIDE.U32 R2, R32, UR18, R14 ;  /* 0x0000001220027c25 */ /* 0x004fe2000f8e000e */
[----:B------:R-:W-:-:S03]  /*0650*/  LOP3.LUT R14, R35, 0x3e00, RZ, 0xc0, !PT ;  /* 0x00003e00230e7812 */ /* 0x000fc600078ec0ff */
[----:B------:R-:W-:Y:S01]  /*0660*/  IMAD R32, R33, UR18, R3 ;  /* 0x0000001221207c24 */ /* 0x000fe2000f8e0203 */
[----:B------:R-:W-:Y:S01]  /*0670*/  LOP3.LUT R53, R14, 0x1f, R23, 0xf8, !PT ;  /* 0x0000001f0e357812 */ /* 0x000fe200078ef817 */
[----:B------:R-:W-:Y:S01]  /*0680*/  IMAD.MOV.U32 R33, RZ, RZ, RZ ;  /* 0x000000ffff217224 */ /* 0x000fe200078e00ff */
[----:B------:R-:W2:Y:S01]  /*0690*/  LDC.64 R10, c[0x0][0x3e0] ;  /* 0x0000f800ff0a7b82 */ /* 0x000ea20000000a00 */
[C---:B0-----:R-:W-:Y:S02]  /*06a0*/  LEA R28, P0, R16.reuse, R42, 0x2 ;  /* 0x0000002a101c7211 */ /* 0x041fe400078010ff */
[C---:B------:R-:W-:Y:S02]  /*06b0*/  IADD3 R42, PT, PT, R35.reuse, 0x5, RZ ;  /* 0x00000005232a7810 */ /* 0x040fe40007ffe0ff */
[----:B------:R-:W-:Y:S02]  /*06c0*/  LEA.HI.X R29, R16, R43, R29, 0x2, P0 ;  /* 0x0000002b101d7211 */ /* 0x000fe400000f141d */
[----:B------:R-:W-:Y:S01]  /*06d0*/  IADD3 R43, PT, PT, R35, 0x6, RZ ;  /* 0x00000006232b7810 */ /* 0x000fe20007ffe0ff */
[----:B------:R-:W0:Y:S01]  /*06e0*/  LDC.64 R8, c[0x0][0x3a8] ;  /* 0x0000ea00ff087b82 */ /* 0x000e220000000a00 */
[----:B---3--:R-:W-:Y:S01]  /*06f0*/  IMAD.WIDE.U32 R4, R30, UR18, R4 ;  /* 0x000000121e047c25 */ /* 0x008fe2000f8e0004 */
[----:B------:R-:W-:-:S02]  /*0700*/  LOP3.LUT R56, R53, 0x20, RZ, 0xfc, !PT ;  /* 0x0000002035387812 */ /* 0x000fc400078efcff */
[----:B------:R-:W-:Y:S01]  /*0710*/  LOP3.LUT R57, R53, 0x40, RZ, 0xfc, !PT ;  /* 0x0000004035397812 */ /* 0x000fe200078efcff */
[----:B------:R-:W-:Y:S01]  /*0720*/  IMAD R30, R21, UR18, R7 ;  /* 0x00000012151e7c24 */ /* 0x000fe2000f8e0207 */
[----:B------:R-:W-:Y:S01]  /*0730*/  LOP3.LUT R58, R53, 0x60, RZ, 0xfc, !PT ;  /* 0x00000060353a7812 */ /* 0x000fe200078efcff */
[----:B------:R-:W-:Y:S01]  /*0740*/  IMAD R31, R31, UR18, R5 ;  /* 0x000000121f1f7c24 */ /* 0x000fe2000f8e0205 */
[----:B-1----:R-:W-:Y:S02]  /*0750*/  SHF.L.U64.HI R13, R12, 0x2, R13 ;  /* 0x000000020c0d7819 */ /* 0x002fe4000001020d */
[C---:B------:R-:W-:Y:S02]  /*0760*/  LOP3.LUT R59, R53.reuse, 0x80, RZ, 0xfc, !PT ;  /* 0x00000080353b7812 */ /* 0x040fe400078efcff */
[C---:B------:R-:W-:Y:S02]  /*0770*/  LOP3.LUT R60, R53.reuse, 0xa0, RZ, 0xfc, !PT ;  /* 0x000000a0353c7812 */ /* 0x040fe400078efcff */
[----:B------:R-:W-:-:S02]  /*0780*/  LOP3.LUT R61, R53, 0xc0, RZ, 0xfc, !PT ;  /* 0x000000c0353d7812 */ /* 0x000fc400078efcff */
[----:B--2---:R-:W-:Y:S02]  /*0790*/  SHF.L.U64.HI R11, R10, 0x2, R11 ;  /* 0x000000020a0b7819 */ /* 0x004fe4000001020b */
[C---:B------:R-:W-:Y:S02]  /*07a0*/  LOP3.LUT R62, R53.reuse, 0xe0, RZ, 0xfc, !PT ;  /* 0x000000e0353e7812 */ /* 0x040fe400078efcff */
[C---:B------:R-:W-:Y:S02]  /*07b0*/  LOP3.LUT R63, R53.reuse, 0x100, RZ, 0xfc, !PT ;  /* 0x00000100353f7812 */ /* 0x040fe400078efcff */
[C---:B------:R-:W-:Y:S02]  /*07c0*/  LOP3.LUT R64, R53.reuse, 0x120, RZ, 0xfc, !PT ;  /* 0x0000012035407812 */ /* 0x040fe400078efcff */
[----:B0-----:R-:W-:Y:S02]  /*07d0*/  SHF.L.U64.HI R9, R8, 0x2, R9 ;  /* 0x0000000208097819 */ /* 0x001fe40000010209 */
[----:B------:R-:W-:-:S02]  /*07e0*/  LOP3.LUT R65, R53, 0x140, RZ, 0xfc, !PT ;  /* 0x0000014035417812 */ /* 0x000fc400078efcff */
[C---:B------:R-:W-:Y:S02]  /*07f0*/  LOP3.LUT R66, R53.reuse, 0x160, RZ, 0xfc, !PT ;  /* 0x0000016035427812 */ /* 0x040fe400078efcff */
[C---:B------:R-:W-:Y:S02]  /*0800*/  LOP3.LUT R67, R53.reuse, 0x180, RZ, 0xfc, !PT ;  /* 0x0000018035437812 */ /* 0x040fe400078efcff */
[C---:B------:R-:W-:Y:S02]  /*0810*/  LOP3.LUT R68, R53.reuse, 0x1a0, RZ, 0xfc, !PT ;  /* 0x000001a035447812 */ /* 0x040fe400078efcff */
[C---:B------:R-:W-:Y:S02]  /*0820*/  LOP3.LUT R69, R53.reuse, 0x1c0, RZ, 0xfc, !PT ;  /* 0x000001c035457812 */ /* 0x040fe400078efcff */
[----:B------:R-:W-:-:S07]  /*0830*/  LOP3.LUT R70, R53, 0x1e0, RZ, 0xfc, !PT ;  /* 0x000001e035467812 */ /* 0x000fce00078efcff */
.L_x_3834:
[----:B0-----:R-:W0:Y:S01]  /*0840*/  LDCU UR4, c[0x0][0x388] ;  /* 0x00007100ff0477ac */ /* 0x001e220008000800 */
[----:B------:R-:W-:Y:S02]  /*0850*/  SHF.L.U32 R14, R53, 0x2, RZ ;  /* 0x00000002350e7819 */ /* 0x000fe400000006ff */
[----:B------:R-:W-:Y:S02]  /*0860*/  CS2R R18, SRZ ;  /* 0x0000000000127805 */ /* 0x000fe4000001ff00 */
[----:B------:R-:W-:Y:S02]  /*0870*/  SHF.L.U32 R71, R33, 0x9, RZ ;  /* 0x0000000921477819 */ /* 0x000fe400000006ff */
[----:B------:R-:W-:Y:S02]  /*0880*/  CS2R R86, SRZ ;  /* 0x0000000000567805 */ /* 0x000fe4000001ff00 */
[----:B------:R-:W-:Y:S02]  /*0890*/  IADD3 R16, P1, PT, R14, R36, RZ ;  /* 0x000000240e107210 */ /* 0x000fe40007f3e0ff */
[----:B------:R-:W-:-:S02]  /*08a0*/  CS2R R20, SRZ ;  /* 0x0000000000147805 */ /* 0x000fc4000001ff00 */
[----:B------:R-:W-:Y:S01]  /*08b0*/  IADD3 R14, P0, PT, R14, R37, RZ ;  /* 0x000000250e0e7210 */ /* 0x000fe20007f1e0ff */
[----:B------:R-:W-:Y:S01]  /*08c0*/  HFMA2 R81, -RZ, RZ, 0, 0 ;  /* 0x00000000ff517431 */ /* 0x000fe200000001ff */
[----:B------:R-:W-:Y:S02]  /*08d0*/  IADD3.X R17, PT, PT, RZ, R54, RZ, P1, !PT ;  /* 0x00000036ff117210 */ /* 0x000fe40000ffe4ff */
[----:B------:R-:W-:Y:S02]  /*08e0*/  CS2R R82, SRZ ;  /* 0x0000000000527805 */ /* 0x000fe4000001ff00 */
[----:B------:R-:W-:Y:S01]  /*08f0*/  CS2R R88, SRZ ;  /* 0x0000000000587805 */ /* 0x000fe2000001ff00 */
[----:B------:R-:W-:Y:S01]  /*0900*/  IMAD.X R15, RZ, RZ, R55, P0 ;  /* 0x000000ffff0f7224 */ /* 0x000fe200000e0637 */
[----:B------:R-:W-:Y:S02]  /*0910*/  CS2R R90, SRZ ;  /* 0x00000000005a7805 */ /* 0x000fe4000001ff00 */
[----:B------:R-:W-:-:S02]  /*0920*/  CS2R R92, SRZ ;  /* 0x00000000005c7805 */ /* 0x000fc4000001ff00 */
[----:B------:R-:W-:Y:S02]  /*0930*/  CS2R R94, SRZ ;  /* 0x00000000005e7805 */ /* 0x000fe4000001ff00 */
        /* <DEDUP_REMOVED lines=38> */
[C---:B-1----:R-:W-:Y:S02]  /*0ba0*/  IADD3 R74, PT, PT, R75.reuse, 0x20, RZ ;  /* 0x000000204b4a7810 */ /* 0x042fe40007ffe0ff */
        /* <DEDUP_REMOVED lines=11> */
[----:B------:R-:W-:-:S02]  /*0c60*/  IADD3 R84, PT, PT, R75, 0xc0, RZ ;  /* 0x000000c04b547810 */ /* 0x000fc40007ffe0ff */
[----:B------:R-:W-:Y:S02]  /*0c70*/  LEA R76, R16, UR4, 0x2 ;  /* 0x00000004104c7c11 */ /* 0x000fe4000f8e10ff */
[----:B------:R-:W-:Y:S02]  /*0c80*/  IADD3 R16, PT, PT, R75, 0xe0, RZ ;  /* 0x000000e04b107810 */ /* 0x000fe40007ffe0ff */
[----:B------:R-:W-:Y:S02]  /*0c90*/  LEA R77, R77, UR4, 0x2 ;  /* 0x000000044d4d7c11 */ /* 0x000fe4000f8e10ff */
[-C--:B------:R-:W-:Y:S02]  /*0ca0*/  LEA.HI.SX32 R79, R80, R75.reuse, 0x1b ;  /* 0x0000004b504f7211 */ /* 0x080fe400078fdaff */
[----:B------:R-:W-:Y:S02]  /*0cb0*/  LEA R78, R78, UR4, 0x2 ;  /* 0x000000044e4e7c11 */ /* 0x000fe4000f8e10ff */
[-C--:B------:R-:W-:Y:S01]  /*0cc0*/  LEA.HI.SX32 R80, R84, R75.reuse, 0x1b ;  /* 0x0000004b54507211 */ /* 0x080fe200078fdaff */
[----:B------:R-:W-:Y:S01]  /*0cd0*/  VIADD R96, R75, 0x140 ;  /* 0x000001404b607836 */ /* 0x000fe20000000000 */
[----:B------:R-:W-:-:S02]  /*0ce0*/  LEA.HI.SX32 R16, R16, R75, 0x1b ;  /* 0x0000004b10107211 */ /* 0x000fc400078fdaff */
[----:B------:R-:W-:Y:S02]  /*0cf0*/  IADD3 R84, PT, PT, R75, 0x120, RZ ;  /* 0x000001204b547810 */ /* 0x000fe40007ffe0ff */
[----:B------:R-:W-:Y:S02]  /*0d00*/  LEA R79, R79, UR4, 0x2 ;  /* 0x000000044f4f7c11 */ /* 0x000fe4000f8e10ff */
[----:B------:R-:W-:Y:S02]  /*0d10*/  LEA R80, R80, UR4, 0x2 ;  /* 0x0000000450507c11 */ /* 0x000fe4000f8e10ff */
[----:B------:R-:W-:Y:S02]  /*0d20*/  IADD3 R98, PT, PT, R75, 0x160, RZ ;  /* 0x000001604b627810 */ /* 0x000fe40007ffe0ff */
[-C--:B------:R-:W-:Y:S02]  /*0d30*/  LEA.HI.SX32 R84, R84, R75.reuse, 0x1b ;  /* 0x0000004b54547211 */ /* 0x080fe400078fdaff */
[----:B------:R-:W-:-:S02]  /*0d40*/  LEA.HI.SX32 R96, R96, R75, 0x1b ;  /* 0x0000004b60607211 */ /* 0x000fc400078fdaff */
[----:B------:R-:W-:-:S04]  /*0d50*/  LEA.HI.SX32 R85, R98, R75, 0x1b ;  /* 0x0000004b62557211 */ /* 0x000fc800078fdaff */
[----:B------:R-:W-:Y:S02]  /*0d60*/  LEA R85, R85, UR4, 0x2 ;  /* 0x0000000455557c11 */ /* 0x000fe4000f8e10ff */
[----:B------:R-:W-:Y:S02]  /*0d70*/  P2R R104, PR, RZ, 0x1 ;  /* 0x00000001ff687803 */ /* 0x000fe40000000000 */
[-C--:B------:R-:W-:Y:S02]  /*0d80*/  ISETP.GE.AND P0, PT, R53, R72.reuse, PT ;  /* 0x000000483500720c */ /* 0x080fe40003f06270 */
[----:B------:R-:W-:Y:S02]  /*0d90*/  P2R R102, PR, RZ, 0x2 ;  /* 0x00000002ff667803 */ /* 0x000fe40000000000 */
[----:B------:R-:W-:Y:S01]  /*0da0*/  ISETP.GE.AND P1, PT, R56, R72, PT ;  /* 0x000000483800720c */ /* 0x000fe20003f26270 */
[----:B------:R-:W-:Y:S01]  /*0db0*/  IMAD.MOV.U32 R117, RZ, RZ, RZ ;  /* 0x000000ffff757224 */ /* 0x000fe200078e00ff */
[----:B------:R-:W-:-:S02]  /*0dc0*/  MOV R98, RZ ;  /* 0x000000ff00627202 */ /* 0x000fc40000000f00 */
[----:B------:R-:W-:Y:S01]  /*0dd0*/  MOV R119, RZ ;  /* 0x000000ff00777202 */ /* 0x000fe20000000f00 */
[----:B------:R-:W-:Y:S01]  /*0de0*/  IMAD.MOV.U32 R106, RZ, RZ, RZ ;  /* 0x000000ffff6a7224 */ /* 0x000fe200078e00ff */
[----:B------:R-:W-:Y:S01]  /*0df0*/  MOV R121, RZ ;  /* 0x000000ff00797202 */ /* 0x000fe20000000f00 */
[----:B------:R-:W-:Y:S01]  /*0e00*/  HFMA2 R123, -RZ, RZ, 0, 0 ;  /* 0x00000000ff7b7431 */ /* 0x000fe200000001ff */
[----:B------:R-:W-:Y:S01]  /*0e10*/  MOV R108, RZ ;  /* 0x000000ff006c7202 */ /* 0x000fe20000000f00 */
[----:B--2---:R0:W-:Y:S04]  /*0e20*/  STS [R73], R18 ;  /* 0x0000001249007388 */ /* 0x0041e80000000800 */
[----:B---3--:R-:W-:Y:S04]  /*0e30*/  STS [R74+0x80], R19 ;  /* 0x000080134a007388 */ /* 0x008fe80000000800 */
[----:B----4-:R-:W-:Y:S01]  /*0e40*/  STS [R76+0x100], R21 ;  /* 0x000100154c007388 */ /* 0x010fe20000000800 */
[----:B0-----:R-:W-:-:S03]  /*0e50*/  IADD3 R18, PT, PT, R75, 0x100, RZ ;  /* 0x000001004b127810 */ /* 0x001fc60007ffe0ff */
[----:B------:R0:W-:Y:S01]  /*0e60*/  STS [R77+0x180], R20 ;  /* 0x000180144d007388 */ /* 0x0001e20000000800 */
[----:B------:R-:W-:-:S03]  /*0e70*/  LEA.HI.SX32 R18, R18, R75, 0x1b ;  /* 0x0000004b12127211 */ /* 0x000fc600078fdaff */
[----:B------:R1:W-:Y:S01]  /*0e80*/  STS [R78+0x200], R81 ;  /* 0x000200514e007388 */ /* 0x0003e20000000800 */
[C---:B0-----:R-:W-:Y:S02]  /*0e90*/  IADD3 R20, PT, PT, R75.reuse, 0x1c0, RZ ;  /* 0x000001c04b147810 */ /* 0x041fe40007ffe0ff */
[----:B-1----:R-:W-:Y:S02]  /*0ea0*/  LEA R81, R16, UR4, 0x2 ;  /* 0x0000000410517c11 */ /* 0x002fe4000f8e10ff */
        /* <DEDUP_REMOVED lines=21> */
[----:B------:R-:W-:Y:S01]  /*1000*/  STS [R86+0x600], R91 ;  /* 0x0006005b56007388 */ /* 0x000fe20000000800 */
        /* <DEDUP_REMOVED lines=25> */
[----:B0-----:R-:W-:Y:S02]  /*11a0*/  CS2R R92, SRZ ;  /* 0x00000000005c7805 */ /* 0x001fe4000001ff00 */
[----:B------:R-:W-:Y:S02]  /*11b0*/  MOV R91, RZ ;  /* 0x000000ff005b7202 */ /* 0x000fe40000000f00 */
[----:B------:R-:W2:Y:S01]  /*11c0*/  @!P0 LDG.E R96, desc[UR16][R14.64] ;  /* 0x000000100e608981 */ /* 0x000ea2000c1e1900 */
[----:B------:R-:W-:-:S03]  /*11d0*/  ISETP.GE.AND P0, PT, R57, R72, PT ;  /* 0x000000483900720c */ /* 0x000fc60003f06270 */
[----:B------:R-:W3:Y:S01]  /*11e0*/  @!P1 LDG.E R91, desc[UR16][R14.64+0x80] ;  /* 0x000080100e5b9981 */ /* 0x000ee2000c1e1900 */
[-C--:B------:R-:W-:Y:S01]  /*11f0*/  ISETP.GE.AND P1, PT, R58, R72.reuse, PT ;  /* 0x000000483a00720c */ /* 0x080fe20003f26270 */
[----:B-1----:R-:W-:Y:S02]  /*1200*/  HFMA2 R94, -RZ, RZ, 0, 0 ;  /* 0x00000000ff5e7431 */ /* 0x002fe400000001ff */
[----:B------:R-:W4:Y:S04]  /*1210*/  @!P3 LDG.E R121, desc[UR16][R14.64+0x600] ;  /* 0x000600100e79b981 */ /* 0x000f28000c1e1900 */
[----:B------:R-:W4:Y:S04]  /*1220*/  @!P4 LDG.E R106, desc[UR16][R14.64+0x680] ;  /* 0x000680100e6ac981 */ /* 0x000f28000c1e1900 */
[----:B------:R-:W4:Y:S01]  /*1230*/  @!P0 LDG.E R93, desc[UR16][R14.64+0x100] ;  /* 0x000100100e5d8981 */ /* 0x000f22000c1e1900 */
[----:B------:R-:W-:-:S03]  /*1240*/  ISETP.GE.AND P0, PT, R59, R72, PT ;  /* 0x000000483b00720c */ /* 0x000fc60003f06270 */
[----:B------:R-:W4:Y:S01]  /*1250*/  @!P1 LDG.E R92, desc[UR16][R14.64+0x180] ;  /* 0x000180100e5c9981 */ /* 0x000f22000c1e1900 */
[----:B------:R-:W-:-:S03]  /*1260*/  ISETP.GE.AND P1, PT, R60, R72, PT ;  /* 0x000000483c00720c */ /* 0x000fc60003f26270 */
[----:B------:R-:W4:Y:S04]  /*1270*/  @!P5 LDG.E R123, desc[UR16][R14.64+0x700] ;  /* 0x000700100e7bd981 */ /* 0x000f28000c1e1900 */
        /* <DEDUP_REMOVED lines=8> */
[----:B------:R-:W-:Y:S01]  /*1300*/  ISETP.NE.AND P1, PT, R102, RZ, PT ;  /* 0x000000ff6600720c */ /* 0x000fe20003f25270 */
[----:B------:R-:W-:-:S08]  /*1310*/  HFMA2 R102, -RZ, RZ, 0, 0 ;  /* 0x00000000ff667431 */ /* 0x000fd000000001ff */
[----:B------:R-:W4:Y:S01]  /*1320*/  @!P0 LDG.E R117, desc[UR16][R14.64+0x400] ;  /* 0x000400100e758981 */ /* 0x000f22000c1e1900 */
[----:B------:R-:W-:Y:S01]  /*1330*/  ISETP.NE.AND P0, PT, R104, RZ, PT ;  /* 0x000000ff6800720c */ /* 0x000fe20003f05270 */
[----:B------:R-:W-:Y:S02]  /*1340*/  HFMA2 R104, -RZ, RZ, 0, 0 ;  /* 0x00000000ff687431 */ /* 0x000fe400000001ff */
[----:B------:R-:W4:Y:S04]  /*1350*/  @!P1 LDG.E R119, desc[UR16][R14.64+0x500] ;  /* 0x000500100e779981 */ /* 0x000f28000c1e1900 */
[----:B------:R-:W4:Y:S06]  /*1360*/  @!P2 LDG.E R104, desc[UR16][R14.64+0x580] ;  /* 0x000580100e68a981 */ /* 0x000f2c000c1e1900 */
        /* <DEDUP_REMOVED lines=82> */
.L_x_3799:
[----:B------:R-:W-:Y:S05]  /*1890*/  BSYNC.RECONVERGENT B0 ;  /* 0x0000000000007941 */ /* 0x000fea0003800200 */
.L_x_3798:
        /* <DEDUP_REMOVED lines=34> */
.L_x_3801:
[----:B------:R-:W-:Y:S05]  /*1ac0*/  BSYNC.RECONVERGENT B0 ;  /* 0x0000000000007941 */ /* 0x000fea0003800200 */
.L_x_3800:
        /* <DEDUP_REMOVED lines=36> */
.L_x_3803:
[----:B------:R-:W-:Y:S05]  /*1d10*/  BSYNC.RECONVERGENT B0 ;  /* 0x0000000000007941 */ /* 0x000fea0003800200 */
.L_x_3802:
        /* <DEDUP_REMOVED lines=34> */
.L_x_3805:
[----:B------:R-:W-:Y:S05]  /*1f40*/  BSYNC.RECONVERGENT B0 ;  /* 0x0000000000007941 */ /* 0x000fea0003800200 */
.L_x_3804:
        /* <DEDUP_REMOVED lines=36> */
.L_x_3807:
[----:B------:R-:W-:Y:S05]  /*2190*/  BSYNC.RECONVERGENT B0 ;  /* 0x0000000000007941 */ /* 0x000fea0003800200 */
.L_x_3806:
        /* <DEDUP_REMOVED lines=34> */
.L_x_3809:
[----:B------:R-:W-:Y:S05]  /*23c0*/  BSYNC.RECONVERGENT B0 ;  /* 0x0000000000007941 */ /* 0x000fea0003800200 */
.L_x_3808:
        /* <DEDUP_REMOVED lines=36> */
.L_x_3811:
[----:B------:R-:W-:Y:S05]  /*2610*/  BSYNC.RECONVERGENT B0 ;  /* 0x0000000000007941 */ /* 0x000fea0003800200 */
.L_x_3810:
        /* <DEDUP_REMOVED lines=34> */
.L_x_3813:
[----:B------:R-:W-:Y:S05]  /*2840*/  BSYNC.RECONVERGENT B0 ;  /* 0x0000000000007941 */ /* 0x000fea0003800200 */
.L_x_3812:
        /* <DEDUP_REMOVED lines=36> */
.L_x_3815:
[----:B------:R-:W-:Y:S05]  /*2a90*/  BSYNC.RECONVERGENT B0 ;  /* 0x0000000000007941 */ /* 0x000fea0003800200 */
.L_x_3814:
        /* <DEDUP_REMOVED lines=34> */
.L_x_3817:
[----:B------:R-:W-:Y:S05]  /*2cc0*/  BSYNC.RECONVERGENT B0 ;  /* 0x0000000000007941 */ /* 0x000fea0003800200 */
.L_x_3816:
        /* <DEDUP_REMOVED lines=39> */
.L_x_3819:
[----:B------:R-:W-:Y:S05]  /*2f40*/  BSYNC.RECONVERGENT B0 ;  /* 0x0000000000007941 */ /* 0x000fea0003800200 */
.L_x_3818:
        /* <DEDUP_REMOVED lines=32> */
.L_x_3821:
[----:B------:R-:W-:Y:S05]  /*3150*/  BSYNC.RECONVERGENT B0 ;  /* 0x0000000000007941 */ /* 0x000fea0003800200 */
.L_x_3820:
        /* <DEDUP_REMOVED lines=32> */
.L_x_3823:
[----:B------:R-:W-:Y:S05]  /*3360*/  BSYNC.RECONVERGENT B0 ;  /* 0x0000000000007941 */ /* 0x000fea0003800200 */
.L_x_3822:
        /* <DEDUP_REMOVED lines=32> */
.L_x_3825:
[----:B------:R-:W-:Y:S05]  /*3570*/  BSYNC.RECONVERGENT B0 ;  /* 0x0000000000007941 */ /* 0x000fea0003800200 */
.L_x_3824:
        /* <DEDUP_REMOVED lines=32> */
.L_x_3827:
[----:B------:R-:W-:Y:S05]  /*3780*/  BSYNC.RECONVERGENT B0 ;  /* 0x0000000000007941 */ /* 0x000fea0003800200 */
.L_x_3826:
        /* <DEDUP_REMOVED lines=32> */
.L_x_3829:
[----:B------:R-:W-:Y:S05]  /*3990*/  BSYNC.RECONVERGENT B0 ;  /* 0x0000000000007941 */ /* 0x000fea0003800200 */
.L_x_3828:
        /* <DEDUP_REMOVED lines=37> */
[----:B------:R-:W-:Y:S01]  /*3bf0*/  MOV R151, R28 ;  /* 0x0000001c00977202 */ /* 0x000fe20000000f00 */
[----:B------:R-:W-:Y:S01]  /*3c00*/  IMAD.MOV.U32 R153, RZ, RZ, R26 ;  /* 0x000000ffff997224 */ /* 0x000fe200078e001a */
[----:B------:R-:W-:Y:S01]  /*3c10*/  MOV R130, R29 ;  /* 0x0000001d00827202 */ /* 0x000fe20000000f00 */
[----:B------:R-:W-:Y:S01]  /*3c20*/  UIADD3 UR5, UPT, UPT, UR4, 0x870, URZ ;  /* 0x0000087004057890 */ /* 0x000fe2000fffe0ff */
[----:B------:R-:W-:Y:S01]  /*3c30*/  MOV R132, R27 ;  /* 0x0000001b00847202 */ /* 0x000fe20000000f00 */
[----:B------:R-:W-:Y:S01]  /*3c40*/  UMOV UR6, UR7 ;  /* 0x0000000700067c82 */ /* 0x000fe20008000000 */
[----:B------:R-:W-:-:S02]  /*3c50*/  MOV R155, R24 ;  /* 0x00000018009b7202 */ /* 0x000fc40000000f00 */
[----:B------:R-:W-:-:S07]  /*3c60*/  MOV R134, R25 ;  /* 0x0000001900867202 */ /* 0x000fce0000000f00 */
.L_x_3833:
[----:B------:R-:W-:Y:S01]  /*3c70*/  MOV R16, R151 ;  /* 0x0000009700107202 */ /* 0x000fe20000000f00 */
[----:B------:R-:W-:-:S05]  /*3c80*/  IMAD.MOV.U32 R17, RZ, RZ, R130 ;  /* 0x000000ffff117224 */ /* 0x000fca00078e0082 */
        /* <DEDUP_REMOVED lines=16> */
[----:B------:R-:W-:Y:S01]  /*3d90*/  FSEL R152, R111, RZ, !P1 ;  /* 0x000000ff6f987208 */ /* 0x000fe20004800000 */
[----:B------:R-:W1:Y:S01]  /*3da0*/  S2UR UR8, SR_CgaCtaId ;  /* 0x00000000000879c3 */ /* 0x000e620000008800 */
[----:B------:R-:W-:Y:S01]  /*3db0*/  UMOV UR4, 0x400 ;  /* 0x0000040000047882 */ /* 0x000fe20000000000 */
[----:B--2---:R-:W-:Y:S01]  /*3dc0*/  FMUL.FTZ R21, R16, 1.4426950216293334961 ;  /* 0x3fb8aa3b10157820 */ /* 0x004fe20000410000 */
[----:B------:R-:W-:-:S03]  /*3dd0*/  MOV R16, R155 ;  /* 0x0000009b00107202 */ /* 0x000fc60000000f00 */
[C---:B------:R-:W-:Y:S01]  /*3de0*/  FMUL.FTZ R140, R21.reuse, R96 ;  /* 0x00000060158c7220 */ /* 0x040fe20000410000 */
[C---:B------:R-:W-:Y:S01]  /*3df0*/  FMUL.FTZ R20, R21.reuse, R95 ;  /* 0x0000005f15147220 */ /* 0x040fe20000410000 */
[----:B------:R2:W4:Y:S01]  /*3e00*/  LDG.E R136, desc[UR16][R16.64] ;  /* 0x0000001010887981 */ /* 0x000522000c1e1900 */
[C---:B------:R-:W-:Y:S01]  /*3e10*/  FMUL.FTZ R142, R21.reuse, R97 ;  /* 0x00000061158e7220 */ /* 0x040fe20000410000 */
[C---:B---3--:R-:W-:Y:S02]  /*3e20*/  FMUL.FTZ R18, R21.reuse, R94 ;  /* 0x0000005e15127220 */ /* 0x048fe40000410000 */
[----:B------:R-:W3:Y:S01]  /*3e30*/  MUFU.EX2 R140, R140 ;  /* 0x0000008c008c7308 */ /* 0x000ee20000000800 */
[C---:B--2---:R-:W-:Y:S01]  /*3e40*/  FMUL.FTZ R16, R21.reuse, R92 ;  /* 0x0000005c15107220 */ /* 0x044fe20000410000 */
[C---:B------:R-:W-:Y:S02]  /*3e50*/  FMUL.FTZ R144, R21.reuse, R91 ;  /* 0x0000005b15907220 */ /* 0x040fe40000410000 */
[----:B------:R2:W5:Y:S01]  /*3e60*/  MUFU.EX2 R163, R142 ;  /* 0x0000008e00a37308 */ /* 0x0005620000000800 */
[----:B------:R-:W-:-:S03]  /*3e70*/  FMUL.FTZ R19, R21, R98 ;  /* 0x0000006215137220 */ /* 0x000fc60000410000 */
[----:B------:R-:W0:Y:S01]  /*3e80*/  MUFU.EX2 R16, R16 ;  /* 0x0000001000107308 */ /* 0x000e220000000800 */
[----:B------:R-:W-:-:S03]  /*3e90*/  FMUL.FTZ R17, R21, R93 ;  /* 0x0000005d15117220 */ /* 0x000fc60000410000 */
[----:B------:R-:W1:Y:S04]  /*3ea0*/  MUFU.EX2 R20, R20 ;  /* 0x0000001400147308 */ /* 0x000e680000000800 */
[----:B------:R1:W1:Y:S04]  /*3eb0*/  MUFU.EX2 R165, R144 ;  /* 0x0000009000a57308 */ /* 0x0002680000000800 */
[----:B------:R-:W1:Y:S01]  /*3ec0*/  MUFU.EX2 R18, R18 ;  /* 0x0000001200127308 */ /* 0x000e620000000800 */
[----:B---3--:R-:W-:-:S03]  /*3ed0*/  FSEL R140, R140, 1, !P3 ;  /* 0x3f8000008c8c7808 */ /* 0x008fc60005800000 */
[----:B------:R-:W3:Y:S01]  /*3ee0*/  MUFU.EX2 R19, R19 ;  /* 0x0000001300137308 */ /* 0x000ee20000000800 */
[----:B--2---:R-:W-:-:S03]  /*3ef0*/  FSEL R142, R118, RZ, !P4 ;  /* 0x000000ff768e7208 */ /* 0x004fc60006000000 */
[----:B------:R-:W2:Y:S01]  /*3f00*/  MUFU.EX2 R17, R17 ;  /* 0x0000001100117308 */ /* 0x000ea20000000800 */
[----:B-----5:R-:W-:Y:S02]  /*3f10*/  FSEL R163, R163, 1, !P4 ;  /* 0x3f800000a3a37808 */ /* 0x020fe40006000000 */
[----:B0-----:R-:W-:Y:S01]  /*3f20*/  FSEL R167, R16, 1, !P6 ;  /* 0x3f80000010a77808 */ /* 0x001fe20007000000 */
[----:B------:R-:W-:Y:S01]  /*3f30*/  FFMA.FTZ R16, R138, R140, R161 ;  /* 0x0000008c8a107223 */ /* 0x000fe200000100a1 */
[----:B-1----:R-:W-:Y:S01]  /*3f40*/  FSEL R159, R20, 1, !P2 ;  /* 0x3f800000149f7808 */ /* 0x002fe20005000000 */
[----:B------:R-:W-:Y:S01]  /*3f50*/  FMUL.FTZ R20, R21, R102 ;  /* 0x0000006615147220 */ /* 0x000fe20000410000 */
[----:B------:R-:W-:Y:S02]  /*3f60*/  ISETP.GE.U32.AND P2, PT, R44, R72, PT ;  /* 0x000000482c00720c */ /* 0x000fe40003f46070 */
[----:B------:R-:W-:Y:S02]  /*3f70*/  FSEL R144, R120, RZ, !P5 ;  /* 0x000000ff78907208 */ /* 0x000fe40006800000 */
[----:B------:R-:W-:-:S02]  /*3f80*/  FSEL R165, R165, 1, !P5 ;  /* 0x3f800000a5a57808 */ /* 0x000fc40006800000 */
[----:B------:R-:W-:Y:S01]  /*3f90*/  FSEL R171, R18, 1, !P1 ;  /* 0x3f80000012ab7808 */ /* 0x000fe20004800000 */
[----:B------:R-:W-:Y:S01]  /*3fa0*/  FFMA.FTZ R18, R163, R16, R142 ;  /* 0x00000010a3127223 */ /* 0x000fe2000001008e */
[----:B---3--:R-:W-:Y:S01]  /*3fb0*/  FSEL R173, R19, 1, !P2 ;  /* 0x3f80000013ad7808 */ /* 0x008fe20005000000 */
[----:B------:R-:W-:Y:S01]  /*3fc0*/  FMUL.FTZ R16, R21, R104 ;  /* 0x0000006815107220 */ /* 0x000fe20000410000 */
[----:B------:R-:W0:Y:S01]  /*3fd0*/  MUFU.EX2 R20, R20 ;  /* 0x0000001400147308 */ /* 0x000e220000000800 */
[----:B------:R-:W-:Y:S01]  /*3fe0*/  FFMA.FTZ R19, R165, R18, R144 ;  /* 0x00000012a5137223 */ /* 0x000fe20000010090 */
[----:B--2---:R-:W-:Y:S01]  /*3ff0*/  FSEL R169, R17, 1, !P0 ;  /* 0x3f80000011a97808 */ /* 0x004fe20004000000 */
[----:B------:R-:W-:Y:S02]  /*4000*/  FMUL.FTZ R17, R21, R106 ;  /* 0x0000006a15117220 */ /* 0x000fe40000410000 */
[----:B------:R-:W-:Y:S01]  /*4010*/  FFMA.FTZ R162, R167, R19, R146 ;  /* 0x00000013a7a27223 */ /* 0x000fe20000010092 */
[----:B------:R-:W1:Y:S01]  /*4020*/  MUFU.EX2 R16, R16 ;  /* 0x0000001000107308 */ /* 0x000e620000000800 */
[----:B------:R-:W-:-:S02]  /*4030*/  FMUL.FTZ R18, R21, R108 ;  /* 0x0000006c15127220 */ /* 0x000fc40000410000 */
[----:B------:R-:W-:Y:S01]  /*4040*/  FFMA.FTZ R166, R169, R162, R150 ;  /* 0x000000a2a9a67223 */ /* 0x000fe20000010096 */
[----:B------:R-:W2:Y:S01]  /*4050*/  MUFU.EX2 R17, R17 ;  /* 0x0000001100117308 */ /* 0x000ea20000000800 */
[----:B------:R-:W-:Y:S01]  /*4060*/  ISETP.GE.U32.AND P3, PT, R45, R72, PT ;  /* 0x000000482d00720c */ /* 0x000fe20003f66070 */
[----:B------:R-:W-:Y:S01]  /*4070*/  FMUL.FTZ R19, R21, R110 ;  /* 0x0000006e15137220 */ /* 0x000fe20000410000 */
[----:B------:R-:W-:Y:S01]  /*4080*/  FSEL R154, R109, RZ, !P2 ;  /* 0x000000ff6d9a7208 */ /* 0x000fe20005000000 */
        /* <DEDUP_REMOVED lines=131> */
.L_x_3832:
[----:B------:R-:W-:Y:S05]  /*48c0*/  BSYNC.RECONVERGENT B0 ;  /* 0x0000000000007941 */ /* 0x000fea0003800200 */
.L_x_3831:
        /* <DEDUP_REMOVED lines=26> */
[----:B------:R-:W-:Y:S01]  /*4a70*/  IADD3.X R134, PT, PT, R134, R13, RZ, P0, !PT ;  /* 0x0000000d86867210 */ /* 0x000fe200007fe4ff */
[----:B------:R-:W-:Y:S01]  /*4a80*/  IMAD.X R132, R132, 0x1, R11, P1 ;  /* 0x0000000184847824 */ /* 0x000fe200008e060b */
[----:B------:R-:W-:Y:S01]  /*4a90*/  IADD3.X R130, PT, PT, R130, R9, RZ, P2, !PT ;  /* 0x0000000982827210 */ /* 0x000fe200017fe4ff */
[----:B------:R-:W-:Y:S01]  /*4aa0*/  UIADD3 UR5, UPT, UPT, UR5, 0x8, URZ ;  /* 0x0000000805057890 */ /* 0x000fe2000fffe0ff */
[----:B------:R-:W-:Y:S01]  /*4ab0*/  IADD3 R149, PT, PT, R149, 0x1, RZ ;  /* 0x0000000195957810 */ /* 0x000fe20007ffe0ff */
[----:B------:R-:W-:Y:S10]  /*4ac0*/  BRA.U UP0, `(.L_x_3833) ;  /* 0xfffffff100687547 */ /* 0x000ff4000b83ffff */
.L_x_3830:
[----:B------:R-:W-:Y:S01]  /*4ad0*/  BAR.SYNC.DEFER_BLOCKING 0x0 ;  /* 0x0000000000007b1d */ /* 0x000fe20000010000 */
[----:B------:R-:W-:Y:S02]  /*4ae0*/  ISETP.NE.AND P0, PT, R23, RZ, PT ;  /* 0x000000ff1700720c */ /* 0x000fe40003f05270 */
[----:B------:R-:W-:-:S03]  /*4af0*/  IADD3 R15, P1, P2, R53, R6, R71 ;  /* 0x00000006350f7210 */ /* 0x000fc60007a3e047 */
[----:B------:R-:W1:Y:S01]  /*4b00*/  LDCU.64 UR10, c[0x0][0x478] ;  /* 0x00008f00ff0a77ac */ /* 0x000e620008000a00 */
[----:B0-----:R-:W-:Y:S01]  /*4b10*/  IADD3.X R18, PT, PT, RZ, R30, RZ, P1, P2 ;  /* 0x0000001eff127210 */ /* 0x001fe20000fe44ff */
[----:B------:R-:W0:Y:S01]  /*4b20*/  LDCU UR5, c[0x0][0x388] ;  /* 0x00007100ff0577ac */ /* 0x000e220008000800 */
[----:B------:R-:W-:Y:S01]  /*4b30*/  STS [R90], R117 ;  /* 0x000000755a007388 */ /* 0x000fe20000000800 */
[----:B-1----:R-:W-:-:S03]  /*4b40*/  LEA R14, P1, R15, UR10, 0x2 ;  /* 0x0000000a0f0e7c11 */ /* 0x002fc6000f8210ff */
[----:B------:R-:W-:Y:S01]  /*4b50*/  STS [R90+0x4], R119 ;  /* 0x000004775a007388 */ /* 0x000fe20000000800 */
[----:B------:R-:W-:Y:S01]  /*4b60*/  LEA.HI.X R15, R15, UR11, R18, 0x2, P1 ;  /* 0x0000000b0f0f7c11 */ /* 0x000fe200088f1412 */
[----:B------:R-:W1:Y:S01]  /*4b70*/  LDCU.64 UR10, c[0x0][0x488] ;  /* 0x00009100ff0a77ac */ /* 0x000e620008000a00 */
[----:B0-----:R-:W-:Y:S01]  /*4b80*/  IADD3 R120, PT, PT, -R71, UR5, RZ ;  /* 0x0000000547787c10 */ /* 0x001fe2000fffe1ff */
        /* <DEDUP_REMOVED lines=33> */
[----:B0-----:R-:W-:-:S05]  /*4da0*/  MOV R72, RZ ;  /* 0x000000ff00487202 */ /* 0x001fca0000000f00 */
[----:B------:R-:W0:Y:S02]  /*4db0*/  LDS R16, [UR4+0x840] ;  /* 0x00084004ff107984 */ /* 0x000e240008000800 */
[-C--:B0-----:R-:W-:Y:S02]  /*4dc0*/  ISETP.GE.AND P4, PT, R56, R16.reuse, PT ;  /* 0x000000103800720c */ /* 0x081fe40003f86270 */
        /* <DEDUP_REMOVED lines=13> */
[----:B------:R-:W-:Y:S04]  /*4ea0*/  @!P4 STG.E desc[UR16][R14.64+0x280], R93 ;  /* 0x0002805d0e00c986 */ /* 0x000fe8000c101910 */
[----:B------:R-:W-:Y:S01]  /*4eb0*/  @!P5 STG.E desc[UR16][R14.64+0x300], R95 ;  /* 0x0003005f0e00d986 */ /* 0x000fe2000c101910 */
[----:B0-----:R-:W-:Y:S02]  /*4ec0*/  IADD3 R17, P4, P5, R53, R4, R71 ;  /* 0x0000000435117210 */ /* 0x001fe40007d9e047 */
[----:B--2---:R-:W-:Y:S01]  /*4ed0*/  CS2R R20, SRZ ;  /* 0x0000000000147805 */ /* 0x004fe2000001ff00 */
[----:B------:R0:W-:Y:S01]  /*4ee0*/  @!P3 STG.E desc[UR16][R14.64+0x200], R91 ;  /* 0x0002005b0e00b986 */ /* 0x0001e2000c101910 */
[----:B------:R-:W-:Y:S01]  /*4ef0*/  IADD3.X R18, PT, PT, RZ, R31, RZ, P4, P5 ;  /* 0x0000001fff127210 */ /* 0x000fe200027ea4ff */
[----:B---3--:R-:W-:Y:S01]  /*4f00*/  HFMA2 R75, -RZ, RZ, 0, 0 ;  /* 0x00000000ff4b7431 */ /* 0x008fe200000001ff */
[-C--:B------:R-:W-:Y:S01]  /*4f10*/  ISETP.GE.AND P3, PT, R65, R16.reuse, PT ;  /* 0x000000104100720c */ /* 0x080fe20003f66270 */
[----:B------:R-:W-:Y:S01]  /*4f20*/  @!P6 STG.E desc[UR16][R14.64+0x380], R97 ;  /* 0x000380610e00e986 */ /* 0x000fe2000c101910 */
[----:B------:R-:W-:-:S02]  /*4f30*/  ISETP.GE.AND P6, PT, R66, R16, PT ;  /* 0x000000104200720c */ /* 0x000fc40003fc6270 */
[-C--:B------:R-:W-:Y:S01]  /*4f40*/  ISETP.GE.AND P5, PT, R67, R16.reuse, PT ;  /* 0x000000104300720c */ /* 0x080fe20003fa6270 */
[----:B------:R-:W-:Y:S01]  /*4f50*/  @!P1 STG.E desc[UR16][R14.64+0x400], R99 ;  /* 0x000400630e009986 */ /* 0x000fe2000c101910 */
[-C--:B------:R-:W-:Y:S02]  /*4f60*/  ISETP.GE.AND P4, PT, R68, R16.reuse, PT ;  /* 0x000000104400720c */ /* 0x080fe40003f86270 */
[-C--:B------:R-:W-:Y:S01]  /*4f70*/  ISETP.GE.AND P1, PT, R70, R16.reuse, PT ;  /* 0x000000104600720c */ /* 0x080fe20003f26270 */
[----:B------:R-:W-:Y:S01]  /*4f80*/  @!P2 STG.E desc[UR16][R14.64+0x480], R101 ;  /* 0x000480650e00a986 */ /* 0x000fe2000c101910 */
[----:B------:R-:W-:-:S03]  /*4f90*/  ISETP.GE.AND P2, PT, R69, R16, PT ;  /* 0x000000104500720c */ /* 0x000fc60003f46270 */
[----:B------:R-:W-:Y:S01]  /*4fa0*/  @!P3 STG.E desc[UR16][R14.64+0x500], R103 ;  /* 0x000500670e00b986 */ /* 0x000fe2000c101910 */
[----:B-1----:R-:W-:-:S03]  /*4fb0*/  LEA R16, P3, R17, UR10, 0x2 ;  /* 0x0000000a11107c11 */ /* 0x002fc6000f8610ff */
[----:B------:R-:W-:Y:S01]  /*4fc0*/  @!P6 STG.E desc[UR16][R14.64+0x580], R105 ;  /* 0x000580690e00e986 */ /* 0x000fe2000c101910 */
[----:B------:R-:W-:Y:S02]  /*4fd0*/  LEA.HI.X R17, R17, UR11, R18, 0x2, P3 ;  /* 0x0000000b11117c11 */ /* 0x000fe400098f1412 */
[----:B------:R-:W-:Y:S02]  /*4fe0*/  CS2R R18, SRZ ;  /* 0x0000000000127805 */ /* 0x000fe4000001ff00 */
[-C--:B------:R-:W-:Y:S01]  /*4ff0*/  ISETP.GE.AND P3, PT, R56, R120.reuse, PT ;  /* 0x000000783800720c */ /* 0x080fe20003f66270 */
[----:B------:R-:W-:Y:S01]  /*5000*/  @!P5 STG.E desc[UR16][R14.64+0x600], R107 ;  /* 0x0006006b0e00d986 */ /* 0x000fe2000c101910 */
[-C--:B------:R-:W-:Y:S02]  /*5010*/  ISETP.GE.AND P5, PT, R58, R120.reuse, PT ;  /* 0x000000783a00720c */ /* 0x080fe40003fa6270 */
[-C--:B------:R-:W-:Y:S01]  /*5020*/  ISETP.GE.AND P6, PT, R59, R120.reuse, PT ;  /* 0x000000783b00720c */ /* 0x080fe20003fc6270 */
[----:B------:R-:W-:Y:S01]  /*5030*/  @!P4 STG.E desc[UR16][R14.64+0x680], R109 ;  /* 0x0006806d0e00c986 */ /* 0x000fe2000c101910 */
[----:B------:R-:W-:-:S03]  /*5040*/  ISETP.GE.AND P4, PT, R57, R120, PT ;  /* 0x000000783900720c */ /* 0x000fc60003f86270 */
[----:B------:R-:W-:Y:S01]  /*5050*/  @!P2 STG.E desc[UR16][R14.64+0x700], R111 ;  /* 0x0007006f0e00a986 */ /* 0x000fe2000c101910 */
[----:B------:R-:W-:-:S03]  /*5060*/  ISETP.GE.AND P2, PT, R53, R120, PT ;  /* 0x000000783500720c */ /* 0x000fc60003f46270 */
[----:B------:R1:W-:Y:S01]  /*5070*/  @!P1 STG.E desc[UR16][R14.64+0x780], R113 ;  /* 0x000780710e009986 */ /* 0x0003e2000c101910 */
[----:B------:R-:W-:Y:S01]  /*5080*/  ISETP.GE.AND P1, PT, R60, R120, PT ;  /* 0x000000783c00720c */ /* 0x000fe20003f26270 */
[----:B------:R-:W-:Y:S01]  /*5090*/  BAR.SYNC.DEFER_BLOCKING 0x0 ;  /* 0x0000000000007b1d */ /* 0x000fe20000010000 */
[----:B0-----:R-:W-:Y:S01]  /*50a0*/  IMAD.MOV.U32 R91, RZ, RZ, RZ ;  /* 0x000000ffff5b7224 */ /* 0x001fe200078e00ff */
[----:B------:R-:W-:Y:S02]  /*50b0*/  CS2R R92, SRZ ;  /* 0x00000000005c7805 */ /* 0x000fe4000001ff00 */
[----:B-1----:R-:W-:-:S04]  /*50c0*/  CS2R R14, SRZ ;  /* 0x00000000000e7805 */ /* 0x002fc8000001ff00 */
        /* <DEDUP_REMOVED lines=100> */
[----:B------:R-:W1:Y:S01]  /*5710*/  MUFU.EX2 R108, R108 ;  /* 0x0000006c006c7308 */ /* 0x000e620000000800 */
[----:B------:R-:W-:Y:S01]  /*5720*/  FMUL.FTZ R112, R96, -1.4426950216293334961 ;  /* 0xbfb8aa3b60707820 */ /* 0x000fe20000410000 */
[----:B0-----:R-:W-:Y:S02]  /*5730*/  FADD.FTZ R105, R105, 1 ;  /* 0x3f80000069697421 */ /* 0x001fe40000010000 */
[----:B------:R-:W0:Y:S04]  /*5740*/  MUFU.EX2 R109, R109 ;  /* 0x0000006d006d7308 */ /* 0x000e280000000800 */
[----:B------:R-:W2:Y:S04]  /*5750*/  MUFU.EX2 R110, R110 ;  /* 0x0000006e006e7308 */ /* 0x000ea80000000800 */
[----:B------:R-:W4:Y:S01]  /*5760*/  MUFU.EX2 R111, R111 ;  /* 0x0000006f006f7308 */ /* 0x000f220000000800 */
[----:B-1----:R-:W-:-:S03]  /*5770*/  FADD.FTZ R108, R108, 1 ;  /* 0x3f8000006c6c7421 */ /* 0x002fc60000010000 */
[----:B------:R-:W1:Y:S01]  /*5780*/  MUFU.EX2 R112, R112 ;  /* 0x0000007000707308 */ /* 0x000e620000000800 */
[----:B0-----:R-:W-:-:S03]  /*5790*/  FADD.FTZ R109, R109, 1 ;  /* 0x3f8000006d6d7421 */ /* 0x001fc60000010000 */
[----:B------:R3:W0:Y:S01]  /*57a0*/  MUFU.RCP R113, R98 ;  /* 0x0000006200717308 */ /* 0x0006220000001000 */
[----:B--2---:R-:W-:Y:S01]  /*57b0*/  FADD.FTZ R110, R110, 1 ;  /* 0x3f8000006e6e7421 */ /* 0x004fe20000010000 */
[----:B----4-:R-:W-:-:S06]  /*57c0*/  FADD.FTZ R111, R111, 1 ;  /* 0x3f8000006f6f7421 */ /* 0x010fcc0000010000 */
[----:B------:R-:W2:Y:S01]  /*57d0*/  MUFU.RCP R99, R99 ;  /* 0x0000006300637308 */ /* 0x000ea20000001000 */
[----:B---3--:R-:W-:Y:S01]  /*57e0*/  FMUL.FTZ R98, R15, R114 ;  /* 0x000000720f627220 */ /* 0x008fe20000410000 */
[----:B-1----:R-:W-:-:S03]  /*57f0*/  FADD.FTZ R112, R112, 1 ;  /* 0x3f80000070707421 */ /* 0x002fc60000010000 */
        /* <DEDUP_REMOVED lines=126> */
.L_x_3835:
        /* <DEDUP_REMOVED lines=10> */
.L_x_5057:


//--------------------- .text._Z25selective_scan_fwd_kernelI32Selective_Scan_fwd_kernel_traitsILi32ELi16ELi1ELb0ELb0ELb1ELb0EffEEv13SSMParamsBase --------------------------
	.section	.text._Z25selective_scan_fwd_kernelI32Selective_Scan_fwd_kernel_traitsILi32ELi16ELi1ELb0ELb0ELb1ELb0EffEEv13SSMParamsBase,"ax",@progbits
	.align	128
        .global         _Z25selective_scan_fwd_kernelI32Selective_Scan_fwd_kernel_traitsILi32ELi16ELi1ELb0ELb0ELb1ELb0EffEEv13SSMParamsBase
        .type           _Z25selective_scan_fwd_kernelI32Selective_Scan_fwd_kernel_traitsILi32ELi16ELi1ELb0ELb0ELb1ELb0EffEEv13SSMParamsBase,@function
        .size           _Z25selective_scan_fwd_kernelI32Selective_Scan_fwd_kernel_traitsILi32ELi16ELi1ELb0ELb0ELb1ELb0EffEEv13SSMParamsBase,(.L_x_5058 - _Z25selective_scan_fwd_kernelI32Selective_Scan_fwd_kernel_traitsILi32ELi16ELi1ELb0ELb0ELb1ELb0EffEEv13SSMParamsBase)
        .other          _Z25selective_scan_fwd_kernelI32Selective_Scan_fwd_kernel_traitsILi32ELi16ELi1ELb0ELb0ELb1ELb0EffEEv13SSMParamsBase,@"STO_CUDA_ENTRY STV_DEFAULT"
_Z25selective_scan_fwd_kernelI32Selective_Scan_fwd_kernel_traitsILi32ELi16ELi1ELb0ELb0ELb1ELb0EffEEv13SSMParamsBase:
.text._Z25selective_scan_fwd_kernelI32Selective_Scan_fwd_kernel_traitsILi32ELi16ELi1ELb0ELb0ELb1ELb0EffEEv13SSMParamsBase:
        /* <DEDUP_REMOVED lines=24> */
[C---:B------:R-:W-:Y:S01]  /*0180*/  @P1 LEA R4, P3, R15.reuse, R4, 0x2 ;  /* 0x000000040f041211 */ /* 0x040fe200078610ff */
[----:B------:R0:W5:Y:S01]  /*0190*/  @P0 LDG.E R0, desc[UR16][R2.64] ;  /* 0x0000001002000981 */ /* 0x000162000c1e1900 */
[----:B---3--:R-:W-:Y:S01]  /*01a0*/  VIADD R6, R8, 0xffffffe ;  /* 0x0ffffffe08067836 */ /* 0x008fe20000000000 */
        /* <DEDUP_REMOVED lines=10> */
[----:B------:R-:W-:-:S04]  /*0250*/  IMAD.HI.U32 R7, R7, R2, RZ ;  /* 0x0000000207077227 */ /* 0x000fc800078e00ff */
[----:B------:R-:W-:-:S04]  /*0260*/  IMAD.MOV R6, RZ, RZ, -R7 ;  /* 0x000000ffff067224 */ /* 0x000fc800078e0a07 */
[----:B------:R-:W-:-:S05]  /*0270*/  IMAD R6, R9, R6, R2 ;  /* 0x0000000609067224 */ /* 0x000fca00078e0202 */
[----:B------:R-:W-:Y:S01]  /*0280*/  ISETP.GT.U32.AND P2, PT, R9, R6, PT ;  /* 0x000000060900720c */ /* 0x000fe20003f44070 */
[----:B------:R-:W-:Y:S02]  /*0290*/  UIMAD UR9, UR18, UR9, UR5 ;  /* 0x00000009120972a4 */ /* 0x000fe4000f8e0205 */
[----:B------:R-:W-:Y:S01]  /*02a0*/  UIMAD UR8, UR18, UR13, UR7 ;  /* 0x0000000d120872a4 */ /* 0x000fe2000f8e0207 */
[----:B------:R-:W-:Y:S02]  /*02b0*/  MOV R3, UR5 ;  /* 0x0000000500037c02 */ /* 0x000fe40008000f00 */
[----:B0-----:R-:W-:Y:S01]  /*02c0*/  MOV R4, UR6 ;  /* 0x0000000600047c02 */ /* 0x001fe20008000f00 */
[----:B------:R-:W-:Y:S01]  /*02d0*/  IMAD.U32 R3, RZ, RZ, UR9 ;  /* 0x00000009ff037e24 */ /* 0x000fe2000f8e00ff */
[----:B------:R-:W-:Y:S01]  /*02e0*/  MOV R5, UR7 ;  /* 0x0000000700057c02 */ /* 0x000fe20008000f00 */
[----:B------:R-:W-:Y:S01]  /*02f0*/  IMAD.U32 R5, RZ, RZ, UR8 ;  /* 0x00000008ff057e24 */ /* 0x000fe2000f8e00ff */
[----:B------:R-:W-:Y:S01]  /*0300*/  LOP3.LUT R8, R15, R10, RZ, 0x3c, !PT ;  /* 0x0000000a0f087212 */ /* 0x000fe200078e3cff */
[----:B------:R-:W0:Y:S01]  /*0310*/  LDCU.64 UR6, c[0x0][0x3d0] ;  /* 0x00007a00ff0677ac */ /* 0x000e220008000a00 */
[----:B------:R-:W-:-:S02]  /*0320*/  MOV R2, UR4 ;  /* 0x0000000400027c02 */ /* 0x000fc40008000f00 */
[-C--:B------:R-:W-:Y:S02]  /*0330*/  @!P2 IADD3 R6, PT, PT, R6, -R9.reuse, RZ ;  /* 0x800000090606a210 */ /* 0x080fe40007ffe0ff */
[----:B------:R-:W-:Y:S02]  /*0340*/  ISETP.GE.AND P3, PT, R8, RZ, PT ;  /* 0x000000ff0800720c */ /* 0x000fe40003f66270 */
[----:B------:R-:W-:Y:S02]  /*0350*/  ISETP.GE.U32.AND P0, PT, R6, R9, PT ;  /* 0x000000090600720c */ /* 0x000fe40003f06070 */
[----:B------:R-:W-:Y:S02]  /*0360*/  ISETP.NE.AND P1, PT, R10, RZ, PT ;  /* 0x000000ff0a00720c */ /* 0x000fe40003f25270 */
[----:B------:R-:W-:Y:S01]  /*0370*/  @!P2 IADD3 R7, PT, PT, R7, 0x1, RZ ;  /* 0x000000010707a810 */ /* 0x000fe20007ffe0ff */
[----:B012---:R-:W-:Y:S10]  /*0380*/  @!P4 EXIT ;  /* 0x000000000000c94d */ /* 0x007ff40003800000 */
[----:B------:R-:W-:Y:S01]  /*0390*/  @P0 VIADD R7, R7, 0x1 ;  /* 0x0000000107070836 */ /* 0x000fe20000000000 */
[----:B------:R-:W0:Y:S01]  /*03a0*/  LDC.64 R8, c[0x0][0x428] ;  /* 0x00010a00ff087b82 */ /* 0x000e220000000a00 */
[----:B------:R-:W1:Y:S01]  /*03b0*/  S2R R23, SR_TID.X ;  /* 0x0000000000177919 */ /* 0x000e620000002100 */
[----:B------:R-:W-:Y:S01]  /*03c0*/  IMAD.WIDE.U32 R2, R15, UR10, R2 ;  /* 0x0000000a0f027c25 */ /* 0x000fe2000f8e0002 */
[----:B------:R-:W-:Y:S01]  /*03d0*/  UIMAD.WIDE.U32 UR4, UR18, UR6, URZ ;  /* 0x00000006120472a5 */ /* 0x000fe2000f8e00ff */
[----:B------:R-:W-:Y:S01]  /*03e0*/  @!P3 IADD3 R7, PT, PT, -R7, RZ, RZ ;  /* 0x000000ff0707b210 */ /* 0x000fe20007ffe1ff */
[----:B------:R-:W2:Y:S01]  /*03f0*/  LDCU.U8 UR9, c[0x0][0x39e] ;  /* 0x000073c0ff0977ac */ /* 0x000ea20008000000 */
[----:B------:R-:W-:Y:S01]  /*0400*/  @!P1 LOP3.LUT R7, RZ, R10, RZ, 0x33, !PT ;  /* 0x0000000aff079212 */ /* 0x000fe200078e33ff */
[C---:B------:R-:W-:Y:S01]  /*0410*/  IMAD R50, R15.reuse, UR11, R3 ;  /* 0x0000000b0f327c24 */ /* 0x040fe2000f8e0203 */
[----:B------:R-:W3:Y:S01]  /*0420*/  LDC.64 R18, c[0x0][0x450] ;  /* 0x00011400ff127b82 */ /* 0x000ee20000000a00 */
[C---:B------:R-:W-:Y:S01]  /*0430*/  LEA R32, P0, R2.reuse, R32, 0x2 ;  /* 0x0000002002207211 */ /* 0x040fe200078010ff */
[----:B------:R-:W-:Y:S01]  /*0440*/  UIMAD UR5, UR18, UR7, UR5 ;  /* 0x00000007120572a4 */ /* 0x000fe2000f8e0205 */
[----:B------:R-:W-:Y:S01]  /*0450*/  SHF.R.S32.HI R3, RZ, 0x1f, R7 ;  /* 0x0000001fff037819 */ /* 0x000fe20000011407 */
[----:B------:R-:W4:Y:S01]  /*0460*/  LDCU.64 UR6, c[0x0][0x3b8] ;  /* 0x00007700ff0677ac */ /* 0x000f220008000a00 */
[----:B------:R-:W-:Y:S01]  /*0470*/  LEA.HI.X R50, R2, R33, R50, 0x2, P0 ;  /* 0x0000002102327211 */ /* 0x000fe200000f1432 */
[----:B------:R-:W-:-:S02]  /*0480*/  IMAD.WIDE.U32 R4, R15, UR14, R4 ;  /* 0x0000000e0f047c25 */ /* 0x000fc4000f8e0004 */
[----:B------:R-:W2:Y:S02]  /*0490*/  LDC.64 R16, c[0x0][0x468] ;  /* 0x00011a00ff107b82 */ /* 0x000ea40000000a00 */
[-C--:B------:R-:W-:Y:S02]  /*04a0*/  IMAD R2, R3, R68.reuse, RZ ;  /* 0x0000004403027224 */ /* 0x080fe400078e02ff */
[----:B------:R-:W-:Y:S02]  /*04b0*/  IMAD R51, R15, UR15, R5 ;  /* 0x0000000f0f337c24 */ /* 0x000fe4000f8e0205 */
[C---:B------:R-:W-:Y:S02]  /*04c0*/  IMAD R69, R7.reuse, R69, R2 ;  /* 0x0000004507457224 */ /* 0x040fe400078e0202 */
[----:B------:R-:W1:Y:S01]  /*04d0*/  LDC.64 R24, c[0x0][0x3a0] ;  /* 0x0000e800ff187b82 */ /* 0x000e620000000a00 */
[----:B------:R-:W-:Y:S01]  /*04e0*/  IMAD.WIDE.U32 R2, R7, R68, UR4 ;  /* 0x0000000407027e25 */ /* 0x000fe2000f8e0044 */
[----:B------:R-:W2:Y:S03]  /*04f0*/  LDCU UR4, c[0x0][0x38c] ;  /* 0x00007180ff0477ac */ /* 0x000ea60008000800 */
[----:B0-----:R-:W-:Y:S01]  /*0500*/  IMAD.WIDE.U32 R12, R15, R8, RZ ;  /* 0x000000080f0c7225 */ /* 0x001fe200078e00ff */
[----:B------:R-:W-:-:S02]  /*0510*/  IADD3 R69, PT, PT, R3, R69, RZ ;  /* 0x0000004503457210 */ /* 0x000fc40007ffe0ff */
[----:B------:R-:W0:Y:S01]  /*0520*/  LDC.64 R30, c[0x0][0x440] ;  /* 0x00011000ff1e7b82 */ /* 0x000e220000000a00 */
[----:B---3--:R-:W-:Y:S01]  /*0530*/  LEA R68, P1, R2, R18, 0x2 ;  /* 0x0000001202447211 */ /* 0x008fe200078210ff */
[----:B------:R-:W-:-:S03]  /*0540*/  IMAD R13, R15, R9, R13 ;  /* 0x000000090f0d7224 */ /* 0x000fc600078e020d */
[----:B------:R-:W-:Y:S01]  /*0550*/  LEA.HI.X R69, R2, R19, R69, 0x2, P1 ;  /* 0x0000001302457211 */ /* 0x000fe200008f1445 */
[----:B----4-:R-:W-:Y:S02]  /*0560*/  IMAD.WIDE.U32 R2, R15, UR6, RZ ;  /* 0x000000060f027c25 */ /* 0x010fe4000f8e00ff */
[----:B------:R-:W3:Y:S01]  /*0570*/  LDC.64 R34, c[0x0][0x448] ;  /* 0x00011200ff227b82 */ /* 0x000ee20000000a00 */
[----:B--2---:R-:W-:Y:S01]  /*0580*/  LEA R33, P0, R4, R16, 0x2 ;  /* 0x0000001004217211 */ /* 0x004fe200078010ff */
[----:B------:R-:W-:-:S03]  /*0590*/  UISETP.LT.AND UP0, UPT, UR4, 0x1, UPT ;  /* 0x000000010400788c */ /* 0x000fc6000bf01270 */
[----:B------:R-:W-:-:S03]  /*05a0*/  LEA.HI.X R51, R4, R17, R51, 0x2, P0 ;  /* 0x0000001104337211 */ /* 0x000fc600000f1433 */
[----:B------:R-:W2:Y:S01]  /*05b0*/  LDC R14, c[0x0][0x384] ;  /* 0x0000e100ff0e7b82 */ /* 0x000ea20000000800 */
[----:B-1----:R-:W-:-:S04]  /*05c0*/  IMAD.WIDE.U32 R26, R15, R24, RZ ;  /* 0x000000180f1a7225 */ /* 0x002fc800078e00ff */
[C---:B------:R-:W-:Y:S02]  /*05d0*/  IMAD R16, R15.reuse, R25, R27 ;  /* 0x000000190f107224 */ /* 0x040fe400078e021b */
[----:B------:R-:W-:Y:S01]  /*05e0*/  IMAD R27, R15, UR7, R3 ;  /* 0x000000070f1b7c24 */ /* 0x000fe2000f8e0203 */
[----:B------:R-:W1:Y:S01]  /*05f0*/  LDC.64 R28, c[0x0][0x420] ;  /* 0x00010800ff1c7b82 */ /* 0x000e620000000a00 */
[----:B0-----:R-:W-:-:S04]  /*0600*/  LEA R24, P0, R26, R30, 0x2 ;  /* 0x0000001e1a187211 */ /* 0x001fc800078010ff */
[----:B------:R-:W-:Y:S02]  /*0610*/  LEA.HI.X R26, R26, R31, R16, 0x2, P0 ;  /* 0x0000001f1a1a7211 */ /* 0x000fe400000f1410 */
[----:B------:R-:W-:Y:S01]  /*0620*/  SHF.L.U32 R31, R23, 0x4, RZ ;  /* 0x00000004171f7819 */ /* 0x000fe200000006ff */
[----:B------:R-:W0:Y:S01]  /*0630*/  LDC.64 R10, c[0x0][0x3a8] ;  /* 0x0000ea00ff0a7b82 */ /* 0x000e220000000a00 */
[C---:B---3--:R-:W-:Y:S02]  /*0640*/  LEA R25, P1, R2.reuse, R34, 0x2 ;  /* 0x0000002202197211 */ /* 0x048fe400078210ff */
[C---:B------:R-:W-:Y:S01]  /*0650*/  IADD3 R34, PT, PT, R31.reuse, 0x1, RZ ;  /* 0x000000011f227810 */ /* 0x040fe20007ffe0ff */
[C---:B------:R-:W-:Y:S01]  /*0660*/  VIADD R38, R31.reuse, 0x5 ;  /* 0x000000051f267836 */ /* 0x040fe20000000000 */
[----:B------:R-:W-:Y:S01]  /*0670*/  LEA.HI.X R27, R2, R35, R27, 0x2, P1 ;  /* 0x00000023021b7211 */ /* 0x000fe200008f141b */
[C---:B------:R-:W-:Y:S01]  /*0680*/  VIADD R35, R31.reuse, 0x2 ;  /* 0x000000021f237836 */ /* 0x040fe20000000000 */
[C---:B------:R-:W-:Y:S01]  /*0690*/  LOP3.LUT R2, R31.reuse, 0x3e00, RZ, 0xc0, !PT ;  /* 0x00003e001f027812 */ /* 0x040fe200078ec0ff */
[----:B------:R-:W3:Y:S01]  /*06a0*/  LDC.64 R8, c[0x0][0x3c0] ;  /* 0x0000f000ff087b82 */ /* 0x000ee20000000a00 */
[----:B--2---:R-:W-:Y:S01]  /*06b0*/  IMAD R14, R14, UR18, R15 ;  /* 0x000000120e0e7c24 */ /* 0x004fe2000f8e020f */
[C---:B------:R-:W-:Y:S01]  /*06c0*/  IADD3 R36, PT, PT, R31.reuse, 0x3, RZ ;  /* 0x000000031f247810 */ /* 0x040fe20007ffe0ff */
[C---:B------:R-:W-:Y:S01]  /*06d0*/  VIADD R41, R31.reuse, 0x8 ;  /* 0x000000081f297836 */ /* 0x040fe20000000000 */
[----:B------:R-:W-:Y:S01]  /*06e0*/  LOP3.LUT R49, R2, 0x1f, R23, 0xf8, !PT ;  /* 0x0000001f02317812 */ /* 0x000fe200078ef817 */
[----:B------:R-:W-:Y:S01]  /*06f0*/  IMAD R14, R14, R21, RZ ;  /* 0x000000150e0e7224 */ /* 0x000fe200078e02ff */
[C---:B------:R-:W-:Y:S01]  /*0700*/  IADD3 R37, PT, PT, R31.reuse, 0x4, RZ ;  /* 0x000000041f257810 */ /* 0x040fe20007ffe0ff */
[C---:B------:R-:W-:Y:S01]  /*0710*/  VIADD R44, R31.reuse, 0xb ;  /* 0x0000000b1f2c7836 */ /* 0x040fe20000000000 */
[----:B------:R-:W2:Y:S01]  /*0720*/  LDC.64 R6, c[0x0][0x3e0] ;  /* 0x0000f800ff067b82 */ /* 0x000ea20000000a00 */
[----:B-1----:R-:W-:Y:S01]  /*0730*/  IMAD.WIDE.U32 R4, R28, UR18, R12 ;  /* 0x000000121c047c25 */ /* 0x002fe2000f8e000c */
[----:B------:R-:W-:-:S02]  /*0740*/  IADD3 R39, PT, PT, R31, 0x6, RZ ;  /* 0x000000061f277810 */ /* 0x000fc40007ffe0ff */
[----:B------:R-:W-:Y:S01]  /*0750*/  IADD3 R40, PT, PT, R31, 0x7, RZ ;  /* 0x000000071f287810 */ /* 0x000fe20007ffe0ff */
[----:B------:R-:W-:Y:S01]  /*0760*/  IMAD.WIDE.U32 R2, R49, 0x4, RZ ;  /* 0x0000000431027825 */ /* 0x000fe200078e00ff */
[----:B------:R-:W-:Y:S02]  /*0770*/  IADD3 R42, PT, PT, R31, 0x9, RZ ;  /* 0x000000091f2a7810 */ /* 0x000fe40007ffe0ff */
[----:B0-----:R-:W-:Y:S01]  /*0780*/  SHF.L.U64.HI R11, R10, 0x2, R11 ;  /* 0x000000020a0b7819 */ /* 0x001fe2000001020b */
[----:B------:R-:W-:Y:S01]  /*0790*/  IMAD R30, R14, UR4, RZ ;  /* 0x000000040e1e7c24 */ /* 0x000fe2000f8e02ff */
[----:B------:R-:W-:Y:S01]  /*07a0*/  USEL UR4, UR4, 0x1, !UP0 ;  /* 0x0000000104047887 */ /* 0x000fe2000c000000 */
[----:B------:R-:W-:Y:S01]  /*07b0*/  IMAD R28, R29, UR18, R5 ;  /* 0x000000121d1c7c24 */ /* 0x000fe2000f8e0205 */
[C---:B------:R-:W-:Y:S01]  /*07c0*/  IADD3 R43, PT, PT, R31.reuse, 0xa, RZ ;  /* 0x0000000a1f2b7810 */ /* 0x040fe20007ffe0ff */
[----:B------:R-:W-:Y:S01]  /*07d0*/  IMAD.MOV.U32 R29, RZ, RZ, RZ ;  /* 0x000000ffff1d7224 */ /* 0x000fe200078e00ff */
[C---:B------:R-:W-:Y:S01]  /*07e0*/  IADD3 R45, PT, PT, R31.reuse, 0xc, RZ ;  /* 0x0000000c1f2d7810 */ /* 0x040fe20007ffe0ff */
[C---:B------:R-:W-:Y:S01]  /*07f0*/  VIADD R47, R31.reuse, 0xe ;  /* 0x0000000e1f2f7836 */ /* 0x040fe20000000000 */
[----:B---3--:R-:W-:Y:S01]  /*0800*/  SHF.L.U64.HI R9, R8, 0x2, R9 ;  /* 0x0000000208097819 */ /* 0x008fe20000010209 */
[----:B------:R-:W-:Y:S01]  /*0810*/  UIADD3 UR7, UPT, UPT, -UR4, URZ, URZ ;  /* 0x000000ff04077290 */ /* 0x000fe2000fffe1ff */
[----:B------:R-:W-:-:S02]  /*0820*/  IADD3 R46, PT, PT, R31, 0xd, RZ ;  /* 0x0000000d1f2e7810 */ /* 0x000fc40007ffe0ff */
[----:B------:R-:W-:Y:S02]  /*0830*/  IADD3 R48, PT, PT, R31, 0xf, RZ ;  /* 0x0000000f1f307810 */ /* 0x000fe40007ffe0ff */
[C---:B------:R-:W-:Y:S02]  /*0840*/  LOP3.LUT R52, R49.reuse, 0x20, RZ, 0xfc, !PT ;  /* 0x0000002031347812 */ /* 0x040fe400078efcff */
[----:B--2---:R-:W-:Y:S02]  /*0850*/  SHF.L.U64.HI R7, R6, 0x2, R7 ;  /* 0x0000000206077819 */ /* 0x004fe40000010207 */
        /* <DEDUP_REMOVED lines=14> */
[----:B------:R-:W-:-:S07]  /*0940*/  LOP3.LUT R67, R2, 0x400, RZ, 0xfc, !PT ;  /* 0x0000040002437812 */ /* 0x000fce00078efcff */
.L_x_3872:
[----:B0-----:R-:W0:Y:S01]  /*0950*/  LDCU UR4, c[0x0][0x388] ;  /* 0x00007100ff0477ac */ /* 0x001e220008000800 */
[----:B------:R-:W-:Y:S01]  /*0960*/  IMAD.SHL.U32 R70, R29, 0x200, RZ ;  /* 0x000002001d467824 */ /* 0x000fe200078e00ff */
[----:B------:R-:W-:Y:S02]  /*0970*/  SHF.L.U32 R12, R49, 0x2, RZ ;  /* 0x00000002310c7819 */ /* 0x000fe400000006ff */
[----:B------:R-:W-:Y:S01]  /*0980*/  CS2R R16, SRZ ;  /* 0x0000000000107805 */ /* 0x000fe2000001ff00 */
[----:B------:R-:W-:Y:S01]  /*0990*/  HFMA2 R85, -RZ, RZ, 0, 0 ;  /* 0x00000000ff557431 */ /* 0x000fe200000001ff */
[----:B------:R-:W-:Y:S02]  /*09a0*/  CS2R R86, SRZ ;  /* 0x0000000000567805 */ /* 0x000fe4000001ff00 */
[----:B------:R-:W-:Y:S02]  /*09b0*/  IADD3 R14, P2, PT, R12, R32, RZ ;  /* 0x000000200c0e7210 */ /* 0x000fe40007f5e0ff */
[----:B------:R-:W-:-:S02]  /*09c0*/  CS2R R18, SRZ ;  /* 0x0000000000127805 */ /* 0x000fc4000001ff00 */
[----:B------:R-:W-:Y:S02]  /*09d0*/  IADD3 R12, P1, PT, R12, R33, RZ ;  /* 0x000000210c0c7210 */ /* 0x000fe40007f3e0ff */
[----:B------:R-:W-:Y:S02]  /*09e0*/  CS2R R20, SRZ ;  /* 0x0000000000147805 */ /* 0x000fe4000001ff00 */
[----:B------:R-:W-:Y:S01]  /*09f0*/  MOV R80, RZ ;  /* 0x000000ff00507202 */ /* 0x000fe20000000f00 */
[----:B------:R-:W-:Y:S01]  /*0a00*/  IMAD.X R15, RZ, RZ, R50, P2 ;  /* 0x000000ffff0f7224 */ /* 0x000fe200010e0632 */
[----:B------:R-:W-:Y:S02]  /*0a10*/  IADD3.X R13, PT, PT, RZ, R51, RZ, P1, !PT ;  /* 0x00000033ff0d7210 */ /* 0x000fe40000ffe4ff */
[----:B------:R-:W-:Y:S02]  /*0a20*/  CS2R R88, SRZ ;  /* 0x0000000000587805 */ /* 0x000fe4000001ff00 */
[----:B------:R-:W-:-:S02]  /*0a30*/  CS2R R90, SRZ ;  /* 0x00000000005a7805 */ /* 0x000fc4000001ff00 */
[----:B------:R-:W-:Y:S02]  /*0a40*/  CS2R R92, SRZ ;  /* 0x00000000005c7805 */ /* 0x000fe4000001ff00 */
[----:B0-----:R-:W-:-:S04]  /*0a50*/  IADD3 R71, PT, PT, -R70, UR4, RZ ;  /* 0x0000000446477c10 */ /* 0x001fc8000fffe1ff */
[-C--:B------:R-:W-:Y:S01]  /*0a60*/  ISETP.GE.AND P0, PT, R49, R71.reuse, PT ;  /* 0x000000473100720c */ /* 0x080fe20003f06270 */
[----:B------:R-:W-:Y:S01]  /*0a70*/  BAR.SYNC.DEFER_BLOCKING 0x0 ;  /* 0x0000000000007b1d */ /* 0x000fe20000010000 */
[-C--:B------:R-:W-:Y:S02]  /*0a80*/  ISETP.GE.AND P1, PT, R52, R71.reuse, PT ;  /* 0x000000473400720c */ /* 0x080fe40003f26270 */
[----:B------:R-:W-:Y:S02]  /*0a90*/  P2R R100, PR, RZ, 0x1 ;  /* 0x00000001ff647803 */ /* 0x000fe40000000000 */
[-C--:B------:R-:W-:Y:S02]  /*0aa0*/  ISETP.GE.AND P2, PT, R53, R71.reuse, PT ;  /* 0x000000473500720c */ /* 0x080fe40003f46270 */
[-C--:B------:R-:W-:Y:S02]  /*0ab0*/  ISETP.GE.AND P6, PT, R54, R71.reuse, PT ;  /* 0x000000473600720c */ /* 0x080fe40003fc6270 */
[----:B------:R-:W-:-:S02]  /*0ac0*/  ISETP.GE.AND P5, PT, R55, R71, PT ;  /* 0x000000473700720c */ /* 0x000fc40003fa6270 */
[-C--:B------:R-:W-:Y:S02]  /*0ad0*/  ISETP.GE.AND P4, PT, R56, R71.reuse, PT ;  /* 0x000000473800720c */ /* 0x080fe40003f86270 */
        /* <DEDUP_REMOVED lines=13> */
[----:B------:R-:W4:Y:S01]  /*0bb0*/  @!P0 LDG.E R86, desc[UR16][R14.64+0x400] ;  /* 0x000400100e568981 */ /* 0x000f22000c1e1900 */
[-C--:B------:R-:W-:Y:S02]  /*0bc0*/  ISETP.GE.AND P0, PT, R60, R71.reuse, PT ;  /* 0x000000473c00720c */ /* 0x080fe40003f06270 */
[-C--:B------:R-:W-:Y:S01]  /*0bd0*/  ISETP.GE.AND P3, PT, R63, R71.reuse, PT ;  /* 0x000000473f00720c */ /* 0x080fe20003f66270 */
[----:B------:R-:W4:Y:S01]  /*0be0*/  @!P1 LDG.E R88, desc[UR16][R14.64+0x500] ;  /* 0x000500100e589981 */ /* 0x000f22000c1e1900 */
[----:B------:R-:W-:-:S02]  /*0bf0*/  ISETP.GE.AND P4, PT, R64, R71, PT ;  /* 0x000000474000720c */ /* 0x000fc40003f86270 */
        /* <DEDUP_REMOVED lines=15> */
[----:B------:R-:W-:Y:S01]  /*0cf0*/  LEA.HI.SX32 R74, R75, R72, 0x1b ;  /* 0x000000484b4a7211 */ /* 0x000fe200078fdaff */
[C---:B------:R-:W-:Y:S01]  /*0d00*/  VIADD R79, R72.reuse, 0xa0 ;  /* 0x000000a0484f7836 */ /* 0x040fe20000000000 */
[C---:B------:R-:W-:Y:S02]  /*0d10*/  IADD3 R75, PT, PT, R72.reuse, 0x60, RZ ;  /* 0x00000060484b7810 */ /* 0x040fe40007ffe0ff */
[----:B------:R-:W-:Y:S02]  /*0d20*/  IADD3 R77, PT, PT, R72, 0x80, RZ ;  /* 0x00000080484d7810 */ /* 0x000fe40007ffe0ff */
[----:B------:R-:W-:-:S02]  /*0d30*/  LEA R73, R73, UR4, 0x2 ;  /* 0x0000000449497c11 */ /* 0x000fc4000f8e10ff */
[----:B------:R-:W-:Y:S02]  /*0d40*/  LEA R74, R74, UR4, 0x2 ;  /* 0x000000044a4a7c11 */ /* 0x000fe4000f8e10ff */
[----:B------:R-:W-:Y:S02]  /*0d50*/  IADD3 R81, PT, PT, R72, 0xc0, RZ ;  /* 0x000000c048517810 */ /* 0x000fe40007ffe0ff */
        /* <DEDUP_REMOVED lines=8> */
[----:B------:R-:W-:Y:S02]  /*0de0*/  IADD3 R15, PT, PT, R72, 0xe0, RZ ;  /* 0x000000e0480f7810 */ /* 0x000fe40007ffe0ff */
[----:B------:R-:W-:Y:S01]  /*0df0*/  LEA R78, R78, UR4, 0x2 ;  /* 0x000000044e4e7c11 */ /* 0x000fe2000f8e10ff */
[----:B------:R-:W-:Y:S01]  /*0e00*/  VIADD R95, R72, 0x160 ;  /* 0x00000160485f7836 */ /* 0x000fe20000000000 */
[----:B------:R-:W-:-:S02]  /*0e10*/  LEA R79, R79, UR4, 0x2 ;  /* 0x000000044f4f7c11 */ /* 0x000fc4000f8e10ff */
[C---:B------:R-:W-:Y:S02]  /*0e20*/  IADD3 R81, PT, PT, R72.reuse, 0x120, RZ ;  /* 0x0000012048517810 */ /* 0x040fe40007ffe0ff */
[----:B------:R-:W-:Y:S02]  /*0e30*/  IADD3 R83, PT, PT, R72, 0x140, RZ ;  /* 0x0000014048537810 */ /* 0x000fe40007ffe0ff */
[-C--:B------:R-:W-:Y:S02]  /*0e40*/  LEA.HI.SX32 R15, R15, R72.reuse, 0x1b ;  /* 0x000000480f0f7211 */ /* 0x080fe400078fdaff */
[-C--:B------:R-:W-:Y:S02]  /*0e50*/  LEA.HI.SX32 R82, R81, R72.reuse, 0x1b ;  /* 0x0000004851527211 */ /* 0x080fe400078fdaff */
[-C--:B------:R-:W-:Y:S02]  /*0e60*/  LEA.HI.SX32 R83, R83, R72.reuse, 0x1b ;  /* 0x0000004853537211 */ /* 0x080fe400078fdaff */
[----:B------:R-:W-:-:S02]  /*0e70*/  LEA.HI.SX32 R84, R95, R72, 0x1b ;  /* 0x000000485f547211 */ /* 0x000fc400078fdaff */
[----:B------:R-:W-:Y:S02]  /*0e80*/  LEA R82, R82, UR4, 0x2 ;  /* 0x0000000452527c11 */ /* 0x000fe4000f8e10ff */
[----:B------:R-:W-:Y:S02]  /*0e90*/  LEA R83, R83, UR4, 0x2 ;  /* 0x0000000453537c11 */ /* 0x000fe4000f8e10ff */
[----:B------:R-:W-:Y:S02]  /*0ea0*/  LEA R84, R84, UR4, 0x2 ;  /* 0x0000000454547c11 */ /* 0x000fe4000f8e10ff */
[----:B------:R-:W-:Y:S02]  /*0eb0*/  SHF.L.U32 R14, R72, 0x4, RZ ;  /* 0x00000004480e7819 */ /* 0x000fe400000006ff */
[----:B------:R-:W-:Y:S02]  /*0ec0*/  P2R R96, PR, RZ, 0x2 ;  /* 0x00000002ff607803 */ /* 0x000fe40000000000 */
[----:B------:R-:W-:-:S02]  /*0ed0*/  ISETP.GE.AND P1, PT, R52, R71, PT ;  /* 0x000000473400720c */ /* 0x000fc40003f26270 */
[----:B------:R-:W-:Y:S02]  /*0ee0*/  CS2R R94, SRZ ;  /* 0x00000000005e7805 */ /* 0x000fe4000001ff00 */
[----:B------:R-:W-:Y:S02]  /*0ef0*/  P2R R98, PR, RZ, 0x1 ;  /* 0x00000001ff627803 */ /* 0x000fe40000000000 */
[----:B------:R-:W-:Y:S01]  /*0f00*/  ISETP.GE.AND P0, PT, R53, R71, PT ;  /* 0x000000473500720c */ /* 0x000fe20003f06270 */
[----:B------:R-:W-:Y:S02]  /*0f10*/  IMAD.MOV.U32 R115, RZ, RZ, RZ ;  /* 0x000000ffff737224 */ /* 0x000fe400078e00ff */
[----:B------:R-:W-:Y:S01]  /*0f20*/  HFMA2 R117, -RZ, RZ, 0, 0 ;  /* 0x00000000ff757431 */ /* 0x000fe200000001ff */
[----:B--2---:R-:W-:Y:S04]  /*0f30*/  STS [R73], R16 ;  /* 0x0000001049007388 */ /* 0x004fe80000000800 */
[----:B---3--:R0:W-:Y:S04]  /*0f40*/  STS [R74+0x80], R17 ;  /* 0x000080114a007388 */ /* 0x0081e80000000800 */
[----:B----4-:R-:W-:Y:S01]  /*0f50*/  STS [R75+0x100], R18 ;  /* 0x000100124b007388 */ /* 0x010fe20000000800 */
[----:B0-----:R-:W-:-:S03]  /*0f60*/  VIADD R17, R72, 0x100 ;  /* 0x0000010048117836 */ /* 0x001fc60000000000 */
[----:B------:R0:W-:Y:S02]  /*0f70*/  STS [R76+0x180], R19 ;  /* 0x000180134c007388 */ /* 0x0001e40000000800 */
[----:B------:R-:W-:Y:S02]  /*0f80*/  LEA.HI.SX32 R17, R17, R72, 0x1b ;  /* 0x0000004811117211 */ /* 0x000fe400078fdaff */
[----:B------:R-:W-:Y:S04]  /*0f90*/  STS [R77+0x200], R20 ;  /* 0x000200144d007388 */ /* 0x000fe80000000800 */
[----:B------:R1:W-:Y:S01]  /*0fa0*/  STS [R78+0x280], R21 ;  /* 0x000280154e007388 */ /* 0x0003e20000000800 */
[----:B------:R-:W-:-:S03]  /*0fb0*/  LEA R81, R17, UR4, 0x2 ;  /* 0x0000000411517c11 */ /* 0x000fc6000f8e10ff */
[----:B------:R2:W-:Y:S01]  /*0fc0*/  STS [R79+0x300], R80 ;  /* 0x000300504f007388 */ /* 0x0005e20000000800 */
[C---:B------:R-:W-:Y:S01]  /*0fd0*/  IADD3 R17, PT, PT, R72.reuse, 0x1a0, RZ ;  /* 0x000001a048117810 */ /* 0x040fe20007ffe0ff */
[C---:B0-----:R-:W-:Y:S01]  /*0fe0*/  VIADD R19, R72.reuse, 0x1c0 ;  /* 0x000001c048137836 */ /* 0x041fe20000000000 */
[C---:B-1----:R-:W-:Y:S02]  /*0ff0*/  IADD3 R21, PT, PT, R72.reuse, 0x1e0, RZ ;  /* 0x000001e048157810 */ /* 0x042fe40007ffe0ff */
[----:B--2---:R-:W-:Y:S02]  /*1000*/  LEA R80, R15, UR4, 0x2 ;  /* 0x000000040f507c11 */ /* 0x004fe4000f8e10ff */
[----:B------:R-:W-:Y:S02]  /*1010*/  IADD3 R15, PT, PT, R72, 0x180, RZ ;  /* 0x00000180480f7810 */ /* 0x000fe40007ffe0ff */
[-C--:B------:R-:W-:Y:S01]  /*1020*/  LEA.HI.SX32 R17, R17, R72.reuse, 0x1b ;  /* 0x0000004811117211 */ /* 0x080fe200078fdaff */
[----:B------:R0:W-:Y:S01]  /*1030*/  STS [R80+0x380], R85 ;  /* 0x0003805550007388 */ /* 0x0001e20000000800 */
[----:B------:R-:W-:-:S02]  /*1040*/  LEA.HI.SX32 R15, R15, R72, 0x1b ;  /* 0x000000480f0f7211 */ /* 0x000fc400078fdaff */
[-C--:B------:R-:W-:Y:S01]  /*1050*/  LEA.HI.SX32 R19, R19, R72.reuse, 0x1b ;  /* 0x0000004813137211 */ /* 0x080fe200078fdaff */
[----:B------:R1:W-:Y:S01]  /*1060*/  STS [R81+0x400], R86 ;  /* 0x0004005651007388 */ /* 0x0003e20000000800 */
[----:B------:R-:W-:-:S03]  /*1070*/  LEA.HI.SX32 R21, R21, R72, 0x1b ;  /* 0x0000004815157211 */ /* 0x000fc600078fdaff */
[----:B------:R2:W-:Y:S01]  /*1080*/  STS [R82+0x480], R87 ;  /* 0x0004805752007388 */ /* 0x0005e20000000800 */
[----:B0-----:R-:W-:-:S03]  /*1090*/  LEA R85, R15, UR4, 0x2 ;  /* 0x000000040f557c11 */ /* 0x001fc6000f8e10ff */
[----:B------:R0:W-:Y:S01]  /*10a0*/  STS [R83+0x500], R88 ;  /* 0x0005005853007388 */ /* 0x0001e20000000800 */
[----:B-1----:R-:W-:-:S03]  /*10b0*/  LEA R86, R17, UR4, 0x2 ;  /* 0x0000000411567c11 */ /* 0x002fc6000f8e10ff */
[----:B------:R1:W-:Y:S01]  /*10c0*/  STS [R84+0x580], R89 ;  /* 0x0005805954007388 */ /* 0x0003e20000000800 */
[----:B--2---:R-:W-:-:S03]  /*10d0*/  LEA R87, R19, UR4, 0x2 ;  /* 0x0000000413577c11 */ /* 0x004fc6000f8e10ff */
[----:B------:R-:W-:Y:S01]  /*10e0*/  STS [R85+0x600], R90 ;  /* 0x0006005a55007388 */ /* 0x000fe20000000800 */
[----:B0-----:R-:W-:Y:S02]  /*10f0*/  LEA R88, R21, UR4, 0x2 ;  /* 0x0000000415587c11 */ /* 0x001fe4000f8e10ff */
[----:B-1----:R-:W-:Y:S01]  /*1100*/  LEA.HI.SX32 R89, R14, R14, 0x1b ;  /* 0x0000000e0e597211 */ /* 0x002fe200078fdaff */
[----:B------:R0:W-:Y:S03]  /*1110*/  STS [R86+0x680], R91 ;  /* 0x0006805b56007388 */ /* 0x0001e60000000800 */
        /* <DEDUP_REMOVED lines=22> */
[----:B-1----:R-:W-:-:S03]  /*1280*/  CS2R R92, SRZ ;  /* 0x00000000005c7805 */ /* 0x002fc6000001ff00 */
[----:B------:R-:W2:Y:S01]  /*1290*/  @!P1 LDG.E R95, desc[UR16][R12.64+0x80] ;  /* 0x000080100c5f9981 */ /* 0x000ea2000c1e1900 */
[----:B------:R-:W-:-:S03]  /*12a0*/  ISETP.GE.AND P1, PT, R54, R71, PT ;  /* 0x000000473600720c */ /* 0x000fc60003f26270 */
[----:B------:R-:W3:Y:S01]  /*12b0*/  @!P0 LDG.E R90, desc[UR16][R12.64+0x100] ;  /* 0x000100100c5a8981 */ /* 0x000ee2000c1e1900 */
        /* <DEDUP_REMOVED lines=10> */
[----:B------:R-:W-:Y:S02]  /*1360*/  ISETP.NE.AND P1, PT, R96, RZ, PT ;  /* 0x000000ff6000720c */ /* 0x000fe40003f25270 */
[----:B------:R-:W-:-:S06]  /*1370*/  MOV R96, RZ ;  /* 0x000000ff00607202 */ /* 0x000fcc0000000f00 */
[----:B------:R-:W4:Y:S01]  /*1380*/  @!P0 LDG.E R96, desc[UR16][R12.64+0x400] ;  /* 0x000400100c608981 */ /* 0x000f22000c1e1900 */
[----:B------:R-:W-:Y:S01]  /*1390*/  ISETP.NE.AND P0, PT, R98, RZ, PT ;  /* 0x000000ff6200720c */ /* 0x000fe20003f05270 */
[----:B------:R-:W-:-:S12]  /*13a0*/  IMAD.MOV.U32 R20, RZ, RZ, RZ ;  /* 0x000000ffff147224 */ /* 0x000fd800078e00ff */
[----:B------:R-:W4:Y:S01]  /*13b0*/  @!P0 LDG.E R117, desc[UR16][R12.64+0x480] ;  /* 0x000480100c758981 */ /* 0x000f22000c1e1900 */
[----:B------:R-:W-:Y:S01]  /*13c0*/  ISETP.NE.AND P0, PT, R100, RZ, PT ;  /* 0x000000ff6400720c */ /* 0x000fe20003f05270 */
[----:B------:R-:W-:Y:S01]  /*13d0*/  HFMA2 R119, -RZ, RZ, 0, 0 ;  /* 0x00000000ff777431 */ /* 0x000fe200000001ff */
[----:B------:R-:W-:Y:S01]  /*13e0*/  MOV R98, RZ ;  /* 0x000000ff00627202 */ /* 0x000fe20000000f00 */
[----:B------:R-:W-:Y:S01]  /*13f0*/  IMAD.MOV.U32 R100, RZ, RZ, RZ ;  /* 0x000000ffff647224 */ /* 0x000fe200078e00ff */
[----:B------:R-:W-:Y:S01]  /*1400*/  MOV R121, RZ ;  /* 0x000000ff00797202 */ /* 0x000fe20000000f00 */
[----:B------:R-:W-:Y:S02]  /*1410*/  HFMA2 R102, -RZ, RZ, 0, 0 ;  /* 0x00000000ff667431 */ /* 0x000fe400000001ff */
[----:B------:R-:W-:Y:S01]  /*1420*/  IMAD.MOV.U32 R123, RZ, RZ, RZ ;  /* 0x000000ffff7b7224 */ /* 0x000fe200078e00ff */
[----:B------:R-:W4:Y:S04]  /*1430*/  @!P2 LDG.E R119, desc[UR16][R12.64+0x580] ;  /* 0x000580100c77a981 */ /* 0x000f28000c1e1900 */
[----:B------:R-:W4:Y:S04]  /*1440*/  @!P1 LDG.E R98, desc[UR16][R12.64+0x500] ;  /* 0x000500100c629981 */ /* 0x000f28000c1e1900 */
[----:B------:R-:W2:Y:S04]  /*1450*/  @!P0 LDG.E R20, desc[UR16][R12.64] ;  /* 0x000000100c148981 */ /* 0x000ea8000c1e1900 */
[----:B------:R-:W4:Y:S04]  /*1460*/  @!P3 LDG.E R100, desc[UR16][R12.64+0x600] ;  /* 0x000600100c64b981 */ /* 0x000f28000c1e1900 */
[----:B------:R-:W4:Y:S04]  /*1470*/  @!P4 LDG.E R121, desc[UR16][R12.64+0x680] ;  /* 0x000680100c79c981 */ /* 0x000f28000c1e1900 */
[----:B------:R-:W4:Y:S04]  /*1480*/  @!P5 LDG.E R102, desc[UR16][R12.64+0x700] ;  /* 0x000700100c66d981 */ /* 0x000f28000c1e1900 */
[----:B------:R0:W4:Y:S02]  /*1490*/  @!P6 LDG.E R123, desc[UR16][R12.64+0x780] ;  /* 0x000780100c7be981 */ /* 0x000124000c1e1900 */
[----:B0-----:R-:W0:Y:S01]  /*14a0*/  LDC R12, c[0x0][0x38c] ;  /* 0x0000e300ff0c7b82 */ /* 0x001e220000000800 */
[----:B------:R-:W-:Y:S01]  /*14b0*/  BSSY.RECONVERGENT B0, `(.L_x_3836) ;  /* 0x000004d000007945 */ /* 0x000fe20003800200 */
[----:B--2---:R-:W-:Y:S04]  /*14c0*/  STS [R73], R20 ;  /* 0x0000001449007388 */ /* 0x004fe80000000800 */
[----:B------:R-:W-:Y:S04]  /*14d0*/  STS [R74+0x80], R95 ;  /* 0x0000805f4a007388 */ /* 0x000fe80000000800 */
        /* <DEDUP_REMOVED lines=74> */
.L_x_3837:
[----:B------:R-:W-:Y:S05]  /*1980*/  BSYNC.RECONVERGENT B0 ;  /* 0x0000000000007941 */ /* 0x000fea0003800200 */
.L_x_3836:
        /* <DEDUP_REMOVED lines=36> */
.L_x_3839:
[----:B------:R-:W-:Y:S05]  /*1bd0*/  BSYNC.RECONVERGENT B0 ;  /* 0x0000000000007941 */ /* 0x000fea0003800200 */
.L_x_3838:
        /* <DEDUP_REMOVED lines=34> */
.L_x_3841:
[----:B------:R-:W-:Y:S05]  /*1e00*/  BSYNC.RECONVERGENT B0 ;  /* 0x0000000000007941 */ /* 0x000fea0003800200 */
.L_x_3840:
        /* <DEDUP_REMOVED lines=36> */
.L_x_3843:
[----:B------:R-:W-:Y:S05]  /*2050*/  BSYNC.RECONVERGENT B0 ;  /* 0x0000000000007941 */ /* 0x000fea0003800200 */
.L_x_3842:
        /* <DEDUP_REMOVED lines=34> */
.L_x_3845:
[----:B------:R-:W-:Y:S05]  /*2280*/  BSYNC.RECONVERGENT B0 ;  /* 0x0000000000007941 */ /* 0x000fea0003800200 */
.L_x_3844:
        /* <DEDUP_REMOVED lines=36> */
.L_x_3847:
[----:B------:R-:W-:Y:S05]  /*24d0*/  BSYNC.RECONVERGENT B0 ;  /* 0x0000000000007941 */ /* 0x000fea0003800200 */
.L_x_3846:
        /* <DEDUP_REMOVED lines=34> */
.L_x_3849:
[----:B------:R-:W-:Y:S05]  /*2700*/  BSYNC.RECONVERGENT B0 ;  /* 0x0000000000007941 */ /* 0x000fea0003800200 */
.L_x_3848:
        /* <DEDUP_REMOVED lines=36> */
.L_x_3851:
[----:B------:R-:W-:Y:S05]  /*2950*/  BSYNC.RECONVERGENT B0 ;  /* 0x0000000000007941 */ /* 0x000fea0003800200 */
.L_x_3850:
        /* <DEDUP_REMOVED lines=34> */
.L_x_3853:
[----:B------:R-:W-:Y:S05]  /*2b80*/  BSYNC.RECONVERGENT B0 ;  /* 0x0000000000007941 */ /* 0x000fea0003800200 */
.L_x_3852:
        /* <DEDUP_REMOVED lines=36> */
.L_x_3855:
[----:B------:R-:W-:Y:S05]  /*2dd0*/  BSYNC.RECONVERGENT B0 ;  /* 0x0000000000007941 */ /* 0x000fea0003800200 */
.L_x_3854:
        /* <DEDUP_REMOVED lines=34> */
.L_x_3857:
[----:B------:R-:W-:Y:S05]  /*3000*/  BSYNC.RECONVERGENT B0 ;  /* 0x0000000000007941 */ /* 0x000fea0003800200 */
.L_x_3856:
        /* <DEDUP_REMOVED lines=38> */
.L_x_3859:
[----:B------:R-:W-:Y:S05]  /*3270*/  BSYNC.RECONVERGENT B0 ;  /* 0x0000000000007941 */ /* 0x000fea0003800200 */
.L_x_3858:
        /* <DEDUP_REMOVED lines=32> */
.L_x_3861:
[----:B------:R-:W-:Y:S05]  /*3480*/  BSYNC.RECONVERGENT B0 ;  /* 0x0000000000007941 */ /* 0x000fea0003800200 */
.L_x_3860:
        /* <DEDUP_REMOVED lines=32> */
.L_x_3863:
[----:B------:R-:W-:Y:S05]  /*3690*/  BSYNC.RECONVERGENT B0 ;  /* 0x0000000000007941 */ /* 0x000fea0003800200 */
.L_x_3862:
        /* <DEDUP_REMOVED lines=32> */
.L_x_3865:
[----:B------:R-:W-:Y:S05]  /*38a0*/  BSYNC.RECONVERGENT B0 ;  /* 0x0000000000007941 */ /* 0x000fea0003800200 */
.L_x_3864:
        /* <DEDUP_REMOVED lines=32> */
.L_x_3867:
[----:B------:R-:W-:Y:S05]  /*3ab0*/  BSYNC.RECONVERGENT B0 ;  /* 0x0000000000007941 */ /* 0x000fea0003800200 */
.L_x_3866:
        /* <DEDUP_REMOVED lines=19> */
[----:B------:R-:W-:Y:S01]  /*3bf0*/  IMAD R115, R29, R12, RZ ;  /* 0x0000000c1d737224 */ /* 0x000fe200078e02ff */
[----:B------:R-:W-:Y:S01]  /*3c00*/  IADD3 R152, P1, PT, R68, R67, RZ ;  /* 0x0000004344987210 */ /* 0x000fe20007f3e0ff */
        /* <DEDUP_REMOVED lines=22> */
[----:B------:R-:W-:Y:S01]  /*3d70*/  IADD3.X R177, PT, PT, R3, R69, RZ, P1, !PT ;  /* 0x0000004503b17210 */ /* 0x000fe20000ffe4ff */
[----:B------:R-:W-:-:S10]  /*3d80*/  UMOV UR6, UR7 ;  /* 0x0000000700067c82 */ /* 0x000fd40008000000 */
.L_x_3871:
[-C--:B------:R-:W-:Y:S01]  /*3d90*/  ISETP.GE.AND P4, PT, R52, R71.reuse, PT ;  /* 0x000000473400720c */ /* 0x080fe20003f86270 */
[----:B0-----:R-:W-:Y:S01]  /*3da0*/  IMAD.MOV.U32 R15, RZ, RZ, R150 ;  /* 0x000000ffff0f7224 */ /* 0x001fe200078e0096 */
[----:B------:R-:W-:Y:S02]  /*3db0*/  ISETP.GE.AND P3, PT, R53, R71, PT ;  /* 0x000000473500720c */ /* 0x000fe40003f66270 */
[----:B------:R-:W-:Y:S02]  /*3dc0*/  MOV R14, R133 ;  /* 0x00000085000e7202 */ /* 0x000fe40000000f00 */
[-C--:B------:R-:W-:Y:S02]  /*3dd0*/  ISETP.GE.AND P2, PT, R54, R71.reuse, PT ;  /* 0x000000473600720c */ /* 0x080fe40003f46270 */
[----:B------:R-:W-:Y:S02]  /*3de0*/  CS2R R16, SRZ ;  /* 0x0000000000107805 */ /* 0x000fe4000001ff00 */
[----:B------:R-:W-:Y:S01]  /*3df0*/  CS2R R18, SRZ ;  /* 0x0000000000127805 */ /* 0x000fe2000001ff00 */
[----:B------:R1:W2:Y:S01]  /*3e00*/  LDG.E R161, desc[UR16][R14.64] ;  /* 0x000000100ea17981 */ /* 0x0002a2000c1e1900 */
[----:B------:R-:W-:-:S02]  /*3e10*/  ISETP.GE.AND P1, PT, R55, R71, PT ;  /* 0x000000473700720c */ /* 0x000fc40003f26270 */
[-C--:B------:R-:W-:Y:S02]  /*3e20*/  ISETP.GE.AND P6, PT, R56, R71.reuse, PT ;  /* 0x000000473800720c */ /* 0x080fe40003fc6270 */
[----:B------:R-:W-:Y:S02]  /*3e30*/  ISETP.GE.AND P5, PT, R57, R71, PT ;  /* 0x000000473900720c */ /* 0x000fe40003fa6270 */
[----:B-1----:R-:W-:Y:S02]  /*3e40*/  MOV R14, R152 ;  /* 0x00000098000e7202 */ /* 0x002fe40000000f00 */
[----:B------:R-:W-:-:S05]  /*3e50*/  MOV R15, R177 ;  /* 0x000000b1000f7202 */ /* 0x000fca0000000f00 */
[----:B------:R-:W3:Y:S01]  /*3e60*/  @!P4 LDG.E R17, desc[UR16][R14.64+-0x380] ;  /* 0xfffc80100e11c981 */ /* 0x000ee2000c1e1900 */
[----:B------:R-:W-:-:S03]  /*3e70*/  ISETP.GE.AND P4, PT, R58, R71, PT ;  /* 0x000000473a00720c */ /* 0x000fc60003f86270 */
[----:B------:R-:W4:Y:S01]  /*3e80*/  @!P3 LDG.E R18, desc[UR16][R14.64+-0x300] ;  /* 0xfffd00100e12b981 */ /* 0x000f22000c1e1900 */
[-C--:B------:R-:W-:Y:S02]  /*3e90*/  ISETP.GE.AND P3, PT, R59, R71.reuse, PT ;  /* 0x000000473b00720c */ /* 0x080fe40003f66270 */
[----:B------:R-:W-:Y:S01]  /*3ea0*/  CS2R R20, SRZ ;  /* 0x0000000000147805 */ /* 0x000fe2000001ff00 */
[----:B------:R-:W5:Y:S01]  /*3eb0*/  @!P2 LDG.E R19, desc[UR16][R14.64+-0x280] ;  /* 0xfffd80100e13a981 */ /* 0x000f62000c1e1900 */
[-C--:B------:R-:W-:Y:S01]  /*3ec0*/  ISETP.GE.AND P2, PT, R60, R71.reuse, PT ;  /* 0x000000473c00720c */ /* 0x080fe20003f46270 */
[----:B------:R-:W-:Y:S02]  /*3ed0*/  IMAD.MOV.U32 R152, RZ, RZ, RZ ;  /* 0x000000ffff987224 */ /* 0x000fe400078e00ff */
[----:B------:R-:W-:Y:S01]  /*3ee0*/  HFMA2 R135, -RZ, RZ, 0, 0 ;  /* 0x00000000ff877431 */ /* 0x000fe200000001ff */
[----:B------:R-:W-:Y:S01]  /*3ef0*/  MOV R154, RZ ;  /* 0x000000ff009a7202 */ /* 0x000fe20000000f00 */
[----:B------:R-:W-:Y:S01]  /*3f00*/  IMAD.MOV.U32 R137, RZ, RZ, RZ ;  /* 0x000000ffff897224 */ /* 0x000fe200078e00ff */
        /* <DEDUP_REMOVED lines=8> */
[----:B------:R-:W3:Y:S04]  /*3f90*/  @!P0 LDG.E R16, desc[UR16][R14.64+-0x400] ;  /* 0xfffc00100e108981 */ /* 0x000ee8000c1e1900 */
[----:B------:R-:W5:Y:S01]  /*3fa0*/  @!P3 LDG.E R154, desc[UR16][R14.64] ;  /* 0x000000100e9ab981 */ /* 0x000f62000c1e1900 */
[----:B------:R-:W-:-:S03]  /*3fb0*/  ISETP.GE.AND P3, PT, R65, R71, PT ;  /* 0x000000474100720c */ /* 0x000fc60003f66270 */
[----:B------:R-:W5:Y:S01]  /*3fc0*/  @!P2 LDG.E R137, desc[UR16][R14.64+0x80] ;  /* 0x000080100e89a981 */ /* 0x000f62000c1e1900 */
[-C--:B------:R-:W-:Y:S01]  /*3fd0*/  ISETP.GE.AND P2, PT, R66, R71.reuse, PT ;  /* 0x000000474200720c */ /* 0x080fe20003f46270 */
[----:B------:R-:W-:Y:S01]  /*3fe0*/  HFMA2 R156, -RZ, RZ, 0, 0 ;  /* 0x00000000ff9c7431 */ /* 0x000fe200000001ff */
[----:B------:R-:W-:Y:S01]  /*3ff0*/  MOV R139, RZ ;  /* 0x000000ff008b7202 */ /* 0x000fe20000000f00 */
[----:B------:R-:W-:Y:S02]  /*4000*/  IMAD.MOV.U32 R158, RZ, RZ, RZ ;  /* 0x000000ffff9e7224 */ /* 0x000fe400078e00ff */
[----:B------:R-:W-:Y:S01]  /*4010*/  HFMA2 R141, -RZ, RZ, 0, 0 ;  /* 0x00000000ff8d7431 */ /* 0x000fe200000001ff */
[----:B------:R-:W-:Y:S01]  /*4020*/  MOV R160, RZ ;  /* 0x000000ff00a07202 */ /* 0x000fe20000000f00 */
[----:B------:R-:W-:Y:S01]  /*4030*/  IMAD.MOV.U32 R143, RZ, RZ, RZ ;  /* 0x000000ffff8f7224 */ /* 0x000fe200078e00ff */
[----:B------:R-:W5:Y:S04]  /*4040*/  @!P1 LDG.E R156, desc[UR16][R14.64+0x100] ;  /* 0x000100100e9c9981 */ /* 0x000f68000c1e1900 */
[----:B------:R-:W5:Y:S04]  /*4050*/  @!P6 LDG.E R139, desc[UR16][R14.64+0x180] ;  /* 0x000180100e8be981 */ /* 0x000f68000c1e1900 */
[----:B------:R-:W5:Y:S04]  /*4060*/  @!P5 LDG.E R158, desc[UR16][R14.64+0x200] ;  /* 0x000200100e9ed981 */ /* 0x000f68000c1e1900 */
[----:B------:R-:W5:Y:S04]  /*4070*/  @!P4 LDG.E R141, desc[UR16][R14.64+0x280] ;  /* 0x000280100e8dc981 */ /* 0x000f68000c1e1900 */
[----:B------:R-:W5:Y:S04]  /*4080*/  @!P3 LDG.E R160, desc[UR16][R14.64+0x300] ;  /* 0x000300100ea0b981 */ /* 0x000f68000c1e1900 */
[----:B------:R-:W5:Y:S01]  /*4090*/  @!P2 LDG.E R143, desc[UR16][R14.64+0x380] ;  /* 0x000380100e8fa981 */ /* 0x000f62000c1e1900 */
[----:B------:R-:W-:-:S02]  /*40a0*/  ISETP.GE.U32.AND P5, PT, R31, R71, PT ;  /* 0x000000471f00720c */ /* 0x000fc40003fa6070 */
[-C--:B------:R-:W-:Y:S02]  /*40b0*/  ISETP.GE.U32.AND P4, PT, R34, R71.reuse, PT ;  /* 0x000000472200720c */ /* 0x080fe40003f86070 */
[-C--:B------:R-:W-:Y:S02]  /*40c0*/  ISETP.GE.U32.AND P3, PT, R35, R71.reuse, PT ;  /* 0x000000472300720c */ /* 0x080fe40003f66070 */
[-C--:B------:R-:W-:Y:S02]  /*40d0*/  ISETP.GE.U32.AND P6, PT, R38, R71.reuse, PT ;  /* 0x000000472600720c */ /* 0x080fe40003fc6070 */
[-C--:B------:R-:W-:Y:S02]  /*40e0*/  ISETP.GE.U32.AND P2, PT, R36, R71.reuse, PT ;  /* 0x000000472400720c */ /* 0x080fe40003f46070 */
[----:B------:R-:W-:-:S04]  /*40f0*/  ISETP.GE.U32.AND P1, PT, R37, R71, PT ;  /* 0x000000472500720c */ /* 0x000fc80003f26070 */
[----:B------:R-:W-:Y:S02]  /*4100*/  FSEL R145, R109, RZ, !P1 ;  /* 0x000000ff6d917208 */ /* 0x000fe40004800000 */
[----:B------:R-:W-:Y:S01]  /*4110*/  FSEL R147, R121, RZ, !P6 ;  /* 0x000000ff79937208 */ /* 0x000fe20007000000 */
[----:B--2---:R-:W-:Y:S01]  /*4120*/  FMUL.FTZ R161, R161, 1.4426950216293334961 ;  /* 0x3fb8aa3ba1a17820 */ /* 0x004fe20000410000 */
[----:B---3--:R1:W-:Y:S04]  /*4130*/  STS [R73], R16 ;  /* 0x0000001049007388 */ /* 0x0083e80000000800 */
[----:B------:R2:W-:Y:S04]  /*4140*/  STS [R74+0x80], R17 ;  /* 0x000080114a007388 */ /* 0x0005e80000000800 */
[----:B----4-:R3:W-:Y:S01]  /*4150*/  STS [R75+0x100], R18 ;  /* 0x000100124b007388 */ /* 0x0107e20000000800 */
[----:B-1----:R-:W-:-:S03]  /*4160*/  MOV R16, R131 ;  /* 0x0000008300107202 */ /* 0x002fc60000000f00 */
[----:B-----5:R1:W-:Y:S01]  /*4170*/  STS [R76+0x180], R19 ;  /* 0x000180134c007388 */ /* 0x0203e20000000800 */
[----:B--2---:R-:W-:-:S03]  /*4180*/  MOV R17, R148 ;  /* 0x0000009400117202 */ /* 0x004fc60000000f00 */
[----:B------:R2:W-:Y:S01]  /*4190*/  STS [R77+0x200], R20 ;  /* 0x000200144d007388 */ /* 0x0005e20000000800 */
[----:B---3--:R-:W-:-:S03]  /*41a0*/  FMUL.FTZ R18, R161, R94 ;  /* 0x0000005ea1127220 */ /* 0x008fc60000410000 */
[----:B------:R-:W-:Y:S01]  /*41b0*/  STS [R78+0x280], R21 ;  /* 0x000280154e007388 */ /* 0x000fe20000000800 */
[----:B-1----:R-:W-:-:S03]  /*41c0*/  FMUL.FTZ R19, R161, R95 ;  /* 0x0000005fa1137220 */ /* 0x002fc60000410000 */
[----:B------:R-:W-:Y:S01]  /*41d0*/  STS [R79+0x300], R152 ;  /* 0x000300984f007388 */ /* 0x000fe20000000800 */
[----:B------:R-:W1:Y:S03]  /*41e0*/  MUFU.EX2 R18, R18 ;  /* 0x0000001200127308 */ /* 0x000e660000000800 */
[----:B------:R3:W-:Y:S04]  /*41f0*/  STS [R80+0x380], R135 ;  /* 0x0003808750007388 */ /* 0x0007e80000000800 */
[----:B------:R1:W-:Y:S04]  /*4200*/  STS [R81+0x400], R154 ;  /* 0x0004009a51007388 */ /* 0x0003e80000000800 */
[----:B------:R-:W-:Y:S01]  /*4210*/  STS [R82+0x480], R137 ;  /* 0x0004808952007388 */ /* 0x000fe20000000800 */
[----:B--2---:R-:W-:-:S03]  /*4220*/  FMUL.FTZ R20, R161, R90 ;  /* 0x0000005aa1147220 */ /* 0x004fc60000410000 */
[----:B------:R-:W-:Y:S04]  /*4230*/  STS [R83+0x500], R156 ;  /* 0x0005009c53007388 */ /* 0x000fe80000000800 */
[----:B------:R-:W-:Y:S01]  /*4240*/  STS [R84+0x580], R139 ;  /* 0x0005808b54007388 */ /* 0x000fe20000000800 */
[----:B------:R-:W2:Y:S03]  /*4250*/  MUFU.EX2 R19, R19 ;  /* 0x0000001300137308 */ /* 0x000ea60000000800 */
[----:B------:R-:W-:Y:S04]  /*4260*/  STS [R85+0x600], R158 ;  /* 0x0006009e55007388 */ /* 0x000fe80000000800 */
[----:B------:R-:W-:Y:S04]  /*4270*/  STS [R86+0x680], R141 ;  /* 0x0006808d56007388 */ /* 0x000fe80000000800 */
[----:B------:R-:W-:Y:S04]  /*4280*/  STS [R87+0x700], R160 ;  /* 0x000700a057007388 */ /* 0x000fe80000000800 */
[----:B------:R4:W-:Y:S01]  /*4290*/  STS [R88+0x780], R143 ;  /* 0x0007808f58007388 */ /* 0x0009e20000000800 */
[----:B------:R-:W-:-:S03]  /*42a0*/  NOP ;  /* 0x0000000000007918 */ /* 0x000fc60000000000 */
[----:B---3--:R3:W5:Y:S01]  /*42b0*/  LDG.E R135, desc[UR16][R16.64] ;  /* 0x0000001010877981 */ /* 0x008762000c1e1900 */
[----:B------:R-:W0:Y:S01]  /*42c0*/  MUFU.EX2 R20, R20 ;  /* 0x0000001400147308 */ /* 0x000e220000000800 */
[C---:B------:R-:W-:Y:S01]  /*42d0*/  FMUL.FTZ R21, R161.reuse, R91 ;  /* 0x0000005ba1157220 */ /* 0x040fe20000410000 */
[----:B-1----:R-:W-:Y:S01]  /*42e0*/  FSEL R154, R18, 1, !P5 ;  /* 0x3f800000129a7808 */ /* 0x002fe20006800000 */
[C---:B------:R-:W-:Y:S01]  /*42f0*/  FMUL.FTZ R18, R161.reuse, R98 ;  /* 0x00000062a1127220 */ /* 0x040fe20000410000 */
[----:B----4-:R-:W-:Y:S01]  /*4300*/  FMUL.FTZ R143, R161, R92 ;  /* 0x0000005ca18f7220 */ /* 0x010fe20000410000 */
[----:B--2---:R-:W-:Y:S01]  /*4310*/  FSEL R141, R19, 1, !P4 ;  /* 0x3f800000138d7808 */ /* 0x004fe20006000000 */
[----:B------:R-:W-:Y:S01]  /*4320*/  FMUL.FTZ R19, R161, R100 ;  /* 0x00000064a1137220 */ /* 0x000fe20000410000 */
[----:B------:R-:W1:Y:S01]  /*4330*/  MUFU.EX2 R21, R21 ;  /* 0x0000001500157308 */ /* 0x000e620000000800 */
[----:B------:R-:W-:Y:S01]  /*4340*/  FSEL R137, R113, RZ, !P5 ;  /* 0x000000ff71897208 */ /* 0x000fe20006800000 */
[C---:B---3--:R-:W-:Y:S01]  /*4350*/  FMUL.FTZ R16, R161.reuse, R93 ;  /* 0x0000005da1107220 */ /* 0x048fe20000410000 */
[----:B------:R-:W-:Y:S01]  /*4360*/  FMUL.FTZ R17, R161, R96 ;  /* 0x00000060a1117220 */ /* 0x000fe20000410000 */
[----:B------:R2:W3:Y:S01]  /*4370*/  MUFU.EX2 R160, R143 ;  /* 0x0000008f00a07308 */ /* 0x0004e20000000800 */
[----:B------:R-:W-:Y:S01]  /*4380*/  FSEL R152, R117, RZ, !P4 ;  /* 0x000000ff75987208 */ /* 0x000fe20006000000 */
[----:B------:R-:W4:Y:S01]  /*4390*/  S2UR UR8, SR_CgaCtaId ;  /* 0x00000000000879c3 */ /* 0x000f220000008800 */
[----:B0-----:R-:W-:Y:S01]  /*43a0*/  FSEL R156, R20, 1, !P3 ;  /* 0x3f800000149c7808 */ /* 0x001fe20005800000 */
[----:B------:R-:W0:Y:S01]  /*43b0*/  MUFU.EX2 R16, R16 ;  /* 0x0000001000107308 */ /* 0x000e220000000800 */
[----:B------:R-:W-:Y:S01]  /*43c0*/  FMUL.FTZ R20, R161, R102 ;  /* 0x00000066a1147220 */ /* 0x000fe20000410000 */
[----:B------:R-:W-:Y:S01]  /*43d0*/  FSEL R139, R111, RZ, !P3 ;  /* 0x000000ff6f8b7208 */ /* 0x000fe20005800000 */
[----:B------:R-:W-:Y:S01]  /*43e0*/  UMOV UR4, 0x400 ;  /* 0x0000040000047882 */ /* 0x000fe20000000000 */
[----:B------:R-:W0:Y:S01]  /*43f0*/  MUFU.EX2 R18, R18 ;  /* 0x0000001200127308 */ /* 0x000e220000000800 */
[----:B------:R-:W-:Y:S01]  /*4400*/  ISETP.GE.U32.AND P4, PT, R40, R71, PT ;  /* 0x000000472800720c */ /* 0x000fe20003f86070 */
[----:B------:R-:W-:Y:S01]  /*4410*/  LDS R186, [R89+0x4] ;  /* 0x0000040059ba7984 */ /* 0x000fe20000000800 */
[----:B--2---:R-:W-:Y:S01]  /*4420*/  FSEL R143, R119, RZ, !P2 ;  /* 0x000000ff778f7208 */ /* 0x004fe20005000000 */
[----:B------:R-:W2:Y:S01]  /*4430*/  MUFU.EX2 R19, R19 ;  /* 0x0000001300137308 */ /* 0x000ea20000000800 */
[----:B-1----:R-:W-:Y:S01]  /*4440*/  FSEL R158, R21, 1, !P2 ;  /* 0x3f800000159e7808 */ /* 0x002fe20005000000 */
[----:B------:R-:W-:Y:S01]  /*4450*/  FMUL.FTZ R21, R154, R141 ;  /* 0x0000008d9a157220 */ /* 0x000fe20000410000 */
[----:B------:R-:W-:Y:S01]  /*4460*/  ISETP.GE.U32.AND P3, PT, R41, R71, PT ;  /* 0x000000472900720c */ /* 0x000fe20003f66070 */
[----:B------:R-:W1:Y:S01]  /*4470*/  MUFU.EX2 R17, R17 ;  /* 0x0000001100117308 */ /* 0x000e620000000800 */
[----:B---3--:R-:W-:Y:S01]  /*4480*/  FSEL R160, R160, 1, !P1 ;  /* 0x3f800000a0a07808 */ /* 0x008fe20004800000 */
[----:B------:R-:W-:Y:S01]  /*4490*/  FMUL.FTZ R163, R156, R21 ;  /* 0x000000159ca37220 */ /* 0x000fe20000410000 */
[----:B0-----:R-:W-:Y:S01]  /*44a0*/  FSEL R162, R16, 1, !P6 ;  /* 0x3f80000010a27808 */ /* 0x001fe20007000000 */
[----:B------:R-:W-:Y:S01]  /*44b0*/  FFMA.FTZ R16, R137, R141, R152 ;  /* 0x0000008d89107223 */ /* 0x000fe20000010098 */
[----:B------:R-:W0:Y:S01]  /*44c0*/  MUFU.EX2 R20, R20 ;  /* 0x0000001400147308 */ /* 0x000e220000000800 */
[----:B------:R-:W-:Y:S01]  /*44d0*/  FSEL R166, R18, 1, !P4 ;  /* 0x3f80000012a67808 */ /* 0x000fe20006000000 */
[----:B------:R-:W-:Y:S01]  /*44e0*/  FMUL.FTZ R163, R158, R163 ;  /* 0x000000a39ea37220 */ /* 0x000fe20000410000 */
[----:B------:R-:W-:Y:S01]  /*44f0*/  FFMA.FTZ R16, R156, R16, R139 ;  /* 0x000000109c107223 */ /* 0x000fe2000001008b */
[-C--:B------:R-:W-:Y:S01]  /*4500*/  ISETP.GE.U32.AND P5, PT, R39, R71.reuse, PT ;  /* 0x000000472700720c */ /* 0x080fe20003fa6070 */
[----:B------:R-:W-:Y:S01]  /*4510*/  FMUL.FTZ R21, R161, R114 ;  /* 0x00000072a1157220 */ /* 0x000fe20000410000 */
[----:B------:R-:W-:Y:S01]  /*4520*/  ISETP.GE.U32.AND P2, PT, R42, R71, PT ;  /* 0x000000472a00720c */ /* 0x000fe20003f46070 */
[----:B------:R-:W-:Y:S01]  /*4530*/  FFMA.FTZ R18, R158, R16, R143 ;  /* 0x000000109e127223 */ /* 0x000fe2000001008f */
[----:B--2---:R-:W-:Y:S01]  /*4540*/  FSEL R168, R19, 1, !P3 ;  /* 0x3f80000013a87808 */ /* 0x004fe20005800000 */
[----:B------:R-:W-:Y:S01]  /*4550*/  FMUL.FTZ R16, R161, R104 ;  /* 0x00000068a1107220 */ /* 0x000fe20000410000 */
[----:B-1----:R-:W-:Y:S01]  /*4560*/  FSEL R164, R17, 1, !P5 ;  /* 0x3f80000011a47808 */ /* 0x002fe20006800000 */
[----:B------:R-:W-:Y:S01]  /*4570*/  FFMA.FTZ R19, R160, R18, R145 ;  /* 0x00000012a0137223 */ /* 0x000fe20000010091 */
[----:B------:R-:W-:Y:S01]  /*4580*/  FSEL R149, R107, RZ, !P5 ;  /* 0x000000ff6b957208 */ /* 0x000fe20006800000 */
[----:B------:R-:W-:Y:S01]  /*4590*/  FMUL.FTZ R17, R161, R106 ;  /* 0x0000006aa1117220 */ /* 0x000fe20000410000 */
[----:B0-----:R-:W-:Y:S01]  /*45a0*/  FSEL R170, R20, 1, !P2 ;  /* 0x3f80000014aa7808 */ /* 0x001fe20005000000 */
[----:B------:R-:W-:Y:S01]  /*45b0*/  FFMA.FTZ R20, R162, R19, R147 ;  /* 0x00000013a2147223 */ /* 0x000fe20000010093 */
[----:B------:R-:W0:Y:S01]  /*45c0*/  MUFU.EX2 R16, R16 ;  /* 0x0000001000107308 */ /* 0x000e220000000800 */
[----:B------:R-:W-:Y:S01]  /*45d0*/  FSEL R151, R105, RZ, !P4 ;  /* 0x000000ff69977208 */ /* 0x000fe20006000000 */
[----:B------:R-:W-:Y:S01]  /*45e0*/  FMUL.FTZ R18, R161, R108 ;  /* 0x0000006ca1127220 */ /* 0x000fe20000410000 */
[----:B------:R-:W-:Y:S01]  /*45f0*/  FFMA.FTZ R165, R164, R20, R149 ;  /* 0x00000014a4a57223 */ /* 0x000fe20000010095 */
[----:B------:R-:W1:Y:S01]  /*4600*/  MUFU.EX2 R17, R17 ;  /* 0x0000001100117308 */ /* 0x000e620000000800 */
[----:B------:R-:W-:Y:S01]  /*4610*/  FSEL R153, R103, RZ, !P3 ;  /* 0x000000ff67997208 */ /* 0x000fe20005800000 */
[----:B------:R-:W-:Y:S01]  /*4620*/  FMUL.FTZ R19, R161, R110 ;  /* 0x0000006ea1137220 */ /* 0x000fe20000410000 */
[----:B------:R-:W-:Y:S01]  /*4630*/  FFMA.FTZ R165, R166, R165, R151 ;  /* 0x000000a5a6a57223 */ /* 0x000fe20000010097 */
[----:B------:R-:W2:Y:S01]  /*4640*/  MUFU.EX2 R18, R18 ;  /* 0x0000001200127308 */ /* 0x000ea20000000800 */
[----:B------:R-:W-:Y:S01]  /*4650*/  ISETP.GE.U32.AND P1, PT, R43, R71, PT ;  /* 0x000000472b00720c */ /* 0x000fe20003f26070 */
[----:B------:R-:W-:Y:S01]  /*4660*/  FMUL.FTZ R20, R161, R112 ;  /* 0x00000070a1147220 */ /* 0x000fe20000410000 */
[----:B------:R-:W-:Y:S01]  /*4670*/  FSEL R155, R101, RZ, !P2 ;  /* 0x000000ff659b7208 */ /* 0x000fe20005000000 */
[----:B------:R-:W-:Y:S01]  /*4680*/  FFMA.FTZ R165, R168, R165, R153 ;  /* 0x000000a5a8a57223 */ /* 0x000fe20000010099 */
[----:B------:R-:W3:Y:S01]  /*4690*/  MUFU.EX2 R19, R19 ;  /* 0x0000001300137308 */ /* 0x000ee20000000800 */
[----:B------:R-:W-:Y:S01]  /*46a0*/  ISETP.GE.U32.AND P6, PT, R44, R71, PT ;  /* 0x000000472c00720c */ /* 0x000fe20003fc6070 */
[----:B------:R-:W-:Y:S01]  /*46b0*/  FMUL.FTZ R163, R160, R163 ;  /* 0x000000a3a0a37220 */ /* 0x000fe20000410000 */
[----:B------:R-:W-:Y:S01]  /*46c0*/  FSEL R159, R99, RZ, !P1 ;  /* 0x000000ff639f7208 */ /* 0x000fe20004800000 */
[----:B------:R-:W-:Y:S01]  /*46d0*/  FFMA.FTZ R165, R170, R165, R155 ;  /* 0x000000a5aaa57223 */ /* 0x000fe2000001009b */
[----:B0-----:R-:W-:Y:S01]  /*46e0*/  FSEL R174, R16, 1, !P1 ;  /* 0x3f80000010ae7808 */ /* 0x001fe20004800000 */
[----:B------:R-:W0:Y:S01]  /*46f0*/  MUFU.EX2 R20, R20 ;  /* 0x0000001400147308 */ /* 0x000e220000000800 */
[----:B------:R-:W-:Y:S01]  /*4700*/  ISETP.GE.U32.AND P5, PT, R45, R71, PT ;  /* 0x000000472d00720c */ /* 0x000fe20003fa6070 */
[----:B------:R-:W-:Y:S01]  /*4710*/  FMUL.FTZ R163, R162, R163 ;  /* 0x000000a3a2a37220 */ /* 0x000fe20000410000 */
[----:B------:R-:W-:Y:S01]  /*4720*/  FSEL R157, R97, RZ, !P6 ;  /* 0x000000ff619d7208 */ /* 0x000fe20007000000 */
[----:B------:R-:W-:Y:S01]  /*4730*/  FFMA.FTZ R165, R174, R165, R159 ;  /* 0x000000a5aea57223 */ /* 0x000fe2000001009f */
[----:B-1----:R-:W-:Y:S01]  /*4740*/  FSEL R172, R17, 1, !P6 ;  /* 0x3f80000011ac7808 */ /* 0x002fe20007000000 */
[----:B------:R-:W1:Y:S01]  /*4750*/  MUFU.EX2 R21, R21 ;  /* 0x0000001500157308 */ /* 0x000e620000000800 */
[----:B------:R-:W-:Y:S01]  /*4760*/  ISETP.GE.U32.AND P4, PT, R46, R71, PT ;  /* 0x000000472e00720c */ /* 0x000fe20003f86070 */
[----:B------:R-:W-:Y:S01]  /*4770*/  FMUL.FTZ R17, R164, R163 ;  /* 0x000000a3a4117220 */ /* 0x000fe20000410000 */
[----:B------:R-:W-:Y:S01]  /*4780*/  FSEL R161, R123, RZ, !P5 ;  /* 0x000000ff7ba17208 */ /* 0x000fe20006800000 */
[----:B------:R-:W-:Y:S01]  /*4790*/  FFMA.FTZ R165, R172, R165, R157 ;  /* 0x000000a5aca57223 */ /* 0x000fe2000001009d */
[----:B--2---:R-:W-:Y:S01]  /*47a0*/  FSEL R176, R18, 1, !P5 ;  /* 0x3f80000012b07808 */ /* 0x004fe20006800000 */
[----:B------:R-:W-:Y:S01]  /*47b0*/  FMUL.FTZ R17, R166, R17 ;  /* 0x00000011a6117220 */ /* 0x000fe20000410000 */
[----:B------:R-:W-:Y:S01]  /*47c0*/  ISETP.GE.U32.AND P3, PT, R47, R71, PT ;  /* 0x000000472f00720c */ /* 0x000fe20003f66070 */
[----:B----4-:R-:W-:Y:S01]  /*47d0*/  ULEA UR4, UR8, UR4, 0x18 ;  /* 0x0000000408047291 */ /* 0x010fe2000f8ec0ff */
[----:B------:R-:W-:Y:S01]  /*47e0*/  FSEL R163, R125, RZ, !P4 ;  /* 0x000000ff7da37208 */ /* 0x000fe20006000000 */
[----:B------:R-:W-:Y:S01]  /*47f0*/  FFMA.FTZ R16, R176, R165, R161 ;  /* 0x000000a5b0107223 */ /* 0x000fe200000100a1 */
[----:B---3--:R-:W-:Y:S01]  /*4800*/  FSEL R178, R19, 1, !P4 ;  /* 0x3f80000013b27808 */ /* 0x008fe20006000000 */
[----:B------:R-:W-:Y:S01]  /*4810*/  FMUL.FTZ R17, R168, R17 ;  /* 0x00000011a8117220 */ /* 0x000fe20000410000 */
[----:B------:R-:W-:Y:S01]  /*4820*/  ISETP.GE.U32.AND P2, PT, R48, R71, PT ;  /* 0x000000473000720c */ /* 0x000fe20003f46070 */
[----:B------:R-:W-:Y:S01]  /*4830*/  LDS R188, [R89+0x8] ;  /* 0x0000080059bc7984 */ /* 0x000fe20000000800 */
[----:B------:R-:W-:Y:S01]  /*4840*/  FSEL R165, R127, RZ, !P3 ;  /* 0x000000ff7fa57208 */ /* 0x000fe20005800000 */
[----:B------:R-:W-:Y:S01]  /*4850*/  FFMA.FTZ R16, R178, R16, R163 ;  /* 0x00000010b2107223 */ /* 0x000fe200000100a3 */
[----:B0-----:R-:W-:Y:S01]  /*4860*/  FSEL R180, R20, 1, !P3 ;  /* 0x3f80000014b47808 */ /* 0x001fe20005800000 */
[----:B------:R-:W-:Y:S01]  /*4870*/  FMUL.FTZ R17, R170, R17 ;  /* 0x00000011aa117220 */ /* 0x000fe20000410000 */
[----:B------:R-:W-:Y:S01]  /*4880*/  FSEL R167, R129, RZ, !P2 ;  /* 0x000000ff81a77208 */ /* 0x000fe20005000000 */
[----:B------:R-:W-:Y:S01]  /*4890*/  LDS R190, [R89+0xc] ;  /* 0x00000c0059be7984 */ /* 0x000fe20000000800 */
[----:B-1----:R-:W-:Y:S01]  /*48a0*/  FSEL R182, R21, 1, !P2 ;  /* 0x3f80000015b67808 */ /* 0x002fe20005000000 */
[----:B------:R-:W-:Y:S01]  /*48b0*/  FFMA.FTZ R16, R180, R16, R165 ;  /* 0x00000010b4107223 */ /* 0x000fe200000100a5 */
[----:B------:R-:W-:Y:S01]  /*48c0*/  FMUL.FTZ R17, R174, R17 ;  /* 0x00000011ae117220 */ /* 0x000fe20000410000 */
[----:B------:R-:W-:Y:S01]  /*48d0*/  ISETP.GE.AND P1, PT, R72, 0x1, PT ;  /* 0x000000014800780c */ /* 0x000fe20003f26270 */
[----:B------:R-:W-:Y:S01]  /*48e0*/  LDS R192, [R89+0x10] ;  /* 0x0000100059c07984 */ /* 0x000fe20000000800 */
[----:B------:R-:W-:Y:S01]  /*48f0*/  FFMA.FTZ R16, R182, R16, R167 ;  /* 0x00000010b6107223 */ /* 0x000fe200000100a7 */
[----:B------:R-:W-:Y:S01]  /*4900*/  FMUL.FTZ R17, R172, R17 ;  /* 0x00000011ac117220 */ /* 0x000fe20000410000 */
[----:B------:R-:W-:Y:S01]  /*4910*/  ISETP.GE.AND P2, PT, R72, 0x8, PT ;  /* 0x000000084800780c */ /* 0x000fe20003f46270 */
[----:B------:R-:W-:Y:S01]  /*4920*/  LDS R194, [R89+0x14] ;  /* 0x0000140059c27984 */ /* 0x000fe20000000800 */
[----:B------:R-:W-:Y:S01]  /*4930*/  ISETP.NE.AND P3, PT, R23, RZ, PT ;  /* 0x000000ff1700720c */ /* 0x000fe20003f65270 */
[----:B------:R-:W-:Y:S01]  /*4940*/  FMUL.FTZ R17, R176, R17 ;  /* 0x00000011b0117220 */ /* 0x000fe20000410000 */
[----:B------:R-:W-:Y:S01]  /*4950*/  BSSY.RECONVERGENT B0, `(.L_x_3869) ;  /* 0x0000066000007945 */ /* 0x000fe20003800200 */
[----:B------:R-:W0:Y:S02]  /*4960*/  SHFL.UP PT, R19, R16, 0x1, RZ ;  /* 0x0420000010137989 */ /* 0x000e2400000e00ff */
[----:B------:R-:W-:-:S02]  /*4970*/  FMUL.FTZ R17, R178, R17 ;  /* 0x00000011b2117220 */ /* 0x000fc40000410000 */
[----:B------:R-:W-:Y:S02]  /*4980*/  LDS R196, [R89+0x18] ;  /* 0x0000180059c47984 */ /* 0x000fe40000000800 */
[----:B------:R-:W-:Y:S02]  /*4990*/  FMUL.FTZ R17, R180, R17 ;  /* 0x00000011b4117220 */ /* 0x000fe40000410000 */
[----:B------:R-:W-:Y:S02]  /*49a0*/  LDS R198, [R89+0x1c] ;  /* 0x00001c0059c67984 */ /* 0x000fe40000000800 */
[----:B------:R-:W-:Y:S02]  /*49b0*/  FMUL.FTZ R169, R182, R17 ;  /* 0x00000011b6a97220 */ /* 0x000fe40000410000 */
[----:B------:R-:W-:Y:S04]  /*49c0*/  LDS R200, [R89+0x20] ;  /* 0x0000200059c87984 */ /* 0x000fe80000000800 */
[----:B------:R-:W1:Y:S04]  /*49d0*/  SHFL.UP PT, R18, R169, 0x1, RZ ;  /* 0x04200000a9127989 */ /* 0x000e6800000e00ff */
[----:B------:R-:W-:Y:S01]  /*49e0*/  LDS R202, [R89+0x24] ;  /* 0x0000240059ca7984 */ /* 0x000fe20000000800 */
[----:B0-----:R-:W-:-:S03]  /*49f0*/  FFMA.FTZ R19, R169, R19, R16 ;  /* 0x00000013a9137223 */ /* 0x001fc60000010010 */
[----:B------:R-:W-:Y:S02]  /*4a00*/  LDS R204, [R89+0x28] ;  /* 0x0000280059cc7984 */ /* 0x000fe40000000800 */
[----:B------:R-:W-:Y:S02]  /*4a10*/  FSEL R20, R16, R19, !P1 ;  /* 0x0000001310147208 */ /* 0x000fe40004800000 */
[----:B------:R-:W-:Y:S04]  /*4a20*/  LDS R206, [R89+0x2c] ;  /* 0x00002c0059ce7984 */ /* 0x000fe80000000800 */
[----:B------:R-:W0:Y:S04]  /*4a30*/  SHFL.UP PT, R17, R20, 0x2, RZ ;  /* 0x0440000014117989 */ /* 0x000e2800000e00ff */
[----:B------:R-:W-:Y:S01]  /*4a40*/  LDS R208, [R89+0x30] ;  /* 0x0000300059d07984 */ /* 0x000fe20000000800 */
[----:B-1----:R-:W-:Y:S01]  /*4a50*/  @P1 FMUL.FTZ R169, R169, R18 ;  /* 0x00000012a9a91220 */ /* 0x002fe20000410000 */
[----:B------:R-:W-:-:S02]  /*4a60*/  ISETP.GE.AND P1, PT, R72, 0x2, PT ;  /* 0x000000024800780c */ /* 0x000fc40003f26270 */
[----:B------:R-:W-:Y:S04]  /*4a70*/  LDS R210, [R89+0x34] ;  /* 0x0000340059d27984 */ /* 0x000fe80000000800 */
[----:B------:R-:W1:Y:S04]  /*4a80*/  SHFL.UP PT, R16, R169, 0x2, RZ ;  /* 0x04400000a9107989 */ /* 0x000e6800000e00ff */
[----:B------:R-:W-:Y:S04]  /*4a90*/  LDS R212, [R89+0x38] ;  /* 0x0000380059d47984 */ /* 0x000fe80000000800 */
[----:B------:R-:W-:Y:S01]  /*4aa0*/  LDS R214, [R89+0x3c] ;  /* 0x00003c0059d67984 */ /* 0x000fe20000000800 */
[----:B0-----:R-:W-:-:S05]  /*4ab0*/  FFMA.FTZ R17, R169, R17, R20 ;  /* 0x00000011a9117223 */ /* 0x001fca0000010014 */
[----:B------:R-:W-:-:S05]  /*4ac0*/  FSEL R18, R20, R17, !P1 ;  /* 0x0000001114127208 */ /* 0x000fca0004800000 */
[----:B------:R-:W0:Y:S01]  /*4ad0*/  SHFL.UP PT, R17, R18, 0x4, RZ ;  /* 0x0480000012117989 */ /* 0x000e2200000e00ff */
[----:B-1----:R-:W-:Y:S01]  /*4ae0*/  @P1 FMUL.FTZ R169, R169, R16 ;  /* 0x00000010a9a91220 */ /* 0x002fe20000410000 */
[----:B------:R-:W-:-:S04]  /*4af0*/  ISETP.GE.AND P1, PT, R72, 0x4, PT ;  /* 0x000000044800780c */ /* 0x000fc80003f26270 */
[----:B------:R-:W1:Y:S01]  /*4b00*/  SHFL.UP PT, R16, R169, 0x4, RZ ;  /* 0x04800000a9107989 */ /* 0x000e6200000e00ff */
[----:B0-----:R-:W-:-:S05]  /*4b10*/  FFMA.FTZ R17, R169, R17, R18 ;  /* 0x00000011a9117223 */ /* 0x001fca0000010012 */
[----:B------:R-:W-:Y:S01]  /*4b20*/  FSEL R20, R18, R17, !P1 ;  /* 0x0000001112147208 */ /* 0x000fe20004800000 */
[----:B------:R-:W-:Y:S02]  /*4b30*/  IMAD.MOV.U32 R17, RZ, RZ, RZ ;  /* 0x000000ffff117224 */ /* 0x000fe400078e00ff */
[----:B-1----:R-:W-:Y:S01]  /*4b40*/  @P1 FMUL.FTZ R169, R169, R16 ;  /* 0x00000010a9a91220 */ /* 0x002fe20000410000 */
[----:B------:R-:W-:Y:S01]  /*4b50*/  ISETP.NE.AND P1, PT, R29, RZ, PT ;  /* 0x000000ff1d00720c */ /* 0x000fe20003f25270 */
[----:B------:R-:W-:Y:S01]  /*4b60*/  HFMA2 R16, -RZ, RZ, 1.875, 0 ;  /* 0x3f800000ff107431 */ /* 0x000fe200000001ff */
[----:B------:R-:W0:Y:S02]  /*4b70*/  SHFL.UP PT, R19, R20, 0x8, RZ ;  /* 0x0500000014137989 */ /* 0x000e2400000e00ff */
[----:B------:R-:W-:Y:S02]  /*4b80*/  ISETP.NE.OR P1, PT, R23, RZ, !P1 ;  /* 0x000000ff1700720c */ /* 0x000fe40004f25670 */
[----:B------:R-:W1:Y:S11]  /*4b90*/  SHFL.UP PT, R184, R169, 0x8, RZ ;  /* 0x05000000a9b87989 */ /* 0x000e7600000e00ff */
[----:B------:R-:W-:Y:S01]  /*4ba0*/  @!P1 LDS.64 R16, [UR5] ;  /* 0x00000005ff109984 */ /* 0x000fe20008000a00 */
[----:B------:R-:W-:Y:S01]  /*4bb0*/  ISETP.NE.AND P1, PT, R72, 0x1f, PT ;  /* 0x0000001f4800780c */ /* 0x000fe20003f25270 */
[C---:B0-----:R-:W-:Y:S01]  /*4bc0*/  FFMA.FTZ R19, R169.reuse, R19, R20 ;  /* 0x00000013a9137223 */ /* 0x041fe20000010014 */
[----:B-1----:R-:W-:-:S04]  /*4bd0*/  @P2 FMUL.FTZ R169, R169, R184 ;  /* 0x000000b8a9a92220 */ /* 0x002fc80000410000 */
[----:B------:R-:W-:Y:S01]  /*4be0*/  FSEL R216, R20, R19, !P2 ;  /* 0x0000001314d87208 */ /* 0x000fe20005000000 */
[----:B------:R-:W-:Y:S01]  /*4bf0*/  LDS R184, [R89] ;  /* 0x0000000059b87984 */ /* 0x000fe20000000800 */
[----:B------:R-:W-:-:S03]  /*4c00*/  ISETP.NE.AND P2, PT, R72, RZ, PT ;  /* 0x000000ff4800720c */ /* 0x000fc60003f45270 */
[----:B------:R-:W0:Y:S04]  /*4c10*/  SHFL.UP PT, R20, R169, 0x10, RZ ;  /* 0x06000000a9147989 */ /* 0x000e2800000e00ff */
[----:B------:R-:W1:Y:S01]  /*4c20*/  SHFL.UP PT, R21, R216, 0x10, RZ ;  /* 0x06000000d8157989 */ /* 0x000e6200000e00ff */
[C---:B0-----:R-:W-:Y:S01]  /*4c30*/  FMUL.FTZ R20, R169.reuse, R20 ;  /* 0x00000014a9147220 */ /* 0x041fe20000410000 */
[----:B-1----:R-:W-:-:S05]  /*4c40*/  FFMA.FTZ R21, R169, R21, R216 ;  /* 0x00000015a9157223 */ /* 0x002fca00000100d8 */
[----:B------:R5:W-:Y:S01]  /*4c50*/  @!P1 STS.64 [UR4+0x850], R20 ;  /* 0x00085014ff009988 */ /* 0x000be20008000a04 */
[----:B------:R-:W-:Y:S01]  /*4c60*/  BAR.SYNC.DEFER_BLOCKING 0x0 ;  /* 0x0000000000007b1d */ /* 0x000fe20000010000 */
[----:B------:R-:W-:-:S04]  /*4c70*/  ISETP.GE.AND P1, PT, R72, 0x10, PT ;  /* 0x000000104800780c */ /* 0x000fc80003f26270 */
[----:B------:R-:W-:Y:S02]  /*4c80*/  FSEL R169, R169, R20, !P1 ;  /* 0x00000014a9a97208 */ /* 0x000fe40004800000 */
[----:B------:R-:W-:Y:S02]  /*4c90*/  FSEL R216, R216, R21, !P1 ;  /* 0x00000015d8d87208 */ /* 0x000fe40004800000 */
[----:B------:R-:W-:Y:S01]  /*4ca0*/  ISETP.NE.AND P1, PT, R23, RZ, PT ;  /* 0x000000ff1700720c */ /* 0x000fe20003f25270 */
[----:B------:R0:W1:Y:S04]  /*4cb0*/  SHFL.UP PT, R218, R169, 0x1, RZ ;  /* 0x04200000a9da7989 */ /* 0x00006800000e00ff */
[----:B------:R-:W2:Y:S01]  /*4cc0*/  SHFL.UP PT, R171, R216, 0x1, RZ ;  /* 0x04200000d8ab7989 */ /* 0x000ea200000e00ff */
[-C--:B-----5:R-:W-:Y:S01]  /*4cd0*/  FMUL.FTZ R21, R184, R135.reuse ;  /* 0x00000087b8157220 */ /* 0x0a0fe20000410000 */
[-C--:B0-----:R-:W-:Y:S01]  /*4ce0*/  FMUL.FTZ R169, R206, R135.reuse ;  /* 0x00000087cea97220 */ /* 0x081fe20000410000 */
[-C--:B------:R-:W-:Y:S01]  /*4cf0*/  FMUL.FTZ R173, R210, R135.reuse ;  /* 0x00000087d2ad7220 */ /* 0x080fe20000410000 */
[----:B------:R-:W-:Y:S01]  /*4d00*/  FMUL.FTZ R175, R212, R135 ;  /* 0x00000087d4af7220 */ /* 0x000fe20000410000 */
[----:B------:R-:W-:Y:S04]  /*4d10*/  @!P2 STS.64 [UR4+0x860], R16 ;  /* 0x00086010ff00a988 */ /* 0x000fe80008000a04 */
[----:B------:R-:W0:Y:S01]  /*4d20*/  LDS.64 R18, [UR4+0x850] ;  /* 0x00085004ff127984 */ /* 0x000e220008000a00 */
[----:B------:R-:W-:Y:S01]  /*4d30*/  BAR.SYNC.DEFER_BLOCKING 0x0 ;  /* 0x0000000000007b1d */ /* 0x000fe20000010000 */
[----:B-1----:R-:W-:-:S02]  /*4d40*/  @!P2 MOV R218, R16 ;  /* 0x0000001000daa202 */ /* 0x002fc40000000f00 */
[----:B--2---:R-:W-:-:S03]  /*4d50*/  @!P2 MOV R171, R17 ;  /* 0x0000001100aba202 */ /* 0x004fc60000000f00 */
[----:B------:R-:W1:Y:S01]  /*4d60*/  @P3 LDS R220, [UR4+0x864] ;  /* 0x00086404ffdc3984 */ /* 0x000e620008000800 */
[----:B0-----:R-:W-:Y:S01]  /*4d70*/  FFMA.FTZ R19, R18, R17, R19 ;  /* 0x0000001112137223 */ /* 0x001fe20000010013 */
[----:B-1----:R-:W-:-:S04]  /*4d80*/  @P3 FFMA.FTZ R171, R220, R218, R171 ;  /* 0x000000dadcab3223 */ /* 0x002fc800000100ab */
[----:B------:R-:W-:Y:S01]  /*4d90*/  FFMA.FTZ R179, R154, R171, R137 ;  /* 0x000000ab9ab37223 */ /* 0x000fe20000010089 */
[-C--:B------:R-:W-:Y:S01]  /*4da0*/  FMUL.FTZ R137, R186, R135.reuse ;  /* 0x00000087ba897220 */ /* 0x080fe20000410000 */
[----:B------:R-:W-:Y:S02]  /*4db0*/  FMUL.FTZ R171, R208, R135 ;  /* 0x00000087d0ab7220 */ /* 0x000fe40000410000 */
[----:B------:R-:W-:Y:S01]  /*4dc0*/  FFMA.FTZ R181, R141, R179, R152 ;  /* 0x000000b38db57223 */ /* 0x000fe20000010098 */
[----:B------:R-:W-:Y:S01]  /*4dd0*/  LEA R152, P2, R6, R14, 0x2 ;  /* 0x0000000e06987211 */ /* 0x000fe200078410ff */
[----:B------:R-:W-:Y:S02]  /*4de0*/  FMUL.FTZ R141, R190, R135 ;  /* 0x00000087be8d7220 */ /* 0x000fe40000410000 */
[----:B------:R-:W-:Y:S01]  /*4df0*/  FFMA.FTZ R183, R156, R181, R139 ;  /* 0x000000b59cb77223 */ /* 0x000fe2000001008b */
[----:B------:R-:W-:Y:S01]  /*4e00*/  FMUL.FTZ R139, R188, R135 ;  /* 0x00000087bc8b7220 */ /* 0x000fe20000410000 */
[----:B------:R-:W-:-:S02]  /*4e10*/  IADD3.X R177, PT, PT, R15, R7, RZ, P2, !PT ;  /* 0x000000070fb17210 */ /* 0x000fc400017fe4ff */
[----:B------:R-:W-:Y:S01]  /*4e20*/  FFMA.FTZ R185, R158, R183, R143 ;  /* 0x000000b79eb97223 */ /* 0x000fe2000001008f */
[----:B------:R-:W-:-:S03]  /*4e30*/  FMUL.FTZ R143, R192, R135 ;  /* 0x00000087c08f7220 */ /* 0x000fc60000410000 */
        /* <DEDUP_REMOVED lines=11> */
[-C--:B------:R-:W-:Y:S01]  /*4ef0*/  FMUL.FTZ R155, R204, R135.reuse ;  /* 0x00000087cc9b7220 */ /* 0x080fe20000410000 */
[----:B------:R-:W-:Y:S02]  /*4f00*/  FMUL.FTZ R135, R214, R135 ;  /* 0x00000087d6877220 */ /* 0x000fe40000410000 */
        /* <DEDUP_REMOVED lines=10> */
.L_x_3870:
[----:B------:R-:W-:Y:S05]  /*4fb0*/  BSYNC.RECONVERGENT B0 ;  /* 0x0000000000007941 */ /* 0x000fea0003800200 */
.L_x_3869:
        /* <DEDUP_REMOVED lines=25> */
[----:B------:R-:W-:Y:S01]  /*5150*/  IMAD.X R150, R150, 0x1, R11, P1 ;  /* 0x0000000196967824 */ /* 0x000fe200008e060b */
[----:B------:R-:W-:Y:S01]  /*5160*/  IADD3.X R148, PT, PT, R148, R9, RZ, P2, !PT ;  /* 0x0000000994947210 */ /* 0x000fe200017fe4ff */
[----:B------:R-:W-:Y:S01]  /*5170*/  UIADD3 UR5, UPT, UPT, UR5, 0x8, URZ ;  /* 0x0000000805057890 */ /* 0x000fe2000fffe0ff */
[----:B------:R-:W-:Y:S01]  /*5180*/  IADD3 R115, PT, PT, R115, 0x1, RZ ;  /* 0x0000000173737810 */ /* 0x000fe20007ffe0ff */
[----:B------:R-:W-:Y:S10]  /*5190*/  BRA.U UP0, `(.L_x_3871) ;  /* 0xffffffe900fc7547 */ /* 0x000ff4000b83ffff */
.L_x_3868:
[----:B------:R-:W-:Y:S01]  /*51a0*/  BAR.SYNC.DEFER_BLOCKING 0x0 ;  /* 0x0000000000007b1d */ /* 0x000fe20000010000 */
[----:B------:R-:W-:Y:S01]  /*51b0*/  ISETP.NE.AND P0, PT, R23, RZ, PT ;  /* 0x000000ff1700720c */ /* 0x000fe20003f05270 */
[----:B------:R-:W-:-:S12]  /*51c0*/  VIADD R29, R29, 0x1 ;  /* 0x000000011d1d7836 */ /* 0x000fd80000000000 */
[----:B------:R-:W1:Y:S01]  /*51d0*/  @!P0 LDC R13, c[0x0][0x388] ;  /* 0x0000e200ff0d8b82 */ /* 0x000e620000000800 */
[----:B------:R-:W-:Y:S04]  /*51e0*/  STS [R89], R116 ;  /* 0x0000007459007388 */ /* 0x000fe80000000800 */
[----:B------:R-:W-:Y:S04]  /*51f0*/  STS [R89+0x4], R118 ;  /* 0x0000047659007388 */ /* 0x000fe80000000800 */
[----:B------:R-:W-:Y:S04]  /*5200*/  STS [R89+0x8], R120 ;  /* 0x0000087859007388 */ /* 0x000fe80000000800 */
[----:B------:R-:W-:Y:S01]  /*5210*/  STS [R89+0xc], R122 ;  /* 0x00000c7a59007388 */ /* 0x000fe20000000800 */
[----:B-1----:R-:W-:-:S03]  /*5220*/  @!P0 IADD3 R16, PT, PT, -R70, R13, RZ ;  /* 0x0000000d46108210 */ /* 0x002fc60007ffe1ff */
        /* <DEDUP_REMOVED lines=67> */
[----:B-1----:R-:W-:-:S03]  /*5660*/  ISETP.NE.AND P0, PT, R29, UR4, PT ;  /* 0x000000041d007c0c */ /* 0x002fc6000bf05270 */
        /* <DEDUP_REMOVED lines=9> */
[----:B------:R-:W-:Y:S08]  /*5700*/  @P0 BRA `(.L_x_3872) ;  /* 0xffffffb000900947 */ /* 0x000ff0000383ffff */
[----:B------:R-:W-:Y:S05]  /*5710*/  EXIT ;  /* 0x000000000000794d */ /* 0x000fea0003800000 */
.L_x_3873:
        /* <DEDUP_REMOVED lines=14> */
.L_x_5058:


//--------------------- .text._Z25selective_scan_fwd_kernelI32Selective_Scan_fwd_kernel_traitsILi32ELi16ELi1ELb0ELb0ELb1ELb1EffEEv13SSMParamsBase --------------------------
	.section	.text._Z25selective_scan_fwd_kernelI32Selective_Scan_fwd_kernel_traitsILi32ELi16ELi1ELb0ELb0ELb1ELb1EffEEv13SSMParamsBase,"ax",@progbits
	.align	128
        .global         _Z25selective_scan_fwd_kernelI32Selective_Scan_fwd_kernel_traitsILi32ELi16ELi1ELb0ELb0ELb1ELb1EffEEv13SSMParamsBase
        .type           _Z25selective_scan_fwd_kernelI32Selective_Scan_fwd_kernel_traitsILi32ELi16ELi1ELb0ELb0ELb1ELb1EffEEv13SSMParamsBase,@function
        .size           _Z25selective_scan_fwd_kernelI32Selective_Scan_fwd_kernel_traitsILi32ELi16ELi1ELb0ELb0ELb1ELb1EffEEv13SSMParamsBase,(.L_x_5059 - _Z25selective_scan_fwd_kernelI32Selective_Scan_fwd_kernel_traitsILi32ELi16ELi1ELb0ELb0ELb1ELb1EffEEv13SSMParamsBase)
        .other          _Z25selective_scan_fwd_kernelI32Selective_Scan_fwd_kernel_traitsILi32ELi16ELi1ELb0ELb0ELb1ELb1EffEEv13SSMParamsBase,@"STO_CUDA_ENTRY STV_DEFAULT"
_Z25selective_scan_fwd_kernelI32Selective_Scan_fwd_kernel_traitsILi32ELi16ELi1ELb0ELb0ELb1ELb1EffEEv13SSMParamsBase:
.text._Z25selective_scan_fwd_kernelI32Selective_Scan_fwd_kernel_traitsILi32ELi16ELi1ELb0ELb0ELb1ELb1EffEEv13SSMParamsBase:
        /* <DEDUP_REMOVED lines=34> */
[----:B------:R-:W3:Y:S01]  /*0220*/  LDCU.64 UR12, c[0x0][0x3d0] ;  /* 0x00007a00ff0c77ac */ /* 0x000ee20008000a00 */
[----:B--2---:R-:W-:Y:S01]  /*0230*/  IMAD.MOV.U32 R6, RZ, RZ, RZ ;  /* 0x000000ffff067224 */ /* 0x004fe200078e00ff */
        /* <DEDUP_REMOVED lines=14> */
[----:B------:R-:W-:Y:S01]  /*0320*/  MOV R2, UR4 ;  /* 0x0000000400027c02 */ /* 0x000fe20008000f00 */
[----:B------:R-:W-:Y:S01]  /*0330*/  IMAD.U32 R3, RZ, RZ, UR5 ;  /* 0x00000005ff037e24 */ /* 0x000fe2000f8e00ff */
[----:B0-----:R-:W-:Y:S01]  /*0340*/  MOV R5, UR7 ;  /* 0x0000000700057c02 */ /* 0x001fe20008000f00 */
[----:B---3--:R-:W-:Y:S01]  /*0350*/  UIMAD.WIDE.U32 UR4, UR18, UR12, URZ ;  /* 0x0000000c120472a5 */ /* 0x008fe2000f8e00ff */
[----:B------:R-:W-:Y:S01]  /*0360*/  MOV R4, UR6 ;  /* 0x0000000600047c02 */ /* 0x000fe20008000f00 */
[----:B------:R-:W-:Y:S01]  /*0370*/  IMAD.U32 R3, RZ, RZ, UR9 ;  /* 0x00000009ff037e24 */ /* 0x000fe2000f8e00ff */
[----:B------:R-:W-:Y:S01]  /*0380*/  MOV R5, UR8 ;  /* 0x0000000800057c02 */ /* 0x000fe20008000f00 */
[----:B------:R-:W-:Y:S01]  /*0390*/  @!P2 VIADD R7, R7, 0x1 ;  /* 0x000000010707a836 */ /* 0x000fe20000000000 */
[----:B------:R-:W-:-:S03]  /*03a0*/  ISETP.NE.AND P1, PT, R11, RZ, PT ;  /* 0x000000ff0b00720c */ /* 0x000fc60003f25270 */
[----:B-1----:R-:W-:Y:S10]  /*03b0*/  @!P4 EXIT ;  /* 0x000000000000c94d */ /* 0x002ff40003800000 */
[----:B------:R-:W0:Y:S01]  /*03c0*/  S2R R22, SR_TID.X ;  /* 0x0000000000167919 */ /* 0x000e220000002100 */
[----:B------:R-:W1:Y:S01]  /*03d0*/  LDC.64 R28, c[0x0][0x448] ;  /* 0x00011200ff1c7b82 */ /* 0x000e620000000a00 */
[----:B------:R-:W2:Y:S01]  /*03e0*/  LDCU.64 UR20, c[0x0][0x3b8] ;  /* 0x00007700ff1477ac */ /* 0x000ea20008000a00 */
[----:B------:R-:W-:Y:S01]  /*03f0*/  @P0 IADD3 R7, PT, PT, R7, 0x1, RZ ;  /* 0x0000000107070810 */ /* 0x000fe20007ffe0ff */
[C---:B------:R-:W-:Y:S01]  /*0400*/  IMAD.WIDE.U32 R2, R0.reuse, UR10, R2 ;  /* 0x0000000a00027c25 */ /* 0x040fe2000f8e0002 */
[----:B------:R-:W3:Y:S02]  /*0410*/  LDCU.64 UR8, c[0x0][0x3a0] ;  /* 0x00007400ff0877ac */ /* 0x000ee40008000a00 */
[----:B------:R-:W-:Y:S01]  /*0420*/  @!P3 IADD3 R7, PT, PT, -R7, RZ, RZ ;  /* 0x000000ff0707b210 */ /* 0x000fe20007ffe1ff */
[----:B------:R-:W-:Y:S01]  /*0430*/  IMAD R48, R0, UR11, R3 ;  /* 0x0000000b00307c24 */ /* 0x000fe2000f8e0203 */
[----:B------:R-:W-:Y:S01]  /*0440*/  @!P1 LOP3.LUT R7, RZ, R11, RZ, 0x33, !PT ;  /* 0x0000000bff079212 */ /* 0x000fe200078e33ff */
[----:B------:R-:W0:Y:S01]  /*0450*/  LDC.64 R18, c[0x0][0x440] ;  /* 0x00011000ff127b82 */ /* 0x000e220000000a00 */
[----:B------:R-:W-:Y:S01]  /*0460*/  UIMAD UR5, UR18, UR13, UR5 ;  /* 0x0000000d120572a4 */ /* 0x000fe2000f8e0205 */
[----:B----4-:R-:W-:Y:S01]  /*0470*/  LEA R30, P0, R2, R8, 0x2 ;  /* 0x00000008021e7211 */ /* 0x010fe200078010ff */
[----:B------:R-:W-:Y:S01]  /*0480*/  IMAD.WIDE.U32 R4, R0, UR14, R4 ;  /* 0x0000000e00047c25 */ /* 0x000fe2000f8e0004 */
[----:B------:R-:W-:Y:S01]  /*0490*/  SHF.R.S32.HI R3, RZ, 0x1f, R7 ;  /* 0x0000001fff037819 */ /* 0x000fe20000011407 */
[----:B------:R-:W4:Y:S01]  /*04a0*/  LDCU UR6, c[0x0][0x38c] ;  /* 0x00007180ff0677ac */ /* 0x000f220008000800 */
[----:B------:R-:W-:Y:S01]  /*04b0*/  LEA.HI.X R48, R2, R9, R48, 0x2, P0 ;  /* 0x0000000902307211 */ /* 0x000fe200000f1430 */
[----:B------:R-:W-:Y:S01]  /*04c0*/  IMAD R49, R0, UR15, R5 ;  /* 0x0000000f00317c24 */ /* 0x000fe2000f8e0205 */
[----:B------:R-:W-:Y:S01]  /*04d0*/  LEA R31, P1, R4, R12, 0x2 ;  /* 0x0000000c041f7211 */ /* 0x000fe200078210ff */
[----:B------:R-:W-:Y:S01]  /*04e0*/  IMAD R6, R3, R66, RZ ;  /* 0x0000004203067224 */ /* 0x000fe200078e02ff */
[----:B------:R-:W0:Y:S01]  /*04f0*/  LDCU.U8 UR7, c[0x0][0x39e] ;  /* 0x000073c0ff0777ac */ /* 0x000e220008000000 */
[----:B--2---:R-:W-:Y:S01]  /*0500*/  IMAD.WIDE.U32 R26, R0, UR20, RZ ;  /* 0x00000014001a7c25 */ /* 0x004fe2000f8e00ff */
[----:B------:R-:W-:-:S03]  /*0510*/  LEA.HI.X R49, R4, R13, R49, 0x2, P1 ;  /* 0x0000000d04317211 */ /* 0x000fc600008f1431 */
[----:B------:R-:W-:Y:S01]  /*0520*/  IMAD.WIDE.U32 R2, R7, R66, UR4 ;  /* 0x0000000407027e25 */ /* 0x000fe2000f8e0042 */
[----:B-1----:R-:W-:-:S03]  /*0530*/  LEA R24, P2, R26, R28, 0x2 ;  /* 0x0000001c1a187211 */ /* 0x002fc600078410ff */
[----:B------:R-:W-:Y:S01]  /*0540*/  IMAD R67, R7, R67, R6 ;  /* 0x0000004307437224 */ /* 0x000fe200078e0206 */
[----:B------:R-:W-:Y:S01]  /*0550*/  LEA R66, P0, R2, R14, 0x2 ;  /* 0x0000000e02427211 */ /* 0x000fe200078010ff */
[----:B---3--:R-:W-:Y:S01]  /*0560*/  IMAD.WIDE.U32 R4, R0, UR8, RZ ;  /* 0x0000000800047c25 */ /* 0x008fe2000f8e00ff */
[----:B0-----:R-:W-:-:S03]  /*0570*/  SHF.L.U32 R28, R22, 0x4, RZ ;  /* 0x00000004161c7819 */ /* 0x001fc600000006ff */
[----:B------:R-:W-:Y:S01]  /*0580*/  IMAD.IADD R67, R3, 0x1, R67 ;  /* 0x0000000103437824 */ /* 0x000fe200078e0243 */
[----:B------:R-:W-:Y:S01]  /*0590*/  LOP3.LUT R3, R28, 0x3e00, RZ, 0xc0, !PT ;  /* 0x00003e001c037812 */ /* 0x000fe200078ec0ff */
[----:B------:R-:W-:Y:S01]  /*05a0*/  IMAD R25, R0, UR9, R5 ;  /* 0x0000000900197c24 */ /* 0x000fe2000f8e0205 */
[----:B------:R-:W-:Y:S01]  /*05b0*/  LEA R23, P1, R4, R18, 0x2 ;  /* 0x0000001204177211 */ /* 0x000fe200078210ff */
[----:B------:R-:W-:Y:S01]  /*05c0*/  IMAD R6, R0, UR21, R27 ;  /* 0x0000001500067c24 */ /* 0x000fe2000f8e021b */
[----:B------:R-:W-:Y:S01]  /*05d0*/  LOP3.LUT R46, R3, 0x1f, R22, 0xf8, !PT ;  /* 0x0000001f032e7812 */ /* 0x000fe200078ef816 */
[----:B------:R-:W-:Y:S01]  /*05e0*/  IMAD R5, R17, UR18, R0 ;  /* 0x0000001211057c24 */ /* 0x000fe2000f8e0200 */
[----:B------:R-:W-:Y:S01]  /*05f0*/  LEA.HI.X R67, R2, R15, R67, 0x2, P0 ;  /* 0x0000000f02437211 */ /* 0x000fe200000f1443 */
[----:B------:R-:W-:Y:S01]  /*0600*/  VIADD R32, R28, 0x1 ;  /* 0x000000011c207836 */ /* 0x000fe20000000000 */
[----:B------:R-:W-:Y:S01]  /*0610*/  LEA.HI.X R26, R26, R29, R6, 0x2, P2 ;  /* 0x0000001d1a1a7211 */ /* 0x000fe200010f1406 */
[----:B------:R-:W-:-:S04]  /*0620*/  IMAD.WIDE.U32 R2, R46, 0x4, RZ ;  /* 0x000000042e027825 */ /* 0x000fc800078e00ff */
[----:B------:R-:W-:Y:S01]  /*0630*/  HFMA2 R29, -RZ, RZ, 0, 0 ;  /* 0x00000000ff1d7431 */ /* 0x000fe200000001ff */
[----:B------:R-:W-:Y:S01]  /*0640*/  LEA.HI.X R25, R4, R19, R25, 0x2, P1 ;  /* 0x0000001304197211 */ /* 0x000fe200008f1419 */
[----:B------:R-:W-:Y:S01]  /*0650*/  IMAD R5, R5, R10, RZ ;  /* 0x0000000a05057224 */ /* 0x000fe200078e02ff */
[C---:B------:R-:W-:Y:S01]  /*0660*/  IADD3 R33, PT, PT, R28.reuse, 0x2, RZ ;  /* 0x000000021c217810 */ /* 0x040fe20007ffe0ff */
[C---:B------:R-:W-:Y:S01]  /*0670*/  VIADD R35, R28.reuse, 0x4 ;  /* 0x000000041c237836 */ /* 0x040fe20000000000 */
[C---:B------:R-:W-:Y:S01]  /*0680*/  IADD3 R34, PT, PT, R28.reuse, 0x3, RZ ;  /* 0x000000031c227810 */ /* 0x040fe20007ffe0ff */
[----:B----4-:R-:W-:Y:S01]  /*0690*/  IMAD R27, R5, UR6, RZ ;  /* 0x00000006051b7c24 */ /* 0x010fe2000f8e02ff */
[C---:B------:R-:W-:Y:S01]  /*06a0*/  IADD3 R36, PT, PT, R28.reuse, 0x5, RZ ;  /* 0x000000051c247810 */ /* 0x040fe20007ffe0ff */
[C---:B------:R-:W-:Y:S01]  /*06b0*/  VIADD R38, R28.reuse, 0x7 ;  /* 0x000000071c267836 */ /* 0x040fe20000000000 */
[C---:B------:R-:W-:Y:S01]  /*06c0*/  IADD3 R37, PT, PT, R28.reuse, 0x6, RZ ;  /* 0x000000061c257810 */ /* 0x040fe20007ffe0ff */
[C---:B------:R-:W-:Y:S01]  /*06d0*/  VIADD R42, R28.reuse, 0xb ;  /* 0x0000000b1c2a7836 */ /* 0x040fe20000000000 */
[C---:B------:R-:W-:Y:S01]  /*06e0*/  IADD3 R39, PT, PT, R28.reuse, 0x8, RZ ;  /* 0x000000081c277810 */ /* 0x040fe20007ffe0ff */
[C---:B------:R-:W-:Y:S01]  /*06f0*/  VIADD R47, R28.reuse, 0xf ;  /* 0x0000000f1c2f7836 */ /* 0x040fe20000000000 */
[----:B------:R-:W-:-:S02]  /*0700*/  IADD3 R40, PT, PT, R28, 0x9, RZ ;  /* 0x000000091c287810 */ /* 0x000fc40007ffe0ff */
[C---:B------:R-:W-:Y:S02]  /*0710*/  IADD3 R41, PT, PT, R28.reuse, 0xa, RZ ;  /* 0x0000000a1c297810 */ /* 0x040fe40007ffe0ff */
[C---:B------:R-:W-:Y:S02]  /*0720*/  IADD3 R43, PT, PT, R28.reuse, 0xc, RZ ;  /* 0x0000000c1c2b7810 */ /* 0x040fe40007ffe0ff */
[C---:B------:R-:W-:Y:S02]  /*0730*/  IADD3 R44, PT, PT, R28.reuse, 0xd, RZ ;  /* 0x0000000d1c2c7810 */ /* 0x040fe40007ffe0ff */
[----:B------:R-:W-:Y:S02]  /*0740*/  IADD3 R45, PT, PT, R28, 0xe, RZ ;  /* 0x0000000e1c2d7810 */ /* 0x000fe40007ffe0ff */
        /* <DEDUP_REMOVED lines=14> */
[----:B------:R-:W-:Y:S02]  /*0830*/  LOP3.LUT R64, R46, 0x1e0, RZ, 0xfc, !PT ;  /* 0x000001e02e407812 */ /* 0x000fe400078efcff */
[----:B------:R-:W-:-:S07]  /*0840*/  LOP3.LUT R65, R2, 0x400, RZ, 0xfc, !PT ;  /* 0x0000040002417812 */ /* 0x000fce00078efcff */
.L_x_3910:
[----:B0-----:R-:W0:Y:S01]  /*0850*/  LDCU UR4, c[0x0][0x388] ;  /* 0x00007100ff0477ac */ /* 0x001e220008000800 */
[----:B------:R-:W-:Y:S02]  /*0860*/  SHF.L.U32 R4, R46, 0x2, RZ ;  /* 0x000000022e047819 */ /* 0x000fe400000006ff */
[----:B------:R-:W-:Y:S02]  /*0870*/  CS2R R8, SRZ ;  /* 0x0000000000087805 */ /* 0x000fe4000001ff00 */
[----:B------:R-:W-:Y:S02]  /*0880*/  SHF.L.U32 R76, R29, 0x9, RZ ;  /* 0x000000091d4c7819 */ /* 0x000fe400000006ff */
[----:B------:R-:W-:Y:S02]  /*0890*/  CS2R R16, SRZ ;  /* 0x0000000000107805 */ /* 0x000fe4000001ff00 */
[----:B------:R-:W-:Y:S02]  /*08a0*/  IADD3 R6, P1, PT, R4, R30, RZ ;  /* 0x0000001e04067210 */ /* 0x000fe40007f3e0ff */
[----:B------:R-:W-:-:S02]  /*08b0*/  CS2R R14, SRZ ;  /* 0x00000000000e7805 */ /* 0x000fc4000001ff00 */
[----:B------:R-:W-:Y:S02]  /*08c0*/  IADD3 R4, P0, PT, R4, R31, RZ ;  /* 0x0000001f04047210 */ /* 0x000fe40007f1e0ff */
[----:B------:R-:W-:Y:S02]  /*08d0*/  CS2R R10, SRZ ;  /* 0x00000000000a7805 */ /* 0x000fe4000001ff00 */
[----:B------:R-:W-:Y:S02]  /*08e0*/  IADD3.X R7, PT, PT, RZ, R48, RZ, P1, !PT ;  /* 0x00000030ff077210 */ /* 0x000fe40000ffe4ff */
[----:B------:R-:W-:Y:S02]  /*08f0*/  CS2R R12, SRZ ;  /* 0x00000000000c7805 */ /* 0x000fe4000001ff00 */
[----:B------:R-:W-:Y:S01]  /*0900*/  CS2R R18, SRZ ;  /* 0x0000000000127805 */ /* 0x000fe2000001ff00 */
[----:B------:R-:W-:Y:S01]  /*0910*/  IMAD.X R5, RZ, RZ, R49, P0 ;  /* 0x000000ffff057224 */ /* 0x000fe200000e0631 */
[----:B------:R-:W-:-:S02]  /*0920*/  MOV R85, RZ ;  /* 0x000000ff00557202 */ /* 0x000fc40000000f00 */
        /* <DEDUP_REMOVED lines=36> */
[----:B------:R-:W0:Y:S01]  /*0b70*/  S2R R77, SR_LANEID ;  /* 0x00000000004d7919 */ /* 0x000e220000000000 */
[----:B------:R-:W1:Y:S01]  /*0b80*/  S2UR UR5, SR_CgaCtaId ;  /* 0x00000000000579c3 */ /* 0x000e620000008800 */
[----:B------:R-:W-:-:S02]  /*0b90*/  UMOV UR4, 0x400 ;  /* 0x0000040000047882 */ /* 0x000fc40000000000 */
[----:B-1----:R-:W-:Y:S01]  /*0ba0*/  ULEA UR4, UR5, UR4, 0x18 ;  /* 0x0000000405047291 */ /* 0x002fe2000f8ec0ff */
[C---:B0-----:R-:W-:Y:S01]  /*0bb0*/  VIADD R6, R77.reuse, 0x40 ;  /* 0x000000404d067836 */ /* 0x041fe20000000000 */
[C---:B------:R-:W-:Y:S02]  /*0bc0*/  IADD3 R70, PT, PT, R77.reuse, 0x20, RZ ;  /* 0x000000204d467810 */ /* 0x040fe40007ffe0ff */
[C---:B------:R-:W-:Y:S02]  /*0bd0*/  IADD3 R74, PT, PT, R77.reuse, 0x80, RZ ;  /* 0x000000804d4a7810 */ /* 0x040fe40007ffe0ff */
[----:B------:R-:W-:Y:S02]  /*0be0*/  LEA.HI.SX32 R6, R6, R77, 0x1b ;  /* 0x0000004d06067211 */ /* 0x000fe400078fdaff */
[C---:B------:R-:W-:Y:S02]  /*0bf0*/  IADD3 R78, PT, PT, R77.reuse, 0xa0, RZ ;  /* 0x000000a04d4e7810 */ /* 0x040fe40007ffe0ff */
[----:B------:R-:W-:-:S02]  /*0c00*/  IADD3 R72, PT, PT, R77, 0x60, RZ ;  /* 0x000000604d487810 */ /* 0x000fc40007ffe0ff */
[----:B------:R-:W-:Y:S01]  /*0c10*/  LEA R71, R6, UR4, 0x2 ;  /* 0x0000000406477c11 */ /* 0x000fe2000f8e10ff */
[C---:B------:R-:W-:Y:S01]  /*0c20*/  VIADD R80, R77.reuse, 0xc0 ;  /* 0x000000c04d507836 */ /* 0x040fe20000000000 */
[CC--:B------:R-:W-:Y:S02]  /*0c30*/  LEA.HI.SX32 R68, R77.reuse, R77.reuse, 0x1b ;  /* 0x0000004d4d447211 */ /* 0x0c0fe400078fdaff */
[----:B------:R-:W-:Y:S02]  /*0c40*/  IADD3 R6, PT, PT, R77, 0xe0, RZ ;  /* 0x000000e04d067810 */ /* 0x000fe40007ffe0ff */
[-C--:B------:R-:W-:Y:S02]  /*0c50*/  LEA.HI.SX32 R70, R70, R77.reuse, 0x1b ;  /* 0x0000004d46467211 */ /* 0x080fe400078fdaff */
[-C--:B------:R-:W-:Y:S02]  /*0c60*/  LEA.HI.SX32 R73, R74, R77.reuse, 0x1b ;  /* 0x0000004d4a497211 */ /* 0x080fe400078fdaff */
[----:B------:R-:W-:-:S02]  /*0c70*/  LEA.HI.SX32 R74, R78, R77, 0x1b ;  /* 0x0000004d4e4a7211 */ /* 0x000fc400078fdaff */
[-C--:B------:R-:W-:Y:S02]  /*0c80*/  LEA.HI.SX32 R72, R72, R77.reuse, 0x1b ;  /* 0x0000004d48487211 */ /* 0x080fe400078fdaff */
[C---:B------:R-:W-:Y:S02]  /*0c90*/  IADD3 R78, PT, PT, R77.reuse, 0x100, RZ ;  /* 0x000001004d4e7810 */ /* 0x040fe40007ffe0ff */
[----:B------:R-:W-:Y:S02]  /*0ca0*/  LEA R68, R68, UR4, 0x2 ;  /* 0x0000000444447c11 */ /* 0x000fe4000f8e10ff */
[-C--:B------:R-:W-:Y:S02]  /*0cb0*/  LEA.HI.SX32 R6, R6, R77.reuse, 0x1b ;  /* 0x0000004d06067211 */ /* 0x080fe400078fdaff */
[----:B------:R-:W-:Y:S01]  /*0cc0*/  LEA R70, R70, UR4, 0x2 ;  /* 0x0000000446467c11 */ /* 0x000fe2000f8e10ff */
[----:B------:R-:W-:Y:S01]  /*0cd0*/  VIADD R82, R77, 0x140 ;  /* 0x000001404d527836 */ /* 0x000fe20000000000 */
[----:B------:R-:W-:-:S02]  /*0ce0*/  LEA.HI.SX32 R75, R80, R77, 0x1b ;  /* 0x0000004d504b7211 */ /* 0x000fc400078fdaff */
[----:B------:R-:W-:Y:S02]  /*0cf0*/  LEA R72, R72, UR4, 0x2 ;  /* 0x0000000448487c11 */ /* 0x000fe4000f8e10ff */
[----:B------:R-:W-:Y:S02]  /*0d00*/  IADD3 R80, PT, PT, R77, 0x120, RZ ;  /* 0x000001204d507810 */ /* 0x000fe40007ffe0ff */
[----:B------:R-:W-:Y:S02]  /*0d10*/  LEA.HI.SX32 R79, R78, R77, 0x1b ;  /* 0x0000004d4e4f7211 */ /* 0x000fe400078fdaff */
[----:B------:R-:W-:Y:S02]  /*0d20*/  LEA R73, R73, UR4, 0x2 ;  /* 0x0000000449497c11 */ /* 0x000fe4000f8e10ff */
[----:B------:R-:W-:Y:S02]  /*0d30*/  LEA R78, R6, UR4, 0x2 ;  /* 0x00000004064e7c11 */ /* 0x000fe4000f8e10ff */
[----:B------:R-:W-:-:S02]  /*0d40*/  LEA R74, R74, UR4, 0x2 ;  /* 0x000000044a4a7c11 */ /* 0x000fc4000f8e10ff */
[C---:B------:R-:W-:Y:S02]  /*0d50*/  IADD3 R84, PT, PT, R77.reuse, 0x160, RZ ;  /* 0x000001604d547810 */ /* 0x040fe40007ffe0ff */
[----:B------:R-:W-:Y:S02]  /*0d60*/  IADD3 R6, PT, PT, R77, 0x180, RZ ;  /* 0x000001804d067810 */ /* 0x000fe40007ffe0ff */
[----:B------:R-:W-:Y:S02]  /*0d70*/  LEA R75, R75, UR4, 0x2 ;  /* 0x000000044b4b7c11 */ /* 0x000fe4000f8e10ff */
        /* <DEDUP_REMOVED lines=9> */
[----:B------:R-:W-:-:S04]  /*0e10*/  SHF.L.U32 R6, R77, 0x4, RZ ;  /* 0x000000044d067819 */ /* 0x000fc800000006ff */
[----:B------:R-:W-:-:S04]  /*0e20*/  LEA.HI.SX32 R87, R6, R6, 0x1b ;  /* 0x0000000606577211 */ /* 0x000fc800078fdaff */
[----:B------:R-:W-:Y:S02]  /*0e30*/  LEA R87, R87, UR4, 0x2 ;  /* 0x0000000457577c11 */ /* 0x000fe4000f8e10ff */
[----:B------:R-:W-:Y:S02]  /*0e40*/  P2R R92, PR, RZ, 0x1 ;  /* 0x00000001ff5c7803 */ /* 0x000fe40000000000 */
[-C--:B------:R-:W-:Y:S02]  /*0e50*/  ISETP.GE.AND P0, PT, R46, R69.reuse, PT ;  /* 0x000000452e00720c */ /* 0x080fe40003f06270 */
[----:B------:R-:W-:Y:S02]  /*0e60*/  MOV R93, RZ ;  /* 0x000000ff005d7202 */ /* 0x000fe40000000f00 */
[----:B------:R-:W-:Y:S02]  /*0e70*/  P2R R90, PR, RZ, 0x2 ;  /* 0x00000002ff5a7803 */ /* 0x000fe40000000000 */
[----:B------:R-:W-:-:S02]  /*0e80*/  ISETP.GE.AND P1, PT, R50, R69, PT ;  /* 0x000000453200720c */ /* 0x000fc40003f26270 */
[----:B------:R-:W-:Y:S01]  /*0e90*/  CS2R R94, SRZ ;  /* 0x00000000005e7805 */ /* 0x000fe2000001ff00 */
[----:B------:R-:W-:Y:S01]  /*0ea0*/  IMAD.MOV.U32 R107, RZ, RZ, RZ ;  /* 0x000000ffff6b7224 */ /* 0x000fe200078e00ff */
[----:B--2---:R-:W-:Y:S04]  /*0eb0*/  STS [R68], R9 ;  /* 0x0000000944007388 */ /* 0x004fe80000000800 */
[----:B---3--:R-:W-:Y:S04]  /*0ec0*/  STS [R70+0x80], R11 ;  /* 0x0000800b46007388 */ /* 0x008fe80000000800 */
[----:B----4-:R0:W-:Y:S04]  /*0ed0*/  STS [R71+0x100], R8 ;  /* 0x0001000847007388 */ /* 0x0101e80000000800 */
[----:B------:R-:W-:Y:S01]  /*0ee0*/  STS [R72+0x180], R13 ;  /* 0x0001800d48007388 */ /* 0x000fe20000000800 */
[----:B0-----:R-:W-:-:S03]  /*0ef0*/  IADD3 R8, PT, PT, R77, 0x1a0, RZ ;  /* 0x000001a04d087810 */ /* 0x001fc60007ffe0ff */
[----:B------:R0:W-:Y:S04]  /*0f00*/  STS [R73+0x200], R10 ;  /* 0x0002000a49007388 */ /* 0x0001e80000000800 */
[----:B------:R-:W-:Y:S01]  /*0f10*/  STS [R74+0x280], R15 ;  /* 0x0002800f4a007388 */ /* 0x000fe20000000800 */
[----:B------:R-:W-:-:S03]  /*0f20*/  LEA.HI.SX32 R8, R8, R77, 0x1b ;  /* 0x0000004d08087211 */ /* 0x000fc600078fdaff */
[----:B------:R1:W-:Y:S01]  /*0f30*/  STS [R75+0x300], R12 ;  /* 0x0003000c4b007388 */ /* 0x0003e20000000800 */
[----:B0-----:R-:W-:-:S03]  /*0f40*/  VIADD R10, R77, 0x1c0 ;  /* 0x000001c04d0a7836 */ /* 0x001fc60000000000 */
[----:B------:R-:W-:Y:S02]  /*0f50*/  STS [R78+0x380], R17 ;  /* 0x000380114e007388 */ /* 0x000fe40000000800 */
[-C--:B------:R-:W-:Y:S02]  /*0f60*/  LEA.HI.SX32 R10, R10, R77.reuse, 0x1b ;  /* 0x0000004d0a0a7211 */ /* 0x080fe400078fdaff */
[----:B-1----:R-:W-:Y:S01]  /*0f70*/  IADD3 R12, PT, PT, R77, 0x1e0, RZ ;  /* 0x000001e04d0c7810 */ /* 0x002fe20007ffe0ff */
[----:B------:R-:W-:Y:S01]  /*0f80*/  STS [R79+0x400], R14 ;  /* 0x0004000e4f007388 */ /* 0x000fe20000000800 */
[----:B------:R-:W-:Y:S02]  /*0f90*/  LEA R84, R8, UR4, 0x2 ;  /* 0x0000000408547c11 */ /* 0x000fe4000f8e10ff */
[----:B------:R-:W-:Y:S01]  /*0fa0*/  LEA.HI.SX32 R12, R12, R77, 0x1b ;  /* 0x0000004d0c0c7211 */ /* 0x000fe200078fdaff */
[----:B------:R-:W-:Y:S04]  /*0fb0*/  STS [R80+0x480], R19 ;  /* 0x0004801350007388 */ /* 0x000fe80000000800 */
[----:B------:R-:W-:Y:S01]  /*0fc0*/  STS [R81+0x500], R16 ;  /* 0x0005001051007388 */ /* 0x000fe20000000800 */
[----:B------:R-:W-:-:S03]  /*0fd0*/  LEA R86, R12, UR4, 0x2 ;  /* 0x000000040c567c11 */ /* 0x000fc6000f8e10ff */
[----:B------:R0:W-:Y:S04]  /*0fe0*/  STS [R82+0x580], R85 ;  /* 0x0005805552007388 */ /* 0x0001e80000000800 */
[----:B------:R-:W-:Y:S01]  /*0ff0*/  STS [R83+0x600], R18 ;  /* 0x0006001253007388 */ /* 0x000fe20000000800 */
[----:B0-----:R-:W-:-:S03]  /*1000*/  LEA R85, R10, UR4, 0x2 ;  /* 0x000000040a557c11 */ /* 0x001fc6000f8e10ff */
        /* <DEDUP_REMOVED lines=21> */
[----:B------:R-:W-:Y:S01]  /*1160*/  IMAD.MOV.U32 R12, RZ, RZ, RZ ;  /* 0x000000ffff0c7224 */ /* 0x000fe200078e00ff */
[----:B0-----:R-:W-:-:S04]  /*1170*/  CS2R R88, SRZ ;  /* 0x0000000000587805 */ /* 0x001fc8000001ff00 */
[----:B------:R-:W2:Y:S01]  /*1180*/  @!P0 LDG.E R93, desc[UR16][R4.64] ;  /* 0x00000010045d8981 */ /* 0x000ea2000c1e1900 */
[----:B------:R-:W-:-:S03]  /*1190*/  ISETP.GE.AND P0, PT, R51, R69, PT ;  /* 0x000000453300720c */ /* 0x000fc60003f06270 */
[----:B------:R-:W3:Y:S01]  /*11a0*/  @!P1 LDG.E R89, desc[UR16][R4.64+0x80] ;  /* 0x0000801004599981 */ /* 0x000ee2000c1e1900 */
[-C--:B------:R-:W-:Y:S02]  /*11b0*/  ISETP.GE.AND P1, PT, R52, R69.reuse, PT ;  /* 0x000000453400720c */ /* 0x080fe40003f26270 */
[----:B------:R-:W-:Y:S01]  /*11c0*/  MOV R16, RZ ;  /* 0x000000ff00107202 */ /* 0x000fe20000000f00 */
[----:B------:R-:W4:Y:S06]  /*11d0*/  @!P5 LDG.E R94, desc[UR16][R4.64+0x700] ;  /* 0x00070010045ed981 */ /* 0x000f2c000c1e1900 */
[----:B------:R-:W4:Y:S01]  /*11e0*/  @!P0 LDG.E R12, desc[UR16][R4.64+0x100] ;  /* 0x00010010040c8981 */ /* 0x000f22000c1e1900 */
[----:B------:R-:W-:-:S02]  /*11f0*/  ISETP.GE.AND P0, PT, R53, R69, PT ;  /* 0x000000453500720c */ /* 0x000fc40003f06270 */
[----:B-1----:R-:W-:-:S06]  /*1200*/  MOV R91, RZ ;  /* 0x000000ff005b7202 */ /* 0x002fcc0000000f00 */
[----:B------:R-:W4:Y:S01]  /*1210*/  @!P1 LDG.E R91, desc[UR16][R4.64+0x180] ;  /* 0x00018010045b9981 */ /* 0x000f22000c1e1900 */
[----:B------:R-:W-:-:S04]  /*1220*/  ISETP.GE.AND P1, PT, R54, R69, PT ;  /* 0x000000453600720c */ /* 0x000fc80003f26270 */
[----:B------:R-:W4:Y:S01]  /*1230*/  @!P0 LDG.E R16, desc[UR16][R4.64+0x200] ;  /* 0x0002001004108981 */ /* 0x000f22000c1e1900 */
[----:B------:R-:W-:Y:S02]  /*1240*/  ISETP.GE.AND P0, PT, R55, R69, PT ;  /* 0x000000453700720c */ /* 0x000fe40003f06270 */
[----:B------:R-:W-:-:S06]  /*1250*/  MOV R18, RZ ;  /* 0x000000ff00127202 */ /* 0x000fcc0000000f00 */
[----:B------:R-:W4:Y:S01]  /*1260*/  @!P1 LDG.E R95, desc[UR16][R4.64+0x280] ;  /* 0x00028010045f9981 */ /* 0x000f22000c1e1900 */
[----:B------:R-:W-:-:S04]  /*1270*/  ISETP.GE.AND P1, PT, R56, R69, PT ;  /* 0x000000453800720c */ /* 0x000fc80003f26270 */
[----:B------:R-:W4:Y:S01]  /*1280*/  @!P0 LDG.E R18, desc[UR16][R4.64+0x300] ;  /* 0x0003001004128981 */ /* 0x000f22000c1e1900 */
[----:B------:R-:W-:-:S08]  /*1290*/  ISETP.GE.AND P0, PT, R57, R69, PT ;  /* 0x000000453900720c */ /* 0x000fd00003f06270 */
[----:B------:R-:W4:Y:S01]  /*12a0*/  @!P1 LDG.E R107, desc[UR16][R4.64+0x380] ;  /* 0x00038010046b9981 */ /* 0x000f22000c1e1900 */
[----:B------:R-:W-:-:S04]  /*12b0*/  ISETP.NE.AND P1, PT, R90, RZ, PT ;  /* 0x000000ff5a00720c */ /* 0x000fc80003f25270 */
[----:B------:R-:W4:Y:S01]  /*12c0*/  @!P0 LDG.E R88, desc[UR16][R4.64+0x400] ;  /* 0x0004001004588981 */ /* 0x000f22000c1e1900 */
[----:B------:R-:W-:Y:S02]  /*12d0*/  ISETP.NE.AND P0, PT, R92, RZ, PT ;  /* 0x000000ff5c00720c */ /* 0x000fe40003f05270 */
[----:B------:R-:W-:Y:S02]  /*12e0*/  MOV R109, RZ ;  /* 0x000000ff006d7202 */ /* 0x000fe40000000f00 */
[----:B------:R-:W-:Y:S01]  /*12f0*/  MOV R90, RZ ;  /* 0x000000ff005a7202 */ /* 0x000fe20000000f00 */
[----:B------:R-:W-:Y:S01]  /*1300*/  IMAD.MOV.U32 R92, RZ, RZ, RZ ;  /* 0x000000ffff5c7224 */ /* 0x000fe200078e00ff */
[----:B------:R-:W-:Y:S02]  /*1310*/  MOV R111, RZ ;  /* 0x000000ff006f7202 */ /* 0x000fe40000000f00 */
[----:B------:R-:W-:Y:S02]  /*1320*/  MOV R113, RZ ;  /* 0x000000ff00717202 */ /* 0x000fe40000000f00 */
[----:B------:R-:W-:Y:S01]  /*1330*/  MOV R115, RZ ;  /* 0x000000ff00737202 */ /* 0x000fe20000000f00 */
[----:B------:R-:W4:Y:S04]  /*1340*/  @!P1 LDG.E R90, desc[UR16][R4.64+0x500] ;  /* 0x00050010045a9981 */ /* 0x000f28000c1e1900 */
[----:B------:R-:W4:Y:S04]  /*1350*/  @!P0 LDG.E R109, desc[UR16][R4.64+0x480] ;  /* 0x00048010046d8981 */ /* 0x000f28000c1e1900 */
[----:B------:R-:W4:Y:S04]  /*1360*/  @!P2 LDG.E R111, desc[UR16][R4.64+0x580] ;  /* 0x00058010046fa981 */ /* 0x000f28000c1e1900 */
[----:B------:R-:W4:Y:S04]  /*1370*/  @!P3 LDG.E R92, desc[UR16][R4.64+0x600] ;  /* 0x00060010045cb981 */ /* 0x000f28000c1e1900 */
[----:B------:R-:W4:Y:S04]  /*1380*/  @!P4 LDG.E R113, desc[UR16][R4.64+0x680] ;  /* 0x000680100471c981 */ /* 0x000f28000c1e1900 */
[----:B------:R-:W4:Y:S01]  /*1390*/  @!P6 LDG.E R115, desc[UR16][R4.64+0x780] ;  /* 0x000780100473e981 */ /* 0x000f22000c1e1900 */
[----:B------:R-:W-:Y:S03]  /*13a0*/  BSSY.RECONVERGENT B0, `(.L_x_3874) ;  /* 0x0000051000007945 */ /* 0x000fe60003800200 */
[----:B--2---:R-:W-:Y:S04]  /*13b0*/  STS [R68], R93 ;  /* 0x0000005d44007388 */ /* 0x004fe80000000800 */
[----:B---3--:R-:W-:Y:S04]  /*13c0*/  STS [R70+0x80], R89 ;  /* 0x0000805946007388 */ /* 0x008fe80000000800 */
[----:B----4-:R0:W-:Y:S04]  /*13d0*/  STS [R71+0x100], R12 ;  /* 0x0001000c47007388 */ /* 0x0101e80000000800 */
[----:B------:R-:W-:Y:S01]  /*13e0*/  STS [R72+0x180], R91 ;  /* 0x0001805b48007388 */ /* 0x000fe20000000800 */
[----:B0-----:R-:W0:Y:S03]  /*13f0*/  LDC R12, c[0x0][0x38c] ;  /* 0x0000e300ff0c7b82 */ /* 0x001e260000000800 */
        /* <DEDUP_REMOVED lines=75> */
.L_x_3875:
[----:B------:R-:W-:Y:S05]  /*18b0*/  BSYNC.RECONVERGENT B0 ;  /* 0x0000000000007941 */ /* 0x000fea0003800200 */
.L_x_3874:
        /* <DEDUP_REMOVED lines=34> */
.L_x_3877:
[----:B------:R-:W-:Y:S05]  /*1ae0*/  BSYNC.RECONVERGENT B0 ;  /* 0x0000000000007941 */ /* 0x000fea0003800200 */
.L_x_3876:
        /* <DEDUP_REMOVED lines=36> */
.L_x_3879:
[----:B------:R-:W-:Y:S05]  /*1d30*/  BSYNC.RECONVERGENT B0 ;  /* 0x0000000000007941 */ /* 0x000fea0003800200 */
.L_x_3878:
        /* <DEDUP_REMOVED lines=34> */
.L_x_3881:
[----:B------:R-:W-:Y:S05]  /*1f60*/  BSYNC.RECONVERGENT B0 ;  /* 0x0000000000007941 */ /* 0x000fea0003800200 */
.L_x_3880:
        /* <DEDUP_REMOVED lines=36> */
.L_x_3883:
[----:B------:R-:W-:Y:S05]  /*21b0*/  BSYNC.RECONVERGENT B0 ;  /* 0x0000000000007941 */ /* 0x000fea0003800200 */
.L_x_3882:
        /* <DEDUP_REMOVED lines=34> */
.L_x_3885:
[----:B------:R-:W-:Y:S05]  /*23e0*/  BSYNC.RECONVERGENT B0 ;  /* 0x0000000000007941 */ /* 0x000fea0003800200 */
.L_x_3884:
        /* <DEDUP_REMOVED lines=36> */
.L_x_3887:
[----:B------:R-:W-:Y:S05]  /*2630*/  BSYNC.RECONVERGENT B0 ;  /* 0x0000000000007941 */ /* 0x000fea0003800200 */
.L_x_3886:
        /* <DEDUP_REMOVED lines=34> */
.L_x_3889:
[----:B------:R-:W-:Y:S05]  /*2860*/  BSYNC.RECONVERGENT B0 ;  /* 0x0000000000007941 */ /* 0x000fea0003800200 */
.L_x_3888:
        /* <DEDUP_REMOVED lines=36> */
.L_x_3891:
[----:B------:R-:W-:Y:S05]  /*2ab0*/  BSYNC.RECONVERGENT B0 ;  /* 0x0000000000007941 */ /* 0x000fea0003800200 */
.L_x_3890:
        /* <DEDUP_REMOVED lines=34> */
.L_x_3893:
[----:B------:R-:W-:Y:S05]  /*2ce0*/  BSYNC.RECONVERGENT B0 ;  /* 0x0000000000007941 */ /* 0x000fea0003800200 */
.L_x_3892:
        /* <DEDUP_REMOVED lines=39> */
.L_x_3895:
[----:B------:R-:W-:Y:S05]  /*2f60*/  BSYNC.RECONVERGENT B0 ;  /* 0x0000000000007941 */ /* 0x000fea0003800200 */
.L_x_3894:
        /* <DEDUP_REMOVED lines=32> */
.L_x_3897:
[----:B------:R-:W-:Y:S05]  /*3170*/  BSYNC.RECONVERGENT B0 ;  /* 0x0000000000007941 */ /* 0x000fea0003800200 */
.L_x_3896:
        /* <DEDUP_REMOVED lines=32> */
.L_x_3899:
[----:B------:R-:W-:Y:S05]  /*3380*/  BSYNC.RECONVERGENT B0 ;  /* 0x0000000000007941 */ /* 0x000fea0003800200 */
.L_x_3898:
        /* <DEDUP_REMOVED lines=32> */
.L_x_3901:
[----:B------:R-:W-:Y:S05]  /*3590*/  BSYNC.RECONVERGENT B0 ;  /* 0x0000000000007941 */ /* 0x000fea0003800200 */
.L_x_3900:
        /* <DEDUP_REMOVED lines=32> */
.L_x_3903:
[----:B------:R-:W-:Y:S05]  /*37a0*/  BSYNC.RECONVERGENT B0 ;  /* 0x0000000000007941 */ /* 0x000fea0003800200 */
.L_x_3902:
        /* <DEDUP_REMOVED lines=32> */
.L_x_3905:
[----:B------:R-:W-:Y:S05]  /*39b0*/  BSYNC.RECONVERGENT B0 ;  /* 0x0000000000007941 */ /* 0x000fea0003800200 */
.L_x_3904:
        /* <DEDUP_REMOVED lines=22> */
[----:B------:R-:W-:Y:S01]  /*3b20*/  FMUL.FTZ R115, R7, R92 ;  /* 0x0000005c07737220 */ /* 0x000fe20000410000 */
[----:B------:R-:W0:Y:S01]  /*3b30*/  LDC.64 R4, c[0x0][0x3a8] ;  /* 0x0000ea00ff047b82 */ /* 0x000e220000000a00 */
[----:B------:R-:W-:Y:S01]  /*3b40*/  FMUL.FTZ R117, R10, R95 ;  /* 0x0000005f0a757220 */ /* 0x000fe20000410000 */
[----:B------:R-:W-:Y:S01]  /*3b50*/  FMUL.FTZ R121, R11, R104 ;  /* 0x000000680b797220 */ /* 0x000fe20000410000 */
[----:B------:R-:W-:Y:S01]  /*3b60*/  IMAD R144, R29, R12, RZ ;  /* 0x0000000c1d907224 */ /* 0x000fe200078e02ff */
[----:B------:R-:W-:Y:S01]  /*3b70*/  IADD3 R150, P0, PT, R66, R65, RZ ;  /* 0x0000004142967210 */ /* 0x000fe20007f1e0ff */
[----:B------:R-:W-:Y:S01]  /*3b80*/  FMUL.FTZ R107, R14, R93 ;  /* 0x0000005d0e6b7220 */ /* 0x000fe20000410000 */
[----:B------:R-:W-:Y:S01]  /*3b90*/  VIMNMX R12, PT, PT, R12, 0x1, !PT ;  /* 0x000000010c0c7848 */ /* 0x000fe20007fe0100 */
        /* <DEDUP_REMOVED lines=11> */
[----:B------:R-:W-:Y:S01]  /*3c50*/  ISETP.GE.AND P1, PT, R46, R69, PT ;  /* 0x000000452e00720c */ /* 0x000fe20003f26270 */
[----:B------:R-:W-:Y:S01]  /*3c60*/  IMAD.MOV.U32 R146, RZ, RZ, R26 ;  /* 0x000000ffff927224 */ /* 0x000fe200078e001a */
[----:B------:R-:W-:Y:S01]  /*3c70*/  MOV R129, R24 ;  /* 0x0000001800817202 */ /* 0x000fe20000000f00 */
[----:B------:R-:W-:Y:S01]  /*3c80*/  IMAD.X R179, R3, 0x1, R67, P0 ;  /* 0x0000000103b37824 */ /* 0x000fe200000e0643 */
[----:B------:R-:W-:Y:S01]  /*3c90*/  MOV R131, R23 ;  /* 0x0000001700837202 */ /* 0x000fe20000000f00 */
[----:B------:R-:W-:Y:S01]  /*3ca0*/  UIADD3 UR5, UPT, UPT, UR4, 0x870, URZ ;  /* 0x0000087004057890 */ /* 0x000fe2000fffe0ff */
[----:B------:R-:W3:Y:S01]  /*3cb0*/  LDC.64 R10, c[0x0][0x480] ;  /* 0x00012000ff0a7b82 */ /* 0x000ee20000000a00 */
[----:B------:R-:W-:-:S02]  /*3cc0*/  MOV R148, R25 ;  /* 0x0000001900947202 */ /* 0x000fc40000000f00 */
[----:B------:R-:W-:Y:S02]  /*3cd0*/  IADD3 R133, PT, PT, -R12, RZ, RZ ;  /* 0x000000ff0c857210 */ /* 0x000fe40007ffe1ff */
[----:B0-----:R-:W-:Y:S02]  /*3ce0*/  SHF.L.U64.HI R5, R4, 0x2, R5 ;  /* 0x0000000204057819 */ /* 0x001fe40000010205 */
[----:B-1----:R-:W-:Y:S02]  /*3cf0*/  SHF.L.U64.HI R7, R6, 0x2, R7 ;  /* 0x0000000206077819 */ /* 0x002fe40000010207 */
[----:B--2---:R-:W-:-:S07]  /*3d00*/  SHF.L.U64.HI R9, R8, 0x2, R9 ;  /* 0x0000000208097819 */ /* 0x004fce0000010209 */
.L_x_3909:
[-C--:B------:R-:W-:Y:S02]  /*3d10*/  ISETP.GE.AND P4, PT, R50, R69.reuse, PT ;  /* 0x000000453200720c */ /* 0x080fe40003f86270 */
[----:B------:R-:W-:Y:S02]  /*3d20*/  ISETP.GE.AND P3, PT, R51, R69, PT ;  /* 0x000000453300720c */ /* 0x000fe40003f66270 */
[----:B0-----:R-:W-:Y:S02]  /*3d30*/  MOV R12, R131 ;  /* 0x00000083000c7202 */ /* 0x001fe40000000f00 */
[----:B------:R-:W-:Y:S02]  /*3d40*/  MOV R13, R148 ;  /* 0x00000094000d7202 */ /* 0x000fe40000000f00 */
[----:B------:R-:W-:Y:S02]  /*3d50*/  ISETP.GE.AND P2, PT, R52, R69, PT ;  /* 0x000000453400720c */ /* 0x000fe40003f46270 */
[----:B------:R-:W-:-:S02]  /*3d60*/  CS2R R16, SRZ ;  /* 0x0000000000107805 */ /* 0x000fc4000001ff00 */
[----:B------:R-:W-:Y:S01]  /*3d70*/  CS2R R14, SRZ ;  /* 0x00000000000e7805 */ /* 0x000fe2000001ff00 */
[----:B------:R0:W2:Y:S01]  /*3d80*/  LDG.E R161, desc[UR16][R12.64] ;  /* 0x000000100ca17981 */ /* 0x0000a2000c1e1900 */
[----:B------:R-:W-:Y:S02]  /*3d90*/  CS2R R18, SRZ ;  /* 0x0000000000127805 */ /* 0x000fe4000001ff00 */
[-C--:B------:R-:W-:Y:S02]  /*3da0*/  ISETP.GE.AND P0, PT, R53, R69.reuse, PT ;  /* 0x000000453500720c */ /* 0x080fe40003f06270 */
[-C--:B------:R-:W-:Y:S02]  /*3db0*/  ISETP.GE.AND P6, PT, R54, R69.reuse, PT ;  /* 0x000000453600720c */ /* 0x080fe40003fc6270 */
[----:B------:R-:W-:Y:S02]  /*3dc0*/  ISETP.GE.AND P5, PT, R55, R69, PT ;  /* 0x000000453700720c */ /* 0x000fe40003fa6270 */
[----:B0-----:R-:W-:Y:S01]  /*3dd0*/  MOV R12, R150 ;  /* 0x00000096000c7202 */ /* 0x001fe20000000f00 */
[----:B------:R-:W-:-:S05]  /*3de0*/  IMAD.MOV.U32 R13, RZ, RZ, R179 ;  /* 0x000000ffff0d7224 */ /* 0x000fca00078e00b3 */
[----:B------:R-:W4:Y:S01]  /*3df0*/  @!P4 LDG.E R17, desc[UR16][R12.64+-0x380] ;  /* 0xfffc80100c11c981 */ /* 0x000f22000c1e1900 */
[----:B------:R-:W-:-:S03]  /*3e00*/  ISETP.GE.AND P4, PT, R56, R69, PT ;  /* 0x000000453800720c */ /* 0x000fc60003f86270 */
[----:B------:R-:W5:Y:S01]  /*3e10*/  @!P3 LDG.E R14, desc[UR16][R12.64+-0x300] ;  /* 0xfffd00100c0eb981 */ /* 0x000f62000c1e1900 */
[-C--:B------:R-:W-:Y:S01]  /*3e20*/  ISETP.GE.AND P3, PT, R57, R69.reuse, PT ;  /* 0x000000453900720c */ /* 0x080fe20003f66270 */
[----:B------:R-:W-:Y:S02]  /*3e30*/  HFMA2 R135, -RZ, RZ, 0, 0 ;  /* 0x00000000ff877431 */ /* 0x000fe400000001ff */
[----:B------:R-:W3:Y:S01]  /*3e40*/  @!P2 LDG.E R19, desc[UR16][R12.64+-0x280] ;  /* 0xfffd80100c13a981 */ /* 0x000ee2000c1e1900 */
[-C--:B------:R-:W-:Y:S01]  /*3e50*/  ISETP.GE.AND P2, PT, R58, R69.reuse, PT ;  /* 0x000000453a00720c */ /* 0x080fe20003f46270 */
[----:B------:R-:W-:Y:S01]  /*3e60*/  HFMA2 R150, -RZ, RZ, 0, 0 ;  /* 0x00000000ff967431 */ /* 0x000fe200000001ff */
[----:B------:R-:W-:Y:S01]  /*3e70*/  MOV R137, RZ ;  /* 0x000000ff00897202 */ /* 0x000fe20000000f00 */
[----:B------:R-:W-:Y:S01]  /*3e80*/  IMAD.MOV.U32 R139, RZ, RZ, RZ ;  /* 0x000000ffff8b7224 */ /* 0x000fe200078e00ff */
[----:B------:R-:W3:Y:S01]  /*3e90*/  @!P0 LDG.E R16, desc[UR16][R12.64+-0x200] ;  /* 0xfffe00100c108981 */ /* 0x000ee2000c1e1900 */
[----:B------:R-:W-:-:S03]  /*3ea0*/  ISETP.GE.AND P0, PT, R59, R69, PT ;  /* 0x000000453b00720c */ /* 0x000fc60003f06270 */
[----:B------:R-:W3:Y:S01]  /*3eb0*/  @!P6 LDG.E R135, desc[UR16][R12.64+-0x180] ;  /* 0xfffe80100c87e981 */ /* 0x000ee2000c1e1900 */
[----:B------:R-:W-:-:S03]  /*3ec0*/  ISETP.GE.AND P6, PT, R60, R69, PT ;  /* 0x000000453c00720c */ /* 0x000fc60003fc6270 */
[----:B------:R-:W3:Y:S01]  /*3ed0*/  @!P5 LDG.E R18, desc[UR16][R12.64+-0x100] ;  /* 0xffff00100c12d981 */ /* 0x000ee2000c1e1900 */
[----:B------:R-:W-:-:S03]  /*3ee0*/  ISETP.GE.AND P5, PT, R61, R69, PT ;  /* 0x000000453d00720c */ /* 0x000fc60003fa6270 */
[----:B------:R-:W3:Y:S01]  /*3ef0*/  @!P4 LDG.E R137, desc[UR16][R12.64+-0x80] ;  /* 0xffff80100c89c981 */ /* 0x000ee2000c1e1900 */
[----:B------:R-:W-:-:S03]  /*3f00*/  ISETP.GE.AND P4, PT, R62, R69, PT ;  /* 0x000000453e00720c */ /* 0x000fc60003f86270 */
[----:B------:R-:W4:Y:S04]  /*3f10*/  @!P1 LDG.E R15, desc[UR16][R12.64+-0x400] ;  /* 0xfffc00100c0f9981 */ /* 0x000f28000c1e1900 */
[----:B------:R-:W3:Y:S01]  /*3f20*/  @!P3 LDG.E R150, desc[UR16][R12.64] ;  /* 0x000000100c96b981 */ /* 0x000ee2000c1e1900 */
[----:B------:R-:W-:-:S03]  /*3f30*/  ISETP.GE.AND P3, PT, R63, R69, PT ;  /* 0x000000453f00720c */ /* 0x000fc60003f66270 */
[----:B------:R-:W3:Y:S01]  /*3f40*/  @!P2 LDG.E R139, desc[UR16][R12.64+0x80] ;  /* 0x000080100c8ba981 */ /* 0x000ee2000c1e1900 */
[-C--:B------:R-:W-:Y:S01]  /*3f50*/  ISETP.GE.AND P2, PT, R64, R69.reuse, PT ;  /* 0x000000454000720c */ /* 0x080fe20003f46270 */
[----:B------:R-:W-:Y:S01]  /*3f60*/  HFMA2 R141, -RZ, RZ, 0, 0 ;  /* 0x00000000ff8d7431 */ /* 0x000fe200000001ff */
[----:B------:R-:W-:Y:S01]  /*3f70*/  MOV R152, RZ ;  /* 0x000000ff00987202 */ /* 0x000fe20000000f00 */
[----:B------:R-:W-:Y:S01]  /*3f80*/  IMAD.MOV.U32 R143, RZ, RZ, RZ ;  /* 0x000000ffff8f7224 */ /* 0x000fe200078e00ff */
[----:B------:R-:W-:Y:S01]  /*3f90*/  MOV R154, RZ ;  /* 0x000000ff009a7202 */ /* 0x000fe20000000f00 */
[----:B------:R-:W-:Y:S01]  /*3fa0*/  HFMA2 R156, -RZ, RZ, 0, 0 ;  /* 0x00000000ff9c7431 */ /* 0x000fe200000001ff */
[----:B------:R-:W-:Y:S01]  /*3fb0*/  MOV R145, RZ ;  /* 0x000000ff00917202 */ /* 0x000fe20000000f00 */
[----:B------:R-:W3:Y:S04]  /*3fc0*/  @!P6 LDG.E R141, desc[UR16][R12.64+0x180] ;  /* 0x000180100c8de981 */ /* 0x000ee8000c1e1900 */
[----:B------:R-:W3:Y:S04]  /*3fd0*/  @!P0 LDG.E R152, desc[UR16][R12.64+0x100] ;  /* 0x000100100c988981 */ /* 0x000ee8000c1e1900 */
[----:B------:R-:W3:Y:S04]  /*3fe0*/  @!P5 LDG.E R154, desc[UR16][R12.64+0x200] ;  /* 0x000200100c9ad981 */ /* 0x000ee8000c1e1900 */
[----:B------:R-:W3:Y:S04]  /*3ff0*/  @!P4 LDG.E R143, desc[UR16][R12.64+0x280] ;  /* 0x000280100c8fc981 */ /* 0x000ee8000c1e1900 */
[----:B------:R-:W3:Y:S04]  /*4000*/  @!P3 LDG.E R156, desc[UR16][R12.64+0x300] ;  /* 0x000300100c9cb981 */ /* 0x000ee8000c1e1900 */
[----:B------:R-:W3:Y:S01]  /*4010*/  @!P2 LDG.E R145, desc[UR16][R12.64+0x380] ;  /* 0x000380100c91a981 */ /* 0x000ee2000c1e1900 */
[----:B------:R-:W-:-:S02]  /*4020*/  ISETP.GE.U32.AND P5, PT, R28, R69, PT ;  /* 0x000000451c00720c */ /* 0x000fc40003fa6070 */
[-C--:B------:R-:W-:Y:S02]  /*4030*/  ISETP.GE.U32.AND P4, PT, R32, R69.reuse, PT ;  /* 0x000000452000720c */ /* 0x080fe40003f86070 */
[-C--:B------:R-:W-:Y:S02]  /*4040*/  ISETP.GE.U32.AND P3, PT, R33, R69.reuse, PT ;  /* 0x000000452100720c */ /* 0x080fe40003f66070 */
[-C--:B------:R-:W-:Y:S02]  /*4050*/  ISETP.GE.U32.AND P6, PT, R36, R69.reuse, PT ;  /* 0x000000452400720c */ /* 0x080fe40003fc6070 */
[-C--:B------:R-:W-:Y:S02]  /*4060*/  ISETP.GE.U32.AND P2, PT, R34, R69.reuse, PT ;  /* 0x000000452200720c */ /* 0x080fe40003f46070 */
[----:B------:R-:W-:Y:S02]  /*4070*/  ISETP.GE.U32.AND P0, PT, R35, R69, PT ;  /* 0x000000452300720c */ /* 0x000fe40003f06070 */
[----:B------:R-:W-:Y:S01]  /*4080*/  FSEL R147, R113, RZ, !P6 ;  /* 0x000000ff71937208 */ /* 0x000fe20007000000 */
[----:B--2---:R-:W-:Y:S01]  /*4090*/  FMUL.FTZ R161, R161, 1.4426950216293334961 ;  /* 0x3fb8aa3ba1a17820 */ /* 0x004fe20000410000 */
[----:B----4-:R-:W-:Y:S04]  /*40a0*/  STS [R68], R15 ;  /* 0x0000000f44007388 */ /* 0x010fe80000000800 */
[----:B------:R0:W-:Y:S04]  /*40b0*/  STS [R70+0x80], R17 ;  /* 0x0000801146007388 */ /* 0x0001e80000000800 */
[----:B-----5:R-:W-:Y:S04]  /*40c0*/  STS [R71+0x100], R14 ;  /* 0x0001000e47007388 */ /* 0x020fe80000000800 */
[----:B---3--:R-:W-:Y:S04]  /*40d0*/  STS [R72+0x180], R19 ;  /* 0x0001801348007388 */ /* 0x008fe80000000800 */
[----:B------:R1:W-:Y:S04]  /*40e0*/  STS [R73+0x200], R16 ;  /* 0x0002001049007388 */ /* 0x0003e80000000800 */
[----:B------:R-:W-:Y:S01]  /*40f0*/  STS [R74+0x280], R135 ;  /* 0x000280874a007388 */ /* 0x000fe20000000800 */
[----:B0-----:R-:W-:-:S03]  /*4100*/  FMUL.FTZ R17, R161, R94 ;  /* 0x0000005ea1117220 */ /* 0x001fc60000410000 */
[----:B------:R0:W-:Y:S01]  /*4110*/  STS [R75+0x300], R18 ;  /* 0x000300124b007388 */ /* 0x0001e20000000800 */
[----:B-1----:R-:W-:-:S03]  /*4120*/  FMUL.FTZ R16, R161, R93 ;  /* 0x0000005da1107220 */ /* 0x002fc60000410000 */
[----:B------:R-:W-:Y:S04]  /*4130*/  STS [R78+0x380], R137 ;  /* 0x000380894e007388 */ /* 0x000fe80000000800 */
[----:B------:R-:W-:Y:S01]  /*4140*/  STS [R79+0x400], R150 ;  /* 0x000400964f007388 */ /* 0x000fe20000000800 */
[----:B------:R-:W1:Y:S03]  /*4150*/  MUFU.EX2 R16, R16 ;  /* 0x0000001000107308 */ /* 0x000e660000000800 */
[----:B------:R-:W-:Y:S01]  /*4160*/  STS [R80+0x480], R139 ;  /* 0x0004808b50007388 */ /* 0x000fe20000000800 */
[----:B------:R-:W-:Y:S01]  /*4170*/  MOV R14, R129 ;  /* 0x00000081000e7202 */ /* 0x000fe20000000f00 */
[----:B------:R-:W-:-:S02]  /*4180*/  IMAD.MOV.U32 R15, RZ, RZ, R146 ;  /* 0x000000ffff0f7224 */ /* 0x000fc400078e0092 */
[----:B------:R1:W-:Y:S01]  /*4190*/  STS [R81+0x500], R152 ;  /* 0x0005009851007388 */ /* 0x0003e20000000800 */
[----:B0-----:R-:W-:-:S03]  /*41a0*/  FMUL.FTZ R18, R161, R88 ;  /* 0x00000058a1127220 */ /* 0x001fc60000410000 */
[----:B------:R-:W-:Y:S01]  /*41b0*/  STS [R82+0x580], R141 ;  /* 0x0005808d52007388 */ /* 0x000fe20000000800 */
[----:B------:R-:W0:Y:S03]  /*41c0*/  MUFU.EX2 R17, R17 ;  /* 0x0000001100117308 */ /* 0x000e260000000800 */
[----:B------:R-:W-:Y:S04]  /*41d0*/  STS [R83+0x600], R154 ;  /* 0x0006009a53007388 */ /* 0x000fe80000000800 */
[----:B------:R2:W-:Y:S04]  /*41e0*/  STS [R84+0x680], R143 ;  /* 0x0006808f54007388 */ /* 0x0005e80000000800 */
[----:B------:R-:W-:Y:S04]  /*41f0*/  STS [R85+0x700], R156 ;  /* 0x0007009c55007388 */ /* 0x000fe80000000800 */
[----:B------:R3:W-:Y:S01]  /*4200*/  STS [R86+0x780], R145 ;  /* 0x0007809156007388 */ /* 0x0007e20000000800 */
[----:B------:R-:W-:-:S03]  /*4210*/  NOP ;  /* 0x0000000000007918 */ /* 0x000fc60000000000 */
[----:B------:R4:W5:Y:S01]  /*4220*/  LDG.E R135, desc[UR16][R14.64] ;  /* 0x000000100e877981 */ /* 0x000962000c1e1900 */
[----:B------:R-:W3:Y:S01]  /*4230*/  MUFU.EX2 R18, R18 ;  /* 0x0000001200127308 */ /* 0x000ee20000000800 */
[C---:B------:R-:W-:Y:S01]  /*4240*/  FMUL.FTZ R19, R161.reuse, R89 ;  /* 0x00000059a1137220 */ /* 0x040fe20000410000 */
[----:B-1----:R-:W-:Y:S01]  /*4250*/  FSEL R152, R16, 1, !P5 ;  /* 0x3f80000010987808 */ /* 0x002fe20006800000 */
[----:B--2---:R-:W-:Y:S01]  /*4260*/  FMUL.FTZ R143, R161, R90 ;  /* 0x0000005aa18f7220 */ /* 0x004fe20000410000 */
[----:B0-----:R-:W-:Y:S01]  /*4270*/  FSEL R141, R17, 1, !P4 ;  /* 0x3f800000118d7808 */ /* 0x001fe20006000000 */
[----:B------:R-:W0:Y:S01]  /*4280*/  S2UR UR6, SR_CgaCtaId ;  /* 0x00000000000679c3 */ /* 0x000e220000008800 */
[----:B------:R-:W-:Y:S01]  /*4290*/  FSEL R137, R107, RZ, !P5 ;  /* 0x000000ff6b897208 */ /* 0x000fe20006800000 */
[----:B------:R-:W-:Y:S01]  /*42a0*/  UMOV UR4, 0x400 ;  /* 0x0000040000047882 */ /* 0x000fe20000000000 */
[----:B------:R-:W-:Y:S01]  /*42b0*/  FSEL R150, R105, RZ, !P4 ;  /* 0x000000ff69967208 */ /* 0x000fe20006000000 */
[C---:B----4-:R-:W-:Y:S01]  /*42c0*/  FMUL.FTZ R14, R161.reuse, R91 ;  /* 0x0000005ba10e7220 */ /* 0x050fe20000410000 */
[----:B------:R-:W-:Y:S01]  /*42d0*/  FMUL.FTZ R16, R161, R95 ;  /* 0x0000005fa1107220 */ /* 0x000fe20000410000 */
[----:B------:R-:W-:Y:S01]  /*42e0*/  MUFU.EX2 R19, R19 ;  /* 0x0000001300137308 */ /* 0x000fe20000000800 */
[----:B------:R-:W-:Y:S01]  /*42f0*/  FSEL R139, R103, RZ, !P3 ;  /* 0x000000ff678b7208 */ /* 0x000fe20005800000 */
[----:B------:R-:W-:Y:S02]  /*4300*/  LDS R184, [R87+0x4] ;  /* 0x0000040057b87984 */ /* 0x000fe40000000800 */
[----:B------:R-:W1:Y:S01]  /*4310*/  MUFU.EX2 R14, R14 ;  /* 0x0000000e000e7308 */ /* 0x000e620000000800 */
[C---:B------:R-:W-:Y:S01]  /*4320*/  FMUL.FTZ R17, R161.reuse, R96 ;  /* 0x00000060a1117220 */ /* 0x040fe20000410000 */
[C---:B------:R-:W-:Y:S01]  /*4330*/  FMUL.FTZ R15, R161.reuse, R92 ;  /* 0x0000005ca10f7220 */ /* 0x040fe20000410000 */
[----:B---3--:R-:W-:Y:S01]  /*4340*/  FSEL R154, R18, 1, !P3 ;  /* 0x3f800000129a7808 */ /* 0x008fe20005800000 */
[----:B------:R2:W3:Y:S01]  /*4350*/  MUFU.EX2 R158, R143 ;  /* 0x0000008f009e7308 */ /* 0x0004e20000000800 */
[----:B------:R-:W-:Y:S01]  /*4360*/  FMUL.FTZ R18, R161, R98 ;  /* 0x00000062a1127220 */ /* 0x000fe20000410000 */
[----:B------:R-:W-:Y:S01]  /*4370*/  FSEL R145, R111, RZ, !P0 ;  /* 0x000000ff6f917208 */ /* 0x000fe20004000000 */
[----:B------:R-:W-:Y:S01]  /*4380*/  LDS R186, [R87+0x8] ;  /* 0x0000080057ba7984 */ /* 0x000fe20000000800 */
[----:B------:R-:W4:Y:S03]  /*4390*/  MUFU.EX2 R16, R16 ;  /* 0x0000001000107308 */ /* 0x000f260000000800 */
[----:B------:R-:W-:Y:S01]  /*43a0*/  LDS R188, [R87+0xc] ;  /* 0x00000c0057bc7984 */ /* 0x000fe20000000800 */
[----:B------:R-:W0:Y:S01]  /*43b0*/  MUFU.EX2 R17, R17 ;  /* 0x0000001100117308 */ /* 0x000e220000000800 */
[----:B-1----:R-:W-:Y:S01]  /*43c0*/  FSEL R160, R14, 1, !P6 ;  /* 0x3f8000000ea07808 */ /* 0x002fe20007000000 */
[----:B------:R-:W-:-:S02]  /*43d0*/  FFMA.FTZ R14, R137, R141, R150 ;  /* 0x0000008d890e7223 */ /* 0x000fc40000010096 */
[----:B------:R-:W1:Y:S01]  /*43e0*/  MUFU.EX2 R15, R15 ;  /* 0x0000000f000f7308 */ /* 0x000e620000000800 */
[-C--:B------:R-:W-:Y:S01]  /*43f0*/  ISETP.GE.U32.AND P4, PT, R38, R69.reuse, PT ;  /* 0x000000452600720c */ /* 0x080fe20003f86070 */
[----:B------:R-:W-:Y:S02]  /*4400*/  LDS R190, [R87+0x10] ;  /* 0x0000100057be7984 */ /* 0x000fe40000000800 */
[----:B------:R-:W1:Y:S01]  /*4410*/  MUFU.EX2 R18, R18 ;  /* 0x0000001200127308 */ /* 0x000e620000000800 */
[----:B--2---:R-:W-:Y:S01]  /*4420*/  FSEL R143, R109, RZ, !P2 ;  /* 0x000000ff6d8f7208 */ /* 0x004fe20005000000 */
[----:B------:R-:W-:Y:S01]  /*4430*/  FFMA.FTZ R14, R154, R14, R139 ;  /* 0x0000000e9a0e7223 */ /* 0x000fe2000001008b */
[----:B------:R-:W-:Y:S01]  /*4440*/  FSEL R156, R19, 1, !P2 ;  /* 0x3f800000139c7808 */ /* 0x000fe20005000000 */
[----:B------:R-:W-:Y:S01]  /*4450*/  LDS R192, [R87+0x14] ;  /* 0x0000140057c07984 */ /* 0x000fe20000000800 */
[-C--:B------:R-:W-:Y:S02]  /*4460*/  ISETP.GE.U32.AND P3, PT, R39, R69.reuse, PT ;  /* 0x000000452700720c */ /* 0x080fe40003f66070 */
[----:B---3--:R-:W-:Y:S01]  /*4470*/  FSEL R158, R158, 1, !P0 ;  /* 0x3f8000009e9e7808 */ /* 0x008fe20004000000 */
[----:B------:R-:W-:Y:S01]  /*4480*/  LDS R194, [R87+0x18] ;  /* 0x0000180057c27984 */ /* 0x000fe20000000800 */
[----:B----4-:R-:W-:Y:S01]  /*4490*/  FSEL R164, R16, 1, !P4 ;  /* 0x3f80000010a47808 */ /* 0x010fe20006000000 */
[----:B------:R-:W-:Y:S01]  /*44a0*/  FFMA.FTZ R16, R156, R14, R143 ;  /* 0x0000000e9c107223 */ /* 0x000fe2000001008f */
[-C--:B------:R-:W-:Y:S01]  /*44b0*/  ISETP.GE.U32.AND P5, PT, R37, R69.reuse, PT ;  /* 0x000000452500720c */ /* 0x080fe20003fa6070 */
[----:B------:R-:W-:Y:S01]  /*44c0*/  FMUL.FTZ R14, R161, R100 ;  /* 0x00000064a10e7220 */ /* 0x000fe20000410000 */
[----:B------:R-:W-:Y:S01]  /*44d0*/  ISETP.GE.U32.AND P2, PT, R40, R69, PT ;  /* 0x000000452800720c */ /* 0x000fe20003f46070 */
[----:B------:R-:W-:Y:S01]  /*44e0*/  LDS R196, [R87+0x1c] ;  /* 0x00001c0057c47984 */ /* 0x000fe20000000800 */
[----:B0-----:R-:W-:Y:S01]  /*44f0*/  FSEL R166, R17, 1, !P3 ;  /* 0x3f80000011a67808 */ /* 0x001fe20005800000 */
[----:B------:R-:W-:Y:S01]  /*4500*/  FFMA.FTZ R17, R158, R16, R145 ;  /* 0x000000109e117223 */ /* 0x000fe20000010091 */
[----:B-1----:R-:W-:Y:S01]  /*4510*/  FSEL R162, R15, 1, !P5 ;  /* 0x3f8000000fa27808 */ /* 0x002fe20006800000 */
[----:B------:R-:W-:Y:S01]  /*4520*/  FMUL.FTZ R15, R161, R102 ;  /* 0x00000066a10f7220 */ /* 0x000fe20000410000 */
[----:B------:R-:W-:Y:S01]  /*4530*/  FSEL R149, R115, RZ, !P5 ;  /* 0x000000ff73957208 */ /* 0x000fe20006800000 */
[----:B------:R-:W-:Y:S01]  /*4540*/  LDS R198, [R87+0x20] ;  /* 0x0000200057c67984 */ /* 0x000fe20000000800 */
[----:B------:R-:W-:Y:S01]  /*4550*/  FSEL R168, R18, 1, !P2 ;  /* 0x3f80000012a87808 */ /* 0x000fe20005000000 */
[----:B------:R-:W-:Y:S01]  /*4560*/  FFMA.FTZ R18, R160, R17, R147 ;  /* 0x00000011a0127223 */ /* 0x000fe20000010093 */
[----:B------:R-:W0:Y:S01]  /*4570*/  MUFU.EX2 R14, R14 ;  /* 0x0000000e000e7308 */ /* 0x000e220000000800 */
[----:B------:R-:W-:Y:S01]  /*4580*/  FSEL R151, R117, RZ, !P4 ;  /* 0x000000ff75977208 */ /* 0x000fe20006000000 */
[----:B------:R-:W-:Y:S01]  /*4590*/  FMUL.FTZ R16, R161, R104 ;  /* 0x00000068a1107220 */ /* 0x000fe20000410000 */
[----:B------:R-:W-:Y:S01]  /*45a0*/  FMUL.FTZ R19, R152, R141 ;  /* 0x0000008d98137220 */ /* 0x000fe20000410000 */
[----:B------:R-:W-:Y:S01]  /*45b0*/  FFMA.FTZ R165, R162, R18, R149 ;  /* 0x00000012a2a57223 */ /* 0x000fe20000010095 */
[----:B------:R-:W1:Y:S01]  /*45c0*/  MUFU.EX2 R15, R15 ;  /* 0x0000000f000f7308 */ /* 0x000e620000000800 */
[----:B------:R-:W-:Y:S01]  /*45d0*/  FSEL R153, R101, RZ, !P3 ;  /* 0x000000ff65997208 */ /* 0x000fe20005800000 */
[----:B------:R-:W-:Y:S01]  /*45e0*/  FMUL.FTZ R17, R161, R106 ;  /* 0x0000006aa1117220 */ /* 0x000fe20000410000 */
[----:B------:R-:W-:Y:S01]  /*45f0*/  FMUL.FTZ R163, R154, R19 ;  /* 0x000000139aa37220 */ /* 0x000fe20000410000 */
        /* <DEDUP_REMOVED lines=8> */
[----:B------:R-:W-:Y:S01]  /*4680*/  ISETP.GE.U32.AND P6, PT, R42, R69, PT ;  /* 0x000000452a00720c */ /* 0x000fe20003fc6070 */
[----:B------:R-:W-:Y:S01]  /*4690*/  FMUL.FTZ R19, R161, R110 ;  /* 0x0000006ea1137220 */ /* 0x000fe20000410000 */
[----:B------:R-:W-:Y:S01]  /*46a0*/  FSEL R155, R97, RZ, !P0 ;  /* 0x000000ff619b7208 */ /* 0x000fe20004000000 */
[----:B------:R-:W-:Y:S01]  /*46b0*/  FMUL.FTZ R163, R158, R163 ;  /* 0x000000a39ea37220 */ /* 0x000fe20000410000 */
[----:B0-----:R-:W-:Y:S01]  /*46c0*/  FSEL R170, R14, 1, !P0 ;  /* 0x3f8000000eaa7808 */ /* 0x001fe20004000000 */
[----:B------:R-:W-:Y:S01]  /*46d0*/  FFMA.FTZ R165, R168, R165, R159 ;  /* 0x000000a5a8a57223 */ /* 0x000fe2000001009f */
        /* <DEDUP_REMOVED lines=14> */
[----:B------:R-:W-:Y:S01]  /*47c0*/  LDS R200, [R87+0x24] ;  /* 0x0000240057c87984 */ /* 0x000fe20000000800 */
        /* <DEDUP_REMOVED lines=15> */
[----:B------:R-:W-:Y:S02]  /*48c0*/  LDS R206, [R87+0x30] ;  /* 0x0000300057ce7984 */ /* 0x000fe40000000800 */
[----:B------:R-:W-:Y:S01]  /*48d0*/  FFMA.FTZ R14, R180, R14, R167 ;  /* 0x0000000eb40e7223 */ /* 0x000fe200000100a7 */
[----:B------:R-:W-:Y:S01]  /*48e0*/  FMUL.FTZ R15, R172, R15 ;  /* 0x0000000fac0f7220 */ /* 0x000fe20000410000 */
[----:B------:R-:W-:Y:S04]  /*48f0*/  LDS R208, [R87+0x34] ;  /* 0x0000340057d07984 */ /* 0x000fe80000000800 */
[----:B------:R-:W0:Y:S01]  /*4900*/  SHFL.UP PT, R17, R14, 0x1, RZ ;  /* 0x042000000e117989 */ /* 0x000e2200000e00ff */
[----:B------:R-:W-:-:S03]  /*4910*/  FMUL.FTZ R15, R174, R15 ;  /* 0x0000000fae0f7220 */ /* 0x000fc60000410000 */
[----:B------:R-:W-:Y:S01]  /*4920*/  LDS R210, [R87+0x38] ;  /* 0x0000380057d27984 */ /* 0x000fe20000000800 */
[----:B------:R-:W-:-:S03]  /*4930*/  FMUL.FTZ R15, R176, R15 ;  /* 0x0000000fb00f7220 */ /* 0x000fc60000410000 */
[----:B------:R-:W-:Y:S01]  /*4940*/  LDS R212, [R87+0x3c] ;  /* 0x00003c0057d47984 */ /* 0x000fe20000000800 */
        /* <DEDUP_REMOVED lines=26> */
[----:B------:R-:W-:Y:S01]  /*4af0*/  FSEL R214, R18, R17, !P2 ;  /* 0x0000001112d67208 */ /* 0x000fe20005000000 */
[----:B------:R-:W-:Y:S01]  /*4b00*/  HFMA2 R14, -RZ, RZ, 1.875, 0 ;  /* 0x3f800000ff0e7431 */ /* 0x000fe200000001ff */
[----:B------:R-:W-:Y:S01]  /*4b10*/  MOV R15, RZ ;  /* 0x000000ff000f7202 */ /* 0x000fe20000000f00 */
[----:B------:R-:W-:Y:S01]  /*4b20*/  ULEA UR4, UR6, UR4, 0x18 ;  /* 0x0000000406047291 */ /* 0x000fe2000f8ec0ff */
[----:B------:R-:W0:Y:S04]  /*4b30*/  SHFL.UP PT, R18, R169, 0x10, RZ ;  /* 0x06000000a9127989 */ /* 0x000e2800000e00ff */
[----:B------:R-:W1:Y:S04]  /*4b40*/  SHFL.UP PT, R19, R214, 0x10, RZ ;  /* 0x06000000d6137989 */ /* 0x000e6800000e00ff */
[----:B------:R-:W2:Y:S01]  /*4b50*/  @!P0 LDS.64 R14, [UR5] ;  /* 0x00000005ff0e8984 */ /* 0x000ea20008000a00 */
[----:B------:R-:W-:-:S03]  /*4b60*/  ISETP.NE.AND P0, PT, R77, 0x1f, PT ;  /* 0x0000001f4d00780c */ /* 0x000fc60003f05270 */
[----:B------:R-:W-:Y:S01]  /*4b70*/  LDS R182, [R87] ;  /* 0x0000000057b67984 */ /* 0x000fe20000000800 */
[C---:B0-----:R-:W-:Y:S01]  /*4b80*/  FMUL.FTZ R18, R169.reuse, R18 ;  /* 0x00000012a9127220 */ /* 0x041fe20000410000 */
[----:B-1----:R-:W-:-:S08]  /*4b90*/  FFMA.FTZ R19, R169, R19, R214 ;  /* 0x00000013a9137223 */ /* 0x002fd000000100d6 */
        /* <DEDUP_REMOVED lines=13> */
[----:B0-----:R-:W-:Y:S01]  /*4c70*/  @!P2 MOV R216, R14 ;  /* 0x0000000e00d8a202 */ /* 0x001fe20000000f00 */
[----:B-1----:R-:W-:-:S04]  /*4c80*/  @!P2 IMAD.MOV.U32 R171, RZ, RZ, R15 ;  /* 0x000000ffffaba224 */ /* 0x002fc800078e000f */
[----:B------:R-:W-:-:S04]  /*4c90*/  @P3 FFMA.FTZ R171, R218, R216, R171 ;  /* 0x000000d8daab3223 */ /* 0x000fc800000100ab */
        /* <DEDUP_REMOVED lines=9> */
[----:B------:R-:W-:Y:S01]  /*4d30*/  LEA R150, P0, R8, R12, 0x2 ;  /* 0x0000000c08967211 */ /* 0x000fe200078010ff */
[----:B------:R-:W-:Y:S02]  /*4d40*/  BSSY.RECONVERGENT B0, `(.L_x_3907) ;  /* 0x000001e000007945 */ /* 0x000fe40003800200 */
[----:B------:R-:W-:Y:S01]  /*4d50*/  FFMA.FTZ R197, R166, R195, R153 ;  /* 0x000000c3a6c57223 */ /* 0x000fe20000010099 */
[-C--:B-----5:R-:W-:Y:S01]  /*4d60*/  FMUL.FTZ R19, R182, R135.reuse ;  /* 0x00000087b6137220 */ /* 0x0a0fe20000410000 */
        /* <DEDUP_REMOVED lines=14> */
[----:B------:R-:W-:Y:S01]  /*4e50*/  IADD3.X R179, PT, PT, R13, R9, RZ, P0, !PT ;  /* 0x000000090db37210 */ /* 0x000fe200007fe4ff */
[----:B------:R-:W-:Y:S01]  /*4e60*/  FMUL.FTZ R135, R212, R135 ;  /* 0x00000087d4877220 */ /* 0x000fe20000410000 */
[----:B------:R-:W-:Y:S01]  /*4e70*/  FFMA.FTZ R159, R168, R197, R159 ;  /* 0x000000c5a89f7223 */ /* 0x000fe2000001009f */
        /* <DEDUP_REMOVED lines=10> */
.L_x_3908:
[----:B------:R-:W-:Y:S05]  /*4f20*/  BSYNC.RECONVERGENT B0 ;  /* 0x0000000000007941 */ /* 0x000fea0003800200 */
.L_x_3907:
[----:B------:R-:W-:Y:S01]  /*4f30*/  FFMA.FTZ R155, R170, R159, R155 ;  /* 0x0000009faa9b7223 */ /* 0x000fe2000001009b */
        /* <DEDUP_REMOVED lines=26> */
[----:B------:R-:W-:Y:S01]  /*50e0*/  IADD3.X R148, PT, PT, R148, R5, RZ, P2, !PT ;  /* 0x0000000594947210 */ /* 0x000fe200017fe4ff */
[----:B------:R-:W-:Y:S01]  /*50f0*/  IMAD.X R146, R146, 0x1, R7, P3 ;  /* 0x0000000192927824 */ /* 0x000fe200018e0607 */
[----:B------:R-:W-:Y:S01]  /*5100*/  IADD3 R144, PT, PT, R144, 0x1, RZ ;  /* 0x0000000190907810 */ /* 0x000fe20007ffe0ff */
[----:B------:R-:W-:Y:S06]  /*5110*/  @P0 BRA `(.L_x_3909) ;  /* 0xffffffe800fc0947 */ /* 0x000fec000383ffff */
.L_x_3906:
[----:B------:R-:W-:Y:S01]  /*5120*/  BAR.SYNC.DEFER_BLOCKING 0x0 ;  /* 0x0000000000007b1d */ /* 0x000fe20000010000 */
[----:B------:R-:W-:Y:S01]  /*5130*/  ISETP.NE.AND P0, PT, R22, RZ, PT ;  /* 0x000000ff1600720c */ /* 0x000fe20003f05270 */
[----:B------:R-:W-:-:S06]  /*5140*/  HFMA2 R77, -RZ, RZ, 0, 0 ;  /* 0x00000000ff4d7431 */ /* 0x000fcc00000001ff */
[----:B------:R-:W1:Y:S01]  /*5150*/  LDC.64 R6, c[0x0][0x420] ;  /* 0x00010800ff067b82 */ /* 0x000e620000000a00 */
[----:B------:R-:W2:Y:S07]  /*5160*/  LDCU.64 UR8, c[0x0][0x478] ;  /* 0x00008f00ff0877ac */ /* 0x000eae0008000a00 */
[----:B------:R-:W3:Y:S08]  /*5170*/  LDC.64 R110, c[0x0][0x428] ;  /* 0x00010a00ff6e7b82 */ /* 0x000ef00000000a00 */
[----:B------:R-:W4:Y:S01]  /*5180*/  LDC.64 R144, c[0x0][0x418] ;  /* 0x00010600ff907b82 */ /* 0x000f220000000a00 */
[----:B------:R-:W-:Y:S04]  /*5190*/  STS [R87], R112 ;  /* 0x0000007057007388 */ /* 0x000fe80000000800 */
[----:B------:R-:W-:Y:S01]  /*51a0*/  STS [R87+0x4], R114 ;  /* 0x0000047257007388 */ /* 0x000fe20000000800 */
[----:B-1----:R-:W-:-:S03]  /*51b0*/  IMAD.WIDE.U32 R4, R6, UR18, R76 ;  /* 0x0000001206047c25 */ /* 0x002fc6000f8e004c */
        /* <DEDUP_REMOVED lines=8> */
[----:B------:R-:W1:Y:S01]  /*5240*/  LDC.64 R110, c[0x0][0x410] ;  /* 0x00010400ff6e7b82 */ /* 0x000e620000000a00 */
[----:B------:R-:W-:Y:S02]  /*5250*/  IADD3.X R5, PT, PT, RZ, R5, RZ, P1, !PT ;  /* 0x00000005ff057210 */ /* 0x000fe40000ffe4ff */
[----:B------:R-:W-:Y:S01]  /*5260*/  STS [R87+0x18], R124 ;  /* 0x0000187c57007388 */ /* 0x000fe20000000800 */
[----:B--2---:R-:W-:-:S03]  /*5270*/  LEA R6, P1, R4, UR8, 0x2 ;  /* 0x0000000804067c11 */ /* 0x004fc6000f8210ff */
[----:B------:R-:W-:Y:S01]  /*5280*/  STS [R87+0x1c], R126 ;  /* 0x00001c7e57007388 */ /* 0x000fe20000000800 */
[----:B------:R-:W-:Y:S01]  /*5290*/  LEA.HI.X R7, R4, UR9, R5, 0x2, P1 ;  /* 0x0000000904077c11 */ /* 0x000fe200088f1405 */
[----:B------:R-:W2:Y:S02]  /*52a0*/  LDCU.64 UR8, c[0x0][0x488] ;  /* 0x00009100ff0877ac */ /* 0x000ea40008000a00 */
[----:B------:R-:W-:Y:S04]  /*52b0*/  STS [R87+0x20], R128 ;  /* 0x0000208057007388 */ /* 0x000fe80000000800 */
[----:B------:R-:W-:Y:S04]  /*52c0*/  STS [R87+0x24], R130 ;  /* 0x0000248257007388 */ /* 0x000fe80000000800 */
[----:B------:R-:W-:Y:S04]  /*52d0*/  STS [R87+0x28], R132 ;  /* 0x0000288457007388 */ /* 0x000fe80000000800 */
[----:B------:R-:W-:Y:S01]  /*52e0*/  STS [R87+0x2c], R134 ;  /* 0x00002c8657007388 */ /* 0x000fe20000000800 */
[----:B-1----:R-:W-:-:S03]  /*52f0*/  IMAD.WIDE.U32 R4, R110, UR18, R76 ;  /* 0x000000126e047c25 */ /* 0x002fc6000f8e004c */
[----:B------:R-:W-:Y:S01]  /*5300*/  STS [R87+0x30], R136 ;  /* 0x0000308857007388 */ /* 0x000fe20000000800 */
[----:B------:R-:W-:-:S03]  /*5310*/  IMAD R5, R111, UR18, R5 ;  /* 0x000000126f057c24 */ /* 0x000fc6000f8e0205 */
[----:B------:R-:W-:Y:S01]  /*5320*/  STS [R87+0x34], R138 ;  /* 0x0000348a57007388 */ /* 0x000fe20000000800 */
[----:B----4-:R-:W-:-:S03]  /*5330*/  IMAD.WIDE.U32 R4, R0, R144, R4 ;  /* 0x0000009000047225 */ /* 0x010fc600078e0004 */
[----:B------:R-:W-:Y:S01]  /*5340*/  STS [R87+0x38], R140 ;  /* 0x0000388c57007388 */ /* 0x000fe20000000800 */
[----:B------:R-:W-:-:S03]  /*5350*/  IMAD R8, R0, R145, R5 ;  /* 0x0000009100087224 */ /* 0x000fc600078e0205 */
[----:B------:R-:W-:Y:S01]  /*5360*/  STS [R87+0x3c], R142 ;  /* 0x00003c8e57007388 */ /* 0x000fe20000000800 */
[----:B------:R-:W-:-:S03]  /*5370*/  NOP ;  /* 0x0000000000007918 */ /* 0x000fc60000000000 */
[----:B------:R-:W-:Y:S04]  /*5380*/  LDS R9, [R68] ;  /* 0x0000000044097984 */ /* 0x000fe80000000800 */
        /* <DEDUP_REMOVED lines=46> */
[----:B------:R-:W-:-:S03]  /*5670*/  IADD3 R5, P3, PT, R46, R4, RZ ;  /* 0x000000042e057210 */ /* 0x000fc60007f7e0ff */
[----:B------:R-:W-:Y:S01]  /*5680*/  @!P4 STG.E desc[UR16][R6.64+0x580], R99 ;  /* 0x000580630600c986 */ /* 0x000fe2000c101910 */
[-C--:B------:R-:W-:Y:S01]  /*5690*/  ISETP.GE.AND P4, PT, R46, R69.reuse, PT ;  /* 0x000000452e00720c */ /* 0x080fe20003f86270 */
[----:B------:R-:W-:Y:S01]  /*56a0*/  IMAD.X R8, RZ, RZ, R8, P3 ;  /* 0x000000ffff087224 */ /* 0x000fe200018e0608 */
[----:B--2---:R-:W-:Y:S01]  /*56b0*/  LEA R4, P3, R5, UR8, 0x2 ;  /* 0x0000000805047c11 */ /* 0x004fe2000f8610ff */
[----:B------:R-:W-:Y:S01]  /*56c0*/  @!P5 STG.E desc[UR16][R6.64+0x600], R101 ;  /* 0x000600650600d986 */ /* 0x000fe2000c101910 */
[-C--:B------:R-:W-:Y:S02]  /*56d0*/  ISETP.GE.AND P5, PT, R51, R69.reuse, PT ;  /* 0x000000453300720c */ /* 0x080fe40003fa6270 */
[----:B------:R-:W-:Y:S01]  /*56e0*/  LEA.HI.X R5, R5, UR9, R8, 0x2, P3 ;  /* 0x0000000905057c11 */ /* 0x000fe200098f1408 */
[----:B------:R-:W-:Y:S01]  /*56f0*/  @!P6 STG.E desc[UR16][R6.64+0x680], R103 ;  /* 0x000680670600e986 */ /* 0x000fe2000c101910 */
[----:B------:R-:W-:Y:S02]  /*5700*/  ISETP.GE.AND P6, PT, R50, R69, PT ;  /* 0x000000453200720c */ /* 0x000fe40003fc6270 */
[----:B------:R-:W-:-:S02]  /*5710*/  CS2R R8, SRZ ;  /* 0x0000000000087805 */ /* 0x000fc4000001ff00 */
[-C--:B------:R-:W-:Y:S01]  /*5720*/  ISETP.GE.AND P3, PT, R52, R69.reuse, PT ;  /* 0x000000453400720c */ /* 0x080fe20003f66270 */
[----:B------:R-:W-:Y:S01]  /*5730*/  @!P1 STG.E desc[UR16][R6.64+0x700], R105 ;  /* 0x0007006906009986 */ /* 0x000fe2000c101910 */
[----:B------:R-:W-:-:S03]  /*5740*/  ISETP.GE.AND P1, PT, R54, R69, PT ;  /* 0x000000453600720c */ /* 0x000fc60003f26270 */
[----:B------:R0:W-:Y:S01]  /*5750*/  @!P2 STG.E desc[UR16][R6.64+0x780], R107 ;  /* 0x0007806b0600a986 */ /* 0x0001e2000c101910 */
[-C--:B------:R-:W-:Y:S01]  /*5760*/  ISETP.GE.AND P2, PT, R53, R69.reuse, PT ;  /* 0x000000453500720c */ /* 0x080fe20003f46270 */
[----:B------:R-:W-:Y:S01]  /*5770*/  BAR.SYNC.DEFER_BLOCKING 0x0 ;  /* 0x0000000000007b1d */ /* 0x000fe20000010000 */
[----:B0-----:R-:W-:Y:S02]  /*5780*/  CS2R R6, SRZ ;  /* 0x0000000000067805 */ /* 0x001fe4000001ff00 */
[----:B------:R-:W-:Y:S02]  /*5790*/  CS2R R12, SRZ ;  /* 0x00000000000c7805 */ /* 0x000fe4000001ff00 */
[----:B------:R-:W-:Y:S02]  /*57a0*/  CS2R R14, SRZ ;  /* 0x00000000000e7805 */ /* 0x000fe4000001ff00 */
        /* <DEDUP_REMOVED lines=22> */
[----:B------:R-:W-:Y:S01]  /*5910*/  MOV R89, RZ ;  /* 0x000000ff00597202 */ /* 0x000fe20000000f00 */
[----:B------:R-:W-:Y:S01]  /*5920*/  HFMA2 R91, -RZ, RZ, 0, 0 ;  /* 0x00000000ff5b7431 */ /* 0x000fe200000001ff */
[----:B------:R-:W5:Y:S04]  /*5930*/  @!P2 LDG.E R14, desc[UR16][R4.64+0x500] ;  /* 0x00050010040ea981 */ /* 0x000f68000c1e1900 */
[----:B------:R-:W5:Y:S04]  /*5940*/  @!P1 LDG.E R19, desc[UR16][R4.64+0x580] ;  /* 0x0005801004139981 */ /* 0x000f68000c1e1900 */
[----:B------:R-:W5:Y:S04]  /*5950*/  @!P4 LDG.E R16, desc[UR16][R4.64+0x600] ;  /* 0x000600100410c981 */ /* 0x000f68000c1e1900 */
[----:B------:R-:W5:Y:S04]  /*5960*/  @!P6 LDG.E R89, desc[UR16][R4.64+0x680] ;  /* 0x000680100459e981 */ /* 0x000f68000c1e1900 */
[----:B------:R-:W5:Y:S04]  /*5970*/  @!P5 LDG.E R18, desc[UR16][R4.64+0x700] ;  /* 0x000700100412d981 */ /* 0x000f68000c1e1900 */
[----:B------:R-:W5:Y:S01]  /*5980*/  @!P3 LDG.E R91, desc[UR16][R4.64+0x780] ;  /* 0x00078010045bb981 */ /* 0x000f62000c1e1900 */
[----:B------:R-:W-:-:S03]  /*5990*/  VIADD R29, R29, 0x1 ;  /* 0x000000011d1d7836 */ /* 0x000fc60000000000 */
        /* <DEDUP_REMOVED lines=70> */
[----:B------:R-:W2:Y:S01]  /*5e00*/  MUFU.EX2 R99, R99 ;  /* 0x0000006300637308 */ /* 0x000ea20000000800 */
[----:B------:R-:W-:-:S03]  /*5e10*/  FMUL.FTZ R103, R19, -1.4426950216293334961 ;  /* 0xbfb8aa3b13677820 */ /* 0x000fc60000410000 */
[----:B------:R-:W3:Y:S04]  /*5e20*/  MUFU.EX2 R100, R100 ;  /* 0x0000006400647308 */ /* 0x000ee80000000800 */
[----:B------:R-:W4:Y:S01]  /*5e30*/  MUFU.EX2 R101, R101 ;  /* 0x0000006500657308 */ /* 0x000f220000000800 */
[----:B-1----:R-:W-:-:S03]  /*5e40*/  FADD.FTZ R97, R97, 1 ;  /* 0x3f80000061617421 */ /* 0x002fc60000010000 */
[----:B------:R-:W1:Y:S01]  /*5e50*/  MUFU.EX2 R102, R102 ;  /* 0x0000006600667308 */ /* 0x000e620000000800 */
[----:B--2---:R-:W-:-:S03]  /*5e60*/  FADD.FTZ R99, R99, 1 ;  /* 0x3f80000063637421 */ /* 0x004fc60000010000 */
[----:B------:R-:W2:Y:S01]  /*5e70*/  MUFU.EX2 R103, R103 ;  /* 0x0000006700677308 */ /* 0x000ea20000000800 */
[----:B---3--:R-:W-:-:S03]  /*5e80*/  FADD.FTZ R100, R100, 1 ;  /* 0x3f80000064647421 */ /* 0x008fc60000010000 */
[----:B------:R0:W3:Y:S01]  /*5e90*/  MUFU.RCP R104, R89 ;  /* 0x0000005900687308 */ /* 0x0000e20000001000 */
[----:B----4-:R-:W-:Y:S01]  /*5ea0*/  FADD.FTZ R101, R101, 1 ;  /* 0x3f80000065657421 */ /* 0x010fe20000010000 */
[----:B-1----:R-:W-:-:S06]  /*5eb0*/  FADD.FTZ R102, R102, 1 ;  /* 0x3f80000066667421 */ /* 0x002fcc0000010000 */
[----:B------:R-:W1:Y:S01]  /*5ec0*/  MUFU.RCP R106, R91 ;  /* 0x0000005b006a7308 */ /* 0x000e620000001000 */
[----:B0-----:R-:W-:Y:S01]  /*5ed0*/  FMUL.FTZ R89, R4, R105 ;  /* 0x0000006904597220 */ /* 0x001fe20000410000 */
[----:B--2---:R-:W-:-:S03]  /*5ee0*/  FADD.FTZ R103, R103, 1 ;  /* 0x3f80000067677421 */ /* 0x004fc60000010000 */
[----:B------:R-:W-:Y:S01]  /*5ef0*/  FMUL.FTZ R112, R89, R112 ;  /* 0x0000007059707220 */ /* 0x000fe20000410000 */
[----:B------:R-:W-:Y:S01]  /*5f00*/  BAR.SYNC.DEFER_BLOCKING 0x0 ;  /* 0x0000000000007b1d */ /* 0x000fe20000010000 */
[----:B---3--:R-:W-:-:S05]  /*5f10*/  FMUL.FTZ R5, R5, R104 ;  /* 0x0000006805057220 */ /* 0x008fca0000410000 */
        /* <DEDUP_REMOVED lines=45> */
[----:B------:R-:W-:Y:S01]  /*61f0*/  STS [R87+0x2c], R134 ;  /* 0x00002c8657007388 */ /* 0x000fe20000000800 */
[----:B------:R-:W0:Y:S02]  /*6200*/  LDC.64 R92, c[0x0][0x438] ;  /* 0x00010e00ff5c7b82 */ /* 0x000e240000000a00 */
[----:B------:R-:W-:-:S03]  /*6210*/  FMUL.FTZ R136, R5, R136 ;  /* 0x0000008805887220 */ /* 0x000fc60000410000 */
[----:B------:R-:W3:Y:S01]  /*6220*/  MUFU.RCP R4, R103 ;  /* 0x0000006700047308 */ /* 0x000ee20000001000 */
[----:B-1----:R-:W-:Y:S01]  /*6230*/  FMUL.FTZ R17, R17, R94 ;  /* 0x0000005e11117220 */ /* 0x002fe20000410000 */
[----:B------:R-:W-:Y:S03]  /*6240*/  STS [R87+0x30], R136 ;  /* 0x0000308857007388 */ /* 0x000fe60000000800 */
[----:B------:R-:W-:Y:S01]  /*6250*/  FMUL.FTZ R138, R17, R138 ;  /* 0x0000008a118a7220 */ /* 0x000fe20000410000 */
[----:B--2---:R-:W-:-:S04]  /*6260*/  FMUL.FTZ R7, R18, R95 ;  /* 0x0000005f12077220 */ /* 0x004fc80000410000 */
[----:B------:R-:W-:Y:S01]  /*6270*/  STS [R87+0x34], R138 ;  /* 0x0000348a57007388 */ /* 0x000fe20000000800 */
[----:B------:R-:W-:Y:S01]  /*6280*/  FMUL.FTZ R140, R7, R140 ;  /* 0x0000008c078c7220 */ /* 0x000fe20000410000 */
[----:B---3--:R-:W-:-:S04]  /*6290*/  FMUL.FTZ R19, R19, R4 ;  /* 0x0000000413137220 */ /* 0x008fc80000410000 */
[----:B------:R-:W-:Y:S01]  /*62a0*/  STS [R87+0x38], R140 ;  /* 0x0000388c57007388 */ /* 0x000fe20000000800 */
[----:B------:R-:W1:Y:S01]  /*62b0*/  LDC.64 R4, c[0x0][0x430] ;  /* 0x00010c00ff047b82 */ /* 0x000e620000000a00 */
[----:B------:R-:W-:-:S05]  /*62c0*/  FMUL.FTZ R142, R19, R142 ;  /* 0x0000008e138e7220 */ /* 0x000fca0000410000 */
[----:B------:R-:W-:Y:S01]  /*62d0*/  STS [R87+0x3c], R142 ;  /* 0x00003c8e57007388 */ /* 0x000fe20000000800 */
[----:B------:R-:W-:-:S03]  /*62e0*/  NOP ;  /* 0x0000000000007918 */ /* 0x000fc60000000000 */
[----:B------:R-:W-:Y:S04]  /*62f0*/  LDS R7, [R68] ;  /* 0x0000000044077984 */ /* 0x000fe80000000800 */
[----:B------:R-:W-:Y:S04]  /*6300*/  LDS R9, [R70+0x80] ;  /* 0x0000800046097984 */ /* 0x000fe80000000800 */
[----:B------:R-:W-:Y:S01]  /*6310*/  LDS R71, [R71+0x100] ;  /* 0x0001000047477984 */ /* 0x000fe20000000800 */
[----:B-1----:R-:W-:-:S03]  /*6320*/  IMAD.WIDE.U32 R76, R4, UR18, R76 ;  /* 0x00000012044c7c25 */ /* 0x002fc6000f8e004c */
[----:B------:R-:W-:Y:S01]  /*6330*/  LDS R11, [R72+0x180] ;  /* 0x00018000480b7984 */ /* 0x000fe20000000800 */
[----:B------:R-:W-:-:S03]  /*6340*/  IMAD R77, R5, UR18, R77 ;  /* 0x00000012054d7c24 */ /* 0x000fc6000f8e024d */
[----:B------:R-:W-:Y:S01]  /*6350*/  LDS R73, [R73+0x200] ;  /* 0x0002000049497984 */ /* 0x000fe20000000800 */
[----:B0-----:R-:W-:-:S03]  /*6360*/  IMAD.WIDE.U32 R4, R0, R92, R76 ;  /* 0x0000005c00047225 */ /* 0x001fc600078e004c */
[----:B------:R-:W-:Y:S01]  /*6370*/  LDS R13, [R74+0x280] ;  /* 0x000280004a0d7984 */ /* 0x000fe20000000800 */
        /* <DEDUP_REMOVED lines=61> */
.L_x_3911:
        /* <DEDUP_REMOVED lines=11> */
.L_x_5059:


//--------------------- .text._Z25selective_scan_fwd_kernelI32Selective_Scan_fwd_kernel_traitsILi32ELi16ELi1ELb0ELb1ELb0ELb0EffEEv13SSMParamsBase --------------------------
	.section	.text._Z25selective_scan_fwd_kernelI32Selective_Scan_fwd_kernel_traitsILi32ELi16ELi1ELb0ELb1ELb0ELb0EffEEv13SSMParamsBase,"ax",@progbits
	.align	128
        .global         _Z25selective_scan_fwd_kernelI32Selective_Scan_fwd_kernel_traitsILi32ELi16ELi1ELb0ELb1ELb0ELb0EffEEv13SSMParamsBase
        .type           _Z25selective_scan_fwd_kernelI32Selective_Scan_fwd_kernel_traitsILi32ELi16ELi1ELb0ELb1ELb0ELb0EffEEv13SSMParamsBase,@function
        .size           _Z25selective_scan_fwd_kernelI32Selective_Scan_fwd_kernel_traitsILi32ELi16ELi1ELb0ELb1ELb0ELb0EffEEv13SSMParamsBase,(.L_x_5060 - _Z25selective_scan_fwd_kernelI32Selective_Scan_fwd_kernel_traitsILi32ELi16ELi1ELb0ELb1ELb0ELb0EffEEv13SSMParamsBase)
        .other          _Z25selective_scan_fwd_kernelI32Selective_Scan_fwd_kernel_traitsILi32ELi16ELi1ELb0ELb1ELb0ELb0EffEEv13SSMParamsBase,@"STO_CUDA_ENTRY STV_DEFAULT"
_Z25selective_scan_fwd_kernelI32Selective_Scan_fwd_kernel_traitsILi32ELi16ELi1ELb0ELb1ELb0ELb0EffEEv13SSMParamsBase:
.text._Z25selective_scan_fwd_kernelI32Selective_Scan_fwd_kernel_traitsILi32ELi16ELi1ELb0ELb1ELb0ELb0EffEEv13SSMParamsBase:
        /* <DEDUP_REMOVED lines=149> */
.L_x_3948:
        /* <DEDUP_REMOVED lines=259> */
.L_x_3913:
[----:B------:R-:W-:Y:S05]  /*1980*/  BSYNC.RECONVERGENT B0 ;  /* 0x0000000000007941 */ /* 0x000fea0003800200 */
.L_x_3912:
        /* <DEDUP_REMOVED lines=36> */
.L_x_3915:
[----:B------:R-:W-:Y:S05]  /*1bd0*/  BSYNC.RECONVERGENT B0 ;  /* 0x0000000000007941 */ /* 0x000fea0003800200 */
.L_x_3914:
        /* <DEDUP_REMOVED lines=34> */
.L_x_3917:
[----:B------:R-:W-:Y:S05]  /*1e00*/  BSYNC.RECONVERGENT B0 ;  /* 0x0000000000007941 */ /* 0x000fea0003800200 */
.L_x_3916:
        /* <DEDUP_REMOVED lines=36> */
.L_x_3919:
[----:B------:R-:W-:Y:S05]  /*2050*/  BSYNC.RECONVERGENT B0 ;  /* 0x0000000000007941 */ /* 0x000fea0003800200 */
.L_x_3918:
        /* <DEDUP_REMOVED lines=34> */
.L_x_3921:
[----:B------:R-:W-:Y:S05]  /*2280*/  BSYNC.RECONVERGENT B0 ;  /* 0x0000000000007941 */ /* 0x000fea0003800200 */
.L_x_3920:
        /* <DEDUP_REMOVED lines=36> */
.L_x_3923:
[----:B------:R-:W-:Y:S05]  /*24d0*/  BSYNC.RECONVERGENT B0 ;  /* 0x0000000000007941 */ /* 0x000fea0003800200 */
.L_x_3922:
        /* <DEDUP_REMOVED lines=34> */
.L_x_3925:
[----:B------:R-:W-:Y:S05]  /*2700*/  BSYNC.RECONVERGENT B0 ;  /* 0x0000000000007941 */ /* 0x000fea0003800200 */
.L_x_3924:
        /* <DEDUP_REMOVED lines=36> */
.L_x_3927:
[----:B------:R-:W-:Y:S05]  /*2950*/  BSYNC.RECONVERGENT B0 ;  /* 0x0000000000007941 */ /* 0x000fea0003800200 */
.L_x_3926:
        /* <DEDUP_REMOVED lines=34> */
.L_x_3929:
[----:B------:R-:W-:Y:S05]  /*2b80*/  BSYNC.RECONVERGENT B0 ;  /* 0x0000000000007941 */ /* 0x000fea0003800200 */
.L_x_3928:
        /* <DEDUP_REMOVED lines=36> */
.L_x_3931:
[----:B------:R-:W-:Y:S05]  /*2dd0*/  BSYNC.RECONVERGENT B0 ;  /* 0x0000000000007941 */ /* 0x000fea0003800200 */
.L_x_3930:
        /* <DEDUP_REMOVED lines=34> */
.L_x_3933:
[----:B------:R-:W-:Y:S05]  /*3000*/  BSYNC.RECONVERGENT B0 ;  /* 0x0000000000007941 */ /* 0x000fea0003800200 */
.L_x_3932:
        /* <DEDUP_REMOVED lines=38> */
.L_x_3935:
[----:B------:R-:W-:Y:S05]  /*3270*/  BSYNC.RECONVERGENT B0 ;  /* 0x0000000000007941 */ /* 0x000fea0003800200 */
.L_x_3934:
        /* <DEDUP_REMOVED lines=32> */
.L_x_3937:
[----:B------:R-:W-:Y:S05]  /*3480*/  BSYNC.RECONVERGENT B0 ;  /* 0x0000000000007941 */ /* 0x000fea0003800200 */
.L_x_3936:
        /* <DEDUP_REMOVED lines=32> */
.L_x_3939:
[----:B------:R-:W-:Y:S05]  /*3690*/  BSYNC.RECONVERGENT B0 ;  /* 0x0000000000007941 */ /* 0x000fea0003800200 */
.L_x_3938:
        /* <DEDUP_REMOVED lines=32> */
.L_x_3941:
[----:B------:R-:W-:Y:S05]  /*38a0*/  BSYNC.RECONVERGENT B0 ;  /* 0x0000000000007941 */ /* 0x000fea0003800200 */
.L_x_3940:
        /* <DEDUP_REMOVED lines=32> */
.L_x_3943:
[----:B------:R-:W-:Y:S05]  /*3ab0*/  BSYNC.RECONVERGENT B0 ;  /* 0x0000000000007941 */ /* 0x000fea0003800200 */
.L_x_3942:
        /* <DEDUP_REMOVED lines=22> */
[----:B------:R-:W-:Y:S01]  /*3c20*/  IADD3 R21, P1, PT, R68, R67, RZ ;  /* 0x0000004344157210 */ /* 0x000fe20007f3e0ff */
        /* <DEDUP_REMOVED lines=22> */
.L_x_3947:
[-C--:B------:R-:W-:Y:S02]  /*3d90*/  ISETP.GE.AND P4, PT, R52, R71.reuse, PT ;  /* 0x000000473400720c */ /* 0x080fe40003f86270 */
[----:B0-----:R-:W-:Y:S02]  /*3da0*/  CS2R R18, SRZ ;  /* 0x0000000000127805 */ /* 0x001fe4000001ff00 */
[-C--:B------:R-:W-:Y:S01]  /*3db0*/  ISETP.GE.AND P3, PT, R53, R71.reuse, PT ;  /* 0x000000473500720c */ /* 0x080fe20003f66270 */
[----:B------:R-:W-:Y:S01]  /*3dc0*/  IMAD.MOV.U32 R15, RZ, RZ, R152 ;  /* 0x000000ffff0f7224 */ /* 0x000fe200078e0098 */
[----:B------:R-:W-:Y:S02]  /*3dd0*/  ISETP.GE.AND P2, PT, R54, R71, PT ;  /* 0x000000473600720c */ /* 0x000fe40003f46270 */
[----:B------:R-:W-:Y:S02]  /*3de0*/  MOV R14, R21 ;  /* 0x00000015000e7202 */ /* 0x000fe40000000f00 */
[----:B------:R-:W-:-:S02]  /*3df0*/  CS2R R20, SRZ ;  /* 0x0000000000147805 */ /* 0x000fc4000001ff00 */
[-C--:B------:R-:W-:Y:S02]  /*3e00*/  ISETP.GE.AND P1, PT, R55, R71.reuse, PT ;  /* 0x000000473700720c */ /* 0x080fe40003f26270 */
[-C--:B------:R-:W-:Y:S02]  /*3e10*/  ISETP.GE.AND P6, PT, R56, R71.reuse, PT ;  /* 0x000000473800720c */ /* 0x080fe40003fc6270 */
[-C--:B------:R-:W-:Y:S01]  /*3e20*/  ISETP.GE.AND P5, PT, R57, R71.reuse, PT ;  /* 0x000000473900720c */ /* 0x080fe20003fa6270 */
[----:B------:R-:W2:Y:S01]  /*3e30*/  @!P4 LDG.E R19, desc[UR16][R14.64+-0x380] ;  /* 0xfffc80100e13c981 */ /* 0x000ea2000c1e1900 */
[----:B------:R-:W-:-:S03]  /*3e40*/  ISETP.GE.AND P4, PT, R58, R71, PT ;  /* 0x000000473a00720c */ /* 0x000fc60003f86270 */
[----:B------:R-:W3:Y:S01]  /*3e50*/  @!P3 LDG.E R20, desc[UR16][R14.64+-0x300] ;  /* 0xfffd00100e14b981 */ /* 0x000ee2000c1e1900 */
[-C--:B------:R-:W-:Y:S01]  /*3e60*/  ISETP.GE.AND P3, PT, R59, R71.reuse, PT ;  /* 0x000000473b00720c */ /* 0x080fe20003f66270 */
[----:B------:R-:W-:Y:S01]  /*3e70*/  HFMA2 R152, -RZ, RZ, 0, 0 ;  /* 0x00000000ff987431 */ /* 0x000fe200000001ff */
[----:B------:R-:W-:Y:S01]  /*3e80*/  MOV R135, RZ ;  /* 0x000000ff00877202 */ /* 0x000fe20000000f00 */
[----:B------:R-:W4:Y:S01]  /*3e90*/  @!P2 LDG.E R21, desc[UR16][R14.64+-0x280] ;  /* 0xfffd80100e15a981 */ /* 0x000f22000c1e1900 */
[-C--:B------:R-:W-:Y:S01]  /*3ea0*/  ISETP.GE.AND P2, PT, R60, R71.reuse, PT ;  /* 0x000000473c00720c */ /* 0x080fe20003f46270 */
[----:B------:R-:W-:Y:S02]  /*3eb0*/  IMAD.MOV.U32 R154, RZ, RZ, RZ ;  /* 0x000000ffff9a7224 */ /* 0x000fe400078e00ff */
[----:B------:R-:W-:Y:S01]  /*3ec0*/  HFMA2 R137, -RZ, RZ, 0, 0 ;  /* 0x00000000ff897431 */ /* 0x000fe200000001ff */
[----:B------:R-:W-:Y:S01]  /*3ed0*/  MOV R156, RZ ;  /* 0x000000ff009c7202 */ /* 0x000fe20000000f00 */
[----:B------:R-:W-:Y:S01]  /*3ee0*/  IMAD.MOV.U32 R139, RZ, RZ, RZ ;  /* 0x000000ffff8b7224 */ /* 0x000fe200078e00ff */
[----:B------:R-:W4:Y:S01]  /*3ef0*/  @!P1 LDG.E R152, desc[UR16][R14.64+-0x200] ;  /* 0xfffe00100e989981 */ /* 0x000f22000c1e1900 */
[----:B------:R-:W-:-:S03]  /*3f00*/  ISETP.GE.AND P1, PT, R61, R71, PT ;  /* 0x000000473d00720c */ /* 0x000fc60003f26270 */
        /* <DEDUP_REMOVED lines=8> */
[----:B------:R-:W2:Y:S01]  /*3f90*/  @!P0 LDG.E R18, desc[UR16][R14.64+-0x400] ;  /* 0xfffc00100e128981 */ /* 0x000ea2000c1e1900 */
[----:B------:R-:W-:-:S03]  /*3fa0*/  HFMA2 R158, -RZ, RZ, 0, 0 ;  /* 0x00000000ff9e7431 */ /* 0x000fc600000001ff */
[----:B------:R-:W4:Y:S01]  /*3fb0*/  @!P2 LDG.E R139, desc[UR16][R14.64+0x80] ;  /* 0x000080100e8ba981 */ /* 0x000f22000c1e1900 */
[----:B------:R-:W-:Y:S01]  /*3fc0*/  ISETP.GE.AND P2, PT, R66, R71, PT ;  /* 0x000000474200720c */ /* 0x000fe20003f46270 */
[----:B------:R-:W-:Y:S01]  /*3fd0*/  HFMA2 R160, -RZ, RZ, 0, 0 ;  /* 0x00000000ffa07431 */ /* 0x000fe200000001ff */
[----:B------:R-:W-:Y:S01]  /*3fe0*/  MOV R141, RZ ;  /* 0x000000ff008d7202 */ /* 0x000fe20000000f00 */
[----:B------:R-:W-:Y:S01]  /*3ff0*/  IMAD.MOV.U32 R143, RZ, RZ, RZ ;  /* 0x000000ffff8f7224 */ /* 0x000fe200078e00ff */
[----:B------:R-:W-:Y:S01]  /*4000*/  MOV R162, RZ ;  /* 0x000000ff00a27202 */ /* 0x000fe20000000f00 */
[----:B------:R-:W-:Y:S01]  /*4010*/  HFMA2 R145, -RZ, RZ, 0, 0 ;  /* 0x00000000ff917431 */ /* 0x000fe200000001ff */
[----:B------:R-:W4:Y:S04]  /*4020*/  @!P1 LDG.E R158, desc[UR16][R14.64+0x100] ;  /* 0x000100100e9e9981 */ /* 0x000f28000c1e1900 */
[----:B------:R-:W4:Y:S04]  /*4030*/  @!P6 LDG.E R141, desc[UR16][R14.64+0x180] ;  /* 0x000180100e8de981 */ /* 0x000f28000c1e1900 */
[----:B------:R-:W4:Y:S04]  /*4040*/  @!P5 LDG.E R160, desc[UR16][R14.64+0x200] ;  /* 0x000200100ea0d981 */ /* 0x000f28000c1e1900 */
[----:B------:R-:W4:Y:S04]  /*4050*/  @!P4 LDG.E R143, desc[UR16][R14.64+0x280] ;  /* 0x000280100e8fc981 */ /* 0x000f28000c1e1900 */
[----:B------:R-:W4:Y:S04]  /*4060*/  @!P3 LDG.E R162, desc[UR16][R14.64+0x300] ;  /* 0x000300100ea2b981 */ /* 0x000f28000c1e1900 */
[----:B------:R-:W4:Y:S01]  /*4070*/  @!P2 LDG.E R145, desc[UR16][R14.64+0x380] ;  /* 0x000380100e91a981 */ /* 0x000f22000c1e1900 */
[----:B------:R-:W-:Y:S01]  /*4080*/  MOV R16, R133 ;  /* 0x0000008500107202 */ /* 0x000fe20000000f00 */
[----:B------:R-:W-:-:S05]  /*4090*/  IMAD.MOV.U32 R17, RZ, RZ, R150 ;  /* 0x000000ffff117224 */ /* 0x000fca00078e0096 */
[----:B------:R1:W4:Y:S02]  /*40a0*/  LDG.E R16, desc[UR16][R16.64] ;  /* 0x0000001010107981 */ /* 0x000324000c1e1900 */
[----:B-1----:R-:W-:Y:S02]  /*40b0*/  MOV R17, R148 ;  /* 0x0000009400117202 */ /* 0x002fe40000000f00 */
[-C--:B------:R-:W-:Y:S02]  /*40c0*/  ISETP.GE.U32.AND P5, PT, R31, R71.reuse, PT ;  /* 0x000000471f00720c */ /* 0x080fe40003fa6070 */
[-C--:B------:R-:W-:Y:S02]  /*40d0*/  ISETP.GE.U32.AND P1, PT, R37, R71.reuse, PT ;  /* 0x000000472500720c */ /* 0x080fe40003f26070 */
[-C--:B------:R-:W-:Y:S02]  /*40e0*/  ISETP.GE.U32.AND P4, PT, R34, R71.reuse, PT ;  /* 0x000000472200720c */ /* 0x080fe40003f86070 */
[----:B------:R-:W-:-:S02]  /*40f0*/  ISETP.GE.U32.AND P6, PT, R38, R71, PT ;  /* 0x000000472600720c */ /* 0x000fc40003fc6070 */
[-C--:B------:R-:W-:Y:S02]  /*4100*/  ISETP.GE.U32.AND P3, PT, R35, R71.reuse, PT ;  /* 0x000000472300720c */ /* 0x080fe40003f66070 */
[----:B------:R-:W-:Y:S01]  /*4110*/  ISETP.GE.U32.AND P2, PT, R36, R71, PT ;  /* 0x000000472400720c */ /* 0x000fe20003f46070 */
[----:B--2---:R-:W-:Y:S04]  /*4120*/  STS [R73], R18 ;  /* 0x0000001249007388 */ /* 0x004fe80000000800 */
[----:B------:R1:W-:Y:S04]  /*4130*/  STS [R74+0x80], R19 ;  /* 0x000080134a007388 */ /* 0x0003e80000000800 */
[----:B---3--:R-:W-:Y:S04]  /*4140*/  STS [R75+0x100], R20 ;  /* 0x000100144b007388 */ /* 0x008fe80000000800 */
[----:B----4-:R-:W-:Y:S04]  /*4150*/  STS [R76+0x180], R21 ;  /* 0x000180154c007388 */ /* 0x010fe80000000800 */
[----:B------:R-:W-:Y:S04]  /*4160*/  STS [R77+0x200], R152 ;  /* 0x000200984d007388 */ /* 0x000fe80000000800 */
[----:B------:R2:W-:Y:S04]  /*4170*/  STS [R78+0x280], R135 ;  /* 0x000280874e007388 */ /* 0x0005e80000000800 */
[----:B------:R-:W-:Y:S04]  /*4180*/  STS [R79+0x300], R154 ;  /* 0x0003009a4f007388 */ /* 0x000fe80000000800 */
[----:B------:R-:W-:Y:S04]  /*4190*/  STS [R80+0x380], R137 ;  /* 0x0003808950007388 */ /* 0x000fe80000000800 */
[----:B------:R-:W-:Y:S04]  /*41a0*/  STS [R81+0x400], R156 ;  /* 0x0004009c51007388 */ /* 0x000fe80000000800 */
[----:B------:R-:W-:Y:S01]  /*41b0*/  STS [R82+0x480], R139 ;  /* 0x0004808b52007388 */ /* 0x000fe20000000800 */
[----:B-1----:R-:W-:Y:S01]  /*41c0*/  FMUL.FTZ R19, R16, 1.4426950216293334961 ;  /* 0x3fb8aa3b10137820 */ /* 0x002fe20000410000 */
[----:B------:R-:W-:-:S02]  /*41d0*/  MOV R16, R131 ;  /* 0x0000008300107202 */ /* 0x000fc40000000f00 */
[----:B------:R-:W-:Y:S04]  /*41e0*/  STS [R83+0x500], R158 ;  /* 0x0005009e53007388 */ /* 0x000fe80000000800 */
[----:B------:R-:W-:Y:S04]  /*41f0*/  STS [R84+0x580], R141 ;  /* 0x0005808d54007388 */ /* 0x000fe80000000800 */
[----:B------:R-:W-:Y:S04]  /*4200*/  STS [R85+0x600], R160 ;  /* 0x000600a055007388 */ /* 0x000fe80000000800 */
[----:B------:R-:W-:Y:S04]  /*4210*/  STS [R86+0x680], R143 ;  /* 0x0006808f56007388 */ /* 0x000fe80000000800 */
[----:B------:R-:W-:Y:S04]  /*4220*/  STS [R87+0x700], R162 ;  /* 0x000700a257007388 */ /* 0x000fe80000000800 */
[----:B------:R1:W-:Y:S01]  /*4230*/  STS [R88+0x780], R145 ;  /* 0x0007809158007388 */ /* 0x0003e20000000800 */
[----:B------:R-:W-:-:S03]  /*4240*/  NOP ;  /* 0x0000000000007918 */ /* 0x000fc60000000000 */
[----:B------:R-:W3:Y:S04]  /*4250*/  LDS R18, [R89] ;  /* 0x0000000059127984 */ /* 0x000ee80000000800 */
[----:B------:R-:W4:Y:S04]  /*4260*/  LDS R20, [R89+0x4] ;  /* 0x0000040059147984 */ /* 0x000f280000000800 */
[----:B------:R-:W0:Y:S04]  /*4270*/  LDS R160, [R89+0x10] ;  /* 0x0000100059a07984 */ /* 0x000e280000000800 */
[----:B--2---:R2:W5:Y:S04]  /*4280*/  LDG.E R135, desc[UR16][R16.64] ;  /* 0x0000001010877981 */ /* 0x004568000c1e1900 */
[----:B------:R-:W-:Y:S04]  /*4290*/  LDS R154, [R89+0x8] ;  /* 0x00000800599a7984 */ /* 0x000fe80000000800 */
[----:B------:R-:W-:Y:S04]  /*42a0*/  LDS R164, [R89+0xc] ;  /* 0x00000c0059a47984 */ /* 0x000fe80000000800 */
[----:B--2---:R-:W2:Y:S01]  /*42b0*/  LDS R16, [R89+0x14] ;  /* 0x0000140059107984 */ /* 0x004ea20000000800 */
[C---:B------:R-:W-:Y:S01]  /*42c0*/  FMUL.FTZ R21, R19.reuse, R93 ;  /* 0x0000005d13157220 */ /* 0x040fe20000410000 */
[C---:B-1----:R-:W-:Y:S01]  /*42d0*/  FMUL.FTZ R145, R19.reuse, R91 ;  /* 0x0000005b13917220 */ /* 0x042fe20000410000 */
[C---:B------:R-:W-:Y:S01]  /*42e0*/  FMUL.FTZ R139, R19.reuse, R94 ;  /* 0x0000005e138b7220 */ /* 0x040fe20000410000 */
[C---:B------:R-:W-:Y:S01]  /*42f0*/  FMUL.FTZ R149, R19.reuse, R92 ;  /* 0x0000005c13957220 */ /* 0x040fe20000410000 */
[----:B------:R-:W-:Y:S04]  /*4300*/  LDS R168, [R89+0x20] ;  /* 0x0000200059a87984 */ /* 0x000fe80000000800 */
[----:B------:R-:W-:Y:S01]  /*4310*/  LDS R170, [R89+0x24] ;  /* 0x0000240059aa7984 */ /* 0x000fe20000000800 */
[C---:B------:R-:W-:Y:S01]  /*4320*/  FMUL.FTZ R141, R19.reuse, R95 ;  /* 0x0000005f138d7220 */ /* 0x040fe20000410000 */
[C---:B------:R-:W-:Y:S01]  /*4330*/  FMUL.FTZ R143, R19.reuse, R90 ;  /* 0x0000005a138f7220 */ /* 0x040fe20000410000 */
[----:B------:R-:W-:Y:S01]  /*4340*/  FMUL.FTZ R151, R19, R100 ;  /* 0x0000006413977220 */ /* 0x000fe20000410000 */
[----:B------:R-:W-:Y:S01]  /*4350*/  LDS R172, [R89+0x34] ;  /* 0x0000340059ac7984 */ /* 0x000fe20000000800 */
[----:B---3--:R-:W-:Y:S01]  /*4360*/  FMUL.FTZ R137, R117, R18 ;  /* 0x0000001275897220 */ /* 0x008fe20000410000 */
[----:B------:R-:W-:-:S02]  /*4370*/  FMUL.FTZ R153, R19, R102 ;  /* 0x0000006613997220 */ /* 0x000fc40000410000 */
[----:B------:R-:W1:Y:S01]  /*4380*/  LDS R18, [R89+0x18] ;  /* 0x0000180059127984 */ /* 0x000e620000000800 */
[----:B----4-:R-:W-:-:S03]  /*4390*/  FMUL.FTZ R17, R113, R20 ;  /* 0x0000001471117220 */ /* 0x010fc60000410000 */
[----:B------:R-:W3:Y:S01]  /*43a0*/  LDS R20, [R89+0x1c] ;  /* 0x00001c0059147984 */ /* 0x000ee20000000800 */
[----:B------:R-:W4:Y:S03]  /*43b0*/  MUFU.EX2 R21, R21 ;  /* 0x0000001500157308 */ /* 0x000f260000000800 */
[----:B------:R-:W-:Y:S01]  /*43c0*/  LDS R174, [R89+0x38] ;  /* 0x0000380059ae7984 */ /* 0x000fe20000000800 */
[----:B------:R0:W2:Y:S03]  /*43d0*/  MUFU.EX2 R147, R145 ;  /* 0x0000009100937308 */ /* 0x0000a60000000800 */
[----:B------:R-:W-:Y:S01]  /*43e0*/  LDS R176, [R89+0x3c] ;  /* 0x00003c0059b07984 */ /* 0x000fe20000000800 */
[----:B------:R-:W2:Y:S04]  /*43f0*/  MUFU.EX2 R139, R139 ;  /* 0x0000008b008b7308 */ /* 0x000ea80000000800 */
[----:B------:R-:W1:Y:S01]  /*4400*/  MUFU.EX2 R149, R149 ;  /* 0x0000009500957308 */ /* 0x000e620000000800 */
[----:B0-----:R-:W-:Y:S01]  /*4410*/  FMUL.FTZ R145, R121, R160 ;  /* 0x000000a079917220 */ /* 0x001fe20000410000 */
[----:B------:R-:W-:-:S02]  /*4420*/  FSEL R137, R137, RZ, !P5 ;  /* 0x000000ff89897208 */ /* 0x000fc40006800000 */
[----:B----4-:R-:W-:Y:S01]  /*4430*/  FSEL R152, R21, 1, !P5 ;  /* 0x3f80000015987808 */ /* 0x010fe20006800000 */
[----:B------:R0:W4:Y:S01]  /*4440*/  MUFU.EX2 R156, R141 ;  /* 0x0000008d009c7308 */ /* 0x0001220000000800 */
[----:B--2---:R-:W-:Y:S01]  /*4450*/  FSEL R160, R147, 1, !P1 ;  /* 0x3f80000093a07808 */ /* 0x004fe20004800000 */
[----:B------:R-:W-:Y:S01]  /*4460*/  FMUL.FTZ R147, R109, R16 ;  /* 0x000000106d937220 */ /* 0x000fe20000410000 */
[----:B------:R-:W-:Y:S01]  /*4470*/  ISETP.GE.U32.AND P5, PT, R39, R71, PT ;  /* 0x000000472700720c */ /* 0x000fe20003fa6070 */
[----:B------:R-:W2:Y:S01]  /*4480*/  LDS R16, [R89+0x28] ;  /* 0x0000280059107984 */ /* 0x000ea20000000800 */
[----:B------:R-:W-:Y:S01]  /*4490*/  FMUL.FTZ R21, R119, R154 ;  /* 0x0000009a77157220 */ /* 0x000fe20000410000 */
[----:B------:R-:W-:Y:S01]  /*44a0*/  FSEL R154, R17, RZ, !P4 ;  /* 0x000000ff119a7208 */ /* 0x000fe20006000000 */
[----:B------:R4:W4:Y:S01]  /*44b0*/  MUFU.EX2 R158, R143 ;  /* 0x0000008f009e7308 */ /* 0x0009220000000800 */
[----:B------:R-:W-:Y:S02]  /*44c0*/  FSEL R139, R139, 1, !P4 ;  /* 0x3f8000008b8b7808 */ /* 0x000fe40006000000 */
[----:B-1----:R-:W-:-:S02]  /*44d0*/  FSEL R162, R149, 1, !P6 ;  /* 0x3f80000095a27808 */ /* 0x002fc40007000000 */
[----:B------:R-:W-:Y:S01]  /*44e0*/  ISETP.GE.U32.AND P4, PT, R40, R71, PT ;  /* 0x000000472800720c */ /* 0x000fe20003f86070 */
[----:B------:R-:W-:Y:S01]  /*44f0*/  FMUL.FTZ R18, R107, R18 ;  /* 0x000000126b127220 */ /* 0x000fe20000410000 */
[----:B---3--:R-:W-:-:S04]  /*4500*/  FMUL.FTZ R20, R105, R20 ;  /* 0x0000001469147220 */ /* 0x008fc80000410000 */
[----:B------:R-:W-:Y:S02]  /*4510*/  FSEL R149, R18, RZ, !P5 ;  /* 0x000000ff12957208 */ /* 0x000fe40006800000 */
[----:B------:R-:W1:Y:S01]  /*4520*/  LDS R18, [R89+0x2c] ;  /* 0x00002c0059127984 */ /* 0x000e620000000800 */
[----:B------:R3:W-:Y:S01]  /*4530*/  MUFU.EX2 R155, R151 ;  /* 0x00000097009b7308 */ /* 0x0007e20000000800 */
[----:B------:R-:W-:Y:S01]  /*4540*/  FMUL.FTZ R17, R19, R96 ;  /* 0x0000006013117220 */ /* 0x000fe20000410000 */
[----:B0-----:R-:W-:Y:S01]  /*4550*/  FSEL R141, R21, RZ, !P3 ;  /* 0x000000ff158d7208 */ /* 0x001fe20005800000 */
[----:B----4-:R-:W-:Y:S01]  /*4560*/  FMUL.FTZ R143, R111, R164 ;  /* 0x000000a46f8f7220 */ /* 0x010fe20000410000 */
[----:B---3--:R-:W-:Y:S02]  /*4570*/  FSEL R151, R20, RZ, !P4 ;  /* 0x000000ff14977208 */ /* 0x008fe40006000000 */
[----:B------:R-:W0:Y:S01]  /*4580*/  LDS R20, [R89+0x30] ;  /* 0x0000300059147984 */ /* 0x000e220000000800 */
[----:B------:R-:W-:Y:S01]  /*4590*/  FSEL R156, R156, 1, !P3 ;  /* 0x3f8000009c9c7808 */ /* 0x000fe20005800000 */
[----:B------:R-:W-:Y:S01]  /*45a0*/  FMUL.FTZ R21, R19, R98 ;  /* 0x0000006213157220 */ /* 0x000fe20000410000 */
[----:B------:R-:W-:Y:S01]  /*45b0*/  FFMA.FTZ R165, R137, R139, R154 ;  /* 0x0000008b89a57223 */ /* 0x000fe2000001009a */
[----:B------:R-:W3:Y:S01]  /*45c0*/  MUFU.EX2 R17, R17 ;  /* 0x0000001100117308 */ /* 0x000ee20000000800 */
[----:B------:R-:W-:-:S02]  /*45d0*/  FSEL R143, R143, RZ, !P2 ;  /* 0x000000ff8f8f7208 */ /* 0x000fc40005000000 */
[----:B------:R-:W-:Y:S01]  /*45e0*/  FSEL R158, R158, 1, !P2 ;  /* 0x3f8000009e9e7808 */ /* 0x000fe20005000000 */
[----:B------:R4:W2:Y:S01]  /*45f0*/  MUFU.EX2 R157, R153 ;  /* 0x00000099009d7308 */ /* 0x0008a20000000800 */
[----:B------:R-:W-:Y:S01]  /*4600*/  FFMA.FTZ R165, R156, R165, R141 ;  /* 0x000000a59ca57223 */ /* 0x000fe2000001008d */
[----:B------:R-:W-:Y:S02]  /*4610*/  FSEL R145, R145, RZ, !P1 ;  /* 0x000000ff91917208 */ /* 0x000fe40004800000 */
[----:B------:R-:W2:Y:S01]  /*4620*/  MUFU.EX2 R21, R21 ;  /* 0x0000001500157308 */ /* 0x000ea20000000800 */
[----:B------:R-:W-:Y:S01]  /*4630*/  FFMA.FTZ R165, R158, R165, R143 ;  /* 0x000000a59ea57223 */ /* 0x000fe2000001008f */
[----:B------:R-:W-:Y:S01]  /*4640*/  FMUL.FTZ R159, R19, R104 ;  /* 0x00000068139f7220 */ /* 0x000fe20000410000 */
[----:B------:R-:W-:Y:S02]  /*4650*/  FSEL R147, R147, RZ, !P6 ;  /* 0x000000ff93937208 */ /* 0x000fe40007000000 */
[----:B------:R-:W-:Y:S01]  /*4660*/  ISETP.GE.U32.AND P3, PT, R41, R71, PT ;  /* 0x000000472900720c */ /* 0x000fe20003f66070 */
[----:B------:R-:W-:Y:S01]  /*4670*/  FFMA.FTZ R165, R160, R165, R145 ;  /* 0x000000a5a0a57223 */ /* 0x000fe20000010091 */
[----:B------:R-:W-:Y:S01]  /*4680*/  ISETP.GE.U32.AND P2, PT, R42, R71, PT ;  /* 0x000000472a00720c */ /* 0x000fe20003f46070 */
[----:B------:R-:W-:Y:S01]  /*4690*/  FMUL.FTZ R161, R19, R106 ;  /* 0x0000006a13a17220 */ /* 0x000fe20000410000 */
[----:B---3--:R-:W-:Y:S01]  /*46a0*/  FSEL R164, R17, 1, !P5 ;  /* 0x3f80000011a47808 */ /* 0x008fe20006800000 */
[----:B----4-:R-:W-:Y:S01]  /*46b0*/  FMUL.FTZ R153, R103, R168 ;  /* 0x000000a867997220 */ /* 0x010fe20000410000 */
[----:B------:R-:W-:Y:S01]  /*46c0*/  FSEL R168, R155, 1, !P3 ;  /* 0x3f8000009ba87808 */ /* 0x000fe20005800000 */
[----:B------:R-:W-:Y:S01]  /*46d0*/  FFMA.FTZ R167, R162, R165, R147 ;  /* 0x000000a5a2a77223 */ /* 0x000fe20000010093 */
[----:B------:R-:W3:Y:S01]  /*46e0*/  MUFU.EX2 R159, R159 ;  /* 0x0000009f009f7308 */ /* 0x000ee20000000800 */
[----:B------:R-:W-:Y:S01]  /*46f0*/  FMUL.FTZ R155, R101, R170 ;  /* 0x000000aa659b7220 */ /* 0x000fe20000410000 */
[----:B--2---:R-:W-:Y:S01]  /*4700*/  FSEL R170, R157, 1, !P2 ;  /* 0x3f8000009daa7808 */ /* 0x004fe20005000000 */
[----:B------:R-:W-:Y:S01]  /*4710*/  FMUL.FTZ R17, R19, R108 ;  /* 0x0000006c13117220 */ /* 0x000fe20000410000 */
[----:B------:R-:W-:Y:S01]  /*4720*/  FSEL R166, R21, 1, !P4 ;  /* 0x3f80000015a67808 */ /* 0x000fe20006000000 */
[----:B------:R-:W-:Y:S01]  /*4730*/  FMUL.FTZ R157, R152, R139 ;  /* 0x0000008b989d7220 */ /* 0x000fe20000410000 */
[----:B------:R-:W-:Y:S01]  /*4740*/  FFMA.FTZ R167, R164, R167, R149 ;  /* 0x000000a7a4a77223 */ /* 0x000fe20000010095 */
[----:B------:R-:W2:Y:S01]  /*4750*/  MUFU.EX2 R161, R161 ;  /* 0x000000a100a17308 */ /* 0x000ea20000000800 */
[----:B------:R-:W-:Y:S01]  /*4760*/  FMUL.FTZ R21, R19, R110 ;  /* 0x0000006e13157220 */ /* 0x000fe20000410000 */
[----:B------:R-:W-:Y:S01]  /*4770*/  FSEL R153, R153, RZ, !P3 ;  /* 0x000000ff99997208 */ /* 0x000fe20005800000 */
[----:B------:R-:W-:Y:S01]  /*4780*/  FMUL.FTZ R165, R156, R157 ;  /* 0x0000009d9ca57220 */ /* 0x000fe20000410000 */
[----:B------:R-:W-:Y:S01]  /*4790*/  FFMA.FTZ R167, R166, R167, R151 ;  /* 0x000000a7a6a77223 */ /* 0x000fe20000010097 */
[----:B------:R-:W4:Y:S01]  /*47a0*/  MUFU.EX2 R17, R17 ;  /* 0x0000001100117308 */ /* 0x000f220000000800 */
[----:B------:R-:W-:Y:S01]  /*47b0*/  FMUL.FTZ R16, R99, R16 ;  /* 0x0000001063107220 */ /* 0x000fe20000410000 */
[----:B------:R-:W-:Y:S01]  /*47c0*/  ISETP.GE.U32.AND P1, PT, R43, R71, PT ;  /* 0x000000472b00720c */ /* 0x000fe20003f26070 */
[----:B------:R-:W-:Y:S01]  /*47d0*/  FMUL.FTZ R163, R19, R112 ;  /* 0x0000007013a37220 */ /* 0x000fe20000410000 */
[----:B------:R-:W-:Y:S01]  /*47e0*/  FSEL R155, R155, RZ, !P2 ;  /* 0x000000ff9b9b7208 */ /* 0x000fe20005000000 */
[----:B------:R-:W-:Y:S01]  /*47f0*/  FMUL.FTZ R165, R158, R165 ;  /* 0x000000a59ea57220 */ /* 0x000fe20000410000 */
[----:B------:R-:W-:Y:S01]  /*4800*/  FFMA.FTZ R167, R168, R167, R153 ;  /* 0x000000a7a8a77223 */ /* 0x000fe20000010099 */
[----:B------:R-:W4:Y:S01]  /*4810*/  MUFU.EX2 R21, R21 ;  /* 0x0000001500157308 */ /* 0x000f220000000800 */
[----:B-1----:R-:W-:Y:S01]  /*4820*/  FMUL.FTZ R18, R97, R18 ;  /* 0x0000001261127220 */ /* 0x002fe20000410000 */
[----:B------:R-:W-:Y:S01]  /*4830*/  ISETP.GE.U32.AND P6, PT, R44, R71, PT ;  /* 0x000000472c00720c */ /* 0x000fe20003fc6070 */
[----:B------:R-:W-:Y:S01]  /*4840*/  FMUL.FTZ R19, R19, R114 ;  /* 0x0000007213137220 */ /* 0x000fe20000410000 */
[----:B------:R-:W-:Y:S01]  /*4850*/  FSEL R178, R16, RZ, !P1 ;  /* 0x000000ff10b27208 */ /* 0x000fe20004800000 */
[----:B------:R-:W-:Y:S01]  /*4860*/  FMUL.FTZ R165, R160, R165 ;  /* 0x000000a5a0a57220 */ /* 0x000fe20000410000 */
[----:B---3--:R-:W-:Y:S01]  /*4870*/  FSEL R169, R159, 1, !P1 ;  /* 0x3f8000009fa97808 */ /* 0x008fe20004800000 */
[----:B------:R-:W-:Y:S01]  /*4880*/  FFMA.FTZ R167, R170, R167, R155 ;  /* 0x000000a7aaa77223 */ /* 0x000fe2000001009b */
[----:B------:R-:W1:Y:S01]  /*4890*/  MUFU.EX2 R163, R163 ;  /* 0x000000a300a37308 */ /* 0x000e620000000800 */
[----:B0-----:R-:W-:Y:S01]  /*48a0*/  FMUL.FTZ R20, R123, R20 ;  /* 0x000000147b147220 */ /* 0x001fe20000410000 */
[----:B------:R-:W-:Y:S01]  /*48b0*/  ISETP.GE.U32.AND P5, PT, R45, R71, PT ;  /* 0x000000472d00720c */ /* 0x000fe20003fa6070 */
[----:B------:R-:W-:Y:S01]  /*48c0*/  FMUL.FTZ R165, R162, R165 ;  /* 0x000000a5a2a57220 */ /* 0x000fe20000410000 */
[----:B--2---:R-:W-:Y:S01]  /*48d0*/  FSEL R157, R161, 1, !P6 ;  /* 0x3f800000a19d7808 */ /* 0x004fe20007000000 */
[----:B------:R-:W-:Y:S01]  /*48e0*/  FFMA.FTZ R16, R169, R167, R178 ;  /* 0x000000a7a9107223 */ /* 0x000fe200000100b2 */
[----:B------:R-:W-:Y:S01]  /*48f0*/  FSEL R180, R18, RZ, !P6 ;  /* 0x000000ff12b47208 */ /* 0x000fe20007000000 */
[----:B------:R-:W0:Y:S01]  /*4900*/  MUFU.EX2 R19, R19 ;  /* 0x0000001300137308 */ /* 0x000e220000000800 */
[----:B------:R-:W-:Y:S01]  /*4910*/  FMUL.FTZ R172, R125, R172 ;  /* 0x000000ac7dac7220 */ /* 0x000fe20000410000 */
[----:B------:R-:W-:Y:S01]  /*4920*/  ISETP.GE.U32.AND P4, PT, R46, R71, PT ;  /* 0x000000472e00720c */ /* 0x000fe20003f86070 */
[----:B------:R-:W-:Y:S01]  /*4930*/  FMUL.FTZ R165, R164, R165 ;  /* 0x000000a5a4a57220 */ /* 0x000fe20000410000 */
[----:B----4-:R-:W-:Y:S01]  /*4940*/  FSEL R159, R17, 1, !P5 ;  /* 0x3f800000119f7808 */ /* 0x010fe20006800000 */
[----:B------:R-:W-:Y:S01]  /*4950*/  FFMA.FTZ R16, R157, R16, R180 ;  /* 0x000000109d107223 */ /* 0x000fe200000100b4 */
[----:B------:R-:W-:Y:S01]  /*4960*/  FSEL R182, R20, RZ, !P5 ;  /* 0x000000ff14b67208 */ /* 0x000fe20006800000 */
[----:B------:R-:W-:Y:S01]  /*4970*/  FMUL.FTZ R174, R127, R174 ;  /* 0x000000ae7fae7220 */ /* 0x000fe20000410000 */
[----:B------:R-:W-:Y:S01]  /*4980*/  ISETP.GE.U32.AND P3, PT, R47, R71, PT ;  /* 0x000000472f00720c */ /* 0x000fe20003f66070 */
[----:B------:R-:W-:Y:S01]  /*4990*/  FMUL.FTZ R165, R166, R165 ;  /* 0x000000a5a6a57220 */ /* 0x000fe20000410000 */
[----:B------:R-:W-:Y:S01]  /*49a0*/  FSEL R161, R21, 1, !P4 ;  /* 0x3f80000015a17808 */ /* 0x000fe20006000000 */
[----:B------:R-:W-:Y:S01]  /*49b0*/  FFMA.FTZ R16, R159, R16, R182 ;  /* 0x000000109f107223 */ /* 0x000fe200000100b6 */
[----:B------:R-:W-:Y:S01]  /*49c0*/  FSEL R184, R172, RZ, !P4 ;  /* 0x000000ffacb87208 */ /* 0x000fe20006000000 */
[----:B------:R-:W-:Y:S01]  /*49d0*/  FMUL.FTZ R176, R129, R176 ;  /* 0x000000b081b07220 */ /* 0x000fe20000410000 */
[----:B------:R-:W-:Y:S01]  /*49e0*/  ISETP.GE.U32.AND P2, PT, R48, R71, PT ;  /* 0x000000473000720c */ /* 0x000fe20003f46070 */
[----:B------:R-:W-:Y:S01]  /*49f0*/  FMUL.FTZ R165, R168, R165 ;  /* 0x000000a5a8a57220 */ /* 0x000fe20000410000 */
[----:B-1----:R-:W-:Y:S01]  /*4a00*/  FSEL R186, R163, 1, !P3 ;  /* 0x3f800000a3ba7808 */ /* 0x002fe20005800000 */
[----:B------:R-:W-:Y:S01]  /*4a10*/  FFMA.FTZ R16, R161, R16, R184 ;  /* 0x00000010a1107223 */ /* 0x000fe200000100b8 */
[----:B------:R-:W-:Y:S01]  /*4a20*/  FSEL R167, R174, RZ, !P3 ;  /* 0x000000ffaea77208 */ /* 0x000fe20005800000 */
[----:B------:R-:W-:Y:S01]  /*4a30*/  FMUL.FTZ R165, R170, R165 ;  /* 0x000000a5aaa57220 */ /* 0x000fe20000410000 */
[----:B0-----:R-:W-:-:S02]  /*4a40*/  FSEL R171, R19, 1, !P2 ;  /* 0x3f80000013ab7808 */ /* 0x001fc40005000000 */
[----:B------:R-:W-:Y:S01]  /*4a50*/  FSEL R188, R176, RZ, !P2 ;  /* 0x000000ffb0bc7208 */ /* 0x000fe20005000000 */
        /* <DEDUP_REMOVED lines=29> */
[----:B------:R-:W2:Y:S01]  /*4c30*/  S2UR UR8, SR_CgaCtaId ;  /* 0x00000000000879c3 */ /* 0x000ea20000008800 */
[----:B------:R-:W-:-:S04]  /*4c40*/  ISETP.NE.AND P1, PT, R29, RZ, PT ;  /* 0x000000ff1d00720c */ /* 0x000fc80003f25270 */
[----:B------:R-:W-:Y:S01]  /*4c50*/  ISETP.NE.OR P1, PT, R23, RZ, !P1 ;  /* 0x000000ff1700720c */ /* 0x000fe20004f25670 */
[----:B0-----:R-:W-:-:S06]  /*4c60*/  FFMA.FTZ R19, R163, R19, R20 ;  /* 0x00000013a3137223 */ /* 0x001fcc0000010014 */
[----:B-1----:R-:W-:Y:S01]  /*4c70*/  @P2 FMUL.FTZ R163, R163, R172 ;  /* 0x000000aca3a32220 */ /* 0x002fe20000410000 */
[----:B------:R-:W-:-:S04]  /*4c80*/  FSEL R172, R20, R19, !P2 ;  /* 0x0000001314ac7208 */ /* 0x000fc80005000000 */
[----:B------:R-:W0:Y:S04]  /*4c90*/  SHFL.UP PT, R20, R163, 0x10, RZ ;  /* 0x06000000a3147989 */ /* 0x000e2800000e00ff */
[----:B------:R-:W1:Y:S01]  /*4ca0*/  SHFL.UP PT, R21, R172, 0x10, RZ ;  /* 0x06000000ac157989 */ /* 0x000e6200000e00ff */
[----:B------:R-:W-:Y:S02]  /*4cb0*/  HFMA2 R16, -RZ, RZ, 1.875, 0 ;  /* 0x3f800000ff107431 */ /* 0x000fe400000001ff */
[----:B------:R-:W-:Y:S01]  /*4cc0*/  IMAD.MOV.U32 R17, RZ, RZ, RZ ;  /* 0x000000ffff117224 */ /* 0x000fe200078e00ff */
[----:B------:R-:W-:-:S05]  /*4cd0*/  UMOV UR4, 0x400 ;  /* 0x0000040000047882 */ /* 0x000fca0000000000 */
[----:B------:R-:W3:Y:S01]  /*4ce0*/  @!P1 LDS.64 R16, [UR5] ;  /* 0x00000005ff109984 */ /* 0x000ee20008000a00 */
[----:B------:R-:W-:Y:S01]  /*4cf0*/  ISETP.NE.AND P1, PT, R72, 0x1f, PT ;  /* 0x0000001f4800780c */ /* 0x000fe20003f25270 */
[----:B--2---:R-:W-:Y:S01]  /*4d00*/  ULEA UR4, UR8, UR4, 0x18 ;  /* 0x0000000408047291 */ /* 0x004fe2000f8ec0ff */
[C---:B0-----:R-:W-:Y:S01]  /*4d10*/  FMUL.FTZ R20, R163.reuse, R20 ;  /* 0x00000014a3147220 */ /* 0x041fe20000410000 */
[----:B-1----:R-:W-:-:S10]  /*4d20*/  FFMA.FTZ R21, R163, R21, R172 ;  /* 0x00000015a3157223 */ /* 0x002fd400000100ac */
[----:B------:R-:W-:Y:S01]  /*4d30*/  @!P1 STS.64 [UR4+0x850], R20 ;  /* 0x00085014ff009988 */ /* 0x000fe20008000a04 */
[----:B------:R-:W-:Y:S01]  /*4d40*/  BAR.SYNC.DEFER_BLOCKING 0x0 ;  /* 0x0000000000007b1d */ /* 0x000fe20000010000 */
[----:B------:R-:W-:Y:S02]  /*4d50*/  ISETP.NE.AND P2, PT, R72, RZ, PT ;  /* 0x000000ff4800720c */ /* 0x000fe40003f45270 */
[----:B------:R-:W-:-:S11]  /*4d60*/  ISETP.NE.AND P3, PT, R23, RZ, PT ;  /* 0x000000ff1700720c */ /* 0x000fd60003f65270 */
[----:B---3--:R-:W-:Y:S04]  /*4d70*/  @!P2 STS.64 [UR4+0x860], R16 ;  /* 0x00086010ff00a988 */ /* 0x008fe80008000a04 */
        /* <DEDUP_REMOVED lines=24> */
[----:B------:R-:W-:Y:S01]  /*4f00*/  IADD3.X R152, PT, PT, R15, R7, RZ, P2, !PT ;  /* 0x000000070f987210 */ /* 0x000fe200017fe4ff */
        /* <DEDUP_REMOVED lines=11> */
.L_x_3946:
[----:B------:R-:W-:Y:S05]  /*4fc0*/  BSYNC.RECONVERGENT B0 ;  /* 0x0000000000007941 */ /* 0x000fea0003800200 */
.L_x_3945:
[----:B------:R-:W-:Y:S01]  /*4fd0*/  FFMA.FTZ R157, R157, R169, R180 ;  /* 0x000000a99d9d7223 */ /* 0x000fe200000100b4 */
[----:B------:R-:W-:Y:S01]  /*4fe0*/  UIADD3 UR6, UPT, UPT, UR6, 0x1, URZ ;  /* 0x0000000106067890 */ /* 0x000fe2000fffe0ff */
[----:B------:R-:W-:Y:S01]  /*4ff0*/  LEA R133, P1, R10, R133, 0x2 ;  /* 0x000000850a857211 */ /* 0x000fe200078210ff */
[----:B-----5:R-:W-:Y:S01]  /*5000*/  FFMA.FTZ R116, R135, R137, R116 ;  /* 0x0000008987747223 */ /* 0x020fe20000010074 */
[----:B------:R-:W-:Y:S01]  /*5010*/  FFMA.FTZ R159, R159, R157, R182 ;  /* 0x0000009d9f9f7223 */ /* 0x000fe200000100b6 */
[----:B------:R-:W-:Y:S01]  /*5020*/  UISETP.NE.AND UP0, UPT, UR6, URZ, UPT ;  /* 0x000000ff0600728c */ /* 0x000fe2000bf05270 */
[----:B------:R-:W-:Y:S01]  /*5030*/  LEA R131, P2, R8, R131, 0x2 ;  /* 0x0000008308837211 */ /* 0x000fe200078410ff */
[----:B------:R-:W-:Y:S01]  /*5040*/  FFMA.FTZ R118, R135, R139, R118 ;  /* 0x0000008b87767223 */ /* 0x000fe20000010076 */
[----:B------:R-:W-:Y:S01]  /*5050*/  FFMA.FTZ R161, R161, R159, R184 ;  /* 0x0000009fa1a17223 */ /* 0x000fe200000100b8 */
[C---:B------:R-:W-:Y:S01]  /*5060*/  FFMA.FTZ R120, R135.reuse, R141, R120 ;  /* 0x0000008d87787223 */ /* 0x040fe20000010078 */
[C---:B------:R-:W-:Y:S01]  /*5070*/  FFMA.FTZ R122, R135.reuse, R143, R122 ;  /* 0x0000008f877a7223 */ /* 0x040fe2000001007a */
[C---:B------:R-:W-:Y:S01]  /*5080*/  FFMA.FTZ R124, R135.reuse, R145, R124 ;  /* 0x00000091877c7223 */ /* 0x040fe2000001007c */
[----:B------:R-:W-:Y:S01]  /*5090*/  FFMA.FTZ R167, R186, R161, R167 ;  /* 0x000000a1baa77223 */ /* 0x000fe200000100a7 */
[C---:B------:R-:W-:Y:S01]  /*50a0*/  FFMA.FTZ R126, R135.reuse, R147, R126 ;  /* 0x00000093877e7223 */ /* 0x040fe2000001007e */
[C---:B------:R-:W-:Y:S01]  /*50b0*/  FFMA.FTZ R128, R135.reuse, R149, R128 ;  /* 0x0000009587807223 */ /* 0x040fe20000010080 */
[----:B------:R-:W-:Y:S01]  /*50c0*/  FFMA.FTZ R130, R135, R151, R130 ;  /* 0x0000009787827223 */ /* 0x000fe20000010082 */
        /* <DEDUP_REMOVED lines=12> */
[----:B------:R-:W-:Y:S01]  /*5190*/  IADD3 R115, PT, PT, R115, 0x1, RZ ;  /* 0x0000000173737810 */ /* 0x000fe20007ffe0ff */
[----:B------:R-:W-:Y:S10]  /*51a0*/  BRA.U UP0, `(.L_x_3947) ;  /* 0xffffffe900f87547 */ /* 0x000ff4000b83ffff */
.L_x_3944:
        /* <DEDUP_REMOVED lines=88> */
.L_x_3949:
        /* <DEDUP_REMOVED lines=13> */
.L_x_5060:


//--------------------- .text._Z25selective_scan_fwd_kernelI32Selective_Scan_fwd_kernel_traitsILi32ELi16ELi1ELb0ELb1ELb0ELb1EffEEv13SSMParamsBase --------------------------
	.section	.text._Z25selective_scan_fwd_kernelI32Selective_Scan_fwd_kernel_traitsILi32ELi16ELi1ELb0ELb1ELb0ELb1EffEEv13SSMParamsBase,"ax",@progbits
	.align	128
        .global         _Z25selective_scan_fwd_kernelI32Selective_Scan_fwd_kernel_traitsILi32ELi16ELi1ELb0ELb1ELb0ELb1EffEEv13SSMParamsBase
        .type           _Z25selective_scan_fwd_kernelI32Selective_Scan_fwd_kernel_traitsILi32ELi16ELi1ELb0ELb1ELb0ELb1EffEEv13SSMParamsBase,@function
        .size           _Z25selective_scan_fwd_kernelI32Selective_Scan_fwd_kernel_traitsILi32ELi16ELi1ELb0ELb1ELb0ELb1EffEEv13SSMParamsBase,(.L_x_5061 - _Z25selective_scan_fwd_kernelI32Selective_Scan_fwd_kernel_traitsILi32ELi16ELi1ELb0ELb1ELb0ELb1EffEEv13SSMParamsBase)
        .other          _Z25selective_scan_fwd_kernelI32Selective_Scan_fwd_kernel_traitsILi32ELi16ELi1ELb0ELb1ELb0ELb1EffEEv13SSMParamsBase,@"STO_CUDA_ENTRY STV_DEFAULT"
_Z25selective_scan_fwd_kernelI32Selective_Scan_fwd_kernel_traitsILi32ELi16ELi1ELb0ELb1ELb0ELb1EffEEv13SSMParamsBase:
.text._Z25selective_scan_fwd_kernelI32Selective_Scan_fwd_kernel_traitsILi32ELi16ELi1ELb0ELb1ELb0ELb1EffEEv13SSMParamsBase:
        /* <DEDUP_REMOVED lines=133> */
.L_x_3986:
[----:B0-----:R-:W0:Y:S01]  /*0850*/  LDCU UR4, c[0x0][0x388] ;  /* 0x00007100ff0477ac */ /* 0x001e220008000800 */
[----:B------:R-:W-:Y:S01]  /*0860*/  SHF.L.U32 R4, R46, 0x2, RZ ;  /* 0x000000022e047819 */ /* 0x000fe200000006ff */
[----:B------:R-:W-:Y:S01]  /*0870*/  IMAD.SHL.U32 R76, R29, 0x200, RZ ;  /* 0x000002001d4c7824 */ /* 0x000fe200078e00ff */
[----:B------:R-:W-:Y:S02]  /*0880*/  CS2R R8, SRZ ;  /* 0x0000000000087805 */ /* 0x000fe4000001ff00 */
[----:B------:R-:W-:Y:S02]  /*0890*/  CS2R R16, SRZ ;  /* 0x0000000000107805 */ /* 0x000fe4000001ff00 */
[C---:B------:R-:W-:Y:S02]  /*08a0*/  IADD3 R6, P1, PT, R4.reuse, R30, RZ ;  /* 0x0000001e04067210 */ /* 0x040fe40007f3e0ff */
[----:B------:R-:W-:Y:S02]  /*08b0*/  CS2R R14, SRZ ;  /* 0x00000000000e7805 */ /* 0x000fe4000001ff00 */
[----:B------:R-:W-:-:S02]  /*08c0*/  IADD3 R4, P0, PT, R4, R31, RZ ;  /* 0x0000001f04047210 */ /* 0x000fc40007f1e0ff */
[----:B------:R-:W-:Y:S02]  /*08d0*/  CS2R R10, SRZ ;  /* 0x00000000000a7805 */ /* 0x000fe4000001ff00 */
[----:B------:R-:W-:Y:S02]  /*08e0*/  IADD3.X R7, PT, PT, RZ, R48, RZ, P1, !PT ;  /* 0x00000030ff077210 */ /* 0x000fe40000ffe4ff */
[----:B------:R-:W-:Y:S02]  /*08f0*/  CS2R R12, SRZ ;  /* 0x00000000000c7805 */ /* 0x000fe4000001ff00 */
[----:B------:R-:W-:Y:S02]  /*0900*/  IADD3.X R5, PT, PT, RZ, R49, RZ, P0, !PT ;  /* 0x00000031ff057210 */ /* 0x000fe400007fe4ff */
[----:B------:R-:W-:Y:S02]  /*0910*/  CS2R R18, SRZ ;  /* 0x0000000000127805 */ /* 0x000fe4000001ff00 */
[----:B------:R-:W-:-:S02]  /*0920*/  MOV R85, RZ ;  /* 0x000000ff00557202 */ /* 0x000fc40000000f00 */
[----:B------:R-:W-:Y:S01]  /*0930*/  CS2R R88, SRZ ;  /* 0x0000000000587805 */ /* 0x000fe2000001ff00 */
[----:B------:R-:W-:Y:S01]  /*0940*/  IMAD.MOV.U32 R91, RZ, RZ, RZ ;  /* 0x000000ffff5b7224 */ /* 0x000fe200078e00ff */
        /* <DEDUP_REMOVED lines=38> */
[C---:B0-----:R-:W-:Y:S01]  /*0bb0*/  IADD3 R6, PT, PT, R77.reuse, 0x40, RZ ;  /* 0x000000404d067810 */ /* 0x041fe20007ffe0ff */
[C---:B------:R-:W-:Y:S01]  /*0bc0*/  VIADD R74, R77.reuse, 0x80 ;  /* 0x000000804d4a7836 */ /* 0x040fe20000000000 */
[C---:B------:R-:W-:Y:S02]  /*0bd0*/  IADD3 R78, PT, PT, R77.reuse, 0xa0, RZ ;  /* 0x000000a04d4e7810 */ /* 0x040fe40007ffe0ff */
[-C--:B------:R-:W-:Y:S02]  /*0be0*/  LEA.HI.SX32 R6, R6, R77.reuse, 0x1b ;  /* 0x0000004d06067211 */ /* 0x080fe400078fdaff */
[----:B------:R-:W-:Y:S02]  /*0bf0*/  IADD3 R70, PT, PT, R77, 0x20, RZ ;  /* 0x000000204d467810 */ /* 0x000fe40007ffe0ff */
[----:B------:R-:W-:Y:S02]  /*0c00*/  LEA R71, R6, UR4, 0x2 ;  /* 0x0000000406477c11 */ /* 0x000fe4000f8e10ff */
[----:B------:R-:W-:-:S02]  /*0c10*/  LEA.HI.SX32 R73, R74, R77, 0x1b ;  /* 0x0000004d4a497211 */ /* 0x000fc400078fdaff */
[C---:B------:R-:W-:Y:S02]  /*0c20*/  IADD3 R6, PT, PT, R77.reuse, 0xe0, RZ ;  /* 0x000000e04d067810 */ /* 0x040fe40007ffe0ff */
[C---:B------:R-:W-:Y:S02]  /*0c30*/  IADD3 R72, PT, PT, R77.reuse, 0x60, RZ ;  /* 0x000000604d487810 */ /* 0x040fe40007ffe0ff */
[-C--:B------:R-:W-:Y:S01]  /*0c40*/  LEA.HI.SX32 R74, R78, R77.reuse, 0x1b ;  /* 0x0000004d4e4a7211 */ /* 0x080fe200078fdaff */
[C---:B------:R-:W-:Y:S01]  /*0c50*/  VIADD R78, R77.reuse, 0x100 ;  /* 0x000001004d4e7836 */ /* 0x040fe20000000000 */
[CC--:B------:R-:W-:Y:S02]  /*0c60*/  LEA.HI.SX32 R68, R77.reuse, R77.reuse, 0x1b ;  /* 0x0000004d4d447211 */ /* 0x0c0fe400078fdaff */
[----:B------:R-:W-:Y:S02]  /*0c70*/  LEA.HI.SX32 R70, R70, R77, 0x1b ;  /* 0x0000004d46467211 */ /* 0x000fe400078fdaff */
[----:B------:R-:W-:-:S02]  /*0c80*/  IADD3 R80, PT, PT, R77, 0xc0, RZ ;  /* 0x000000c04d507810 */ /* 0x000fc40007ffe0ff */
[-C--:B------:R-:W-:Y:S02]  /*0c90*/  LEA.HI.SX32 R6, R6, R77.reuse, 0x1b ;  /* 0x0000004d06067211 */ /* 0x080fe400078fdaff */
[-C--:B------:R-:W-:Y:S02]  /*0ca0*/  LEA.HI.SX32 R72, R72, R77.reuse, 0x1b ;  /* 0x0000004d48487211 */ /* 0x080fe400078fdaff */
[----:B------:R-:W-:Y:S02]  /*0cb0*/  LEA R68, R68, UR4, 0x2 ;  /* 0x0000000444447c11 */ /* 0x000fe4000f8e10ff */
[----:B------:R-:W-:Y:S02]  /*0cc0*/  LEA R70, R70, UR4, 0x2 ;  /* 0x0000000446467c11 */ /* 0x000fe4000f8e10ff */
[-C--:B------:R-:W-:Y:S02]  /*0cd0*/  LEA.HI.SX32 R79, R78, R77.reuse, 0x1b ;  /* 0x0000004d4e4f7211 */ /* 0x080fe400078fdaff */
[----:B------:R-:W-:-:S02]  /*0ce0*/  LEA.HI.SX32 R75, R80, R77, 0x1b ;  /* 0x0000004d504b7211 */ /* 0x000fc400078fdaff */
[----:B------:R-:W-:Y:S01]  /*0cf0*/  LEA R78, R6, UR4, 0x2 ;  /* 0x00000004064e7c11 */ /* 0x000fe2000f8e10ff */
[C---:B------:R-:W-:Y:S01]  /*0d00*/  VIADD R6, R77.reuse, 0x180 ;  /* 0x000001804d067836 */ /* 0x040fe20000000000 */
        /* <DEDUP_REMOVED lines=11> */
[----:B------:R-:W-:Y:S02]  /*0dc0*/  LEA R79, R79, UR4, 0x2 ;  /* 0x000000044f4f7c11 */ /* 0x000fe4000f8e10ff */
[----:B------:R-:W-:Y:S02]  /*0dd0*/  LEA R80, R80, UR4, 0x2 ;  /* 0x0000000450507c11 */ /* 0x000fe4000f8e10ff */
[----:B------:R-:W-:Y:S02]  /*0de0*/  LEA R81, R81, UR4, 0x2 ;  /* 0x0000000451517c11 */ /* 0x000fe4000f8e10ff */
[----:B------:R-:W-:Y:S01]  /*0df0*/  LEA R83, R6, UR4, 0x2 ;  /* 0x0000000406537c11 */ /* 0x000fe2000f8e10ff */
[----:B------:R-:W-:Y:S01]  /*0e00*/  IMAD.SHL.U32 R6, R77, 0x10, RZ ;  /* 0x000000104d067824 */ /* 0x000fe200078e00ff */
[----:B------:R-:W-:-:S04]  /*0e10*/  LEA R82, R82, UR4, 0x2 ;  /* 0x0000000452527c11 */ /* 0x000fc8000f8e10ff */
[----:B------:R-:W-:-:S04]  /*0e20*/  LEA.HI.SX32 R87, R6, R6, 0x1b ;  /* 0x0000000606577211 */ /* 0x000fc800078fdaff */
[----:B------:R-:W-:Y:S02]  /*0e30*/  LEA R87, R87, UR4, 0x2 ;  /* 0x0000000457577c11 */ /* 0x000fe4000f8e10ff */
[----:B------:R-:W-:Y:S02]  /*0e40*/  P2R R92, PR, RZ, 0x1 ;  /* 0x00000001ff5c7803 */ /* 0x000fe40000000000 */
[-C--:B------:R-:W-:Y:S02]  /*0e50*/  ISETP.GE.AND P0, PT, R46, R69.reuse, PT ;  /* 0x000000452e00720c */ /* 0x080fe40003f06270 */
[----:B------:R-:W-:Y:S02]  /*0e60*/  MOV R93, RZ ;  /* 0x000000ff005d7202 */ /* 0x000fe40000000f00 */
[----:B------:R-:W-:Y:S02]  /*0e70*/  P2R R90, PR, RZ, 0x2 ;  /* 0x00000002ff5a7803 */ /* 0x000fe40000000000 */
[----:B------:R-:W-:-:S02]  /*0e80*/  ISETP.GE.AND P1, PT, R50, R69, PT ;  /* 0x000000453200720c */ /* 0x000fc40003f26270 */
[----:B------:R-:W-:Y:S02]  /*0e90*/  CS2R R94, SRZ ;  /* 0x00000000005e7805 */ /* 0x000fe4000001ff00 */
[----:B------:R-:W-:Y:S02]  /*0ea0*/  MOV R107, RZ ;  /* 0x000000ff006b7202 */ /* 0x000fe40000000f00 */
[----:B------:R-:W-:Y:S01]  /*0eb0*/  MOV R109, RZ ;  /* 0x000000ff006d7202 */ /* 0x000fe20000000f00 */
        /* <DEDUP_REMOVED lines=9> */
[----:B0-----:R-:W-:-:S03]  /*0f50*/  IADD3 R10, PT, PT, R77, 0x1c0, RZ ;  /* 0x000001c04d0a7810 */ /* 0x001fc60007ffe0ff */
[----:B------:R-:W-:Y:S01]  /*0f60*/  STS [R78+0x380], R17 ;  /* 0x000380114e007388 */ /* 0x000fe20000000800 */
        /* <DEDUP_REMOVED lines=35> */
[----:B------:R-:W-:-:S03]  /*11a0*/  ISETP.GE.AND P0, PT, R51, R69, PT ;  /* 0x000000453300720c */ /* 0x000fc60003f06270 */
[----:B------:R-:W3:Y:S01]  /*11b0*/  @!P1 LDG.E R89, desc[UR16][R4.64+0x80] ;  /* 0x0000801004599981 */ /* 0x000ee2000c1e1900 */
[-C--:B------:R-:W-:Y:S01]  /*11c0*/  ISETP.GE.AND P1, PT, R52, R69.reuse, PT ;  /* 0x000000453400720c */ /* 0x080fe20003f26270 */
[----:B------:R-:W-:Y:S01]  /*11d0*/  IMAD.MOV.U32 R16, RZ, RZ, RZ ;  /* 0x000000ffff107224 */ /* 0x000fe200078e00ff */
[----:B-1----:R-:W-:Y:S02]  /*11e0*/  MOV R91, RZ ;  /* 0x000000ff005b7202 */ /* 0x002fe40000000f00 */
[----:B------:R-:W-:Y:S02]  /*11f0*/  MOV R111, RZ ;  /* 0x000000ff006f7202 */ /* 0x000fe40000000f00 */
[----:B------:R-:W-:Y:S01]  /*1200*/  MOV R113, RZ ;  /* 0x000000ff00717202 */ /* 0x000fe20000000f00 */
[----:B------:R-:W-:Y:S01]  /*1210*/  IMAD.MOV.U32 R115, RZ, RZ, RZ ;  /* 0x000000ffff737224 */ /* 0x000fe200078e00ff */
[----:B------:R-:W-:Y:S01]  /*1220*/  MOV R18, RZ ;  /* 0x000000ff00127202 */ /* 0x000fe20000000f00 */
        /* <DEDUP_REMOVED lines=15> */
[----:B------:R-:W-:-:S09]  /*1320*/  ISETP.NE.AND P1, PT, R90, RZ, PT ;  /* 0x000000ff5a00720c */ /* 0x000fd20003f25270 */
[----:B------:R-:W4:Y:S01]  /*1330*/  @!P0 LDG.E R88, desc[UR16][R4.64+0x400] ;  /* 0x0004001004588981 */ /* 0x000f22000c1e1900 */
[----:B------:R-:W-:Y:S01]  /*1340*/  ISETP.NE.AND P0, PT, R92, RZ, PT ;  /* 0x000000ff5c00720c */ /* 0x000fe20003f05270 */
[----:B------:R-:W-:Y:S01]  /*1350*/  IMAD.MOV.U32 R90, RZ, RZ, RZ ;  /* 0x000000ffff5a7224 */ /* 0x000fe200078e00ff */
[----:B------:R-:W-:-:S05]  /*1360*/  MOV R92, RZ ;  /* 0x000000ff005c7202 */ /* 0x000fca0000000f00 */
        /* <DEDUP_REMOVED lines=84> */
.L_x_3951:
[----:B------:R-:W-:Y:S05]  /*18b0*/  BSYNC.RECONVERGENT B0 ;  /* 0x0000000000007941 */ /* 0x000fea0003800200 */
.L_x_3950:
        /* <DEDUP_REMOVED lines=34> */
.L_x_3953:
[----:B------:R-:W-:Y:S05]  /*1ae0*/  BSYNC.RECONVERGENT B0 ;  /* 0x0000000000007941 */ /* 0x000fea0003800200 */
.L_x_3952:
        /* <DEDUP_REMOVED lines=36> */
.L_x_3955:
[----:B------:R-:W-:Y:S05]  /*1d30*/  BSYNC.RECONVERGENT B0 ;  /* 0x0000000000007941 */ /* 0x000fea0003800200 */
.L_x_3954:
        /* <DEDUP_REMOVED lines=34> */
.L_x_3957:
[----:B------:R-:W-:Y:S05]  /*1f60*/  BSYNC.RECONVERGENT B0 ;  /* 0x0000000000007941 */ /* 0x000fea0003800200 */
.L_x_3956:
        /* <DEDUP_REMOVED lines=36> */
.L_x_3959:
[----:B------:R-:W-:Y:S05]  /*21b0*/  BSYNC.RECONVERGENT B0 ;  /* 0x0000000000007941 */ /* 0x000fea0003800200 */
.L_x_3958:
        /* <DEDUP_REMOVED lines=34> */
.L_x_3961:
[----:B------:R-:W-:Y:S05]  /*23e0*/  BSYNC.RECONVERGENT B0 ;  /* 0x0000000000007941 */ /* 0x000fea0003800200 */
.L_x_3960:
        /* <DEDUP_REMOVED lines=36> */
.L_x_3963:
[----:B------:R-:W-:Y:S05]  /*2630*/  BSYNC.RECONVERGENT B0 ;  /* 0x0000000000007941 */ /* 0x000fea0003800200 */
.L_x_3962:
        /* <DEDUP_REMOVED lines=34> */
.L_x_3965:
[----:B------:R-:W-:Y:S05]  /*2860*/  BSYNC.RECONVERGENT B0 ;  /* 0x0000000000007941 */ /* 0x000fea0003800200 */
.L_x_3964:
        /* <DEDUP_REMOVED lines=36> */
.L_x_3967:
[----:B------:R-:W-:Y:S05]  /*2ab0*/  BSYNC.RECONVERGENT B0 ;  /* 0x0000000000007941 */ /* 0x000fea0003800200 */
.L_x_3966:
        /* <DEDUP_REMOVED lines=34> */
.L_x_3969:
[----:B------:R-:W-:Y:S05]  /*2ce0*/  BSYNC.RECONVERGENT B0 ;  /* 0x0000000000007941 */ /* 0x000fea0003800200 */
.L_x_3968:
        /* <DEDUP_REMOVED lines=39> */
.L_x_3971:
[----:B------:R-:W-:Y:S05]  /*2f60*/  BSYNC.RECONVERGENT B0 ;  /* 0x0000000000007941 */ /* 0x000fea0003800200 */
.L_x_3970:
        /* <DEDUP_REMOVED lines=32> */
.L_x_3973:
[----:B------:R-:W-:Y:S05]  /*3170*/  BSYNC.RECONVERGENT B0 ;  /* 0x0000000000007941 */ /* 0x000fea0003800200 */
.L_x_3972:
        /* <DEDUP_REMOVED lines=32> */
.L_x_3975:
[----:B------:R-:W-:Y:S05]  /*3380*/  BSYNC.RECONVERGENT B0 ;  /* 0x0000000000007941 */ /* 0x000fea0003800200 */
.L_x_3974:
        /* <DEDUP_REMOVED lines=32> */
.L_x_3977:
[----:B------:R-:W-:Y:S05]  /*3590*/  BSYNC.RECONVERGENT B0 ;  /* 0x0000000000007941 */ /* 0x000fea0003800200 */
.L_x_3976:
        /* <DEDUP_REMOVED lines=32> */
.L_x_3979:
[----:B------:R-:W-:Y:S05]  /*37a0*/  BSYNC.RECONVERGENT B0 ;  /* 0x0000000000007941 */ /* 0x000fea0003800200 */
.L_x_3978:
        /* <DEDUP_REMOVED lines=32> */
.L_x_3981:
[----:B------:R-:W-:Y:S05]  /*39b0*/  BSYNC.RECONVERGENT B0 ;  /* 0x0000000000007941 */ /* 0x000fea0003800200 */
.L_x_3980:
        /* <DEDUP_REMOVED lines=26> */
[----:B------:R-:W-:Y:S01]  /*3b60*/  FMUL.FTZ R119, R19, R102 ;  /* 0x0000006613777220 */ /* 0x000fe20000410000 */
[----:B------:R-:W-:Y:S01]  /*3b70*/  IMAD R144, R29, R12, RZ ;  /* 0x0000000c1d907224 */ /* 0x000fe200078e02ff */
[----:B------:R-:W-:Y:S01]  /*3b80*/  VIMNMX R12, PT, PT, R12, 0x1, !PT ;  /* 0x000000010c0c7848 */ /* 0x000fe20007fe0100 */
[----:B------:R-:W-:Y:S01]  /*3b90*/  FMUL.FTZ R105, R105, R92 ;  /* 0x0000005c69697220 */ /* 0x000fe20000410000 */
[----:B------:R-:W-:Y:S01]  /*3ba0*/  IADD3 R19, P0, PT, R66, R65, RZ ;  /* 0x0000004142137210 */ /* 0x000fe20007f1e0ff */
        /* <DEDUP_REMOVED lines=13> */
[----:B------:R-:W-:Y:S01]  /*3c80*/  UIADD3 UR5, UPT, UPT, UR4, 0x870, URZ ;  /* 0x0000087004057890 */ /* 0x000fe2000fffe0ff */
[----:B------:R-:W-:-:S02]  /*3c90*/  MOV R146, R26 ;  /* 0x0000001a00927202 */ /* 0x000fc40000000f00 */
[----:B------:R-:W3:Y:S01]  /*3ca0*/  LDC.64 R10, c[0x0][0x480] ;  /* 0x00012000ff0a7b82 */ /* 0x000ee20000000a00 */
[----:B------:R-:W-:Y:S02]  /*3cb0*/  MOV R131, R23 ;  /* 0x0000001700837202 */ /* 0x000fe40000000f00 */
[----:B------:R-:W-:Y:S02]  /*3cc0*/  IADD3 R133, PT, PT, -R12, RZ, RZ ;  /* 0x000000ff0c857210 */ /* 0x000fe40007ffe1ff */
[----:B------:R-:W-:Y:S02]  /*3cd0*/  IADD3.X R150, PT, PT, R3, R67, RZ, P0, !PT ;  /* 0x0000004303967210 */ /* 0x000fe400007fe4ff */
[----:B0-----:R-:W-:Y:S02]  /*3ce0*/  SHF.L.U64.HI R5, R4, 0x2, R5 ;  /* 0x0000000204057819 */ /* 0x001fe40000010205 */
[----:B-1----:R-:W-:Y:S02]  /*3cf0*/  SHF.L.U64.HI R7, R6, 0x2, R7 ;  /* 0x0000000206077819 */ /* 0x002fe40000010207 */
[----:B--2---:R-:W-:-:S07]  /*3d00*/  SHF.L.U64.HI R9, R8, 0x2, R9 ;  /* 0x0000000208097819 */ /* 0x004fce0000010209 */
.L_x_3985:
[-C--:B------:R-:W-:Y:S01]  /*3d10*/  ISETP.GE.AND P4, PT, R50, R69.reuse, PT ;  /* 0x000000453200720c */ /* 0x080fe20003f86270 */
[----:B0-----:R-:W-:Y:S01]  /*3d20*/  IMAD.MOV.U32 R13, RZ, RZ, R150 ;  /* 0x000000ffff0d7224 */ /* 0x001fe200078e0096 */
[-C--:B------:R-:W-:Y:S02]  /*3d30*/  ISETP.GE.AND P3, PT, R51, R69.reuse, PT ;  /* 0x000000453300720c */ /* 0x080fe40003f66270 */
[----:B------:R-:W-:Y:S02]  /*3d40*/  CS2R R16, SRZ ;  /* 0x0000000000107805 */ /* 0x000fe4000001ff00 */
[----:B------:R-:W-:Y:S02]  /*3d50*/  ISETP.GE.AND P2, PT, R52, R69, PT ;  /* 0x000000453400720c */ /* 0x000fe40003f46270 */
[----:B------:R-:W-:Y:S02]  /*3d60*/  MOV R12, R19 ;  /* 0x00000013000c7202 */ /* 0x000fe40000000f00 */
[----:B------:R-:W-:Y:S01]  /*3d70*/  CS2R R18, SRZ ;  /* 0x0000000000127805 */ /* 0x000fe2000001ff00 */
[----:B------:R-:W-:Y:S01]  /*3d80*/  HFMA2 R135, -RZ, RZ, 0, 0 ;  /* 0x00000000ff877431 */ /* 0x000fe200000001ff */
[----:B------:R-:W-:-:S02]  /*3d90*/  ISETP.GE.AND P0, PT, R53, R69, PT ;  /* 0x000000453500720c */ /* 0x000fc40003f06270 */
[-C--:B------:R-:W-:Y:S02]  /*3da0*/  ISETP.GE.AND P6, PT, R54, R69.reuse, PT ;  /* 0x000000453600720c */ /* 0x080fe40003fc6270 */
[-C--:B------:R-:W-:Y:S01]  /*3db0*/  ISETP.GE.AND P5, PT, R55, R69.reuse, PT ;  /* 0x000000453700720c */ /* 0x080fe20003fa6270 */
[----:B------:R-:W2:Y:S01]  /*3dc0*/  @!P4 LDG.E R19, desc[UR16][R12.64+-0x380] ;  /* 0xfffc80100c13c981 */ /* 0x000ea2000c1e1900 */
[----:B------:R-:W-:-:S03]  /*3dd0*/  ISETP.GE.AND P4, PT, R56, R69, PT ;  /* 0x000000453800720c */ /* 0x000fc60003f86270 */
[----:B------:R-:W4:Y:S01]  /*3de0*/  @!P3 LDG.E R16, desc[UR16][R12.64+-0x300] ;  /* 0xfffd00100c10b981 */ /* 0x000f22000c1e1900 */
[-C--:B------:R-:W-:Y:S02]  /*3df0*/  ISETP.GE.AND P3, PT, R57, R69.reuse, PT ;  /* 0x000000453900720c */ /* 0x080fe40003f66270 */
[----:B------:R-:W-:Y:S01]  /*3e00*/  MOV R137, RZ ;  /* 0x000000ff00897202 */ /* 0x000fe20000000f00 */
[----:B------:R-:W3:Y:S01]  /*3e10*/  @!P2 LDG.E R135, desc[UR16][R12.64+-0x280] ;  /* 0xfffd80100c87a981 */ /* 0x000ee2000c1e1900 */
[-C--:B------:R-:W-:Y:S01]  /*3e20*/  ISETP.GE.AND P2, PT, R58, R69.reuse, PT ;  /* 0x000000453a00720c */ /* 0x080fe20003f46270 */
[----:B------:R-:W-:Y:S02]  /*3e30*/  HFMA2 R150, -RZ, RZ, 0, 0 ;  /* 0x00000000ff967431 */ /* 0x000fe400000001ff */
[----:B------:R-:W-:Y:S01]  /*3e40*/  IMAD.MOV.U32 R139, RZ, RZ, RZ ;  /* 0x000000ffff8b7224 */ /* 0x000fe200078e00ff */
[----:B------:R-:W-:Y:S01]  /*3e50*/  MOV R152, RZ ;  /* 0x000000ff00987202 */ /* 0x000fe20000000f00 */
[----:B------:R-:W-:Y:S01]  /*3e60*/  HFMA2 R141, -RZ, RZ, 0, 0 ;  /* 0x00000000ff8d7431 */ /* 0x000fe200000001ff */
        /* <DEDUP_REMOVED lines=10> */
[----:B------:R-:W2:Y:S01]  /*3f10*/  @!P1 LDG.E R17, desc[UR16][R12.64+-0x400] ;  /* 0xfffc00100c119981 */ /* 0x000ea2000c1e1900 */
[----:B------:R-:W-:-:S03]  /*3f20*/  MOV R154, RZ ;  /* 0x000000ff009a7202 */ /* 0x000fc60000000f00 */
[----:B------:R-:W3:Y:S01]  /*3f30*/  @!P2 LDG.E R141, desc[UR16][R12.64+0x80] ;  /* 0x000080100c8da981 */ /* 0x000ee2000c1e1900 */
[----:B------:R-:W-:Y:S01]  /*3f40*/  ISETP.GE.AND P2, PT, R64, R69, PT ;  /* 0x000000454000720c */ /* 0x000fe20003f46270 */
[----:B------:R-:W-:Y:S02]  /*3f50*/  IMAD.MOV.U32 R143, RZ, RZ, RZ ;  /* 0x000000ffff8f7224 */ /* 0x000fe400078e00ff */
[----:B------:R-:W-:Y:S01]  /*3f60*/  HFMA2 R156, -RZ, RZ, 0, 0 ;  /* 0x00000000ff9c7431 */ /* 0x000fe200000001ff */
        /* <DEDUP_REMOVED lines=9> */
[----:B------:R-:W-:-:S02]  /*4000*/  MOV R14, R131 ;  /* 0x00000083000e7202 */ /* 0x000fc40000000f00 */
[----:B------:R-:W-:-:S05]  /*4010*/  MOV R15, R148 ;  /* 0x00000094000f7202 */ /* 0x000fca0000000f00 */
[----:B------:R0:W3:Y:S02]  /*4020*/  LDG.E R14, desc[UR16][R14.64] ;  /* 0x000000100e0e7981 */ /* 0x0000e4000c1e1900 */
[----:B0-----:R-:W-:Y:S01]  /*4030*/  IMAD.MOV.U32 R15, RZ, RZ, R146 ;  /* 0x000000ffff0f7224 */ /* 0x001fe200078e0092 */
[-C--:B------:R-:W-:Y:S02]  /*4040*/  ISETP.GE.U32.AND P0, PT, R35, R69.reuse, PT ;  /* 0x000000452300720c */ /* 0x080fe40003f06070 */
[-C--:B------:R-:W-:Y:S02]  /*4050*/  ISETP.GE.U32.AND P5, PT, R28, R69.reuse, PT ;  /* 0x000000451c00720c */ /* 0x080fe40003fa6070 */
[-C--:B------:R-:W-:Y:S02]  /*4060*/  ISETP.GE.U32.AND P4, PT, R32, R69.reuse, PT ;  /* 0x000000452000720c */ /* 0x080fe40003f86070 */
[-C--:B------:R-:W-:Y:S02]  /*4070*/  ISETP.GE.U32.AND P6, PT, R36, R69.reuse, PT ;  /* 0x000000452400720c */ /* 0x080fe40003fc6070 */
[----:B------:R-:W-:-:S02]  /*4080*/  ISETP.GE.U32.AND P3, PT, R33, R69, PT ;  /* 0x000000452100720c */ /* 0x000fc40003f66070 */
[----:B------:R-:W-:Y:S01]  /*4090*/  ISETP.GE.U32.AND P2, PT, R34, R69, PT ;  /* 0x000000452200720c */ /* 0x000fe20003f46070 */
[----:B--2---:R0:W-:Y:S04]  /*40a0*/  STS [R68], R17 ;  /* 0x0000001144007388 */ /* 0x0041e80000000800 */
[----:B------:R-:W-:Y:S04]  /*40b0*/  STS [R70+0x80], R19 ;  /* 0x0000801346007388 */ /* 0x000fe80000000800 */
[----:B----4-:R-:W-:Y:S04]  /*40c0*/  STS [R71+0x100], R16 ;  /* 0x0001001047007388 */ /* 0x010fe80000000800 */
[----:B---3--:R1:W-:Y:S04]  /*40d0*/  STS [R72+0x180], R135 ;  /* 0x0001808748007388 */ /* 0x0083e80000000800 */
[----:B------:R-:W-:Y:S04]  /*40e0*/  STS [R73+0x200], R18 ;  /* 0x0002001249007388 */ /* 0x000fe80000000800 */
[----:B------:R-:W-:Y:S04]  /*40f0*/  STS [R74+0x280], R137 ;  /* 0x000280894a007388 */ /* 0x000fe80000000800 */
[----:B------:R-:W-:Y:S04]  /*4100*/  STS [R75+0x300], R150 ;  /* 0x000300964b007388 */ /* 0x000fe80000000800 */
[----:B------:R-:W-:Y:S04]  /*4110*/  STS [R78+0x380], R139 ;  /* 0x0003808b4e007388 */ /* 0x000fe80000000800 */
[----:B------:R-:W-:Y:S04]  /*4120*/  STS [R79+0x400], R152 ;  /* 0x000400984f007388 */ /* 0x000fe80000000800 */
[----:B------:R-:W-:Y:S01]  /*4130*/  STS [R80+0x480], R141 ;  /* 0x0004808d50007388 */ /* 0x000fe20000000800 */
[----:B0-----:R-:W-:-:S03]  /*4140*/  FMUL.FTZ R17, R14, 1.4426950216293334961 ;  /* 0x3fb8aa3b0e117820 */ /* 0x001fc60000410000 */
[----:B------:R-:W-:Y:S01]  /*4150*/  STS [R81+0x500], R154 ;  /* 0x0005009a51007388 */ /* 0x000fe20000000800 */
[----:B------:R-:W-:-:S03]  /*4160*/  MOV R14, R129 ;  /* 0x00000081000e7202 */ /* 0x000fc60000000f00 */
[----:B------:R-:W-:Y:S04]  /*4170*/  STS [R82+0x580], R143 ;  /* 0x0005808f52007388 */ /* 0x000fe80000000800 */
[----:B------:R-:W-:Y:S04]  /*4180*/  STS [R83+0x600], R156 ;  /* 0x0006009c53007388 */ /* 0x000fe80000000800 */
[----:B------:R0:W-:Y:S04]  /*4190*/  STS [R84+0x680], R145 ;  /* 0x0006809154007388 */ /* 0x0001e80000000800 */
[----:B------:R-:W-:Y:S04]  /*41a0*/  STS [R85+0x700], R158 ;  /* 0x0007009e55007388 */ /* 0x000fe80000000800 */
[----:B------:R-:W-:Y:S01]  /*41b0*/  STS [R86+0x780], R147 ;  /* 0x0007809356007388 */ /* 0x000fe20000000800 */
[----:B------:R-:W-:-:S03]  /*41c0*/  NOP ;  /* 0x0000000000007918 */ /* 0x000fc60000000000 */
[----:B------:R-:W2:Y:S04]  /*41d0*/  LDS R16, [R87] ;  /* 0x0000000057107984 */ /* 0x000ea80000000800 */
[----:B------:R-:W3:Y:S04]  /*41e0*/  LDS R18, [R87+0x4] ;  /* 0x0000040057127984 */ /* 0x000ee80000000800 */
[----:B------:R-:W4:Y:S04]  /*41f0*/  LDS R158, [R87+0x10] ;  /* 0x00001000579e7984 */ /* 0x000f280000000800 */
[----:B-1----:R1:W5:Y:S04]  /*4200*/  LDG.E R135, desc[UR16][R14.64] ;  /* 0x000000100e877981 */ /* 0x002368000c1e1900 */
[----:B------:R-:W-:Y:S04]  /*4210*/  LDS R152, [R87+0x8] ;  /* 0x0000080057987984 */ /* 0x000fe80000000800 */
[----:B------:R-:W-:Y:S04]  /*4220*/  LDS R160, [R87+0xc] ;  /* 0x00000c0057a07984 */ /* 0x000fe80000000800 */
[----:B-1----:R-:W1:Y:S01]  /*4230*/  LDS R14, [R87+0x14] ;  /* 0x00001400570e7984 */ /* 0x002e620000000800 */
[C---:B0-----:R-:W-:Y:S01]  /*4240*/  FMUL.FTZ R145, R17.reuse, R89 ;  /* 0x0000005911917220 */ /* 0x041fe20000410000 */
[C---:B------:R-:W-:Y:S01]  /*4250*/  FMUL.FTZ R19, R17.reuse, R92 ;  /* 0x0000005c11137220 */ /* 0x040fe20000410000 */
[C---:B------:R-:W-:Y:S01]  /*4260*/  FMUL.FTZ R139, R17.reuse, R93 ;  /* 0x0000005d118b7220 */ /* 0x040fe20000410000 */
[C---:B------:R-:W-:Y:S01]  /*4270*/  FMUL.FTZ R149, R17.reuse, R90 ;  /* 0x0000005a11957220 */ /* 0x040fe20000410000 */
[----:B------:R-:W-:Y:S01]  /*4280*/  LDS R166, [R87+0x20] ;  /* 0x0000200057a67984 */ /* 0x000fe20000000800 */
[C---:B------:R-:W-:Y:S01]  /*4290*/  FMUL.FTZ R141, R17.reuse, R94 ;  /* 0x0000005e118d7220 */ /* 0x040fe20000410000 */
[----:B------:R-:W-:-:S02]  /*42a0*/  FMUL.FTZ R143, R17, R88 ;  /* 0x00000058118f7220 */ /* 0x000fc40000410000 */
[----:B------:R-:W-:Y:S01]  /*42b0*/  LDS R168, [R87+0x24] ;  /* 0x0000240057a87984 */ /* 0x000fe20000000800 */
[----:B------:R-:W-:-:S03]  /*42c0*/  FMUL.FTZ R151, R17, R96 ;  /* 0x0000006011977220 */ /* 0x000fc60000410000 */
[----:B------:R-:W-:Y:S01]  /*42d0*/  LDS R172, [R87+0x34] ;  /* 0x0000340057ac7984 */ /* 0x000fe20000000800 */
[----:B--2---:R-:W-:-:S03]  /*42e0*/  FMUL.FTZ R137, R105, R16 ;  /* 0x0000001069897220 */ /* 0x004fc60000410000 */
[----:B------:R-:W-:Y:S04]  /*42f0*/  LDS R174, [R87+0x38] ;  /* 0x0000380057ae7984 */ /* 0x000fe80000000800 */
[----:B------:R-:W0:Y:S01]  /*4300*/  LDS R16, [R87+0x18] ;  /* 0x0000180057107984 */ /* 0x000e220000000800 */
[----:B---3--:R-:W-:-:S03]  /*4310*/  FMUL.FTZ R15, R107, R18 ;  /* 0x000000126b0f7220 */ /* 0x008fc60000410000 */
[----:B------:R-:W2:Y:S01]  /*4320*/  LDS R18, [R87+0x1c] ;  /* 0x00001c0057127984 */ /* 0x000ea20000000800 */
[----:B------:R4:W3:Y:S03]  /*4330*/  MUFU.EX2 R147, R145 ;  /* 0x0000009100937308 */ /* 0x0008e60000000800 */
[----:B------:R-:W-:Y:S01]  /*4340*/  LDS R176, [R87+0x3c] ;  /* 0x00003c0057b07984 */ /* 0x000fe20000000800 */
[----:B------:R-:W1:Y:S04]  /*4350*/  MUFU.EX2 R19, R19 ;  /* 0x0000001300137308 */ /* 0x000e680000000800 */
[----:B------:R-:W1:Y:S01]  /*4360*/  MUFU.EX2 R139, R139 ;  /* 0x0000008b008b7308 */ /* 0x000e620000000800 */
[----:B----4-:R-:W-:-:S03]  /*4370*/  FMUL.FTZ R145, R111, R158 ;  /* 0x0000009e6f917220 */ /* 0x010fc60000410000 */
[----:B------:R-:W4:Y:S01]  /*4380*/  MUFU.EX2 R149, R149 ;  /* 0x0000009500957308 */ /* 0x000f220000000800 */
[----:B---3--:R-:W-:Y:S01]  /*4390*/  FSEL R158, R147, 1, !P0 ;  /* 0x3f800000939e7808 */ /* 0x008fe20004000000 */
[----:B-1----:R-:W-:Y:S02]  /*43a0*/  FMUL.FTZ R147, R113, R14 ;  /* 0x0000000e71937220 */ /* 0x002fe40000410000 */
[----:B------:R-:W1:Y:S01]  /*43b0*/  LDS R14, [R87+0x28] ;  /* 0x00002800570e7984 */ /* 0x000e620000000800 */
[----:B------:R-:W-:Y:S01]  /*43c0*/  FSEL R137, R137, RZ, !P5 ;  /* 0x000000ff89897208 */ /* 0x000fe20006800000 */
[----:B------:R-:W3:Y:S01]  /*43d0*/  MUFU.EX2 R154, R141 ;  /* 0x0000008d009a7308 */ /* 0x000ee20000000800 */
[----:B------:R-:W-:Y:S02]  /*43e0*/  FSEL R150, R19, 1, !P5 ;  /* 0x3f80000013967808 */ /* 0x000fe40006800000 */
[----:B------:R-:W-:Y:S01]  /*43f0*/  ISETP.GE.U32.AND P5, PT, R37, R69, PT ;  /* 0x000000452500720c */ /* 0x000fe20003fa6070 */
[----:B------:R4:W3:Y:S01]  /*4400*/  MUFU.EX2 R156, R143 ;  /* 0x0000008f009c7308 */ /* 0x0008e20000000800 */
[----:B------:R-:W-:Y:S01]  /*4410*/  FMUL.FTZ R19, R103, R152 ;  /* 0x0000009867137220 */ /* 0x000fe20000410000 */
[----:B------:R-:W-:-:S02]  /*4420*/  FSEL R152, R15, RZ, !P4 ;  /* 0x000000ff0f987208 */ /* 0x000fc40006000000 */
[----:B------:R-:W-:Y:S02]  /*4430*/  FSEL R139, R139, 1, !P4 ;  /* 0x3f8000008b8b7808 */ /* 0x000fe40006000000 */
[----:B------:R-:W-:Y:S01]  /*4440*/  ISETP.GE.U32.AND P4, PT, R38, R69, PT ;  /* 0x000000452600720c */ /* 0x000fe20003f86070 */
[----:B----4-:R-:W-:Y:S01]  /*4450*/  FMUL.FTZ R143, R109, R160 ;  /* 0x000000a06d8f7220 */ /* 0x010fe20000410000 */
[----:B0-----:R-:W-:Y:S01]  /*4460*/  FMUL.FTZ R16, R115, R16 ;  /* 0x0000001073107220 */ /* 0x001fe20000410000 */
[----:B------:R-:W-:Y:S01]  /*4470*/  FSEL R160, R149, 1, !P6 ;  /* 0x3f80000095a07808 */ /* 0x000fe20007000000 */
[----:B--2---:R-:W-:-:S03]  /*4480*/  FMUL.FTZ R18, R117, R18 ;  /* 0x0000001275127220 */ /* 0x004fc60000410000 */
[----:B------:R-:W-:Y:S02]  /*4490*/  FSEL R149, R16, RZ, !P5 ;  /* 0x000000ff10957208 */ /* 0x000fe40006800000 */
[----:B------:R-:W0:Y:S01]  /*44a0*/  LDS R16, [R87+0x2c] ;  /* 0x00002c0057107984 */ /* 0x000e220000000800 */
[----:B------:R2:W-:Y:S01]  /*44b0*/  MUFU.EX2 R155, R151 ;  /* 0x00000097009b7308 */ /* 0x0005e20000000800 */
[----:B------:R-:W-:Y:S01]  /*44c0*/  FMUL.FTZ R15, R17, R91 ;  /* 0x0000005b110f7220 */ /* 0x000fe20000410000 */
[----:B------:R-:W-:Y:S01]  /*44d0*/  FSEL R141, R19, RZ, !P3 ;  /* 0x000000ff138d7208 */ /* 0x000fe20005800000 */
[----:B------:R-:W-:Y:S01]  /*44e0*/  FMUL.FTZ R19, R17, R95 ;  /* 0x0000005f11137220 */ /* 0x000fe20000410000 */
[----:B--2---:R-:W-:Y:S02]  /*44f0*/  FSEL R151, R18, RZ, !P4 ;  /* 0x000000ff12977208 */ /* 0x004fe40006000000 */
[----:B------:R-:W2:Y:S01]  /*4500*/  LDS R18, [R87+0x30] ;  /* 0x0000300057127984 */ /* 0x000ea20000000800 */
[----:B---3--:R-:W-:Y:S01]  /*4510*/  FSEL R154, R154, 1, !P3 ;  /* 0x3f8000009a9a7808 */ /* 0x008fe20005800000 */
[----:B------:R-:W-:Y:S01]  /*4520*/  FFMA.FTZ R163, R137, R139, R152 ;  /* 0x0000008b89a37223 */ /* 0x000fe20000010098 */
[----:B------:R-:W3:Y:S01]  /*4530*/  MUFU.EX2 R15, R15 ;  /* 0x0000000f000f7308 */ /* 0x000ee20000000800 */
[----:B------:R-:W-:-:S02]  /*4540*/  FSEL R143, R143, RZ, !P2 ;  /* 0x000000ff8f8f7208 */ /* 0x000fc40005000000 */
[----:B------:R-:W-:Y:S01]  /*4550*/  FSEL R156, R156, 1, !P2 ;  /* 0x3f8000009c9c7808 */ /* 0x000fe20005000000 */
[----:B------:R-:W-:Y:S01]  /*4560*/  FFMA.FTZ R163, R154, R163, R141 ;  /* 0x000000a39aa37223 */ /* 0x000fe2000001008d */
[----:B------:R-:W4:Y:S01]  /*4570*/  MUFU.EX2 R19, R19 ;  /* 0x0000001300137308 */ /* 0x000f220000000800 */
[----:B------:R-:W-:Y:S01]  /*4580*/  FSEL R145, R145, RZ, !P0 ;  /* 0x000000ff91917208 */ /* 0x000fe20004000000 */
[----:B------:R-:W-:Y:S01]  /*4590*/  FMUL.FTZ R153, R17, R98 ;  /* 0x0000006211997220 */ /* 0x000fe20000410000 */
[----:B------:R-:W-:Y:S01]  /*45a0*/  FFMA.FTZ R163, R156, R163, R143 ;  /* 0x000000a39ca37223 */ /* 0x000fe2000001008f */
[----:B------:R-:W-:Y:S01]  /*45b0*/  FSEL R147, R147, RZ, !P6 ;  /* 0x000000ff93937208 */ /* 0x000fe20007000000 */
[C---:B------:R-:W-:Y:S01]  /*45c0*/  FMUL.FTZ R157, R17.reuse, R100 ;  /* 0x00000064119d7220 */ /* 0x040fe20000410000 */
[----:B------:R4:W0:Y:S01]  /*45d0*/  MUFU.EX2 R170, R153 ;  /* 0x0000009900aa7308 */ /* 0x0008220000000800 */
[----:B------:R-:W-:Y:S01]  /*45e0*/  FFMA.FTZ R167, R158, R163, R145 ;  /* 0x000000a39ea77223 */ /* 0x000fe20000010091 */
[----:B------:R-:W-:Y:S01]  /*45f0*/  FMUL.FTZ R161, R17, R102 ;  /* 0x0000006611a17220 */ /* 0x000fe20000410000 */
[----:B---3--:R-:W-:Y:S01]  /*4600*/  FSEL R162, R15, 1, !P5 ;  /* 0x3f8000000fa27808 */ /* 0x008fe20006800000 */
[----:B------:R3:W0:Y:S01]  /*4610*/  MUFU.EX2 R159, R157 ;  /* 0x0000009d009f7308 */ /* 0x0006220000000800 */
[----:B------:R-:W-:Y:S01]  /*4620*/  FFMA.FTZ R167, R160, R167, R147 ;  /* 0x000000a7a0a77223 */ /* 0x000fe20000010093 */
[-C--:B------:R-:W-:Y:S01]  /*4630*/  ISETP.GE.U32.AND P3, PT, R39, R69.reuse, PT ;  /* 0x000000452700720c */ /* 0x080fe20003f66070 */
[----:B-1----:R-:W-:Y:S01]  /*4640*/  FMUL.FTZ R14, R97, R14 ;  /* 0x0000000e610e7220 */ /* 0x002fe20000410000 */
[----:B------:R-:W-:Y:S01]  /*4650*/  ISETP.GE.U32.AND P0, PT, R41, R69, PT ;  /* 0x000000452900720c */ /* 0x000fe20003f06070 */
[----:B----4-:R-:W-:Y:S01]  /*4660*/  FMUL.FTZ R153, R101, R166 ;  /* 0x000000a665997220 */ /* 0x010fe20000410000 */
[----:B------:R-:W-:Y:S01]  /*4670*/  FMUL.FTZ R15, R17, R104 ;  /* 0x00000068110f7220 */ /* 0x000fe20000410000 */
[----:B------:R-:W-:Y:S01]  /*4680*/  FSEL R164, R19, 1, !P4 ;  /* 0x3f80000013a47808 */ /* 0x000fe20006000000 */
[----:B------:R-:W-:Y:S01]  /*4690*/  FMUL.FTZ R163, R150, R139 ;  /* 0x0000008b96a37220 */ /* 0x000fe20000410000 */
[C---:B---3--:R-:W-:Y:S01]  /*46a0*/  FMUL.FTZ R157, R17.reuse, R108 ;  /* 0x0000006c119d7220 */ /* 0x048fe20000410000 */
[----:B------:R-:W-:Y:S01]  /*46b0*/  FFMA.FTZ R167, R162, R167, R149 ;  /* 0x000000a7a2a77223 */ /* 0x000fe20000010095 */
[----:B------:R-:W1:Y:S01]  /*46c0*/  MUFU.EX2 R161, R161 ;  /* 0x000000a100a17308 */ /* 0x000e620000000800 */
[----:B------:R-:W-:Y:S01]  /*46d0*/  FMUL.FTZ R19, R17, R106 ;  /* 0x0000006a11137220 */ /* 0x000fe20000410000 */
[----:B------:R-:W-:Y:S01]  /*46e0*/  FSEL R166, R155, 1, !P3 ;  /* 0x3f8000009ba67808 */ /* 0x000fe20005800000 */
[----:B------:R-:W-:Y:S01]  /*46f0*/  FMUL.FTZ R165, R17, R110 ;  /* 0x0000006e11a57220 */ /* 0x000fe20000410000 */
[----:B------:R-:W-:Y:S01]  /*4700*/  FMUL.FTZ R155, R99, R168 ;  /* 0x000000a8639b7220 */ /* 0x000fe20000410000 */
[----:B------:R3:W-:Y:S01]  /*4710*/  MUFU.EX2 R17, R157 ;  /* 0x0000009d00117308 */ /* 0x0007e20000000800 */
[----:B------:R-:W-:Y:S01]  /*4720*/  ISETP.GE.U32.AND P2, PT, R40, R69, PT ;  /* 0x000000452800720c */ /* 0x000fe20003f46070 */
[----:B------:R-:W-:Y:S01]  /*4730*/  FMUL.FTZ R163, R154, R163 ;  /* 0x000000a39aa37220 */ /* 0x000fe20000410000 */
[----:B------:R-:W-:Y:S01]  /*4740*/  FSEL R153, R153, RZ, !P3 ;  /* 0x000000ff99997208 */ /* 0x000fe20005800000 */
[----:B------:R-:W4:Y:S01]  /*4750*/  MUFU.EX2 R15, R15 ;  /* 0x0000000f000f7308 */ /* 0x000f220000000800 */
[----:B------:R-:W-:-:S02]  /*4760*/  FSEL R155, R155, RZ, !P2 ;  /* 0x000000ff9b9b7208 */ /* 0x000fc40005000000 */
[----:B---3--:R-:W-:Y:S01]  /*4770*/  FSEL R157, R14, RZ, !P0 ;  /* 0x000000ff0e9d7208 */ /* 0x008fe20004000000 */
[----:B------:R-:W-:Y:S01]  /*4780*/  FFMA.FTZ R14, R164, R167, R151 ;  /* 0x000000a7a40e7223 */ /* 0x000fe20000010097 */
[----:B0-----:R-:W-:Y:S01]  /*4790*/  FSEL R170, R170, 1, !P2 ;  /* 0x3f800000aaaa7808 */ /* 0x001fe20005000000 */
[----:B------:R-:W-:Y:S01]  /*47a0*/  FMUL.FTZ R167, R156, R163 ;  /* 0x000000a39ca77220 */ /* 0x000fe20000410000 */
[----:B------:R-:W0:Y:S01]  /*47b0*/  MUFU.EX2 R19, R19 ;  /* 0x0000001300137308 */ /* 0x000e220000000800 */
[----:B------:R-:W-:Y:S01]  /*47c0*/  FFMA.FTZ R14, R166, R14, R153 ;  /* 0x0000000ea60e7223 */ /* 0x000fe20000010099 */
[----:B------:R-:W-:Y:S01]  /*47d0*/  FMUL.FTZ R16, R119, R16 ;  /* 0x0000001077107220 */ /* 0x000fe20000410000 */
[----:B------:R-:W-:Y:S01]  /*47e0*/  ISETP.GE.U32.AND P6, PT, R42, R69, PT ;  /* 0x000000452a00720c */ /* 0x000fe20003fc6070 */
[----:B------:R-:W-:Y:S01]  /*47f0*/  FMUL.FTZ R167, R158, R167 ;  /* 0x000000a79ea77220 */ /* 0x000fe20000410000 */
[----:B------:R-:W-:Y:S01]  /*4800*/  FSEL R168, R159, 1, !P0 ;  /* 0x3f8000009fa87808 */ /* 0x000fe20004000000 */
[----:B------:R-:W-:Y:S01]  /*4810*/  FFMA.FTZ R14, R170, R14, R155 ;  /* 0x0000000eaa0e7223 */ /* 0x000fe2000001009b */
[----:B--2---:R-:W-:Y:S01]  /*4820*/  FMUL.FTZ R18, R121, R18 ;  /* 0x0000001279127220 */ /* 0x004fe20000410000 */
[----:B------:R-:W-:Y:S01]  /*4830*/  ISETP.GE.U32.AND P5, PT, R43, R69, PT ;  /* 0x000000452b00720c */ /* 0x000fe20003fa6070 */
[----:B------:R-:W-:Y:S01]  /*4840*/  FMUL.FTZ R167, R160, R167 ;  /* 0x000000a7a0a77220 */ /* 0x000fe20000410000 */
[----:B-1----:R-:W-:Y:S01]  /*4850*/  FSEL R159, R161, 1, !P6 ;  /* 0x3f800000a19f7808 */ /* 0x002fe20007000000 */
[----:B------:R-:W-:Y:S01]  /*4860*/  FFMA.FTZ R14, R168, R14, R157 ;  /* 0x0000000ea80e7223 */ /* 0x000fe2000001009d */
[----:B------:R-:W-:Y:S01]  /*4870*/  FSEL R178, R16, RZ, !P6 ;  /* 0x000000ff10b27208 */ /* 0x000fe20007000000 */
[----:B------:R-:W1:Y:S01]  /*4880*/  MUFU.EX2 R165, R165 ;  /* 0x000000a500a57308 */ /* 0x000e620000000800 */
        /* <DEDUP_REMOVED lines=9> */
[----:B0-----:R-:W-:Y:S01]  /*4920*/  FSEL R163, R19, 1, !P4 ;  /* 0x3f80000013a37808 */ /* 0x001fe20006000000 */
        /* <DEDUP_REMOVED lines=9> */
[----:B-1----:R-:W-:-:S02]  /*49c0*/  FSEL R171, R165, 1, !P2 ;  /* 0x3f800000a5ab7808 */ /* 0x002fc40005000000 */
        /* <DEDUP_REMOVED lines=38> */
[----:B------:R-:W-:Y:S01]  /*4c30*/  HFMA2 R14, -RZ, RZ, 1.875, 0 ;  /* 0x3f800000ff0e7431 */ /* 0x000fe200000001ff */
[----:B------:R-:W-:Y:S01]  /*4c40*/  MOV R15, RZ ;  /* 0x000000ff000f7202 */ /* 0x000fe20000000f00 */
        /* <DEDUP_REMOVED lines=46> */
.L_x_3984:
[----:B------:R-:W-:Y:S05]  /*4f30*/  BSYNC.RECONVERGENT B0 ;  /* 0x0000000000007941 */ /* 0x000fea0003800200 */
.L_x_3983:
[----:B------:R-:W-:Y:S01]  /*4f40*/  FFMA.FTZ R157, R168, R155, R157 ;  /* 0x0000009ba89d7223 */ /* 0x000fe2000001009d */
[----:B------:R-:W-:Y:S01]  /*4f50*/  IADD3 R133, PT, PT, R133, 0x1, RZ ;  /* 0x0000000185857810 */ /* 0x000fe20007ffe0ff */
[----:B------:R-:W-:Y:S01]  /*4f60*/  UIADD3 UR5, UPT, UPT, UR5, 0x8, URZ ;  /* 0x0000000805057890 */ /* 0x000fe2000fffe0ff */
[----:B------:R-:W-:Y:S01]  /*4f70*/  LEA R129, P3, R6, R129, 0x2 ;  /* 0x0000008106817211 */ /* 0x000fe200078610ff */
[----:B------:R-:W-:Y:S01]  /*4f80*/  FFMA.FTZ R159, R159, R157, R178 ;  /* 0x0000009d9f9f7223 */ /* 0x000fe200000100b2 */
[----:B------:R-:W-:Y:S01]  /*4f90*/  ISETP.NE.AND P0, PT, R133, RZ, PT ;  /* 0x000000ff8500720c */ /* 0x000fe20003f05270 */
[----:B-----5:R-:W-:Y:S01]  /*4fa0*/  FFMA.FTZ R112, R135, R137, R112 ;  /* 0x0000008987707223 */ /* 0x020fe20000010070 */
[----:B------:R-:W-:Y:S01]  /*4fb0*/  LEA R131, P2, R4, R131, 0x2 ;  /* 0x0000008304837211 */ /* 0x000fe200078410ff */
        /* <DEDUP_REMOVED lines=21> */
[----:B------:R-:W-:Y:S01]  /*5110*/  IADD3 R144, PT, PT, R144, 0x1, RZ ;  /* 0x0000000190907810 */ /* 0x000fe20007ffe0ff */
[----:B------:R-:W-:Y:S06]  /*5120*/  @P0 BRA `(.L_x_3985) ;  /* 0xffffffe800f80947 */ /* 0x000fec000383ffff */
.L_x_3982:
        /* <DEDUP_REMOVED lines=355> */
.L_x_3987:
        /* <DEDUP_REMOVED lines=10> */
.L_x_5061:


//--------------------- .text._Z25selective_scan_fwd_kernelI32Selective_Scan_fwd_kernel_traitsILi32ELi16ELi1ELb0ELb1ELb1ELb0EffEEv13SSMParamsBase --------------------------
	.section	.text._Z25selective_scan_fwd_kernelI32Selective_Scan_fwd_kernel_traitsILi32ELi16ELi1ELb0ELb1ELb1ELb0EffEEv13SSMParamsBase,"ax",@progbits
	.align	128
        .global         _Z25selective_scan_fwd_kernelI32Selective_Scan_fwd_kernel_traitsILi32ELi16ELi1ELb0ELb1ELb1ELb0EffEEv13SSMParamsBase
        .type           _Z25selective_scan_fwd_kernelI32Selective_Scan_fwd_kernel_traitsILi32ELi16ELi1ELb0ELb1ELb1ELb0EffEEv13SSMParamsBase,@function
        .size           _Z25selective_scan_fwd_kernelI32Selective_Scan_fwd_kernel_traitsILi32ELi16ELi1ELb0ELb1ELb1ELb0EffEEv13SSMParamsBase,(.L_x_5062 - _Z25selective_scan_fwd_kernelI32Selective_Scan_fwd_kernel_traitsILi32ELi16ELi1ELb0ELb1ELb1ELb0EffEEv13SSMParamsBase)
        .other          _Z25selective_scan_fwd_kernelI32Selective_Scan_fwd_kernel_traitsILi32ELi16ELi1ELb0ELb1ELb1ELb0EffEEv13SSMParamsBase,@"STO_CUDA_ENTRY STV_DEFAULT"
_Z25selective_scan_fwd_kernelI32Selective_Scan_fwd_kernel_traitsILi32ELi16ELi1ELb0ELb1ELb1ELb0EffEEv13SSMParamsBase:
.text._Z25selective_scan_fwd_kernelI32Selective_Scan_fwd_kernel_traitsILi32ELi16ELi1ELb0ELb1ELb1ELb0EffEEv13SSMParamsBase:
[----:B------:R-:W-:Y:S08]  /*0000*/  LDC R1, c[0x0][0x37c] ;  /* 0x0000df00ff017b82 */ /* 0x000ff00000000800 */
[----:B------:R-:W0:Y:S01]  /*0010*/  LDC R10, c[0x0][0x398] ;  /* 0x0000e600ff0a7b82 */ /* 0x000e220000000800 */
[----:B------:R-:W1:Y:S01]  /*0020*/  S2R R17, SR_CTAID.Y ;  /* 0x0000000000117919 */ /* 0x000e620000002600 */
[----:B------:R-:W2:Y:S01]  /*0030*/  LDCU.64 UR18, c[0x0][0x358] ;  /* 0x00006b00ff1277ac */ /* 0x000ea20008000a00 */
[----:B------:R-:W-:-:S02]  /*0040*/  HFMA2 R24, -RZ, RZ, 0, 0 ;  /* 0x00000000ff187431 */ /* 0x000fc400000001ff */
[----:B------:R-:W-:Y:S01]  /*0050*/  IMAD.MOV.U32 R0, RZ, RZ, RZ ;  /* 0x000000ffff007224 */ /* 0x000fe200078e00ff */
[----:B------:R-:W3:Y:S02]  /*0060*/  LDCU.128 UR8, c[0x0][0x3f0] ;  /* 0x00007e00ff0877ac */ /* 0x000ee40008000c00 */
        /* <DEDUP_REMOVED lines=24> */
[----:B---3--:R-:W-:Y:S01]  /*01f0*/  MOV R6, RZ ;  /* 0x000000ff00067202 */ /* 0x008fe20000000f00 */
[----:B0-----:R-:W-:-:S04]  /*0200*/  IMAD.MOV R12, RZ, RZ, -R7 ;  /* 0x000000ffff0c7224 */ /* 0x001fc800078e0a07 */
[----:B------:R-:W-:-:S04]  /*0210*/  IMAD R3, R12, R9, RZ ;  /* 0x000000090c037224 */ /* 0x000fc800078e02ff */
[----:B------:R-:W-:-:S06]  /*0220*/  IMAD.HI.U32 R7, R7, R3, R6 ;  /* 0x0000000307077227 */ /* 0x000fcc00078e0006 */
[----:B------:R-:W-:-:S04]  /*0230*/  IMAD.HI.U32 R7, R7, R2, RZ ;  /* 0x0000000207077227 */ /* 0x000fc800078e00ff */
[----:B------:R-:W-:-:S04]  /*0240*/  IMAD.MOV R3, RZ, RZ, -R7 ;  /* 0x000000ffff037224 */ /* 0x000fc800078e0a07 */
[----:B------:R-:W-:-:S05]  /*0250*/  IMAD R2, R9, R3, R2 ;  /* 0x0000000309027224 */ /* 0x000fca00078e0202 */
[----:B------:R-:W-:-:S13]  /*0260*/  ISETP.GT.U32.AND P1, PT, R9, R2, PT ;  /* 0x000000020900720c */ /* 0x000fda0003f24070 */
[----:B------:R-:W-:-:S04]  /*0270*/  @!P1 IADD3 R2, PT, PT, R2, -R9, RZ ;  /* 0x8000000902029210 */ /* 0x000fc80007ffe0ff */
[----:B------:R-:W-:Y:S02]  /*0280*/  ISETP.GE.U32.AND P0, PT, R2, R9, PT ;  /* 0x000000090200720c */ /* 0x000fe40003f06070 */
[----:B------:R-:W-:Y:S01]  /*0290*/  LOP3.LUT R2, R17, R10, RZ, 0x3c, !PT ;  /* 0x0000000a11027212 */ /* 0x000fe200078e3cff */
[----:B------:R-:W-:Y:S01]  /*02a0*/  @!P1 VIADD R7, R7, 0x1 ;  /* 0x0000000107079836 */ /* 0x000fe20000000000 */
[----:B------:R-:W-:Y:S01]  /*02b0*/  ISETP.NE.AND P1, PT, R10, RZ, PT ;  /* 0x000000ff0a00720c */ /* 0x000fe20003f25270 */
[----:B------:R-:W0:Y:S01]  /*02c0*/  LDC.64 R8, c[0x0][0x460] ;  /* 0x00011800ff087b82 */ /* 0x000e220000000a00 */
[----:B------:R-:W-:-:S07]  /*02d0*/  ISETP.GE.AND P2, PT, R2, RZ, PT ;  /* 0x000000ff0200720c */ /* 0x000fce0003f46270 */
[----:B------:R-:W-:-:S05]  /*02e0*/  @P0 IADD3 R7, PT, PT, R7, 0x1, RZ ;  /* 0x0000000107070810 */ /* 0x000fca0007ffe0ff */
[----:B------:R-:W-:-:S04]  /*02f0*/  IMAD.MOV.U32 R14, RZ, RZ, R7 ;  /* 0x000000ffff0e7224 */ /* 0x000fc800078e0007 */
[----:B------:R-:W-:Y:S01]  /*0300*/  @!P2 IMAD.MOV R14, RZ, RZ, -R14 ;  /* 0x000000ffff0ea224 */ /* 0x000fe200078e0a0e */
[----:B------:R-:W-:Y:S02]  /*0310*/  @!P1 LOP3.LUT R14, RZ, R10, RZ, 0x33, !PT ;  /* 0x0000000aff0e9212 */ /* 0x000fe400078e33ff */
[----:B------:R-:W3:Y:S01]  /*0320*/  LDC.64 R10, c[0x0][0x468] ;  /* 0x00011a00ff0a7b82 */ /* 0x000ee20000000a00 */
[----:B------:R-:W-:Y:S01]  /*0330*/  ISETP.GE.AND P0, PT, R23, 0x1, PT ;  /* 0x000000011700780c */ /* 0x000fe20003f06270 */
[----:B------:R-:W-:Y:S02]  /*0340*/  UIMAD.WIDE.U32 UR4, UR20, UR8, URZ ;  /* 0x00000008140472a5 */ /* 0x000fe4000f8e00ff */
[----:B------:R-:W-:Y:S02]  /*0350*/  UIMAD.WIDE.U32 UR6, UR20, UR12, URZ ;  /* 0x0000000c140672a5 */ /* 0x000fe4000f8e00ff */
[----:B------:R-:W-:Y:S02]  /*0360*/  UIMAD UR8, UR20, UR9, UR5 ;  /* 0x00000009140872a4 */ /* 0x000fe4000f8e0205 */
[----:B------:R-:W-:Y:S01]  /*0370*/  UIMAD UR9, UR20, UR13, UR7 ;  /* 0x0000000d140972a4 */ /* 0x000fe2000f8e0207 */
[----:B------:R-:W-:Y:S01]  /*0380*/  IMAD.U32 R2, RZ, RZ, UR4 ;  /* 0x00000004ff027e24 */ /* 0x000fe2000f8e00ff */
[----:B------:R-:W-:Y:S01]  /*0390*/  MOV R3, UR5 ;  /* 0x0000000500037c02 */ /* 0x000fe20008000f00 */
[----:B------:R-:W-:Y:S01]  /*03a0*/  UIMAD.WIDE.U32 UR4, UR20, UR16, URZ ;  /* 0x00000010140472a5 */ /* 0x000fe2000f8e00ff */
[----:B------:R-:W-:Y:S01]  /*03b0*/  MOV R3, UR8 ;  /* 0x0000000800037c02 */ /* 0x000fe20008000f00 */
[----:B------:R-:W-:Y:S01]  /*03c0*/  IMAD.U32 R7, RZ, RZ, UR7 ;  /* 0x00000007ff077e24 */ /* 0x000fe2000f8e00ff */
[----:B------:R-:W-:Y:S01]  /*03d0*/  MOV R6, UR6 ;  /* 0x0000000600067c02 */ /* 0x000fe20008000f00 */
[----:B------:R-:W-:Y:S01]  /*03e0*/  UIMAD UR8, UR20, UR17, UR5 ;  /* 0x00000011140872a4 */ /* 0x000fe2000f8e0205 */
[----:B----4-:R-:W-:Y:S01]  /*03f0*/  MOV R5, UR9 ;  /* 0x0000000900057c02 */ /* 0x010fe20008000f00 */
[----:B-12---:R-:W-:Y:S10]  /*0400*/  @!P0 EXIT ;  /* 0x000000000000894d */ /* 0x006ff40003800000 */
[----:B------:R-:W1:Y:S01]  /*0410*/  LDCU.64 UR6, c[0x0][0x3d0] ;  /* 0x00007a00ff0677ac */ /* 0x000e620008000a00 */
[----:B------:R-:W2:Y:S01]  /*0420*/  LDC.64 R70, c[0x0][0x3e8] ;  /* 0x0000fa00ff467b82 */ /* 0x000ea20000000a00 */
[----:B------:R-:W4:Y:S01]  /*0430*/  S2R R25, SR_TID.X ;  /* 0x0000000000197919 */ /* 0x000f220000002100 */
[C---:B------:R-:W-:Y:S01]  /*0440*/  IMAD.WIDE.U32 R2, R17.reuse, UR10, R2 ;  /* 0x0000000a11027c25 */ /* 0x040fe2000f8e0002 */
[----:B------:R-:W-:Y:S01]  /*0450*/  SHF.R.S32.HI R15, RZ, 0x1f, R14 ;  /* 0x0000001fff0f7819 */ /* 0x000fe2000001140e */
[----:B------:R-:W-:Y:S01]  /*0460*/  UMOV UR5, UR8 ;  /* 0x0000000800057c82 */ /* 0x000fe20008000000 */
[----:B------:R-:W2:Y:S01]  /*0470*/  LDCU.U8 UR9, c[0x0][0x39e] ;  /* 0x000073c0ff0977ac */ /* 0x000ea20008000000 */
[----:B------:R-:W-:Y:S01]  /*0480*/  IMAD R48, R17, UR11, R3 ;  /* 0x0000000b11307c24 */ /* 0x000fe2000f8e0203 */
[----:B0-----:R-:W-:Y:S01]  /*0490*/  LEA R47, P0, R2, R8, 0x2 ;  /* 0x00000008022f7211 */ /* 0x001fe200078010ff */
[----:B------:R-:W0:Y:S01]  /*04a0*/  LDC.64 R26, c[0x0][0x428] ;  /* 0x00010a00ff1a7b82 */ /* 0x000e220000000a00 */
[----:B------:R-:W-:-:S02]  /*04b0*/  IMAD R3, R15, R68, RZ ;  /* 0x000000440f037224 */ /* 0x000fc400078e02ff */
[----:B------:R-:W-:Y:S01]  /*04c0*/  IMAD.MOV.U32 R4, RZ, RZ, R6 ;  /* 0x000000ffff047224 */ /* 0x000fe200078e0006 */
[----:B------:R-:W-:Y:S01]  /*04d0*/  LEA.HI.X R48, R2, R9, R48, 0x2, P0 ;  /* 0x0000000902307211 */ /* 0x000fe200000f1430 */
[C---:B------:R-:W-:Y:S02]  /*04e0*/  IMAD R69, R14.reuse, R69, R3 ;  /* 0x000000450e457224 */ /* 0x040fe400078e0203 */
[----:B------:R-:W-:Y:S01]  /*04f0*/  IMAD.WIDE.U32 R2, R14, R68, UR4 ;  /* 0x000000040e027e25 */ /* 0x000fe2000f8e0044 */
[----:B------:R-:W4:Y:S01]  /*0500*/  LDC.64 R30, c[0x0][0x3a0] ;  /* 0x0000e800ff1e7b82 */ /* 0x000f220000000a00 */
[----:B-1----:R-:W-:Y:S02]  /*0510*/  UIMAD.WIDE.U32 UR4, UR20, UR6, URZ ;  /* 0x00000006140472a5 */ /* 0x002fe4000f8e00ff */
[----:B------:R-:W-:Y:S01]  /*0520*/  IMAD.WIDE.U32 R4, R17, UR14, R4 ;  /* 0x0000000e11047c25 */ /* 0x000fe2000f8e0004 */
[----:B------:R-:W-:Y:S01]  /*0530*/  LEA R68, P1, R2, R18, 0x2 ;  /* 0x0000001202447211 */ /* 0x000fe200078210ff */
[----:B------:R-:W-:Y:S01]  /*0540*/  UIMAD UR5, UR20, UR7, UR5 ;  /* 0x00000007140572a4 */ /* 0x000fe2000f8e0205 */
[----:B------:R-:W-:Y:S01]  /*0550*/  IADD3 R69, PT, PT, R3, R69, RZ ;  /* 0x0000004503457210 */ /* 0x000fe20007ffe0ff */
[----:B------:R-:W-:Y:S01]  /*0560*/  IMAD R50, R17, UR15, R5 ;  /* 0x0000000f11327c24 */ /* 0x000fe2000f8e0205 */
[----:B------:R-:W1:Y:S01]  /*0570*/  LDC.64 R20, c[0x0][0x450] ;  /* 0x00011400ff147b82 */ /* 0x000e620000000a00 */
[----:B---3--:R-:W-:Y:S01]  /*0580*/  LEA R46, P0, R4, R10, 0x2 ;  /* 0x0000000a042e7211 */ /* 0x008fe200078010ff */
[-C--:B--2---:R-:W-:Y:S01]  /*0590*/  IMAD R15, R15, R70.reuse, RZ ;  /* 0x000000460f0f7224 */ /* 0x084fe200078e02ff */
[----:B------:R-:W-:Y:S01]  /*05a0*/  LEA.HI.X R69, R2, R19, R69, 0x2, P1 ;  /* 0x0000001302457211 */ /* 0x000fe200008f1445 */
[----:B------:R-:W-:Y:S01]  /*05b0*/  IMAD.WIDE.U32 R2, R14, R70, UR4 ;  /* 0x000000040e027e25 */ /* 0x000fe2000f8e0046 */
[----:B------:R-:W-:Y:S01]  /*05c0*/  LEA.HI.X R50, R4, R11, R50, 0x2, P0 ;  /* 0x0000000b04327211 */ /* 0x000fe200000f1432 */
[----:B------:R-:W2:Y:S02]  /*05d0*/  LDCU UR6, c[0x0][0x38c] ;  /* 0x00007180ff0677ac */ /* 0x000ea40008000800 */
[----:B------:R-:W3:Y:S01]  /*05e0*/  LDC R16, c[0x0][0x384] ;  /* 0x0000e100ff107b82 */ /* 0x000ee20000000800 */
[----:B0-----:R-:W-:-:S04]  /*05f0*/  IMAD.WIDE.U32 R12, R17, R26, RZ ;  /* 0x0000001a110c7225 */ /* 0x001fc800078e00ff */
[----:B------:R-:W-:Y:S02]  /*0600*/  IMAD R71, R14, R71, R15 ;  /* 0x000000470e477224 */ /* 0x000fe400078e020f */
[C---:B------:R-:W-:Y:S01]  /*0610*/  IMAD R13, R17.reuse, R27, R13 ;  /* 0x0000001b110d7224 */ /* 0x040fe200078e020d */
[----:B------:R-:W0:Y:S01]  /*0620*/  LDC.64 R32, c[0x0][0x440] ;  /* 0x00011000ff207b82 */ /* 0x000e220000000a00 */
[----:B----4-:R-:W-:-:S04]  /*0630*/  IMAD.WIDE.U32 R14, R17, R30, RZ ;  /* 0x0000001e110e7225 */ /* 0x010fc800078e00ff */
[----:B------:R-:W-:Y:S02]  /*0640*/  IMAD.IADD R71, R3, 0x1, R71 ;  /* 0x0000000103477824 */ /* 0x000fe400078e0247 */
[----:B------:R-:W-:Y:S01]  /*0650*/  IMAD R27, R17, R31, R15 ;  /* 0x0000001f111b7224 */ /* 0x000fe200078e020f */
[----:B------:R-:W4:Y:S01]  /*0660*/  LDC.64 R28, c[0x0][0x420] ;  /* 0x00010800ff1c7b82 */ /* 0x000f220000000a00 */
[C---:B-1----:R-:W-:Y:S01]  /*0670*/  LEA R70, P0, R2.reuse, R20, 0x2 ;  /* 0x0000001402467211 */ /* 0x042fe200078010ff */
[----:B------:R-:W-:Y:S01]  /*0680*/  IMAD.SHL.U32 R31, R25, 0x10, RZ ;  /* 0x00000010191f7824 */ /* 0x000fe200078e00ff */
[----:B--2---:R-:W-:Y:S02]  /*0690*/  UISETP.LT.AND UP0, UPT, UR6, 0x1, UPT ;  /* 0x000000010600788c */ /* 0x004fe4000bf01270 */
[----:B------:R-:W-:Y:S01]  /*06a0*/  LEA.HI.X R71, R2, R21, R71, 0x2, P0 ;  /* 0x0000001502477211 */ /* 0x000fe200000f1447 */
[C---:B------:R-:W-:Y:S01]  /*06b0*/  VIADD R44, R31.reuse, 0x2 ;  /* 0x000000021f2c7836 */ /* 0x040fe20000000000 */
[C---:B------:R-:W-:Y:S01]  /*06c0*/  LOP3.LUT R2, R31.reuse, 0x3e00, RZ, 0xc0, !PT ;  /* 0x00003e001f027812 */ /* 0x040fe200078ec0ff */
[----:B------:R-:W1:Y:S01]  /*06d0*/  LDC.64 R6, c[0x0][0x3c0] ;  /* 0x0000f000ff067b82 */ /* 0x000e620000000a00 */
[----:B---3--:R-:W-:Y:S01]  /*06e0*/  IMAD R16, R16, UR20, R17 ;  /* 0x0000001410107c24 */ /* 0x008fe2000f8e0211 */
[----:B------:R-:W-:Y:S01]  /*06f0*/  USEL UR4, UR6, 0x1, !UP0 ;  /* 0x0000000106047887 */ /* 0x000fe2000c000000 */
[----:B------:R-:W-:Y:S01]  /*0700*/  LOP3.LUT R51, R2, 0x1f, R25, 0xf8, !PT ;  /* 0x0000001f02337812 */ /* 0x000fe200078ef819 */
[C---:B------:R-:W-:Y:S01]  /*0710*/  VIADD R42, R31.reuse, 0x4 ;  /* 0x000000041f2a7836 */ /* 0x040fe20000000000 */
[C---:B------:R-:W-:Y:S01]  /*0720*/  IADD3 R45, PT, PT, R31.reuse, 0x1, RZ ;  /* 0x000000011f2d7810 */ /* 0x040fe20007ffe0ff */
[----:B------:R-:W-:Y:S01]  /*0730*/  IMAD R16, R16, R23, RZ ;  /* 0x0000001710107224 */ /* 0x000fe200078e02ff */
[----:B------:R-:W-:Y:S01]  /*0740*/  IADD3 R43, PT, PT, R31, 0x3, RZ ;  /* 0x000000031f2b7810 */ /* 0x000fe20007ffe0ff */
[----:B------:R-:W2:Y:S01]  /*0750*/  LDC.64 R10, c[0x0][0x3a8] ;  /* 0x0000ea00ff0a7b82 */ /* 0x000ea20000000a00 */
[C---:B0-----:R-:W-:Y:S01]  /*0760*/  LEA R26, P1, R14.reuse, R32, 0x2 ;  /* 0x000000200e1a7211 */ /* 0x041fe200078210ff */
[----:B------:R-:W-:Y:S01]  /*0770*/  IMAD.WIDE.U32 R2, R51, 0x4, RZ ;  /* 0x0000000433027825 */ /* 0x000fe200078e00ff */
[C---:B------:R-:W-:Y:S01]  /*0780*/  IADD3 R41, PT, PT, R31.reuse, 0x5, RZ ;  /* 0x000000051f297810 */ /* 0x040fe20007ffe0ff */
[----:B------:R-:W-:Y:S01]  /*0790*/  UIADD3 UR7, UPT, UPT, -UR4, URZ, URZ ;  /* 0x000000ff04077290 */ /* 0x000fe2000fffe1ff */
[----:B------:R-:W-:Y:S01]  /*07a0*/  LEA.HI.X R27, R14, R33, R27, 0x2, P1 ;  /* 0x000000210e1b7211 */ /* 0x000fe200008f141b */
[----:B------:R-:W-:Y:S01]  /*07b0*/  IMAD R30, R16, UR6, RZ ;  /* 0x00000006101e7c24 */ /* 0x000fe2000f8e02ff */
[C---:B------:R-:W-:Y:S01]  /*07c0*/  IADD3 R39, PT, PT, R31.reuse, 0x7, RZ ;  /* 0x000000071f277810 */ /* 0x040fe20007ffe0ff */
[----:B------:R-:W0:Y:S01]  /*07d0*/  LDC.64 R8, c[0x0][0x3e0] ;  /* 0x0000f800ff087b82 */ /* 0x000e220000000a00 */
[----:B----4-:R-:W-:Y:S01]  /*07e0*/  IMAD.WIDE.U32 R4, R28, UR20, R12 ;  /* 0x000000141c047c25 */ /* 0x010fe2000f8e000c */
[----:B------:R-:W-:-:S02]  /*07f0*/  IADD3 R37, PT, PT, R31, 0x9, RZ ;  /* 0x000000091f257810 */ /* 0x000fc40007ffe0ff */
[----:B------:R-:W-:Y:S01]  /*0800*/  IADD3 R35, PT, PT, R31, 0xb, RZ ;  /* 0x0000000b1f237810 */ /* 0x000fe20007ffe0ff */
[----:B------:R-:W-:Y:S01]  /*0810*/  IMAD R28, R29, UR20, R5 ;  /* 0x000000141d1c7c24 */ /* 0x000fe2000f8e0205 */
[----:B------:R-:W-:Y:S01]  /*0820*/  MOV R29, RZ ;  /* 0x000000ff001d7202 */ /* 0x000fe20000000f00 */
[C---:B------:R-:W-:Y:S01]  /*0830*/  VIADD R40, R31.reuse, 0x6 ;  /* 0x000000061f287836 */ /* 0x040fe20000000000 */
[----:B-1----:R-:W-:Y:S01]  /*0840*/  SHF.L.U64.HI R49, R6, 0x2, R7 ;  /* 0x0000000206317819 */ /* 0x002fe20000010207 */
[C---:B------:R-:W-:Y:S01]  /*0850*/  VIADD R38, R31.reuse, 0x8 ;  /* 0x000000081f267836 */ /* 0x040fe20000000000 */
[C---:B------:R-:W-:Y:S01]  /*0860*/  IADD3 R33, PT, PT, R31.reuse, 0xd, RZ ;  /* 0x0000000d1f217810 */ /* 0x040fe20007ffe0ff */
[C---:B------:R-:W-:Y:S01]  /*0870*/  VIADD R36, R31.reuse, 0xa ;  /* 0x0000000a1f247836 */ /* 0x040fe20000000000 */
[C---:B------:R-:W-:Y:S01]  /*0880*/  IADD3 R7, PT, PT, R31.reuse, 0xf, RZ ;  /* 0x0000000f1f077810 */ /* 0x040fe20007ffe0ff */
[----:B------:R-:W-:Y:S01]  /*0890*/  VIADD R34, R31, 0xc ;  /* 0x0000000c1f227836 */ /* 0x000fe20000000000 */
[----:B------:R-:W-:Y:S01]  /*08a0*/  LOP3.LUT R52, R51, 0x20, RZ, 0xfc, !PT ;  /* 0x0000002033347812 */ /* 0x000fe200078efcff */
[----:B------:R-:W-:Y:S01]  /*08b0*/  VIADD R32, R31, 0xe ;  /* 0x0000000e1f207836 */ /* 0x000fe20000000000 */
[----:B--2---:R-:W-:-:S02]  /*08c0*/  SHF.L.U64.HI R11, R10, 0x2, R11 ;  /* 0x000000020a0b7819 */ /* 0x004fc4000001020b */
[C---:B------:R-:W-:Y:S02]  /*08d0*/  LOP3.LUT R53, R51.reuse, 0x40, RZ, 0xfc, !PT ;  /* 0x0000004033357812 */ /* 0x040fe400078efcff */
[C---:B------:R-:W-:Y:S02]  /*08e0*/  LOP3.LUT R54, R51.reuse, 0x60, RZ, 0xfc, !PT ;  /* 0x0000006033367812 */ /* 0x040fe400078efcff */
[C---:B------:R-:W-:Y:S02]  /*08f0*/  LOP3.LUT R55, R51.reuse, 0x80, RZ, 0xfc, !PT ;  /* 0x0000008033377812 */ /* 0x040fe400078efcff */
[----:B0-----:R-:W-:Y:S02]  /*0900*/  SHF.L.U64.HI R9, R8, 0x2, R9 ;  /* 0x0000000208097819 */ /* 0x001fe40000010209 */
        /* <DEDUP_REMOVED lines=11> */
[----:B------:R-:W-:-:S07]  /*09c0*/  LOP3.LUT R67, R2, 0x400, RZ, 0xfc, !PT ;  /* 0x0000040002437812 */ /* 0x000fce00078efcff */
.L_x_4024:
[----:B0-----:R-:W0:Y:S01]  /*09d0*/  LDCU UR4, c[0x0][0x388] ;  /* 0x00007100ff0477ac */ /* 0x001e220008000800 */
[----:B------:R-:W-:Y:S01]  /*09e0*/  SHF.L.U32 R72, R29, 0x9, RZ ;  /* 0x000000091d487819 */ /* 0x000fe200000006ff */
[----:B------:R-:W-:Y:S01]  /*09f0*/  IMAD.SHL.U32 R12, R51, 0x4, RZ ;  /* 0x00000004330c7824 */ /* 0x000fe200078e00ff */
[----:B------:R-:W-:Y:S02]  /*0a00*/  LOP3.LUT R179, R179, 0xfffffdff, RZ, 0xc0, !PT ;  /* 0xfffffdffb3b37812 */ /* 0x000fe400078ec0ff */
[----:B------:R-:W-:Y:S02]  /*0a10*/  CS2R R16, SRZ ;  /* 0x0000000000107805 */ /* 0x000fe4000001ff00 */
[----:B------:R-:W-:Y:S02]  /*0a20*/  CS2R R22, SRZ ;  /* 0x0000000000167805 */ /* 0x000fe4000001ff00 */
[----:B------:R-:W-:Y:S02]  /*0a30*/  CS2R R18, SRZ ;  /* 0x0000000000127805 */ /* 0x000fe4000001ff00 */
[----:B------:R-:W-:-:S02]  /*0a40*/  IADD3 R14, P1, PT, R12, R47, RZ ;  /* 0x0000002f0c0e7210 */ /* 0x000fc40007f3e0ff */
[----:B------:R-:W-:Y:S02]  /*0a50*/  CS2R R88, SRZ ;  /* 0x0000000000587805 */ /* 0x000fe4000001ff00 */
[----:B------:R-:W-:Y:S02]  /*0a60*/  IADD3 R12, P0, PT, R12, R46, RZ ;  /* 0x0000002e0c0c7210 */ /* 0x000fe40007f1e0ff */
[----:B------:R-:W-:Y:S01]  /*0a70*/  CS2R R20, SRZ ;  /* 0x0000000000147805 */ /* 0x000fe2000001ff00 */
[----:B------:R-:W-:Y:S02]  /*0a80*/  IMAD.MOV.U32 R87, RZ, RZ, RZ ;  /* 0x000000ffff577224 */ /* 0x000fe400078e00ff */
[----:B------:R-:W-:Y:S01]  /*0a90*/  HFMA2 R90, -RZ, RZ, 0, 0 ;  /* 0x00000000ff5a7431 */ /* 0x000fe200000001ff */
[----:B------:R-:W-:Y:S01]  /*0aa0*/  IADD3.X R13, PT, PT, RZ, R50, RZ, P0, !PT ;  /* 0x00000032ff0d7210 */ /* 0x000fe200007fe4ff */
[----:B------:R-:W-:Y:S01]  /*0ab0*/  IMAD.X R15, RZ, RZ, R48, P1 ;  /* 0x000000ffff0f7224 */ /* 0x000fe200008e0630 */
[----:B------:R-:W-:-:S02]  /*0ac0*/  CS2R R92, SRZ ;  /* 0x00000000005c7805 */ /* 0x000fc4000001ff00 */
[----:B------:R-:W-:Y:S02]  /*0ad0*/  CS2R R94, SRZ ;  /* 0x00000000005e7805 */ /* 0x000fe4000001ff00 */
[----:B0-----:R-:W-:-:S04]  /*0ae0*/  IADD3 R74, PT, PT, -R72, UR4, RZ ;  /* 0x00000004484a7c10 */ /* 0x001fc8000fffe1ff */
[-C--:B------:R-:W-:Y:S02]  /*0af0*/  ISETP.GE.AND P2, PT, R51, R74.reuse, PT ;  /* 0x0000004a3300720c */ /* 0x080fe40003f46270 */
[-C--:B------:R-:W-:Y:S01]  /*0b00*/  ISETP.GE.AND P6, PT, R53, R74.reuse, PT ;  /* 0x0000004a3500720c */ /* 0x080fe20003fc6270 */
[----:B------:R-:W-:Y:S01]  /*0b10*/  BAR.SYNC.DEFER_BLOCKING 0x0 ;  /* 0x0000000000007b1d */ /* 0x000fe20000010000 */
[-C--:B------:R-:W-:Y:S02]  /*0b20*/  ISETP.GE.AND P1, PT, R52, R74.reuse, PT ;  /* 0x0000004a3400720c */ /* 0x080fe40003f26270 */
[-C--:B------:R-:W-:Y:S02]  /*0b30*/  ISETP.GE.AND P5, PT, R54, R74.reuse, PT ;  /* 0x0000004a3600720c */ /* 0x080fe40003fa6270 */
[-C--:B------:R-:W-:Y:S02]  /*0b40*/  ISETP.GE.AND P4, PT, R55, R74.reuse, PT ;  /* 0x0000004a3700720c */ /* 0x080fe40003f86270 */
[----:B------:R-:W-:-:S03]  /*0b50*/  ISETP.GE.AND P3, PT, R56, R74, PT ;  /* 0x0000004a3800720c */ /* 0x000fc60003f66270 */
[----:B------:R-:W-:Y:S02]  /*0b60*/  @P2 LOP3.LUT R179, R179, 0x200, RZ, 0xfc, !PT ;  /* 0x00000200b3b32812 */ /* 0x000fe400078efcff */
[----:B------:R-:W-:Y:S02]  /*0b70*/  ISETP.GE.AND P2, PT, R57, R74, PT ;  /* 0x0000004a3900720c */ /* 0x000fe40003f46270 */
[----:B------:R-:W-:Y:S01]  /*0b80*/  LOP3.LUT P0, RZ, R179, 0x200, RZ, 0xc0, !PT ;  /* 0x00000200b3ff7812 */ /* 0x000fe2000780c0ff */
[----:B------:R-:W2:-:S12]  /*0b90*/  @!P6 LDG.E R18, desc[UR18][R14.64+0x100] ;  /* 0x000100120e12e981 */ /* 0x000e98000c1e1900 */
[----:B------:R-:W3:Y:S01]  /*0ba0*/  @!P0 LDG.E R16, desc[UR18][R14.64] ;  /* 0x000000120e108981 */ /* 0x000ee2000c1e1900 */
[-C--:B------:R-:W-:Y:S02]  /*0bb0*/  ISETP.GE.AND P0, PT, R58, R74.reuse, PT ;  /* 0x0000004a3a00720c */ /* 0x080fe40003f06270 */
[-C--:B------:R-:W-:Y:S01]  /*0bc0*/  ISETP.GE.AND P6, PT, R60, R74.reuse, PT ;  /* 0x0000004a3c00720c */ /* 0x080fe20003fc6270 */
[----:B------:R-:W4:Y:S04]  /*0bd0*/  @!P1 LDG.E R17, desc[UR18][R14.64+0x80] ;  /* 0x000080120e119981 */ /* 0x000f28000c1e1900 */
[----:B------:R-:W2:Y:S04]  /*0be0*/  @!P5 LDG.E R19, desc[UR18][R14.64+0x180] ;  /* 0x000180120e13d981 */ /* 0x000ea8000c1e1900 */
[----:B------:R-:W2:Y:S04]  /*0bf0*/  @!P4 LDG.E R20, desc[UR18][R14.64+0x200] ;  /* 0x000200120e14c981 */ /* 0x000ea8000c1e1900 */
[----:B------:R-:W2:Y:S01]  /*0c00*/  @!P0 LDG.E R23, desc[UR18][R14.64+0x380] ;  /* 0x000380120e178981 */ /* 0x000ea2000c1e1900 */
[----:B------:R-:W-:-:S02]  /*0c10*/  ISETP.GE.AND P0, PT, R59, R74, PT ;  /* 0x0000004a3b00720c */ /* 0x000fc40003f06270 */
[-C--:B------:R-:W-:Y:S01]  /*0c20*/  ISETP.GE.AND P1, PT, R62, R74.reuse, PT ;  /* 0x0000004a3e00720c */ /* 0x080fe20003f26270 */
[----:B------:R-:W2:Y:S01]  /*0c30*/  @!P3 LDG.E R21, desc[UR18][R14.64+0x280] ;  /* 0x000280120e15b981 */ /* 0x000ea2000c1e1900 */
[----:B------:R-:W-:-:S03]  /*0c40*/  ISETP.GE.AND P3, PT, R64, R74, PT ;  /* 0x0000004a4000720c */ /* 0x000fc60003f66270 */
[----:B------:R-:W2:Y:S04]  /*0c50*/  @!P2 LDG.E R22, desc[UR18][R14.64+0x300] ;  /* 0x000300120e16a981 */ /* 0x000ea8000c1e1900 */
[----:B------:R-:W2:Y:S04]  /*0c60*/  @!P6 LDG.E R87, desc[UR18][R14.64+0x480] ;  /* 0x000480120e57e981 */ /* 0x000ea8000c1e1900 */
[----:B------:R-:W2:Y:S01]  /*0c70*/  @!P0 LDG.E R88, desc[UR18][R14.64+0x400] ;  /* 0x000400120e588981 */ /* 0x000ea2000c1e1900 */
[-C--:B------:R-:W-:Y:S02]  /*0c80*/  ISETP.GE.AND P0, PT, R61, R74.reuse, PT ;  /* 0x0000004a3d00720c */ /* 0x080fe40003f06270 */
[-C--:B------:R-:W-:Y:S01]  /*0c90*/  ISETP.GE.AND P2, PT, R63, R74.reuse, PT ;  /* 0x0000004a3f00720c */ /* 0x080fe20003f46270 */
[----:B------:R-:W2:Y:S01]  /*0ca0*/  @!P1 LDG.E R89, desc[UR18][R14.64+0x580] ;  /* 0x000580120e599981 */ /* 0x000ea2000c1e1900 */
[----:B------:R-:W-:-:S02]  /*0cb0*/  ISETP.GE.AND P4, PT, R65, R74, PT ;  /* 0x0000004a4100720c */ /* 0x000fc40003f86270 */
[----:B------:R-:W-:Y:S01]  /*0cc0*/  ISETP.GE.AND P5, PT, R66, R74, PT ;  /* 0x0000004a4200720c */ /* 0x000fe20003fa6270 */
[----:B------:R-:W2:Y:S06]  /*0cd0*/  @!P3 LDG.E R93, desc[UR18][R14.64+0x680] ;  /* 0x000680120e5db981 */ /* 0x000eac000c1e1900 */
[----:B------:R-:W2:Y:S04]  /*0ce0*/  @!P0 LDG.E R90, desc[UR18][R14.64+0x500] ;  /* 0x000500120e5a8981 */ /* 0x000ea8000c1e1900 */
[----:B------:R-:W2:Y:S04]  /*0cf0*/  @!P2 LDG.E R92, desc[UR18][R14.64+0x600] ;  /* 0x000600120e5ca981 */ /* 0x000ea8000c1e1900 */
[----:B------:R-:W2:Y:S04]  /*0d00*/  @!P4 LDG.E R94, desc[UR18][R14.64+0x700] ;  /* 0x000700120e5ec981 */ /* 0x000ea8000c1e1900 */
[----:B------:R0:W2:Y:S01]  /*0d10*/  @!P5 LDG.E R95, desc[UR18][R14.64+0x780] ;  /* 0x000780120e5fd981 */ /* 0x0000a2000c1e1900 */
[----:B------:R-:W0:Y:S01]  /*0d20*/  S2R R73, SR_LANEID ;  /* 0x0000000000497919 */ /* 0x000e220000000000 */
[----:B------:R-:W1:Y:S01]  /*0d30*/  S2UR UR5, SR_CgaCtaId ;  /* 0x00000000000579c3 */ /* 0x000e620000008800 */
[----:B------:R-:W-:-:S02]  /*0d40*/  UMOV UR4, 0x400 ;  /* 0x0000040000047882 */ /* 0x000fc40000000000 */
[----:B-1----:R-:W-:Y:S01]  /*0d50*/  ULEA UR4, UR5, UR4, 0x18 ;  /* 0x0000000405047291 */ /* 0x002fe2000f8ec0ff */
[C---:B0-----:R-:W-:Y:S02]  /*0d60*/  IADD3 R14, PT, PT, R73.reuse, 0x40, RZ ;  /* 0x00000040490e7810 */ /* 0x041fe40007ffe0ff */
[CC--:B------:R-:W-:Y:S01]  /*0d70*/  LEA.HI.SX32 R75, R73.reuse, R73.reuse, 0x1b ;  /* 0x00000049494b7211 */ /* 0x0c0fe200078fdaff */
[C---:B------:R-:W-:Y:S01]  /*0d80*/  VIADD R76, R73.reuse, 0x20 ;  /* 0x00000020494c7836 */ /* 0x040fe20000000000 */
[-C--:B------:R-:W-:Y:S01]  /*0d90*/  LEA.HI.SX32 R14, R14, R73.reuse, 0x1b ;  /* 0x000000490e0e7211 */ /* 0x080fe200078fdaff */
[----:B------:R-:W-:Y:S01]  /*0da0*/  VIADD R78, R73, 0x60 ;  /* 0x00000060494e7836 */ /* 0x000fe20000000000 */
[----:B------:R-:W-:Y:S01]  /*0db0*/  LEA R75, R75, UR4, 0x2 ;  /* 0x000000044b4b7c11 */ /* 0x000fe2000f8e10ff */
[C---:B------:R-:W-:Y:S01]  /*0dc0*/  VIADD R82, R73.reuse, 0xa0 ;  /* 0x000000a049527836 */ /* 0x040fe20000000000 */
[C---:B------:R-:W-:Y:S02]  /*0dd0*/  IADD3 R80, PT, PT, R73.reuse, 0x80, RZ ;  /* 0x0000008049507810 */ /* 0x040fe40007ffe0ff */
[----:B------:R-:W-:Y:S01]  /*0de0*/  LEA R77, R14, UR4, 0x2 ;  /* 0x000000040e4d7c11 */ /* 0x000fe2000f8e10ff */
[----:B------:R-:W-:Y:S01]  /*0df0*/  VIADD R14, R73, 0xe0 ;  /* 0x000000e0490e7836 */ /* 0x000fe20000000000 */
[----:B------:R-:W-:-:S02]  /*0e00*/  LEA.HI.SX32 R76, R76, R73, 0x1b ;  /* 0x000000494c4c7211 */ /* 0x000fc400078fdaff */
[C---:B------:R-:W-:Y:S02]  /*0e10*/  IADD3 R84, PT, PT, R73.reuse, 0xc0, RZ ;  /* 0x000000c049547810 */ /* 0x040fe40007ffe0ff */
[-C--:B------:R-:W-:Y:S02]  /*0e20*/  LEA.HI.SX32 R79, R80, R73.reuse, 0x1b ;  /* 0x00000049504f7211 */ /* 0x080fe400078fdaff */
[-C--:B------:R-:W-:Y:S02]  /*0e30*/  LEA.HI.SX32 R78, R78, R73.reuse, 0x1b ;  /* 0x000000494e4e7211 */ /* 0x080fe400078fdaff */
[-C--:B------:R-:W-:Y:S01]  /*0e40*/  LEA.HI.SX32 R80, R82, R73.reuse, 0x1b ;  /* 0x0000004952507211 */ /* 0x080fe200078fdaff */
[----:B------:R-:W-:Y:S01]  /*0e50*/  VIADD R82, R73, 0x120 ;  /* 0x0000012049527836 */ /* 0x000fe20000000000 */
[----:B------:R-:W-:Y:S02]  /*0e60*/  LEA R76, R76, UR4, 0x2 ;  /* 0x000000044c4c7c11 */ /* 0x000fe4000f8e10ff */
[----:B------:R-:W-:-:S02]  /*0e70*/  LEA.HI.SX32 R81, R84, R73, 0x1b ;  /* 0x0000004954517211 */ /* 0x000fc400078fdaff */
[-C--:B------:R-:W-:Y:S02]  /*0e80*/  LEA.HI.SX32 R14, R14, R73.reuse, 0x1b ;  /* 0x000000490e0e7211 */ /* 0x080fe400078fdaff */
[----:B------:R-:W-:Y:S02]  /*0e90*/  LEA R78, R78, UR4, 0x2 ;  /* 0x000000044e4e7c11 */ /* 0x000fe4000f8e10ff */
[----:B------:R-:W-:Y:S01]  /*0ea0*/  LEA R79, R79, UR4, 0x2 ;  /* 0x000000044f4f7c11 */ /* 0x000fe2000f8e10ff */
[----:B------:R-:W-:Y:S01]  /*0eb0*/  VIADD R96, R73, 0x160 ;  /* 0x0000016049607836 */ /* 0x000fe20000000000 */
[----:B------:R-:W-:Y:S02]  /*0ec0*/  LEA R80, R80, UR4, 0x2 ;  /* 0x0000000450507c11 */ /* 0x000fe4000f8e10ff */
[----:B------:R-:W-:Y:S02]  /*0ed0*/  LEA.HI.SX32 R84, R82, R73, 0x1b ;  /* 0x0000004952547211 */ /* 0x000fe400078fdaff */
[----:B------:R-:W-:-:S02]  /*0ee0*/  LEA R81, R81, UR4, 0x2 ;  /* 0x0000000451517c11 */ /* 0x000fc4000f8e10ff */
[C---:B------:R-:W-:Y:S02]  /*0ef0*/  IADD3 R86, PT, PT, R73.reuse, 0x140, RZ ;  /* 0x0000014049567810 */ /* 0x040fe40007ffe0ff */
[----:B------:R-:W-:Y:S02]  /*0f00*/  LEA R82, R14, UR4, 0x2 ;  /* 0x000000040e527c11 */ /* 0x000fe4000f8e10ff */
[----:B------:R-:W-:Y:S02]  /*0f10*/  IADD3 R14, PT, PT, R73, 0x180, RZ ;  /* 0x00000180490e7810 */ /* 0x000fe40007ffe0ff */
[----:B------:R-:W-:Y:S02]  /*0f20*/  LEA R84, R84, UR4, 0x2 ;  /* 0x0000000454547c11 */ /* 0x000fe4000f8e10ff */
[-C--:B------:R-:W-:Y:S02]  /*0f30*/  LEA.HI.SX32 R85, R86, R73.reuse, 0x1b ;  /* 0x0000004956557211 */ /* 0x080fe400078fdaff */
[----:B------:R-:W-:-:S02]  /*0f40*/  LEA.HI.SX32 R86, R96, R73, 0x1b ;  /* 0x0000004960567211 */ /* 0x000fc400078fdaff */
[----:B------:R-:W-:Y:S02]  /*0f50*/  LEA.HI.SX32 R14, R14, R73, 0x1b ;  /* 0x000000490e0e7211 */ /* 0x000fe400078fdaff */
[----:B------:R-:W-:Y:S02]  /*0f60*/  LEA R85, R85, UR4, 0x2 ;  /* 0x0000000455557c11 */ /* 0x000fe4000f8e10ff */
[----:B------:R-:W-:Y:S02]  /*0f70*/  LEA R86, R86, UR4, 0x2 ;  /* 0x0000000456567c11 */ /* 0x000fe4000f8e10ff */
[----:B------:R-:W-:Y:S02]  /*0f80*/  P2R R98, PR, RZ, 0x1 ;  /* 0x00000001ff627803 */ /* 0x000fe40000000000 */
[----:B------:R-:W-:Y:S02]  /*0f90*/  ISETP.GE.AND P0, PT, R52, R74, PT ;  /* 0x0000004a3400720c */ /* 0x000fe40003f06270 */
[----:B------:R-:W-:-:S02]  /*0fa0*/  CS2R R96, SRZ ;  /* 0x0000000000607805 */ /* 0x000fc4000001ff00 */
[----:B------:R-:W-:Y:S02]  /*0fb0*/  P2R R100, PR, RZ, 0x40 ;  /* 0x00000040ff647803 */ /* 0x000fe40000000000 */
[----:B------:R-:W-:Y:S01]  /*0fc0*/  ISETP.GE.AND P6, PT, R53, R74, PT ;  /* 0x0000004a3500720c */ /* 0x000fe20003fc6270 */
[----:B------:R-:W-:Y:S02]  /*0fd0*/  IMAD.MOV.U32 R99, RZ, RZ, RZ ;  /* 0x000000ffff637224 */ /* 0x000fe400078e00ff */
[----:B------:R-:W-:Y:S01]  /*0fe0*/  IMAD.MOV.U32 R115, RZ, RZ, RZ ;  /* 0x000000ffff737224 */ /* 0x000fe200078e00ff */
[----:B------:R-:W-:Y:S01]  /*0ff0*/  MOV R117, RZ ;  /* 0x000000ff00757202 */ /* 0x000fe20000000f00 */
[----:B------:R-:W-:Y:S01]  /*1000*/  IMAD.MOV.U32 R102, RZ, RZ, RZ ;  /* 0x000000ffff667224 */ /* 0x000fe200078e00ff */
[----:B---3--:R0:W-:Y:S04]  /*1010*/  STS [R75], R16 ;  /* 0x000000104b007388 */ /* 0x0081e80000000800 */
[----:B----4-:R-:W-:Y:S01]  /*1020*/  STS [R76+0x80], R17 ;  /* 0x000080114c007388 */ /* 0x010fe20000000800 */
[----:B0-----:R-:W-:-:S03]  /*1030*/  IADD3 R16, PT, PT, R73, 0x100, RZ ;  /* 0x0000010049107810 */ /* 0x001fc60007ffe0ff */
[----:B--2---:R0:W-:Y:S01]  /*1040*/  STS [R77+0x100], R18 ;  /* 0x000100124d007388 */ /* 0x0041e20000000800 */
[----:B------:R-:W-:-:S03]  /*1050*/  LEA.HI.SX32 R16, R16, R73, 0x1b ;  /* 0x0000004910107211 */ /* 0x000fc600078fdaff */
[----:B------:R-:W-:Y:S01]  /*1060*/  STS [R78+0x180], R19 ;  /* 0x000180134e007388 */ /* 0x000fe20000000800 */
[----:B------:R-:W-:-:S03]  /*1070*/  LEA R83, R16, UR4, 0x2 ;  /* 0x0000000410537c11 */ /* 0x000fc6000f8e10ff */
[----:B------:R1:W-:Y:S01]  /*1080*/  STS [R79+0x200], R20 ;  /* 0x000200144f007388 */ /* 0x0003e20000000800 */
[----:B------:R-:W-:-:S03]  /*1090*/  VIADD R16, R73, 0x1a0 ;  /* 0x000001a049107836 */ /* 0x000fc60000000000 */
[----:B------:R-:W-:Y:S01]  /*10a0*/  STS [R80+0x280], R21 ;  /* 0x0002801550007388 */ /* 0x000fe20000000800 */
[----:B0-----:R-:W-:-:S03]  /*10b0*/  IADD3 R18, PT, PT, R73, 0x1c0, RZ ;  /* 0x000001c049127810 */ /* 0x001fc60007ffe0ff */
[----:B------:R-:W-:Y:S01]  /*10c0*/  STS [R81+0x300], R22 ;  /* 0x0003001651007388 */ /* 0x000fe20000000800 */
[----:B-1----:R-:W-:-:S03]  /*10d0*/  VIADD R20, R73, 0x1e0 ;  /* 0x000001e049147836 */ /* 0x002fc60000000000 */
[----:B------:R-:W-:Y:S01]  /*10e0*/  STS [R82+0x380], R23 ;  /* 0x0003801752007388 */ /* 0x000fe20000000800 */
[----:B------:R-:W-:-:S03]  /*10f0*/  LEA.HI.SX32 R16, R16, R73, 0x1b ;  /* 0x0000004910107211 */ /* 0x000fc600078fdaff */
[----:B------:R-:W-:Y:S01]  /*1100*/  STS [R83+0x400], R88 ;  /* 0x0004005853007388 */ /* 0x000fe20000000800 */
[----:B------:R-:W-:-:S03]  /*1110*/  LEA.HI.SX32 R18, R18, R73, 0x1b ;  /* 0x0000004912127211 */ /* 0x000fc600078fdaff */
[----:B------:R0:W-:Y:S01]  /*1120*/  STS [R84+0x480], R87 ;  /* 0x0004805754007388 */ /* 0x0001e20000000800 */
[----:B------:R-:W-:Y:S02]  /*1130*/  LEA.HI.SX32 R20, R20, R73, 0x1b ;  /* 0x0000004914147211 */ /* 0x000fe400078fdaff */
[----:B0-----:R-:W-:Y:S02]  /*1140*/  LEA R87, R14, UR4, 0x2 ;  /* 0x000000040e577c11 */ /* 0x001fe4000f8e10ff */
[----:B------:R-:W-:Y:S01]  /*1150*/  SHF.L.U32 R14, R73, 0x4, RZ ;  /* 0x00000004490e7819 */ /* 0x000fe200000006ff */
[----:B------:R0:W-:Y:S01]  /*1160*/  STS [R85+0x500], R90 ;  /* 0x0005005a55007388 */ /* 0x0001e20000000800 */
[----:B------:R-:W-:Y:S02]  /*1170*/  LEA R88, R16, UR4, 0x2 ;  /* 0x0000000410587c11 */ /* 0x000fe4000f8e10ff */
[----:B------:R-:W-:Y:S01]  /*1180*/  LEA.HI.SX32 R91, R14, R14, 0x1b ;  /* 0x0000000e0e5b7211 */ /* 0x000fe200078fdaff */
[----:B------:R1:W-:Y:S03]  /*1190*/  STS [R86+0x580], R89 ;  /* 0x0005805956007388 */ /* 0x0003e60000000800 */
[----:B------:R-:W-:Y:S01]  /*11a0*/  LEA R91, R91, UR4, 0x2 ;  /* 0x000000045b5b7c11 */ /* 0x000fe2000f8e10ff */
[----:B------:R-:W-:Y:S01]  /*11b0*/  STS [R87+0x600], R92 ;  /* 0x0006005c57007388 */ /* 0x000fe20000000800 */
[----:B0-----:R-:W-:-:S02]  /*11c0*/  LEA R90, R20, UR4, 0x2 ;  /* 0x00000004145a7c11 */ /* 0x001fc4000f8e10ff */
[----:B-1----:R-:W-:Y:S01]  /*11d0*/  LEA R89, R18, UR4, 0x2 ;  /* 0x0000000412597c11 */ /* 0x002fe2000f8e10ff */
        /* <DEDUP_REMOVED lines=26> */
[-C--:B------:R-:W-:Y:S01]  /*1380*/  ISETP.GE.AND P6, PT, R55, R74.reuse, PT ;  /* 0x0000004a3700720c */ /* 0x080fe20003fc6270 */
[----:B------:R-:W-:Y:S02]  /*1390*/  HFMA2 R22, -RZ, RZ, 0, 0 ;  /* 0x00000000ff167431 */ /* 0x000fe400000001ff */
[----:B------:R-:W-:Y:S02]  /*13a0*/  IMAD.MOV.U32 R104, RZ, RZ, RZ ;  /* 0x000000ffff687224 */ /* 0x000fe400078e00ff */
[----:B------:R-:W-:Y:S01]  /*13b0*/  HFMA2 R119, -RZ, RZ, 0, 0 ;  /* 0x00000000ff777431 */ /* 0x000fe200000001ff */
[----:B------:R-:W-:Y:S01]  /*13c0*/  MOV R121, RZ ;  /* 0x000000ff00797202 */ /* 0x000fe20000000f00 */
        /* <DEDUP_REMOVED lines=14> */
[----:B------:R-:W-:Y:S02]  /*14b0*/  ISETP.NE.AND P0, PT, R98, RZ, PT ;  /* 0x000000ff6200720c */ /* 0x000fe40003f05270 */
[----:B------:R-:W-:-:S06]  /*14c0*/  MOV R98, RZ ;  /* 0x000000ff00627202 */ /* 0x000fcc0000000f00 */
[----:B------:R-:W4:Y:S01]  /*14d0*/  @!P6 LDG.E R98, desc[UR18][R12.64+0x400] ;  /* 0x000400120c62e981 */ /* 0x000f22000c1e1900 */
[----:B------:R-:W-:-:S13]  /*14e0*/  ISETP.NE.AND P6, PT, R100, RZ, PT ;  /* 0x000000ff6400720c */ /* 0x000fda0003fc5270 */
[----:B------:R-:W4:Y:S01]  /*14f0*/  @!P6 LDG.E R115, desc[UR18][R12.64+0x480] ;  /* 0x000480120c73e981 */ /* 0x000f22000c1e1900 */
[----:B------:R-:W-:Y:S01]  /*1500*/  LOP3.LUT P6, RZ, R179, 0x200, RZ, 0xc0, !PT ;  /* 0x00000200b3ff7812 */ /* 0x000fe200078cc0ff */
[----:B------:R-:W-:-:S06]  /*1510*/  IMAD.MOV.U32 R100, RZ, RZ, RZ ;  /* 0x000000ffff647224 */ /* 0x000fcc00078e00ff */
[----:B------:R-:W4:Y:S06]  /*1520*/  @!P0 LDG.E R100, desc[UR18][R12.64+0x500] ;  /* 0x000500120c648981 */ /* 0x000f2c000c1e1900 */
[----:B------:R0:W2:Y:S02]  /*1530*/  @!P6 LDG.E R22, desc[UR18][R12.64] ;  /* 0x000000120c16e981 */ /* 0x0000a4000c1e1900 */
        /* <DEDUP_REMOVED lines=78> */
.L_x_3989:
[----:B------:R-:W-:Y:S05]  /*1a20*/  BSYNC.RECONVERGENT B0 ;  /* 0x0000000000007941 */ /* 0x000fea0003800200 */
.L_x_3988:
        /* <DEDUP_REMOVED lines=36> */
.L_x_3991:
[----:B------:R-:W-:Y:S05]  /*1c70*/  BSYNC.RECONVERGENT B0 ;  /* 0x0000000000007941 */ /* 0x000fea0003800200 */
.L_x_3990:
        /* <DEDUP_REMOVED lines=34> */
.L_x_3993:
[----:B------:R-:W-:Y:S05]  /*1ea0*/  BSYNC.RECONVERGENT B0 ;  /* 0x0000000000007941 */ /* 0x000fea0003800200 */
.L_x_3992:
        /* <DEDUP_REMOVED lines=36> */
.L_x_3995:
[----:B------:R-:W-:Y:S05]  /*20f0*/  BSYNC.RECONVERGENT B0 ;  /* 0x0000000000007941 */ /* 0x000fea0003800200 */
.L_x_3994:
        /* <DEDUP_REMOVED lines=34> */
.L_x_3997:
[----:B------:R-:W-:Y:S05]  /*2320*/  BSYNC.RECONVERGENT B0 ;  /* 0x0000000000007941 */ /* 0x000fea0003800200 */
.L_x_3996:
        /* <DEDUP_REMOVED lines=36> */
.L_x_3999:
[----:B------:R-:W-:Y:S05]  /*2570*/  BSYNC.RECONVERGENT B0 ;  /* 0x0000000000007941 */ /* 0x000fea0003800200 */
.L_x_3998:
        /* <DEDUP_REMOVED lines=34> */
.L_x_4001:
[----:B------:R-:W-:Y:S05]  /*27a0*/  BSYNC.RECONVERGENT B0 ;  /* 0x0000000000007941 */ /* 0x000fea0003800200 */
.L_x_4000:
        /* <DEDUP_REMOVED lines=36> */
.L_x_4003:
[----:B------:R-:W-:Y:S05]  /*29f0*/  BSYNC.RECONVERGENT B0 ;  /* 0x0000000000007941 */ /* 0x000fea0003800200 */
.L_x_4002:
        /* <DEDUP_REMOVED lines=34> */
.L_x_4005:
[----:B------:R-:W-:Y:S05]  /*2c20*/  BSYNC.RECONVERGENT B0 ;  /* 0x0000000000007941 */ /* 0x000fea0003800200 */
.L_x_4004:
        /* <DEDUP_REMOVED lines=36> */
.L_x_4007:
[----:B------:R-:W-:Y:S05]  /*2e70*/  BSYNC.RECONVERGENT B0 ;  /* 0x0000000000007941 */ /* 0x000fea0003800200 */
.L_x_4006:
        /* <DEDUP_REMOVED lines=34> */
.L_x_4009:
[----:B------:R-:W-:Y:S05]  /*30a0*/  BSYNC.RECONVERGENT B0 ;  /* 0x0000000000007941 */ /* 0x000fea0003800200 */
.L_x_4008:
        /* <DEDUP_REMOVED lines=38> */
.L_x_4011:
[----:B------:R-:W-:Y:S05]  /*3310*/  BSYNC.RECONVERGENT B0 ;  /* 0x0000000000007941 */ /* 0x000fea0003800200 */
.L_x_4010:
        /* <DEDUP_REMOVED lines=32> */
.L_x_4013:
[----:B------:R-:W-:Y:S05]  /*3520*/  BSYNC.RECONVERGENT B0 ;  /* 0x0000000000007941 */ /* 0x000fea0003800200 */
.L_x_4012:
        /* <DEDUP_REMOVED lines=32> */
.L_x_4015:
[----:B------:R-:W-:Y:S05]  /*3730*/  BSYNC.RECONVERGENT B0 ;  /* 0x0000000000007941 */ /* 0x000fea0003800200 */
.L_x_4014:
        /* <DEDUP_REMOVED lines=32> */
.L_x_4017:
[----:B------:R-:W-:Y:S05]  /*3940*/  BSYNC.RECONVERGENT B0 ;  /* 0x0000000000007941 */ /* 0x000fea0003800200 */
.L_x_4016:
        /* <DEDUP_REMOVED lines=32> */
.L_x_4019:
[----:B------:R-:W-:Y:S05]  /*3b50*/  BSYNC.RECONVERGENT B0 ;  /* 0x0000000000007941 */ /* 0x000fea0003800200 */
.L_x_4018:
        /* <DEDUP_REMOVED lines=20> */
[-C--:B------:R-:W-:Y:S01]  /*3ca0*/  IADD3 R157, P0, PT, R70, R67.reuse, RZ ;  /* 0x00000043469d7210 */ /* 0x080fe20007f1e0ff */
        /* <DEDUP_REMOVED lines=19> */
[C---:B------:R-:W-:Y:S01]  /*3de0*/  IMAD.X R160, R3.reuse, 0x1, R71, P0 ;  /* 0x0000000103a07824 */ /* 0x040fe200000e0647 */
[----:B------:R-:W-:Y:S01]  /*3df0*/  MOV R148, R27 ;  /* 0x0000001b00947202 */ /* 0x000fe20000000f00 */
[----:B------:R-:W-:Y:S01]  /*3e00*/  UIADD3 UR5, UPT, UPT, UR4, 0x10a0, URZ ;  /* 0x000010a004057890 */ /* 0x000fe2000fffe0ff */
[----:B------:R-:W-:Y:S01]  /*3e10*/  IADD3.X R23, PT, PT, R3, R69, RZ, P1, !PT ;  /* 0x0000004503177210 */ /* 0x000fe20000ffe4ff */
[----:B------:R-:W-:-:S10]  /*3e20*/  UMOV UR6, UR7 ;  /* 0x0000000700067c82 */ /* 0x000fd40008000000 */
.L_x_4023:
[----:B------:R-:W-:Y:S02]  /*3e30*/  ISETP.GE.AND P0, PT, R57, R74, PT ;  /* 0x0000004a3900720c */ /* 0x000fe40003f06270 */
[----:B------:R-:W-:Y:S02]  /*3e40*/  CS2R R150, SRZ ;  /* 0x0000000000967805 */ /* 0x000fe4000001ff00 */
[----:B0-----:R-:W-:Y:S01]  /*3e50*/  MOV R14, R22 ;  /* 0x00000016000e7202 */ /* 0x001fe20000000f00 */
[----:B------:R-:W-:Y:S02]  /*3e60*/  IMAD.MOV.U32 R15, RZ, RZ, R23 ;  /* 0x000000ffff0f7224 */ /* 0x000fe400078e0017 */
[----:B------:R-:W-:Y:S01]  /*3e70*/  HFMA2 R137, -RZ, RZ, 0, 0 ;  /* 0x00000000ff897431 */ /* 0x000fe200000001ff */
[----:B------:R-:W-:Y:S02]  /*3e80*/  ISETP.GE.AND P1, PT, R56, R74, PT ;  /* 0x0000004a3800720c */ /* 0x000fe40003f26270 */
[----:B------:R-:W-:-:S02]  /*3e90*/  CS2R R152, SRZ ;  /* 0x0000000000987805 */ /* 0x000fc4000001ff00 */
[-C--:B------:R-:W-:Y:S02]  /*3ea0*/  ISETP.GE.AND P2, PT, R55, R74.reuse, PT ;  /* 0x0000004a3700720c */ /* 0x080fe40003f46270 */
[----:B------:R-:W-:Y:S02]  /*3eb0*/  CS2R R22, SRZ ;  /* 0x0000000000167805 */ /* 0x000fe4000001ff00 */
[-C--:B------:R-:W-:Y:S02]  /*3ec0*/  ISETP.GE.AND P3, PT, R54, R74.reuse, PT ;  /* 0x0000004a3600720c */ /* 0x080fe40003f66270 */
[----:B------:R-:W-:Y:S02]  /*3ed0*/  CS2R R20, SRZ ;  /* 0x0000000000147805 */ /* 0x000fe4000001ff00 */
[-C--:B------:R-:W-:Y:S02]  /*3ee0*/  ISETP.GE.AND P4, PT, R53, R74.reuse, PT ;  /* 0x0000004a3500720c */ /* 0x080fe40003f86270 */
[----:B------:R-:W-:Y:S01]  /*3ef0*/  CS2R R18, SRZ ;  /* 0x0000000000127805 */ /* 0x000fe2000001ff00 */
[----:B------:R-:W2:Y:S01]  /*3f00*/  @!P0 LDG.E R150, desc[UR18][R14.64+-0x100] ;  /* 0xffff00120e968981 */ /* 0x000ea2000c1e1900 */
[----:B------:R-:W-:-:S02]  /*3f10*/  ISETP.GE.AND P0, PT, R58, R74, PT ;  /* 0x0000004a3a00720c */ /* 0x000fc40003f06270 */
[----:B------:R-:W-:Y:S02]  /*3f20*/  CS2R R154, SRZ ;  /* 0x00000000009a7805 */ /* 0x000fe4000001ff00 */
[----:B------:R-:W-:Y:S01]  /*3f30*/  LOP3.LUT P6, RZ, R179, 0x200, RZ, 0xc0, !PT ;  /* 0x00000200b3ff7812 */ /* 0x000fe200078cc0ff */
[----:B------:R-:W-:Y:S01]  /*3f40*/  IMAD.MOV.U32 R141, RZ, RZ, RZ ;  /* 0x000000ffff8d7224 */ /* 0x000fe200078e00ff */
[----:B------:R-:W-:Y:S01]  /*3f50*/  ISETP.GE.AND P5, PT, R52, R74, PT ;  /* 0x0000004a3400720c */ /* 0x000fe20003fa6270 */
[----:B------:R-:W3:Y:S01]  /*3f60*/  @!P1 LDG.E R23, desc[UR18][R14.64+-0x180] ;  /* 0xfffe80120e179981 */ /* 0x000ee2000c1e1900 */
[----:B------:R-:W-:Y:S01]  /*3f70*/  MOV R139, RZ ;  /* 0x000000ff008b7202 */ /* 0x000fe20000000f00 */
[----:B------:R-:W-:Y:S01]  /*3f80*/  HFMA2 R156, -RZ, RZ, 0, 0 ;  /* 0x00000000ff9c7431 */ /* 0x000fe200000001ff */
[----:B------:R-:W-:Y:S01]  /*3f90*/  MOV R143, RZ ;  /* 0x000000ff008f7202 */ /* 0x000fe20000000f00 */
[----:B------:R-:W4:Y:S01]  /*3fa0*/  @!P2 LDG.E R22, desc[UR18][R14.64+-0x200] ;  /* 0xfffe00120e16a981 */ /* 0x000f22000c1e1900 */
[----:B------:R-:W-:-:S02]  /*3fb0*/  IMAD.MOV.U32 R158, RZ, RZ, RZ ;  /* 0x000000ffff9e7224 */ /* 0x000fc400078e00ff */
[----:B------:R-:W-:Y:S01]  /*3fc0*/  HFMA2 R145, -RZ, RZ, 0, 0 ;  /* 0x00000000ff917431 */ /* 0x000fe200000001ff */
[----:B------:R-:W5:Y:S01]  /*3fd0*/  @!P0 LDG.E R137, desc[UR18][R14.64+-0x80] ;  /* 0xffff80120e898981 */ /* 0x000f62000c1e1900 */
[-C--:B------:R-:W-:Y:S02]  /*3fe0*/  ISETP.GE.AND P0, PT, R59, R74.reuse, PT ;  /* 0x0000004a3b00720c */ /* 0x080fe40003f06270 */
[-C--:B------:R-:W-:Y:S01]  /*3ff0*/  ISETP.GE.AND P1, PT, R61, R74.reuse, PT ;  /* 0x0000004a3d00720c */ /* 0x080fe20003f26270 */
[----:B------:R-:W2:Y:S01]  /*4000*/  @!P3 LDG.E R21, desc[UR18][R14.64+-0x280] ;  /* 0xfffd80120e15b981 */ /* 0x000ea2000c1e1900 */
[-C--:B------:R-:W-:Y:S02]  /*4010*/  ISETP.GE.AND P2, PT, R62, R74.reuse, PT ;  /* 0x0000004a3e00720c */ /* 0x080fe40003f46270 */
[-C--:B------:R-:W-:Y:S01]  /*4020*/  ISETP.GE.AND P3, PT, R63, R74.reuse, PT ;  /* 0x0000004a3f00720c */ /* 0x080fe20003f66270 */
[----:B------:R-:W3:Y:S01]  /*4030*/  @!P4 LDG.E R20, desc[UR18][R14.64+-0x300] ;  /* 0xfffd00120e14c981 */ /* 0x000ee2000c1e1900 */
[----:B------:R-:W-:-:S03]  /*4040*/  ISETP.GE.AND P4, PT, R64, R74, PT ;  /* 0x0000004a4000720c */ /* 0x000fc60003f86270 */
[----:B------:R-:W4:Y:S04]  /*4050*/  @!P6 LDG.E R18, desc[UR18][R14.64+-0x400] ;  /* 0xfffc00120e12e981 */ /* 0x000f28000c1e1900 */
[----:B------:R-:W5:Y:S01]  /*4060*/  @!P0 LDG.E R152, desc[UR18][R14.64] ;  /* 0x000000120e988981 */ /* 0x000f62000c1e1900 */
[----:B------:R-:W-:-:S03]  /*4070*/  ISETP.GE.AND P0, PT, R60, R74, PT ;  /* 0x0000004a3c00720c */ /* 0x000fc60003f06270 */
[----:B------:R-:W2:Y:S01]  /*4080*/  @!P5 LDG.E R19, desc[UR18][R14.64+-0x380] ;  /* 0xfffc80120e13d981 */ /* 0x000ea2000c1e1900 */
[-C--:B------:R-:W-:Y:S02]  /*4090*/  ISETP.GE.AND P5, PT, R65, R74.reuse, PT ;  /* 0x0000004a4100720c */ /* 0x080fe40003fa6270 */
[----:B------:R-:W-:Y:S01]  /*40a0*/  ISETP.GE.AND P6, PT, R66, R74, PT ;  /* 0x0000004a4200720c */ /* 0x000fe20003fc6270 */
[----:B------:R-:W5:Y:S04]  /*40b0*/  @!P1 LDG.E R154, desc[UR18][R14.64+0x100] ;  /* 0x000100120e9a9981 */ /* 0x000f68000c1e1900 */
[----:B------:R-:W5:Y:S04]  /*40c0*/  @!P2 LDG.E R141, desc[UR18][R14.64+0x180] ;  /* 0x000180120e8da981 */ /* 0x000f68000c1e1900 */
[----:B------:R-:W5:Y:S04]  /*40d0*/  @!P0 LDG.E R139, desc[UR18][R14.64+0x80] ;  /* 0x000080120e8b8981 */ /* 0x000f68000c1e1900 */
[----:B------:R-:W5:Y:S04]  /*40e0*/  @!P3 LDG.E R156, desc[UR18][R14.64+0x200] ;  /* 0x000200120e9cb981 */ /* 0x000f68000c1e1900 */
[----:B------:R-:W5:Y:S04]  /*40f0*/  @!P4 LDG.E R143, desc[UR18][R14.64+0x280] ;  /* 0x000280120e8fc981 */ /* 0x000f68000c1e1900 */
[----:B------:R-:W5:Y:S04]  /*4100*/  @!P5 LDG.E R158, desc[UR18][R14.64+0x300] ;  /* 0x000300120e9ed981 */ /* 0x000f68000c1e1900 */
[----:B------:R-:W5:Y:S01]  /*4110*/  @!P6 LDG.E R145, desc[UR18][R14.64+0x380] ;  /* 0x000380120e91e981 */ /* 0x000f62000c1e1900 */
[----:B------:R-:W-:Y:S01]  /*4120*/  MOV R16, R135 ;  /* 0x0000008700107202 */ /* 0x000fe20000000f00 */
[----:B------:R-:W-:-:S05]  /*4130*/  IMAD.MOV.U32 R17, RZ, RZ, R148 ;  /* 0x000000ffff117224 */ /* 0x000fca00078e0094 */
[----:B------:R1:W5:Y:S01]  /*4140*/  LDG.E R167, desc[UR18][R16.64] ;  /* 0x0000001210a77981 */ /* 0x000362000c1e1900 */
[----:B------:R-:W-:Y:S02]  /*4150*/  P2R R149, PR, RZ, 0x1 ;  /* 0x00000001ff957803 */ /* 0x000fe40000000000 */
[-C--:B------:R-:W-:Y:S01]  /*4160*/  ISETP.GE.AND P0, PT, R51, R74.reuse, PT ;  /* 0x0000004a3300720c */ /* 0x080fe20003f06270 */
[----:B------:R-:W-:Y:S01]  /*4170*/  IMAD.MOV.U32 R166, RZ, RZ, RZ ;  /* 0x000000ffffa67224 */ /* 0x000fe200078e00ff */
[----:B------:R-:W-:Y:S02]  /*4180*/  P2R R147, PR, RZ, 0x2 ;  /* 0x00000002ff937803 */ /* 0x000fe40000000000 */
[----:B------:R-:W-:Y:S01]  /*4190*/  ISETP.GE.AND P1, PT, R52, R74, PT ;  /* 0x0000004a3400720c */ /* 0x000fe20003f26270 */
[----:B------:R-:W-:Y:S01]  /*41a0*/  HFMA2 R162, -RZ, RZ, 0, 0 ;  /* 0x00000000ffa27431 */ /* 0x000fe200000001ff */
[----:B------:R-:W-:Y:S02]  /*41b0*/  MOV R164, RZ ;  /* 0x000000ff00a47202 */ /* 0x000fe40000000f00 */
[----:B-1----:R-:W-:Y:S01]  /*41c0*/  CS2R R16, SRZ ;  /* 0x0000000000107805 */ /* 0x002fe2000001ff00 */
[----:B----4-:R-:W-:Y:S04]  /*41d0*/  STS [R75], R18 ;  /* 0x000000124b007388 */ /* 0x010fe80000000800 */
[----:B--2---:R-:W-:Y:S04]  /*41e0*/  STS [R76+0x80], R19 ;  /* 0x000080134c007388 */ /* 0x004fe80000000800 */
[----:B---3--:R1:W-:Y:S04]  /*41f0*/  STS [R77+0x100], R20 ;  /* 0x000100144d007388 */ /* 0x0083e80000000800 */
[----:B------:R2:W-:Y:S04]  /*4200*/  STS [R78+0x180], R21 ;  /* 0x000180154e007388 */ /* 0x0005e80000000800 */
[----:B------:R-:W-:Y:S04]  /*4210*/  STS [R79+0x200], R22 ;  /* 0x000200164f007388 */ /* 0x000fe80000000800 */
[----:B------:R-:W-:Y:S04]  /*4220*/  STS [R80+0x280], R23 ;  /* 0x0002801750007388 */ /* 0x000fe80000000800 */
[----:B------:R-:W-:Y:S04]  /*4230*/  STS [R81+0x300], R150 ;  /* 0x0003009651007388 */ /* 0x000fe80000000800 */
[----:B-----5:R-:W-:Y:S04]  /*4240*/  STS [R82+0x380], R137 ;  /* 0x0003808952007388 */ /* 0x020fe80000000800 */
[----:B------:R-:W-:Y:S01]  /*4250*/  STS [R83+0x400], R152 ;  /* 0x0004009853007388 */ /* 0x000fe20000000800 */
[----:B-1----:R-:W-:-:S03]  /*4260*/  MOV R20, R157 ;  /* 0x0000009d00147202 */ /* 0x002fc60000000f00 */
[----:B------:R-:W-:Y:S01]  /*4270*/  STS [R84+0x480], R139 ;  /* 0x0004808b54007388 */ /* 0x000fe20000000800 */
[----:B--2---:R-:W-:-:S03]  /*4280*/  MOV R21, R160 ;  /* 0x000000a000157202 */ /* 0x004fc60000000f00 */
[----:B------:R-:W-:Y:S04]  /*4290*/  STS [R85+0x500], R154 ;  /* 0x0005009a55007388 */ /* 0x000fe80000000800 */
[----:B------:R-:W-:Y:S04]  /*42a0*/  STS [R86+0x580], R141 ;  /* 0x0005808d56007388 */ /* 0x000fe80000000800 */
[----:B------:R-:W-:Y:S04]  /*42b0*/  STS [R87+0x600], R156 ;  /* 0x0006009c57007388 */ /* 0x000fe80000000800 */
[----:B------:R-:W-:Y:S04]  /*42c0*/  STS [R88+0x680], R143 ;  /* 0x0006808f58007388 */ /* 0x000fe80000000800 */
[----:B------:R1:W-:Y:S04]  /*42d0*/  STS [R89+0x700], R158 ;  /* 0x0007009e59007388 */ /* 0x0003e80000000800 */
[----:B------:R2:W-:Y:S01]  /*42e0*/  STS [R90+0x780], R145 ;  /* 0x000780915a007388 */ /* 0x0005e20000000800 */
[----:B------:R-:W-:-:S03]  /*42f0*/  NOP ;  /* 0x0000000000007918 */ /* 0x000fc60000000000 */
[----:B------:R-:W3:Y:S01]  /*4300*/  @!P0 LDG.E R166, desc[UR18][R20.64+-0x400] ;  /* 0xfffc001214a68981 */ /* 0x000ee2000c1e1900 */
[----:B------:R-:W-:-:S03]  /*4310*/  ISETP.GE.AND P0, PT, R53, R74, PT ;  /* 0x0000004a3500720c */ /* 0x000fc60003f06270 */
[----:B------:R-:W4:Y:S01]  /*4320*/  @!P1 LDG.E R155, desc[UR18][R20.64+-0x380] ;  /* 0xfffc8012149b9981 */ /* 0x000f22000c1e1900 */
[-C--:B------:R-:W-:Y:S02]  /*4330*/  ISETP.GE.AND P1, PT, R54, R74.reuse, PT ;  /* 0x0000004a3600720c */ /* 0x080fe40003f26270 */
[----:B------:R-:W-:Y:S01]  /*4340*/  CS2R R18, SRZ ;  /* 0x0000000000127805 */ /* 0x000fe2000001ff00 */
[----:B------:R-:W-:Y:S02]  /*4350*/  IMAD.MOV.U32 R160, RZ, RZ, RZ ;  /* 0x000000ffffa07224 */ /* 0x000fe400078e00ff */
[----:B-1----:R-:W-:Y:S01]  /*4360*/  HFMA2 R158, -RZ, RZ, 0, 0 ;  /* 0x00000000ff9e7431 */ /* 0x002fe200000001ff */
[----:B------:R-:W-:Y:S01]  /*4370*/  CS2R R22, SRZ ;  /* 0x0000000000167805 */ /* 0x000fe2000001ff00 */
[----:B------:R-:W1:Y:S04]  /*4380*/  LDS R150, [R91+0x4] ;  /* 0x000004005b967984 */ /* 0x000e680000000800 */
[----:B------:R-:W5:Y:S01]  /*4390*/  @!P0 LDG.E R162, desc[UR18][R20.64+-0x300] ;  /* 0xfffd001214a28981 */ /* 0x000f62000c1e1900 */
[----:B------:R-:W-:-:S03]  /*43a0*/  ISETP.GE.AND P0, PT, R55, R74, PT ;  /* 0x0000004a3700720c */ /* 0x000fc60003f06270 */
[----:B------:R-:W5:Y:S01]  /*43b0*/  @!P1 LDG.E R19, desc[UR18][R20.64+-0x280] ;  /* 0xfffd801214139981 */ /* 0x000f62000c1e1900 */
[----:B------:R-:W-:-:S03]  /*43c0*/  ISETP.GE.AND P1, PT, R56, R74, PT ;  /* 0x0000004a3800720c */ /* 0x000fc60003f26270 */
[----:B------:R-:W5:Y:S04]  /*43d0*/  @!P3 LDG.E R22, desc[UR18][R20.64+0x200] ;  /* 0x000200121416b981 */ /* 0x000f68000c1e1900 */
[----:B------:R-:W5:Y:S04]  /*43e0*/  @!P5 LDG.E R18, desc[UR18][R20.64+0x300] ;  /* 0x000300121412d981 */ /* 0x000f68000c1e1900 */
[----:B------:R-:W5:Y:S01]  /*43f0*/  @!P0 LDG.E R164, desc[UR18][R20.64+-0x200] ;  /* 0xfffe001214a48981 */ /* 0x000f62000c1e1900 */
[----:B------:R-:W-:-:S03]  /*4400*/  ISETP.GE.AND P0, PT, R57, R74, PT ;  /* 0x0000004a3900720c */ /* 0x000fc60003f06270 */
[----:B------:R-:W5:Y:S01]  /*4410*/  @!P1 LDG.E R153, desc[UR18][R20.64+-0x180] ;  /* 0xfffe801214999981 */ /* 0x000f62000c1e1900 */
[----:B------:R-:W-:-:S03]  /*4420*/  ISETP.GE.AND P1, PT, R58, R74, PT ;  /* 0x0000004a3a00720c */ /* 0x000fc60003f26270 */
[----:B------:R-:W5:Y:S04]  /*4430*/  @!P6 LDG.E R23, desc[UR18][R20.64+0x380] ;  /* 0x000380121417e981 */ /* 0x000f68000c1e1900 */
[----:B------:R-:W0:Y:S04]  /*4440*/  LDS R154, [R91+0xc] ;  /* 0x00000c005b9a7984 */ /* 0x000e280000000800 */
[----:B------:R-:W5:Y:S01]  /*4450*/  @!P0 LDG.E R16, desc[UR18][R20.64+-0x100] ;  /* 0xffff001214108981 */ /* 0x000f62000c1e1900 */
[----:B------:R-:W-:-:S03]  /*4460*/  ISETP.GE.AND P0, PT, R59, R74, PT ;  /* 0x0000004a3b00720c */ /* 0x000fc60003f06270 */
[----:B------:R-:W5:Y:S01]  /*4470*/  @!P1 LDG.E R151, desc[UR18][R20.64+-0x80] ;  /* 0xffff801214979981 */ /* 0x000f62000c1e1900 */
[----:B------:R-:W-:-:S03]  /*4480*/  ISETP.NE.AND P1, PT, R147, RZ, PT ;  /* 0x000000ff9300720c */ /* 0x000fc60003f25270 */
[----:B------:R-:W0:Y:S04]  /*4490*/  LDS R152, [R91+0x8] ;  /* 0x000008005b987984 */ /* 0x000e280000000800 */
[----:B------:R-:W0:Y:S04]  /*44a0*/  LDS R168, [R91+0x14] ;  /* 0x000014005ba87984 */ /* 0x000e280000000800 */
[----:B------:R-:W5:Y:S01]  /*44b0*/  @!P0 LDG.E R160, desc[UR18][R20.64] ;  /* 0x0000001214a08981 */ /* 0x000f62000c1e1900 */
[----:B------:R-:W-:Y:S02]  /*44c0*/  ISETP.NE.AND P0, PT, R149, RZ, PT ;  /* 0x000000ff9500720c */ /* 0x000fe40003f05270 */
[----:B------:R-:W-:Y:S01]  /*44d0*/  MOV R149, RZ ;  /* 0x000000ff00957202 */ /* 0x000fe20000000f00 */
[----:B------:R-:W-:Y:S01]  /*44e0*/  IMAD.MOV.U32 R147, RZ, RZ, RZ ;  /* 0x000000ffff937224 */ /* 0x000fe200078e00ff */
[----:B------:R-:W5:Y:S04]  /*44f0*/  @!P1 LDG.E R158, desc[UR18][R20.64+0x100] ;  /* 0x00010012149e9981 */ /* 0x000f68000c1e1900 */
[----:B------:R-:W5:Y:S04]  /*4500*/  @!P2 LDG.E R149, desc[UR18][R20.64+0x180] ;  /* 0x000180121495a981 */ /* 0x000f68000c1e1900 */
[----:B------:R-:W5:Y:S04]  /*4510*/  @!P4 LDG.E R147, desc[UR18][R20.64+0x280] ;  /* 0x000280121493c981 */ /* 0x000f68000c1e1900 */
[----:B------:R-:W5:Y:S04]  /*4520*/  @!P0 LDG.E R17, desc[UR18][R20.64+0x80] ;  /* 0x0000801214118981 */ /* 0x000f68000c1e1900 */
[----:B------:R-:W0:Y:S04]  /*4530*/  LDS R156, [R91+0x10] ;  /* 0x000010005b9c7984 */ /* 0x000e280000000800 */
[----:B------:R-:W0:Y:S04]  /*4540*/  LDS R174, [R91+0x20] ;  /* 0x000020005bae7984 */ /* 0x000e280000000800 */
[----:B------:R-:W0:Y:S04]  /*4550*/  LDS R170, [R91+0x18] ;  /* 0x000018005baa7984 */ /* 0x000e280000000800 */
[----:B------:R-:W0:Y:S04]  /*4560*/  LDS R172, [R91+0x1c] ;  /* 0x00001c005bac7984 */ /* 0x000e280000000800 */
[----:B------:R-:W0:Y:S01]  /*4570*/  LDS R176, [R91] ;  /* 0x000000005bb07984 */ /* 0x000e220000000800 */
[----:B------:R-:W-:-:S03]  /*4580*/  FMUL.FTZ R167, R167, 1.4426950216293334961 ;  /* 0x3fb8aa3ba7a77820 */ /* 0x000fc60000410000 */
[----:B------:R-:W0:Y:S01]  /*4590*/  LDS R180, [R91+0x28] ;  /* 0x000028005bb47984 */ /* 0x000e220000000800 */
[C---:B------:R-:W-:Y:S01]  /*45a0*/  FMUL.FTZ R137, R167.reuse, R97 ;  /* 0x00000061a7897220 */ /* 0x040fe20000410000 */
[C---:B------:R-:W-:Y:S01]  /*45b0*/  FMUL.FTZ R141, R167.reuse, R92 ;  /* 0x0000005ca78d7220 */ /* 0x040fe20000410000 */
[C---:B------:R-:W-:Y:S01]  /*45c0*/  FMUL.FTZ R143, R167.reuse, R93 ;  /* 0x0000005da78f7220 */ /* 0x040fe20000410000 */
[C---:B--2---:R-:W-:Y:S01]  /*45d0*/  FMUL.FTZ R145, R167.reuse, R94 ;  /* 0x0000005ea7917220 */ /* 0x044fe20000410000 */
[----:B------:R2:W2:Y:S01]  /*45e0*/  MUFU.EX2 R139, R137 ;  /* 0x00000089008b7308 */ /* 0x0004a20000000800 */
[C---:B------:R-:W-:Y:S01]  /*45f0*/  FMUL.FTZ R157, R167.reuse, R95 ;  /* 0x0000005fa79d7220 */ /* 0x040fe20000410000 */
[C---:B------:R-:W-:Y:S01]  /*4600*/  FMUL.FTZ R159, R167.reuse, R98 ;  /* 0x00000062a79f7220 */ /* 0x040fe20000410000 */
[----:B------:R-:W2:Y:S01]  /*4610*/  LDS R178, [R91+0x24] ;  /* 0x000024005bb27984 */ /* 0x000ea20000000800 */
[----:B------:R-:W2:Y:S01]  /*4620*/  MUFU.EX2 R141, R141 ;  /* 0x0000008d008d7308 */ /* 0x000ea20000000800 */
[----:B------:R-:W-:-:S02]  /*4630*/  FMUL.FTZ R161, R167, R99 ;  /* 0x00000063a7a17220 */ /* 0x000fc40000410000 */
[----:B------:R-:W2:Y:S01]  /*4640*/  LDS R182, [R91+0x2c] ;  /* 0x00002c005bb67984 */ /* 0x000ea20000000800 */
[----:B------:R-:W2:Y:S01]  /*4650*/  MUFU.EX2 R143, R143 ;  /* 0x0000008f008f7308 */ /* 0x000ea20000000800 */
[----:B-1----:R-:W-:Y:S02]  /*4660*/  FMUL.FTZ R150, R117, R150 ;  /* 0x0000009675967220 */ /* 0x002fe40000410000 */
[----:B------:R-:W1:Y:S01]  /*4670*/  LDS R184, [R91+0x30] ;  /* 0x000030005bb87984 */ /* 0x000e620000000800 */
[----:B------:R-:W2:Y:S01]  /*4680*/  MUFU.EX2 R145, R145 ;  /* 0x0000009100917308 */ /* 0x000ea20000000800 */
[----:B------:R-:W-:Y:S01]  /*4690*/  ISETP.GE.U32.AND P2, PT, R45, R74, PT ;  /* 0x0000004a2d00720c */ /* 0x000fe20003f46070 */
[----:B------:R-:W-:Y:S01]  /*46a0*/  FMUL.FTZ R163, R167, R100 ;  /* 0x00000064a7a37220 */ /* 0x000fe20000410000 */
[----:B------:R-:W1:Y:S01]  /*46b0*/  LDS R186, [R91+0x34] ;  /* 0x000034005bba7984 */ /* 0x000e620000000800 */
[----:B------:R-:W1:Y:S01]  /*46c0*/  MUFU.EX2 R157, R157 ;  /* 0x0000009d009d7308 */ /* 0x000e620000000800 */
[----:B------:R-:W-:Y:S01]  /*46d0*/  ISETP.GE.U32.AND P1, PT, R44, R74, PT ;  /* 0x0000004a2c00720c */ /* 0x000fe20003f26070 */
[----:B0-----:R-:W-:Y:S01]  /*46e0*/  FMUL.FTZ R154, R119, R154 ;  /* 0x0000009a779a7220 */ /* 0x001fe20000410000 */
[----:B------:R-:W0:Y:S01]  /*46f0*/  LDS R188, [R91+0x38] ;  /* 0x000038005bbc7984 */ /* 0x000e220000000800 */
[----:B------:R-:W1:Y:S01]  /*4700*/  MUFU.EX2 R159, R159 ;  /* 0x0000009f009f7308 */ /* 0x000e620000000800 */
[----:B------:R-:W-:-:S02]  /*4710*/  ISETP.GE.U32.AND P3, PT, R43, R74, PT ;  /* 0x0000004a2b00720c */ /* 0x000fc40003f66070 */
[----:B--2---:R-:W-:Y:S01]  /*4720*/  FSEL R137, R150, RZ, !P2 ;  /* 0x000000ff96897208 */ /* 0x004fe20005000000 */
[----:B------:R-:W2:Y:S01]  /*4730*/  MUFU.EX2 R161, R161 ;  /* 0x000000a100a17308 */ /* 0x000ea20000000800 */
[----:B------:R-:W-:Y:S01]  /*4740*/  FSEL R150, R139, 1, !P2 ;  /* 0x3f8000008b967808 */ /* 0x000fe20005000000 */
[----:B------:R-:W-:Y:S01]  /*4750*/  FMUL.FTZ R139, R111, R152 ;  /* 0x000000986f8b7220 */ /* 0x000fe20000410000 */
[----:B------:R-:W0:Y:S01]  /*4760*/  LDS R190, [R91+0x3c] ;  /* 0x00003c005bbe7984 */ /* 0x000e220000000800 */
[----:B------:R-:W2:Y:S01]  /*4770*/  MUFU.EX2 R165, R163 ;  /* 0x000000a300a57308 */ /* 0x000ea20000000800 */
[----:B------:R-:W-:Y:S01]  /*4780*/  ISETP.GE.U32.AND P0, PT, R42, R74, PT ;  /* 0x0000004a2a00720c */ /* 0x000fe20003f06070 */
[----:B------:R-:W-:Y:S01]  /*4790*/  FMUL.FTZ R168, R121, R168 ;  /* 0x000000a879a87220 */ /* 0x000fe20000410000 */
[----:B------:R-:W-:Y:S02]  /*47a0*/  FSEL R152, R141, 1, !P1 ;  /* 0x3f8000008d987808 */ /* 0x000fe40004800000 */
[----:B------:R-:W-:-:S02]  /*47b0*/  ISETP.GE.U32.AND P5, PT, R41, R74, PT ;  /* 0x0000004a2900720c */ /* 0x000fc40003fa6070 */
[----:B------:R-:W-:Y:S02]  /*47c0*/  FSEL R141, R154, RZ, !P3 ;  /* 0x000000ff9a8d7208 */ /* 0x000fe40005800000 */
[----:B------:R-:W-:Y:S01]  /*47d0*/  FSEL R154, R143, 1, !P3 ;  /* 0x3f8000008f9a7808 */ /* 0x000fe20005800000 */
[----:B------:R-:W-:Y:S01]  /*47e0*/  FMUL.FTZ R143, R109, R156 ;  /* 0x0000009c6d8f7220 */ /* 0x000fe20000410000 */
[----:B------:R-:W-:Y:S02]  /*47f0*/  ISETP.GE.U32.AND P4, PT, R40, R74, PT ;  /* 0x0000004a2800720c */ /* 0x000fe40003f86070 */
[----:B------:R-:W-:Y:S01]  /*4800*/  FSEL R156, R145, 1, !P0 ;  /* 0x3f800000919c7808 */ /* 0x000fe20004000000 */
[----:B------:R-:W-:Y:S01]  /*4810*/  FMUL.FTZ R174, R105, R174 ;  /* 0x000000ae69ae7220 */ /* 0x000fe20000410000 */
[----:B------:R-:W-:Y:S02]  /*4820*/  FSEL R145, R168, RZ, !P5 ;  /* 0x000000ffa8917208 */ /* 0x000fe40006800000 */
[----:B------:R-:W-:-:S02]  /*4830*/  ISETP.GE.U32.AND P2, PT, R39, R74, PT ;  /* 0x0000004a2700720c */ /* 0x000fc40003f46070 */
[----:B------:R-:W-:Y:S02]  /*4840*/  FSEL R139, R139, RZ, !P1 ;  /* 0x000000ff8b8b7208 */ /* 0x000fe40004800000 */
[----:B-1----:R-:W-:Y:S01]  /*4850*/  FSEL R168, R157, 1, !P5 ;  /* 0x3f8000009da87808 */ /* 0x002fe20006800000 */
[----:B------:R-:W-:Y:S01]  /*4860*/  FMUL.FTZ R157, R107, R170 ;  /* 0x000000aa6b9d7220 */ /* 0x000fe20000410000 */
[----:B------:R-:W-:Y:S01]  /*4870*/  ISETP.GE.U32.AND P1, PT, R38, R74, PT ;  /* 0x0000004a2600720c */ /* 0x000fe20003f26070 */
[----:B------:R-:W-:Y:S01]  /*4880*/  FMUL.FTZ R169, R167, R102 ;  /* 0x00000066a7a97220 */ /* 0x000fe20000410000 */
[----:B------:R-:W-:Y:S01]  /*4890*/  FSEL R170, R159, 1, !P4 ;  /* 0x3f8000009faa7808 */ /* 0x000fe20006000000 */
[----:B------:R-:W-:Y:S01]  /*48a0*/  FMUL.FTZ R159, R123, R172 ;  /* 0x000000ac7b9f7220 */ /* 0x000fe20000410000 */
[----:B--2---:R-:W-:Y:S01]  /*48b0*/  FSEL R172, R161, 1, !P2 ;  /* 0x3f800000a1ac7808 */ /* 0x004fe20005000000 */
[----:B------:R-:W-:Y:S01]  /*48c0*/  FMUL.FTZ R176, R113, R176 ;  /* 0x000000b071b07220 */ /* 0x000fe20000410000 */
[----:B------:R-:W-:-:S02]  /*48d0*/  FSEL R161, R174, RZ, !P1 ;  /* 0x000000ffaea17208 */ /* 0x000fc40004800000 */
[----:B------:R-:W-:Y:S02]  /*48e0*/  FSEL R174, R165, 1, !P1 ;  /* 0x3f800000a5ae7808 */ /* 0x000fe40004800000 */
[----:B------:R-:W-:Y:S01]  /*48f0*/  ISETP.GE.U32.AND P1, PT, R31, R74, PT ;  /* 0x0000004a1f00720c */ /* 0x000fe20003f26070 */
[----:B------:R-:W1:Y:S01]  /*4900*/  MUFU.EX2 R169, R169 ;  /* 0x000000a900a97308 */ /* 0x000e620000000800 */
[----:B------:R-:W-:Y:S02]  /*4910*/  FMUL.FTZ R163, R167, R96 ;  /* 0x00000060a7a37220 */ /* 0x000fe40000410000 */
[----:B------:R-:W-:Y:S02]  /*4920*/  FSEL R176, R176, RZ, !P1 ;  /* 0x000000ffb0b07208 */ /* 0x000fe40004800000 */
[----:B------:R1:W2:Y:S03]  /*4930*/  MUFU.EX2 R165, R163 ;  /* 0x000000a300a57308 */ /* 0x0002a60000000800 */
[----:B------:R-:W-:Y:S01]  /*4940*/  FFMA.FTZ R183, R176, R150, R137 ;  /* 0x00000096b0b77223 */ /* 0x000fe20000010089 */
[----:B------:R-:W-:-:S03]  /*4950*/  ISETP.GE.U32.AND P3, PT, R37, R74, PT ;  /* 0x0000004a2500720c */ /* 0x000fc60003f66070 */
[----:B------:R-:W-:Y:S01]  /*4960*/  FFMA.FTZ R183, R152, R183, R139 ;  /* 0x000000b798b77223 */ /* 0x000fe2000001008b */
[----:B------:R-:W-:Y:S02]  /*4970*/  FSEL R143, R143, RZ, !P0 ;  /* 0x000000ff8f8f7208 */ /* 0x000fe40004000000 */
[----:B-1----:R-:W-:Y:S01]  /*4980*/  FSEL R163, R169, 1, !P3 ;  /* 0x3f800000a9a37808 */ /* 0x002fe20005800000 */
[----:B------:R-:W-:Y:S01]  /*4990*/  FFMA.FTZ R169, R154, R183, R141 ;  /* 0x000000b79aa97223 */ /* 0x000fe2000001008d */
[----:B------:R-:W-:-:S03]  /*49a0*/  FMUL.FTZ R171, R167, R104 ;  /* 0x00000068a7ab7220 */ /* 0x000fc60000410000 */
[----:B------:R-:W-:Y:S01]  /*49b0*/  FFMA.FTZ R185, R156, R169, R143 ;  /* 0x000000a99cb97223 */ /* 0x000fe2000001008f */
[----:B------:R-:W-:Y:S01]  /*49c0*/  FSEL R157, R157, RZ, !P4 ;  /* 0x000000ff9d9d7208 */ /* 0x000fe20006000000 */
[----:B------:R-:W-:Y:S01]  /*49d0*/  FMUL.FTZ R173, R167, R106 ;  /* 0x0000006aa7ad7220 */ /* 0x000fe20000410000 */
[----:B--2---:R-:W-:Y:S01]  /*49e0*/  FSEL R165, R165, 1, !P1 ;  /* 0x3f800000a5a57808 */ /* 0x004fe20004800000 */
[----:B------:R-:W-:Y:S01]  /*49f0*/  FMUL.FTZ R169, R101, R180 ;  /* 0x000000b465a97220 */ /* 0x000fe20000410000 */
[----:B------:R-:W-:Y:S01]  /*4a00*/  FFMA.FTZ R180, R168, R185, R145 ;  /* 0x000000b9a8b47223 */ /* 0x000fe20000010091 */
[----:B------:R-:W1:Y:S01]  /*4a10*/  MUFU.EX2 R171, R171 ;  /* 0x000000ab00ab7308 */ /* 0x000e620000000800 */
[----:B------:R-:W-:Y:S01]  /*4a20*/  FSEL R159, R159, RZ, !P2 ;  /* 0x000000ff9f9f7208 */ /* 0x000fe20005000000 */
[C---:B------:R-:W-:Y:S01]  /*4a30*/  FMUL.FTZ R175, R167.reuse, R108 ;  /* 0x0000006ca7af7220 */ /* 0x040fe20000410000 */
[C---:B------:R-:W-:Y:S01]  /*4a40*/  FMUL.FTZ R177, R167.reuse, R110 ;  /* 0x0000006ea7b17220 */ /* 0x040fe20000410000 */
[C---:B------:R-:W-:Y:S01]  /*4a50*/  FMUL.FTZ R181, R167.reuse, R112 ;  /* 0x00000070a7b57220 */ /* 0x040fe20000410000 */
[----:B------:R-:W-:Y:S01]  /*4a60*/  FMUL.FTZ R183, R167, R114 ;  /* 0x00000072a7b77220 */ /* 0x000fe20000410000 */
[----:B------:R-:W-:Y:S01]  /*4a70*/  FMUL.FTZ R167, R165, R150 ;  /* 0x00000096a5a77220 */ /* 0x000fe20000410000 */
[----:B------:R-:W-:Y:S01]  /*4a80*/  FFMA.FTZ R187, R170, R180, R157 ;  /* 0x000000b4aabb7223 */ /* 0x000fe2000001009d */
[----:B------:R-:W2:Y:S01]  /*4a90*/  MUFU.EX2 R173, R173 ;  /* 0x000000ad00ad7308 */ /* 0x000ea20000000800 */
[----:B------:R-:W-:Y:S01]  /*4aa0*/  FMUL.FTZ R178, R103, R178 ;  /* 0x000000b267b27220 */ /* 0x000fe20000410000 */
[----:B------:R-:W-:Y:S01]  /*4ab0*/  FMUL.FTZ R185, R152, R167 ;  /* 0x000000a798b97220 */ /* 0x000fe20000410000 */
[----:B------:R-:W-:Y:S01]  /*4ac0*/  FFMA.FTZ R187, R172, R187, R159 ;  /* 0x000000bbacbb7223 */ /* 0x000fe2000001009f */
[----:B------:R-:W0:Y:S01]  /*4ad0*/  MUFU.EX2 R175, R175 ;  /* 0x000000af00af7308 */ /* 0x000e220000000800 */
[----:B------:R-:W-:Y:S01]  /*4ae0*/  ISETP.GE.U32.AND P0, PT, R36, R74, PT ;  /* 0x0000004a2400720c */ /* 0x000fe20003f06070 */
[----:B------:R-:W-:Y:S01]  /*4af0*/  FMUL.FTZ R185, R154, R185 ;  /* 0x000000b99ab97220 */ /* 0x000fe20000410000 */
[----:B------:R-:W-:Y:S01]  /*4b00*/  FSEL R178, R178, RZ, !P3 ;  /* 0x000000ffb2b27208 */ /* 0x000fe20005800000 */
[----:B------:R-:W-:Y:S01]  /*4b10*/  FFMA.FTZ R187, R174, R187, R161 ;  /* 0x000000bbaebb7223 */ /* 0x000fe200000100a1 */
[----:B------:R-:W0:Y:S01]  /*4b20*/  MUFU.EX2 R177, R177 ;  /* 0x000000b100b17308 */ /* 0x000e220000000800 */
[----:B------:R-:W-:Y:S01]  /*4b30*/  FMUL.FTZ R182, R125, R182 ;  /* 0x000000b67db67220 */ /* 0x000fe20000410000 */
[----:B------:R-:W-:Y:S01]  /*4b40*/  ISETP.GE.U32.AND P5, PT, R35, R74, PT ;  /* 0x0000004a2300720c */ /* 0x000fe20003fa6070 */
[----:B------:R-:W-:Y:S01]  /*4b50*/  FMUL.FTZ R185, R156, R185 ;  /* 0x000000b99cb97220 */ /* 0x000fe20000410000 */
[----:B------:R-:W-:Y:S01]  /*4b60*/  FSEL R169, R169, RZ, !P0 ;  /* 0x000000ffa9a97208 */ /* 0x000fe20004000000 */
[----:B------:R-:W-:Y:S01]  /*4b70*/  FFMA.FTZ R187, R163, R187, R178 ;  /* 0x000000bba3bb7223 */ /* 0x000fe200000100b2 */
[----:B-1----:R-:W-:Y:S01]  /*4b80*/  FSEL R180, R171, 1, !P0 ;  /* 0x3f800000abb47808 */ /* 0x002fe20004000000 */
[----:B------:R-:W1:Y:S01]  /*4b90*/  MUFU.EX2 R181, R181 ;  /* 0x000000b500b57308 */ /* 0x000e620000000800 */
[----:B------:R-:W-:Y:S01]  /*4ba0*/  FMUL.FTZ R184, R127, R184 ;  /* 0x000000b87fb87220 */ /* 0x000fe20000410000 */
[----:B------:R-:W-:Y:S01]  /*4bb0*/  ISETP.GE.U32.AND P4, PT, R34, R74, PT ;  /* 0x0000004a2200720c */ /* 0x000fe20003f86070 */
[----:B------:R-:W-:Y:S01]  /*4bc0*/  FMUL.FTZ R185, R168, R185 ;  /* 0x000000b9a8b97220 */ /* 0x000fe20000410000 */
[----:B--2---:R-:W-:Y:S01]  /*4bd0*/  FSEL R167, R173, 1, !P5 ;  /* 0x3f800000ada77808 */ /* 0x004fe20006800000 */
[----:B------:R-:W-:Y:S01]  /*4be0*/  FFMA.FTZ R187, R180, R187, R169 ;  /* 0x000000bbb4bb7223 */ /* 0x000fe200000100a9 */
[----:B------:R-:W-:Y:S01]  /*4bf0*/  FSEL R182, R182, RZ, !P5 ;  /* 0x000000ffb6b67208 */ /* 0x000fe20006800000 */
[----:B------:R-:W2:Y:S01]  /*4c00*/  MUFU.EX2 R183, R183 ;  /* 0x000000b700b77308 */ /* 0x000ea20000000800 */
        /* <DEDUP_REMOVED lines=19> */
[----:B--2---:R-:W-:-:S02]  /*4d40*/  FSEL R177, R183, 1, !P1 ;  /* 0x3f800000b7b17808 */ /* 0x004fc40004800000 */
        /* <DEDUP_REMOVED lines=28> */
[----:B---3--:R-:W-:Y:S04]  /*4f10*/  STS [R75+0x840], R166 ;  /* 0x000840a64b007388 */ /* 0x008fe80000000800 */
[----:B------:R-:W1:Y:S01]  /*4f20*/  SHFL.UP PT, R166, R203, 0x8, RZ ;  /* 0x05000000cba67989 */ /* 0x000e6200000e00ff */
[----:B------:R-:W-:-:S03]  /*4f30*/  ISETP.GE.AND P1, PT, R73, 0x8, PT ;  /* 0x000000084900780c */ /* 0x000fc60003f26270 */
[----:B----4-:R-:W-:Y:S04]  /*4f40*/  STS [R76+0x8c0], R155 ;  /* 0x0008c09b4c007388 */ /* 0x010fe80000000800 */
[----:B-----5:R-:W-:Y:S04]  /*4f50*/  STS [R77+0x940], R162 ;  /* 0x000940a24d007388 */ /* 0x020fe80000000800 */
[----:B------:R-:W-:Y:S04]  /*4f60*/  STS [R78+0x9c0], R19 ;  /* 0x0009c0134e007388 */ /* 0x000fe80000000800 */
[----:B------:R-:W-:Y:S01]  /*4f70*/  STS [R79+0xa40], R164 ;  /* 0x000a40a44f007388 */ /* 0x000fe20000000800 */
[----:B0-----:R-:W-:-:S03]  /*4f80*/  FFMA.FTZ R181, R203, R181, R196 ;  /* 0x000000b5cbb57223 */ /* 0x001fc600000100c4 */
[----:B------:R-:W-:Y:S04]  /*4f90*/  STS [R80+0xac0], R153 ;  /* 0x000ac09950007388 */ /* 0x000fe80000000800 */
[----:B------:R0:W-:Y:S04]  /*4fa0*/  STS [R81+0xb40], R16 ;  /* 0x000b401051007388 */ /* 0x0001e80000000800 */
[----:B------:R-:W-:Y:S01]  /*4fb0*/  STS [R82+0xbc0], R151 ;  /* 0x000bc09752007388 */ /* 0x000fe20000000800 */
[----:B-1----:R-:W-:-:S03]  /*4fc0*/  @P1 FMUL.FTZ R203, R203, R166 ;  /* 0x000000a6cbcb1220 */ /* 0x002fc60000410000 */
[----:B------:R-:W-:Y:S01]  /*4fd0*/  STS [R83+0xc40], R160 ;  /* 0x000c40a053007388 */ /* 0x000fe20000000800 */
[----:B------:R-:W-:-:S03]  /*4fe0*/  FSEL R196, R196, R181, !P1 ;  /* 0x000000b5c4c47208 */ /* 0x000fc60004800000 */
[----:B------:R1:W-:Y:S01]  /*4ff0*/  STS [R84+0xcc0], R17 ;  /* 0x000cc01154007388 */ /* 0x0003e20000000800 */
[----:B------:R-:W2:Y:S03]  /*5000*/  S2UR UR8, SR_CgaCtaId ;  /* 0x00000000000879c3 */ /* 0x000ea60000008800 */
[----:B------:R-:W-:Y:S01]  /*5010*/  STS [R85+0xd40], R158 ;  /* 0x000d409e55007388 */ /* 0x000fe20000000800 */
[----:B------:R-:W-:-:S03]  /*5020*/  ISETP.NE.AND P0, PT, R29, RZ, PT ;  /* 0x000000ff1d00720c */ /* 0x000fc60003f05270 */
[----:B------:R-:W-:Y:S04]  /*5030*/  STS [R86+0xdc0], R149 ;  /* 0x000dc09556007388 */ /* 0x000fe80000000800 */
[----:B------:R-:W-:Y:S04]  /*5040*/  STS [R87+0xe40], R22 ;  /* 0x000e401657007388 */ /* 0x000fe80000000800 */
[----:B------:R-:W-:Y:S01]  /*5050*/  STS [R88+0xec0], R147 ;  /* 0x000ec09358007388 */ /* 0x000fe20000000800 */
[----:B------:R-:W-:-:S03]  /*5060*/  ISETP.NE.OR P0, PT, R25, RZ, !P0 ;  /* 0x000000ff1900720c */ /* 0x000fc60004705670 */
[----:B------:R-:W-:Y:S04]  /*5070*/  STS [R89+0xf40], R18 ;  /* 0x000f401259007388 */ /* 0x000fe80000000800 */
[----:B------:R-:W-:Y:S01]  /*5080*/  STS [R90+0xfc0], R23 ;  /* 0x000fc0175a007388 */ /* 0x000fe20000000800 */
[----:B0-----:R-:W-:Y:S01]  /*5090*/  HFMA2 R16, -RZ, RZ, 1.875, 0 ;  /* 0x3f800000ff107431 */ /* 0x001fe200000001ff */
[----:B-1----:R-:W-:Y:S01]  /*50a0*/  MOV R17, RZ ;  /* 0x000000ff00117202 */ /* 0x002fe20000000f00 */
[----:B------:R-:W-:Y:S01]  /*50b0*/  NOP ;  /* 0x0000000000007918 */ /* 0x000fe20000000000 */
[----:B------:R-:W0:Y:S04]  /*50c0*/  SHFL.UP PT, R22, R203, 0x10, RZ ;  /* 0x06000000cb167989 */ /* 0x000e2800000e00ff */
[----:B------:R-:W1:Y:S04]  /*50d0*/  SHFL.UP PT, R23, R196, 0x10, RZ ;  /* 0x06000000c4177989 */ /* 0x000e6800000e00ff */
[----:B------:R-:W3:Y:S01]  /*50e0*/  @!P0 LDS.64 R16, [UR5] ;  /* 0x00000005ff108984 */ /* 0x000ee20008000a00 */
[----:B------:R-:W-:Y:S01]  /*50f0*/  ISETP.NE.AND P0, PT, R73, 0x1f, PT ;  /* 0x0000001f4900780c */ /* 0x000fe20003f05270 */
[----:B------:R-:W-:-:S02]  /*5100*/  UMOV UR4, 0x400 ;  /* 0x0000040000047882 */ /* 0x000fc40000000000 */
[----:B--2---:R-:W-:Y:S01]  /*5110*/  ULEA UR4, UR8, UR4, 0x18 ;  /* 0x0000000408047291 */ /* 0x004fe2000f8ec0ff */
[----:B------:R-:W-:Y:S04]  /*5120*/  LDS R147, [R91+0x840] ;  /* 0x000840005b937984 */ /* 0x000fe80000000800 */
[----:B------:R-:W-:Y:S04]  /*5130*/  LDS R149, [R91+0x844] ;  /* 0x000844005b957984 */ /* 0x000fe80000000800 */
[----:B------:R-:W-:Y:S01]  /*5140*/  LDS R151, [R91+0x848] ;  /* 0x000848005b977984 */ /* 0x000fe20000000800 */
[----:B0-----:R-:W-:-:S03]  /*5150*/  FMUL.FTZ R22, R203, R22 ;  /* 0x00000016cb167220 */ /* 0x001fc60000410000 */
[----:B------:R-:W-:Y:S01]  /*5160*/  LDS R153, [R91+0x84c] ;  /* 0x00084c005b997984 */ /* 0x000fe20000000800 */
[----:B-1----:R-:W-:-:S03]  /*5170*/  FFMA.FTZ R23, R203, R23, R196 ;  /* 0x00000017cb177223 */ /* 0x002fc600000100c4 */
        /* <DEDUP_REMOVED lines=12> */
[----:B------:R-:W-:Y:S01]  /*5240*/  @!P0 STS.64 [UR4+0x1080], R22 ;  /* 0x00108016ff008988 */ /* 0x000fe20008000a04 */
[----:B------:R-:W-:Y:S01]  /*5250*/  BAR.SYNC.DEFER_BLOCKING 0x0 ;  /* 0x0000000000007b1d */ /* 0x000fe20000010000 */
[----:B------:R-:W-:-:S02]  /*5260*/  ISETP.NE.AND P1, PT, R73, RZ, PT ;  /* 0x000000ff4900720c */ /* 0x000fc40003f25270 */
        /* <DEDUP_REMOVED lines=21> */
[----:B------:R-:W-:Y:S01]  /*53c0*/  FFMA.FTZ R159, R172, R170, R159 ;  /* 0x000000aaac9f7223 */ /* 0x000fe2000001009f */
[----:B------:R-:W-:-:S03]  /*53d0*/  LEA R22, P2, R6, R14, 0x2 ;  /* 0x0000000e06167211 */ /* 0x000fc600078410ff */
[----:B------:R-:W-:Y:S01]  /*53e0*/  FFMA.FTZ R161, R174, R159, R161 ;  /* 0x0000009faea17223 */ /* 0x000fe200000100a1 */
[----:B------:R-:W-:Y:S01]  /*53f0*/  LEA R157, P1, R8, R20, 0x2 ;  /* 0x00000014089d7211 */ /* 0x000fe200078210ff */
[----:B------:R-:W-:Y:S02]  /*5400*/  BSSY.RECONVERGENT B0, `(.L_x_4021) ;  /* 0x000000f000007945 */ /* 0x000fe40003800200 */
[----:B------:R-:W-:Y:S01]  /*5410*/  FFMA.FTZ R163, R163, R161, R178 ;  /* 0x000000a1a3a37223 */ /* 0x000fe200000100b2 */
[----:B------:R-:W-:Y:S01]  /*5420*/  IADD3.X R160, PT, PT, R21, R9, RZ, P1, !PT ;  /* 0x0000000915a07210 */ /* 0x000fe20000ffe4ff */
[----:B------:R-:W-:Y:S02]  /*5430*/  IMAD.X R23, R15, 0x1, R49, P2 ;  /* 0x000000010f177824 */ /* 0x000fe400010e0631 */
        /* <DEDUP_REMOVED lines=11> */
.L_x_4022:
[----:B------:R-:W-:Y:S05]  /*54f0*/  BSYNC.RECONVERGENT B0 ;  /* 0x0000000000007941 */ /* 0x000fea0003800200 */
.L_x_4021:
[----:B------:R-:W-:Y:S01]  /*5500*/  FFMA.FTZ R167, R167, R169, R182 ;  /* 0x000000a9a7a77223 */ /* 0x000fe200000100b6 */
[----:B------:R-:W-:Y:S01]  /*5510*/  UIADD3 UR6, UPT, UPT, UR6, 0x1, URZ ;  /* 0x0000000106067890 */ /* 0x000fe2000fffe0ff */
[----:B------:R-:W-:Y:S01]  /*5520*/  LEA R135, P0, R10, R135, 0x2 ;  /* 0x000000870a877211 */ /* 0x000fe200078010ff */
[----:B------:R-:W-:Y:S01]  /*5530*/  FFMA.FTZ R146, R147, R158, R146 ;  /* 0x0000009e93927223 */ /* 0x000fe20000010092 */
[----:B------:R-:W-:Y:S01]  /*5540*/  FFMA.FTZ R171, R171, R167, R184 ;  /* 0x000000a7abab7223 */ /* 0x000fe200000100b8 */
[----:B------:R-:W-:Y:S01]  /*5550*/  UISETP.NE.AND UP0, UPT, UR6, URZ, UPT ;  /* 0x000000ff0600728c */ /* 0x000fe2000bf05270 */
        /* <DEDUP_REMOVED lines=19> */
[----:B------:R-:W-:Y:S01]  /*5690*/  UIADD3 UR5, UPT, UPT, UR5, 0x8, URZ ;  /* 0x0000000805057890 */ /* 0x000fe2000fffe0ff */
[----:B------:R-:W-:Y:S01]  /*56a0*/  IADD3 R115, PT, PT, R115, 0x1, RZ ;  /* 0x0000000173737810 */ /* 0x000fe20007ffe0ff */
[----:B------:R-:W-:Y:S10]  /*56b0*/  BRA.U UP0, `(.L_x_4023) ;  /* 0xffffffe500dc7547 */ /* 0x000ff4000b83ffff */
.L_x_4020:
[----:B------:R-:W-:Y:S01]  /*56c0*/  BAR.SYNC.DEFER_BLOCKING 0x0 ;  /* 0x0000000000007b1d */ /* 0x000fe20000010000 */
[----:B------:R-:W-:Y:S02]  /*56d0*/  ISETP.NE.AND P0, PT, R25, RZ, PT ;  /* 0x000000ff1900720c */ /* 0x000fe40003f05270 */
[----:B------:R-:W-:-:S11]  /*56e0*/  IADD3 R29, PT, PT, R29, 0x1, RZ ;  /* 0x000000011d1d7810 */ /* 0x000fd60007ffe0ff */
[----:B------:R-:W1:Y:S01]  /*56f0*/  @!P0 LDC R13, c[0x0][0x388] ;  /* 0x0000e200ff0d8b82 */ /* 0x000e620000000800 */
[----:B------:R-:W-:Y:S04]  /*5700*/  STS [R91], R146 ;  /* 0x000000925b007388 */ /* 0x000fe80000000800 */
[----:B------:R-:W-:Y:S04]  /*5710*/  STS [R91+0x4], R144 ;  /* 0x000004905b007388 */ /* 0x000fe80000000800 */
[----:B------:R-:W-:Y:S04]  /*5720*/  STS [R91+0x8], R142 ;  /* 0x0000088e5b007388 */ /* 0x000fe80000000800 */
[----:B------:R-:W-:Y:S01]  /*5730*/  STS [R91+0xc], R140 ;  /* 0x00000c8c5b007388 */ /* 0x000fe20000000800 */
[----:B-1----:R-:W-:-:S03]  /*5740*/  @!P0 IMAD.IADD R16, R13, 0x1, -R72 ;  /* 0x000000010d108824 */ /* 0x002fc600078e0a48 */
        /* <DEDUP_REMOVED lines=70> */
[----:B------:R-:W-:Y:S01]  /*5bb0*/  IADD3 R68, P1, PT, R68, 0x800, RZ ;  /* 0x0000080044447810 */ /* 0x000fe20007f3e0ff */
[----:B------:R-:W-:Y:S02]  /*5bc0*/  IMAD.X R71, RZ, RZ, R71, P2 ;  /* 0x000000ffff477224 */ /* 0x000fe400010e0647 */
[----:B------:R0:W-:Y:S01]  /*5bd0*/  @!P3 STG.E desc[UR18][R12.64+0x600], R87 ;  /* 0x000600570c00b986 */ /* 0x0001e2000c101912 */
[----:B------:R-:W-:Y:S02]  /*5be0*/  IADD3 R46, P3, PT, R46, 0x800, RZ ;  /* 0x000008002e2e7810 */ /* 0x000fe40007f7e0ff */
[----:B------:R-:W-:Y:S01]  /*5bf0*/  IADD3.X R69, PT, PT, RZ, R69, RZ, P1, !PT ;  /* 0x00000045ff457210 */ /* 0x000fe20000ffe4ff */
[----:B------:R0:W-:Y:S01]  /*5c00*/  @!P4 STG.E desc[UR18][R12.64+0x680], R91 ;  /* 0x0006805b0c00c986 */ /* 0x0001e2000c101912 */
[----:B------:R-:W-:Y:S02]  /*5c10*/  IADD3 R47, P4, PT, R47, 0x800, RZ ;  /* 0x000008002f2f7810 */ /* 0x000fe40007f9e0ff */
[----:B------:R-:W-:-:S02]  /*5c20*/  IADD3.X R50, PT, PT, RZ, R50, RZ, P3, !PT ;  /* 0x00000032ff327210 */ /* 0x000fc40001ffe4ff */
[----:B------:R-:W-:Y:S01]  /*5c30*/  IADD3.X R48, PT, PT, RZ, R48, RZ, P4, !PT ;  /* 0x00000030ff307210 */ /* 0x000fe200027fe4ff */
[----:B------:R-:W-:Y:S08]  /*5c40*/  @P0 BRA `(.L_x_4024) ;  /* 0xffffffac00600947 */ /* 0x000ff0000383ffff */
[----:B------:R-:W-:Y:S05]  /*5c50*/  EXIT ;  /* 0x000000000000794d */ /* 0x000fea0003800000 */
.L_x_4025:
        /* <DEDUP_REMOVED lines=10> */
.L_x_5062:


//--------------------- .text._Z25selective_scan_fwd_kernelI32Selective_Scan_fwd_kernel_traitsILi32ELi16ELi1ELb0ELb1ELb1ELb1EffEEv13SSMParamsBase --------------------------
	.section	.text._Z25selective_scan_fwd_kernelI32Selective_Scan_fwd_kernel_traitsILi32ELi16ELi1ELb0ELb1ELb1ELb1EffEEv13SSMParamsBase,"ax",@progbits
	.align	128
        .global         _Z25selective_scan_fwd_kernelI32Selective_Scan_fwd_kernel_traitsILi32ELi16ELi1ELb0ELb1ELb1ELb1EffEEv13SSMParamsBase
        .type           _Z25selective_scan_fwd_kernelI32Selective_Scan_fwd_kernel_traitsILi32ELi16ELi1ELb0ELb1ELb1ELb1EffEEv13SSMParamsBase,@function
        .size           _Z25selective_scan_fwd_kernelI32Selective_Scan_fwd_kernel_traitsILi32ELi16ELi1ELb0ELb1ELb1ELb1EffEEv13SSMParamsBase,(.L_x_5063 - _Z25selective_scan_fwd_kernelI32Selective_Scan_fwd_kernel_traitsILi32ELi16ELi1ELb0ELb1ELb1ELb1EffEEv13SSMParamsBase)
        .other          _Z25selective_scan_fwd_kernelI32Selective_Scan_fwd_kernel_traitsILi32ELi16ELi1ELb0ELb1ELb1ELb1EffEEv13SSMParamsBase,@"STO_CUDA_ENTRY STV_DEFAULT"
_Z25selective_scan_fwd_kernelI32Selective_Scan_fwd_kernel_traitsILi32ELi16ELi1ELb0ELb1ELb1ELb1EffEEv13SSMParamsBase:
.text._Z25selective_scan_fwd_kernelI32Selective_Scan_fwd_kernel_traitsILi32ELi16ELi1ELb0ELb1ELb1ELb1EffEEv13SSMParamsBase:
        /* <DEDUP_REMOVED lines=29> */
[----:B------:R-:W1:Y:S01]  /*01d0*/  LDC R17, c[0x0][0x384] ;  /* 0x0000e100ff117b82 */ /* 0x000e620000000800 */
[----:B---3--:R-:W-:Y:S01]  /*01e0*/  IABS R2, R0 ;  /* 0x0000000000027213 */ /* 0x008fe20000000000 */
[----:B------:R3:W5:Y:S01]  /*01f0*/  @P1 LDG.E R23, desc[UR18][R4.64] ;  /* 0x0000001204171981 */ /* 0x000762000c1e1900 */
[----:B0-----:R-:W-:-:S05]  /*0200*/  IMAD.MOV.U32 R6, RZ, RZ, RZ ;  /* 0x000000ffff067224 */ /* 0x001fca00078e00ff */
        /* <DEDUP_REMOVED lines=12> */
[----:B------:R-:W-:Y:S01]  /*02d0*/  @!P1 VIADD R7, R7, 0x1 ;  /* 0x0000000107079836 */ /* 0x000fe20000000000 */
[----:B------:R-:W-:Y:S02]  /*02e0*/  ISETP.NE.AND P1, PT, R11, RZ, PT ;  /* 0x000000ff0b00720c */ /* 0x000fe40003f25270 */
[----:B------:R-:W-:Y:S01]  /*02f0*/  ISETP.GE.AND P2, PT, R2, RZ, PT ;  /* 0x000000ff0200720c */ /* 0x000fe20003f46270 */
[----:B------:R-:W-:-:S06]  /*0300*/  UIMAD.WIDE.U32 UR4, UR20, UR8, URZ ;  /* 0x00000008140472a5 */ /* 0x000fcc000f8e00ff */
[----:B------:R-:W-:Y:S01]  /*0310*/  @P0 IADD3 R7, PT, PT, R7, 0x1, RZ ;  /* 0x0000000107070810 */ /* 0x000fe20007ffe0ff */
[----:B------:R-:W-:-:S05]  /*0320*/  UIMAD UR9, UR20, UR9, UR5 ;  /* 0x00000009140972a4 */ /* 0x000fca000f8e0205 */
[----:B------:R-:W-:Y:S02]  /*0330*/  @!P2 IADD3 R7, PT, PT, -R7, RZ, RZ ;  /* 0x000000ff0707a210 */ /* 0x000fe40007ffe1ff */
[----:B------:R-:W-:Y:S02]  /*0340*/  @!P1 LOP3.LUT R7, RZ, R11, RZ, 0x33, !PT ;  /* 0x0000000bff079212 */ /* 0x000fe400078e33ff */
[----:B------:R-:W0:Y:S01]  /*0350*/  LDC.64 R10, c[0x0][0x448] ;  /* 0x00011200ff0a7b82 */ /* 0x000e220000000a00 */
[----:B------:R-:W-:Y:S01]  /*0360*/  ISETP.GE.AND P0, PT, R19, 0x1, PT ;  /* 0x000000011300780c */ /* 0x000fe20003f06270 */
[----:B------:R-:W-:Y:S01]  /*0370*/  UIMAD.WIDE.U32 UR6, UR20, UR12, URZ ;  /* 0x0000000c140672a5 */ /* 0x000fe2000f8e00ff */
[----:B------:R-:W-:Y:S01]  /*0380*/  MOV R3, UR5 ;  /* 0x0000000500037c02 */ /* 0x000fe20008000f00 */
[----:B------:R-:W-:Y:S01]  /*0390*/  IMAD.U32 R2, RZ, RZ, UR4 ;  /* 0x00000004ff027e24 */ /* 0x000fe2000f8e00ff */
[----:B------:R-:W-:Y:S01]  /*03a0*/  MOV R3, UR9 ;  /* 0x0000000900037c02 */ /* 0x000fe20008000f00 */
[----:B------:R-:W-:-:S02]  /*03b0*/  UIMAD UR8, UR20, UR13, UR7 ;  /* 0x0000000d140872a4 */ /* 0x000fc4000f8e0207 */
[----:B------:R-:W-:Y:S01]  /*03c0*/  UIMAD.WIDE.U32 UR4, UR20, UR16, URZ ;  /* 0x00000010140472a5 */ /* 0x000fe2000f8e00ff */
[C---:B------:R-:W-:Y:S01]  /*03d0*/  IMAD.WIDE.U32 R2, R0.reuse, UR10, R2 ;  /* 0x0000000a00027c25 */ /* 0x040fe2000f8e0002 */
[----:B---3--:R-:W-:Y:S02]  /*03e0*/  MOV R5, UR7 ;  /* 0x0000000700057c02 */ /* 0x008fe40008000f00 */
[----:B------:R-:W-:Y:S01]  /*03f0*/  MOV R5, UR8 ;  /* 0x0000000800057c02 */ /* 0x000fe20008000f00 */
[----:B------:R-:W-:Y:S01]  /*0400*/  IMAD R48, R0, UR11, R3 ;  /* 0x0000000b00307c24 */ /* 0x000fe2000f8e0203 */
[----:B------:R-:W3:Y:S01]  /*0410*/  LDCU.64 UR10, c[0x0][0x3d0] ;  /* 0x00007a00ff0a77ac */ /* 0x000ee20008000a00 */
[----:B------:R-:W-:Y:S01]  /*0420*/  IMAD.U32 R4, RZ, RZ, UR6 ;  /* 0x00000006ff047e24 */ /* 0x000fe2000f8e00ff */
[----:B------:R-:W-:Y:S01]  /*0430*/  UIMAD UR8, UR20, UR17, UR5 ;  /* 0x00000011140872a4 */ /* 0x000fe2000f8e0205 */
[----:B-1234-:R-:W-:Y:S11]  /*0440*/  @!P0 EXIT ;  /* 0x000000000000894d */ /* 0x01eff60003800000 */
[----:B------:R-:W1:Y:S01]  /*0450*/  S2R R24, SR_TID.X ;  /* 0x0000000000187919 */ /* 0x000e620000002100 */
[----:B------:R-:W2:Y:S01]  /*0460*/  LDC.64 R20, c[0x0][0x440] ;  /* 0x00011000ff147b82 */ /* 0x000ea20000000a00 */
[----:B------:R-:W-:Y:S01]  /*0470*/  SHF.R.S32.HI R9, RZ, 0x1f, R7 ;  /* 0x0000001fff097819 */ /* 0x000fe20000011407 */
[----:B------:R-:W3:Y:S01]  /*0480*/  LDCU.64 UR12, c[0x0][0x3a0] ;  /* 0x00007400ff0c77ac */ /* 0x000ee20008000a00 */
[----:B------:R-:W-:Y:S01]  /*0490*/  LEA R42, P0, R2, R42, 0x2 ;  /* 0x0000002a022a7211 */ /* 0x000fe200078010ff */
[----:B------:R-:W-:Y:S01]  /*04a0*/  IMAD.WIDE.U32 R4, R0, UR14, R4 ;  /* 0x0000000e00047c25 */ /* 0x000fe2000f8e0004 */
[----:B------:R-:W-:Y:S02]  /*04b0*/  UMOV UR5, UR8 ;  /* 0x0000000800057c82 */ /* 0x000fe40008000000 */
[----:B------:R-:W-:Y:S01]  /*04c0*/  LEA.HI.X R48, R2, R43, R48, 0x2, P0 ;  /* 0x0000002b02307211 */ /* 0x000fe200000f1430 */
[-C--:B------:R-:W-:Y:S01]  /*04d0*/  IMAD R6, R9, R66.reuse, RZ ;  /* 0x0000004209067224 */ /* 0x080fe200078e02ff */
[----:B------:R-:W-:Y:S01]  /*04e0*/  UIMAD.WIDE.U32 UR6, UR20, UR10, URZ ;  /* 0x0000000a140672a5 */ /* 0x000fe2000f8e00ff */
[----:B------:R-:W-:Y:S01]  /*04f0*/  IMAD.WIDE.U32 R2, R7, R66, UR4 ;  /* 0x0000000407027e25 */ /* 0x000fe2000f8e0042 */
[----:B------:R-:W4:Y:S01]  /*0500*/  LDCU UR9, c[0x0][0x38c] ;  /* 0x00007180ff0977ac */ /* 0x000f220008000800 */
[----:B------:R-:W-:-:S02]  /*0510*/  LEA R41, P1, R4, R12, 0x2 ;  /* 0x0000000c04297211 */ /* 0x000fc400078210ff */
[----:B------:R-:W-:Y:S01]  /*0520*/  IMAD R67, R7, R67, R6 ;  /* 0x0000004307437224 */ /* 0x000fe200078e0206 */
[----:B------:R-:W-:Y:S01]  /*0530*/  UIMAD UR7, UR20, UR11, UR7 ;  /* 0x0000000b140772a4 */ /* 0x000fe2000f8e0207 */
[----:B------:R-:W-:Y:S01]  /*0540*/  IMAD R49, R0, UR15, R5 ;  /* 0x0000000f00317c24 */ /* 0x000fe2000f8e0205 */
[----:B0-----:R-:W-:Y:S01]  /*0550*/  LEA R66, P0, R2, R10, 0x2 ;  /* 0x0000000a02427211 */ /* 0x001fe200078010ff */
[----:B------:R-:W-:Y:S02]  /*0560*/  IMAD.IADD R67, R3, 0x1, R67 ;  /* 0x0000000103437824 */ /* 0x000fe400078e0243 */
[----:B------:R-:W-:Y:S01]  /*0570*/  IMAD R6, R9, R68, RZ ;  /* 0x0000004409067224 */ /* 0x000fe200078e02ff */
[----:B------:R-:W-:Y:S01]  /*0580*/  LEA.HI.X R49, R4, R13, R49, 0x2, P1 ;  /* 0x0000000d04317211 */ /* 0x000fe200008f1431 */
[----:B---3--:R-:W-:Y:S01]  /*0590*/  IMAD.WIDE.U32 R26, R0, UR12, RZ ;  /* 0x0000000c001a7c25 */ /* 0x008fe2000f8e00ff */
[----:B------:R-:W-:-:S03]  /*05a0*/  LEA.HI.X R67, R2, R11, R67, 0x2, P0 ;  /* 0x0000000b02437211 */ /* 0x000fc600000f1443 */
[C---:B------:R-:W-:Y:S01]  /*05b0*/  IMAD.WIDE.U32 R4, R7.reuse, R68, UR6 ;  /* 0x0000000607047e25 */ /* 0x040fe2000f8e0044 */
[----:B--2---:R-:W-:Y:S01]  /*05c0*/  LEA R25, P2, R26, R20, 0x2 ;  /* 0x000000141a197211 */ /* 0x004fe200078410ff */
[----:B------:R-:W0:Y:S02]  /*05d0*/  LDCU.U8 UR7, c[0x0][0x39e] ;  /* 0x000073c0ff0777ac */ /* 0x000e240008000000 */
[----:B------:R-:W-:Y:S01]  /*05e0*/  IMAD R69, R7, R69, R6 ;  /* 0x0000004507457224 */ /* 0x000fe200078e0206 */
[----:B-1----:R-:W-:Y:S01]  /*05f0*/  SHF.L.U32 R44, R24, 0x4, RZ ;  /* 0x00000004182c7819 */ /* 0x002fe200000006ff */
[----:B------:R-:W-:Y:S01]  /*0600*/  IMAD R6, R17, UR20, R0 ;  /* 0x0000001411067c24 */ /* 0x000fe2000f8e0200 */
[----:B------:R-:W-:Y:S01]  /*0610*/  LEA R68, P1, R4, R14, 0x2 ;  /* 0x0000000e04447211 */ /* 0x000fe200078210ff */
[----:B------:R-:W-:Y:S01]  /*0620*/  IMAD R7, R0, UR13, R27 ;  /* 0x0000000d00077c24 */ /* 0x000fe2000f8e021b */
[----:B------:R-:W-:Y:S01]  /*0630*/  LOP3.LUT R3, R44, 0x3e00, RZ, 0xc0, !PT ;  /* 0x00003e002c037812 */ /* 0x000fe200078ec0ff */
[----:B------:R-:W-:Y:S01]  /*0640*/  IMAD R6, R6, R19, RZ ;  /* 0x0000001306067224 */ /* 0x000fe200078e02ff */
[----:B------:R-:W-:Y:S01]  /*0650*/  IADD3 R69, PT, PT, R5, R69, RZ ;  /* 0x0000004505457210 */ /* 0x000fe20007ffe0ff */
[----:B------:R-:W-:Y:S01]  /*0660*/  IMAD.MOV.U32 R43, RZ, RZ, RZ ;  /* 0x000000ffff2b7224 */ /* 0x000fe200078e00ff */
[----:B------:R-:W-:Y:S01]  /*0670*/  LOP3.LUT R46, R3, 0x1f, R24, 0xf8, !PT ;  /* 0x0000001f032e7812 */ /* 0x000fe200078ef818 */
[----:B----4-:R-:W-:Y:S01]  /*0680*/  IMAD R45, R6, UR9, RZ ;  /* 0x00000009062d7c24 */ /* 0x010fe2000f8e02ff */
[----:B------:R-:W-:Y:S01]  /*0690*/  LEA.HI.X R69, R4, R15, R69, 0x2, P1 ;  /* 0x0000000f04457211 */ /* 0x000fe200008f1445 */
[----:B------:R-:W-:Y:S01]  /*06a0*/  VIADD R38, R44, 0x3 ;  /* 0x000000032c267836 */ /* 0x000fe20000000000 */
[----:B------:R-:W-:Y:S01]  /*06b0*/  LEA.HI.X R26, R26, R21, R7, 0x2, P2 ;  /* 0x000000151a1a7211 */ /* 0x000fe200010f1407 */
[----:B------:R-:W-:Y:S01]  /*06c0*/  IMAD.WIDE.U32 R2, R46, 0x4, RZ ;  /* 0x000000042e027825 */ /* 0x000fe200078e00ff */
[----:B------:R-:W-:-:S02]  /*06d0*/  IADD3 R40, PT, PT, R44, 0x1, RZ ;  /* 0x000000012c287810 */ /* 0x000fc40007ffe0ff */
[C---:B------:R-:W-:Y:S01]  /*06e0*/  IADD3 R39, PT, PT, R44.reuse, 0x2, RZ ;  /* 0x000000022c277810 */ /* 0x040fe20007ffe0ff */
[C---:B------:R-:W-:Y:S01]  /*06f0*/  VIADD R35, R44.reuse, 0x6 ;  /* 0x000000062c237836 */ /* 0x040fe20000000000 */
[C---:B------:R-:W-:Y:S01]  /*0700*/  IADD3 R37, PT, PT, R44.reuse, 0x4, RZ ;  /* 0x000000042c257810 */ /* 0x040fe20007ffe0ff */
[C---:B------:R-:W-:Y:S01]  /*0710*/  VIADD R32, R44.reuse, 0x9 ;  /* 0x000000092c207836 */ /* 0x040fe20000000000 */
[C---:B------:R-:W-:Y:S01]  /*0720*/  IADD3 R36, PT, PT, R44.reuse, 0x5, RZ ;  /* 0x000000052c247810 */ /* 0x040fe20007ffe0ff */
[C---:B------:R-:W-:Y:S01]  /*0730*/  VIADD R29, R44.reuse, 0xc ;  /* 0x0000000c2c1d7836 */ /* 0x040fe20000000000 */
[C---:B------:R-:W-:Y:S01]  /*0740*/  IADD3 R34, PT, PT, R44.reuse, 0x7, RZ ;  /* 0x000000072c227810 */ /* 0x040fe20007ffe0ff */
[C---:B------:R-:W-:Y:S01]  /*0750*/  VIADD R47, R44.reuse, 0xf ;  /* 0x0000000f2c2f7836 */ /* 0x040fe20000000000 */
[C---:B------:R-:W-:Y:S02]  /*0760*/  IADD3 R33, PT, PT, R44.reuse, 0x8, RZ ;  /* 0x000000082c217810 */ /* 0x040fe40007ffe0ff */
[----:B------:R-:W-:-:S02]  /*0770*/  IADD3 R31, PT, PT, R44, 0xa, RZ ;  /* 0x0000000a2c1f7810 */ /* 0x000fc40007ffe0ff */
[C---:B------:R-:W-:Y:S02]  /*0780*/  IADD3 R30, PT, PT, R44.reuse, 0xb, RZ ;  /* 0x0000000b2c1e7810 */ /* 0x040fe40007ffe0ff */
[C---:B------:R-:W-:Y:S02]  /*0790*/  IADD3 R28, PT, PT, R44.reuse, 0xd, RZ ;  /* 0x0000000d2c1c7810 */ /* 0x040fe40007ffe0ff */
[----:B------:R-:W-:Y:S02]  /*07a0*/  IADD3 R27, PT, PT, R44, 0xe, RZ ;  /* 0x0000000e2c1b7810 */ /* 0x000fe40007ffe0ff */
        /* <DEDUP_REMOVED lines=15> */
[----:B0-----:R-:W-:-:S07]  /*08a0*/  LOP3.LUT R65, R2, 0x400, RZ, 0xfc, !PT ;  /* 0x0000040002417812 */ /* 0x001fce00078efcff */
.L_x_4062:
        /* <DEDUP_REMOVED lines=9> */
[----:B------:R-:W-:Y:S01]  /*0940*/  CS2R R12, SRZ ;  /* 0x00000000000c7805 */ /* 0x000fe2000001ff00 */
[----:B------:R-:W-:Y:S01]  /*0950*/  IMAD.X R7, RZ, RZ, R48, P1 ;  /* 0x000000ffff077224 */ /* 0x000fe200008e0630 */
[----:B------:R-:W-:Y:S02]  /*0960*/  IADD3.X R5, PT, PT, RZ, R49, RZ, P0, !PT ;  /* 0x00000031ff057210 */ /* 0x000fe400007fe4ff */
[----:B------:R-:W-:Y:S02]  /*0970*/  CS2R R18, SRZ ;  /* 0x0000000000127805 */ /* 0x000fe4000001ff00 */
[----:B------:R-:W-:Y:S01]  /*0980*/  CS2R R20, SRZ ;  /* 0x0000000000147805 */ /* 0x000fe2000001ff00 */
[----:B------:R-:W-:-:S02]  /*0990*/  HFMA2 R91, -RZ, RZ, 0, 0 ;  /* 0x00000000ff5b7431 */ /* 0x000fc400000001ff */
        /* <DEDUP_REMOVED lines=43> */
[C---:B------:R-:W-:Y:S02]  /*0c50*/  IADD3 R76, PT, PT, R79.reuse, 0x80, RZ ;  /* 0x000000804f4c7810 */ /* 0x040fe40007ffe0ff */
[----:B------:R-:W-:Y:S02]  /*0c60*/  IADD3 R70, PT, PT, R79, 0x20, RZ ;  /* 0x000000204f467810 */ /* 0x000fe40007ffe0ff */
[----:B------:R-:W-:-:S02]  /*0c70*/  LEA.HI.SX32 R74, R74, R79, 0x1b ;  /* 0x0000004f4a4a7211 */ /* 0x000fc400078fdaff */
[-C--:B------:R-:W-:Y:S02]  /*0c80*/  LEA.HI.SX32 R80, R80, R79.reuse, 0x1b ;  /* 0x0000004f50507211 */ /* 0x080fe400078fdaff */
[----:B------:R-:W-:Y:S01]  /*0c90*/  LEA R77, R6, UR4, 0x2 ;  /* 0x00000004064d7c11 */ /* 0x000fe2000f8e10ff */
[C---:B------:R-:W-:Y:S01]  /*0ca0*/  VIADD R82, R79.reuse, 0xc0 ;  /* 0x000000c04f527836 */ /* 0x040fe20000000000 */
[CC--:B------:R-:W-:Y:S02]  /*0cb0*/  LEA.HI.SX32 R72, R79.reuse, R79.reuse, 0x1b ;  /* 0x0000004f4f487211 */ /* 0x0c0fe400078fdaff */
[-C--:B------:R-:W-:Y:S02]  /*0cc0*/  LEA.HI.SX32 R75, R76, R79.reuse, 0x1b ;  /* 0x0000004f4c4b7211 */ /* 0x080fe400078fdaff */
[----:B------:R-:W-:Y:S02]  /*0cd0*/  IADD3 R6, PT, PT, R79, 0xe0, RZ ;  /* 0x000000e04f067810 */ /* 0x000fe40007ffe0ff */
[----:B------:R-:W-:-:S02]  /*0ce0*/  LEA.HI.SX32 R70, R70, R79, 0x1b ;  /* 0x0000004f46467211 */ /* 0x000fc400078fdaff */
[----:B------:R-:W-:Y:S02]  /*0cf0*/  LEA R76, R74, UR4, 0x2 ;  /* 0x000000044a4c7c11 */ /* 0x000fe4000f8e10ff */
[----:B------:R-:W-:Y:S02]  /*0d00*/  LEA R74, R80, UR4, 0x2 ;  /* 0x00000004504a7c11 */ /* 0x000fe4000f8e10ff */
[----:B------:R-:W-:Y:S02]  /*0d10*/  IADD3 R80, PT, PT, R79, 0x100, RZ ;  /* 0x000001004f507810 */ /* 0x000fe40007ffe0ff */
[----:B------:R-:W-:Y:S02]  /*0d20*/  LEA R72, R72, UR4, 0x2 ;  /* 0x0000000448487c11 */ /* 0x000fe4000f8e10ff */
[----:B------:R-:W-:Y:S02]  /*0d30*/  LEA.HI.SX32 R6, R6, R79, 0x1b ;  /* 0x0000004f06067211 */ /* 0x000fe400078fdaff */
[----:B------:R-:W-:-:S02]  /*0d40*/  LEA R70, R70, UR4, 0x2 ;  /* 0x0000000446467c11 */ /* 0x000fc4000f8e10ff */
[-C--:B------:R-:W-:Y:S02]  /*0d50*/  LEA.HI.SX32 R73, R82, R79.reuse, 0x1b ;  /* 0x0000004f52497211 */ /* 0x080fe400078fdaff */
[----:B------:R-:W-:Y:S02]  /*0d60*/  LEA.HI.SX32 R81, R80, R79, 0x1b ;  /* 0x0000004f50517211 */ /* 0x000fe400078fdaff */
[----:B------:R-:W-:Y:S02]  /*0d70*/  LEA R75, R75, UR4, 0x2 ;  /* 0x000000044b4b7c11 */ /* 0x000fe4000f8e10ff */
[----:B------:R-:W-:Y:S01]  /*0d80*/  LEA R80, R6, UR4, 0x2 ;  /* 0x0000000406507c11 */ /* 0x000fe2000f8e10ff */
[----:B------:R-:W-:Y:S01]  /*0d90*/  VIADD R6, R79, 0x180 ;  /* 0x000001804f067836 */ /* 0x000fe20000000000 */
[----:B------:R-:W-:Y:S01]  /*0da0*/  LEA R73, R73, UR4, 0x2 ;  /* 0x0000000449497c11 */ /* 0x000fe2000f8e10ff */
[C---:B------:R-:W-:Y:S01]  /*0db0*/  VIADD R82, R79.reuse, 0x120 ;  /* 0x000001204f527836 */ /* 0x040fe20000000000 */
[----:B------:R-:W-:-:S02]  /*0dc0*/  IADD3 R84, PT, PT, R79, 0x140, RZ ;  /* 0x000001404f547810 */ /* 0x000fc40007ffe0ff */
[----:B------:R-:W-:Y:S02]  /*0dd0*/  IADD3 R86, PT, PT, R79, 0x160, RZ ;  /* 0x000001604f567810 */ /* 0x000fe40007ffe0ff */
[-C--:B------:R-:W-:Y:S02]  /*0de0*/  LEA.HI.SX32 R6, R6, R79.reuse, 0x1b ;  /* 0x0000004f06067211 */ /* 0x080fe400078fdaff */
[-C--:B------:R-:W-:Y:S02]  /*0df0*/  LEA.HI.SX32 R82, R82, R79.reuse, 0x1b ;  /* 0x0000004f52527211 */ /* 0x080fe400078fdaff */
[-C--:B------:R-:W-:Y:S02]  /*0e00*/  LEA.HI.SX32 R83, R84, R79.reuse, 0x1b ;  /* 0x0000004f54537211 */ /* 0x080fe400078fdaff */
[----:B------:R-:W-:Y:S02]  /*0e10*/  LEA.HI.SX32 R84, R86, R79, 0x1b ;  /* 0x0000004f56547211 */ /* 0x000fe400078fdaff */
[----:B------:R-:W-:-:S02]  /*0e20*/  LEA R81, R81, UR4, 0x2 ;  /* 0x0000000451517c11 */ /* 0x000fc4000f8e10ff */
[----:B------:R-:W-:Y:S02]  /*0e30*/  LEA R85, R6, UR4, 0x2 ;  /* 0x0000000406557c11 */ /* 0x000fe4000f8e10ff */
[----:B------:R-:W-:Y:S02]  /*0e40*/  LEA R82, R82, UR4, 0x2 ;  /* 0x0000000452527c11 */ /* 0x000fe4000f8e10ff */
[----:B------:R-:W-:Y:S02]  /*0e50*/  SHF.L.U32 R6, R79, 0x4, RZ ;  /* 0x000000044f067819 */ /* 0x000fe400000006ff */
[----:B------:R-:W-:Y:S02]  /*0e60*/  LEA R83, R83, UR4, 0x2 ;  /* 0x0000000453537c11 */ /* 0x000fe4000f8e10ff */
[----:B------:R-:W-:Y:S02]  /*0e70*/  LEA R84, R84, UR4, 0x2 ;  /* 0x0000000454547c11 */ /* 0x000fe4000f8e10ff */
[----:B------:R-:W-:-:S04]  /*0e80*/  LEA.HI.SX32 R89, R6, R6, 0x1b ;  /* 0x0000000606597211 */ /* 0x000fc800078fdaff */
[----:B------:R-:W-:Y:S02]  /*0e90*/  LEA R89, R89, UR4, 0x2 ;  /* 0x0000000459597c11 */ /* 0x000fe4000f8e10ff */
[----:B------:R-:W-:Y:S02]  /*0ea0*/  P2R R92, PR, RZ, 0x1 ;  /* 0x00000001ff5c7803 */ /* 0x000fe40000000000 */
[-C--:B------:R-:W-:Y:S02]  /*0eb0*/  ISETP.GE.AND P0, PT, R46, R71.reuse, PT ;  /* 0x000000472e00720c */ /* 0x080fe40003f06270 */
[----:B------:R-:W-:Y:S02]  /*0ec0*/  CS2R R94, SRZ ;  /* 0x00000000005e7805 */ /* 0x000fe4000001ff00 */
[----:B------:R-:W-:Y:S02]  /*0ed0*/  P2R R90, PR, RZ, 0x2 ;  /* 0x00000002ff5a7803 */ /* 0x000fe40000000000 */
[----:B------:R-:W-:Y:S01]  /*0ee0*/  ISETP.GE.AND P1, PT, R50, R71, PT ;  /* 0x000000473200720c */ /* 0x000fe20003f26270 */
[----:B------:R-:W-:Y:S01]  /*0ef0*/  IMAD.MOV.U32 R97, RZ, RZ, RZ ;  /* 0x000000ffff617224 */ /* 0x000fe200078e00ff */
[----:B------:R-:W-:Y:S01]  /*0f00*/  MOV R107, RZ ;  /* 0x000000ff006b7202 */ /* 0x000fe20000000f00 */
[----:B------:R-:W-:-:S02]  /*0f10*/  HFMA2 R109, -RZ, RZ, 0, 0 ;  /* 0x00000000ff6d7431 */ /* 0x000fc400000001ff */
[----:B------:R-:W-:Y:S01]  /*0f20*/  IMAD.MOV.U32 R111, RZ, RZ, RZ ;  /* 0x000000ffff6f7224 */ /* 0x000fe200078e00ff */
[----:B------:R-:W-:Y:S01]  /*0f30*/  MOV R113, RZ ;  /* 0x000000ff00717202 */ /* 0x000fe20000000f00 */
[----:B--2---:R-:W-:Y:S04]  /*0f40*/  STS [R72], R9 ;  /* 0x0000000948007388 */ /* 0x004fe80000000800 */
[----:B---3--:R-:W-:Y:S04]  /*0f50*/  STS [R70+0x80], R11 ;  /* 0x0000800b46007388 */ /* 0x008fe80000000800 */
[----:B----4-:R0:W-:Y:S04]  /*0f60*/  STS [R77+0x100], R8 ;  /* 0x000100084d007388 */ /* 0x0101e80000000800 */
[----:B------:R-:W-:Y:S01]  /*0f70*/  STS [R76+0x180], R13 ;  /* 0x0001800d4c007388 */ /* 0x000fe20000000800 */
[----:B0-----:R-:W-:-:S03]  /*0f80*/  IADD3 R8, PT, PT, R79, 0x1a0, RZ ;  /* 0x000001a04f087810 */ /* 0x001fc60007ffe0ff */
[----:B------:R0:W-:Y:S04]  /*0f90*/  STS [R75+0x200], R10 ;  /* 0x0002000a4b007388 */ /* 0x0001e80000000800 */
[----:B------:R-:W-:Y:S04]  /*0fa0*/  STS [R74+0x280], R15 ;  /* 0x0002800f4a007388 */ /* 0x000fe80000000800 */
[----:B------:R1:W-:Y:S01]  /*0fb0*/  STS [R73+0x300], R12 ;  /* 0x0003000c49007388 */ /* 0x0003e20000000800 */
[----:B0-----:R-:W-:Y:S02]  /*0fc0*/  IADD3 R10, PT, PT, R79, 0x1c0, RZ ;  /* 0x000001c04f0a7810 */ /* 0x001fe40007ffe0ff */
[----:B------:R-:W-:-:S02]  /*0fd0*/  LEA.HI.SX32 R8, R8, R79, 0x1b ;  /* 0x0000004f08087211 */ /* 0x000fc400078fdaff */
[----:B------:R-:W-:Y:S01]  /*0fe0*/  LEA.HI.SX32 R10, R10, R79, 0x1b ;  /* 0x0000004f0a0a7211 */ /* 0x000fe200078fdaff */
[----:B-1----:R-:W-:Y:S01]  /*0ff0*/  VIADD R12, R79, 0x1e0 ;  /* 0x000001e04f0c7836 */ /* 0x002fe20000000000 */
[----:B------:R-:W-:Y:S01]  /*1000*/  STS [R80+0x380], R17 ;  /* 0x0003801150007388 */ /* 0x000fe20000000800 */
[----:B------:R-:W-:-:S03]  /*1010*/  LEA R86, R8, UR4, 0x2 ;  /* 0x0000000408567c11 */ /* 0x000fc6000f8e10ff */
[----:B------:R-:W-:Y:S01]  /*1020*/  LEA.HI.SX32 R12, R12, R79, 0x1b ;  /* 0x0000004f0c0c7211 */ /* 0x000fe200078fdaff */
[----:B------:R-:W-:Y:S01]  /*1030*/  STS [R81+0x400], R14 ;  /* 0x0004000e51007388 */ /* 0x000fe20000000800 */
[----:B------:R-:W-:Y:S02]  /*1040*/  LEA R87, R10, UR4, 0x2 ;  /* 0x000000040a577c11 */ /* 0x000fe4000f8e10ff */
[----:B------:R-:W-:Y:S01]  /*1050*/  LEA R88, R12, UR4, 0x2 ;  /* 0x000000040c587c11 */ /* 0x000fe2000f8e10ff */
        /* <DEDUP_REMOVED lines=26> */
[----:B0-----:R-:W-:-:S04]  /*1200*/  MOV R91, RZ ;  /* 0x000000ff005b7202 */ /* 0x001fc80000000f00 */
[----:B------:R-:W2:Y:S01]  /*1210*/  @!P0 LDG.E R95, desc[UR18][R4.64] ;  /* 0x00000012045f8981 */ /* 0x000ea2000c1e1900 */
[----:B------:R-:W-:-:S03]  /*1220*/  ISETP.GE.AND P0, PT, R51, R71, PT ;  /* 0x000000473300720c */ /* 0x000fc60003f06270 */
[----:B------:R-:W3:Y:S01]  /*1230*/  @!P1 LDG.E R91, desc[UR18][R4.64+0x80] ;  /* 0x00008012045b9981 */ /* 0x000ee2000c1e1900 */
[-C--:B------:R-:W-:Y:S01]  /*1240*/  ISETP.GE.AND P1, PT, R52, R71.reuse, PT ;  /* 0x000000473400720c */ /* 0x080fe20003f26270 */
[----:B-1----:R-:W-:Y:S01]  /*1250*/  HFMA2 R93, -RZ, RZ, 0, 0 ;  /* 0x00000000ff5d7431 */ /* 0x002fe200000001ff */
[----:B------:R-:W-:Y:S01]  /*1260*/  MOV R16, RZ ;  /* 0x000000ff00107202 */ /* 0x000fe20000000f00 */
[----:B------:R-:W-:Y:S02]  /*1270*/  HFMA2 R18, -RZ, RZ, 0, 0 ;  /* 0x00000000ff127431 */ /* 0x000fe400000001ff */
[----:B------:R-:W-:Y:S01]  /*1280*/  IMAD.MOV.U32 R20, RZ, RZ, RZ ;  /* 0x000000ffff147224 */ /* 0x000fe200078e00ff */
[----:B------:R-:W4:Y:S04]  /*1290*/  @!P2 LDG.E R111, desc[UR18][R4.64+0x580] ;  /* 0x00058012046fa981 */ /* 0x000f28000c1e1900 */
[----:B------:R-:W4:Y:S01]  /*12a0*/  @!P0 LDG.E R12, desc[UR18][R4.64+0x100] ;  /* 0x00010012040c8981 */ /* 0x000f22000c1e1900 */
[----:B------:R-:W-:-:S03]  /*12b0*/  ISETP.GE.AND P0, PT, R53, R71, PT ;  /* 0x000000473500720c */ /* 0x000fc60003f06270 */
[----:B------:R-:W4:Y:S01]  /*12c0*/  @!P1 LDG.E R93, desc[UR18][R4.64+0x180] ;  /* 0x00018012045d9981 */ /* 0x000f22000c1e1900 */
[-C--:B------:R-:W-:Y:S01]  /*12d0*/  ISETP.GE.AND P1, PT, R54, R71.reuse, PT ;  /* 0x000000473600720c */ /* 0x080fe20003f26270 */
[----:B------:R-:W-:Y:S02]  /*12e0*/  IMAD.MOV.U32 R115, RZ, RZ, RZ ;  /* 0x000000ffff737224 */ /* 0x000fe400078e00ff */
[----:B------:R-:W4:Y:S04]  /*12f0*/  @!P4 LDG.E R113, desc[UR18][R4.64+0x680] ;  /* 0x000680120471c981 */ /* 0x000f28000c1e1900 */
        /* <DEDUP_REMOVED lines=9> */
[----:B------:R-:W-:-:S09]  /*1390*/  ISETP.NE.AND P1, PT, R90, RZ, PT ;  /* 0x000000ff5a00720c */ /* 0x000fd20003f25270 */
[----:B------:R-:W4:Y:S01]  /*13a0*/  @!P0 LDG.E R20, desc[UR18][R4.64+0x400] ;  /* 0x0004001204148981 */ /* 0x000f22000c1e1900 */
[----:B------:R-:W-:Y:S02]  /*13b0*/  ISETP.NE.AND P0, PT, R92, RZ, PT ;  /* 0x000000ff5c00720c */ /* 0x000fe40003f05270 */
[----:B------:R-:W-:Y:S01]  /*13c0*/  MOV R90, RZ ;  /* 0x000000ff005a7202 */ /* 0x000fe20000000f00 */
[----:B------:R-:W-:-:S05]  /*13d0*/  HFMA2 R92, -RZ, RZ, 0, 0 ;  /* 0x00000000ff5c7431 */ /* 0x000fca00000001ff */
        /* <DEDUP_REMOVED lines=84> */
.L_x_4027:
[----:B------:R-:W-:Y:S05]  /*1920*/  BSYNC.RECONVERGENT B0 ;  /* 0x0000000000007941 */ /* 0x000fea0003800200 */
.L_x_4026:
        /* <DEDUP_REMOVED lines=34> */
.L_x_4029:
[----:B------:R-:W-:Y:S05]  /*1b50*/  BSYNC.RECONVERGENT B0 ;  /* 0x0000000000007941 */ /* 0x000fea0003800200 */
.L_x_4028:
        /* <DEDUP_REMOVED lines=36> */
.L_x_4031:
[----:B------:R-:W-:Y:S05]  /*1da0*/  BSYNC.RECONVERGENT B0 ;  /* 0x0000000000007941 */ /* 0x000fea0003800200 */
.L_x_4030:
        /* <DEDUP_REMOVED lines=34> */
.L_x_4033:
[----:B------:R-:W-:Y:S05]  /*1fd0*/  BSYNC.RECONVERGENT B0 ;  /* 0x0000000000007941 */ /* 0x000fea0003800200 */
.L_x_4032:
        /* <DEDUP_REMOVED lines=36> */
.L_x_4035:
[----:B------:R-:W-:Y:S05]  /*2220*/  BSYNC.RECONVERGENT B0 ;  /* 0x0000000000007941 */ /* 0x000fea0003800200 */
.L_x_4034:
        /* <DEDUP_REMOVED lines=34> */
.L_x_4037:
[----:B------:R-:W-:Y:S05]  /*2450*/  BSYNC.RECONVERGENT B0 ;  /* 0x0000000000007941 */ /* 0x000fea0003800200 */
.L_x_4036:
        /* <DEDUP_REMOVED lines=36> */
.L_x_4039:
[----:B------:R-:W-:Y:S05]  /*26a0*/  BSYNC.RECONVERGENT B0 ;  /* 0x0000000000007941 */ /* 0x000fea0003800200 */
.L_x_4038:
        /* <DEDUP_REMOVED lines=34> */
.L_x_4041:
[----:B------:R-:W-:Y:S05]  /*28d0*/  BSYNC.RECONVERGENT B0 ;  /* 0x0000000000007941 */ /* 0x000fea0003800200 */
.L_x_4040:
        /* <DEDUP_REMOVED lines=36> */
.L_x_4043:
[----:B------:R-:W-:Y:S05]  /*2b20*/  BSYNC.RECONVERGENT B0 ;  /* 0x0000000000007941 */ /* 0x000fea0003800200 */
.L_x_4042:
        /* <DEDUP_REMOVED lines=34> */
.L_x_4045:
[----:B------:R-:W-:Y:S05]  /*2d50*/  BSYNC.RECONVERGENT B0 ;  /* 0x0000000000007941 */ /* 0x000fea0003800200 */
.L_x_4044:
        /* <DEDUP_REMOVED lines=39> */
.L_x_4047:
[----:B------:R-:W-:Y:S05]  /*2fd0*/  BSYNC.RECONVERGENT B0 ;  /* 0x0000000000007941 */ /* 0x000fea0003800200 */
.L_x_4046:
        /* <DEDUP_REMOVED lines=32> */
.L_x_4049:
[----:B------:R-:W-:Y:S05]  /*31e0*/  BSYNC.RECONVERGENT B0 ;  /* 0x0000000000007941 */ /* 0x000fea0003800200 */
.L_x_4048:
        /* <DEDUP_REMOVED lines=32> */
.L_x_4051:
[----:B------:R-:W-:Y:S05]  /*33f0*/  BSYNC.RECONVERGENT B0 ;  /* 0x0000000000007941 */ /* 0x000fea0003800200 */
.L_x_4050:
        /* <DEDUP_REMOVED lines=32> */
.L_x_4053:
[----:B------:R-:W-:Y:S05]  /*3600*/  BSYNC.RECONVERGENT B0 ;  /* 0x0000000000007941 */ /* 0x000fea0003800200 */
.L_x_4052:
        /* <DEDUP_REMOVED lines=32> */
.L_x_4055:
[----:B------:R-:W-:Y:S05]  /*3810*/  BSYNC.RECONVERGENT B0 ;  /* 0x0000000000007941 */ /* 0x000fea0003800200 */
.L_x_4054:
        /* <DEDUP_REMOVED lines=32> */
.L_x_4057:
[----:B------:R-:W-:Y:S05]  /*3a20*/  BSYNC.RECONVERGENT B0 ;  /* 0x0000000000007941 */ /* 0x000fea0003800200 */
.L_x_4056:
        /* <DEDUP_REMOVED lines=26> */
[----:B------:R-:W-:Y:S01]  /*3bd0*/  ISETP.GE.AND P0, PT, R46, R71, PT ;  /* 0x000000472e00720c */ /* 0x000fe20003f06270 */
[----:B------:R-:W-:Y:S01]  /*3be0*/  IMAD R146, R43, R12, RZ ;  /* 0x0000000c2b927224 */ /* 0x000fe200078e02ff */
[----:B------:R-:W-:Y:S01]  /*3bf0*/  LOP3.LUT R179, R179, 0xfffffdff, RZ, 0xc0, !PT ;  /* 0xfffffdffb3b37812 */ /* 0x000fe200078ec0ff */
[----:B------:R-:W-:Y:S01]  /*3c00*/  FMUL.FTZ R119, R21, R102 ;  /* 0x0000006615777220 */ /* 0x000fe20000410000 */
[----:B------:R-:W-:Y:S01]  /*3c10*/  VIMNMX R12, PT, PT, R12, 0x1, !PT ;  /* 0x000000010c0c7848 */ /* 0x000fe20007fe0100 */
[----:B------:R-:W1:Y:S01]  /*3c20*/  LDC.64 R6, c[0x0][0x3e0] ;  /* 0x0000f800ff067b82 */ /* 0x000e620000000a00 */
[----:B------:R-:W-:Y:S01]  /*3c30*/  IADD3 R20, P1, PT, R66, R65, RZ ;  /* 0x0000004142147210 */ /* 0x000fe20007f3e0ff */
[----:B------:R-:W-:Y:S01]  /*3c40*/  FMUL.FTZ R107, R14, R95 ;  /* 0x0000005f0e6b7220 */ /* 0x000fe20000410000 */
[----:B------:R-:W-:Y:S01]  /*3c50*/  FMUL.FTZ R105, R105, R96 ;  /* 0x0000006069697220 */ /* 0x000fe20000410000 */
[----:B------:R-:W-:Y:S01]  /*3c60*/  FMUL.FTZ R103, R103, R90 ;  /* 0x0000005a67677220 */ /* 0x000fe20000410000 */
[----:B------:R-:W-:Y:S01]  /*3c70*/  FMUL.FTZ R101, R101, R98 ;  /* 0x0000006265657220 */ /* 0x000fe20000410000 */
[----:B------:R-:W-:Y:S01]  /*3c80*/  FMUL.FTZ R99, R99, R100 ;  /* 0x0000006463637220 */ /* 0x000fe20000410000 */
[----:B------:R-:W-:Y:S01]  /*3c90*/  FMUL.FTZ R121, R19, R104 ;  /* 0x0000006813797220 */ /* 0x000fe20000410000 */
[----:B------:R-:W2:Y:S01]  /*3ca0*/  LDC.64 R8, c[0x0][0x3c0] ;  /* 0x0000f000ff087b82 */ /* 0x000ea20000000a00 */
[----:B------:R-:W-:Y:S01]  /*3cb0*/  @P0 LOP3.LUT R179, R179, 0x200, RZ, 0xfc, !PT ;  /* 0x00000200b3b30812 */ /* 0x000fe200078efcff */
[----:B------:R-:W-:Y:S01]  /*3cc0*/  FMUL.FTZ R125, R17, R108 ;  /* 0x0000006c117d7220 */ /* 0x000fe20000410000 */
[----:B------:R-:W-:Y:S01]  /*3cd0*/  IADD3 R157, P0, PT, R68, R65, RZ ;  /* 0x00000041449d7210 */ /* 0x000fe20007f1e0ff */
[----:B------:R-:W-:Y:S01]  /*3ce0*/  FMUL.FTZ R127, R15, R110 ;  /* 0x0000006e0f7f7220 */ /* 0x000fe20000410000 */
[----:B------:R-:W-:Y:S01]  /*3cf0*/  FMUL.FTZ R129, R13, R112 ;  /* 0x000000700d817220 */ /* 0x000fe20000410000 */
[----:B------:R-:W-:Y:S01]  /*3d00*/  IMAD.MOV.U32 R131, RZ, RZ, R25 ;  /* 0x000000ffff837224 */ /* 0x000fe200078e0019 */
[----:B------:R-:W-:Y:S01]  /*3d10*/  MOV R148, R26 ;  /* 0x0000001a00947202 */ /* 0x000fe20000000f00 */
[----:B------:R-:W3:Y:S01]  /*3d20*/  LDC.64 R10, c[0x0][0x480] ;  /* 0x00012000ff0a7b82 */ /* 0x000ee20000000a00 */
[----:B------:R-:W-:Y:S01]  /*3d30*/  IADD3 R133, PT, PT, -R12, RZ, RZ ;  /* 0x000000ff0c857210 */ /* 0x000fe20007ffe1ff */
[C---:B------:R-:W-:Y:S01]  /*3d40*/  IMAD.X R158, R3.reuse, 0x1, R69, P0 ;  /* 0x00000001039e7824 */ /* 0x040fe200000e0645 */
[----:B------:R-:W-:Y:S01]  /*3d50*/  IADD3.X R21, PT, PT, R3, R67, RZ, P1, !PT ;  /* 0x0000004303157210 */ /* 0x000fe20000ffe4ff */
[----:B------:R-:W-:Y:S01]  /*3d60*/  UIADD3 UR5, UPT, UPT, UR4, 0x10a0, URZ ;  /* 0x000010a004057890 */ /* 0x000fe2000fffe0ff */
[----:B0-----:R-:W-:-:S02]  /*3d70*/  SHF.L.U64.HI R5, R4, 0x2, R5 ;  /* 0x0000000204057819 */ /* 0x001fc40000010205 */
[----:B-1----:R-:W-:Y:S02]  /*3d80*/  SHF.L.U64.HI R7, R6, 0x2, R7 ;  /* 0x0000000206077819 */ /* 0x002fe40000010207 */
[----:B--2---:R-:W-:-:S07]  /*3d90*/  SHF.L.U64.HI R9, R8, 0x2, R9 ;  /* 0x0000000208097819 */ /* 0x004fce0000010209 */
.L_x_4061:
[-C--:B------:R-:W-:Y:S01]  /*3da0*/  ISETP.GE.AND P0, PT, R55, R71.reuse, PT ;  /* 0x000000473700720c */ /* 0x080fe20003f06270 */
[----:B0-----:R-:W-:Y:S01]  /*3db0*/  IMAD.MOV.U32 R13, RZ, RZ, R21 ;  /* 0x000000ffff0d7224 */ /* 0x001fe200078e0015 */
[----:B------:R-:W-:Y:S02]  /*3dc0*/  MOV R12, R20 ;  /* 0x00000014000c7202 */ /* 0x000fe40000000f00 */
[----:B------:R-:W-:Y:S02]  /*3dd0*/  CS2R R20, SRZ ;  /* 0x0000000000147805 */ /* 0x000fe4000001ff00 */
[----:B------:R-:W-:Y:S01]  /*3de0*/  MOV R137, RZ ;  /* 0x000000ff00897202 */ /* 0x000fe20000000f00 */
[----:B------:R-:W-:Y:S01]  /*3df0*/  IMAD.MOV.U32 R150, RZ, RZ, RZ ;  /* 0x000000ffff967224 */ /* 0x000fe200078e00ff */
[-C--:B------:R-:W-:Y:S01]  /*3e00*/  ISETP.GE.AND P1, PT, R54, R71.reuse, PT ;  /* 0x000000473600720c */ /* 0x080fe20003f26270 */
[----:B------:R-:W-:Y:S01]  /*3e10*/  HFMA2 R135, -RZ, RZ, 0, 0 ;  /* 0x00000000ff877431 */ /* 0x000fe200000001ff */
[----:B------:R-:W-:-:S02]  /*3e20*/  ISETP.GE.AND P2, PT, R53, R71, PT ;  /* 0x000000473500720c */ /* 0x000fc40003f46270 */
[----:B------:R-:W-:Y:S02]  /*3e30*/  CS2R R18, SRZ ;  /* 0x0000000000127805 */ /* 0x000fe4000001ff00 */
[-C--:B------:R-:W-:Y:S02]  /*3e40*/  ISETP.GE.AND P3, PT, R52, R71.reuse, PT ;  /* 0x000000473400720c */ /* 0x080fe40003f66270 */
[----:B------:R-:W-:Y:S02]  /*3e50*/  CS2R R16, SRZ ;  /* 0x0000000000107805 */ /* 0x000fe4000001ff00 */
[-C--:B------:R-:W-:Y:S01]  /*3e60*/  ISETP.GE.AND P4, PT, R51, R71.reuse, PT ;  /* 0x000000473300720c */ /* 0x080fe20003f86270 */
[----:B------:R-:W2:Y:S01]  /*3e70*/  @!P0 LDG.E R20, desc[UR18][R12.64+-0x100] ;  /* 0xffff00120c148981 */ /* 0x000ea2000c1e1900 */
[----:B------:R-:W-:Y:S01]  /*3e80*/  ISETP.GE.AND P0, PT, R56, R71, PT ;  /* 0x000000473800720c */ /* 0x000fe20003f06270 */
[----:B------:R-:W-:Y:S01]  /*3e90*/  HFMA2 R139, -RZ, RZ, 0, 0 ;  /* 0x00000000ff8b7431 */ /* 0x000fe200000001ff */
[----:B------:R-:W-:-:S02]  /*3ea0*/  LOP3.LUT P6, RZ, R179, 0x200, RZ, 0xc0, !PT ;  /* 0x00000200b3ff7812 */ /* 0x000fc400078cc0ff */
[----:B------:R-:W-:Y:S02]  /*3eb0*/  CS2R R152, SRZ ;  /* 0x0000000000987805 */ /* 0x000fe4000001ff00 */
[----:B------:R-:W-:Y:S01]  /*3ec0*/  ISETP.GE.AND P5, PT, R50, R71, PT ;  /* 0x000000473200720c */ /* 0x000fe20003fa6270 */
[----:B------:R-:W4:Y:S01]  /*3ed0*/  @!P1 LDG.E R135, desc[UR18][R12.64+-0x180] ;  /* 0xfffe80120c879981 */ /* 0x000f22000c1e1900 */
[----:B------:R-:W-:Y:S02]  /*3ee0*/  MOV R141, RZ ;  /* 0x000000ff008d7202 */ /* 0x000fe40000000f00 */
[----:B------:R-:W-:Y:S01]  /*3ef0*/  CS2R R154, SRZ ;  /* 0x00000000009a7805 */ /* 0x000fe2000001ff00 */
[----:B------:R-:W-:Y:S01]  /*3f00*/  IMAD.MOV.U32 R143, RZ, RZ, RZ ;  /* 0x000000ffff8f7224 */ /* 0x000fe200078e00ff */
[----:B------:R-:W5:Y:S01]  /*3f10*/  @!P2 LDG.E R18, desc[UR18][R12.64+-0x200] ;  /* 0xfffe00120c12a981 */ /* 0x000f62000c1e1900 */
[----:B------:R-:W-:Y:S01]  /*3f20*/  HFMA2 R156, -RZ, RZ, 0, 0 ;  /* 0x00000000ff9c7431 */ /* 0x000fe200000001ff */
[----:B------:R-:W-:-:S02]  /*3f30*/  MOV R147, RZ ;  /* 0x000000ff00937202 */ /* 0x000fc40000000f00 */
[----:B------:R-:W3:Y:S01]  /*3f40*/  @!P0 LDG.E R137, desc[UR18][R12.64+-0x80] ;  /* 0xffff80120c898981 */ /* 0x000ee2000c1e1900 */
[-C--:B------:R-:W-:Y:S02]  /*3f50*/  ISETP.GE.AND P0, PT, R57, R71.reuse, PT ;  /* 0x000000473900720c */ /* 0x080fe40003f06270 */
[-C--:B------:R-:W-:Y:S01]  /*3f60*/  ISETP.GE.AND P1, PT, R59, R71.reuse, PT ;  /* 0x000000473b00720c */ /* 0x080fe20003f26270 */
[----:B------:R-:W2:Y:S01]  /*3f70*/  @!P3 LDG.E R21, desc[UR18][R12.64+-0x280] ;  /* 0xfffd80120c15b981 */ /* 0x000ea2000c1e1900 */
[-C--:B------:R-:W-:Y:S02]  /*3f80*/  ISETP.GE.AND P2, PT, R60, R71.reuse, PT ;  /* 0x000000473c00720c */ /* 0x080fe40003f46270 */
[-C--:B------:R-:W-:Y:S01]  /*3f90*/  ISETP.GE.AND P3, PT, R61, R71.reuse, PT ;  /* 0x000000473d00720c */ /* 0x080fe20003f66270 */
[----:B------:R-:W4:Y:S01]  /*3fa0*/  @!P4 LDG.E R16, desc[UR18][R12.64+-0x300] ;  /* 0xfffd00120c10c981 */ /* 0x000f22000c1e1900 */
[----:B------:R-:W-:-:S03]  /*3fb0*/  ISETP.GE.AND P4, PT, R62, R71, PT ;  /* 0x000000473e00720c */ /* 0x000fc60003f86270 */
[----:B------:R-:W5:Y:S04]  /*3fc0*/  @!P6 LDG.E R17, desc[UR18][R12.64+-0x400] ;  /* 0xfffc00120c11e981 */ /* 0x000f68000c1e1900 */
[----:B------:R-:W3:Y:S01]  /*3fd0*/  @!P0 LDG.E R150, desc[UR18][R12.64] ;  /* 0x000000120c968981 */ /* 0x000ee2000c1e1900 */
[----:B------:R-:W-:-:S03]  /*3fe0*/  ISETP.GE.AND P0, PT, R58, R71, PT ;  /* 0x000000473a00720c */ /* 0x000fc60003f06270 */
[----:B------:R-:W2:Y:S01]  /*3ff0*/  @!P5 LDG.E R19, desc[UR18][R12.64+-0x380] ;  /* 0xfffc80120c13d981 */ /* 0x000ea2000c1e1900 */
[-C--:B------:R-:W-:Y:S02]  /*4000*/  ISETP.GE.AND P5, PT, R63, R71.reuse, PT ;  /* 0x000000473f00720c */ /* 0x080fe40003fa6270 */
[----:B------:R-:W-:Y:S01]  /*4010*/  ISETP.GE.AND P6, PT, R64, R71, PT ;  /* 0x000000474000720c */ /* 0x000fe20003fc6270 */
[----:B------:R-:W3:Y:S04]  /*4020*/  @!P1 LDG.E R152, desc[UR18][R12.64+0x100] ;  /* 0x000100120c989981 */ /* 0x000ee8000c1e1900 */
[----:B------:R-:W3:Y:S04]  /*4030*/  @!P2 LDG.E R141, desc[UR18][R12.64+0x180] ;  /* 0x000180120c8da981 */ /* 0x000ee8000c1e1900 */
[----:B------:R-:W3:Y:S04]  /*4040*/  @!P0 LDG.E R139, desc[UR18][R12.64+0x80] ;  /* 0x000080120c8b8981 */ /* 0x000ee8000c1e1900 */
[----:B------:R-:W3:Y:S04]  /*4050*/  @!P3 LDG.E R154, desc[UR18][R12.64+0x200] ;  /* 0x000200120c9ab981 */ /* 0x000ee8000c1e1900 */
[----:B------:R-:W3:Y:S04]  /*4060*/  @!P4 LDG.E R143, desc[UR18][R12.64+0x280] ;  /* 0x000280120c8fc981 */ /* 0x000ee8000c1e1900 */
[----:B------:R-:W3:Y:S04]  /*4070*/  @!P5 LDG.E R156, desc[UR18][R12.64+0x300] ;  /* 0x000300120c9cd981 */ /* 0x000ee8000c1e1900 */
[----:B------:R-:W3:Y:S01]  /*4080*/  @!P6 LDG.E R147, desc[UR18][R12.64+0x380] ;  /* 0x000380120c93e981 */ /* 0x000ee2000c1e1900 */
[----:B------:R-:W-:Y:S01]  /*4090*/  IMAD.MOV.U32 R14, RZ, RZ, R131 ;  /* 0x000000ffff0e7224 */ /* 0x000fe200078e0083 */
[----:B------:R-:W-:-:S05]  /*40a0*/  MOV R15, R148 ;  /* 0x00000094000f7202 */ /* 0x000fca0000000f00 */
[----:B------:R0:W3:Y:S01]  /*40b0*/  LDG.E R167, desc[UR18][R14.64] ;  /* 0x000000120ea77981 */ /* 0x0000e2000c1e1900 */
[----:B------:R-:W-:Y:S02]  /*40c0*/  P2R R151, PR, RZ, 0x1 ;  /* 0x00000001ff977803 */ /* 0x000fe40000000000 */
[-C--:B------:R-:W-:Y:S02]  /*40d0*/  ISETP.GE.AND P0, PT, R46, R71.reuse, PT ;  /* 0x000000472e00720c */ /* 0x080fe40003f06270 */
[----:B------:R-:W-:Y:S02]  /*40e0*/  P2R R149, PR, RZ, 0x2 ;  /* 0x00000002ff957803 */ /* 0x000fe40000000000 */
[----:B------:R-:W-:Y:S01]  /*40f0*/  ISETP.GE.AND P1, PT, R50, R71, PT ;  /* 0x000000473200720c */ /* 0x000fe20003f26270 */
[----:B------:R-:W-:Y:S01]  /*4100*/  HFMA2 R162, -RZ, RZ, 0, 0 ;  /* 0x00000000ffa27431 */ /* 0x000fe200000001ff */
[----:B0-----:R-:W-:Y:S01]  /*4110*/  CS2R R14, SRZ ;  /* 0x00000000000e7805 */ /* 0x001fe2000001ff00 */
[----:B------:R-:W-:Y:S01]  /*4120*/  IMAD.MOV.U32 R164, RZ, RZ, RZ ;  /* 0x000000ffffa47224 */ /* 0x000fe200078e00ff */
[----:B------:R-:W-:Y:S01]  /*4130*/  MOV R145, RZ ;  /* 0x000000ff00917202 */ /* 0x000fe20000000f00 */
[----:B------:R-:W-:Y:S01]  /*4140*/  HFMA2 R160, -RZ, RZ, 0, 0 ;  /* 0x00000000ffa07431 */ /* 0x000fe200000001ff */
[----:B-----5:R-:W-:Y:S04]  /*4150*/  STS [R72], R17 ;  /* 0x0000001148007388 */ /* 0x020fe80000000800 */
[----:B--2---:R-:W-:Y:S04]  /*4160*/  STS [R70+0x80], R19 ;  /* 0x0000801346007388 */ /* 0x004fe80000000800 */
[----:B----4-:R-:W-:Y:S04]  /*4170*/  STS [R77+0x100], R16 ;  /* 0x000100104d007388 */ /* 0x010fe80000000800 */
[----:B------:R-:W-:Y:S04]  /*4180*/  STS [R76+0x180], R21 ;  /* 0x000180154c007388 */ /* 0x000fe80000000800 */
[----:B------:R0:W-:Y:S04]  /*4190*/  STS [R75+0x200], R18 ;  /* 0x000200124b007388 */ /* 0x0001e80000000800 */
[----:B------:R-:W-:Y:S04]  /*41a0*/  STS [R74+0x280], R135 ;  /* 0x000280874a007388 */ /* 0x000fe80000000800 */
[----:B------:R1:W-:Y:S04]  /*41b0*/  STS [R73+0x300], R20 ;  /* 0x0003001449007388 */ /* 0x0003e80000000800 */
[----:B---3--:R-:W-:Y:S04]  /*41c0*/  STS [R80+0x380], R137 ;  /* 0x0003808950007388 */ /* 0x008fe80000000800 */
[----:B------:R-:W-:Y:S01]  /*41d0*/  STS [R81+0x400], R150 ;  /* 0x0004009651007388 */ /* 0x000fe20000000800 */
[----:B0-----:R-:W-:-:S02]  /*41e0*/  MOV R18, R157 ;  /* 0x0000009d00127202 */ /* 0x001fc40000000f00 */
[----:B-1----:R-:W-:Y:S01]  /*41f0*/  CS2R R20, SRZ ;  /* 0x0000000000147805 */ /* 0x002fe2000001ff00 */
[----:B------:R-:W-:Y:S01]  /*4200*/  STS [R82+0x480], R139 ;  /* 0x0004808b52007388 */ /* 0x000fe20000000800 */
[----:B------:R-:W-:-:S03]  /*4210*/  IMAD.MOV.U32 R19, RZ, RZ, R158 ;  /* 0x000000ffff137224 */ /* 0x000fc600078e009e */
[----:B------:R-:W-:Y:S04]  /*4220*/  STS [R83+0x500], R152 ;  /* 0x0005009853007388 */ /* 0x000fe80000000800 */
[----:B------:R-:W-:Y:S04]  /*4230*/  STS [R84+0x580], R141 ;  /* 0x0005808d54007388 */ /* 0x000fe80000000800 */
[----:B------:R-:W-:Y:S04]  /*4240*/  STS [R85+0x600], R154 ;  /* 0x0006009a55007388 */ /* 0x000fe80000000800 */
[----:B------:R-:W-:Y:S04]  /*4250*/  STS [R86+0x680], R143 ;  /* 0x0006808f56007388 */ /* 0x000fe80000000800 */
[----:B------:R-:W-:Y:S04]  /*4260*/  STS [R87+0x700], R156 ;  /* 0x0007009c57007388 */ /* 0x000fe80000000800 */
[----:B------:R0:W-:Y:S01]  /*4270*/  STS [R88+0x780], R147 ;  /* 0x0007809358007388 */ /* 0x0001e20000000800 */
[----:B------:R-:W-:-:S03]  /*4280*/  NOP ;  /* 0x0000000000007918 */ /* 0x000fc60000000000 */
[----:B------:R-:W2:Y:S01]  /*4290*/  @!P0 LDG.E R21, desc[UR18][R18.64+-0x400] ;  /* 0xfffc001212158981 */ /* 0x000ea2000c1e1900 */
[----:B------:R-:W-:-:S03]  /*42a0*/  ISETP.GE.AND P0, PT, R51, R71, PT ;  /* 0x000000473300720c */ /* 0x000fc60003f06270 */
[----:B------:R-:W3:Y:S01]  /*42b0*/  @!P1 LDG.E R15, desc[UR18][R18.64+-0x380] ;  /* 0xfffc8012120f9981 */ /* 0x000ee2000c1e1900 */
[----:B------:R-:W-:Y:S02]  /*42c0*/  ISETP.GE.AND P1, PT, R52, R71, PT ;  /* 0x000000473400720c */ /* 0x000fe40003f26270 */
[----:B------:R-:W-:Y:S02]  /*42d0*/  CS2R R16, SRZ ;  /* 0x0000000000107805 */ /* 0x000fe4000001ff00 */
[----:B------:R-:W-:Y:S01]  /*42e0*/  MOV R158, RZ ;  /* 0x000000ff009e7202 */ /* 0x000fe20000000f00 */
[----:B------:R-:W4:Y:S01]  /*42f0*/  @!P3 LDG.E R20, desc[UR18][R18.64+0x200] ;  /* 0x000200121214b981 */ /* 0x000f22000c1e1900 */
[----:B0-----:R-:W-:-:S03]  /*4300*/  MOV R147, RZ ;  /* 0x000000ff00937202 */ /* 0x001fc60000000f00 */
[----:B------:R-:W5:Y:S04]  /*4310*/  @!P5 LDG.E R16, desc[UR18][R18.64+0x300] ;  /* 0x000300121210d981 */ /* 0x000f68000c1e1900 */
[----:B------:R-:W4:Y:S01]  /*4320*/  @!P0 LDG.E R162, desc[UR18][R18.64+-0x300] ;  /* 0xfffd001212a28981 */ /* 0x000f22000c1e1900 */
        /* <DEDUP_REMOVED lines=8> */
[----:B------:R-:W-:-:S03]  /*43b0*/  ISETP.GE.AND P1, PT, R56, R71, PT ;  /* 0x000000473800720c */ /* 0x000fc60003f26270 */
[----:B------:R-:W1:Y:S04]  /*43c0*/  LDS R154, [R89+0xc] ;  /* 0x00000c00599a7984 */ /* 0x000e680000000800 */
[----:B------:R-:W1:Y:S04]  /*43d0*/  LDS R152, [R89+0x8] ;  /* 0x0000080059987984 */ /* 0x000e680000000800 */
[----:B------:R-:W5:Y:S01]  /*43e0*/  @!P0 LDG.E R14, desc[UR18][R18.64+-0x100] ;  /* 0xffff0012120e8981 */ /* 0x000f62000c1e1900 */
[----:B------:R-:W-:-:S03]  /*43f0*/  ISETP.GE.AND P0, PT, R57, R71, PT ;  /* 0x000000473900720c */ /* 0x000fc60003f06270 */
[----:B------:R-:W5:Y:S01]  /*4400*/  @!P1 LDG.E R153, desc[UR18][R18.64+-0x80] ;  /* 0xffff801212999981 */ /* 0x000f62000c1e1900 */
[----:B------:R-:W-:-:S03]  /*4410*/  ISETP.NE.AND P1, PT, R149, RZ, PT ;  /* 0x000000ff9500720c */ /* 0x000fc60003f25270 */
[----:B------:R-:W1:Y:S04]  /*4420*/  LDS R166, [R89+0x14] ;  /* 0x0000140059a67984 */ /* 0x000e680000000800 */
[----:B------:R-:W1:Y:S04]  /*4430*/  LDS R156, [R89+0x10] ;  /* 0x00001000599c7984 */ /* 0x000e680000000800 */
[----:B------:R-:W5:Y:S01]  /*4440*/  @!P0 LDG.E R160, desc[UR18][R18.64] ;  /* 0x0000001212a08981 */ /* 0x000f62000c1e1900 */
[----:B------:R-:W-:Y:S01]  /*4450*/  ISETP.NE.AND P0, PT, R151, RZ, PT ;  /* 0x000000ff9700720c */ /* 0x000fe20003f05270 */
[----:B------:R-:W-:-:S02]  /*4460*/  IMAD.MOV.U32 R151, RZ, RZ, RZ ;  /* 0x000000ffff977224 */ /* 0x000fc400078e00ff */
[----:B------:R-:W5:Y:S04]  /*4470*/  @!P1 LDG.E R158, desc[UR18][R18.64+0x100] ;  /* 0x00010012129e9981 */ /* 0x000f68000c1e1900 */
[----:B------:R-:W5:Y:S04]  /*4480*/  @!P2 LDG.E R151, desc[UR18][R18.64+0x180] ;  /* 0x000180121297a981 */ /* 0x000f68000c1e1900 */
[----:B------:R-:W1:Y:S04]  /*4490*/  LDS R172, [R89+0x20] ;  /* 0x0000200059ac7984 */ /* 0x000e680000000800 */
[----:B------:R-:W5:Y:S01]  /*44a0*/  @!P0 LDG.E R17, desc[UR18][R18.64+0x80] ;  /* 0x0000801212118981 */ /* 0x000f62000c1e1900 */
[----:B------:R-:W-:-:S03]  /*44b0*/  HFMA2 R149, -RZ, RZ, 0, 0 ;  /* 0x00000000ff957431 */ /* 0x000fc600000001ff */
[----:B------:R-:W1:Y:S04]  /*44c0*/  LDS R168, [R89+0x18] ;  /* 0x0000180059a87984 */ /* 0x000e680000000800 */
[----:B------:R-:W5:Y:S04]  /*44d0*/  @!P4 LDG.E R149, desc[UR18][R18.64+0x280] ;  /* 0x000280121295c981 */ /* 0x000f68000c1e1900 */
[----:B------:R-:W1:Y:S04]  /*44e0*/  LDS R170, [R89+0x1c] ;  /* 0x00001c0059aa7984 */ /* 0x000e680000000800 */
[----:B------:R-:W1:Y:S01]  /*44f0*/  LDS R174, [R89] ;  /* 0x0000000059ae7984 */ /* 0x000e620000000800 */
[----:B------:R-:W-:-:S03]  /*4500*/  FMUL.FTZ R167, R167, 1.4426950216293334961 ;  /* 0x3fb8aa3ba7a77820 */ /* 0x000fc60000410000 */
[----:B------:R-:W1:Y:S01]  /*4510*/  LDS R178, [R89+0x28] ;  /* 0x0000280059b27984 */ /* 0x000e620000000800 */
[C---:B------:R-:W-:Y:S01]  /*4520*/  FMUL.FTZ R135, R167.reuse, R96 ;  /* 0x00000060a7877220 */ /* 0x040fe20000410000 */
[C---:B------:R-:W-:Y:S01]  /*4530*/  FMUL.FTZ R139, R167.reuse, R90 ;  /* 0x0000005aa78b7220 */ /* 0x040fe20000410000 */
[C---:B------:R-:W-:Y:S01]  /*4540*/  FMUL.FTZ R141, R167.reuse, R91 ;  /* 0x0000005ba78d7220 */ /* 0x040fe20000410000 */
[C---:B------:R-:W-:Y:S01]  /*4550*/  FMUL.FTZ R143, R167.reuse, R92 ;  /* 0x0000005ca78f7220 */ /* 0x040fe20000410000 */
[----:B------:R1:W1:Y:S01]  /*4560*/  MUFU.EX2 R137, R135 ;  /* 0x0000008700897308 */ /* 0x0002620000000800 */
[C---:B------:R-:W-:Y:S01]  /*4570*/  FMUL.FTZ R157, R167.reuse, R93 ;  /* 0x0000005da79d7220 */ /* 0x040fe20000410000 */
[C---:B------:R-:W-:Y:S01]  /*4580*/  FMUL.FTZ R159, R167.reuse, R94 ;  /* 0x0000005ea79f7220 */ /* 0x040fe20000410000 */
[----:B------:R-:W1:Y:S01]  /*4590*/  LDS R176, [R89+0x24] ;  /* 0x0000240059b07984 */ /* 0x000e620000000800 */
[----:B------:R-:W1:Y:S01]  /*45a0*/  MUFU.EX2 R139, R139 ;  /* 0x0000008b008b7308 */ /* 0x000e620000000800 */
[----:B------:R-:W-:-:S02]  /*45b0*/  FMUL.FTZ R161, R167, R97 ;  /* 0x00000061a7a17220 */ /* 0x000fc40000410000 */
[----:B------:R-:W1:Y:S01]  /*45c0*/  LDS R180, [R89+0x2c] ;  /* 0x00002c0059b47984 */ /* 0x000e620000000800 */
[----:B------:R-:W1:Y:S01]  /*45d0*/  MUFU.EX2 R141, R141 ;  /* 0x0000008d008d7308 */ /* 0x000e620000000800 */
[----:B0-----:R-:W-:Y:S02]  /*45e0*/  FMUL.FTZ R150, R105, R150 ;  /* 0x0000009669967220 */ /* 0x001fe40000410000 */
[----:B------:R-:W0:Y:S01]  /*45f0*/  LDS R182, [R89+0x30] ;  /* 0x0000300059b67984 */ /* 0x000e220000000800 */
[----:B------:R-:W1:Y:S01]  /*4600*/  MUFU.EX2 R143, R143 ;  /* 0x0000008f008f7308 */ /* 0x000e620000000800 */
[-C--:B------:R-:W-:Y:S01]  /*4610*/  ISETP.GE.U32.AND P2, PT, R40, R71.reuse, PT ;  /* 0x000000472800720c */ /* 0x080fe20003f46070 */
[----:B------:R-:W-:Y:S01]  /*4620*/  FMUL.FTZ R163, R167, R98 ;  /* 0x00000062a7a37220 */ /* 0x000fe20000410000 */
[----:B------:R-:W0:Y:S01]  /*4630*/  LDS R184, [R89+0x34] ;  /* 0x0000340059b87984 */ /* 0x000e220000000800 */
[----:B------:R-:W0:Y:S01]  /*4640*/  MUFU.EX2 R157, R157 ;  /* 0x0000009d009d7308 */ /* 0x000e220000000800 */
[-C--:B------:R-:W-:Y:S01]  /*4650*/  ISETP.GE.U32.AND P1, PT, R39, R71.reuse, PT ;  /* 0x000000472700720c */ /* 0x080fe20003f26070 */
[----:B-1----:R-:W-:Y:S01]  /*4660*/  FMUL.FTZ R154, R109, R154 ;  /* 0x0000009a6d9a7220 */ /* 0x002fe20000410000 */
[----:B------:R-:W1:Y:S01]  /*4670*/  LDS R186, [R89+0x38] ;  /* 0x0000380059ba7984 */ /* 0x000e620000000800 */
[----:B------:R-:W0:Y:S01]  /*4680*/  MUFU.EX2 R159, R159 ;  /* 0x0000009f009f7308 */ /* 0x000e220000000800 */
[----:B------:R-:W-:-:S02]  /*4690*/  ISETP.GE.U32.AND P3, PT, R38, R71, PT ;  /* 0x000000472600720c */ /* 0x000fc40003f66070 */
[----:B------:R-:W-:Y:S01]  /*46a0*/  FSEL R135, R150, RZ, !P2 ;  /* 0x000000ff96877208 */ /* 0x000fe20005000000 */
[----:B------:R-:W0:Y:S01]  /*46b0*/  MUFU.EX2 R161, R161 ;  /* 0x000000a100a17308 */ /* 0x000e220000000800 */
[----:B------:R-:W-:Y:S01]  /*46c0*/  FSEL R150, R137, 1, !P2 ;  /* 0x3f80000089967808 */ /* 0x000fe20005000000 */
[----:B------:R-:W-:Y:S01]  /*46d0*/  FMUL.FTZ R137, R103, R152 ;  /* 0x0000009867897220 */ /* 0x000fe20000410000 */
[----:B------:R-:W1:Y:S01]  /*46e0*/  LDS R188, [R89+0x3c] ;  /* 0x00003c0059bc7984 */ /* 0x000e620000000800 */
[----:B------:R-:W0:Y:S01]  /*46f0*/  MUFU.EX2 R165, R163 ;  /* 0x000000a300a57308 */ /* 0x000e220000000800 */
[-C--:B------:R-:W-:Y:S01]  /*4700*/  ISETP.GE.U32.AND P0, PT, R37, R71.reuse, PT ;  /* 0x000000472500720c */ /* 0x080fe20003f06070 */
[----:B------:R-:W-:Y:S01]  /*4710*/  FMUL.FTZ R166, R113, R166 ;  /* 0x000000a671a67220 */ /* 0x000fe20000410000 */
[----:B------:R-:W-:Y:S02]  /*4720*/  FSEL R152, R139, 1, !P1 ;  /* 0x3f8000008b987808 */ /* 0x000fe40004800000 */
[----:B------:R-:W-:-:S02]  /*4730*/  ISETP.GE.U32.AND P5, PT, R36, R71, PT ;  /* 0x000000472400720c */ /* 0x000fc40003fa6070 */
[----:B------:R-:W-:Y:S02]  /*4740*/  FSEL R139, R154, RZ, !P3 ;  /* 0x000000ff9a8b7208 */ /* 0x000fe40005800000 */
[----:B------:R-:W-:Y:S01]  /*4750*/  FSEL R154, R141, 1, !P3 ;  /* 0x3f8000008d9a7808 */ /* 0x000fe20005800000 */
[----:B------:R-:W-:Y:S01]  /*4760*/  FMUL.FTZ R141, R111, R156 ;  /* 0x0000009c6f8d7220 */ /* 0x000fe20000410000 */
[-C--:B------:R-:W-:Y:S02]  /*4770*/  ISETP.GE.U32.AND P4, PT, R35, R71.reuse, PT ;  /* 0x000000472300720c */ /* 0x080fe40003f86070 */
[----:B------:R-:W-:Y:S01]  /*4780*/  FSEL R156, R143, 1, !P0 ;  /* 0x3f8000008f9c7808 */ /* 0x000fe20004000000 */
[----:B------:R-:W-:Y:S01]  /*4790*/  FMUL.FTZ R172, R101, R172 ;  /* 0x000000ac65ac7220 */ /* 0x000fe20000410000 */
[----:B------:R-:W-:Y:S02]  /*47a0*/  FSEL R143, R166, RZ, !P5 ;  /* 0x000000ffa68f7208 */ /* 0x000fe40006800000 */
[----:B------:R-:W-:-:S02]  /*47b0*/  ISETP.GE.U32.AND P2, PT, R34, R71, PT ;  /* 0x000000472200720c */ /* 0x000fc40003f46070 */
[----:B------:R-:W-:Y:S02]  /*47c0*/  FSEL R137, R137, RZ, !P1 ;  /* 0x000000ff89897208 */ /* 0x000fe40004800000 */
[----:B0-----:R-:W-:Y:S01]  /*47d0*/  FSEL R166, R157, 1, !P5 ;  /* 0x3f8000009da67808 */ /* 0x001fe20006800000 */
[----:B------:R-:W-:Y:S01]  /*47e0*/  FMUL.FTZ R157, R115, R168 ;  /* 0x000000a8739d7220 */ /* 0x000fe20000410000 */
[----:B------:R-:W-:Y:S01]  /*47f0*/  ISETP.GE.U32.AND P1, PT, R33, R71, PT ;  /* 0x000000472100720c */ /* 0x000fe20003f26070 */
[----:B------:R-:W-:Y:S01]  /*4800*/  FMUL.FTZ R169, R167, R100 ;  /* 0x00000064a7a97220 */ /* 0x000fe20000410000 */
[----:B------:R-:W-:Y:S01]  /*4810*/  FSEL R168, R159, 1, !P4 ;  /* 0x3f8000009fa87808 */ /* 0x000fe20006000000 */
[----:B------:R-:W-:Y:S01]  /*4820*/  FMUL.FTZ R159, R117, R170 ;  /* 0x000000aa759f7220 */ /* 0x000fe20000410000 */
[----:B------:R-:W-:Y:S01]  /*4830*/  FSEL R170, R161, 1, !P2 ;  /* 0x3f800000a1aa7808 */ /* 0x000fe20005000000 */
[----:B------:R-:W-:Y:S01]  /*4840*/  FMUL.FTZ R174, R107, R174 ;  /* 0x000000ae6bae7220 */ /* 0x000fe20000410000 */
[----:B------:R-:W-:-:S02]  /*4850*/  FSEL R161, R172, RZ, !P1 ;  /* 0x000000ffaca17208 */ /* 0x000fc40004800000 */
[----:B------:R-:W-:Y:S02]  /*4860*/  FSEL R172, R165, 1, !P1 ;  /* 0x3f800000a5ac7808 */ /* 0x000fe40004800000 */
[----:B------:R-:W-:Y:S01]  /*4870*/  ISETP.GE.U32.AND P1, PT, R44, R71, PT ;  /* 0x000000472c00720c */ /* 0x000fe20003f26070 */
[----:B------:R-:W0:Y:S01]  /*4880*/  MUFU.EX2 R169, R169 ;  /* 0x000000a900a97308 */ /* 0x000e220000000800 */
[----:B------:R-:W-:Y:S02]  /*4890*/  FMUL.FTZ R163, R167, R95 ;  /* 0x0000005fa7a37220 */ /* 0x000fe40000410000 */
[----:B------:R-:W-:Y:S02]  /*48a0*/  FSEL R174, R174, RZ, !P1 ;  /* 0x000000ffaeae7208 */ /* 0x000fe40004800000 */
[----:B------:R0:W1:Y:S03]  /*48b0*/  MUFU.EX2 R165, R163 ;  /* 0x000000a300a57308 */ /* 0x0000660000000800 */
[----:B------:R-:W-:Y:S01]  /*48c0*/  FFMA.FTZ R183, R174, R150, R135 ;  /* 0x00000096aeb77223 */ /* 0x000fe20000010087 */
[----:B------:R-:W-:-:S03]  /*48d0*/  ISETP.GE.U32.AND P3, PT, R32, R71, PT ;  /* 0x000000472000720c */ /* 0x000fc60003f66070 */
[----:B------:R-:W-:Y:S01]  /*48e0*/  FFMA.FTZ R183, R152, R183, R137 ;  /* 0x000000b798b77223 */ /* 0x000fe20000010089 */
[----:B------:R-:W-:Y:S02]  /*48f0*/  FSEL R141, R141, RZ, !P0 ;  /* 0x000000ff8d8d7208 */ /* 0x000fe40004000000 */
[----:B0-----:R-:W-:Y:S01]  /*4900*/  FSEL R163, R169, 1, !P3 ;  /* 0x3f800000a9a37808 */ /* 0x001fe20005800000 */
[----:B------:R-:W-:Y:S01]  /*4910*/  FFMA.FTZ R169, R154, R183, R139 ;  /* 0x000000b79aa97223 */ /* 0x000fe2000001008b */
[----:B------:R-:W-:-:S03]  /*4920*/  FMUL.FTZ R171, R167, R102 ;  /* 0x00000066a7ab7220 */ /* 0x000fc60000410000 */
[----:B------:R-:W-:Y:S01]  /*4930*/  FFMA.FTZ R185, R156, R169, R141 ;  /* 0x000000a99cb97223 */ /* 0x000fe2000001008d */
[----:B------:R-:W-:Y:S01]  /*4940*/  FSEL R157, R157, RZ, !P4 ;  /* 0x000000ff9d9d7208 */ /* 0x000fe20006000000 */
[----:B------:R-:W-:Y:S01]  /*4950*/  FMUL.FTZ R173, R167, R104 ;  /* 0x00000068a7ad7220 */ /* 0x000fe20000410000 */
[----:B-1----:R-:W-:Y:S01]  /*4960*/  FSEL R165, R165, 1, !P1 ;  /* 0x3f800000a5a57808 */ /* 0x002fe20004800000 */
[----:B------:R-:W-:Y:S01]  /*4970*/  FMUL.FTZ R169, R119, R178 ;  /* 0x000000b277a97220 */ /* 0x000fe20000410000 */
[----:B------:R-:W-:Y:S01]  /*4980*/  FFMA.FTZ R178, R166, R185, R143 ;  /* 0x000000b9a6b27223 */ /* 0x000fe2000001008f */
[----:B------:R-:W0:Y:S01]  /*4990*/  MUFU.EX2 R171, R171 ;  /* 0x000000ab00ab7308 */ /* 0x000e220000000800 */
[----:B------:R-:W-:Y:S01]  /*49a0*/  FSEL R159, R159, RZ, !P2 ;  /* 0x000000ff9f9f7208 */ /* 0x000fe20005000000 */
[C---:B------:R-:W-:Y:S01]  /*49b0*/  FMUL.FTZ R175, R167.reuse, R106 ;  /* 0x0000006aa7af7220 */ /* 0x040fe20000410000 */
[C---:B------:R-:W-:Y:S01]  /*49c0*/  FMUL.FTZ R177, R167.reuse, R108 ;  /* 0x0000006ca7b17220 */ /* 0x040fe20000410000 */
[C---:B------:R-:W-:Y:S01]  /*49d0*/  FMUL.FTZ R181, R167.reuse, R110 ;  /* 0x0000006ea7b57220 */ /* 0x040fe20000410000 */
[----:B------:R-:W-:Y:S01]  /*49e0*/  FMUL.FTZ R183, R167, R112 ;  /* 0x00000070a7b77220 */ /* 0x000fe20000410000 */
[----:B------:R-:W-:Y:S01]  /*49f0*/  FMUL.FTZ R167, R165, R150 ;  /* 0x00000096a5a77220 */ /* 0x000fe20000410000 */
[----:B------:R-:W-:Y:S01]  /*4a00*/  FFMA.FTZ R187, R168, R178, R157 ;  /* 0x000000b2a8bb7223 */ /* 0x000fe2000001009d */
[----:B------:R-:W1:Y:S01]  /*4a10*/  MUFU.EX2 R173, R173 ;  /* 0x000000ad00ad7308 */ /* 0x000e620000000800 */
[----:B------:R-:W-:Y:S01]  /*4a20*/  FMUL.FTZ R176, R99, R176 ;  /* 0x000000b063b07220 */ /* 0x000fe20000410000 */
[----:B------:R-:W-:Y:S01]  /*4a30*/  FMUL.FTZ R185, R152, R167 ;  /* 0x000000a798b97220 */ /* 0x000fe20000410000 */
[----:B------:R-:W-:Y:S01]  /*4a40*/  FFMA.FTZ R187, R170, R187, R159 ;  /* 0x000000bbaabb7223 */ /* 0x000fe2000001009f */
[----:B------:R-:W1:Y:S01]  /*4a50*/  MUFU.EX2 R175, R175 ;  /* 0x000000af00af7308 */ /* 0x000e620000000800 */
[----:B------:R-:W-:Y:S01]  /*4a60*/  ISETP.GE.U32.AND P0, PT, R31, R71, PT ;  /* 0x000000471f00720c */ /* 0x000fe20003f06070 */
[----:B------:R-:W-:Y:S01]  /*4a70*/  FMUL.FTZ R185, R154, R185 ;  /* 0x000000b99ab97220 */ /* 0x000fe20000410000 */
[----:B------:R-:W-:Y:S01]  /*4a80*/  FSEL R176, R176, RZ, !P3 ;  /* 0x000000ffb0b07208 */ /* 0x000fe20005800000 */
[----:B------:R-:W-:Y:S01]  /*4a90*/  FFMA.FTZ R187, R172, R187, R161 ;  /* 0x000000bbacbb7223 */ /* 0x000fe200000100a1 */
[----:B------:R-:W1:Y:S01]  /*4aa0*/  MUFU.EX2 R177, R177 ;  /* 0x000000b100b17308 */ /* 0x000e620000000800 */
[----:B------:R-:W-:Y:S01]  /*4ab0*/  FMUL.FTZ R180, R121, R180 ;  /* 0x000000b479b47220 */ /* 0x000fe20000410000 */
[----:B------:R-:W-:Y:S01]  /*4ac0*/  ISETP.GE.U32.AND P5, PT, R30, R71, PT ;  /* 0x000000471e00720c */ /* 0x000fe20003fa6070 */
[----:B------:R-:W-:Y:S01]  /*4ad0*/  FMUL.FTZ R185, R156, R185 ;  /* 0x000000b99cb97220 */ /* 0x000fe20000410000 */
[----:B------:R-:W-:Y:S01]  /*4ae0*/  FSEL R169, R169, RZ, !P0 ;  /* 0x000000ffa9a97208 */ /* 0x000fe20004000000 */
[----:B------:R-:W-:Y:S01]  /*4af0*/  FFMA.FTZ R187, R163, R187, R176 ;  /* 0x000000bba3bb7223 */ /* 0x000fe200000100b0 */
[----:B0-----:R-:W-:Y:S01]  /*4b00*/  FSEL R178, R171, 1, !P0 ;  /* 0x3f800000abb27808 */ /* 0x001fe20004000000 */
[----:B------:R-:W0:Y:S01]  /*4b10*/  MUFU.EX2 R181, R181 ;  /* 0x000000b500b57308 */ /* 0x000e220000000800 */
[----:B------:R-:W-:Y:S01]  /*4b20*/  FMUL.FTZ R182, R123, R182 ;  /* 0x000000b67bb67220 */ /* 0x000fe20000410000 */
        /* <DEDUP_REMOVED lines=56> */
[----:B--2---:R-:W-:Y:S04]  /*4eb0*/  STS [R72+0x840], R21 ;  /* 0x0008401548007388 */ /* 0x004fe80000000800 */
[----:B---3--:R-:W-:Y:S04]  /*4ec0*/  STS [R70+0x8c0], R15 ;  /* 0x0008c00f46007388 */ /* 0x008fe80000000800 */
[----:B----4-:R-:W-:Y:S04]  /*4ed0*/  STS [R77+0x940], R162 ;  /* 0x000940a24d007388 */ /* 0x010fe80000000800 */
[----:B-----5:R-:W-:Y:S01]  /*4ee0*/  STS [R76+0x9c0], R145 ;  /* 0x0009c0914c007388 */ /* 0x020fe20000000800 */
[----:B0-----:R-:W-:-:S03]  /*4ef0*/  FFMA.FTZ R181, R201, R181, R194 ;  /* 0x000000b5c9b57223 */ /* 0x001fc600000100c2 */
[----:B------:R-:W-:Y:S04]  /*4f00*/  STS [R75+0xa40], R164 ;  /* 0x000a40a44b007388 */ /* 0x000fe80000000800 */
[----:B------:R-:W-:Y:S01]  /*4f10*/  STS [R74+0xac0], R155 ;  /* 0x000ac09b4a007388 */ /* 0x000fe20000000800 */
[----:B-1----:R-:W-:Y:S01]  /*4f20*/  @P1 FMUL.FTZ R201, R201, R190 ;  /* 0x000000bec9c91220 */ /* 0x002fe20000410000 */
[----:B------:R-:W-:Y:S02]  /*4f30*/  FSEL R194, R194, R181, !P1 ;  /* 0x000000b5c2c27208 */ /* 0x000fe40004800000 */
[----:B------:R0:W-:Y:S01]  /*4f40*/  STS [R73+0xb40], R14 ;  /* 0x000b400e49007388 */ /* 0x0001e20000000800 */
[----:B------:R-:W1:Y:S03]  /*4f50*/  S2UR UR6, SR_CgaCtaId ;  /* 0x00000000000679c3 */ /* 0x000e660000008800 */
[----:B------:R-:W-:Y:S01]  /*4f60*/  STS [R80+0xbc0], R153 ;  /* 0x000bc09950007388 */ /* 0x000fe20000000800 */
[----:B------:R-:W-:-:S03]  /*4f70*/  ISETP.NE.AND P0, PT, R43, RZ, PT ;  /* 0x000000ff2b00720c */ /* 0x000fc60003f05270 */
[----:B------:R-:W-:Y:S04]  /*4f80*/  STS [R81+0xc40], R160 ;  /* 0x000c40a051007388 */ /* 0x000fe80000000800 */
[----:B------:R-:W-:Y:S04]  /*4f90*/  STS [R82+0xcc0], R17 ;  /* 0x000cc01152007388 */ /* 0x000fe80000000800 */
[----:B------:R-:W-:Y:S01]  /*4fa0*/  STS [R83+0xd40], R158 ;  /* 0x000d409e53007388 */ /* 0x000fe20000000800 */
[----:B------:R-:W-:-:S03]  /*4fb0*/  ISETP.NE.OR P0, PT, R24, RZ, !P0 ;  /* 0x000000ff1800720c */ /* 0x000fc60004705670 */
[----:B------:R-:W-:Y:S04]  /*4fc0*/  STS [R84+0xdc0], R151 ;  /* 0x000dc09754007388 */ /* 0x000fe80000000800 */
[----:B------:R-:W-:Y:S04]  /*4fd0*/  STS [R85+0xe40], R20 ;  /* 0x000e401455007388 */ /* 0x000fe80000000800 */
[----:B------:R-:W2:Y:S04]  /*4fe0*/  SHFL.UP PT, R20, R201, 0x10, RZ ;  /* 0x06000000c9147989 */ /* 0x000ea800000e00ff */
[----:B------:R-:W3:Y:S01]  /*4ff0*/  SHFL.UP PT, R21, R194, 0x10, RZ ;  /* 0x06000000c2157989 */ /* 0x000ee200000e00ff */
[----:B0-----:R-:W-:-:S02]  /*5000*/  IMAD.MOV.U32 R14, RZ, RZ, 0x3f800000 ;  /* 0x3f800000ff0e7424 */ /* 0x001fc400078e00ff */
[----:B------:R-:W-:Y:S01]  /*5010*/  HFMA2 R15, -RZ, RZ, 0, 0 ;  /* 0x00000000ff0f7431 */ /* 0x000fe200000001ff */
[----:B------:R-:W-:Y:S04]  /*5020*/  STS [R86+0xec0], R149 ;  /* 0x000ec09556007388 */ /* 0x000fe80000000800 */
[----:B------:R-:W-:Y:S04]  /*5030*/  STS [R87+0xf40], R16 ;  /* 0x000f401057007388 */ /* 0x000fe80000000800 */
[----:B------:R-:W-:Y:S01]  /*5040*/  STS [R88+0xfc0], R147 ;  /* 0x000fc09358007388 */ /* 0x000fe20000000800 */
[----:B------:R-:W-:-:S03]  /*5050*/  NOP ;  /* 0x0000000000007918 */ /* 0x000fc60000000000 */
[----:B------:R-:W0:Y:S01]  /*5060*/  @!P0 LDS.64 R14, [UR5] ;  /* 0x00000005ff0e8984 */ /* 0x000e220008000a00 */
[----:B------:R-:W-:Y:S01]  /*5070*/  ISETP.NE.AND P0, PT, R79, 0x1f, PT ;  /* 0x0000001f4f00780c */ /* 0x000fe20003f05270 */
[----:B------:R-:W-:Y:S02]  /*5080*/  UMOV UR4, 0x400 ;  /* 0x0000040000047882 */ /* 0x000fe40000000000 */
[----:B-1----:R-:W-:Y:S01]  /*5090*/  ULEA UR4, UR6, UR4, 0x18 ;  /* 0x0000000406047291 */ /* 0x002fe2000f8ec0ff */
[C---:B--2---:R-:W-:Y:S01]  /*50a0*/  FMUL.FTZ R20, R201.reuse, R20 ;  /* 0x00000014c9147220 */ /* 0x044fe20000410000 */
[----:B---3--:R-:W-:Y:S01]  /*50b0*/  FFMA.FTZ R21, R201, R21, R194 ;  /* 0x00000015c9157223 */ /* 0x008fe200000100c2 */
        /* <DEDUP_REMOVED lines=20> */
[----:B0-----:R-:W-:Y:S04]  /*5200*/  @!P1 STS.64 [UR4+0x1090], R14 ;  /* 0x0010900eff009988 */ /* 0x001fe80008000a04 */
        /* <DEDUP_REMOVED lines=25> */
[----:B------:R-:W-:Y:S01]  /*53a0*/  IMAD.X R158, R19, 0x1, R7, P0 ;  /* 0x00000001139e7824 */ /* 0x000fe200000e0607 */
[----:B------:R-:W-:Y:S01]  /*53b0*/  IADD3.X R21, PT, PT, R13, R9, RZ, P1, !PT ;  /* 0x000000090d157210 */ /* 0x000fe20000ffe4ff */
        /* <DEDUP_REMOVED lines=11> */
.L_x_4060:
[----:B------:R-:W-:Y:S05]  /*5470*/  BSYNC.RECONVERGENT B0 ;  /* 0x0000000000007941 */ /* 0x000fea0003800200 */
.L_x_4059:
[----:B------:R-:W-:Y:S01]  /*5480*/  FFMA.FTZ R167, R167, R169, R180 ;  /* 0x000000a9a7a77223 */ /* 0x000fe200000100b4 */
[----:B------:R-:W-:Y:S01]  /*5490*/  IADD3 R133, PT, PT, R133, 0x1, RZ ;  /* 0x0000000185857810 */ /* 0x000fe20007ffe0ff */
[----:B------:R-:W-:Y:S01]  /*54a0*/  UIADD3 UR5, UPT, UPT, UR5, 0x8, URZ ;  /* 0x0000000805057890 */ /* 0x000fe2000fffe0ff */
[----:B------:R-:W-:Y:S01]  /*54b0*/  LEA R131, P1, R4, R131, 0x2 ;  /* 0x0000008304837211 */ /* 0x000fe200078210ff */
[----:B------:R-:W-:Y:S01]  /*54c0*/  FFMA.FTZ R171, R171, R167, R182 ;  /* 0x000000a7abab7223 */ /* 0x000fe200000100b6 */
[----:B------:R-:W-:Y:S01]  /*54d0*/  ISETP.NE.AND P0, PT, R133, RZ, PT ;  /* 0x000000ff8500720c */ /* 0x000fe20003f05270 */
        /* <DEDUP_REMOVED lines=20> */
[----:B------:R-:W-:Y:S01]  /*5620*/  VIADD R146, R146, 0x1 ;  /* 0x0000000192927836 */ /* 0x000fe20000000000 */
[----:B------:R-:W-:Y:S06]  /*5630*/  @P0 BRA `(.L_x_4061) ;  /* 0xffffffe400d80947 */ /* 0x000fec000383ffff */
.L_x_4058:
        /* <DEDUP_REMOVED lines=87> */
[----:B------:R-:W-:Y:S02]  /*5bb0*/  IADD3.X R8, PT, PT, RZ, R8, RZ, P3, !PT ;  /* 0x00000008ff087210 */ /* 0x000fe40001ffe4ff */
[C---:B--2---:R-:W-:Y:S01]  /*5bc0*/  LEA R4, P3, R5.reuse, UR8, 0x2 ;  /* 0x0000000805047c11 */ /* 0x044fe2000f8610ff */
        /* <DEDUP_REMOVED lines=8> */
[-C--:B------:R-:W-:Y:S02]  /*5c50*/  ISETP.GE.AND P3, PT, R52, R71.reuse, PT ;  /* 0x000000473400720c */ /* 0x080fe40003f66270 */
[-C--:B------:R-:W-:Y:S01]  /*5c60*/  ISETP.GE.AND P1, PT, R54, R71.reuse, PT ;  /* 0x000000473600720c */ /* 0x080fe20003f26270 */
[----:B------:R0:W-:Y:S01]  /*5c70*/  @!P2 STG.E desc[UR18][R6.64+0x780], R107 ;  /* 0x0007806b0600a986 */ /* 0x0001e2000c101912 */
[----:B------:R-:W-:Y:S01]  /*5c80*/  ISETP.GE.AND P2, PT, R53, R71, PT ;  /* 0x000000473500720c */ /* 0x000fe20003f46270 */
[----:B------:R-:W-:Y:S01]  /*5c90*/  BAR.SYNC.DEFER_BLOCKING 0x0 ;  /* 0x0000000000007b1d */ /* 0x000fe20000010000 */
[----:B0-----:R-:W-:Y:S02]  /*5ca0*/  CS2R R6, SRZ ;  /* 0x0000000000067805 */ /* 0x001fe4000001ff00 */
[----:B------:R-:W-:-:S02]  /*5cb0*/  CS2R R12, SRZ ;  /* 0x00000000000c7805 */ /* 0x000fc4000001ff00 */
        /* <DEDUP_REMOVED lines=22> */
[----:B------:R-:W-:Y:S01]  /*5e20*/  CS2R R18, SRZ ;  /* 0x0000000000127805 */ /* 0x000fe2000001ff00 */
[----:B------:R-:W-:Y:S01]  /*5e30*/  IMAD.MOV.U32 R21, RZ, RZ, RZ ;  /* 0x000000ffff157224 */ /* 0x000fe200078e00ff */
[----:B------:R-:W-:Y:S01]  /*5e40*/  MOV R91, RZ ;  /* 0x000000ff005b7202 */ /* 0x000fe20000000f00 */
        /* <DEDUP_REMOVED lines=228> */
.L_x_4063:
        /* <DEDUP_REMOVED lines=15> */
.L_x_5063:


//--------------------- .text._Z25selective_scan_fwd_kernelI32Selective_Scan_fwd_kernel_traitsILi32ELi16ELi1ELb1ELb0ELb0ELb0EffEEv13SSMParamsBase --------------------------
	.section	.text._Z25selective_scan_fwd_kernelI32Selective_Scan_fwd_kernel_traitsILi32ELi16ELi1ELb1ELb0ELb0ELb0EffEEv13SSMParamsBase,"ax",@progbits
	.align	128
        .global         _Z25selective_scan_fwd_kernelI32Selective_Scan_fwd_kernel_traitsILi32ELi16ELi1ELb1ELb0ELb0ELb0EffEEv13SSMParamsBase
        .type           _Z25selective_scan_fwd_kernelI32Selective_Scan_fwd_kernel_traitsILi32ELi16ELi1ELb1ELb0ELb0ELb0EffEEv13SSMParamsBase,@function
        .size           _Z25selective_scan_fwd_kernelI32Selective_Scan_fwd_kernel_traitsILi32ELi16ELi1ELb1ELb0ELb0ELb0EffEEv13SSMParamsBase,(.L_x_5064 - _Z25selective_scan_fwd_kernelI32Selective_Scan_fwd_kernel_traitsILi32ELi16ELi1ELb1ELb0ELb0ELb0EffEEv13SSMParamsBase)
        .other          _Z25selective_scan_fwd_kernelI32Selective_Scan_fwd_kernel_traitsILi32ELi16ELi1ELb1ELb0ELb0ELb0EffEEv13SSMParamsBase,@"STO_CUDA_ENTRY STV_DEFAULT"
_Z25selective_scan_fwd_kernelI32Selective_Scan_fwd_kernel_traitsILi32ELi16ELi1ELb1ELb0ELb0ELb0EffEEv13SSMParamsBase:
.text._Z25selective_scan_fwd_kernelI32Selective_Scan_fwd_kernel_traitsILi32ELi16ELi1ELb1ELb0ELb0ELb0EffEEv13SSMParamsBase:
        /* <DEDUP_REMOVED lines=34> */
[----:B------:R-:W2:Y:S01]  /*0220*/  LDCU UR4, c[0x0][0x38c] ;  /* 0x00007180ff0477ac */ /* 0x000ea20008000800 */
[----:B------:R-:W-:Y:S01]  /*0230*/  MOV R4, UR6 ;  /* 0x0000000600047c02 */ /* 0x000fe20008000f00 */
[----:B------:R-:W2:Y:S01]  /*0240*/  LDC.64 R14, c[0x0][0x448] ;  /* 0x00011200ff0e7b82 */ /* 0x000ea20000000a00 */
[----:B------:R-:W-:Y:S01]  /*0250*/  MOV R3, UR9 ;  /* 0x0000000900037c02 */ /* 0x000fe20008000f00 */
[----:B------:R-:W3:Y:S01]  /*0260*/  LDCU.64 UR6, c[0x0][0x3d8] ;  /* 0x00007b00ff0677ac */ /* 0x000ee20008000a00 */
[----:B------:R-:W-:Y:S01]  /*0270*/  MOV R5, UR8 ;  /* 0x0000000800057c02 */ /* 0x000fe20008000f00 */
[----:B------:R-:W2:Y:S01]  /*0280*/  LDCU.64 UR8, c[0x0][0x3a0] ;  /* 0x00007400ff0877ac */ /* 0x000ea20008000a00 */
[----:B------:R-:W-:-:S03]  /*0290*/  IMAD.WIDE.U32 R2, R54, UR10, R2 ;  /* 0x0000000a36027c25 */ /* 0x000fc6000f8e0002 */
[----:B------:R-:W2:Y:S01]  /*02a0*/  LDC.64 R16, c[0x0][0x450] ;  /* 0x00011400ff107b82 */ /* 0x000ea20000000a00 */
[----:B------:R-:W-:Y:S01]  /*02b0*/  IMAD R41, R54, UR11, R3 ;  /* 0x0000000b36297c24 */ /* 0x000fe2000f8e0203 */
[----:B----4-:R-:W-:Y:S01]  /*02c0*/  LEA R42, P0, R2, R42, 0x2 ;  /* 0x0000002a022a7211 */ /* 0x010fe200078010ff */
[----:B------:R-:W-:-:S05]  /*02d0*/  IMAD.WIDE.U32 R4, R54, UR14, R4 ;  /* 0x0000000e36047c25 */ /* 0x000fca000f8e0004 */
[----:B------:R-:W4:Y:S01]  /*02e0*/  LDC.64 R18, c[0x0][0x440] ;  /* 0x00011000ff127b82 */ /* 0x000f220000000a00 */
[----:B0-----:R-:W-:Y:S01]  /*02f0*/  IMAD R0, R11, UR18, R54 ;  /* 0x000000120b007c24 */ /* 0x001fe2000f8e0236 */
[----:B------:R-:W-:Y:S01]  /*0300*/  LEA.HI.X R41, R2, R43, R41, 0x2, P0 ;  /* 0x0000002b02297211 */ /* 0x000fe200000f1429 */
[----:B------:R-:W-:Y:S01]  /*0310*/  IMAD R39, R54, UR15, R5 ;  /* 0x0000000f36277c24 */ /* 0x000fe2000f8e0205 */
[----:B-1----:R-:W-:Y:S01]  /*0320*/  LEA R40, P0, R4, R8, 0x2 ;  /* 0x0000000804287211 */ /* 0x002fe200078010ff */
[----:B------:R-:W-:Y:S02]  /*0330*/  IMAD R0, R0, R13, RZ ;  /* 0x0000000d00007224 */ /* 0x000fe400078e02ff */
[----:B------:R-:W-:Y:S02]  /*0340*/  HFMA2 R43, -RZ, RZ, 0, 0 ;  /* 0x00000000ff2b7431 */ /* 0x000fe400000001ff */
[----:B---3--:R-:W-:Y:S01]  /*0350*/  IMAD.WIDE.U32 R2, R54, UR12, RZ ;  /* 0x0000000c36027c25 */ /* 0x008fe2000f8e00ff */
[----:B------:R-:W0:Y:S01]  /*0360*/  S2UR UR5, SR_CgaCtaId ;  /* 0x00000000000579c3 */ /* 0x000e220000008800 */
[----:B------:R-:W-:-:S02]  /*0370*/  LEA.HI.X R39, R4, R9, R39, 0x2, P0 ;  /* 0x0000000904277211 */ /* 0x000fc400000f1427 */
[----:B------:R-:W-:Y:S01]  /*0380*/  IMAD.WIDE.U32 R46, R54, UR6, RZ ;  /* 0x00000006362e7c25 */ /* 0x000fe2000f8e00ff */
[----:B--2---:R-:W-:-:S03]  /*0390*/  LEA R50, P0, R2, R14, 0x2 ;  /* 0x0000000e02327211 */ /* 0x004fc600078010ff */
[----:B------:R-:W-:Y:S01]  /*03a0*/  IMAD.WIDE.U32 R6, R54, UR8, RZ ;  /* 0x0000000836067c25 */ /* 0x000fe2000f8e00ff */
[----:B------:R-:W-:-:S03]  /*03b0*/  LEA R49, P1, R46, R16, 0x2 ;  /* 0x000000102e317211 */ /* 0x000fc600078210ff */
        /* <DEDUP_REMOVED lines=9> */
[----:B------:R-:W-:Y:S02]  /*0450*/  LEA.HI.X R47, R2, R15, R4, 0x2, P0 ;  /* 0x0000000f022f7211 */ /* 0x000fe400000f1404 */
[----:B------:R-:W-:-:S02]  /*0460*/  LEA.HI.X R46, R46, R17, R3, 0x2, P1 ;  /* 0x000000112e2e7211 */ /* 0x000fc400008f1403 */
[----:B------:R-:W-:Y:S01]  /*0470*/  LEA.HI.X R45, R6, R19, R45, 0x2, P2 ;  /* 0x00000013062d7211 */ /* 0x000fe200010f142d */
[----:B0-----:R-:W-:Y:S01]  /*0480*/  ULEA UR4, UR5, UR4, 0x18 ;  /* 0x0000000405047291 */ /* 0x001fe2000f8ec0ff */
[----:B------:R-:W-:-:S11]  /*0490*/  LOP3.LUT R38, R0, 0x1f, R51, 0xf8, !PT ;  /* 0x0000001f00267812 */ /* 0x000fd600078ef833 */
.L_x_4100:
[----:B------:R-:W-:Y:S01]  /*04a0*/  BAR.SYNC.DEFER_BLOCKING 0x0 ;  /* 0x0000000000007b1d */ /* 0x000fe20000010000 */
[----:B----4-:R-:W-:Y:S02]  /*04b0*/  MOV R2, R42 ;  /* 0x0000002a00027202 */ /* 0x010fe40000000f00 */
        /* <DEDUP_REMOVED lines=11> */
[C---:B0-----:R-:W-:Y:S02]  /*0570*/  LEA R36, R37.reuse, UR4, 0x4 ;  /* 0x0000000425247c11 */ /* 0x041fe4000f8e20ff */
        /* <DEDUP_REMOVED lines=69> */
.L_x_4065:
[----:B------:R-:W-:Y:S05]  /*09d0*/  BSYNC.RECONVERGENT B0 ;  /* 0x0000000000007941 */ /* 0x000fea0003800200 */
.L_x_4064:
        /* <DEDUP_REMOVED lines=36> */
.L_x_4067:
[----:B------:R-:W-:Y:S05]  /*0c20*/  BSYNC.RECONVERGENT B0 ;  /* 0x0000000000007941 */ /* 0x000fea0003800200 */
.L_x_4066:
        /* <DEDUP_REMOVED lines=34> */
.L_x_4069:
[----:B------:R-:W-:Y:S05]  /*0e50*/  BSYNC.RECONVERGENT B0 ;  /* 0x0000000000007941 */ /* 0x000fea0003800200 */
.L_x_4068:
        /* <DEDUP_REMOVED lines=36> */
.L_x_4071:
[----:B------:R-:W-:Y:S05]  /*10a0*/  BSYNC.RECONVERGENT B0 ;  /* 0x0000000000007941 */ /* 0x000fea0003800200 */
.L_x_4070:
        /* <DEDUP_REMOVED lines=34> */
.L_x_4073:
[----:B------:R-:W-:Y:S05]  /*12d0*/  BSYNC.RECONVERGENT B0 ;  /* 0x0000000000007941 */ /* 0x000fea0003800200 */
.L_x_4072:
        /* <DEDUP_REMOVED lines=36> */
.L_x_4075:
[----:B------:R-:W-:Y:S05]  /*1520*/  BSYNC.RECONVERGENT B0 ;  /* 0x0000000000007941 */ /* 0x000fea0003800200 */
.L_x_4074:
        /* <DEDUP_REMOVED lines=34> */
.L_x_4077:
[----:B------:R-:W-:Y:S05]  /*1750*/  BSYNC.RECONVERGENT B0 ;  /* 0x0000000000007941 */ /* 0x000fea0003800200 */
.L_x_4076:
        /* <DEDUP_REMOVED lines=36> */
.L_x_4079:
[----:B------:R-:W-:Y:S05]  /*19a0*/  BSYNC.RECONVERGENT B0 ;  /* 0x0000000000007941 */ /* 0x000fea0003800200 */
.L_x_4078:
        /* <DEDUP_REMOVED lines=34> */
.L_x_4081:
[----:B------:R-:W-:Y:S05]  /*1bd0*/  BSYNC.RECONVERGENT B0 ;  /* 0x0000000000007941 */ /* 0x000fea0003800200 */
.L_x_4080:
        /* <DEDUP_REMOVED lines=39> */
.L_x_4083:
[----:B------:R-:W-:Y:S05]  /*1e50*/  BSYNC.RECONVERGENT B0 ;  /* 0x0000000000007941 */ /* 0x000fea0003800200 */
.L_x_4082:
        /* <DEDUP_REMOVED lines=39> */
.L_x_4085:
[----:B------:R-:W-:Y:S05]  /*20d0*/  BSYNC.RECONVERGENT B0 ;  /* 0x0000000000007941 */ /* 0x000fea0003800200 */
.L_x_4084:
        /* <DEDUP_REMOVED lines=44> */
.L_x_4087:
[----:B------:R-:W-:Y:S05]  /*23a0*/  BSYNC.RECONVERGENT B0 ;  /* 0x0000000000007941 */ /* 0x000fea0003800200 */
.L_x_4086:
        /* <DEDUP_REMOVED lines=32> */
.L_x_4089:
[----:B------:R-:W-:Y:S05]  /*25b0*/  BSYNC.RECONVERGENT B0 ;  /* 0x0000000000007941 */ /* 0x000fea0003800200 */
.L_x_4088:
        /* <DEDUP_REMOVED lines=32> */
.L_x_4091:
[----:B------:R-:W-:Y:S05]  /*27c0*/  BSYNC.RECONVERGENT B0 ;  /* 0x0000000000007941 */ /* 0x000fea0003800200 */
.L_x_4090:
        /* <DEDUP_REMOVED lines=32> */
.L_x_4093:
[----:B------:R-:W-:Y:S05]  /*29d0*/  BSYNC.RECONVERGENT B0 ;  /* 0x0000000000007941 */ /* 0x000fea0003800200 */
.L_x_4092:
        /* <DEDUP_REMOVED lines=32> */
.L_x_4095:
[----:B------:R-:W-:Y:S05]  /*2be0*/  BSYNC.RECONVERGENT B0 ;  /* 0x0000000000007941 */ /* 0x000fea0003800200 */
.L_x_4094:
        /* <DEDUP_REMOVED lines=38> */
.L_x_4099:
[----:B------:R-:W-:Y:S02]  /*2e50*/  MOV R22, R87 ;  /* 0x0000005700167202 */ /* 0x000fe40000000f00 */
[----:B------:R-:W-:-:S05]  /*2e60*/  MOV R23, R84 ;  /* 0x0000005400177202 */ /* 0x000fca0000000f00 */
[----:B------:R0:W2:Y:S02]  /*2e70*/  LDG.E R28, desc[UR16][R22.64] ;  /* 0x00000010161c7981 */ /* 0x0000a4000c1e1900 */
[----:B0-----:R-:W-:Y:S02]  /*2e80*/  MOV R22, R91 ;  /* 0x0000005b00167202 */ /* 0x001fe40000000f00 */
[----:B------:R-:W-:-:S05]  /*2e90*/  MOV R23, R88 ;  /* 0x0000005800177202 */ /* 0x000fca0000000f00 */
[----:B------:R0:W4:Y:S02]  /*2ea0*/  LDG.E R96, desc[UR16][R22.64] ;  /* 0x0000001016607981 */ /* 0x000124000c1e1900 */
[----:B0-----:R-:W-:Y:S02]  /*2eb0*/  MOV R22, R89 ;  /* 0x0000005900167202 */ /* 0x001fe40000000f00 */
[----:B------:R-:W-:-:S05]  /*2ec0*/  MOV R23, R86 ;  /* 0x0000005600177202 */ /* 0x000fca0000000f00 */
[----:B------:R0:W4:Y:S01]  /*2ed0*/  LDG.E R99, desc[UR16][R22.64] ;  /* 0x0000001016637981 */ /* 0x000122000c1e1900 */
[C---:B------:R-:W-:Y:S01]  /*2ee0*/  ISETP.GE.AND P1, PT, R37.reuse, 0x1, PT ;  /* 0x000000012500780c */ /* 0x040fe20003f26270 */
[----:B------:R-:W1:Y:S01]  /*2ef0*/  S2UR UR6, SR_CgaCtaId ;  /* 0x00000000000679c3 */ /* 0x000e620000008800 */
[----:B------:R-:W-:Y:S01]  /*2f00*/  UMOV UR4, 0x400 ;  /* 0x0000040000047882 */ /* 0x000fe20000000000 */
[----:B------:R-:W-:Y:S01]  /*2f10*/  ISETP.NE.AND P2, PT, R37, RZ, PT ;  /* 0x000000ff2500720c */ /* 0x000fe20003f45270 */
[----:B--2---:R-:W-:-:S04]  /*2f20*/  FMUL.FTZ R28, R28, 1.4426950216293334961 ;  /* 0x3fb8aa3b1c1c7820 */ /* 0x004fc80000410000 */
[C---:B------:R-:W-:Y:S01]  /*2f30*/  FMUL.FTZ R93, R28.reuse, R56 ;  /* 0x000000381c5d7220 */ /* 0x040fe20000410000 */
[C---:B------:R-:W-:Y:S01]  /*2f40*/  FMUL.FTZ R92, R28.reuse, R57 ;  /* 0x000000391c5c7220 */ /* 0x040fe20000410000 */
[C---:B------:R-:W-:Y:S01]  /*2f50*/  FMUL.FTZ R95, R28.reuse, R58 ;  /* 0x0000003a1c5f7220 */ /* 0x040fe20000410000 */
[C---:B------:R-:W-:Y:S01]  /*2f60*/  FMUL.FTZ R94, R28.reuse, R59 ;  /* 0x0000003b1c5e7220 */ /* 0x040fe20000410000 */
[C---:B------:R-:W-:Y:S01]  /*2f70*/  FMUL.FTZ R97, R28.reuse, R32 ;  /* 0x000000201c617220 */ /* 0x040fe20000410000 */
[C---:B------:R-:W-:Y:S01]  /*2f80*/  FMUL.FTZ R90, R28.reuse, R55 ;  /* 0x000000371c5a7220 */ /* 0x040fe20000410000 */
[----:B------:R-:W2:Y:S04]  /*2f90*/  MUFU.EX2 R93, R93 ;  /* 0x0000005d005d7308 */ /* 0x000ea80000000800 */
[----:B------:R-:W5:Y:S04]  /*2fa0*/  MUFU.EX2 R92, R92 ;  /* 0x0000005c005c7308 */ /* 0x000f680000000800 */
[----:B------:R-:W3:Y:S01]  /*2fb0*/  MUFU.EX2 R95, R95 ;  /* 0x0000005f005f7308 */ /* 0x000ee20000000800 */
[----:B------:R-:W-:-:S03]  /*2fc0*/  FMUL.FTZ R98, R28, R33 ;  /* 0x000000211c627220 */ /* 0x000fc60000410000 */
[----:B------:R-:W0:Y:S01]  /*2fd0*/  MUFU.EX2 R94, R94 ;  /* 0x0000005e005e7308 */ /* 0x000e220000000800 */
[----:B--2---:R-:W-:-:S03]  /*2fe0*/  FFMA.FTZ R29, R67, R93, R68 ;  /* 0x0000005d431d7223 */ /* 0x004fc60000010044 */
[----:B------:R-:W2:Y:S01]  /*2ff0*/  MUFU.EX2 R97, R97 ;  /* 0x0000006100617308 */ /* 0x000ea20000000800 */
[----:B------:R-:W-:Y:S01]  /*3000*/  FMUL.FTZ R101, R28, R34 ;  /* 0x000000221c657220 */ /* 0x000fe20000410000 */
[----:B-----5:R-:W-:Y:S02]  /*3010*/  FFMA.FTZ R29, R92, R29, R69 ;  /* 0x0000001d5c1d7223 */ /* 0x020fe40000010045 */
[----:B------:R-:W5:Y:S01]  /*3020*/  MUFU.EX2 R90, R90 ;  /* 0x0000005a005a7308 */ /* 0x000f620000000800 */
[C---:B------:R-:W-:Y:S01]  /*3030*/  FMUL.FTZ R100, R28.reuse, R35 ;  /* 0x000000231c647220 */ /* 0x040fe20000410000 */
[----:B---3--:R-:W-:Y:S02]  /*3040*/  FFMA.FTZ R29, R95, R29, R70 ;  /* 0x0000001d5f1d7223 */ /* 0x008fe40000010046 */
[----:B------:R-:W3:Y:S01]  /*3050*/  MUFU.EX2 R98, R98 ;  /* 0x0000006200627308 */ /* 0x000ee20000000800 */
[----:B------:R-:W-:Y:S01]  /*3060*/  FMUL.FTZ R105, R28, R60 ;  /* 0x0000003c1c697220 */ /* 0x000fe20000410000 */
[----:B0-----:R-:W-:-:S02]  /*3070*/  FFMA.FTZ R29, R94, R29, R71 ;  /* 0x0000001d5e1d7223 */ /* 0x001fc40000010047 */
[----:B------:R-:W0:Y:S01]  /*3080*/  MUFU.EX2 R101, R101 ;  /* 0x0000006500657308 */ /* 0x000e220000000800 */
[C---:B------:R-:W-:Y:S01]  /*3090*/  FMUL.FTZ R103, R28.reuse, R61 ;  /* 0x0000003d1c677220 */ /* 0x040fe20000410000 */
[----:B--2---:R-:W-:Y:S02]  /*30a0*/  FFMA.FTZ R30, R97, R29, R72 ;  /* 0x0000001d611e7223 */ /* 0x004fe40000010048 */
[----:B------:R-:W2:Y:S01]  /*30b0*/  MUFU.EX2 R100, R100 ;  /* 0x0000006400647308 */ /* 0x000ea20000000800 */
[----:B------:R-:W-:Y:S01]  /*30c0*/  FMUL.FTZ R102, R28, R62 ;  /* 0x0000003e1c667220 */ /* 0x000fe20000410000 */
[----:B-----5:R-:W-:Y:S02]  /*30d0*/  FMUL.FTZ R29, R90, R93 ;  /* 0x0000005d5a1d7220 */ /* 0x020fe40000410000 */
[----:B------:R-:W5:Y:S01]  /*30e0*/  MUFU.EX2 R105, R105 ;  /* 0x0000006900697308 */ /* 0x000f620000000800 */
[----:B---3--:R-:W-:Y:S01]  /*30f0*/  FFMA.FTZ R30, R98, R30, R73 ;  /* 0x0000001e621e7223 */ /* 0x008fe20000010049 */
[----:B------:R-:W-:-:S02]  /*3100*/  FMUL.FTZ R22, R92, R29 ;  /* 0x0000001d5c167220 */ /* 0x000fc40000410000 */
[----:B------:R-:W3:Y:S01]  /*3110*/  MUFU.EX2 R103, R103 ;  /* 0x0000006700677308 */ /* 0x000ee20000000800 */
[C---:B------:R-:W-:Y:S01]  /*3120*/  FMUL.FTZ R104, R28.reuse, R63 ;  /* 0x0000003f1c687220 */ /* 0x040fe20000410000 */
[----:B0-----:R-:W-:Y:S01]  /*3130*/  FFMA.FTZ R30, R101, R30, R74 ;  /* 0x0000001e651e7223 */ /* 0x001fe2000001004a */
[----:B------:R-:W-:Y:S01]  /*3140*/  FMUL.FTZ R23, R95, R22 ;  /* 0x000000165f177220 */ /* 0x000fe20000410000 */
[----:B------:R-:W0:Y:S01]  /*3150*/  MUFU.EX2 R102, R102 ;  /* 0x0000006600667308 */ /* 0x000e220000000800 */
[----:B------:R-:W-:Y:S01]  /*3160*/  FMUL.FTZ R107, R28, R64 ;  /* 0x000000401c6b7220 */ /* 0x000fe20000410000 */
[----:B--2---:R-:W-:Y:S01]  /*3170*/  FFMA.FTZ R30, R100, R30, R75 ;  /* 0x0000001e641e7223 */ /* 0x004fe2000001004b */
[----:B------:R-:W-:Y:S01]  /*3180*/  FMUL.FTZ R22, R94, R23 ;  /* 0x000000175e167220 */ /* 0x000fe20000410000 */
[----:B------:R-:W2:Y:S01]  /*3190*/  MUFU.EX2 R104, R104 ;  /* 0x0000006800687308 */ /* 0x000ea20000000800 */
[C---:B------:R-:W-:Y:S01]  /*31a0*/  FMUL.FTZ R106, R28.reuse, R65 ;  /* 0x000000411c6a7220 */ /* 0x040fe20000410000 */
[----:B-----5:R-:W-:Y:S01]  /*31b0*/  FFMA.FTZ R30, R105, R30, R76 ;  /* 0x0000001e691e7223 */ /* 0x020fe2000001004c */
[----:B------:R-:W-:Y:S01]  /*31c0*/  FMUL.FTZ R23, R97, R22 ;  /* 0x0000001661177220 */ /* 0x000fe20000410000 */
[----:B------:R-:W5:Y:S01]  /*31d0*/  MUFU.EX2 R107, R107 ;  /* 0x0000006b006b7308 */ /* 0x000f620000000800 */
[----:B------:R-:W-:Y:S01]  /*31e0*/  FMUL.FTZ R108, R28, R66 ;  /* 0x000000421c6c7220 */ /* 0x000fe20000410000 */
[----:B---3--:R-:W-:Y:S01]  /*31f0*/  FFMA.FTZ R30, R103, R30, R78 ;  /* 0x0000001e671e7223 */ /* 0x008fe2000001004e */
[----:B------:R-:W-:Y:S01]  /*3200*/  FMUL.FTZ R22, R98, R23 ;  /* 0x0000001762167220 */ /* 0x000fe20000410000 */
[----:B------:R-:W3:Y:S02]  /*3210*/  MUFU.EX2 R106, R106 ;  /* 0x0000006a006a7308 */ /* 0x000ee40000000800 */
[----:B0-----:R-:W-:Y:S01]  /*3220*/  FFMA.FTZ R30, R102, R30, R77 ;  /* 0x0000001e661e7223 */ /* 0x001fe2000001004d */
[----:B------:R-:W-:Y:S01]  /*3230*/  FMUL.FTZ R23, R101, R22 ;  /* 0x0000001665177220 */ /* 0x000fe20000410000 */
[----:B------:R-:W0:Y:S02]  /*3240*/  MUFU.EX2 R108, R108 ;  /* 0x0000006c006c7308 */ /* 0x000e240000000800 */
[----:B--2---:R-:W-:Y:S01]  /*3250*/  FFMA.FTZ R30, R104, R30, R79 ;  /* 0x0000001e681e7223 */ /* 0x004fe2000001004f */
[----:B------:R-:W-:-:S03]  /*3260*/  FMUL.FTZ R22, R100, R23 ;  /* 0x0000001764167220 */ /* 0x000fc60000410000 */
[----:B-----5:R-:W-:Y:S01]  /*3270*/  FFMA.FTZ R30, R107, R30, R80 ;  /* 0x0000001e6b1e7223 */ /* 0x020fe20000010050 */
[----:B------:R-:W-:-:S03]  /*3280*/  FMUL.FTZ R22, R105, R22 ;  /* 0x0000001669167220 */ /* 0x000fc60000410000 */
[----:B---3--:R-:W-:Y:S01]  /*3290*/  FFMA.FTZ R30, R106, R30, R81 ;  /* 0x0000001e6a1e7223 */ /* 0x008fe20000010051 */
[----:B------:R-:W-:-:S03]  /*32a0*/  FMUL.FTZ R23, R103, R22 ;  /* 0x0000001667177220 */ /* 0x000fc60000410000 */
[----:B0-----:R-:W-:Y:S01]  /*32b0*/  FFMA.FTZ R30, R108, R30, R83 ;  /* 0x0000001e6c1e7223 */ /* 0x001fe20000010053 */
[----:B------:R-:W-:-:S04]  /*32c0*/  FMUL.FTZ R23, R102, R23 ;  /* 0x0000001766177220 */ /* 0x000fc80000410000 */
[----:B------:R-:W0:Y:S01]  /*32d0*/  SHFL.UP PT, R28, R30, 0x1, RZ ;  /* 0x042000001e1c7989 */ /* 0x000e2200000e00ff */
[----:B------:R-:W-:-:S04]  /*32e0*/  FMUL.FTZ R22, R104, R23 ;  /* 0x0000001768167220 */ /* 0x000fc80000410000 */
[----:B------:R-:W-:-:S04]  /*32f0*/  FMUL.FTZ R23, R107, R22 ;  /* 0x000000166b177220 */ /* 0x000fc80000410000 */
[----:B------:R-:W-:-:S04]  /*3300*/  FMUL.FTZ R23, R106, R23 ;  /* 0x000000176a177220 */ /* 0x000fc80000410000 */
[----:B------:R-:W-:-:S05]  /*3310*/  FMUL.FTZ R109, R108, R23 ;  /* 0x000000176c6d7220 */ /* 0x000fca0000410000 */
        /* <DEDUP_REMOVED lines=12> */
[----:B------:R-:W-:Y:S01]  /*33e0*/  ISETP.GE.AND P1, PT, R37, 0x4, PT ;  /* 0x000000042500780c */ /* 0x000fe20003f26270 */
[----:B0-----:R-:W-:-:S05]  /*33f0*/  FFMA.FTZ R23, R109, R23, R30 ;  /* 0x000000176d177223 */ /* 0x001fca000001001e */
[----:B------:R-:W-:-:S07]  /*3400*/  FSEL R28, R30, R23, !P1 ;  /* 0x000000171e1c7208 */ /* 0x000fce0004800000 */
[----:B--2---:R-:W-:Y:S01]  /*3410*/  @P1 FMUL.FTZ R109, R109, R22 ;  /* 0x000000166d6d1220 */ /* 0x004fe20000410000 */
[----:B------:R-:W0:Y:S04]  /*3420*/  SHFL.UP PT, R29, R28, 0x8, RZ ;  /* 0x050000001c1d7989 */ /* 0x000e2800000e00ff */
[----:B------:R-:W2:Y:S01]  /*3430*/  SHFL.UP PT, R110, R109, 0x8, RZ ;  /* 0x050000006d6e7989 */ /* 0x000ea200000e00ff */
[----:B------:R-:W-:Y:S01]  /*3440*/  ISETP.GE.AND P1, PT, R37, 0x8, PT ;  /* 0x000000082500780c */ /* 0x000fe20003f26270 */
[----:B------:R-:W-:Y:S02]  /*3450*/  HFMA2 R22, -RZ, RZ, 1.875, 0 ;  /* 0x3f800000ff167431 */ /* 0x000fe400000001ff */
[----:B0-----:R-:W-:-:S10]  /*3460*/  FFMA.FTZ R29, R109, R29, R28 ;  /* 0x0000001d6d1d7223 */ /* 0x001fd4000001001c */
[----:B--2---:R-:W-:Y:S01]  /*3470*/  @P1 FMUL.FTZ R109, R109, R110 ;  /* 0x0000006e6d6d1220 */ /* 0x004fe20000410000 */
[----:B------:R-:W-:-:S04]  /*3480*/  FSEL R110, R28, R29, !P1 ;  /* 0x0000001d1c6e7208 */ /* 0x000fc80004800000 */
[----:B------:R-:W0:Y:S04]  /*3490*/  SHFL.UP PT, R30, R109, 0x10, RZ ;  /* 0x060000006d1e7989 */ /* 0x000e2800000e00ff */
[----:B------:R-:W2:Y:S01]  /*34a0*/  SHFL.UP PT, R31, R110, 0x10, RZ ;  /* 0x060000006e1f7989 */ /* 0x000ea200000e00ff */
[----:B------:R-:W-:Y:S02]  /*34b0*/  MOV R23, RZ ;  /* 0x000000ff00177202 */ /* 0x000fe40000000f00 */
[----:B------:R-:W-:-:S04]  /*34c0*/  ISETP.NE.AND P1, PT, R37, 0x1f, PT ;  /* 0x0000001f2500780c */ /* 0x000fc80003f25270 */
[----:B------:R-:W3:Y:S01]  /*34d0*/  @P0 LDS.64 R22, [UR5] ;  /* 0x00000005ff160984 */ /* 0x000ee20008000a00 */
[----:B-1----:R-:W-:Y:S01]  /*34e0*/  ULEA UR4, UR6, UR4, 0x18 ;  /* 0x0000000406047291 */ /* 0x002fe2000f8ec0ff */
[C---:B0-----:R-:W-:Y:S01]  /*34f0*/  FMUL.FTZ R30, R109.reuse, R30 ;  /* 0x0000001e6d1e7220 */ /* 0x041fe20000410000 */
[----:B--2---:R-:W-:-:S07]  /*3500*/  FFMA.FTZ R31, R109, R31, R110 ;  /* 0x0000001f6d1f7223 */ /* 0x004fce000001006e */
[----:B------:R-:W-:Y:S01]  /*3510*/  @!P1 STS.64 [UR4+0x850], R30 ;  /* 0x0008501eff009988 */ /* 0x000fe20008000a04 */
[----:B------:R-:W-:Y:S01]  /*3520*/  BAR.SYNC.DEFER_BLOCKING 0x0 ;  /* 0x0000000000007b1d */ /* 0x000fe20000010000 */
[----:B------:R-:W-:-:S05]  /*3530*/  ISETP.NE.AND P3, PT, R51, RZ, PT ;  /* 0x000000ff3300720c */ /* 0x000fca0003f65270 */
        /* <DEDUP_REMOVED lines=35> */
.L_x_4098:
[----:B------:R-:W-:Y:S05]  /*3770*/  BSYNC.RECONVERGENT B0 ;  /* 0x0000000000007941 */ /* 0x000fea0003800200 */
.L_x_4097:
        /* <DEDUP_REMOVED lines=10> */
[C---:B------:R-:W-:Y:S01]  /*3820*/  FFMA.FTZ R5, R96.reuse, R112, R5 ;  /* 0x0000007060057223 */ /* 0x040fe20000010005 */
[C---:B------:R-:W-:Y:S01]  /*3830*/  FFMA.FTZ R6, R96.reuse, R93, R6 ;  /* 0x0000005d60067223 */ /* 0x040fe20000010006 */
[----:B------:R-:W-:Y:S01]  /*3840*/  FFMA.FTZ R107, R107, R23, R80 ;  /* 0x000000176b6b7223 */ /* 0x000fe20000010050 */
[C---:B------:R-:W-:Y:S01]  /*3850*/  FFMA.FTZ R7, R96.reuse, R92, R7 ;  /* 0x0000005c60077223 */ /* 0x040fe20000010007 */
[C---:B------:R-:W-:Y:S01]  /*3860*/  FFMA.FTZ R8, R96.reuse, R95, R8 ;  /* 0x0000005f60087223 */ /* 0x040fe20000010008 */
[----:B------:R-:W-:Y:S01]  /*3870*/  FFMA.FTZ R9, R96, R94, R9 ;  /* 0x0000005e60097223 */ /* 0x000fe20000010009 */
[----:B0-----:R-:W-:Y:S01]  /*3880*/  FFMA.FTZ R29, R106, R107, R81 ;  /* 0x0000006b6a1d7223 */ /* 0x001fe20000010051 */
        /* <DEDUP_REMOVED lines=10> */
[----:B------:R-:W-:Y:S01]  /*3930*/  FFMA.FTZ R19, R96, R108, R19 ;  /* 0x0000006c60137223 */ /* 0x000fe20000010013 */
[----:B------:R-:W-:-:S02]  /*3940*/  IADD3.X R88, PT, PT, R88, R21, RZ, P2, !PT ;  /* 0x0000001558587210 */ /* 0x000fc400017fe4ff */
[----:B------:R-:W-:Y:S02]  /*3950*/  IADD3.X R86, PT, PT, R86, R25, RZ, P3, !PT ;  /* 0x0000001956567210 */ /* 0x000fe40001ffe4ff */
[----:B------:R-:W-:Y:S02]  /*3960*/  IADD3.X R84, PT, PT, R84, R27, RZ, P4, !PT ;  /* 0x0000001b54547210 */ /* 0x000fe400027fe4ff */
[----:B------:R-:W-:Y:S01]  /*3970*/  IADD3 R85, PT, PT, R85, 0x1, RZ ;  /* 0x0000000155557810 */ /* 0x000fe20007ffe0ff */
[----:B------:R-:W-:Y:S06]  /*3980*/  @P1 BRA `(.L_x_4099) ;  /* 0xfffffff400301947 */ /* 0x000fec000383ffff */
.L_x_4096:
        /* <DEDUP_REMOVED lines=17> */
[----:B------:R0:W-:Y:S01]  /*3aa0*/  STS.128 [R0+0x30], R16 ;  /* 0x0000301000007388 */ /* 0x0001e20000000c00 */
[----:B------:R-:W-:-:S03]  /*3ab0*/  NOP ;  /* 0x0000000000007918 */ /* 0x000fc60000000000 */
[----:B------:R-:W4:Y:S01]  /*3ac0*/  LDS.128 R20, [R36] ;  /* 0x0000000024147984 */ /* 0x000f220000000c00 */
[----:B--2---:R-:W-:-:S03]  /*3ad0*/  IMAD.WIDE.U32 R2, R54, R58, R2 ;  /* 0x0000003a36027225 */ /* 0x004fc600078e0002 */
[----:B------:R-:W2:Y:S01]  /*3ae0*/  LDS.128 R24, [R36+0x200] ;  /* 0x0002000024187984 */ /* 0x000ea20000000c00 */
[----:B---3--:R-:W-:-:S03]  /*3af0*/  LEA R4, P0, R2, R60, 0x2 ;  /* 0x0000003c02047211 */ /* 0x008fc600078010ff */
[----:B------:R-:W3:Y:S01]  /*3b00*/  LDS.128 R28, [R36+0x400] ;  /* 0x00040000241c7984 */ /* 0x000ee20000000c00 */
[----:B0-----:R-:W-:-:S03]  /*3b10*/  IMAD R0, R54, R59, R3 ;  /* 0x0000003b36007224 */ /* 0x001fc600078e0203 */
[----:B------:R-:W0:Y:S02]  /*3b20*/  LDS.128 R32, [R36+0x600] ;  /* 0x0006000024207984 */ /* 0x000e240000000c00 */
[----:B------:R-:W-:Y:S02]  /*3b30*/  LEA.HI.X R5, R2, R61, R0, 0x2, P0 ;  /* 0x0000003d02057211 */ /* 0x000fe400000f1400 */
[----:B-1----:R-:W-:Y:S01]  /*3b40*/  ISETP.GE.AND P0, PT, R43, UR5, PT ;  /* 0x000000052b007c0c */ /* 0x002fe2000bf06270 */
[----:B------:R-:W-:-:S05]  /*3b50*/  IMAD.WIDE.U32 R2, R38, 0x10, R4 ;  /* 0x0000001026027825 */ /* 0x000fca00078e0004 */
[----:B----4-:R4:W-:Y:S04]  /*3b60*/  STG.E.128 desc[UR16][R2.64], R20 ;  /* 0x0000001402007986 */ /* 0x0109e8000c101d10 */
[----:B--2---:R4:W-:Y:S04]  /*3b70*/  STG.E.128 desc[UR16][R2.64+0x200], R24 ;  /* 0x0002001802007986 */ /* 0x0049e8000c101d10 */
[----:B---3--:R4:W-:Y:S04]  /*3b80*/  STG.E.128 desc[UR16][R2.64+0x400], R28 ;  /* 0x0004001c02007986 */ /* 0x0089e8000c101d10 */
[----:B0-----:R4:W-:Y:S01]  /*3b90*/  STG.E.128 desc[UR16][R2.64+0x600], R32 ;  /* 0x0006002002007986 */ /* 0x0019e2000c101d10 */
[----:B------:R-:W-:Y:S05]  /*3ba0*/  @!P0 BRA `(.L_x_4100) ;  /* 0xffffffc8003c8947 */ /* 0x000fea000383ffff */
[----:B------:R-:W-:Y:S05]  /*3bb0*/  EXIT ;  /* 0x000000000000794d */ /* 0x000fea0003800000 */
.L_x_4101:
        /* <DEDUP_REMOVED lines=12> */
.L_x_5064:


//--------------------- .text._Z25selective_scan_fwd_kernelI32Selective_Scan_fwd_kernel_traitsILi32ELi16ELi1ELb1ELb0ELb0ELb1EffEEv13SSMParamsBase --------------------------
	.section	.text._Z25selective_scan_fwd_kernelI32Selective_Scan_fwd_kernel_traitsILi32ELi16ELi1ELb1ELb0ELb0ELb1EffEEv13SSMParamsBase,"ax",@progbits
	.align	128
        .global         _Z25selective_scan_fwd_kernelI32Selective_Scan_fwd_kernel_traitsILi32ELi16ELi1ELb1ELb0ELb0ELb1EffEEv13SSMParamsBase
        .type           _Z25selective_scan_fwd_kernelI32Selective_Scan_fwd_kernel_traitsILi32ELi16ELi1ELb1ELb0ELb0ELb1EffEEv13SSMParamsBase,@function
        .size           _Z25selective_scan_fwd_kernelI32Selective_Scan_fwd_kernel_traitsILi32ELi16ELi1ELb1ELb0ELb0ELb1EffEEv13SSMParamsBase,(.L_x_5065 - _Z25selective_scan_fwd_kernelI32Selective_Scan_fwd_kernel_traitsILi32ELi16ELi1ELb1ELb0ELb0ELb1EffEEv13SSMParamsBase)
        .other          _Z25selective_scan_fwd_kernelI32Selective_Scan_fwd_kernel_traitsILi32ELi16ELi1ELb1ELb0ELb0ELb1EffEEv13SSMParamsBase,@"STO_CUDA_ENTRY STV_DEFAULT"
_Z25selective_scan_fwd_kernelI32Selective_Scan_fwd_kernel_traitsILi32ELi16ELi1ELb1ELb0ELb0ELb1EffEEv13SSMParamsBase:
.text._Z25selective_scan_fwd_kernelI32Selective_Scan_fwd_kernel_traitsILi32ELi16ELi1ELb1ELb0ELb0ELb1EffEEv13SSMParamsBase:
        /* <DEDUP_REMOVED lines=29> */
[----:B------:R-:W2:Y:S01]  /*01d0*/  LDCU.64 UR12, c[0x0][0x3b8] ;  /* 0x00007700ff0c77ac */ /* 0x000ea20008000a00 */
[----:B------:R-:W-:Y:S01]  /*01e0*/  MOV R4, UR6 ;  /* 0x0000000600047c02 */ /* 0x000fe20008000f00 */
[----:B------:R-:W3:Y:S01]  /*01f0*/  LDC.64 R12, c[0x0][0x450] ;  /* 0x00011400ff0c7b82 */ /* 0x000ee20000000a00 */
[----:B------:R-:W-:Y:S01]  /*0200*/  MOV R5, UR7 ;  /* 0x0000000700057c02 */ /* 0x000fe20008000f00 */
[----:B------:R-:W1:Y:S01]  /*0210*/  LDCU.64 UR6, c[0x0][0x3d8] ;  /* 0x00007b00ff0677ac */ /* 0x000e620008000a00 */
[----:B------:R-:W-:Y:S01]  /*0220*/  MOV R3, UR5 ;  /* 0x0000000500037c02 */ /* 0x000fe20008000f00 */
[----:B------:R-:W-:Y:S01]  /*0230*/  HFMA2 R50, -RZ, RZ, 0, 0 ;  /* 0x00000000ff327431 */ /* 0x000fe200000001ff */
[----:B------:R-:W-:Y:S01]  /*0240*/  MOV R2, UR4 ;  /* 0x0000000400027c02 */ /* 0x000fe20008000f00 */
[----:B------:R-:W0:Y:S01]  /*0250*/  LDCU UR4, c[0x0][0x38c] ;  /* 0x00007180ff0477ac */ /* 0x000e220008000800 */
[----:B------:R-:W-:Y:S01]  /*0260*/  MOV R3, UR9 ;  /* 0x0000000900037c02 */ /* 0x000fe20008000f00 */
[----:B------:R-:W0:Y:S01]  /*0270*/  LDC R9, c[0x0][0x384] ;  /* 0x0000e100ff097b82 */ /* 0x000e220000000800 */
[----:B------:R-:W-:Y:S01]  /*0280*/  MOV R5, UR8 ;  /* 0x0000000800057c02 */ /* 0x000fe20008000f00 */
[----:B------:R-:W3:Y:S01]  /*0290*/  LDCU.64 UR8, c[0x0][0x3a0] ;  /* 0x00007400ff0877ac */ /* 0x000ee20008000a00 */
[----:B------:R-:W-:-:S05]  /*02a0*/  IMAD.WIDE.U32 R2, R0, UR10, R2 ;  /* 0x0000000a00027c25 */ /* 0x000fca000f8e0002 */
[----:B------:R-:W0:Y:S01]  /*02b0*/  LDC.64 R10, c[0x0][0x448] ;  /* 0x00011200ff0a7b82 */ /* 0x000e220000000a00 */
[----:B------:R-:W-:Y:S01]  /*02c0*/  IMAD R51, R0, UR11, R3 ;  /* 0x0000000b00337c24 */ /* 0x000fe2000f8e0203 */
[----:B----4-:R-:W-:Y:S01]  /*02d0*/  LEA R48, P0, R2, R48, 0x2 ;  /* 0x0000003002307211 */ /* 0x010fe200078010ff */
[----:B------:R-:W-:-:S03]  /*02e0*/  IMAD.WIDE.U32 R4, R0, UR14, R4 ;  /* 0x0000000e00047c25 */ /* 0x000fc6000f8e0004 */
[----:B------:R-:W-:Y:S01]  /*02f0*/  LEA.HI.X R51, R2, R49, R51, 0x2, P0 ;  /* 0x0000003102337211 */ /* 0x000fe200000f1433 */
[----:B--2---:R-:W-:Y:S01]  /*0300*/  IMAD.WIDE.U32 R42, R0, UR12, RZ ;  /* 0x0000000c002a7c25 */ /* 0x004fe2000f8e00ff */
[----:B------:R-:W2:Y:S01]  /*0310*/  LDC.64 R14, c[0x0][0x440] ;  /* 0x00011000ff0e7b82 */ /* 0x000ea20000000a00 */
[----:B-1----:R-:W-:Y:S02]  /*0320*/  LEA R46, P0, R4, R6, 0x2 ;  /* 0x00000006042e7211 */ /* 0x002fe400078010ff */
[----:B------:R-:W-:-:S04]  /*0330*/  IMAD.WIDE.U32 R2, R0, UR6, RZ ;  /* 0x0000000600027c25 */ /* 0x000fc8000f8e00ff */
[C---:B------:R-:W-:Y:S01]  /*0340*/  IMAD R47, R0.reuse, UR15, R5 ;  /* 0x0000000f002f7c24 */ /* 0x040fe2000f8e0205 */
[----:B------:R-:W1:Y:S01]  /*0350*/  S2UR UR5, SR_CgaCtaId ;  /* 0x00000000000579c3 */ /* 0x000e620000008800 */
[----:B------:R-:W-:Y:S01]  /*0360*/  IMAD R5, R0, UR13, R43 ;  /* 0x0000000d00057c24 */ /* 0x000fe2000f8e022b */
[----:B---3--:R-:W-:Y:S01]  /*0370*/  LEA R40, P1, R2, R12, 0x2 ;  /* 0x0000000c02287211 */ /* 0x008fe200078210ff */
[----:B------:R-:W-:Y:S01]  /*0380*/  IMAD R43, R0, UR7, R3 ;  /* 0x00000007002b7c24 */ /* 0x000fe2000f8e0203 */
[----:B------:R-:W-:Y:S01]  /*0390*/  LEA.HI.X R47, R4, R7, R47, 0x2, P0 ;  /* 0x00000007042f7211 */ /* 0x000fe200000f142f */
[----:B------:R-:W-:Y:S01]  /*03a0*/  IMAD.WIDE.U32 R44, R0, UR8, RZ ;  /* 0x00000008002c7c25 */ /* 0x000fe2000f8e00ff */
[----:B------:R-:W3:Y:S02]  /*03b0*/  LDCU.U8 UR7, c[0x0][0x39e] ;  /* 0x000073c0ff0777ac */ /* 0x000ee40008000000 */
[----:B------:R-:W-:Y:S01]  /*03c0*/  LEA.HI.X R43, R2, R13, R43, 0x2, P1 ;  /* 0x0000000d022b7211 */ /* 0x000fe200008f142b */
[----:B0-----:R-:W-:Y:S01]  /*03d0*/  IMAD R3, R9, UR18, R0 ;  /* 0x0000001209037c24 */ /* 0x001fe2000f8e0200 */
[----:B------:R-:W-:Y:S01]  /*03e0*/  SHF.L.U32 R2, R38, 0x2, RZ ;  /* 0x0000000226027819 */ /* 0x000fe200000006ff */
[----:B------:R-:W-:Y:S01]  /*03f0*/  IMAD R4, R0, UR9, R45 ;  /* 0x0000000900047c24 */ /* 0x000fe2000f8e022d */
[----:B------:R-:W-:Y:S01]  /*0400*/  LEA R39, P0, R42, R10, 0x2 ;  /* 0x0000000a2a277211 */ /* 0x000fe200078010ff */
[----:B------:R-:W-:Y:S01]  /*0410*/  IMAD R3, R3, R8, RZ ;  /* 0x0000000803037224 */ /* 0x000fe200078e02ff */
[----:B------:R-:W-:-:S02]  /*0420*/  LOP3.LUT R49, R2, 0xf80, RZ, 0xc0, !PT ;  /* 0x00000f8002317812 */ /* 0x000fc400078ec0ff */
[----:B--2---:R-:W-:Y:S01]  /*0430*/  LEA R41, P2, R44, R14, 0x2 ;  /* 0x0000000e2c297211 */ /* 0x004fe200078410ff */
[----:B------:R-:W-:Y:S01]  /*0440*/  IMAD R45, R3, UR4, RZ ;  /* 0x00000004032d7c24 */ /* 0x000fe2000f8e02ff */
[----:B------:R-:W-:Y:S01]  /*0450*/  LEA.HI.X R42, R42, R11, R5, 0x2, P0 ;  /* 0x0000000b2a2a7211 */ /* 0x000fe200000f1405 */
[----:B------:R-:W-:Y:S01]  /*0460*/  UMOV UR4, 0x400 ;  /* 0x0000040000047882 */ /* 0x000fe20000000000 */
[----:B------:R-:W-:Y:S02]  /*0470*/  LEA.HI.X R44, R44, R15, R4, 0x2, P2 ;  /* 0x0000000f2c2c7211 */ /* 0x000fe400010f1404 */
[----:B------:R-:W-:Y:S01]  /*0480*/  LOP3.LUT R49, R49, 0x1f, R38, 0xf8, !PT ;  /* 0x0000001f31317812 */ /* 0x000fe200078ef826 */
[----:B-1-3--:R-:W-:-:S12]  /*0490*/  ULEA UR4, UR5, UR4, 0x18 ;  /* 0x0000000405047291 */ /* 0x00afd8000f8ec0ff */
.L_x_4138:
[----:B------:R-:W-:Y:S01]  /*04a0*/  BAR.SYNC.DEFER_BLOCKING 0x0 ;  /* 0x0000000000007b1d */ /* 0x000fe20000010000 */
[----:B0-----:R-:W-:Y:S02]  /*04b0*/  MOV R2, R48 ;  /* 0x0000003000027202 */ /* 0x001fe40000000f00 */
[----:B------:R-:W-:-:S03]  /*04c0*/  MOV R3, R51 ;  /* 0x0000003300037202 */ /* 0x000fc60000000f00 */
[----:B------:R-:W0:Y:S01]  /*04d0*/  S2R R54, SR_LANEID ;  /* 0x0000000000367919 */ /* 0x000e220000000000 */
[C---:B------:R-:W-:Y:S01]  /*04e0*/  IMAD.WIDE.U32 R2, R49.reuse, 0x10, R2 ;  /* 0x0000001031027825 */ /* 0x040fe200078e0002 */
[----:B------:R-:W1:Y:S04]  /*04f0*/  LDC R81, c[0x0][0x38c] ;  /* 0x0000e300ff517b82 */ /* 0x000e680000000800 */
[----:B------:R-:W2:Y:S04]  /*0500*/  LDG.E.128 R4, desc[UR16][R2.64] ;  /* 0x0000001002047981 */ /* 0x000ea8000c1e1d00 */
[----:B------:R-:W3:Y:S04]  /*0510*/  LDG.E.128 R24, desc[UR16][R2.64+0x200] ;  /* 0x0002001002187981 */ /* 0x000ee8000c1e1d00 */
[----:B------:R-:W4:Y:S04]  /*0520*/  LDG.E.128 R28, desc[UR16][R2.64+0x400] ;  /* 0x00040010021c7981 */ /* 0x000f28000c1e1d00 */
[----:B------:R-:W4:Y:S01]  /*0530*/  LDG.E.128 R32, desc[UR16][R2.64+0x600] ;  /* 0x0006001002207981 */ /* 0x000f22000c1e1d00 */
[----:B------:R-:W-:Y:S01]  /*0540*/  IMAD.WIDE.U32 R56, R49, 0x10, R46 ;  /* 0x0000001031387825 */ /* 0x000fe200078e002e */
[----:B0-----:R-:W-:-:S02]  /*0550*/  LEA R52, R54, UR4, 0x4 ;  /* 0x0000000436347c11 */ /* 0x001fc4000f8e20ff */
        /* <DEDUP_REMOVED lines=16> */
[----:B-1----:R-:W-:-:S02]  /*0660*/  ISETP.GE.AND P5, PT, R81, 0x1, PT ;  /* 0x000000015100780c */ /* 0x002fc40003fa6270 */
        /* <DEDUP_REMOVED lines=52> */
.L_x_4103:
[----:B------:R-:W-:Y:S05]  /*09b0*/  BSYNC.RECONVERGENT B0 ;  /* 0x0000000000007941 */ /* 0x000fea0003800200 */
.L_x_4102:
        /* <DEDUP_REMOVED lines=36> */
.L_x_4105:
[----:B------:R-:W-:Y:S05]  /*0c00*/  BSYNC.RECONVERGENT B0 ;  /* 0x0000000000007941 */ /* 0x000fea0003800200 */
.L_x_4104:
        /* <DEDUP_REMOVED lines=34> */
.L_x_4107:
[----:B------:R-:W-:Y:S05]  /*0e30*/  BSYNC.RECONVERGENT B0 ;  /* 0x0000000000007941 */ /* 0x000fea0003800200 */
.L_x_4106:
        /* <DEDUP_REMOVED lines=36> */
.L_x_4109:
[----:B------:R-:W-:Y:S05]  /*1080*/  BSYNC.RECONVERGENT B0 ;  /* 0x0000000000007941 */ /* 0x000fea0003800200 */
.L_x_4108:
        /* <DEDUP_REMOVED lines=34> */
.L_x_4111:
[----:B------:R-:W-:Y:S05]  /*12b0*/  BSYNC.RECONVERGENT B0 ;  /* 0x0000000000007941 */ /* 0x000fea0003800200 */
.L_x_4110:
        /* <DEDUP_REMOVED lines=36> */
.L_x_4113:
[----:B------:R-:W-:Y:S05]  /*1500*/  BSYNC.RECONVERGENT B0 ;  /* 0x0000000000007941 */ /* 0x000fea0003800200 */
.L_x_4112:
        /* <DEDUP_REMOVED lines=34> */
.L_x_4115:
[----:B------:R-:W-:Y:S05]  /*1730*/  BSYNC.RECONVERGENT B0 ;  /* 0x0000000000007941 */ /* 0x000fea0003800200 */
.L_x_4114:
        /* <DEDUP_REMOVED lines=36> */
.L_x_4117:
[----:B------:R-:W-:Y:S05]  /*1980*/  BSYNC.RECONVERGENT B0 ;  /* 0x0000000000007941 */ /* 0x000fea0003800200 */
.L_x_4116:
        /* <DEDUP_REMOVED lines=34> */
.L_x_4119:
[----:B------:R-:W-:Y:S05]  /*1bb0*/  BSYNC.RECONVERGENT B0 ;  /* 0x0000000000007941 */ /* 0x000fea0003800200 */
.L_x_4118:
        /* <DEDUP_REMOVED lines=39> */
.L_x_4121:
[----:B------:R-:W-:Y:S05]  /*1e30*/  BSYNC.RECONVERGENT B0 ;  /* 0x0000000000007941 */ /* 0x000fea0003800200 */
.L_x_4120:
        /* <DEDUP_REMOVED lines=39> */
.L_x_4123:
[----:B------:R-:W-:Y:S05]  /*20b0*/  BSYNC.RECONVERGENT B0 ;  /* 0x0000000000007941 */ /* 0x000fea0003800200 */
.L_x_4122:
        /* <DEDUP_REMOVED lines=44> */
.L_x_4125:
[----:B------:R-:W-:Y:S05]  /*2380*/  BSYNC.RECONVERGENT B0 ;  /* 0x0000000000007941 */ /* 0x000fea0003800200 */
.L_x_4124:
        /* <DEDUP_REMOVED lines=32> */
.L_x_4127:
[----:B------:R-:W-:Y:S05]  /*2590*/  BSYNC.RECONVERGENT B0 ;  /* 0x0000000000007941 */ /* 0x000fea0003800200 */
.L_x_4126:
        /* <DEDUP_REMOVED lines=32> */
.L_x_4129:
[----:B------:R-:W-:Y:S05]  /*27a0*/  BSYNC.RECONVERGENT B0 ;  /* 0x0000000000007941 */ /* 0x000fea0003800200 */
.L_x_4128:
        /* <DEDUP_REMOVED lines=32> */
.L_x_4131:
[----:B------:R-:W-:Y:S05]  /*29b0*/  BSYNC.RECONVERGENT B0 ;  /* 0x0000000000007941 */ /* 0x000fea0003800200 */
.L_x_4130:
        /* <DEDUP_REMOVED lines=32> */
.L_x_4133:
[----:B------:R-:W-:Y:S05]  /*2bc0*/  BSYNC.RECONVERGENT B0 ;  /* 0x0000000000007941 */ /* 0x000fea0003800200 */
.L_x_4132:
        /* <DEDUP_REMOVED lines=38> */
.L_x_4137:
[----:B------:R-:W-:Y:S02]  /*2e30*/  MOV R22, R85 ;  /* 0x0000005500167202 */ /* 0x000fe40000000f00 */
[----:B------:R-:W-:-:S05]  /*2e40*/  MOV R23, R86 ;  /* 0x0000005600177202 */ /* 0x000fca0000000f00 */
[----:B0-----:R0:W2:Y:S02]  /*2e50*/  LDG.E R28, desc[UR16][R22.64] ;  /* 0x00000010161c7981 */ /* 0x0010a4000c1e1900 */
        /* <DEDUP_REMOVED lines=143> */
.L_x_4136:
[----:B------:R-:W-:Y:S05]  /*3750*/  BSYNC.RECONVERGENT B0 ;  /* 0x0000000000007941 */ /* 0x000fea0003800200 */
.L_x_4135:
[----:B------:R-:W-:Y:S01]  /*3760*/  FFMA.FTZ R101, R101, R100, R78 ;  /* 0x0000006465657223 */ /* 0x000fe2000001004e */
[----:B------:R-:W-:Y:S01]  /*3770*/  IADD3 R81, PT, PT, R81, 0x1, RZ ;  /* 0x0000000151517810 */ /* 0x000fe20007ffe0ff */
[----:B------:R-:W-:Y:S01]  /*3780*/  UIADD3 UR5, UPT, UPT, UR5, 0x8, URZ ;  /* 0x0000000805057890 */ /* 0x000fe2000fffe0ff */
[----:B------:R-:W-:Y:S01]  /*3790*/  LEA R89, P2, R20, R89, 0x2 ;  /* 0x0000005914597211 */ /* 0x000fe200078410ff */
[----:B------:R-:W-:Y:S01]  /*37a0*/  FFMA.FTZ R104, R104, R101, R77 ;  /* 0x0000006568687223 */ /* 0x000fe2000001004d */
[----:B------:R-:W-:Y:S01]  /*37b0*/  ISETP.NE.AND P1, PT, R81, RZ, PT ;  /* 0x000000ff5100720c */ /* 0x000fe20003f25270 */
[C---:B------:R-:W-:Y:S01]  /*37c0*/  FFMA.FTZ R4, R95.reuse, R111, R4 ;  /* 0x0000006f5f047223 */ /* 0x040fe20000010004 */
[----:B------:R-:W-:Y:S01]  /*37d0*/  LEA R87, P3, R24, R87, 0x2 ;  /* 0x0000005718577211 */ /* 0x000fe200078610ff */
[----:B------:R-:W-:Y:S01]  /*37e0*/  FFMA.FTZ R23, R106, R104, R79 ;  /* 0x000000686a177223 */ /* 0x000fe2000001004f */
[----:B------:R-:W-:Y:S01]  /*37f0*/  LEA R85, P4, R26, R85, 0x2 ;  /* 0x000000551a557211 */ /* 0x000fe200078810ff */
[C---:B------:R-:W-:Y:S01]  /*3800*/  FFMA.FTZ R5, R95.reuse, R112, R5 ;  /* 0x000000705f057223 */ /* 0x040fe20000010005 */
[----:B------:R-:W-:Y:S01]  /*3810*/  FFMA.FTZ R6, R95, R91, R6 ;  /* 0x0000005b5f067223 */ /* 0x000fe20000010006 */
        /* <DEDUP_REMOVED lines=21> */
.L_x_4134:
        /* <DEDUP_REMOVED lines=18> */
[----:B0-----:R-:W0:Y:S01]  /*3a90*/  LDS.128 R28, [R52+0x200] ;  /* 0x00020000341c7984 */ /* 0x001e220000000c00 */
        /* <DEDUP_REMOVED lines=75> */
[----:B------:R-:W1:Y:S01]  /*3f50*/  MUFU.RCP R73, R56 ;  /* 0x0000003800497308 */ /* 0x000e620000001000 */
[----:B--2---:R-:W-:-:S04]  /*3f60*/  FMUL.FTZ R55, R32, R71 ;  /* 0x0000004720377220 */ /* 0x004fc80000410000 */
[----:B------:R-:W-:-:S03]  /*3f70*/  FMUL.FTZ R4, R55, R4 ;  /* 0x0000000437047220 */ /* 0x000fc60000410000 */
[----:B------:R-:W2:Y:S01]  /*3f80*/  MUFU.EX2 R66, R66 ;  /* 0x0000004200427308 */ /* 0x000ea20000000800 */
[----:B0-----:R-:W-:-:S03]  /*3f90*/  FMUL.FTZ R32, R33, R70 ;  /* 0x0000004621207220 */ /* 0x001fc60000410000 */
[----:B------:R-:W0:Y:S01]  /*3fa0*/  MUFU.EX2 R67, R67 ;  /* 0x0000004300437308 */ /* 0x000e220000000800 */
[----:B------:R-:W-:-:S03]  /*3fb0*/  FMUL.FTZ R5, R32, R5 ;  /* 0x0000000520057220 */ /* 0x000fc60000410000 */
[----:B------:R-:W3:Y:S01]  /*3fc0*/  MUFU.RCP R72, R57 ;  /* 0x0000003900487308 */ /* 0x000ee20000001000 */
[----:B-1----:R-:W-:Y:S01]  /*3fd0*/  FMUL.FTZ R33, R34, R73 ;  /* 0x0000004922217220 */ /* 0x002fe20000410000 */
[----:B--2---:R-:W-:-:S03]  /*3fe0*/  FADD.FTZ R66, R66, 1 ;  /* 0x3f80000042427421 */ /* 0x004fc60000010000 */
[----:B------:R-:W-:-:S03]  /*3ff0*/  FMUL.FTZ R6, R33, R6 ;  /* 0x0000000621067220 */ /* 0x000fc60000410000 */
[----:B------:R-:W1:Y:S01]  /*4000*/  MUFU.EX2 R61, R61 ;  /* 0x0000003d003d7308 */ /* 0x000e620000000800 */
[----:B0-----:R-:W-:-:S03]  /*4010*/  FADD.FTZ R67, R67, 1 ;  /* 0x3f80000043437421 */ /* 0x001fc60000010000 */
[----:B------:R-:W0:Y:S04]  /*4020*/  MUFU.EX2 R68, R68 ;  /* 0x0000004400447308 */ /* 0x000e280000000800 */
[----:B------:R-:W2:Y:S01]  /*4030*/  MUFU.EX2 R65, R65 ;  /* 0x0000004100417308 */ /* 0x000ea20000000800 */
[----:B---3--:R-:W-:-:S03]  /*4040*/  FMUL.FTZ R34, R35, R72 ;  /* 0x0000004823227220 */ /* 0x008fc60000410000 */
[----:B------:R-:W3:Y:S01]  /*4050*/  MUFU.EX2 R69, R69 ;  /* 0x0000004500457308 */ /* 0x000ee20000000800 */
[----:B-1----:R-:W-:Y:S01]  /*4060*/  FADD.FTZ R61, R61, 1 ;  /* 0x3f8000003d3d7421 */ /* 0x002fe20000010000 */
[----:B------:R-:W-:Y:S02]  /*4070*/  FMUL.FTZ R7, R34, R7 ;  /* 0x0000000722077220 */ /* 0x000fe40000410000 */
[----:B------:R-:W1:Y:S01]  /*4080*/  MUFU.RCP R75, R58 ;  /* 0x0000003a004b7308 */ /* 0x000e620000001000 */
[----:B------:R-:W-:Y:S01]  /*4090*/  BAR.SYNC.DEFER_BLOCKING 0x0 ;  /* 0x0000000000007b1d */ /* 0x000fe20000010000 */
[----:B0-----:R-:W-:Y:S01]  /*40a0*/  FADD.FTZ R68, R68, 1 ;  /* 0x3f80000044447421 */ /* 0x001fe20000010000 */
[----:B--2---:R-:W-:-:S05]  /*40b0*/  FADD.FTZ R65, R65, 1 ;  /* 0x3f80000041417421 */ /* 0x004fca0000010000 */
[----:B------:R-:W0:Y:S01]  /*40c0*/  MUFU.RCP R74, R59 ;  /* 0x0000003b004a7308 */ /* 0x000e220000001000 */
[----:B---3--:R-:W-:-:S07]  /*40d0*/  FADD.FTZ R69, R69, 1 ;  /* 0x3f80000045457421 */ /* 0x008fce0000010000 */
        /* <DEDUP_REMOVED lines=17> */
[----:B--2---:R-:W-:Y:S02]  /*41f0*/  FMUL.FTZ R25, R26, R57 ;  /* 0x000000391a197220 */ /* 0x004fe40000410000 */
[----:B------:R-:W2:Y:S02]  /*4200*/  LDC.64 R56, c[0x0][0x438] ;  /* 0x00010e00ff387b82 */ /* 0x000ea40000000a00 */
[----:B------:R-:W-:-:S03]  /*4210*/  FMUL.FTZ R14, R25, R14 ;  /* 0x0000000e190e7220 */ /* 0x000fc60000410000 */
[----:B------:R-:W4:Y:S01]  /*4220*/  MUFU.RCP R54, R61 ;  /* 0x0000003d00367308 */ /* 0x000f220000001000 */
[----:B-1----:R-:W-:-:S07]  /*4230*/  FMUL.FTZ R25, R20, R59 ;  /* 0x0000003b14197220 */ /* 0x002fce0000410000 */
[----:B------:R-:W1:Y:S01]  /*4240*/  MUFU.RCP R35, R68 ;  /* 0x0000004400237308 */ /* 0x000e620000001000 */
[----:B0-----:R-:W-:-:S04]  /*4250*/  FMUL.FTZ R20, R21, R60 ;  /* 0x0000003c15147220 */ /* 0x001fc80000410000 */
[----:B------:R-:W-:-:S03]  /*4260*/  FMUL.FTZ R33, R20, R17 ;  /* 0x0000001114217220 */ /* 0x000fc60000410000 */
[----:B------:R-:W0:Y:S01]  /*4270*/  MUFU.RCP R58, R65 ;  /* 0x00000041003a7308 */ /* 0x000e220000001000 */
[----:B----4-:R-:W-:Y:S02]  /*4280*/  FMUL.FTZ R30, R31, R54 ;  /* 0x000000361f1e7220 */ /* 0x010fe40000410000 */
[----:B------:R-:W4:Y:S02]  /*4290*/  LDC.64 R54, c[0x0][0x430] ;  /* 0x00010c00ff367b82 */ /* 0x000f240000000a00 */
[----:B------:R-:W-:-:S03]  /*42a0*/  FMUL.FTZ R11, R30, R11 ;  /* 0x0000000b1e0b7220 */ /* 0x000fc60000410000 */
[----:B------:R-:W5:Y:S01]  /*42b0*/  MUFU.RCP R32, R69 ;  /* 0x0000004500207308 */ /* 0x000f620000001000 */
[----:B-1----:R-:W-:Y:S01]  /*42c0*/  FMUL.FTZ R21, R22, R35 ;  /* 0x0000002316157220 */ /* 0x002fe20000410000 */
[----:B------:R-:W-:Y:S03]  /*42d0*/  STS.128 [R53+0x10], R8 ;  /* 0x0000100835007388 */ /* 0x000fe60000000c00 */
[----:B------:R-:W-:Y:S01]  /*42e0*/  FMUL.FTZ R34, R21, R18 ;  /* 0x0000001215227220 */ /* 0x000fe20000410000 */
[----:B0-----:R-:W-:Y:S02]  /*42f0*/  FMUL.FTZ R26, R27, R58 ;  /* 0x0000003a1b1a7220 */ /* 0x001fe40000410000 */
[----:B------:R-:W3:Y:S02]  /*4300*/  LDC.64 R58, c[0x0][0x490] ;  /* 0x00012400ff3a7b82 */ /* 0x000ee40000000a00 */
[----:B------:R-:W-:Y:S01]  /*4310*/  FMUL.FTZ R15, R26, R15 ;  /* 0x0000000f1a0f7220 */ /* 0x000fe20000410000 */
[----:B-----5:R-:W-:Y:S01]  /*4320*/  FMUL.FTZ R22, R23, R32 ;  /* 0x0000002017167220 */ /* 0x020fe20000410000 */
[----:B------:R-:W-:-:S03]  /*4330*/  FMUL.FTZ R32, R25, R16 ;  /* 0x0000001019207220 */ /* 0x000fc60000410000 */
[----:B------:R-:W-:Y:S01]  /*4340*/  STS.128 [R53+0x20], R12 ;  /* 0x0000200c35007388 */ /* 0x000fe20000000c00 */
[----:B----4-:R-:W-:-:S04]  /*4350*/  IMAD.WIDE.U32 R2, R54, UR18, R2 ;  /* 0x0000001236027c25 */ /* 0x010fc8000f8e0002 */
[----:B------:R-:W-:Y:S01]  /*4360*/  FMUL.FTZ R35, R22, R19 ;  /* 0x0000001316237220 */ /* 0x000fe20000410000 */
[----:B------:R-:W-:-:S04]  /*4370*/  IMAD R3, R55, UR18, R3 ;  /* 0x0000001237037c24 */ /* 0x000fc8000f8e0203 */
[----:B------:R-:W-:Y:S01]  /*4380*/  STS.128 [R53+0x30], R32 ;  /* 0x0000302035007388 */ /* 0x000fe20000000c00 */
[----:B------:R-:W-:-:S03]  /*4390*/  NOP ;  /* 0x0000000000007918 */ /* 0x000fc60000000000 */
[----:B------:R-:W0:Y:S01]  /*43a0*/  LDS.128 R16, [R52] ;  /* 0x0000000034107984 */ /* 0x000e220000000c00 */
[----:B--2---:R-:W-:-:S03]  /*43b0*/  IMAD.WIDE.U32 R2, R0, R56, R2 ;  /* 0x0000003800027225 */ /* 0x004fc600078e0002 */
[----:B------:R-:W1:Y:S01]  /*43c0*/  LDS.128 R20, [R52+0x200] ;  /* 0x0002000034147984 */ /* 0x000e620000000c00 */
[----:B------:R-:W-:Y:S01]  /*43d0*/  IMAD R3, R0, R57, R3 ;  /* 0x0000003900037224 */ /* 0x000fe200078e0203 */
[C---:B---3--:R-:W-:Y:S02]  /*43e0*/  LEA R4, P0, R2.reuse, R58, 0x2 ;  /* 0x0000003a02047211 */ /* 0x048fe400078010ff */
[----:B------:R-:W2:Y:S02]  /*43f0*/  LDS.128 R24, [R52+0x400] ;  /* 0x0004000034187984 */ /* 0x000ea40000000c00 */
[----:B------:R-:W-:Y:S02]  /*4400*/  LEA.HI.X R5, R2, R59, R3, 0x2, P0 ;  /* 0x0000003b02057211 */ /* 0x000fe400000f1403 */
[----:B------:R-:W3:Y:S01]  /*4410*/  LDS.128 R28, [R52+0x600] ;  /* 0x00060000341c7984 */ /* 0x000ee20000000c00 */
        /* <DEDUP_REMOVED lines=8> */
.L_x_4139:
        /* <DEDUP_REMOVED lines=14> */
.L_x_5065:


//--------------------- .text._Z25selective_scan_fwd_kernelI32Selective_Scan_fwd_kernel_traitsILi32ELi16ELi1ELb1ELb0ELb1ELb0EffEEv13SSMParamsBase --------------------------
	.section	.text._Z25selective_scan_fwd_kernelI32Selective_Scan_fwd_kernel_traitsILi32ELi16ELi1ELb1ELb0ELb1ELb0EffEEv13SSMParamsBase,"ax",@progbits
	.align	128
        .global         _Z25selective_scan_fwd_kernelI32Selective_Scan_fwd_kernel_traitsILi32ELi16ELi1ELb1ELb0ELb1ELb0EffEEv13SSMParamsBase
        .type           _Z25selective_scan_fwd_kernelI32Selective_Scan_fwd_kernel_traitsILi32ELi16ELi1ELb1ELb0ELb1ELb0EffEEv13SSMParamsBase,@function
        .size           _Z25selective_scan_fwd_kernelI32Selective_Scan_fwd_kernel_traitsILi32ELi16ELi1ELb1ELb0ELb1ELb0EffEEv13SSMParamsBase,(.L_x_5066 - _Z25selective_scan_fwd_kernelI32Selective_Scan_fwd_kernel_traitsILi32ELi16ELi1ELb1ELb0ELb1ELb0EffEEv13SSMParamsBase)
        .other          _Z25selective_scan_fwd_kernelI32Selective_Scan_fwd_kernel_traitsILi32ELi16ELi1ELb1ELb0ELb1ELb0EffEEv13SSMParamsBase,@"STO_CUDA_ENTRY STV_DEFAULT"
_Z25selective_scan_fwd_kernelI32Selective_Scan_fwd_kernel_traitsILi32ELi16ELi1ELb1ELb0ELb1ELb0EffEEv13SSMParamsBase:
.text._Z25selective_scan_fwd_kernelI32Selective_Scan_fwd_kernel_traitsILi32ELi16ELi1ELb1ELb0ELb1ELb0EffEEv13SSMParamsBase:
        /* <DEDUP_REMOVED lines=33> */
[----:B----4-:R-:W-:-:S03]  /*0210*/  IABS R5, R0 ;  /* 0x0000000000057213 */ /* 0x010fc60000000000 */
[----:B------:R-:W-:-:S06]  /*0220*/  IMAD.HI.U32 R7, R7, R3, R6 ;  /* 0x0000000307077227 */ /* 0x000fcc00078e0006 */
[----:B------:R-:W-:-:S05]  /*0230*/  IMAD.HI.U32 R4, R7, R5, RZ ;  /* 0x0000000507047227 */ /* 0x000fca00078e00ff */
[----:B------:R-:W-:-:S05]  /*0240*/  IADD3 R2, PT, PT, -R4, RZ, RZ ;  /* 0x000000ff04027210 */ /* 0x000fca0007ffe1ff */
[----:B------:R-:W-:-:S05]  /*0250*/  IMAD R5, R10, R2, R5 ;  /* 0x000000020a057224 */ /* 0x000fca00078e0205 */
[----:B------:R-:W-:Y:S01]  /*0260*/  ISETP.GT.U32.AND P1, PT, R10, R5, PT ;  /* 0x000000050a00720c */ /* 0x000fe20003f24070 */
[----:B------:R-:W-:Y:S01]  /*0270*/  UIMAD.WIDE.U32 UR4, UR20, UR8, URZ ;  /* 0x00000008140472a5 */ /* 0x000fe2000f8e00ff */
[----:B------:R-:W-:-:S11]  /*0280*/  ISETP.GE.AND P3, PT, R19, 0x1, PT ;  /* 0x000000011300780c */ /* 0x000fd60003f66270 */
        /* <DEDUP_REMOVED lines=8> */
[----:B------:R-:W-:Y:S01]  /*0310*/  @!P1 IADD3 R4, PT, PT, R4, 0x1, RZ ;  /* 0x0000000104049810 */ /* 0x000fe20007ffe0ff */
[----:B------:R-:W-:Y:S01]  /*0320*/  UIMAD UR8, UR20, UR13, UR5 ;  /* 0x0000000d140872a4 */ /* 0x000fe2000f8e0205 */
[----:B------:R-:W-:Y:S01]  /*0330*/  MOV R3, UR6 ;  /* 0x0000000600037c02 */ /* 0x000fe20008000f00 */
[----:B------:R-:W-:Y:S01]  /*0340*/  UIMAD.WIDE.U32 UR6, UR20, UR16, URZ ;  /* 0x00000010140672a5 */ /* 0x000fe2000f8e00ff */
[----:B------:R-:W-:-:S02]  /*0350*/  ISETP.GE.AND P2, PT, R6, RZ, PT ;  /* 0x000000ff0600720c */ /* 0x000fc40003f46270 */
[----:B------:R-:W-:Y:S02]  /*0360*/  @P0 IADD3 R4, PT, PT, R4, 0x1, RZ ;  /* 0x0000000104040810 */ /* 0x000fe40007ffe0ff */
[----:B------:R-:W-:Y:S02]  /*0370*/  MOV R6, UR4 ;  /* 0x0000000400067c02 */ /* 0x000fe40008000f00 */
[----:B------:R-:W-:Y:S02]  /*0380*/  MOV R7, UR5 ;  /* 0x0000000500077c02 */ /* 0x000fe40008000f00 */
[----:B------:R-:W-:Y:S02]  /*0390*/  MOV R5, UR8 ;  /* 0x0000000800057c02 */ /* 0x000fe40008000f00 */
[----:B------:R-:W-:Y:S02]  /*03a0*/  ISETP.NE.AND P0, PT, R9, RZ, PT ;  /* 0x000000ff0900720c */ /* 0x000fe40003f05270 */
[----:B------:R-:W-:Y:S01]  /*03b0*/  MOV R8, R4 ;  /* 0x0000000400087202 */ /* 0x000fe20000000f00 */
[----:B-12---:R-:W-:Y:S10]  /*03c0*/  @!P3 EXIT ;  /* 0x000000000000b94d */ /* 0x006ff40003800000 */
[----:B------:R-:W1:Y:S01]  /*03d0*/  S2R R54, SR_TID.X ;  /* 0x0000000000367919 */ /* 0x000e620000002100 */
[----:B------:R-:W-:Y:S01]  /*03e0*/  @!P2 IADD3 R8, PT, PT, -R8, RZ, RZ ;  /* 0x000000ff0808a210 */ /* 0x000fe20007ffe1ff */
[C---:B------:R-:W-:Y:S01]  /*03f0*/  IMAD.WIDE.U32 R2, R0.reuse, UR10, R2 ;  /* 0x0000000a00027c25 */ /* 0x040fe2000f8e0002 */
[----:B------:R-:W-:Y:S01]  /*0400*/  @!P0 LOP3.LUT R8, RZ, R9, RZ, 0x33, !PT ;  /* 0x00000009ff088212 */ /* 0x000fe200078e33ff */
[----:B------:R-:W-:Y:S01]  /*0410*/  UIMAD UR7, UR20, UR17, UR7 ;  /* 0x00000011140772a4 */ /* 0x000fe2000f8e0207 */
[----:B------:R-:W-:Y:S01]  /*0420*/  MOV R4, R6 ;  /* 0x0000000600047202 */ /* 0x000fe20000000f00 */
[----:B------:R-:W2:Y:S01]  /*0430*/  LDC R9, c[0x0][0x384] ;  /* 0x0000e100ff097b82 */ /* 0x000ea20000000800 */
[C---:B------:R-:W-:Y:S01]  /*0440*/  IMAD R65, R0.reuse, UR11, R3 ;  /* 0x0000000b00417c24 */ /* 0x040fe2000f8e0203 */
[----:B------:R-:W-:Y:S01]  /*0450*/  SHF.R.S32.HI R3, RZ, 0x1f, R8 ;  /* 0x0000001fff037819 */ /* 0x000fe20000011408 */
[----:B------:R-:W3:Y:S01]  /*0460*/  LDCU.64 UR10, c[0x0][0x3a0] ;  /* 0x00007400ff0a77ac */ /* 0x000ee20008000a00 */
[----:B------:R-:W-:Y:S01]  /*0470*/  IMAD.WIDE.U32 R4, R0, UR14, R4 ;  /* 0x0000000e00047c25 */ /* 0x000fe2000f8e0004 */
[----:B0-----:R-:W-:Y:S01]  /*0480*/  LEA R61, P0, R2, R10, 0x2 ;  /* 0x0000000a023d7211 */ /* 0x001fe200078010ff */
[----:B------:R-:W0:Y:S02]  /*0490*/  LDCU.64 UR8, c[0x0][0x3b8] ;  /* 0x00007700ff0877ac */ /* 0x000e240008000a00 */
[----:B------:R-:W-:Y:S01]  /*04a0*/  IMAD R67, R0, UR15, R5 ;  /* 0x0000000f00437c24 */ /* 0x000fe2000f8e0205 */
[----:B------:R-:W4:Y:S01]  /*04b0*/  LDC.64 R20, c[0x0][0x448] ;  /* 0x00011200ff147b82 */ /* 0x000f220000000a00 */
[-C--:B------:R-:W-:Y:S01]  /*04c0*/  IMAD R5, R3, R14.reuse, RZ ;  /* 0x0000000e03057224 */ /* 0x080fe200078e02ff */
[----:B------:R-:W-:Y:S01]  /*04d0*/  LEA.HI.X R65, R2, R11, R65, 0x2, P0 ;  /* 0x0000000b02417211 */ /* 0x000fe200000f1441 */
[----:B------:R-:W-:Y:S01]  /*04e0*/  IMAD.WIDE.U32 R2, R8, R14, UR6 ;  /* 0x0000000608027e25 */ /* 0x000fe2000f8e000e */
[----:B------:R-:W4:Y:S01]  /*04f0*/  LDCU UR4, c[0x0][0x38c] ;  /* 0x00007180ff0477ac */ /* 0x000f220008000800 */
[----:B------:R-:W-:-:S02]  /*0500*/  LEA R63, P0, R4, R12, 0x2 ;  /* 0x0000000c043f7211 */ /* 0x000fc400078010ff */
[----:B------:R-:W-:Y:S01]  /*0510*/  IMAD R5, R8, R15, R5 ;  /* 0x0000000f08057224 */ /* 0x000fe200078e0205 */
[----:B------:R-:W4:Y:S01]  /*0520*/  LDC.64 R22, c[0x0][0x440] ;  /* 0x00011000ff167b82 */ /* 0x000f220000000a00 */
[----:B------:R-:W-:Y:S01]  /*0530*/  LEA R69, P1, R2, R16, 0x2 ;  /* 0x0000001002457211 */ /* 0x000fe200078210ff */
[----:B------:R-:W2:Y:S01]  /*0540*/  LDCU.U8 UR7, c[0x0][0x39e] ;  /* 0x000073c0ff0777ac */ /* 0x000ea20008000000 */
[----:B------:R-:W-:Y:S01]  /*0550*/  LEA.HI.X R67, R4, R13, R67, 0x2, P0 ;  /* 0x0000000d04437211 */ /* 0x000fe200000f1443 */
[----:B---3--:R-:W-:Y:S01]  /*0560*/  IMAD.WIDE.U32 R58, R0, UR10, RZ ;  /* 0x0000000a003a7c25 */ /* 0x008fe2000f8e00ff */
[----:B------:R-:W-:Y:S02]  /*0570*/  IADD3 R71, PT, PT, R3, R5, RZ ;  /* 0x0000000503477210 */ /* 0x000fe40007ffe0ff */
[----:B------:R-:W-:Y:S01]  /*0580*/  MOV R60, RZ ;  /* 0x000000ff003c7202 */ /* 0x000fe20000000f00 */
[----:B------:R-:W3:Y:S01]  /*0590*/  S2UR UR5, SR_CgaCtaId ;  /* 0x00000000000579c3 */ /* 0x000ee20000008800 */
[----:B-1----:R-:W-:Y:S01]  /*05a0*/  SHF.L.U32 R3, R54, 0x2, RZ ;  /* 0x0000000236037819 */ /* 0x002fe200000006ff */
[----:B0-----:R-:W-:Y:S01]  /*05b0*/  IMAD.WIDE.U32 R6, R0, UR8, RZ ;  /* 0x0000000800067c25 */ /* 0x001fe2000f8e00ff */
[----:B------:R-:W-:-:S02]  /*05c0*/  LEA.HI.X R71, R2, R17, R71, 0x2, P1 ;  /* 0x0000001102477211 */ /* 0x000fc400008f1447 */
[----:B------:R-:W-:Y:S01]  /*05d0*/  LOP3.LUT R3, R3, 0xf80, RZ, 0xc0, !PT ;  /* 0x00000f8003037812 */ /* 0x000fe200078ec0ff */
[----:B--2---:R-:W-:Y:S02]  /*05e0*/  IMAD R2, R9, UR20, R0 ;  /* 0x0000001409027c24 */ /* 0x004fe4000f8e0200 */
[----:B------:R-:W-:Y:S01]  /*05f0*/  IMAD R4, R0, UR11, R59 ;  /* 0x0000000b00047c24 */ /* 0x000fe2000f8e023b */
[----:B------:R-:W-:Y:S01]  /*0600*/  LOP3.LUT R3, R3, 0x1f, R54, 0xf8, !PT ;  /* 0x0000001f03037812 */ /* 0x000fe200078ef836 */
[----:B------:R-:W-:Y:S01]  /*0610*/  IMAD R2, R2, R19, RZ ;  /* 0x0000001302027224 */ /* 0x000fe200078e02ff */
[----:B----4-:R-:W-:Y:S01]  /*0620*/  LEA R55, P0, R6, R20, 0x2 ;  /* 0x0000001406377211 */ /* 0x010fe200078010ff */
[----:B------:R-:W-:Y:S02]  /*0630*/  IMAD R57, R0, UR9, R7 ;  /* 0x0000000900397c24 */ /* 0x000fe4000f8e0207 */
[----:B------:R-:W-:Y:S01]  /*0640*/  IMAD R59, R2, UR4, RZ ;  /* 0x00000004023b7c24 */ /* 0x000fe2000f8e02ff */
[----:B------:R-:W-:Y:S01]  /*0650*/  UMOV UR4, 0x400 ;  /* 0x0000040000047882 */ /* 0x000fe20000000000 */
[----:B------:R-:W-:Y:S01]  /*0660*/  IMAD.WIDE.U32 R2, R3, 0x10, RZ ;  /* 0x0000001003027825 */ /* 0x000fe200078e00ff */
[----:B------:R-:W-:-:S02]  /*0670*/  LEA R56, P1, R58, R22, 0x2 ;  /* 0x000000163a387211 */ /* 0x000fc400078210ff */
[----:B------:R-:W-:Y:S02]  /*0680*/  LEA.HI.X R57, R6, R21, R57, 0x2, P0 ;  /* 0x0000001506397211 */ /* 0x000fe400000f1439 */
[----:B------:R-:W-:Y:S02]  /*0690*/  LEA.HI.X R58, R58, R23, R4, 0x2, P1 ;  /* 0x000000173a3a7211 */ /* 0x000fe400008f1404 */
[----:B------:R-:W-:Y:S01]  /*06a0*/  LOP3.LUT R62, R2, 0x400, RZ, 0xfc, !PT ;  /* 0x00000400023e7812 */ /* 0x000fe200078efcff */
[----:B---3--:R-:W-:-:S12]  /*06b0*/  ULEA UR4, UR5, UR4, 0x18 ;  /* 0x0000000405047291 */ /* 0x008fd8000f8ec0ff */
.L_x_4176:
        /* <DEDUP_REMOVED lines=11> */
[C---:B-1----:R-:W-:Y:S02]  /*0770*/  LEA R66, R64.reuse, UR4, 0x4 ;  /* 0x0000000440427c11 */ /* 0x042fe4000f8e20ff */
        /* <DEDUP_REMOVED lines=13> */
[----:B-1----:R-:W4:Y:S04]  /*0850*/  LDG.E.128 R36, desc[UR18][R34.64+0x400] ;  /* 0x0004001222247981 */ /* 0x002f28000c1e1d00 */
[----:B--2---:R-:W2:Y:S01]  /*0860*/  LDG.E.128 R40, desc[UR18][R34.64+0x600] ;  /* 0x0006001222287981 */ /* 0x004ea2000c1e1d00 */
[----:B------:R-:W-:Y:S01]  /*0870*/  BSSY.RECONVERGENT B0, `(.L_x_4140) ;  /* 0x0000036000007945 */ /* 0x000fe20003800200 */
[----:B0-----:R-:W-:-:S02]  /*0880*/  ISETP.GE.AND P5, PT, R33, 0x1, PT ;  /* 0x000000012100780c */ /* 0x001fc40003fa6270 */
[----:B---3--:R-:W-:Y:S04]  /*0890*/  STS.128 [R66], R44 ;  /* 0x0000002c42007388 */ /* 0x008fe80000000c00 */
[----:B----4-:R-:W-:Y:S04]  /*08a0*/  STS.128 [R66+0x200], R48 ;  /* 0x0002003042007388 */ /* 0x010fe80000000c00 */
[----:B------:R-:W-:Y:S04]  /*08b0*/  STS.128 [R66+0x400], R36 ;  /* 0x0004002442007388 */ /* 0x000fe80000000c00 */
[----:B--2---:R-:W-:Y:S01]  /*08c0*/  STS.128 [R66+0x600], R40 ;  /* 0x0006002842007388 */ /* 0x004fe20000000c00 */
        /* <DEDUP_REMOVED lines=48> */
.L_x_4141:
[----:B------:R-:W-:Y:S05]  /*0bd0*/  BSYNC.RECONVERGENT B0 ;  /* 0x0000000000007941 */ /* 0x000fea0003800200 */
.L_x_4140:
        /* <DEDUP_REMOVED lines=36> */
.L_x_4143:
[----:B------:R-:W-:Y:S05]  /*0e20*/  BSYNC.RECONVERGENT B0 ;  /* 0x0000000000007941 */ /* 0x000fea0003800200 */
.L_x_4142:
        /* <DEDUP_REMOVED lines=34> */
.L_x_4145:
[----:B------:R-:W-:Y:S05]  /*1050*/  BSYNC.RECONVERGENT B0 ;  /* 0x0000000000007941 */ /* 0x000fea0003800200 */
.L_x_4144:
        /* <DEDUP_REMOVED lines=36> */
.L_x_4147:
[----:B------:R-:W-:Y:S05]  /*12a0*/  BSYNC.RECONVERGENT B0 ;  /* 0x0000000000007941 */ /* 0x000fea0003800200 */
.L_x_4146:
        /* <DEDUP_REMOVED lines=34> */
.L_x_4149:
[----:B------:R-:W-:Y:S05]  /*14d0*/  BSYNC.RECONVERGENT B0 ;  /* 0x0000000000007941 */ /* 0x000fea0003800200 */
.L_x_4148:
        /* <DEDUP_REMOVED lines=36> */
.L_x_4151:
[----:B------:R-:W-:Y:S05]  /*1720*/  BSYNC.RECONVERGENT B0 ;  /* 0x0000000000007941 */ /* 0x000fea0003800200 */
.L_x_4150:
        /* <DEDUP_REMOVED lines=34> */
.L_x_4153:
[----:B------:R-:W-:Y:S05]  /*1950*/  BSYNC.RECONVERGENT B0 ;  /* 0x0000000000007941 */ /* 0x000fea0003800200 */
.L_x_4152:
        /* <DEDUP_REMOVED lines=36> */
.L_x_4155:
[----:B------:R-:W-:Y:S05]  /*1ba0*/  BSYNC.RECONVERGENT B0 ;  /* 0x0000000000007941 */ /* 0x000fea0003800200 */
.L_x_4154:
        /* <DEDUP_REMOVED lines=34> */
.L_x_4157:
[----:B------:R-:W-:Y:S05]  /*1dd0*/  BSYNC.RECONVERGENT B0 ;  /* 0x0000000000007941 */ /* 0x000fea0003800200 */
.L_x_4156:
        /* <DEDUP_REMOVED lines=39> */
.L_x_4159:
[----:B------:R-:W-:Y:S05]  /*2050*/  BSYNC.RECONVERGENT B0 ;  /* 0x0000000000007941 */ /* 0x000fea0003800200 */
.L_x_4158:
        /* <DEDUP_REMOVED lines=39> */
.L_x_4161:
[----:B------:R-:W-:Y:S05]  /*22d0*/  BSYNC.RECONVERGENT B0 ;  /* 0x0000000000007941 */ /* 0x000fea0003800200 */
.L_x_4160:
        /* <DEDUP_REMOVED lines=44> */
.L_x_4163:
[----:B------:R-:W-:Y:S05]  /*25a0*/  BSYNC.RECONVERGENT B0 ;  /* 0x0000000000007941 */ /* 0x000fea0003800200 */
.L_x_4162:
        /* <DEDUP_REMOVED lines=32> */
.L_x_4165:
[----:B------:R-:W-:Y:S05]  /*27b0*/  BSYNC.RECONVERGENT B0 ;  /* 0x0000000000007941 */ /* 0x000fea0003800200 */
.L_x_4164:
        /* <DEDUP_REMOVED lines=32> */
.L_x_4167:
[----:B------:R-:W-:Y:S05]  /*29c0*/  BSYNC.RECONVERGENT B0 ;  /* 0x0000000000007941 */ /* 0x000fea0003800200 */
.L_x_4166:
        /* <DEDUP_REMOVED lines=32> */
.L_x_4169:
[----:B------:R-:W-:Y:S05]  /*2bd0*/  BSYNC.RECONVERGENT B0 ;  /* 0x0000000000007941 */ /* 0x000fea0003800200 */
.L_x_4168:
        /* <DEDUP_REMOVED lines=32> */
.L_x_4171:
[----:B------:R-:W-:Y:S05]  /*2de0*/  BSYNC.RECONVERGENT B0 ;  /* 0x0000000000007941 */ /* 0x000fea0003800200 */
.L_x_4170:
        /* <DEDUP_REMOVED lines=33> */
[----:B------:R-:W-:-:S07]  /*3000*/  IADD3.X R109, PT, PT, R3, R71, RZ, P1, !PT ;  /* 0x00000047036d7210 */ /* 0x000fce0000ffe4ff */
[----:B------:R-:W3:Y:S01]  /*3010*/  LDC.64 R36, c[0x0][0x480] ;  /* 0x00012000ff247b82 */ /* 0x000ee20000000a00 */
[----:B0-----:R-:W-:Y:S02]  /*3020*/  SHF.L.U64.HI R39, R38, 0x2, R39 ;  /* 0x0000000226277819 */ /* 0x001fe40000010227 */
[----:B-1----:R-:W-:Y:S02]  /*3030*/  SHF.L.U64.HI R41, R40, 0x2, R41 ;  /* 0x0000000228297819 */ /* 0x002fe40000010229 */
[----:B--2---:R-:W-:-:S07]  /*3040*/  SHF.L.U64.HI R43, R42, 0x2, R43 ;  /* 0x000000022a2b7819 */ /* 0x004fce000001022b */
.L_x_4175:
[----:B------:R-:W-:Y:S02]  /*3050*/  MOV R46, R105 ;  /* 0x00000069002e7202 */ /* 0x000fe40000000f00 */
[----:B------:R-:W-:-:S05]  /*3060*/  MOV R47, R106 ;  /* 0x0000006a002f7202 */ /* 0x000fca0000000f00 */
[----:B------:R0:W2:Y:S01]  /*3070*/  LDG.E R46, desc[UR18][R46.64] ;  /* 0x000000122e2e7981 */ /* 0x0000a2000c1e1900 */
[----:B------:R-:W-:-:S05]  /*3080*/  MOV R45, R109 ;  /* 0x0000006d002d7202 */ /* 0x000fca0000000f00 */
[----:B------:R-:W4:Y:S04]  /*3090*/  LDG.E.128 R20, desc[UR18][R44.64+-0x400] ;  /* 0xfffc00122c147981 */ /* 0x000f28000c1e1d00 */
[----:B------:R-:W5:Y:S04]  /*30a0*/  LDG.E.128 R24, desc[UR18][R44.64+-0x200] ;  /* 0xfffe00122c187981 */ /* 0x000f68000c1e1d00 */
[----:B------:R-:W3:Y:S04]  /*30b0*/  LDG.E.128 R28, desc[UR18][R44.64] ;  /* 0x000000122c1c7981 */ /* 0x000ee8000c1e1d00 */
[----:B------:R-:W3:Y:S01]  /*30c0*/  LDG.E.128 R32, desc[UR18][R44.64+0x200] ;  /* 0x000200122c207981 */ /* 0x000ee2000c1e1d00 */
[C---:B------:R-:W-:Y:S01]  /*30d0*/  ISETP.GE.AND P1, PT, R64.reuse, 0x1, PT ;  /* 0x000000014000780c */ /* 0x040fe20003f26270 */
[----:B------:R-:W1:Y:S01]  /*30e0*/  S2UR UR6, SR_CgaCtaId ;  /* 0x00000000000679c3 */ /* 0x000e620000008800 */
[----:B0-----:R-:W-:Y:S01]  /*30f0*/  MOV R47, RZ ;  /* 0x000000ff002f7202 */ /* 0x001fe20000000f00 */
[----:B------:R-:W-:Y:S01]  /*3100*/  UMOV UR4, 0x400 ;  /* 0x0000040000047882 */ /* 0x000fe20000000000 */
[----:B------:R-:W-:Y:S01]  /*3110*/  ISETP.NE.AND P2, PT, R64, RZ, PT ;  /* 0x000000ff4000720c */ /* 0x000fe20003f45270 */
[----:B-1----:R-:W-:Y:S01]  /*3120*/  ULEA UR4, UR6, UR4, 0x18 ;  /* 0x0000000406047291 */ /* 0x002fe2000f8ec0ff */
[----:B--2---:R-:W-:-:S04]  /*3130*/  FMUL.FTZ R48, R46, 1.4426950216293334961 ;  /* 0x3fb8aa3b2e307820 */ /* 0x004fc80000410000 */
[C---:B------:R-:W-:Y:S01]  /*3140*/  FMUL.FTZ R110, R48.reuse, R70 ;  /* 0x00000046306e7220 */ /* 0x040fe20000410000 */
[C---:B------:R-:W-:Y:S01]  /*3150*/  FMUL.FTZ R115, R48.reuse, R75 ;  /* 0x0000004b30737220 */ /* 0x040fe20000410000 */
[C---:B------:R-:W-:Y:S01]  /*3160*/  FMUL.FTZ R113, R48.reuse, R72 ;  /* 0x0000004830717220 */ /* 0x040fe20000410000 */
[C---:B------:R-:W-:Y:S01]  /*3170*/  FMUL.FTZ R112, R48.reuse, R77 ;  /* 0x0000004d30707220 */ /* 0x040fe20000410000 */
[C---:B------:R-:W-:Y:S01]  /*3180*/  FMUL.FTZ R117, R48.reuse, R74 ;  /* 0x0000004a30757220 */ /* 0x040fe20000410000 */
[----:B----4-:R0:W-:Y:S01]  /*3190*/  STS.128 [R66], R20 ;  /* 0x0000001442007388 */ /* 0x0101e20000000c00 */
[----:B------:R-:W0:Y:S01]  /*31a0*/  MUFU.EX2 R110, R110 ;  /* 0x0000006e006e7308 */ /* 0x000e220000000800 */
[C---:B------:R-:W-:Y:S02]  /*31b0*/  FMUL.FTZ R109, R48.reuse, R73 ;  /* 0x00000049306d7220 */ /* 0x040fe40000410000 */
[----:B-----5:R-:W-:Y:S01]  /*31c0*/  STS.128 [R66+0x200], R24 ;  /* 0x0002001842007388 */ /* 0x020fe20000000c00 */
[----:B------:R-:W1:Y:S03]  /*31d0*/  MUFU.EX2 R115, R115 ;  /* 0x0000007300737308 */ /* 0x000e660000000800 */
[----:B---3--:R-:W-:Y:S01]  /*31e0*/  STS.128 [R66+0x400], R28 ;  /* 0x0004001c42007388 */ /* 0x008fe20000000c00 */
[----:B------:R-:W2:Y:S01]  /*31f0*/  MUFU.EX2 R113, R113 ;  /* 0x0000007100717308 */ /* 0x000ea20000000800 */
[----:B------:R-:W-:-:S02]  /*3200*/  FMUL.FTZ R114, R48, R79 ;  /* 0x0000004f30727220 */ /* 0x000fc40000410000 */
[----:B------:R-:W-:Y:S01]  /*3210*/  STS.128 [R66+0x600], R32 ;  /* 0x0006002042007388 */ /* 0x000fe20000000c00 */
[----:B------:R-:W3:Y:S01]  /*3220*/  MUFU.EX2 R112, R112 ;  /* 0x0000007000707308 */ /* 0x000ee20000000800 */
[C---:B------:R-:W-:Y:S01]  /*3230*/  FMUL.FTZ R119, R48.reuse, R76 ;  /* 0x0000004c30777220 */ /* 0x040fe20000410000 */
[----:B------:R-:W-:Y:S01]  /*3240*/  FMUL.FTZ R118, R48, R81 ;  /* 0x0000005130767220 */ /* 0x000fe20000410000 */
[----:B0-----:R-:W-:Y:S01]  /*3250*/  FFMA.FTZ R22, R86, R110, R89 ;  /* 0x0000006e56167223 */ /* 0x001fe20000010059 */
[----:B------:R-:W0:Y:S01]  /*3260*/  MUFU.EX2 R117, R117 ;  /* 0x0000007500757308 */ /* 0x000e220000000800 */
[C---:B------:R-:W-:Y:S01]  /*3270*/  FMUL.FTZ R121, R48.reuse, R78 ;  /* 0x0000004e30797220 */ /* 0x040fe20000410000 */
[----:B------:R-:W-:Y:S01]  /*3280*/  MOV R20, R107 ;  /* 0x0000006b00147202 */ /* 0x000fe20000000f00 */
[----:B-1----:R-:W-:Y:S01]  /*3290*/  FFMA.FTZ R22, R115, R22, R88 ;  /* 0x0000001673167223 */ /* 0x002fe20000010058 */
[----:B------:R-:W-:Y:S01]  /*32a0*/  MUFU.EX2 R109, R109 ;  /* 0x0000006d006d7308 */ /* 0x000fe20000000800 */
[----:B------:R-:W-:Y:S01]  /*32b0*/  MOV R21, R108 ;  /* 0x0000006c00157202 */ /* 0x000fe20000000f00 */
[----:B------:R-:W-:-:S02]  /*32c0*/  FMUL.FTZ R116, R48, R83 ;  /* 0x0000005330747220 */ /* 0x000fc40000410000 */
[----:B------:R-:W1:Y:S01]  /*32d0*/  MUFU.EX2 R114, R114 ;  /* 0x0000007200727308 */ /* 0x000e620000000800 */
[----:B--2---:R-:W-:Y:S01]  /*32e0*/  FFMA.FTZ R22, R113, R22, R90 ;  /* 0x0000001671167223 */ /* 0x004fe2000001005a */
[----:B------:R-:W-:Y:S02]  /*32f0*/  NOP ;  /* 0x0000000000007918 */ /* 0x000fe40000000000 */
[----:B------:R-:W2:Y:S01]  /*3300*/  MUFU.EX2 R119, R119 ;  /* 0x0000007700777308 */ /* 0x000ea20000000800 */
[----:B---3--:R-:W-:Y:S01]  /*3310*/  FFMA.FTZ R22, R112, R22, R91 ;  /* 0x0000001670167223 */ /* 0x008fe2000001005b */
[----:B------:R3:W4:Y:S01]  /*3320*/  LDG.E R111, desc[UR18][R20.64] ;  /* 0x00000012146f7981 */ /* 0x000722000c1e1900 */
[C---:B------:R-:W-:Y:S01]  /*3330*/  FMUL.FTZ R123, R48.reuse, R80 ;  /* 0x00000050307b7220 */ /* 0x040fe20000410000 */
[----:B------:R-:W5:Y:S01]  /*3340*/  MUFU.EX2 R118, R118 ;  /* 0x0000007600767308 */ /* 0x000f620000000800 */
[----:B0-----:R-:W-:Y:S01]  /*3350*/  FFMA.FTZ R22, R117, R22, R92 ;  /* 0x0000001675167223 */ /* 0x001fe2000001005c */
[C---:B------:R-:W-:Y:S01]  /*3360*/  FMUL.FTZ R120, R48.reuse, R85 ;  /* 0x0000005530787220 */ /* 0x040fe20000410000 */
[----:B------:R-:W-:Y:S01]  /*3370*/  FMUL.FTZ R125, R48, R82 ;  /* 0x00000052307d7220 */ /* 0x000fe20000410000 */
[----:B------:R-:W0:Y:S01]  /*3380*/  MUFU.EX2 R121, R121 ;  /* 0x0000007900797308 */ /* 0x000e220000000800 */
[----:B-1----:R-:W-:Y:S01]  /*3390*/  FFMA.FTZ R22, R114, R22, R93 ;  /* 0x0000001672167223 */ /* 0x002fe2000001005d */
[C---:B------:R-:W-:Y:S01]  /*33a0*/  FMUL.FTZ R122, R48.reuse, R87 ;  /* 0x00000057307a7220 */ /* 0x040fe20000410000 */
[----:B------:R-:W-:Y:S01]  /*33b0*/  FMUL.FTZ R127, R48, R84 ;  /* 0x00000054307f7220 */ /* 0x000fe20000410000 */
[----:B---3--:R-:W-:Y:S01]  /*33c0*/  FMUL.FTZ R20, R109, R110 ;  /* 0x0000006e6d147220 */ /* 0x008fe20000410000 */
[----:B------:R-:W1:Y:S01]  /*33d0*/  MUFU.EX2 R116, R116 ;  /* 0x0000007400747308 */ /* 0x000e620000000800 */
[----:B--2---:R-:W-:Y:S01]  /*33e0*/  FFMA.FTZ R22, R119, R22, R94 ;  /* 0x0000001677167223 */ /* 0x004fe2000001005e */
[----:B------:R-:W-:-:S02]  /*33f0*/  HFMA2 R46, -RZ, RZ, 1.875, 0 ;  /* 0x3f800000ff2e7431 */ /* 0x000fc400000001ff */
[----:B------:R-:W-:Y:S01]  /*3400*/  FMUL.FTZ R20, R115, R20 ;  /* 0x0000001473147220 */ /* 0x000fe20000410000 */
[----:B------:R-:W2:Y:S01]  /*3410*/  MUFU.EX2 R123, R123 ;  /* 0x0000007b007b7308 */ /* 0x000ea20000000800 */
[----:B-----5:R-:W-:Y:S01]  /*3420*/  FFMA.FTZ R22, R118, R22, R95 ;  /* 0x0000001676167223 */ /* 0x020fe2000001005f */
[----:B------:R-:W-:Y:S01]  /*3430*/  LDS.128 R28, [R68+0x20] ;  /* 0x00002000441c7984 */ /* 0x000fe20000000c00 */
[----:B------:R-:W-:Y:S01]  /*3440*/  FMUL.FTZ R21, R113, R20 ;  /* 0x0000001471157220 */ /* 0x000fe20000410000 */
[----:B------:R-:W3:Y:S01]  /*3450*/  MUFU.EX2 R120, R120 ;  /* 0x0000007800787308 */ /* 0x000ee20000000800 */
[----:B0-----:R-:W-:Y:S01]  /*3460*/  FFMA.FTZ R22, R121, R22, R96 ;  /* 0x0000001679167223 */ /* 0x001fe20000010060 */
[----:B------:R-:W-:Y:S01]  /*3470*/  @P0 LDS.64 R46, [UR5] ;  /* 0x00000005ff2e0984 */ /* 0x000fe20008000a00 */
[----:B------:R-:W-:Y:S01]  /*3480*/  FMUL.FTZ R20, R112, R21 ;  /* 0x0000001570147220 */ /* 0x000fe20000410000 */
[----:B------:R-:W0:Y:S01]  /*3490*/  MUFU.EX2 R125, R125 ;  /* 0x0000007d007d7308 */ /* 0x000e220000000800 */
[----:B------:R-:W-:Y:S01]  /*34a0*/  ISETP.NE.AND P3, PT, R54, RZ, PT ;  /* 0x000000ff3600720c */ /* 0x000fe20003f65270 */
[----:B-1----:R-:W-:Y:S01]  /*34b0*/  FFMA.FTZ R22, R116, R22, R97 ;  /* 0x0000001674167223 */ /* 0x002fe20000010061 */
[----:B------:R-:W-:Y:S01]  /*34c0*/  FMUL.FTZ R21, R117, R20 ;  /* 0x0000001475157220 */ /* 0x000fe20000410000 */
[----:B------:R-:W1:Y:S01]  /*34d0*/  MUFU.EX2 R122, R122 ;  /* 0x0000007a007a7308 */ /* 0x000e620000000800 */
[----:B------:R-:W-:Y:S01]  /*34e0*/  LDS.128 R32, [R68+0x30] ;  /* 0x0000300044207984 */ /* 0x000fe20000000c00 */
[----:B--2---:R-:W-:Y:S01]  /*34f0*/  FFMA.FTZ R22, R123, R22, R98 ;  /* 0x000000167b167223 */ /* 0x004fe20000010062 */
[----:B------:R-:W-:Y:S01]  /*3500*/  FMUL.FTZ R20, R114, R21 ;  /* 0x0000001572147220 */ /* 0x000fe20000410000 */
[----:B------:R-:W2:Y:S01]  /*3510*/  MUFU.EX2 R127, R127 ;  /* 0x0000007f007f7308 */ /* 0x000ea20000000800 */
[----:B------:R-:W-:Y:S01]  /*3520*/  BSSY.RECONVERGENT B0, `(.L_x_4173) ;  /* 0x0000061000007945 */ /* 0x000fe20003800200 */
[----:B---3--:R-:W-:Y:S01]  /*3530*/  FFMA.FTZ R22, R120, R22, R99 ;  /* 0x0000001678167223 */ /* 0x008fe20000010063 */
[----:B------:R-:W-:-:S03]  /*3540*/  FMUL.FTZ R21, R119, R20 ;  /* 0x0000001477157220 */ /* 0x000fc60000410000 */
[----:B0-----:R-:W-:Y:S01]  /*3550*/  FFMA.FTZ R22, R125, R22, R100 ;  /* 0x000000167d167223 */ /* 0x001fe20000010064 */
[----:B------:R-:W-:-:S03]  /*3560*/  FMUL.FTZ R20, R118, R21 ;  /* 0x0000001576147220 */ /* 0x000fc60000410000 */
[----:B-1----:R-:W-:Y:S01]  /*3570*/  FFMA.FTZ R22, R122, R22, R101 ;  /* 0x000000167a167223 */ /* 0x002fe20000010065 */
        /* <DEDUP_REMOVED lines=24> */
[----:B-1----:R-:W-:Y:S02]  /*3700*/  @P1 FMUL.FTZ R129, R129, R20 ;  /* 0x0000001481811220 */ /* 0x002fe40000410000 */
[----:B------:R-:W0:Y:S01]  /*3710*/  SHFL.UP PT, R21, R24, 0x8, RZ ;  /* 0x0500000018157989 */ /* 0x000e2200000e00ff */
[----:B------:R-:W-:-:S03]  /*3720*/  ISETP.GE.AND P1, PT, R64, 0x8, PT ;  /* 0x000000084000780c */ /* 0x000fc60003f26270 */
[----:B------:R-:W1:Y:S01]  /*3730*/  SHFL.UP PT, R20, R129, 0x8, RZ ;  /* 0x0500000081147989 */ /* 0x000e6200000e00ff */
[----:B0-----:R-:W-:-:S09]  /*3740*/  FFMA.FTZ R21, R129, R21, R24 ;  /* 0x0000001581157223 */ /* 0x001fd20000010018 */
[----:B-1----:R-:W-:Y:S01]  /*3750*/  @P1 FMUL.FTZ R129, R129, R20 ;  /* 0x0000001481811220 */ /* 0x002fe20000410000 */
[----:B------:R-:W-:Y:S02]  /*3760*/  FSEL R124, R24, R21, !P1 ;  /* 0x00000015187c7208 */ /* 0x000fe40004800000 */
[----:B------:R-:W-:Y:S01]  /*3770*/  ISETP.NE.AND P1, PT, R64, 0x1f, PT ;  /* 0x0000001f4000780c */ /* 0x000fe20003f25270 */
[----:B------:R-:W-:Y:S04]  /*3780*/  LDS.128 R20, [R68] ;  /* 0x0000000044147984 */ /* 0x000fe80000000c00 */
[----:B------:R-:W0:Y:S04]  /*3790*/  SHFL.UP PT, R50, R129, 0x10, RZ ;  /* 0x0600000081327989 */ /* 0x000e2800000e00ff */
[----:B------:R-:W1:Y:S04]  /*37a0*/  SHFL.UP PT, R51, R124, 0x10, RZ ;  /* 0x060000007c337989 */ /* 0x000e6800000e00ff */
[----:B------:R-:W-:Y:S01]  /*37b0*/  LDS.128 R24, [R68+0x10] ;  /* 0x0000100044187984 */ /* 0x000fe20000000c00 */
[C---:B0-----:R-:W-:Y:S01]  /*37c0*/  FMUL.FTZ R50, R129.reuse, R50 ;  /* 0x0000003281327220 */ /* 0x041fe20000410000 */
[----:B-1----:R-:W-:-:S05]  /*37d0*/  FFMA.FTZ R51, R129, R51, R124 ;  /* 0x0000003381337223 */ /* 0x002fca000001007c */
[----:B------:R-:W-:Y:S01]  /*37e0*/  @!P1 STS.64 [UR4+0x850], R50 ;  /* 0x00085032ff009988 */ /* 0x000fe20008000a04 */
[----:B------:R-:W-:Y:S01]  /*37f0*/  BAR.SYNC.DEFER_BLOCKING 0x0 ;  /* 0x0000000000007b1d */ /* 0x000fe20000010000 */
[----:B------:R-:W-:-:S04]  /*3800*/  ISETP.GE.AND P1, PT, R64, 0x10, PT ;  /* 0x000000104000780c */ /* 0x000fc80003f26270 */
[----:B------:R-:W-:Y:S02]  /*3810*/  FSEL R129, R129, R50, !P1 ;  /* 0x0000003281817208 */ /* 0x000fe40004800000 */
[----:B------:R-:W-:Y:S02]  /*3820*/  FSEL R124, R124, R51, !P1 ;  /* 0x000000337c7c7208 */ /* 0x000fe40004800000 */
[----:B------:R-:W-:Y:S01]  /*3830*/  LEA R44, P1, R38, R44, 0x2 ;  /* 0x0000002c262c7211 */ /* 0x000fe200078210ff */
[----:B------:R-:W0:Y:S04]  /*3840*/  SHFL.UP PT, R131, R129, 0x1, RZ ;  /* 0x0420000081837989 */ /* 0x000e2800000e00ff */
[----:B------:R-:W1:Y:S04]  /*3850*/  SHFL.UP PT, R126, R124, 0x1, RZ ;  /* 0x042000007c7e7989 */ /* 0x000e6800000e00ff */
[----:B------:R-:W-:Y:S04]  /*3860*/  @!P2 STS.64 [UR4+0x860], R46 ;  /* 0x0008602eff00a988 */ /* 0x000fe80008000a04 */
[----:B------:R-:W2:Y:S01]  /*3870*/  LDS.64 R48, [UR4+0x850] ;  /* 0x00085004ff307984 */ /* 0x000ea20008000a00 */
[----:B------:R-:W-:Y:S01]  /*3880*/  BAR.SYNC.DEFER_BLOCKING 0x0 ;  /* 0x0000000000007b1d */ /* 0x000fe20000010000 */
[----:B0-----:R-:W-:-:S02]  /*3890*/  @!P2 MOV R131, R46 ;  /* 0x0000002e0083a202 */ /* 0x001fc40000000f00 */
[----:B-1----:R-:W-:-:S03]  /*38a0*/  @!P2 MOV R126, R47 ;  /* 0x0000002f007ea202 */ /* 0x002fc60000000f00 */
[----:B------:R-:W0:Y:S01]  /*38b0*/  @P3 LDS R133, [UR4+0x864] ;  /* 0x00086404ff853984 */ /* 0x000e220008000800 */
[----:B--2---:R-:W-:Y:S01]  /*38c0*/  FFMA.FTZ R49, R48, R47, R49 ;  /* 0x0000002f30317223 */ /* 0x004fe20000010031 */
[-C--:B----4-:R-:W-:Y:S01]  /*38d0*/  FMUL.FTZ R51, R22, R111.reuse ;  /* 0x0000006f16337220 */ /* 0x090fe20000410000 */
        /* <DEDUP_REMOVED lines=14> */
[----:B0-----:R-:W-:-:S04]  /*39c0*/  @P3 FFMA.FTZ R126, R133, R131, R126 ;  /* 0x00000083857e3223 */ /* 0x001fc8000001007e */
[----:B------:R-:W-:Y:S01]  /*39d0*/  FFMA.FTZ R131, R109, R126, R86 ;  /* 0x0000007e6d837223 */ /* 0x000fe20000010056 */
[----:B------:R-:W-:Y:S01]  /*39e0*/  IADD3.X R109, PT, PT, R45, R39, RZ, P1, !PT ;  /* 0x000000272d6d7210 */ /* 0x000fe20000ffe4ff */
[----:B------:R-:W-:Y:S01]  /*39f0*/  FMUL.FTZ R45, R20, R111 ;  /* 0x0000006f142d7220 */ /* 0x000fe20000410000 */
[----:B------:R-:W-:Y:S01]  /*3a00*/  ISETP.NE.AND P1, PT, R54, RZ, PT ;  /* 0x000000ff3600720c */ /* 0x000fe20003f25270 */
        /* <DEDUP_REMOVED lines=18> */
.L_x_4174:
[----:B------:R-:W-:Y:S05]  /*3b30*/  BSYNC.RECONVERGENT B0 ;  /* 0x0000000000007941 */ /* 0x000fea0003800200 */
.L_x_4173:
[----:B0-----:R-:W-:Y:S01]  /*3b40*/  FFMA.FTZ R21, R116, R118, R97 ;  /* 0x0000007674157223 */ /* 0x001fe20000010061 */
[----:B------:R-:W-:Y:S01]  /*3b50*/  IADD3 R103, PT, PT, R103, 0x1, RZ ;  /* 0x0000000167677810 */ /* 0x000fe20007ffe0ff */
[----:B------:R-:W-:Y:S01]  /*3b60*/  FFMA.FTZ R8, R113, R23, R8 ;  /* 0x0000001771087223 */ /* 0x000fe20000010008 */
[----:B------:R-:W-:Y:S01]  /*3b70*/  FFMA.FTZ R7, R128, R22, R7 ;  /* 0x0000001680077223 */ /* 0x000fe20000010007 */
[----:B------:R-:W-:Y:S01]  /*3b80*/  FFMA.FTZ R20, R123, R21, R98 ;  /* 0x000000157b147223 */ /* 0x000fe20000010062 */
[----:B------:R-:W-:Y:S01]  /*3b90*/  ISETP.NE.AND P1, PT, R103, RZ, PT ;  /* 0x000000ff6700720c */ /* 0x000fe20003f25270 */
[----:B------:R-:W-:Y:S01]  /*3ba0*/  FFMA.FTZ R14, R21, R29, R14 ;  /* 0x0000001d150e7223 */ /* 0x000fe2000001000e */
[----:B------:R-:W-:Y:S01]  /*3bb0*/  LEA R107, P2, R40, R107, 0x2 ;  /* 0x0000006b286b7211 */ /* 0x000fe200078410ff */
[----:B------:R-:W-:Y:S01]  /*3bc0*/  FFMA.FTZ R23, R120, R20, R99 ;  /* 0x0000001478177223 */ /* 0x000fe20000010063 */
[----:B------:R-:W-:Y:S01]  /*3bd0*/  FFMA.FTZ R15, R20, R30, R15 ;  /* 0x0000001e140f7223 */ /* 0x000fe2000001000f */
[----:B------:R-:W-:Y:S01]  /*3be0*/  LEA R105, P3, R42, R105, 0x2 ;  /* 0x000000692a697211 */ /* 0x000fe200078610ff */
[----:B------:R-:W-:Y:S01]  /*3bf0*/  UIADD3 UR5, UPT, UPT, UR5, 0x8, URZ ;  /* 0x0000000805057890 */ /* 0x000fe2000fffe0ff */
        /* <DEDUP_REMOVED lines=17> */
[----:B------:R-:W-:Y:S01]  /*3d10*/  IADD3 R104, PT, PT, R104, 0x1, RZ ;  /* 0x0000000168687810 */ /* 0x000fe20007ffe0ff */
[----:B------:R-:W-:Y:S06]  /*3d20*/  @P1 BRA `(.L_x_4175) ;  /* 0xfffffff000c81947 */ /* 0x000fec000383ffff */
.L_x_4172:
        /* <DEDUP_REMOVED lines=38> */
.L_x_4177:
        /* <DEDUP_REMOVED lines=15> */
.L_x_5066:


//--------------------- .text._Z25selective_scan_fwd_kernelI32Selective_Scan_fwd_kernel_traitsILi32ELi16ELi1ELb1ELb0ELb1ELb1EffEEv13SSMParamsBase --------------------------
	.section	.text._Z25selective_scan_fwd_kernelI32Selective_Scan_fwd_kernel_traitsILi32ELi16ELi1ELb1ELb0ELb1ELb1EffEEv13SSMParamsBase,"ax",@progbits
	.align	128
        .global         _Z25selective_scan_fwd_kernelI32Selective_Scan_fwd_kernel_traitsILi32ELi16ELi1ELb1ELb0ELb1ELb1EffEEv13SSMParamsBase
        .type           _Z25selective_scan_fwd_kernelI32Selective_Scan_fwd_kernel_traitsILi32ELi16ELi1ELb1ELb0ELb1ELb1EffEEv13SSMParamsBase,@function
        .size           _Z25selective_scan_fwd_kernelI32Selective_Scan_fwd_kernel_traitsILi32ELi16ELi1ELb1ELb0ELb1ELb1EffEEv13SSMParamsBase,(.L_x_5067 - _Z25selective_scan_fwd_kernelI32Selective_Scan_fwd_kernel_traitsILi32ELi16ELi1ELb1ELb0ELb1ELb1EffEEv13SSMParamsBase)
        .other          _Z25selective_scan_fwd_kernelI32Selective_Scan_fwd_kernel_traitsILi32ELi16ELi1ELb1ELb0ELb1ELb1EffEEv13SSMParamsBase,@"STO_CUDA_ENTRY STV_DEFAULT"
_Z25selective_scan_fwd_kernelI32Selective_Scan_fwd_kernel_traitsILi32ELi16ELi1ELb1ELb0ELb1ELb1EffEEv13SSMParamsBase:
.text._Z25selective_scan_fwd_kernelI32Selective_Scan_fwd_kernel_traitsILi32ELi16ELi1ELb1ELb0ELb1ELb1EffEEv13SSMParamsBase:
        /* <DEDUP_REMOVED lines=108> */
.L_x_4214:
        /* <DEDUP_REMOVED lines=81> */
.L_x_4179:
[----:B------:R-:W-:Y:S05]  /*0bd0*/  BSYNC.RECONVERGENT B0 ;  /* 0x0000000000007941 */ /* 0x000fea0003800200 */
.L_x_4178:
        /* <DEDUP_REMOVED lines=36> */
.L_x_4181:
[----:B------:R-:W-:Y:S05]  /*0e20*/  BSYNC.RECONVERGENT B0 ;  /* 0x0000000000007941 */ /* 0x000fea0003800200 */
.L_x_4180:
        /* <DEDUP_REMOVED lines=34> */
.L_x_4183:
[----:B------:R-:W-:Y:S05]  /*1050*/  BSYNC.RECONVERGENT B0 ;  /* 0x0000000000007941 */ /* 0x000fea0003800200 */
.L_x_4182:
        /* <DEDUP_REMOVED lines=36> */
.L_x_4185:
[----:B------:R-:W-:Y:S05]  /*12a0*/  BSYNC.RECONVERGENT B0 ;  /* 0x0000000000007941 */ /* 0x000fea0003800200 */
.L_x_4184:
        /* <DEDUP_REMOVED lines=34> */
.L_x_4187:
[----:B------:R-:W-:Y:S05]  /*14d0*/  BSYNC.RECONVERGENT B0 ;  /* 0x0000000000007941 */ /* 0x000fea0003800200 */
.L_x_4186:
        /* <DEDUP_REMOVED lines=36> */
.L_x_4189:
[----:B------:R-:W-:Y:S05]  /*1720*/  BSYNC.RECONVERGENT B0 ;  /* 0x0000000000007941 */ /* 0x000fea0003800200 */
.L_x_4188:
        /* <DEDUP_REMOVED lines=34> */
.L_x_4191:
[----:B------:R-:W-:Y:S05]  /*1950*/  BSYNC.RECONVERGENT B0 ;  /* 0x0000000000007941 */ /* 0x000fea0003800200 */
.L_x_4190:
        /* <DEDUP_REMOVED lines=36> */
.L_x_4193:
[----:B------:R-:W-:Y:S05]  /*1ba0*/  BSYNC.RECONVERGENT B0 ;  /* 0x0000000000007941 */ /* 0x000fea0003800200 */
.L_x_4192:
        /* <DEDUP_REMOVED lines=34> */
.L_x_4195:
[----:B------:R-:W-:Y:S05]  /*1dd0*/  BSYNC.RECONVERGENT B0 ;  /* 0x0000000000007941 */ /* 0x000fea0003800200 */
.L_x_4194:
        /* <DEDUP_REMOVED lines=39> */
.L_x_4197:
[----:B------:R-:W-:Y:S05]  /*2050*/  BSYNC.RECONVERGENT B0 ;  /* 0x0000000000007941 */ /* 0x000fea0003800200 */
.L_x_4196:
        /* <DEDUP_REMOVED lines=39> */
.L_x_4199:
[----:B------:R-:W-:Y:S05]  /*22d0*/  BSYNC.RECONVERGENT B0 ;  /* 0x0000000000007941 */ /* 0x000fea0003800200 */
.L_x_4198:
        /* <DEDUP_REMOVED lines=44> */
.L_x_4201:
[----:B------:R-:W-:Y:S05]  /*25a0*/  BSYNC.RECONVERGENT B0 ;  /* 0x0000000000007941 */ /* 0x000fea0003800200 */
.L_x_4200:
        /* <DEDUP_REMOVED lines=32> */
.L_x_4203:
[----:B------:R-:W-:Y:S05]  /*27b0*/  BSYNC.RECONVERGENT B0 ;  /* 0x0000000000007941 */ /* 0x000fea0003800200 */
.L_x_4202:
        /* <DEDUP_REMOVED lines=32> */
.L_x_4205:
[----:B------:R-:W-:Y:S05]  /*29c0*/  BSYNC.RECONVERGENT B0 ;  /* 0x0000000000007941 */ /* 0x000fea0003800200 */
.L_x_4204:
        /* <DEDUP_REMOVED lines=32> */
.L_x_4207:
[----:B------:R-:W-:Y:S05]  /*2bd0*/  BSYNC.RECONVERGENT B0 ;  /* 0x0000000000007941 */ /* 0x000fea0003800200 */
.L_x_4206:
        /* <DEDUP_REMOVED lines=32> */
.L_x_4209:
[----:B------:R-:W-:Y:S05]  /*2de0*/  BSYNC.RECONVERGENT B0 ;  /* 0x0000000000007941 */ /* 0x000fea0003800200 */
.L_x_4208:
        /* <DEDUP_REMOVED lines=38> */
.L_x_4213:
        /* <DEDUP_REMOVED lines=174> */
.L_x_4212:
[----:B------:R-:W-:Y:S05]  /*3b30*/  BSYNC.RECONVERGENT B0 ;  /* 0x0000000000007941 */ /* 0x000fea0003800200 */
.L_x_4211:
        /* <DEDUP_REMOVED lines=31> */
.L_x_4210:
        /* <DEDUP_REMOVED lines=105> */
[----:B------:R-:W3:Y:S01]  /*43c0*/  MUFU.EX2 R70, R70 ;  /* 0x0000004600467308 */ /* 0x000ee20000000800 */
[----:B-1----:R-:W-:-:S03]  /*43d0*/  FMUL.FTZ R33, R34, R75 ;  /* 0x0000004b22217220 */ /* 0x002fc60000410000 */
[----:B------:R-:W1:Y:S01]  /*43e0*/  MUFU.RCP R74, R41 ;  /* 0x00000029004a7308 */ /* 0x000e620000001000 */
[----:B--2---:R-:W-:Y:S01]  /*43f0*/  FADD.FTZ R50, R50, 1 ;  /* 0x3f80000032327421 */ /* 0x004fe20000010000 */
[----:B------:R-:W-:Y:S01]  /*4400*/  FMUL.FTZ R6, R33, R6 ;  /* 0x0000000621067220 */ /* 0x000fe20000410000 */
[----:B0-----:R-:W-:-:S05]  /*4410*/  FADD.FTZ R51, R51, 1 ;  /* 0x3f80000033337421 */ /* 0x001fca0000010000 */
[----:B------:R-:W0:Y:S01]  /*4420*/  MUFU.EX2 R45, R45 ;  /* 0x0000002d002d7308 */ /* 0x000e220000000800 */
[----:B---3--:R-:W-:-:S03]  /*4430*/  FADD.FTZ R70, R70, 1 ;  /* 0x3f80000046467421 */ /* 0x008fc60000010000 */
[----:B------:R-:W2:Y:S04]  /*4440*/  MUFU.EX2 R64, R64 ;  /* 0x0000004000407308 */ /* 0x000ea80000000800 */
[----:B------:R-:W3:Y:S01]  /*4450*/  MUFU.EX2 R49, R49 ;  /* 0x0000003100317308 */ /* 0x000ee20000000800 */
[----:B-1----:R-:W-:-:S03]  /*4460*/  FMUL.FTZ R34, R35, R74 ;  /* 0x0000004a23227220 */ /* 0x002fc60000410000 */
[----:B------:R-:W1:Y:S01]  /*4470*/  MUFU.RCP R77, R42 ;  /* 0x0000002a004d7308 */ /* 0x000e620000001000 */
[----:B0-----:R-:W-:Y:S01]  /*4480*/  FADD.FTZ R45, R45, 1 ;  /* 0x3f8000002d2d7421 */ /* 0x001fe20000010000 */
[----:B------:R-:W-:Y:S01]  /*4490*/  FMUL.FTZ R7, R34, R7 ;  /* 0x0000000722077220 */ /* 0x000fe20000410000 */
[----:B------:R-:W-:Y:S01]  /*44a0*/  BAR.SYNC.DEFER_BLOCKING 0x0 ;  /* 0x0000000000007b1d */ /* 0x000fe20000010000 */
[----:B--2---:R-:W-:-:S05]  /*44b0*/  FADD.FTZ R64, R64, 1 ;  /* 0x3f80000040407421 */ /* 0x004fca0000010000 */
[----:B------:R-:W0:Y:S01]  /*44c0*/  MUFU.RCP R76, R43 ;  /* 0x0000002b004c7308 */ /* 0x000e220000001000 */
[----:B---3--:R-:W-:-:S07]  /*44d0*/  FADD.FTZ R49, R49, 1 ;  /* 0x3f80000031317421 */ /* 0x008fce0000010000 */
[----:B------:R-:W2:Y:S01]  /*44e0*/  MUFU.RCP R79, R44 ;  /* 0x0000002c004f7308 */ /* 0x000ea20000001000 */
[----:B-1----:R-:W-:-:S04]  /*44f0*/  FMUL.FTZ R33, R28, R77 ;  /* 0x0000004d1c217220 */ /* 0x002fc80000410000 */
[----:B------:R-:W-:-:S03]  /*4500*/  FMUL.FTZ R8, R33, R8 ;  /* 0x0000000821087220 */ /* 0x000fc60000410000 */
[----:B------:R-:W1:Y:S01]  /*4510*/  MUFU.RCP R81, R46 ;  /* 0x0000002e00517308 */ /* 0x000e620000001000 */
[----:B0-----:R-:W-:Y:S01]  /*4520*/  FMUL.FTZ R28, R29, R76 ;  /* 0x0000004c1d1c7220 */ /* 0x001fe20000410000 */
[----:B------:R0:W-:Y:S03]  /*4530*/  STS.128 [R68], R4 ;  /* 0x0000000444007388 */ /* 0x0001e60000000c00 */
[----:B------:R-:W-:-:S03]  /*4540*/  FMUL.FTZ R9, R28, R9 ;  /* 0x000000091c097220 */ /* 0x000fc60000410000 */
[----:B------:R-:W3:Y:S01]  /*4550*/  MUFU.RCP R40, R47 ;  /* 0x0000002f00287308 */ /* 0x000ee20000001000 */
[----:B--2---:R-:W-:-:S04]  /*4560*/  FMUL.FTZ R29, R30, R79 ;  /* 0x0000004f1e1d7220 */ /* 0x004fc80000410000 */
[----:B------:R-:W-:-:S03]  /*4570*/  FMUL.FTZ R10, R29, R10 ;  /* 0x0000000a1d0a7220 */ /* 0x000fc60000410000 */
[----:B------:R-:W2:Y:S01]  /*4580*/  MUFU.RCP R41, R48 ;  /* 0x0000003000297308 */ /* 0x000ea20000001000 */
[----:B-1----:R-:W-:-:S04]  /*4590*/  FMUL.FTZ R29, R24, R81 ;  /* 0x00000051181d7220 */ /* 0x002fc80000410000 */
[----:B------:R-:W-:-:S03]  /*45a0*/  FMUL.FTZ R12, R29, R12 ;  /* 0x0000000c1d0c7220 */ /* 0x000fc60000410000 */
[----:B------:R-:W1:Y:S01]  /*45b0*/  MUFU.RCP R43, R50 ;  /* 0x00000032002b7308 */ /* 0x000e620000001000 */
[----:B---3--:R-:W-:-:S04]  /*45c0*/  FMUL.FTZ R24, R25, R40 ;  /* 0x0000002819187220 */ /* 0x008fc80000410000 */
[----:B------:R-:W-:-:S03]  /*45d0*/  FMUL.FTZ R13, R24, R13 ;  /* 0x0000000d180d7220 */ /* 0x000fc60000410000 */
[----:B------:R-:W3:Y:S01]  /*45e0*/  MUFU.RCP R44, R51 ;  /* 0x00000033002c7308 */ /* 0x000ee20000001000 */
[----:B--2---:R-:W-:Y:S02]  /*45f0*/  FMUL.FTZ R25, R26, R41 ;  /* 0x000000291a197220 */ /* 0x004fe40000410000 */
[----:B------:R-:W0:Y:S02]  /*4600*/  LDC.64 R40, c[0x0][0x438] ;  /* 0x00010e00ff287b82 */ /* 0x000e240000000a00 */
        /* <DEDUP_REMOVED lines=9> */
[----:B------:R-:W2:Y:S02]  /*46a0*/  LDC.64 R38, c[0x0][0x430] ;  /* 0x00010c00ff267b82 */ /* 0x000ea40000000a00 */
[----:B------:R-:W-:-:S03]  /*46b0*/  FMUL.FTZ R11, R30, R11 ;  /* 0x0000000b1e0b7220 */ /* 0x000fc60000410000 */
[----:B------:R-:W4:Y:S01]  /*46c0*/  MUFU.RCP R70, R70 ;  /* 0x0000004600467308 */ /* 0x000f220000001000 */
[----:B-1----:R-:W-:Y:S01]  /*46d0*/  FMUL.FTZ R21, R22, R35 ;  /* 0x0000002316157220 */ /* 0x002fe20000410000 */
[----:B------:R-:W-:Y:S03]  /*46e0*/  STS.128 [R68+0x10], R8 ;  /* 0x0000100844007388 */ /* 0x000fe60000000c00 */
[----:B------:R-:W-:Y:S01]  /*46f0*/  FMUL.FTZ R18, R21, R18 ;  /* 0x0000001215127220 */ /* 0x000fe20000410000 */
[----:B---3--:R-:W-:Y:S02]  /*4700*/  FMUL.FTZ R26, R27, R42 ;  /* 0x0000002a1b1a7220 */ /* 0x008fe40000410000 */
[----:B------:R-:W1:Y:S02]  /*4710*/  LDC.64 R42, c[0x0][0x490] ;  /* 0x00012400ff2a7b82 */ /* 0x000e640000000a00 */
[----:B------:R-:W-:Y:S01]  /*4720*/  FMUL.FTZ R15, R26, R15 ;  /* 0x0000000f1a0f7220 */ /* 0x000fe20000410000 */
[----:B----4-:R-:W-:-:S04]  /*4730*/  FMUL.FTZ R22, R23, R70 ;  /* 0x0000004617167220 */ /* 0x010fc80000410000 */
[----:B------:R-:W-:Y:S01]  /*4740*/  STS.128 [R68+0x20], R12 ;  /* 0x0000200c44007388 */ /* 0x000fe20000000c00 */
[----:B--2---:R-:W-:-:S04]  /*4750*/  IMAD.WIDE.U32 R36, R38, UR20, R36 ;  /* 0x0000001426247c25 */ /* 0x004fc8000f8e0024 */
[----:B------:R-:W-:Y:S01]  /*4760*/  FMUL.FTZ R19, R22, R19 ;  /* 0x0000001316137220 */ /* 0x000fe20000410000 */
[----:B------:R-:W-:-:S04]  /*4770*/  IMAD R37, R39, UR20, R37 ;  /* 0x0000001427257c24 */ /* 0x000fc8000f8e0225 */
[----:B------:R-:W-:Y:S01]  /*4780*/  STS.128 [R68+0x30], R16 ;  /* 0x0000301044007388 */ /* 0x000fe20000000c00 */
[----:B------:R-:W-:-:S03]  /*4790*/  NOP ;  /* 0x0000000000007918 */ /* 0x000fc60000000000 */
[----:B------:R-:W2:Y:S01]  /*47a0*/  LDS.128 R20, [R66] ;  /* 0x0000000042147984 */ /* 0x000ea20000000c00 */
[----:B0-----:R-:W-:-:S03]  /*47b0*/  IMAD.WIDE.U32 R4, R0, R40, R36 ;  /* 0x0000002800047225 */ /* 0x001fc600078e0024 */
[----:B------:R-:W0:Y:S01]  /*47c0*/  LDS.128 R24, [R66+0x200] ;  /* 0x0002000042187984 */ /* 0x000e220000000c00 */
[----:B------:R-:W-:Y:S01]  /*47d0*/  IMAD R7, R0, R41, R5 ;  /* 0x0000002900077224 */ /* 0x000fe200078e0205 */
[C---:B-1----:R-:W-:Y:S02]  /*47e0*/  LEA R5, P0, R4.reuse, R42, 0x2 ;  /* 0x0000002a04057211 */ /* 0x042fe400078010ff */
[----:B------:R-:W1:Y:S02]  /*47f0*/  LDS.128 R28, [R66+0x400] ;  /* 0x00040000421c7984 */ /* 0x000e640000000c00 */
[----:B------:R-:W-:Y:S02]  /*4800*/  LEA.HI.X R7, R4, R43, R7, 0x2, P0 ;  /* 0x0000002b04077211 */ /* 0x000fe400000f1407 */
[----:B------:R-:W3:Y:S01]  /*4810*/  LDS.128 R32, [R66+0x600] ;  /* 0x0006000042207984 */ /* 0x000ee20000000c00 */
[----:B------:R-:W-:-:S04]  /*4820*/  IADD3 R4, P0, PT, R2, R5, RZ ;  /* 0x0000000502047210 */ /* 0x000fc80007f1e0ff */
[----:B------:R-:W-:Y:S02]  /*4830*/  IADD3.X R5, PT, PT, R3, R7, RZ, P0, !PT ;  /* 0x0000000703057210 */ /* 0x000fe400007fe4ff */
[----:B------:R-:W-:-:S03]  /*4840*/  ISETP.GE.AND P0, PT, R60, UR5, PT ;  /* 0x000000053c007c0c */ /* 0x000fc6000bf06270 */
[----:B--2---:R2:W-:Y:S04]  /*4850*/  STG.E.128 desc[UR18][R4.64], R20 ;  /* 0x0000001404007986 */ /* 0x0045e8000c101d12 */
[----:B0-----:R2:W-:Y:S04]  /*4860*/  STG.E.128 desc[UR18][R4.64+0x200], R24 ;  /* 0x0002001804007986 */ /* 0x0015e8000c101d12 */
[----:B-1----:R2:W-:Y:S04]  /*4870*/  STG.E.128 desc[UR18][R4.64+0x400], R28 ;  /* 0x0004001c04007986 */ /* 0x0025e8000c101d12 */
[----:B---3--:R2:W-:Y:S01]  /*4880*/  STG.E.128 desc[UR18][R4.64+0x600], R32 ;  /* 0x0006002004007986 */ /* 0x0085e2000c101d12 */
[----:B------:R-:W-:Y:S05]  /*4890*/  @!P0 BRA `(.L_x_4214) ;  /* 0xffffffbc00888947 */ /* 0x000fea000383ffff */
[----:B------:R-:W-:Y:S05]  /*48a0*/  EXIT ;  /* 0x000000000000794d */ /* 0x000fea0003800000 */
.L_x_4215:
        /* <DEDUP_REMOVED lines=13> */
.L_x_5067:


//--------------------- .text._Z25selective_scan_fwd_kernelI32Selective_Scan_fwd_kernel_traitsILi32ELi16ELi1ELb1ELb1ELb0ELb0EffEEv13SSMParamsBase --------------------------
	.section	.text._Z25selective_scan_fwd_kernelI32Selective_Scan_fwd_kernel_traitsILi32ELi16ELi1ELb1ELb1ELb0ELb0EffEEv13SSMParamsBase,"ax",@progbits
	.align	128
        .global         _Z25selective_scan_fwd_kernelI32Selective_Scan_fwd_kernel_traitsILi32ELi16ELi1ELb1ELb1ELb0ELb0EffEEv13SSMParamsBase
        .type           _Z25selective_scan_fwd_kernelI32Selective_Scan_fwd_kernel_traitsILi32ELi16ELi1ELb1ELb1ELb0ELb0EffEEv13SSMParamsBase,@function
        .size           _Z25selective_scan_fwd_kernelI32Selective_Scan_fwd_kernel_traitsILi32ELi16ELi1ELb1ELb1ELb0ELb0EffEEv13SSMParamsBase,(.L_x_5068 - _Z25selective_scan_fwd_kernelI32Selective_Scan_fwd_kernel_traitsILi32ELi16ELi1ELb1ELb1ELb0ELb0EffEEv13SSMParamsBase)
        .other          _Z25selective_scan_fwd_kernelI32Selective_Scan_fwd_kernel_traitsILi32ELi16ELi1ELb1ELb1ELb0ELb0EffEEv13SSMParamsBase,@"STO_CUDA_ENTRY STV_DEFAULT"
_Z25selective_scan_fwd_kernelI32Selective_Scan_fwd_kernel_traitsILi32ELi16ELi1ELb1ELb1ELb0ELb0EffEEv13SSMParamsBase:
.text._Z25selective_scan_fwd_kernelI32Selective_Scan_fwd_kernel_traitsILi32ELi16ELi1ELb1ELb1ELb0ELb0EffEEv13SSMParamsBase:
        /* <DEDUP_REMOVED lines=108> */
.L_x_4252:
        /* <DEDUP_REMOVED lines=10> */
[C---:B0-----:R-:W-:Y:S02]  /*0760*/  LEA R74, R72.reuse, UR4, 0x4 ;  /* 0x00000004484a7c11 */ /* 0x041fe4000f8e20ff */
        /* <DEDUP_REMOVED lines=72> */
.L_x_4217:
[----:B------:R-:W-:Y:S05]  /*0bf0*/  BSYNC.RECONVERGENT B0 ;  /* 0x0000000000007941 */ /* 0x000fea0003800200 */
.L_x_4216:
        /* <DEDUP_REMOVED lines=34> */
.L_x_4219:
[----:B------:R-:W-:Y:S05]  /*0e20*/  BSYNC.RECONVERGENT B0 ;  /* 0x0000000000007941 */ /* 0x000fea0003800200 */
.L_x_4218:
        /* <DEDUP_REMOVED lines=36> */
.L_x_4221:
[----:B------:R-:W-:Y:S05]  /*1070*/  BSYNC.RECONVERGENT B0 ;  /* 0x0000000000007941 */ /* 0x000fea0003800200 */
.L_x_4220:
        /* <DEDUP_REMOVED lines=34> */
.L_x_4223:
[----:B------:R-:W-:Y:S05]  /*12a0*/  BSYNC.RECONVERGENT B0 ;  /* 0x0000000000007941 */ /* 0x000fea0003800200 */
.L_x_4222:
        /* <DEDUP_REMOVED lines=36> */
.L_x_4225:
[----:B------:R-:W-:Y:S05]  /*14f0*/  BSYNC.RECONVERGENT B0 ;  /* 0x0000000000007941 */ /* 0x000fea0003800200 */
.L_x_4224:
        /* <DEDUP_REMOVED lines=34> */
.L_x_4227:
[----:B------:R-:W-:Y:S05]  /*1720*/  BSYNC.RECONVERGENT B0 ;  /* 0x0000000000007941 */ /* 0x000fea0003800200 */
.L_x_4226:
        /* <DEDUP_REMOVED lines=36> */
.L_x_4229:
[----:B------:R-:W-:Y:S05]  /*1970*/  BSYNC.RECONVERGENT B0 ;  /* 0x0000000000007941 */ /* 0x000fea0003800200 */
.L_x_4228:
        /* <DEDUP_REMOVED lines=34> */
.L_x_4231:
[----:B------:R-:W-:Y:S05]  /*1ba0*/  BSYNC.RECONVERGENT B0 ;  /* 0x0000000000007941 */ /* 0x000fea0003800200 */
.L_x_4230:
        /* <DEDUP_REMOVED lines=36> */
.L_x_4233:
[----:B------:R-:W-:Y:S05]  /*1df0*/  BSYNC.RECONVERGENT B0 ;  /* 0x0000000000007941 */ /* 0x000fea0003800200 */
.L_x_4232:
        /* <DEDUP_REMOVED lines=34> */
.L_x_4235:
[----:B------:R-:W-:Y:S05]  /*2020*/  BSYNC.RECONVERGENT B0 ;  /* 0x0000000000007941 */ /* 0x000fea0003800200 */
.L_x_4234:
        /* <DEDUP_REMOVED lines=39> */
.L_x_4237:
[----:B------:R-:W-:Y:S05]  /*22a0*/  BSYNC.RECONVERGENT B0 ;  /* 0x0000000000007941 */ /* 0x000fea0003800200 */
.L_x_4236:
        /* <DEDUP_REMOVED lines=32> */
.L_x_4239:
[----:B------:R-:W-:Y:S05]  /*24b0*/  BSYNC.RECONVERGENT B0 ;  /* 0x0000000000007941 */ /* 0x000fea0003800200 */
.L_x_4238:
        /* <DEDUP_REMOVED lines=32> */
.L_x_4241:
[----:B------:R-:W-:Y:S05]  /*26c0*/  BSYNC.RECONVERGENT B0 ;  /* 0x0000000000007941 */ /* 0x000fea0003800200 */
.L_x_4240:
        /* <DEDUP_REMOVED lines=32> */
.L_x_4243:
[----:B------:R-:W-:Y:S05]  /*28d0*/  BSYNC.RECONVERGENT B0 ;  /* 0x0000000000007941 */ /* 0x000fea0003800200 */
.L_x_4242:
        /* <DEDUP_REMOVED lines=32> */
.L_x_4245:
[----:B------:R-:W-:Y:S05]  /*2ae0*/  BSYNC.RECONVERGENT B0 ;  /* 0x0000000000007941 */ /* 0x000fea0003800200 */
.L_x_4244:
        /* <DEDUP_REMOVED lines=32> */
.L_x_4247:
[----:B------:R-:W-:Y:S05]  /*2cf0*/  BSYNC.RECONVERGENT B0 ;  /* 0x0000000000007941 */ /* 0x000fea0003800200 */
.L_x_4246:
        /* <DEDUP_REMOVED lines=43> */
[----:B------:R-:W3:Y:S01]  /*2fb0*/  LDC.64 R54, c[0x0][0x480] ;  /* 0x00012000ff367b82 */ /* 0x000ee20000000a00 */
        /* <DEDUP_REMOVED lines=9> */
.L_x_4251:
[----:B0-----:R-:W2:Y:S04]  /*3050*/  LDG.E.128 R20, desc[UR18][R56.64+-0x400] ;  /* 0xfffc001238147981 */ /* 0x001ea8000c1e1d00 */
[----:B------:R-:W4:Y:S04]  /*3060*/  LDG.E.128 R24, desc[UR18][R56.64+-0x200] ;  /* 0xfffe001238187981 */ /* 0x000f28000c1e1d00 */
[----:B------:R-:W3:Y:S04]  /*3070*/  LDG.E.128 R28, desc[UR18][R56.64] ;  /* 0x00000012381c7981 */ /* 0x000ee8000c1e1d00 */
[----:B------:R-:W3:Y:S04]  /*3080*/  LDG.E.128 R32, desc[UR18][R56.64+0x200] ;  /* 0x0002001238207981 */ /* 0x000ee8000c1e1d00 */
[----:B------:R-:W3:Y:S01]  /*3090*/  LDG.E R40, desc[UR18][R58.64] ;  /* 0x000000123a287981 */ /* 0x000ee2000c1e1900 */
[----:B------:R-:W-:Y:S01]  /*30a0*/  ISETP.GE.AND P1, PT, R72, 0x1, PT ;  /* 0x000000014800780c */ /* 0x000fe20003f26270 */
[----:B------:R-:W0:Y:S01]  /*30b0*/  S2UR UR6, SR_CgaCtaId ;  /* 0x00000000000679c3 */ /* 0x000e220000008800 */
[----:B------:R-:W-:Y:S01]  /*30c0*/  UMOV UR4, 0x400 ;  /* 0x0000040000047882 */ /* 0x000fe20000000000 */
[----:B--2---:R-:W-:Y:S04]  /*30d0*/  STS.128 [R74], R20 ;  /* 0x000000144a007388 */ /* 0x004fe80000000c00 */
[----:B----4-:R1:W-:Y:S04]  /*30e0*/  STS.128 [R74+0x200], R24 ;  /* 0x000200184a007388 */ /* 0x0103e80000000c00 */
[----:B---3--:R2:W-:Y:S04]  /*30f0*/  STS.128 [R74+0x400], R28 ;  /* 0x0004001c4a007388 */ /* 0x0085e80000000c00 */
[----:B------:R3:W-:Y:S01]  /*3100*/  STS.128 [R74+0x600], R32 ;  /* 0x000600204a007388 */ /* 0x0007e20000000c00 */
[----:B------:R-:W-:-:S03]  /*3110*/  NOP ;  /* 0x0000000000007918 */ /* 0x000fc60000000000 */
[----:B------:R-:W4:Y:S01]  /*3120*/  LDS.128 R44, [R76] ;  /* 0x000000004c2c7984 */ /* 0x000f220000000c00 */
[----:B------:R-:W-:Y:S01]  /*3130*/  FMUL.FTZ R120, R40, 1.4426950216293334961 ;  /* 0x3fb8aa3b28787820 */ /* 0x000fe20000410000 */
[----:B-1----:R-:W-:Y:S02]  /*3140*/  MOV R24, R113 ;  /* 0x0000007100187202 */ /* 0x002fe40000000f00 */
[----:B------:R-:W1:Y:S01]  /*3150*/  LDS.128 R36, [R76+0x10] ;  /* 0x000010004c247984 */ /* 0x000e620000000c00 */
[C---:B------:R-:W-:Y:S01]  /*3160*/  FMUL.FTZ R115, R120.reuse, R78 ;  /* 0x0000004e78737220 */ /* 0x040fe20000410000 */
[C---:B------:R-:W-:Y:S01]  /*3170*/  FMUL.FTZ R20, R120.reuse, R83 ;  /* 0x0000005378147220 */ /* 0x040fe20000410000 */
[C---:B--2---:R-:W-:Y:S01]  /*3180*/  FMUL.FTZ R29, R120.reuse, R80 ;  /* 0x00000050781d7220 */ /* 0x044fe20000410000 */
[----:B------:R-:W2:Y:S01]  /*3190*/  LDS.128 R40, [R76+0x20] ;  /* 0x000020004c287984 */ /* 0x000ea20000000c00 */
[----:B------:R-:W0:Y:S01]  /*31a0*/  MUFU.EX2 R26, R115 ;  /* 0x00000073001a7308 */ /* 0x000e220000000800 */
[C---:B------:R-:W-:Y:S01]  /*31b0*/  FMUL.FTZ R30, R120.reuse, R85 ;  /* 0x00000055781e7220 */ /* 0x040fe20000410000 */
[----:B------:R-:W-:Y:S01]  /*31c0*/  MOV R25, R112 ;  /* 0x0000007000197202 */ /* 0x000fe20000000f00 */
[C---:B------:R-:W-:Y:S01]  /*31d0*/  FMUL.FTZ R31, R120.reuse, R82 ;  /* 0x00000052781f7220 */ /* 0x040fe20000410000 */
[----:B------:R0:W4:Y:S01]  /*31e0*/  MUFU.EX2 R28, R20 ;  /* 0x00000014001c7308 */ /* 0x0001220000000800 */
[C---:B------:R-:W-:Y:S01]  /*31f0*/  FMUL.FTZ R53, R120.reuse, R81 ;  /* 0x0000005178357220 */ /* 0x040fe20000410000 */
[C---:B---3--:R-:W-:Y:S01]  /*3200*/  FMUL.FTZ R34, R120.reuse, R87 ;  /* 0x0000005778227220 */ /* 0x048fe20000410000 */
[----:B------:R3:W5:Y:S01]  /*3210*/  LDG.E R27, desc[UR18][R24.64] ;  /* 0x00000012181b7981 */ /* 0x000762000c1e1900 */
[----:B------:R-:W1:Y:S04]  /*3220*/  MUFU.EX2 R29, R29 ;  /* 0x0000001d001d7308 */ /* 0x000e680000000800 */
[----:B------:R-:W1:Y:S01]  /*3230*/  MUFU.EX2 R30, R30 ;  /* 0x0000001e001e7308 */ /* 0x000e620000000800 */
[----:B0-----:R-:W0:Y:S01]  /*3240*/  LDS.128 R20, [R76+0x30] ;  /* 0x000030004c147984 */ /* 0x001e220000000c00 */
[----:B------:R-:W-:-:S02]  /*3250*/  FMUL.FTZ R35, R120, R84 ;  /* 0x0000005478237220 */ /* 0x000fc40000410000 */
[----:B------:R-:W2:Y:S04]  /*3260*/  MUFU.EX2 R31, R31 ;  /* 0x0000001f001f7308 */ /* 0x000ea80000000800 */
[----:B------:R-:W2:Y:S01]  /*3270*/  MUFU.EX2 R53, R53 ;  /* 0x0000003500357308 */ /* 0x000ea20000000800 */
[----:B----4-:R-:W-:Y:S01]  /*3280*/  FMUL.FTZ R44, R97, R44 ;  /* 0x0000002c612c7220 */ /* 0x010fe20000410000 */
[----:B------:R-:W-:Y:S01]  /*3290*/  FMUL.FTZ R45, R94, R45 ;  /* 0x0000002d5e2d7220 */ /* 0x000fe20000410000 */
[----:B------:R-:W-:-:S03]  /*32a0*/  FMUL.FTZ R33, R99, R46 ;  /* 0x0000002e63217220 */ /* 0x000fc60000410000 */
[----:B---3--:R-:W-:Y:S01]  /*32b0*/  FFMA.FTZ R24, R44, R26, R45 ;  /* 0x0000001a2c187223 */ /* 0x008fe2000001002d */
[----:B------:R-:W-:Y:S01]  /*32c0*/  FMUL.FTZ R32, R96, R47 ;  /* 0x0000002f60207220 */ /* 0x000fe20000410000 */
[----:B------:R-:W3:Y:S02]  /*32d0*/  MUFU.EX2 R34, R34 ;  /* 0x0000002200227308 */ /* 0x000ee40000000800 */
[----:B------:R-:W-:Y:S01]  /*32e0*/  FFMA.FTZ R24, R28, R24, R33 ;  /* 0x000000181c187223 */ /* 0x000fe20000010021 */
[----:B-1----:R-:W-:Y:S01]  /*32f0*/  FMUL.FTZ R47, R101, R36 ;  /* 0x00000024652f7220 */ /* 0x002fe20000410000 */
[----:B------:R-:W-:Y:S02]  /*3300*/  FMUL.FTZ R115, R120, R89 ;  /* 0x0000005978737220 */ /* 0x000fe40000410000 */
[----:B------:R-:W-:Y:S01]  /*3310*/  FFMA.FTZ R24, R29, R24, R32 ;  /* 0x000000181d187223 */ /* 0x000fe20000010020 */
[----:B------:R-:W1:Y:S01]  /*3320*/  MUFU.EX2 R35, R35 ;  /* 0x0000002300237308 */ /* 0x000e620000000800 */
[----:B------:R-:W-:Y:S01]  /*3330*/  FMUL.FTZ R36, R98, R37 ;  /* 0x0000002562247220 */ /* 0x000fe20000410000 */
[----:B------:R-:W-:Y:S01]  /*3340*/  FMUL.FTZ R37, R103, R38 ;  /* 0x0000002667257220 */ /* 0x000fe20000410000 */
[----:B------:R-:W-:Y:S01]  /*3350*/  FMUL.FTZ R46, R120, R86 ;  /* 0x00000056782e7220 */ /* 0x000fe20000410000 */
[----:B------:R-:W-:Y:S01]  /*3360*/  FFMA.FTZ R25, R30, R24, R47 ;  /* 0x000000181e197223 */ /* 0x000fe2000001002f */
[----:B------:R-:W-:-:S02]  /*3370*/  FMUL.FTZ R38, R100, R39 ;  /* 0x0000002764267220 */ /* 0x000fc40000410000 */
[----:B------:R-:W4:Y:S01]  /*3380*/  MUFU.EX2 R39, R115 ;  /* 0x0000007300277308 */ /* 0x000f220000000800 */
[----:B--2---:R-:W-:Y:S01]  /*3390*/  FFMA.FTZ R117, R31, R25, R36 ;  /* 0x000000191f757223 */ /* 0x004fe20000010024 */
[C---:B------:R-:W-:Y:S01]  /*33a0*/  FMUL.FTZ R24, R120.reuse, R91 ;  /* 0x0000005b78187220 */ /* 0x040fe20000410000 */
[----:B------:R-:W-:Y:S01]  /*33b0*/  FMUL.FTZ R25, R53, R26 ;  /* 0x0000001a35197220 */ /* 0x000fe20000410000 */
[----:B------:R-:W2:Y:S01]  /*33c0*/  MUFU.EX2 R46, R46 ;  /* 0x0000002e002e7308 */ /* 0x000ea20000000800 */
[----:B------:R-:W-:Y:S01]  /*33d0*/  FMUL.FTZ R118, R120, R88 ;  /* 0x0000005878767220 */ /* 0x000fe20000410000 */
[----:B---3--:R-:W-:Y:S01]  /*33e0*/  FFMA.FTZ R119, R34, R117, R37 ;  /* 0x0000007522777223 */ /* 0x008fe20000010025 */
[----:B------:R-:W-:Y:S01]  /*33f0*/  FMUL.FTZ R122, R28, R25 ;  /* 0x000000191c7a7220 */ /* 0x000fe20000410000 */
[----:B------:R-:W3:Y:S01]  /*3400*/  MUFU.EX2 R115, R24 ;  /* 0x0000001800737308 */ /* 0x000ee20000000800 */
[----:B------:R-:W-:Y:S01]  /*3410*/  FMUL.FTZ R40, R105, R40 ;  /* 0x0000002869287220 */ /* 0x000fe20000410000 */
[----:B------:R-:W-:Y:S01]  /*3420*/  FMUL.FTZ R117, R120, R93 ;  /* 0x0000005d78757220 */ /* 0x000fe20000410000 */
[----:B-1----:R-:W-:Y:S01]  /*3430*/  FFMA.FTZ R121, R35, R119, R38 ;  /* 0x0000007723797223 */ /* 0x002fe20000010026 */
[----:B------:R-:W1:Y:S01]  /*3440*/  MUFU.EX2 R118, R118 ;  /* 0x0000007600767308 */ /* 0x000e620000000800 */
[----:B------:R-:W-:Y:S01]  /*3450*/  FMUL.FTZ R25, R29, R122 ;  /* 0x0000007a1d197220 */ /* 0x000fe20000410000 */
[----:B------:R-:W-:Y:S01]  /*3460*/  FMUL.FTZ R41, R102, R41 ;  /* 0x0000002966297220 */ /* 0x000fe20000410000 */
[----:B------:R-:W-:Y:S01]  /*3470*/  FMUL.FTZ R119, R120, R90 ;  /* 0x0000005a78777220 */ /* 0x000fe20000410000 */
[----:B----4-:R-:W-:Y:S01]  /*3480*/  FFMA.FTZ R123, R39, R121, R40 ;  /* 0x00000079277b7223 */ /* 0x010fe20000010028 */
[----:B------:R-:W4:Y:S01]  /*3490*/  MUFU.EX2 R117, R117 ;  /* 0x0000007500757308 */ /* 0x000f220000000800 */
        /* <DEDUP_REMOVED lines=8> */
[----:B---3--:R-:W-:Y:S01]  /*3520*/  FFMA.FTZ R123, R115, R123, R42 ;  /* 0x0000007b737b7223 */ /* 0x008fe2000001002a */
[----:B------:R-:W3:Y:S01]  /*3530*/  MUFU.EX2 R121, R121 ;  /* 0x0000007900797308 */ /* 0x000ee20000000800 */
[----:B0-----:R-:W-:Y:S01]  /*3540*/  FMUL.FTZ R122, R109, R20 ;  /* 0x000000146d7a7220 */ /* 0x001fe20000410000 */
[----:B------:R-:W-:Y:S01]  /*3550*/  FMUL.FTZ R20, R34, R25 ;  /* 0x0000001922147220 */ /* 0x000fe20000410000 */
[----:B-1----:R-:W-:Y:S01]  /*3560*/  FFMA.FTZ R123, R118, R123, R43 ;  /* 0x0000007b767b7223 */ /* 0x002fe2000001002b */
[----:B------:R-:W0:Y:S01]  /*3570*/  MUFU.EX2 R120, R120 ;  /* 0x0000007800787308 */ /* 0x000e220000000800 */
[----:B------:R-:W-:Y:S01]  /*3580*/  FMUL.FTZ R124, R106, R21 ;  /* 0x000000156a7c7220 */ /* 0x000fe20000410000 */
[----:B------:R-:W-:Y:S01]  /*3590*/  FMUL.FTZ R20, R35, R20 ;  /* 0x0000001423147220 */ /* 0x000fe20000410000 */
[----:B----4-:R-:W-:Y:S01]  /*35a0*/  FFMA.FTZ R123, R117, R123, R122 ;  /* 0x0000007b757b7223 */ /* 0x010fe2000001007a */
[----:B------:R-:W-:-:S02]  /*35b0*/  FMUL.FTZ R126, R111, R22 ;  /* 0x000000166f7e7220 */ /* 0x000fc40000410000 */
[----:B------:R-:W-:Y:S01]  /*35c0*/  FMUL.FTZ R21, R39, R20 ;  /* 0x0000001427157220 */ /* 0x000fe20000410000 */
[----:B--2---:R-:W-:Y:S01]  /*35d0*/  FFMA.FTZ R22, R119, R123, R124 ;  /* 0x0000007b77167223 */ /* 0x004fe2000001007c */
[----:B------:R-:W-:Y:S02]  /*35e0*/  FMUL.FTZ R123, R108, R23 ;  /* 0x000000176c7b7220 */ /* 0x000fe40000410000 */
[----:B------:R-:W-:Y:S01]  /*35f0*/  FMUL.FTZ R20, R46, R21 ;  /* 0x000000152e147220 */ /* 0x000fe20000410000 */
[----:B---3--:R-:W-:-:S03]  /*3600*/  FFMA.FTZ R22, R121, R22, R126 ;  /* 0x0000001679167223 */ /* 0x008fc6000001007e */
[----:B------:R-:W-:Y:S01]  /*3610*/  FMUL.FTZ R21, R115, R20 ;  /* 0x0000001473157220 */ /* 0x000fe20000410000 */
[----:B0-----:R-:W-:-:S03]  /*3620*/  FFMA.FTZ R22, R120, R22, R123 ;  /* 0x0000001678167223 */ /* 0x001fc6000001007b */
        /* <DEDUP_REMOVED lines=25> */
[----:B------:R-:W-:Y:S02]  /*37c0*/  HFMA2 R20, -RZ, RZ, 1.875, 0 ;  /* 0x3f800000ff147431 */ /* 0x000fe400000001ff */
[----:B0-----:R-:W-:-:S10]  /*37d0*/  FFMA.FTZ R23, R125, R23, R24 ;  /* 0x000000177d177223 */ /* 0x001fd40000010018 */
[----:B-1----:R-:W-:Y:S01]  /*37e0*/  @P1 FMUL.FTZ R125, R125, R128 ;  /* 0x000000807d7d1220 */ /* 0x002fe20000410000 */
[----:B------:R-:W-:-:S04]  /*37f0*/  FSEL R128, R24, R23, !P1 ;  /* 0x0000001718807208 */ /* 0x000fc80004800000 */
[----:B------:R-:W0:Y:S04]  /*3800*/  SHFL.UP PT, R22, R125, 0x10, RZ ;  /* 0x060000007d167989 */ /* 0x000e2800000e00ff */
[----:B------:R-:W1:Y:S01]  /*3810*/  SHFL.UP PT, R23, R128, 0x10, RZ ;  /* 0x0600000080177989 */ /* 0x000e6200000e00ff */
[----:B------:R-:W-:Y:S02]  /*3820*/  MOV R21, RZ ;  /* 0x000000ff00157202 */ /* 0x000fe40000000f00 */
[----:B------:R-:W-:-:S04]  /*3830*/  ISETP.NE.AND P1, PT, R72, 0x1f, PT ;  /* 0x0000001f4800780c */ /* 0x000fc80003f25270 */
[----:B------:R-:W2:Y:S01]  /*3840*/  @P0 LDS.64 R20, [UR5] ;  /* 0x00000005ff140984 */ /* 0x000ea20008000a00 */
[----:B------:R-:W-:Y:S01]  /*3850*/  ULEA UR4, UR6, UR4, 0x18 ;  /* 0x0000000406047291 */ /* 0x000fe2000f8ec0ff */
[C---:B0-----:R-:W-:Y:S01]  /*3860*/  FMUL.FTZ R22, R125.reuse, R22 ;  /* 0x000000167d167220 */ /* 0x041fe20000410000 */
[----:B-1----:R-:W-:-:S07]  /*3870*/  FFMA.FTZ R23, R125, R23, R128 ;  /* 0x000000177d177223 */ /* 0x002fce0000010080 */
        /* <DEDUP_REMOVED lines=45> */
.L_x_4250:
[----:B------:R-:W-:Y:S05]  /*3b50*/  BSYNC.RECONVERGENT B0 ;  /* 0x0000000000007941 */ /* 0x000fea0003800200 */
.L_x_4249:
[----:B------:R-:W-:Y:S01]  /*3b60*/  IADD3 R114, PT, PT, R114, 0x1, RZ ;  /* 0x0000000172727810 */ /* 0x000fe20007ffe0ff */
[----:B------:R-:W-:Y:S01]  /*3b70*/  FFMA.FTZ R120, R120, R121, R123 ;  /* 0x0000007978787223 */ /* 0x000fe2000001007b */
[----:B------:R-:W-:Y:S01]  /*3b80*/  LEA R113, P2, R50, R113, 0x2 ;  /* 0x0000007132717211 */ /* 0x000fe200078410ff */
[----:B------:R-:W-:Y:S01]  /*3b90*/  UIADD3 UR5, UPT, UPT, UR5, 0x8, URZ ;  /* 0x0000000805057890 */ /* 0x000fe2000fffe0ff */
[----:B------:R-:W-:Y:S01]  /*3ba0*/  ISETP.NE.AND P1, PT, R114, RZ, PT ;  /* 0x000000ff7200720c */ /* 0x000fe20003f25270 */
[C---:B-----5:R-:W-:Y:S01]  /*3bb0*/  FFMA.FTZ R4, R27.reuse, R44, R4 ;  /* 0x0000002c1b047223 */ /* 0x060fe20000010004 */
        /* <DEDUP_REMOVED lines=18> */
[----:B------:R-:W-:Y:S01]  /*3ce0*/  IADD3 R110, PT, PT, R110, 0x1, RZ ;  /* 0x000000016e6e7810 */ /* 0x000fe20007ffe0ff */
[----:B------:R-:W-:Y:S06]  /*3cf0*/  @P1 BRA `(.L_x_4251) ;  /* 0xfffffff000d41947 */ /* 0x000fec000383ffff */
.L_x_4248:
        /* <DEDUP_REMOVED lines=16> */
[----:B0-----:R-:W0:Y:S01]  /*3e00*/  LDS.128 R20, [R74] ;  /* 0x000000004a147984 */ /* 0x001e220000000c00 */
        /* <DEDUP_REMOVED lines=21> */
.L_x_4253:
        /* <DEDUP_REMOVED lines=10> */
.L_x_5068:


//--------------------- .text._Z25selective_scan_fwd_kernelI32Selective_Scan_fwd_kernel_traitsILi32ELi16ELi1ELb1ELb1ELb0ELb1EffEEv13SSMParamsBase --------------------------
	.section	.text._Z25selective_scan_fwd_kernelI32Selective_Scan_fwd_kernel_traitsILi32ELi16ELi1ELb1ELb1ELb0ELb1EffEEv13SSMParamsBase,"ax",@progbits
	.align	128
        .global         _Z25selective_scan_fwd_kernelI32Selective_Scan_fwd_kernel_traitsILi32ELi16ELi1ELb1ELb1ELb0ELb1EffEEv13SSMParamsBase
        .type           _Z25selective_scan_fwd_kernelI32Selective_Scan_fwd_kernel_traitsILi32ELi16ELi1ELb1ELb1ELb0ELb1EffEEv13SSMParamsBase,@function
        .size           _Z25selective_scan_fwd_kernelI32Selective_Scan_fwd_kernel_traitsILi32ELi16ELi1ELb1ELb1ELb0ELb1EffEEv13SSMParamsBase,(.L_x_5069 - _Z25selective_scan_fwd_kernelI32Selective_Scan_fwd_kernel_traitsILi32ELi16ELi1ELb1ELb1ELb0ELb1EffEEv13SSMParamsBase)
        .other          _Z25selective_scan_fwd_kernelI32Selective_Scan_fwd_kernel_traitsILi32ELi16ELi1ELb1ELb1ELb0ELb1EffEEv13SSMParamsBase,@"STO_CUDA_ENTRY STV_DEFAULT"
_Z25selective_scan_fwd_kernelI32Selective_Scan_fwd_kernel_traitsILi32ELi16ELi1ELb1ELb1ELb0ELb1EffEEv13SSMParamsBase:
.text._Z25selective_scan_fwd_kernelI32Selective_Scan_fwd_kernel_traitsILi32ELi16ELi1ELb1ELb1ELb0ELb1EffEEv13SSMParamsBase:
        /* <DEDUP_REMOVED lines=108> */
.L_x_4290:
[----:B------:R-:W-:Y:S01]  /*06c0*/  BAR.SYNC.DEFER_BLOCKING 0x0 ;  /* 0x0000000000007b1d */ /* 0x000fe20000010000 */
[----:B-1----:R-:W-:-:S04]  /*06d0*/  IADD3 R4, P0, PT, R2, R69, RZ ;  /* 0x0000004502047210 */ /* 0x002fc80007f1e0ff */
        /* <DEDUP_REMOVED lines=81> */
.L_x_4255:
[----:B------:R-:W-:Y:S05]  /*0bf0*/  BSYNC.RECONVERGENT B0 ;  /* 0x0000000000007941 */ /* 0x000fea0003800200 */
.L_x_4254:
        /* <DEDUP_REMOVED lines=34> */
.L_x_4257:
[----:B------:R-:W-:Y:S05]  /*0e20*/  BSYNC.RECONVERGENT B0 ;  /* 0x0000000000007941 */ /* 0x000fea0003800200 */
.L_x_4256:
        /* <DEDUP_REMOVED lines=36> */
.L_x_4259:
[----:B------:R-:W-:Y:S05]  /*1070*/  BSYNC.RECONVERGENT B0 ;  /* 0x0000000000007941 */ /* 0x000fea0003800200 */
.L_x_4258:
        /* <DEDUP_REMOVED lines=34> */
.L_x_4261:
[----:B------:R-:W-:Y:S05]  /*12a0*/  BSYNC.RECONVERGENT B0 ;  /* 0x0000000000007941 */ /* 0x000fea0003800200 */
.L_x_4260:
        /* <DEDUP_REMOVED lines=36> */
.L_x_4263:
[----:B------:R-:W-:Y:S05]  /*14f0*/  BSYNC.RECONVERGENT B0 ;  /* 0x0000000000007941 */ /* 0x000fea0003800200 */
.L_x_4262:
        /* <DEDUP_REMOVED lines=34> */
.L_x_4265:
[----:B------:R-:W-:Y:S05]  /*1720*/  BSYNC.RECONVERGENT B0 ;  /* 0x0000000000007941 */ /* 0x000fea0003800200 */
.L_x_4264:
        /* <DEDUP_REMOVED lines=36> */
.L_x_4267:
[----:B------:R-:W-:Y:S05]  /*1970*/  BSYNC.RECONVERGENT B0 ;  /* 0x0000000000007941 */ /* 0x000fea0003800200 */
.L_x_4266:
        /* <DEDUP_REMOVED lines=34> */
.L_x_4269:
[----:B------:R-:W-:Y:S05]  /*1ba0*/  BSYNC.RECONVERGENT B0 ;  /* 0x0000000000007941 */ /* 0x000fea0003800200 */
.L_x_4268:
        /* <DEDUP_REMOVED lines=36> */
.L_x_4271:
[----:B------:R-:W-:Y:S05]  /*1df0*/  BSYNC.RECONVERGENT B0 ;  /* 0x0000000000007941 */ /* 0x000fea0003800200 */
.L_x_4270:
        /* <DEDUP_REMOVED lines=34> */
.L_x_4273:
[----:B------:R-:W-:Y:S05]  /*2020*/  BSYNC.RECONVERGENT B0 ;  /* 0x0000000000007941 */ /* 0x000fea0003800200 */
.L_x_4272:
        /* <DEDUP_REMOVED lines=39> */
.L_x_4275:
[----:B------:R-:W-:Y:S05]  /*22a0*/  BSYNC.RECONVERGENT B0 ;  /* 0x0000000000007941 */ /* 0x000fea0003800200 */
.L_x_4274:
        /* <DEDUP_REMOVED lines=32> */
.L_x_4277:
[----:B------:R-:W-:Y:S05]  /*24b0*/  BSYNC.RECONVERGENT B0 ;  /* 0x0000000000007941 */ /* 0x000fea0003800200 */
.L_x_4276:
        /* <DEDUP_REMOVED lines=32> */
.L_x_4279:
[----:B------:R-:W-:Y:S05]  /*26c0*/  BSYNC.RECONVERGENT B0 ;  /* 0x0000000000007941 */ /* 0x000fea0003800200 */
.L_x_4278:
        /* <DEDUP_REMOVED lines=32> */
.L_x_4281:
[----:B------:R-:W-:Y:S05]  /*28d0*/  BSYNC.RECONVERGENT B0 ;  /* 0x0000000000007941 */ /* 0x000fea0003800200 */
.L_x_4280:
        /* <DEDUP_REMOVED lines=32> */
.L_x_4283:
[----:B------:R-:W-:Y:S05]  /*2ae0*/  BSYNC.RECONVERGENT B0 ;  /* 0x0000000000007941 */ /* 0x000fea0003800200 */
.L_x_4282:
        /* <DEDUP_REMOVED lines=32> */
.L_x_4285:
[----:B------:R-:W-:Y:S05]  /*2cf0*/  BSYNC.RECONVERGENT B0 ;  /* 0x0000000000007941 */ /* 0x000fea0003800200 */
.L_x_4284:
        /* <DEDUP_REMOVED lines=53> */
.L_x_4289:
        /* <DEDUP_REMOVED lines=176> */
.L_x_4288:
[----:B------:R-:W-:Y:S05]  /*3b50*/  BSYNC.RECONVERGENT B0 ;  /* 0x0000000000007941 */ /* 0x000fea0003800200 */
.L_x_4287:
        /* <DEDUP_REMOVED lines=26> */
.L_x_4286:
        /* <DEDUP_REMOVED lines=18> */
[----:B------:R-:W2:Y:S01]  /*3e20*/  LDS.128 R28, [R74+0x200] ;  /* 0x000200004a1c7984 */ /* 0x000ea20000000c00 */
[----:B------:R-:W-:Y:S01]  /*3e30*/  IMAD R45, R0, R45, R39 ;  /* 0x0000002d002d7224 */ /* 0x000fe200078e0227 */
[C---:B----4-:R-:W-:Y:S02]  /*3e40*/  LEA R39, P0, R38.reuse, R46, 0x2 ;  /* 0x0000002e26277211 */ /* 0x050fe400078010ff */
[----:B0-----:R-:W0:Y:S02]  /*3e50*/  LDS.128 R24, [R74+0x400] ;  /* 0x000400004a187984 */ /* 0x001e240000000c00 */
[----:B------:R-:W4:Y:S01]  /*3e60*/  LDC.64 R52, c[0x0][0x488] ;  /* 0x00012200ff347b82 */ /* 0x000f220000000a00 */
[----:B------:R-:W-:Y:S01]  /*3e70*/  LEA.HI.X R45, R38, R47, R45, 0x2, P0 ;  /* 0x0000002f262d7211 */ /* 0x000fe200000f142d */
[----:B------:R-:W0:Y:S01]  /*3e80*/  LDS.128 R20, [R74+0x600] ;  /* 0x000600004a147984 */ /* 0x000e220000000c00 */
[----:B------:R-:W-:Y:S01]  /*3e90*/  IADD3 R38, P0, PT, R2, R39, RZ ;  /* 0x0000002702267210 */ /* 0x000fe20007f1e0ff */
[----:B-1----:R-:W-:-:S03]  /*3ea0*/  IMAD.WIDE.U32 R40, R48, UR20, R36 ;  /* 0x0000001430287c25 */ /* 0x002fc6000f8e0024 */
[----:B------:R-:W-:Y:S01]  /*3eb0*/  IADD3.X R39, PT, PT, R3, R45, RZ, P0, !PT ;  /* 0x0000002d03277210 */ /* 0x000fe200007fe4ff */
[----:B------:R-:W-:Y:S02]  /*3ec0*/  IMAD R41, R49, UR20, R41 ;  /* 0x0000001431297c24 */ /* 0x000fe4000f8e0229 */
[----:B---3--:R-:W-:-:S04]  /*3ed0*/  IMAD.WIDE.U32 R40, R0, R50, R40 ;  /* 0x0000003200287225 */ /* 0x008fc800078e0028 */
[----:B------:R-:W-:Y:S01]  /*3ee0*/  IMAD R43, R0, R51, R41 ;  /* 0x00000033002b7224 */ /* 0x000fe200078e0229 */
[----:B----4-:R-:W-:-:S04]  /*3ef0*/  LEA R41, P1, R40, R52, 0x2 ;  /* 0x0000003428297211 */ /* 0x010fc800078210ff */
[----:B------:R-:W-:Y:S01]  /*3f00*/  LEA.HI.X R43, R40, R53, R43, 0x2, P1 ;  /* 0x00000035282b7211 */ /* 0x000fe200008f142b */
[----:B-----5:R-:W-:Y:S01]  /*3f10*/  STG.E.128 desc[UR18][R38.64], R32 ;  /* 0x0000002026007986 */ /* 0x020fe2000c101d12 */
[----:B------:R-:W-:-:S03]  /*3f20*/  IADD3 R40, P1, PT, R2, R41, RZ ;  /* 0x0000002902287210 */ /* 0x000fc60007f3e0ff */
[----:B--2---:R-:W-:Y:S01]  /*3f30*/  STG.E.128 desc[UR18][R38.64+0x200], R28 ;  /* 0x0002001c26007986 */ /* 0x004fe2000c101d12 */
        /* <DEDUP_REMOVED lines=105> */
[----:B------:R-:W3:Y:S02]  /*45d0*/  LDC.64 R40, c[0x0][0x438] ;  /* 0x00010e00ff287b82 */ /* 0x000ee40000000a00 */
        /* <DEDUP_REMOVED lines=12> */
[----:B-1----:R-:W-:Y:S01]  /*46a0*/  FMUL.FTZ R21, R22, R35 ;  /* 0x0000002316157220 */ /* 0x002fe20000410000 */
[----:B------:R-:W-:Y:S03]  /*46b0*/  STS.128 [R76+0x10], R8 ;  /* 0x000010084c007388 */ /* 0x000fe60000000c00 */
[----:B------:R-:W-:Y:S01]  /*46c0*/  FMUL.FTZ R18, R21, R18 ;  /* 0x0000001215127220 */ /* 0x000fe20000410000 */
[----:B0-----:R-:W-:Y:S02]  /*46d0*/  FMUL.FTZ R26, R27, R42 ;  /* 0x0000002a1b1a7220 */ /* 0x001fe40000410000 */
[----:B------:R-:W0:Y:S02]  /*46e0*/  LDC.64 R42, c[0x0][0x490] ;  /* 0x00012400ff2a7b82 */ /* 0x000e240000000a00 */
        /* <DEDUP_REMOVED lines=19> */
[----:B-1----:R1:W-:Y:S04]  /*4820*/  STG.E.128 desc[UR18][R4.64], R20 ;  /* 0x0000001404007986 */ /* 0x0023e8000c101d12 */
[----:B--2---:R1:W-:Y:S04]  /*4830*/  STG.E.128 desc[UR18][R4.64+0x200], R24 ;  /* 0x0002001804007986 */ /* 0x0043e8000c101d12 */
[----:B0-----:R1:W-:Y:S04]  /*4840*/  STG.E.128 desc[UR18][R4.64+0x400], R28 ;  /* 0x0004001c04007986 */ /* 0x0013e8000c101d12 */
[----:B---3--:R1:W-:Y:S01]  /*4850*/  STG.E.128 desc[UR18][R4.64+0x600], R32 ;  /* 0x0006002004007986 */ /* 0x0083e2000c101d12 */
[----:B------:R-:W-:Y:S05]  /*4860*/  @!P0 BRA `(.L_x_4290) ;  /* 0xffffffbc00948947 */ /* 0x000fea000383ffff */
[----:B------:R-:W-:Y:S05]  /*4870*/  EXIT ;  /* 0x000000000000794d */ /* 0x000fea0003800000 */
.L_x_4291:
        /* <DEDUP_REMOVED lines=16> */
.L_x_5069:


//--------------------- .text._Z25selective_scan_fwd_kernelI32Selective_Scan_fwd_kernel_traitsILi32ELi16ELi1ELb1ELb1ELb1ELb0EffEEv13SSMParamsBase --------------------------
	.section	.text._Z25selective_scan_fwd_kernelI32Selective_Scan_fwd_kernel_traitsILi32ELi16ELi1ELb1ELb1ELb1ELb0EffEEv13SSMParamsBase,"ax",@progbits
	.align	128
        .global         _Z25selective_scan_fwd_kernelI32Selective_Scan_fwd_kernel_traitsILi32ELi16ELi1ELb1ELb1ELb1ELb0EffEEv13SSMParamsBase
        .type           _Z25selective_scan_fwd_kernelI32Selective_Scan_fwd_kernel_traitsILi32ELi16ELi1ELb1ELb1ELb1ELb0EffEEv13SSMParamsBase,@function
        .size           _Z25selective_scan_fwd_kernelI32Selective_Scan_fwd_kernel_traitsILi32ELi16ELi1ELb1ELb1ELb1ELb0EffEEv13SSMParamsBase,(.L_x_5070 - _Z25selective_scan_fwd_kernelI32Selective_Scan_fwd_kernel_traitsILi32ELi16ELi1ELb1ELb1ELb1ELb0EffEEv13SSMParamsBase)
        .other          _Z25selective_scan_fwd_kernelI32Selective_Scan_fwd_kernel_traitsILi32ELi16ELi1ELb1ELb1ELb1ELb0EffEEv13SSMParamsBase,@"STO_CUDA_ENTRY STV_DEFAULT"
_Z25selective_scan_fwd_kernelI32Selective_Scan_fwd_kernel_traitsILi32ELi16ELi1ELb1ELb1ELb1ELb0EffEEv13SSMParamsBase:
.text._Z25selective_scan_fwd_kernelI32Selective_Scan_fwd_kernel_traitsILi32ELi16ELi1ELb1ELb1ELb1ELb0EffEEv13SSMParamsBase:
        /* <DEDUP_REMOVED lines=42> */
[----:B------:R-:W3:Y:S01]  /*02a0*/  LDC.64 R8, c[0x0][0x460] ;  /* 0x00011800ff087b82 */ /* 0x000ee20000000a00 */
[----:B------:R-:W-:Y:S02]  /*02b0*/  @!P1 IADD3 R7, PT, PT, R7, 0x1, RZ ;  /* 0x0000000107079810 */ /* 0x000fe40007ffe0ff */
[----:B------:R-:W-:Y:S02]  /*02c0*/  ISETP.GE.AND P2, PT, R0, RZ, PT ;  /* 0x000000ff0000720c */ /* 0x000fe40003f46270 */
[----:B------:R-:W-:-:S05]  /*02d0*/  ISETP.NE.AND P1, PT, R11, RZ, PT ;  /* 0x000000ff0b00720c */ /* 0x000fca0003f25270 */
[----:B------:R-:W-:-:S06]  /*02e0*/  @P0 IADD3 R7, PT, PT, R7, 0x1, RZ ;  /* 0x0000000107070810 */ /* 0x000fcc0007ffe0ff */
[----:B------:R-:W-:Y:S02]  /*02f0*/  @!P2 IADD3 R7, PT, PT, -R7, RZ, RZ ;  /* 0x000000ff0707a210 */ /* 0x000fe40007ffe1ff */
[----:B------:R-:W-:Y:S02]  /*0300*/  @!P1 LOP3.LUT R7, RZ, R11, RZ, 0x33, !PT ;  /* 0x0000000bff079212 */ /* 0x000fe400078e33ff */
[----:B------:R-:W1:Y:S01]  /*0310*/  LDC.64 R10, c[0x0][0x468] ;  /* 0x00011a00ff0a7b82 */ /* 0x000e620000000a00 */
[----:B0-----:R-:W-:Y:S01]  /*0320*/  ISETP.GE.AND P0, PT, R19, 0x1, PT ;  /* 0x000000011300780c */ /* 0x001fe20003f06270 */
[----:B------:R-:W-:Y:S02]  /*0330*/  UIMAD.WIDE.U32 UR4, UR20, UR8, URZ ;  /* 0x00000008140472a5 */ /* 0x000fe4000f8e00ff */
[----:B------:R-:W-:Y:S02]  /*0340*/  UIMAD.WIDE.U32 UR6, UR20, UR12, URZ ;  /* 0x0000000c140672a5 */ /* 0x000fe4000f8e00ff */
[----:B------:R-:W-:-:S02]  /*0350*/  UIMAD UR9, UR20, UR9, UR5 ;  /* 0x00000009140972a4 */ /* 0x000fc4000f8e0205 */
[----:B------:R-:W-:Y:S01]  /*0360*/  UIMAD UR8, UR20, UR13, UR7 ;  /* 0x0000000d140872a4 */ /* 0x000fe2000f8e0207 */
[----:B------:R-:W-:Y:S01]  /*0370*/  MOV R2, UR4 ;  /* 0x0000000400027c02 */ /* 0x000fe20008000f00 */
[----:B------:R-:W0:Y:S01]  /*0380*/  LDCU.64 UR12, c[0x0][0x3d0] ;  /* 0x00007a00ff0c77ac */ /* 0x000e220008000a00 */
[----:B------:R-:W-:Y:S01]  /*0390*/  MOV R3, UR5 ;  /* 0x0000000500037c02 */ /* 0x000fe20008000f00 */
[----:B------:R-:W-:Y:S01]  /*03a0*/  UIMAD.WIDE.U32 UR4, UR20, UR16, URZ ;  /* 0x00000010140472a5 */ /* 0x000fe2000f8e00ff */
[----:B----4-:R-:W-:Y:S02]  /*03b0*/  MOV R5, UR7 ;  /* 0x0000000700057c02 */ /* 0x010fe40008000f00 */
[----:B------:R-:W-:Y:S01]  /*03c0*/  MOV R5, UR8 ;  /* 0x0000000800057c02 */ /* 0x000fe20008000f00 */
[----:B------:R-:W-:Y:S01]  /*03d0*/  UIMAD UR8, UR20, UR17, UR5 ;  /* 0x00000011140872a4 */ /* 0x000fe2000f8e0205 */
[----:B------:R-:W-:Y:S02]  /*03e0*/  MOV R4, UR6 ;  /* 0x0000000600047c02 */ /* 0x000fe40008000f00 */
[----:B------:R-:W-:Y:S01]  /*03f0*/  MOV R3, UR9 ;  /* 0x0000000900037c02 */ /* 0x000fe20008000f00 */
[----:B0-2---:R-:W-:Y:S08]  /*0400*/  @!P0 EXIT ;  /* 0x000000000000894d */ /* 0x005ff00003800000 */
[----:B------:R-:W0:Y:S01]  /*0410*/  S2R R92, SR_TID.X ;  /* 0x00000000005c7919 */ /* 0x000e220000002100 */
[C---:B------:R-:W-:Y:S01]  /*0420*/  IMAD.WIDE.U32 R2, R96.reuse, UR10, R2 ;  /* 0x0000000a60027c25 */ /* 0x040fe2000f8e0002 */
[----:B------:R-:W2:Y:S01]  /*0430*/  LDC R17, c[0x0][0x384] ;  /* 0x0000e100ff117b82 */ /* 0x000ea20000000800 */
[----:B------:R-:W-:Y:S01]  /*0440*/  UMOV UR5, UR8 ;  /* 0x0000000800057c82 */ /* 0x000fe20008000000 */
[----:B------:R-:W-:Y:S01]  /*0450*/  UIMAD.WIDE.U32 UR6, UR20, UR12, URZ ;  /* 0x0000000c140672a5 */ /* 0x000fe2000f8e00ff */
[C---:B------:R-:W-:Y:S01]  /*0460*/  IMAD R0, R96.reuse, UR11, R3 ;  /* 0x0000000b60007c24 */ /* 0x040fe2000f8e0203 */
[----:B------:R-:W-:Y:S01]  /*0470*/  SHF.R.S32.HI R3, RZ, 0x1f, R7 ;  /* 0x0000001fff037819 */ /* 0x000fe20000011407 */
[----:B------:R-:W-:Y:S01]  /*0480*/  IMAD.WIDE.U32 R4, R96, UR14, R4 ;  /* 0x0000000e60047c25 */ /* 0x000fe2000f8e0004 */
[----:B---3--:R-:W-:Y:S01]  /*0490*/  LEA R93, P0, R2, R8, 0x2 ;  /* 0x00000008025d7211 */ /* 0x008fe200078010ff */
[----:B------:R-:W3:Y:S01]  /*04a0*/  LDCU.64 UR10, c[0x0][0x3a0] ;  /* 0x00007400ff0a77ac */ /* 0x000ee20008000a00 */
[----:B------:R-:W4:Y:S01]  /*04b0*/  LDC.64 R14, c[0x0][0x450] ;  /* 0x00011400ff0e7b82 */ /* 0x000f220000000a00 */
[C---:B------:R-:W-:Y:S01]  /*04c0*/  IMAD R6, R3.reuse, R82, RZ ;  /* 0x0000005203067224 */ /* 0x040fe200078e02ff */
[----:B------:R-:W-:Y:S01]  /*04d0*/  MOV R84, RZ ;  /* 0x000000ff00547202 */ /* 0x000fe20000000f00 */
[----:B------:R-:W-:Y:S01]  /*04e0*/  IMAD R87, R96, UR15, R5 ;  /* 0x0000000f60577c24 */ /* 0x000fe2000f8e0205 */
[----:B------:R-:W-:Y:S01]  /*04f0*/  LEA.HI.X R5, R2, R9, R0, 0x2, P0 ;  /* 0x0000000902057211 */ /* 0x000fe200000f1400 */
[----:B-1----:R-:W-:Y:S01]  /*0500*/  IMAD R8, R3, R80, RZ ;  /* 0x0000005003087224 */ /* 0x002fe200078e02ff */
[----:B------:R-:W-:Y:S01]  /*0510*/  UIMAD UR7, UR20, UR13, UR7 ;  /* 0x0000000d140772a4 */ /* 0x000fe2000f8e0207 */
[C---:B------:R-:W-:Y:S01]  /*0520*/  IMAD R83, R7.reuse, R83, R6 ;  /* 0x0000005307537224 */ /* 0x040fe200078e0206 */
[----:B------:R-:W1:Y:S01]  /*0530*/  LDC.64 R20, c[0x0][0x440] ;  /* 0x00011000ff147b82 */ /* 0x000e620000000a00 */
[----:B------:R-:W-:Y:S01]  /*0540*/  IMAD.WIDE.U32 R2, R7, R82, UR4 ;  /* 0x0000000407027e25 */ /* 0x000fe2000f8e0052 */
[----:B------:R-:W-:Y:S01]  /*0550*/  LEA R91, P0, R4, R10, 0x2 ;  /* 0x0000000a045b7211 */ /* 0x000fe200078010ff */
[----:B------:R-:W-:-:S02]  /*0560*/  UMOV UR4, 0x400 ;  /* 0x0000040000047882 */ /* 0x000fc40000000000 */
[C---:B------:R-:W-:Y:S01]  /*0570*/  IMAD R81, R7.reuse, R81, R8 ;  /* 0x0000005107517224 */ /* 0x040fe200078e0208 */
[----:B------:R-:W-:Y:S01]  /*0580*/  LEA R82, P1, R2, R12, 0x2 ;  /* 0x0000000c02527211 */ /* 0x000fe200078210ff */
[----:B------:R-:W-:Y:S01]  /*0590*/  IMAD.WIDE.U32 R6, R7, R80, UR6 ;  /* 0x0000000607067e25 */ /* 0x000fe2000f8e0050 */
[----:B------:R-:W-:Y:S01]  /*05a0*/  IADD3 R83, PT, PT, R3, R83, RZ ;  /* 0x0000005303537210 */ /* 0x000fe20007ffe0ff */
[----:B------:R-:W1:Y:S01]  /*05b0*/  S2UR UR5, SR_CgaCtaId ;  /* 0x00000000000579c3 */ /* 0x000e620000008800 */
[----:B------:R-:W1:Y:S01]  /*05c0*/  LDCU UR6, c[0x0][0x38c] ;  /* 0x00007180ff0677ac */ /* 0x000e620008000800 */
[----:B---3--:R-:W-:Y:S01]  /*05d0*/  IMAD.WIDE.U32 R88, R96, UR10, RZ ;  /* 0x0000000a60587c25 */ /* 0x008fe2000f8e00ff */
[----:B------:R-:W-:Y:S02]  /*05e0*/  LEA.HI.X R83, R2, R13, R83, 0x2, P1 ;  /* 0x0000000d02537211 */ /* 0x000fe400008f1453 */
[----:B0-----:R-:W-:Y:S01]  /*05f0*/  SHF.L.U32 R2, R92, 0x2, RZ ;  /* 0x000000025c027819 */ /* 0x001fe200000006ff */
[----:B--2---:R-:W-:Y:S01]  /*0600*/  IMAD R0, R17, UR20, R96 ;  /* 0x0000001411007c24 */ /* 0x004fe2000f8e0260 */
[----:B------:R-:W-:Y:S01]  /*0610*/  LEA.HI.X R87, R4, R11, R87, 0x2, P0 ;  /* 0x0000000b04577211 */ /* 0x000fe200000f1457 */
[----:B------:R-:W-:Y:S01]  /*0620*/  IMAD R4, R96, UR11, R89 ;  /* 0x0000000b60047c24 */ /* 0x000fe2000f8e0259 */
[----:B------:R-:W-:Y:S01]  /*0630*/  LOP3.LUT R3, R2, 0xf80, RZ, 0xc0, !PT ;  /* 0x00000f8002037812 */ /* 0x000fe200078ec0ff */
[----:B------:R-:W-:Y:S01]  /*0640*/  IMAD R0, R0, R19, RZ ;  /* 0x0000001300007224 */ /* 0x000fe200078e02ff */
[----:B----4-:R-:W-:Y:S01]  /*0650*/  LEA R80, P2, R6, R14, 0x2 ;  /* 0x0000000e06507211 */ /* 0x010fe200078410ff */
[----:B------:R-:W0:Y:S01]  /*0660*/  LDCU.U8 UR7, c[0x0][0x39e] ;  /* 0x000073c0ff0777ac */ /* 0x000e220008000000 */
[----:B------:R-:W-:-:S02]  /*0670*/  LOP3.LUT R3, R3, 0x1f, R92, 0xf8, !PT ;  /* 0x0000001f03037812 */ /* 0x000fc400078ef85c */
[----:B------:R-:W-:Y:S02]  /*0680*/  IADD3 R81, PT, PT, R7, R81, RZ ;  /* 0x0000005107517210 */ /* 0x000fe40007ffe0ff */
[----:B-1----:R-:W-:Y:S01]  /*0690*/  LEA R90, P0, R88, R20, 0x2 ;  /* 0x00000014585a7211 */ /* 0x002fe200078010ff */
[----:B------:R-:W-:Y:S01]  /*06a0*/  IMAD.WIDE.U32 R2, R3, 0x10, RZ ;  /* 0x0000001003027825 */ /* 0x000fe200078e00ff */
[----:B------:R-:W-:Y:S02]  /*06b0*/  LEA.HI.X R81, R6, R15, R81, 0x2, P2 ;  /* 0x0000000f06517211 */ /* 0x000fe400010f1451 */
[----:B------:R-:W-:Y:S01]  /*06c0*/  LEA.HI.X R88, R88, R21, R4, 0x2, P0 ;  /* 0x0000001558587211 */ /* 0x000fe200000f1404 */
[----:B------:R-:W-:Y:S01]  /*06d0*/  IMAD R86, R0, UR6, RZ ;  /* 0x0000000600567c24 */ /* 0x000fe2000f8e02ff */
[----:B------:R-:W-:Y:S01]  /*06e0*/  MOV R89, R5 ;  /* 0x0000000500597202 */ /* 0x000fe20000000f00 */
[----:B------:R-:W-:Y:S01]  /*06f0*/  ULEA UR4, UR5, UR4, 0x18 ;  /* 0x0000000405047291 */ /* 0x000fe2000f8ec0ff */
[----:B------:R-:W-:-:S11]  /*0700*/  LOP3.LUT R85, R2, 0x400, RZ, 0xfc, !PT ;  /* 0x0000040002557812 */ /* 0x000fd600078efcff */
.L_x_4328:
        /* <DEDUP_REMOVED lines=19> */
[----:B-1----:R-:W1:Y:S03]  /*0840*/  LDC R37, c[0x0][0x38c] ;  /* 0x0000e300ff257b82 */ /* 0x002e660000000800 */
[----:B------:R-:W-:Y:S04]  /*0850*/  LDS.128 R28, [R76+0x20] ;  /* 0x000020004c1c7984 */ /* 0x000fe80000000c00 */
[----:B------:R-:W-:Y:S01]  /*0860*/  LDS.128 R20, [R76+0x30] ;  /* 0x000030004c147984 */ /* 0x000fe20000000c00 */
[----:B------:R-:W-:Y:S06]  /*0870*/  BAR.SYNC.DEFER_BLOCKING 0x0 ;  /* 0x0000000000007b1d */ /* 0x000fec0000010000 */
[----:B------:R-:W3:Y:S04]  /*0880*/  LDG.E.128 R44, desc[UR18][R16.64] ;  /* 0x00000012102c7981 */ /* 0x000ee8000c1e1d00 */
[----:B------:R-:W4:Y:S04]  /*0890*/  LDG.E.128 R48, desc[UR18][R16.64+0x200] ;  /* 0x0002001210307981 */ /* 0x000f28000c1e1d00 */
[----:B------:R-:W4:Y:S04]  /*08a0*/  LDG.E.128 R52, desc[UR18][R16.64+0x400] ;  /* 0x0004001210347981 */ /* 0x000f28000c1e1d00 */
[----:B--2---:R-:W2:Y:S01]  /*08b0*/  LDG.E.128 R40, desc[UR18][R16.64+0x600] ;  /* 0x0006001210287981 */ /* 0x004ea2000c1e1d00 */
[----:B------:R-:W-:Y:S03]  /*08c0*/  BSSY.RECONVERGENT B0, `(.L_x_4292) ;  /* 0x0000038000007945 */ /* 0x000fe60003800200 */
[----:B---3--:R-:W-:Y:S04]  /*08d0*/  STS.128 [R78], R44 ;  /* 0x0000002c4e007388 */ /* 0x008fe80000000c00 */
[----:B----4-:R-:W-:Y:S04]  /*08e0*/  STS.128 [R78+0x200], R48 ;  /* 0x000200304e007388 */ /* 0x010fe80000000c00 */
[----:B------:R-:W-:Y:S04]  /*08f0*/  STS.128 [R78+0x400], R52 ;  /* 0x000400344e007388 */ /* 0x000fe80000000c00 */
[----:B--2---:R-:W-:Y:S01]  /*0900*/  STS.128 [R78+0x600], R40 ;  /* 0x000600284e007388 */ /* 0x004fe20000000c00 */
[----:B------:R-:W-:-:S03]  /*0910*/  NOP ;  /* 0x0000000000007918 */ /* 0x000fc60000000000 */
[----:B------:R-:W2:Y:S04]  /*0920*/  LDS.128 R56, [R76] ;  /* 0x000000004c387984 */ /* 0x000ea80000000c00 */
[----:B------:R-:W3:Y:S04]  /*0930*/  LDS.128 R12, [R76+0x10] ;  /* 0x000010004c0c7984 */ /* 0x000ee80000000c00 */
[----:B------:R4:W0:Y:S04]  /*0940*/  LDS.128 R8, [R76+0x20] ;  /* 0x000020004c087984 */ /* 0x0008280000000c00 */
[----:B------:R4:W1:Y:S01]  /*0950*/  LDS.128 R4, [R76+0x30] ;  /* 0x000030004c047984 */ /* 0x0008620000000c00 */
[--C-:B--2--5:R-:W-:Y:S01]  /*0960*/  FADD.FTZ R77, R56, R94.reuse ;  /* 0x0000005e384d7221 */ /* 0x124fe20000010000 */
        /* <DEDUP_REMOVED lines=14> */
[----:B-1--4-:R-:W-:Y:S10]  /*0a50*/  @P0 BRA `(.L_x_4293) ;  /* 0x0000000000780947 */ /* 0x012ff40003800000 */
        /* <DEDUP_REMOVED lines=30> */
.L_x_4293:
[----:B------:R-:W-:Y:S05]  /*0c40*/  BSYNC.RECONVERGENT B0 ;  /* 0x0000000000007941 */ /* 0x000fea0003800200 */
.L_x_4292:
        /* <DEDUP_REMOVED lines=34> */
.L_x_4295:
[----:B------:R-:W-:Y:S05]  /*0e70*/  BSYNC.RECONVERGENT B0 ;  /* 0x0000000000007941 */ /* 0x000fea0003800200 */
.L_x_4294:
        /* <DEDUP_REMOVED lines=36> */
.L_x_4297:
[----:B------:R-:W-:Y:S05]  /*10c0*/  BSYNC.RECONVERGENT B0 ;  /* 0x0000000000007941 */ /* 0x000fea0003800200 */
.L_x_4296:
        /* <DEDUP_REMOVED lines=34> */
.L_x_4299:
[----:B------:R-:W-:Y:S05]  /*12f0*/  BSYNC.RECONVERGENT B0 ;  /* 0x0000000000007941 */ /* 0x000fea0003800200 */
.L_x_4298:
        /* <DEDUP_REMOVED lines=36> */
.L_x_4301:
[----:B------:R-:W-:Y:S05]  /*1540*/  BSYNC.RECONVERGENT B0 ;  /* 0x0000000000007941 */ /* 0x000fea0003800200 */
.L_x_4300:
        /* <DEDUP_REMOVED lines=34> */
.L_x_4303:
[----:B------:R-:W-:Y:S05]  /*1770*/  BSYNC.RECONVERGENT B0 ;  /* 0x0000000000007941 */ /* 0x000fea0003800200 */
.L_x_4302:
        /* <DEDUP_REMOVED lines=36> */
.L_x_4305:
[----:B------:R-:W-:Y:S05]  /*19c0*/  BSYNC.RECONVERGENT B0 ;  /* 0x0000000000007941 */ /* 0x000fea0003800200 */
.L_x_4304:
        /* <DEDUP_REMOVED lines=34> */
.L_x_4307:
[----:B------:R-:W-:Y:S05]  /*1bf0*/  BSYNC.RECONVERGENT B0 ;  /* 0x0000000000007941 */ /* 0x000fea0003800200 */
.L_x_4306:
        /* <DEDUP_REMOVED lines=36> */
.L_x_4309:
[----:B------:R-:W-:Y:S05]  /*1e40*/  BSYNC.RECONVERGENT B0 ;  /* 0x0000000000007941 */ /* 0x000fea0003800200 */
.L_x_4308:
        /* <DEDUP_REMOVED lines=34> */
.L_x_4311:
[----:B------:R-:W-:Y:S05]  /*2070*/  BSYNC.RECONVERGENT B0 ;  /* 0x0000000000007941 */ /* 0x000fea0003800200 */
.L_x_4310:
        /* <DEDUP_REMOVED lines=39> */
.L_x_4313:
[----:B------:R-:W-:Y:S05]  /*22f0*/  BSYNC.RECONVERGENT B0 ;  /* 0x0000000000007941 */ /* 0x000fea0003800200 */
.L_x_4312:
        /* <DEDUP_REMOVED lines=32> */
.L_x_4315:
[----:B------:R-:W-:Y:S05]  /*2500*/  BSYNC.RECONVERGENT B0 ;  /* 0x0000000000007941 */ /* 0x000fea0003800200 */
.L_x_4314:
        /* <DEDUP_REMOVED lines=32> */
.L_x_4317:
[----:B------:R-:W-:Y:S05]  /*2710*/  BSYNC.RECONVERGENT B0 ;  /* 0x0000000000007941 */ /* 0x000fea0003800200 */
.L_x_4316:
        /* <DEDUP_REMOVED lines=32> */
.L_x_4319:
[----:B------:R-:W-:Y:S05]  /*2920*/  BSYNC.RECONVERGENT B0 ;  /* 0x0000000000007941 */ /* 0x000fea0003800200 */
.L_x_4318:
        /* <DEDUP_REMOVED lines=32> */
.L_x_4321:
[----:B------:R-:W-:Y:S05]  /*2b30*/  BSYNC.RECONVERGENT B0 ;  /* 0x0000000000007941 */ /* 0x000fea0003800200 */
.L_x_4320:
        /* <DEDUP_REMOVED lines=32> */
.L_x_4323:
[----:B------:R-:W-:Y:S05]  /*2d40*/  BSYNC.RECONVERGENT B0 ;  /* 0x0000000000007941 */ /* 0x000fea0003800200 */
.L_x_4322:
        /* <DEDUP_REMOVED lines=41> */
[----:B------:R-:W-:Y:S01]  /*2fe0*/  IMAD R117, R84, R37, RZ ;  /* 0x0000002554757224 */ /* 0x000fe200078e02ff */
[----:B------:R-:W-:Y:S01]  /*2ff0*/  IADD3 R118, PT, PT, -R37, RZ, RZ ;  /* 0x000000ff25767210 */ /* 0x000fe20007ffe1ff */
[----:B------:R-:W3:Y:S01]  /*3000*/  LDC.64 R62, c[0x0][0x480] ;  /* 0x00012000ff3e7b82 */ /* 0x000ee20000000a00 */
[----:B------:R-:W-:Y:S01]  /*3010*/  MOV R119, R90 ;  /* 0x0000005a00777202 */ /* 0x000fe20000000f00 */
[----:B------:R-:W-:Y:S01]  /*3020*/  UIADD3 UR5, UPT, UPT, UR4, 0x10a0, URZ ;  /* 0x000010a004057890 */ /* 0x000fe2000fffe0ff */
[----:B------:R-:W-:-:S02]  /*3030*/  ISETP.EQ.AND P0, PT, R92, RZ, P0 ;  /* 0x000000ff5c00720c */ /* 0x000fc40000702270 */
[----:B------:R-:W-:Y:S02]  /*3040*/  MOV R120, R88 ;  /* 0x0000005800787202 */ /* 0x000fe40000000f00 */
[C---:B------:R-:W-:Y:S02]  /*3050*/  IADD3.X R122, PT, PT, R3.reuse, R81, RZ, P1, !PT ;  /* 0x00000051037a7210 */ /* 0x040fe40000ffe4ff */
[----:B------:R-:W-:Y:S02]  /*3060*/  IADD3.X R65, PT, PT, R3, R83, RZ, P2, !PT ;  /* 0x0000005303417210 */ /* 0x000fe400017fe4ff */
[----:B0-----:R-:W-:Y:S02]  /*3070*/  SHF.L.U64.HI R57, R56, 0x2, R57 ;  /* 0x0000000238397819 */ /* 0x001fe40000010239 */
[----:B-1----:R-:W-:Y:S02]  /*3080*/  SHF.L.U64.HI R59, R58, 0x2, R59 ;  /* 0x000000023a3b7819 */ /* 0x002fe4000001023b */
[----:B--2---:R-:W-:-:S07]  /*3090*/  SHF.L.U64.HI R61, R60, 0x2, R61 ;  /* 0x000000023c3d7819 */ /* 0x004fce000001023d */
.L_x_4327:
[----:B------:R-:W2:Y:S04]  /*30a0*/  LDG.E.128 R48, desc[UR18][R64.64] ;  /* 0x0000001240307981 */ /* 0x000ea8000c1e1d00 */
[----:B0-----:R-:W4:Y:S04]  /*30b0*/  LDG.E.128 R36, desc[UR18][R64.64+-0x400] ;  /* 0xfffc001240247981 */ /* 0x001f28000c1e1d00 */
[----:B------:R-:W5:Y:S04]  /*30c0*/  LDG.E.128 R40, desc[UR18][R64.64+-0x200] ;  /* 0xfffe001240287981 */ /* 0x000f68000c1e1d00 */
[----:B------:R-:W3:Y:S01]  /*30d0*/  LDG.E.128 R52, desc[UR18][R64.64+0x200] ;  /* 0x0002001240347981 */ /* 0x000ee2000c1e1d00 */
[----:B------:R-:W-:-:S02]  /*30e0*/  MOV R44, R119 ;  /* 0x00000077002c7202 */ /* 0x000fc40000000f00 */
[----:B------:R-:W-:-:S05]  /*30f0*/  MOV R45, R120 ;  /* 0x00000078002d7202 */ /* 0x000fca0000000f00 */
[----:B------:R0:W3:Y:S01]  /*3100*/  LDG.E R132, desc[UR18][R44.64] ;  /* 0x000000122c847981 */ /* 0x0000e2000c1e1900 */
[----:B------:R-:W-:-:S03]  /*3110*/  ISETP.GE.AND P1, PT, R79, 0x1, PT ;  /* 0x000000014f00780c */ /* 0x000fc60003f26270 */
[----:B--2---:R1:W-:Y:S04]  /*3120*/  STS.128 [R78+0x400], R48 ;  /* 0x000400304e007388 */ /* 0x0043e80000000c00 */
[----:B----4-:R-:W-:Y:S04]  /*3130*/  STS.128 [R78], R36 ;  /* 0x000000244e007388 */ /* 0x010fe80000000c00 */
[----:B-----5:R-:W-:Y:S04]  /*3140*/  STS.128 [R78+0x200], R40 ;  /* 0x000200284e007388 */ /* 0x020fe80000000c00 */
[----:B---3--:R2:W-:Y:S01]  /*3150*/  STS.128 [R78+0x600], R52 ;  /* 0x000600344e007388 */ /* 0x0085e20000000c00 */
[----:B------:R-:W-:Y:S01]  /*3160*/  NOP ;  /* 0x0000000000007918 */ /* 0x000fe20000000000 */
[----:B-1----:R-:W-:-:S02]  /*3170*/  MOV R48, R47 ;  /* 0x0000002f00307202 */ /* 0x002fc40000000f00 */
[----:B------:R-:W-:Y:S01]  /*3180*/  LDS.128 R36, [R76+0x10] ;  /* 0x000010004c247984 */ /* 0x000fe20000000c00 */
[----:B------:R-:W-:-:S03]  /*3190*/  MOV R49, R122 ;  /* 0x0000007a00317202 */ /* 0x000fc60000000f00 */
[----:B0-----:R-:W0:Y:S04]  /*31a0*/  LDS.128 R44, [R76] ;  /* 0x000000004c2c7984 */ /* 0x001e280000000c00 */
[----:B------:R-:W3:Y:S04]  /*31b0*/  LDG.E.128 R20, desc[UR18][R48.64+-0x400] ;  /* 0xfffc001230147981 */ /* 0x000ee8000c1e1d00 */
[----:B------:R-:W4:Y:S04]  /*31c0*/  LDG.E.128 R24, desc[UR18][R48.64+-0x200] ;  /* 0xfffe001230187981 */ /* 0x000f28000c1e1d00 */
[----:B------:R-:W5:Y:S04]  /*31d0*/  LDG.E.128 R28, desc[UR18][R48.64] ;  /* 0x00000012301c7981 */ /* 0x000f68000c1e1d00 */
[----:B------:R-:W5:Y:S01]  /*31e0*/  LDG.E.128 R32, desc[UR18][R48.64+0x200] ;  /* 0x0002001230207981 */ /* 0x000f62000c1e1d00 */
[----:B------:R-:W-:-:S03]  /*31f0*/  FMUL.FTZ R132, R132, 1.4426950216293334961 ;  /* 0x3fb8aa3b84847820 */ /* 0x000fc60000410000 */
[----:B------:R-:W1:Y:S01]  /*3200*/  LDS.128 R40, [R76+0x20] ;  /* 0x000020004c287984 */ /* 0x000e620000000c00 */
[C---:B------:R-:W-:Y:S01]  /*3210*/  FMUL.FTZ R51, R132.reuse, R74 ;  /* 0x0000004a84337220 */ /* 0x040fe20000410000 */
[C---:B--2---:R-:W-:Y:S01]  /*3220*/  FMUL.FTZ R52, R132.reuse, R75 ;  /* 0x0000004b84347220 */ /* 0x044fe20000410000 */
[----:B------:R-:W-:-:S04]  /*3230*/  FMUL.FTZ R53, R132, R72 ;  /* 0x0000004884357220 */ /* 0x000fc80000410000 */
[----:B------:R-:W2:Y:S01]  /*3240*/  MUFU.EX2 R51, R51 ;  /* 0x0000003300337308 */ /* 0x000ea20000000800 */
[----:B------:R-:W-:-:S03]  /*3250*/  FMUL.FTZ R54, R132, R73 ;  /* 0x0000004984367220 */ /* 0x000fc60000410000 */
[----:B------:R-:W2:Y:S01]  /*3260*/  MUFU.EX2 R52, R52 ;  /* 0x0000003400347308 */ /* 0x000ea20000000800 */
[----:B------:R-:W-:-:S03]  /*3270*/  FMUL.FTZ R50, R132, R70 ;  /* 0x0000004684327220 */ /* 0x000fc60000410000 */
[----:B------:R-:W2:Y:S01]  /*3280*/  MUFU.EX2 R53, R53 ;  /* 0x0000003500357308 */ /* 0x000ea20000000800 */
[----:B------:R-:W-:Y:S01]  /*3290*/  FMUL.FTZ R122, R132, R77 ;  /* 0x0000004d847a7220 */ /* 0x000fe20000410000 */
[----:B0-----:R-:W-:Y:S01]  /*32a0*/  FMUL.FTZ R55, R101, R44 ;  /* 0x0000002c65377220 */ /* 0x001fe20000410000 */
[----:B------:R-:W-:Y:S01]  /*32b0*/  FMUL.FTZ R124, R102, R45 ;  /* 0x0000002d667c7220 */ /* 0x000fe20000410000 */
[----:B------:R-:W0:Y:S01]  /*32c0*/  MUFU.EX2 R54, R54 ;  /* 0x0000003600367308 */ /* 0x000e220000000800 */
[----:B------:R-:W-:Y:S01]  /*32d0*/  FMUL.FTZ R121, R103, R46 ;  /* 0x0000002e67797220 */ /* 0x000fe20000410000 */
[----:B------:R-:W-:Y:S01]  /*32e0*/  FMUL.FTZ R126, R104, R47 ;  /* 0x0000002f687e7220 */ /* 0x000fe20000410000 */
[C---:B------:R-:W-:Y:S01]  /*32f0*/  FMUL.FTZ R123, R132.reuse, R71 ;  /* 0x00000047847b7220 */ /* 0x040fe20000410000 */
[----:B------:R-:W1:Y:S01]  /*3300*/  LDS.128 R44, [R76+0x30] ;  /* 0x000030004c2c7984 */ /* 0x000e620000000c00 */
[----:B--2---:R-:W-:Y:S01]  /*3310*/  FFMA.FTZ R128, R55, R51, R124 ;  /* 0x0000003337807223 */ /* 0x004fe2000001007c */
[----:B------:R-:W2:Y:S01]  /*3320*/  MUFU.EX2 R50, R50 ;  /* 0x0000003200327308 */ /* 0x000ea20000000800 */
[----:B------:R-:W-:Y:S01]  /*3330*/  FMUL.FTZ R127, R105, R36 ;  /* 0x00000024697f7220 */ /* 0x000fe20000410000 */
[----:B------:R-:W-:Y:S01]  /*3340*/  FMUL.FTZ R125, R132, R68 ;  /* 0x00000044847d7220 */ /* 0x000fe20000410000 */
[----:B------:R-:W-:Y:S01]  /*3350*/  FFMA.FTZ R36, R52, R128, R121 ;  /* 0x0000008034247223 */ /* 0x000fe20000010079 */
[----:B------:R-:W2:Y:S01]  /*3360*/  MUFU.EX2 R122, R122 ;  /* 0x0000007a007a7308 */ /* 0x000ea20000000800 */
[----:B------:R-:W-:-:S03]  /*3370*/  FMUL.FTZ R131, R132, R69 ;  /* 0x0000004584837220 */ /* 0x000fc60000410000 */
[----:B------:R-:W1:Y:S01]  /*3380*/  MUFU.EX2 R123, R123 ;  /* 0x0000007b007b7308 */ /* 0x000e620000000800 */
[----:B------:R-:W-:Y:S01]  /*3390*/  FFMA.FTZ R36, R53, R36, R126 ;  /* 0x0000002435247223 */ /* 0x000fe2000001007e */
[----:B------:R-:W-:Y:S02]  /*33a0*/  FMUL.FTZ R129, R106, R37 ;  /* 0x000000256a817220 */ /* 0x000fe40000410000 */
[----:B------:R-:W1:Y:S01]  /*33b0*/  MUFU.EX2 R125, R125 ;  /* 0x0000007d007d7308 */ /* 0x000e620000000800 */
[----:B------:R-:W-:Y:S01]  /*33c0*/  FMUL.FTZ R140, R132, R66 ;  /* 0x00000042848c7220 */ /* 0x000fe20000410000 */
[----:B0-----:R-:W-:Y:S02]  /*33d0*/  FFMA.FTZ R36, R54, R36, R127 ;  /* 0x0000002436247223 */ /* 0x001fe4000001007f */
[----:B------:R-:W0:Y:S01]  /*33e0*/  MUFU.EX2 R131, R131 ;  /* 0x0000008300837308 */ /* 0x000e220000000800 */
[----:B------:R-:W-:Y:S01]  /*33f0*/  FMUL.FTZ R128, R107, R38 ;  /* 0x000000266b807220 */ /* 0x000fe20000410000 */
[----:B------:R-:W-:Y:S01]  /*3400*/  FMUL.FTZ R138, R132, R67 ;  /* 0x00000043848a7220 */ /* 0x000fe20000410000 */
[----:B--2---:R-:W-:Y:S01]  /*3410*/  FFMA.FTZ R36, R50, R36, R129 ;  /* 0x0000002432247223 */ /* 0x004fe20000010081 */
[----:B------:R-:W2:Y:S01]  /*3420*/  MUFU.EX2 R140, R140 ;  /* 0x0000008c008c7308 */ /* 0x000ea20000000800 */
[----:B------:R-:W-:Y:S01]  /*3430*/  FMUL.FTZ R37, R122, R51 ;  /* 0x000000337a257220 */ /* 0x000fe20000410000 */
[----:B------:R-:W-:Y:S01]  /*3440*/  FMUL.FTZ R130, R108, R39 ;  /* 0x000000276c827220 */ /* 0x000fe20000410000 */
[----:B------:R-:W-:Y:S01]  /*3450*/  FMUL.FTZ R137, R132, R0 ;  /* 0x0000000084897220 */ /* 0x000fe20000410000 */
[----:B-1----:R-:W-:Y:S01]  /*3460*/  FFMA.FTZ R38, R123, R36, R128 ;  /* 0x000000247b267223 */ /* 0x002fe20000010080 */
[----:B------:R-:W1:Y:S01]  /*3470*/  MUFU.EX2 R138, R138 ;  /* 0x0000008a008a7308 */ /* 0x000e620000000800 */
[----:B------:R-:W-:Y:S01]  /*3480*/  FMUL.FTZ R136, R112, R43 ;  /* 0x0000002b70887220 */ /* 0x000fe20000410000 */
[----:B------:R-:W-:Y:S01]  /*3490*/  FMUL.FTZ R36, R52, R37 ;  /* 0x0000002534247220 */ /* 0x000fe20000410000 */
[----:B------:R-:W-:Y:S01]  /*34a0*/  FMUL.FTZ R134, R109, R40 ;  /* 0x000000286d867220 */ /* 0x000fe20000410000 */
[----:B------:R-:W-:Y:S01]  /*34b0*/  FMUL.FTZ R43, R132, R97 ;  /* 0x00000061842b7220 */ /* 0x000fe20000410000 */
[----:B------:R-:W-:Y:S01]  /*34c0*/  FFMA.FTZ R38, R125, R38, R130 ;  /* 0x000000267d267223 */ /* 0x000fe20000010082 */
[----:B------:R-:W1:Y:S01]  /*34d0*/  MUFU.EX2 R137, R137 ;  /* 0x0000008900897308 */ /* 0x000e620000000800 */
[----:B------:R-:W-:Y:S01]  /*34e0*/  FMUL.FTZ R133, R111, R42 ;  /* 0x0000002a6f857220 */ /* 0x000fe20000410000 */
[----:B------:R-:W-:Y:S01]  /*34f0*/  FMUL.FTZ R37, R53, R36 ;  /* 0x0000002435257220 */ /* 0x000fe20000410000 */
[----:B------:R-:W-:Y:S01]  /*3500*/  FMUL.FTZ R135, R110, R41 ;  /* 0x000000296e877220 */ /* 0x000fe20000410000 */
[----:B------:R-:W-:Y:S01]  /*3510*/  FMUL.FTZ R42, R132, R98 ;  /* 0x00000062842a7220 */ /* 0x000fe20000410000 */
[----:B0-----:R-:W-:Y:S01]  /*3520*/  FFMA.FTZ R38, R131, R38, R134 ;  /* 0x0000002683267223 */ /* 0x001fe20000010086 */
[----:B------:R-:W0:Y:S01]  /*3530*/  MUFU.EX2 R43, R43 ;  /* 0x0000002b002b7308 */ /* 0x000e220000000800 */
[----:B------:R-:W-:-:S02]  /*3540*/  FMUL.FTZ R37, R54, R37 ;  /* 0x0000002536257220 */ /* 0x000fc40000410000 */
[----:B--2---:R-:W-:Y:S01]  /*3550*/  FFMA.FTZ R39, R140, R38, R135 ;  /* 0x000000268c277223 */ /* 0x004fe20000010087 */
[----:B------:R-:W-:Y:S01]  /*3560*/  FMUL.FTZ R36, R132, R99 ;  /* 0x0000006384247220 */ /* 0x000fe20000410000 */
[----:B------:R-:W2:Y:S01]  /*3570*/  MUFU.EX2 R42, R42 ;  /* 0x0000002a002a7308 */ /* 0x000ea20000000800 */
[----:B------:R-:W-:Y:S01]  /*3580*/  FMUL.FTZ R38, R50, R37 ;  /* 0x0000002532267220 */ /* 0x000fe20000410000 */
[----:B------:R-:W-:Y:S01]  /*3590*/  FMUL.FTZ R139, R132, R100 ;  /* 0x00000064848b7220 */ /* 0x000fe20000410000 */
[----:B-1----:R-:W-:Y:S01]  /*35a0*/  FFMA.FTZ R39, R138, R39, R133 ;  /* 0x000000278a277223 */ /* 0x002fe20000010085 */
[----:B------:R-:W1:Y:S01]  /*35b0*/  MUFU.EX2 R132, R36 ;  /* 0x0000002400847308 */ /* 0x000e620000000800 */
[----:B------:R-:W-:Y:S01]  /*35c0*/  FMUL.FTZ R38, R123, R38 ;  /* 0x000000267b267220 */ /* 0x000fe20000410000 */
[----:B------:R-:W-:Y:S01]  /*35d0*/  FMUL.FTZ R44, R113, R44 ;  /* 0x0000002c712c7220 */ /* 0x000fe20000410000 */
[----:B------:R-:W-:Y:S01]  /*35e0*/  FFMA.FTZ R39, R137, R39, R136 ;  /* 0x0000002789277223 */ /* 0x000fe20000010088 */
[----:B------:R-:W1:Y:S01]  /*35f0*/  MUFU.EX2 R139, R139 ;  /* 0x0000008b008b7308 */ /* 0x000e620000000800 */
[----:B------:R-:W-:Y:S01]  /*3600*/  FMUL.FTZ R38, R125, R38 ;  /* 0x000000267d267220 */ /* 0x000fe20000410000 */
[----:B------:R-:W-:Y:S01]  /*3610*/  FMUL.FTZ R45, R114, R45 ;  /* 0x0000002d722d7220 */ /* 0x000fe20000410000 */
[----:B0-----:R-:W-:Y:S01]  /*3620*/  FFMA.FTZ R39, R43, R39, R44 ;  /* 0x000000272b277223 */ /* 0x001fe2000001002c */
[----:B------:R-:W-:Y:S01]  /*3630*/  FMUL.FTZ R141, R115, R46 ;  /* 0x0000002e738d7220 */ /* 0x000fe20000410000 */
[----:B------:R-:W-:-:S02]  /*3640*/  FMUL.FTZ R37, R131, R38 ;  /* 0x0000002683257220 */ /* 0x000fc40000410000 */
[----:B--2---:R-:W-:Y:S01]  /*3650*/  FFMA.FTZ R39, R42, R39, R45 ;  /* 0x000000272a277223 */ /* 0x004fe2000001002d */
[----:B------:R-:W-:Y:S01]  /*3660*/  FMUL.FTZ R46, R116, R47 ;  /* 0x0000002f742e7220 */ /* 0x000fe20000410000 */
[----:B------:R-:W-:Y:S02]  /*3670*/  FMUL.FTZ R37, R140, R37 ;  /* 0x000000258c257220 */ /* 0x000fe40000410000 */
[----:B-1----:R-:W-:Y:S02]  /*3680*/  FFMA.FTZ R39, R132, R39, R141 ;  /* 0x0000002784277223 */ /* 0x002fe4000001008d */
        /* <DEDUP_REMOVED lines=28> */
[----:B0-----:R-:W-:-:S11]  /*3850*/  FFMA.FTZ R39, R47, R39, R40 ;  /* 0x000000272f277223 */ /* 0x001fd60000010028 */
[----:B-1----:R-:W-:Y:S01]  /*3860*/  @P1 FMUL.FTZ R47, R47, R142 ;  /* 0x0000008e2f2f1220 */ /* 0x002fe20000410000 */
[----:B------:R-:W-:-:S04]  /*3870*/  FSEL R142, R40, R39, !P1 ;  /* 0x00000027288e7208 */ /* 0x000fc80004800000 */
[----:B------:R-:W0:Y:S04]  /*3880*/  SHFL.UP PT, R40, R47, 0x10, RZ ;  /* 0x060000002f287989 */ /* 0x000e2800000e00ff */
[----:B------:R-:W1:Y:S01]  /*3890*/  SHFL.UP PT, R41, R142, 0x10, RZ ;  /* 0x060000008e297989 */ /* 0x000e6200000e00ff */
[----:B------:R-:W-:Y:S01]  /*38a0*/  HFMA2 R36, -RZ, RZ, 1.875, 0 ;  /* 0x3f800000ff247431 */ /* 0x000fe200000001ff */
[----:B------:R-:W-:Y:S02]  /*38b0*/  MOV R37, RZ ;  /* 0x000000ff00257202 */ /* 0x000fe40000000f00 */
[----:B------:R-:W-:Y:S01]  /*38c0*/  ISETP.NE.AND P1, PT, R79, 0x1f, PT ;  /* 0x0000001f4f00780c */ /* 0x000fe20003f25270 */
[----:B------:R-:W-:Y:S02]  /*38d0*/  UMOV UR4, 0x400 ;  /* 0x0000040000047882 */ /* 0x000fe40000000000 */
[----:B--2---:R-:W-:Y:S01]  /*38e0*/  ULEA UR4, UR6, UR4, 0x18 ;  /* 0x0000000406047291 */ /* 0x004fe2000f8ec0ff */
[C---:B0-----:R-:W-:Y:S01]  /*38f0*/  FMUL.FTZ R40, R47.reuse, R40 ;  /* 0x000000282f287220 */ /* 0x041fe20000410000 */
[----:B-1----:R-:W-:Y:S01]  /*3900*/  FFMA.FTZ R41, R47, R41, R142 ;  /* 0x000000292f297223 */ /* 0x002fe2000001008e */
[----:B---3--:R-:W-:Y:S04]  /*3910*/  STS.128 [R78+0x840], R20 ;  /* 0x000840144e007388 */ /* 0x008fe80000000c00 */
[----:B----4-:R-:W-:Y:S04]  /*3920*/  STS.128 [R78+0xa40], R24 ;  /* 0x000a40184e007388 */ /* 0x010fe80000000c00 */
[----:B-----5:R-:W-:Y:S04]  /*3930*/  STS.128 [R78+0xc40], R28 ;  /* 0x000c401c4e007388 */ /* 0x020fe80000000c00 */
[----:B------:R-:W-:Y:S01]  /*3940*/  STS.128 [R78+0xe40], R32 ;  /* 0x000e40204e007388 */ /* 0x000fe20000000c00 */
[----:B------:R-:W-:-:S03]  /*3950*/  NOP ;  /* 0x0000000000007918 */ /* 0x000fc60000000000 */
[----:B------:R-:W0:Y:S04]  /*3960*/  @P0 LDS.64 R36, [UR5] ;  /* 0x00000005ff240984 */ /* 0x000e280008000a00 */
[----:B------:R-:W-:Y:S04]  /*3970*/  LDS.128 R20, [R76+0x840] ;  /* 0x000840004c147984 */ /* 0x000fe80000000c00 */
[----:B------:R-:W-:Y:S04]  /*3980*/  LDS.128 R24, [R76+0x850] ;  /* 0x000850004c187984 */ /* 0x000fe80000000c00 */
[----:B------:R-:W-:Y:S04]  /*3990*/  LDS.128 R28, [R76+0x860] ;  /* 0x000860004c1c7984 */ /* 0x000fe80000000c00 */
[----:B------:R-:W-:Y:S04]  /*39a0*/  LDS.128 R32, [R76+0x870] ;  /* 0x000870004c207984 */ /* 0x000fe80000000c00 */
        /* <DEDUP_REMOVED lines=28> */
[----:B------:R-:W-:Y:S01]  /*3b70*/  BSSY.RECONVERGENT B0, `(.L_x_4325) ;  /* 0x0000010000007945 */ /* 0x000fe20003800200 */
[----:B------:R-:W-:Y:S01]  /*3b80*/  LEA R64, P3, R60, R64, 0x2 ;  /* 0x000000403c407211 */ /* 0x000fe200078610ff */
[----:B------:R-:W-:Y:S01]  /*3b90*/  FFMA.FTZ R133, R138, R140, R133 ;  /* 0x0000008c8a857223 */ /* 0x000fe20000010085 */
[----:B------:R-:W-:Y:S01]  /*3ba0*/  IADD3.X R122, PT, PT, R49, R59, RZ, P2, !PT ;  /* 0x0000003b317a7210 */ /* 0x000fe200017fe4ff */
[----:B------:R-:W-:Y:S01]  /*3bb0*/  FFMA.FTZ R39, R38, R37, R39 ;  /* 0x0000002526277223 */ /* 0x000fe20000010027 */
[----:B------:R-:W-:Y:S01]  /*3bc0*/  IADD3.X R65, PT, PT, R65, R61, RZ, P3, !PT ;  /* 0x0000003d41417210 */ /* 0x000fe20001ffe4ff */
[----:B------:R-:W-:Y:S01]  /*3bd0*/  FFMA.FTZ R136, R137, R133, R136 ;  /* 0x0000008589887223 */ /* 0x000fe20000010088 */
[----:B------:R-:W-:Y:S07]  /*3be0*/  @P1 BRA `(.L_x_4326) ;  /* 0x0000000000201947 */ /* 0x000fee0003800000 */
        /* <DEDUP_REMOVED lines=8> */
.L_x_4326:
[----:B------:R-:W-:Y:S05]  /*3c70*/  BSYNC.RECONVERGENT B0 ;  /* 0x0000000000007941 */ /* 0x000fea0003800200 */
.L_x_4325:
[----:B------:R-:W-:Y:S01]  /*3c80*/  IADD3 R118, PT, PT, R118, 0x1, RZ ;  /* 0x0000000176767810 */ /* 0x000fe20007ffe0ff */
[----:B------:R-:W-:Y:S01]  /*3c90*/  FFMA.FTZ R43, R43, R136, R44 ;  /* 0x000000882b2b7223 */ /* 0x000fe2000001002c */
[----:B------:R-:W-:Y:S01]  /*3ca0*/  LEA R119, P2, R56, R119, 0x2 ;  /* 0x0000007738777211 */ /* 0x000fe200078410ff */
[----:B------:R-:W-:Y:S01]  /*3cb0*/  UIADD3 UR5, UPT, UPT, UR5, 0x8, URZ ;  /* 0x0000000805057890 */ /* 0x000fe2000fffe0ff */
        /* <DEDUP_REMOVED lines=21> */
[----:B------:R-:W-:Y:S01]  /*3e10*/  IADD3 R117, PT, PT, R117, 0x1, RZ ;  /* 0x0000000175757810 */ /* 0x000fe20007ffe0ff */
[----:B------:R-:W-:Y:S06]  /*3e20*/  @P1 BRA `(.L_x_4327) ;  /* 0xfffffff0009c1947 */ /* 0x000fec000383ffff */
.L_x_4324:
        /* <DEDUP_REMOVED lines=9> */
[----:B0-----:R-:W0:Y:S01]  /*3ec0*/  LDC.64 R38, c[0x0][0x428] ;  /* 0x00010a00ff267b82 */ /* 0x001e220000000a00 */
[----:B------:R-:W-:Y:S02]  /*3ed0*/  IADD3.X R87, PT, PT, RZ, R87, RZ, P3, !PT ;  /* 0x00000057ff577210 */ /* 0x000fe40001ffe4ff */
[----:B------:R-:W-:-:S05]  /*3ee0*/  IADD3.X R89, PT, PT, RZ, R89, RZ, P4, !PT ;  /* 0x00000059ff597210 */ /* 0x000fca00027fe4ff */
        /* <DEDUP_REMOVED lines=11> */
[----:B-1----:R-:W-:Y:S02]  /*3fa0*/  IMAD.WIDE.U32 R4, R36, UR20, R4 ;  /* 0x0000001424047c25 */ /* 0x002fe4000f8e0004 */
[----:B------:R-:W1:Y:S02]  /*3fb0*/  LDS.128 R28, [R78+0x400] ;  /* 0x000400004e1c7984 */ /* 0x000e640000000c00 */
[----:B------:R-:W-:-:S02]  /*3fc0*/  IMAD R5, R37, UR20, R5 ;  /* 0x0000001425057c24 */ /* 0x000fc4000f8e0205 */
[----:B------:R-:W1:Y:S01]  /*3fd0*/  LDS.128 R32, [R78+0x600] ;  /* 0x000600004e207984 */ /* 0x000e620000000c00 */
[----:B0-----:R-:W-:-:S04]  /*3fe0*/  IMAD.WIDE.U32 R4, R96, R38, R4 ;  /* 0x0000002660047225 */ /* 0x001fc800078e0004 */
[----:B------:R-:W-:Y:S01]  /*3ff0*/  IMAD R7, R96, R39, R5 ;  /* 0x0000002760077224 */ /* 0x000fe200078e0205 */
[----:B---3--:R-:W-:-:S04]  /*4000*/  LEA R5, P0, R4, R40, 0x2 ;  /* 0x0000002804057211 */ /* 0x008fc800078010ff */
[----:B------:R-:W-:Y:S02]  /*4010*/  LEA.HI.X R7, R4, R41, R7, 0x2, P0 ;  /* 0x0000002904077211 */ /* 0x000fe400000f1407 */
[----:B------:R-:W-:-:S04]  /*4020*/  IADD3 R4, P0, PT, R2, R5, RZ ;  /* 0x0000000502047210 */ /* 0x000fc80007f1e0ff */
[----:B------:R-:W-:Y:S02]  /*4030*/  IADD3.X R5, PT, PT, R3, R7, RZ, P0, !PT ;  /* 0x0000000703057210 */ /* 0x000fe400007fe4ff */
[----:B--2---:R-:W-:-:S03]  /*4040*/  ISETP.GE.AND P0, PT, R84, UR5, PT ;  /* 0x0000000554007c0c */ /* 0x004fc6000bf06270 */
[----:B-----5:R2:W-:Y:S04]  /*4050*/  STG.E.128 desc[UR18][R4.64], R20 ;  /* 0x0000001404007986 */ /* 0x0205e8000c101d12 */
[----:B----4-:R2:W-:Y:S04]  /*4060*/  STG.E.128 desc[UR18][R4.64+0x200], R24 ;  /* 0x0002001804007986 */ /* 0x0105e8000c101d12 */
[----:B-1----:R2:W-:Y:S04]  /*4070*/  STG.E.128 desc[UR18][R4.64+0x400], R28 ;  /* 0x0004001c04007986 */ /* 0x0025e8000c101d12 */
[----:B------:R2:W-:Y:S01]  /*4080*/  STG.E.128 desc[UR18][R4.64+0x600], R32 ;  /* 0x0006002004007986 */ /* 0x0005e2000c101d12 */
[----:B------:R-:W-:Y:S05]  /*4090*/  @!P0 BRA `(.L_x_4328) ;  /* 0xffffffc4009c8947 */ /* 0x000fea000383ffff */
[----:B------:R-:W-:Y:S05]  /*40a0*/  EXIT ;  /* 0x000000000000794d */ /* 0x000fea0003800000 */
.L_x_4329:
        /* <DEDUP_REMOVED lines=13> */
.L_x_5070:


//--------------------- .text._Z25selective_scan_fwd_kernelI32Selective_Scan_fwd_kernel_traitsILi32ELi16ELi1ELb1ELb1ELb1ELb1EffEEv13SSMParamsBase --------------------------
	.section	.text._Z25selective_scan_fwd_kernelI32Selective_Scan_fwd_kernel_traitsILi32ELi16ELi1ELb1ELb1ELb1ELb1EffEEv13SSMParamsBase,"ax",@progbits
	.align	128
        .global         _Z25selective_scan_fwd_kernelI32Selective_Scan_fwd_kernel_traitsILi32ELi16ELi1ELb1ELb1ELb1ELb1EffEEv13SSMParamsBase
        .type           _Z25selective_scan_fwd_kernelI32Selective_Scan_fwd_kernel_traitsILi32ELi16ELi1ELb1ELb1ELb1ELb1EffEEv13SSMParamsBase,@function
        .size           _Z25selective_scan_fwd_kernelI32Selective_Scan_fwd_kernel_traitsILi32ELi16ELi1ELb1ELb1ELb1ELb1EffEEv13SSMParamsBase,(.L_x_5071 - _Z25selective_scan_fwd_kernelI32Selective_Scan_fwd_kernel_traitsILi32ELi16ELi1ELb1ELb1ELb1ELb1EffEEv13SSMParamsBase)
        .other          _Z25selective_scan_fwd_kernelI32Selective_Scan_fwd_kernel_traitsILi32ELi16ELi1ELb1ELb1ELb1ELb1EffEEv13SSMParamsBase,@"STO_CUDA_ENTRY STV_DEFAULT"
_Z25selective_scan_fwd_kernelI32Selective_Scan_fwd_kernel_traitsILi32ELi16ELi1ELb1ELb1ELb1ELb1EffEEv13SSMParamsBase:
.text._Z25selective_scan_fwd_kernelI32Selective_Scan_fwd_kernel_traitsILi32ELi16ELi1ELb1ELb1ELb1ELb1EffEEv13SSMParamsBase:
        /* <DEDUP_REMOVED lines=113> */
.L_x_4366:
        /* <DEDUP_REMOVED lines=83> */
.L_x_4331:
[----:B------:R-:W-:Y:S05]  /*0c40*/  BSYNC.RECONVERGENT B0 ;  /* 0x0000000000007941 */ /* 0x000fea0003800200 */
.L_x_4330:
        /* <DEDUP_REMOVED lines=34> */
.L_x_4333:
[----:B------:R-:W-:Y:S05]  /*0e70*/  BSYNC.RECONVERGENT B0 ;  /* 0x0000000000007941 */ /* 0x000fea0003800200 */
.L_x_4332:
        /* <DEDUP_REMOVED lines=36> */
.L_x_4335:
[----:B------:R-:W-:Y:S05]  /*10c0*/  BSYNC.RECONVERGENT B0 ;  /* 0x0000000000007941 */ /* 0x000fea0003800200 */
.L_x_4334:
        /* <DEDUP_REMOVED lines=34> */
.L_x_4337:
[----:B------:R-:W-:Y:S05]  /*12f0*/  BSYNC.RECONVERGENT B0 ;  /* 0x0000000000007941 */ /* 0x000fea0003800200 */
.L_x_4336:
        /* <DEDUP_REMOVED lines=36> */
.L_x_4339:
[----:B------:R-:W-:Y:S05]  /*1540*/  BSYNC.RECONVERGENT B0 ;  /* 0x0000000000007941 */ /* 0x000fea0003800200 */
.L_x_4338:
        /* <DEDUP_REMOVED lines=34> */
.L_x_4341:
[----:B------:R-:W-:Y:S05]  /*1770*/  BSYNC.RECONVERGENT B0 ;  /* 0x0000000000007941 */ /* 0x000fea0003800200 */
.L_x_4340:
        /* <DEDUP_REMOVED lines=36> */
.L_x_4343:
[----:B------:R-:W-:Y:S05]  /*19c0*/  BSYNC.RECONVERGENT B0 ;  /* 0x0000000000007941 */ /* 0x000fea0003800200 */
.L_x_4342:
        /* <DEDUP_REMOVED lines=34> */
.L_x_4345:
[----:B------:R-:W-:Y:S05]  /*1bf0*/  BSYNC.RECONVERGENT B0 ;  /* 0x0000000000007941 */ /* 0x000fea0003800200 */
.L_x_4344:
        /* <DEDUP_REMOVED lines=36> */
.L_x_4347:
[----:B------:R-:W-:Y:S05]  /*1e40*/  BSYNC.RECONVERGENT B0 ;  /* 0x0000000000007941 */ /* 0x000fea0003800200 */
.L_x_4346:
        /* <DEDUP_REMOVED lines=34> */
.L_x_4349:
[----:B------:R-:W-:Y:S05]  /*2070*/  BSYNC.RECONVERGENT B0 ;  /* 0x0000000000007941 */ /* 0x000fea0003800200 */
.L_x_4348:
        /* <DEDUP_REMOVED lines=39> */
.L_x_4351:
[----:B------:R-:W-:Y:S05]  /*22f0*/  BSYNC.RECONVERGENT B0 ;  /* 0x0000000000007941 */ /* 0x000fea0003800200 */
.L_x_4350:
        /* <DEDUP_REMOVED lines=32> */
.L_x_4353:
[----:B------:R-:W-:Y:S05]  /*2500*/  BSYNC.RECONVERGENT B0 ;  /* 0x0000000000007941 */ /* 0x000fea0003800200 */
.L_x_4352:
        /* <DEDUP_REMOVED lines=32> */
.L_x_4355:
[----:B------:R-:W-:Y:S05]  /*2710*/  BSYNC.RECONVERGENT B0 ;  /* 0x0000000000007941 */ /* 0x000fea0003800200 */
.L_x_4354:
        /* <DEDUP_REMOVED lines=32> */
.L_x_4357:
[----:B------:R-:W-:Y:S05]  /*2920*/  BSYNC.RECONVERGENT B0 ;  /* 0x0000000000007941 */ /* 0x000fea0003800200 */
.L_x_4356:
        /* <DEDUP_REMOVED lines=32> */
.L_x_4359:
[----:B------:R-:W-:Y:S05]  /*2b30*/  BSYNC.RECONVERGENT B0 ;  /* 0x0000000000007941 */ /* 0x000fea0003800200 */
.L_x_4358:
        /* <DEDUP_REMOVED lines=32> */
.L_x_4361:
[----:B------:R-:W-:Y:S05]  /*2d40*/  BSYNC.RECONVERGENT B0 ;  /* 0x0000000000007941 */ /* 0x000fea0003800200 */
.L_x_4360:
        /* <DEDUP_REMOVED lines=53> */
.L_x_4365:
        /* <DEDUP_REMOVED lines=189> */
.L_x_4364:
[----:B------:R-:W-:Y:S05]  /*3c70*/  BSYNC.RECONVERGENT B0 ;  /* 0x0000000000007941 */ /* 0x000fea0003800200 */
.L_x_4363:
        /* <DEDUP_REMOVED lines=27> */
.L_x_4362:
        /* <DEDUP_REMOVED lines=186> */
.L_x_4367:
        /* <DEDUP_REMOVED lines=11> */
.L_x_5071:


//--------------------- .text._Z25selective_scan_fwd_kernelI32Selective_Scan_fwd_kernel_traitsILi32ELi8ELi1ELb0ELb0ELb0ELb0EffEEv13SSMParamsBase --------------------------
	.section	.text._Z25selective_scan_fwd_kernelI32Selective_Scan_fwd_kernel_traitsILi32ELi8ELi1ELb0ELb0ELb0ELb0EffEEv13SSMParamsBase,"ax",@progbits
	.align	128
        .global         _Z25selective_scan_fwd_kernelI32Selective_Scan_fwd_kernel_traitsILi32ELi8ELi1ELb0ELb0ELb0ELb0EffEEv13SSMParamsBase
        .type           _Z25selective_scan_fwd_kernelI32Selective_Scan_fwd_kernel_traitsILi32ELi8ELi1ELb0ELb0ELb0ELb0EffEEv13SSMParamsBase,@function
        .size           _Z25selective_scan_fwd_kernelI32Selective_Scan_fwd_kernel_traitsILi32ELi8ELi1ELb0ELb0ELb0ELb0EffEEv13SSMParamsBase,(.L_x_5072 - _Z25selective_scan_fwd_kernelI32Selective_Scan_fwd_kernel_traitsILi32ELi8ELi1ELb0ELb0ELb0ELb0EffEEv13SSMParamsBase)
        .other          _Z25selective_scan_fwd_kernelI32Selective_Scan_fwd_kernel_traitsILi32ELi8ELi1ELb0ELb0ELb0ELb0EffEEv13SSMParamsBase,@"STO_CUDA_ENTRY STV_DEFAULT"
_Z25selective_scan_fwd_kernelI32Selective_Scan_fwd_kernel_traitsILi32ELi8ELi1ELb0ELb0ELb0ELb0EffEEv13SSMParamsBase:
.text._Z25selective_scan_fwd_kernelI32Selective_Scan_fwd_kernel_traitsILi32ELi8ELi1ELb0ELb0ELb0ELb0EffEEv13SSMParamsBase:
[----:B------:R-:W-:Y:S08]  /*0000*/  LDC R1, c[0x0][0x37c] ;  /* 0x0000df00ff017b82 */ /* 0x000ff00000000800 */
[----:B------:R-:W0:Y:S01]  /*0010*/  LDC.64 R2, c[0x0][0x458] ;  /* 0x00011600ff027b82 */ /* 0x000e220000000a00 */
[----:B------:R-:W1:Y:S01]  /*0020*/  S2R R17, SR_CTAID.Y ;  /* 0x0000000000117919 */ /* 0x000e620000002600 */
[----:B------:R-:W2:Y:S01]  /*0030*/  LDCU.64 UR16, c[0x0][0x358] ;  /* 0x00006b00ff1077ac */ /* 0x000ea20008000a00 */
[----:B------:R-:W-:-:S02]  /*0040*/  HFMA2 R0, -RZ, RZ, 0, 0 ;  /* 0x00000000ff007431 */ /* 0x000fc400000001ff */
[----:B------:R-:W-:Y:S01]  /*0050*/  IMAD.MOV.U32 R20, RZ, RZ, RZ ;  /* 0x000000ffff147224 */ /* 0x000fe200078e00ff */
[----:B------:R-:W3:Y:S02]  /*0060*/  LDCU.128 UR8, c[0x0][0x3f0] ;  /* 0x00007e00ff0877ac */ /* 0x000ee40008000c00 */
        /* <DEDUP_REMOVED lines=22> */
[----:B--2---:R-:W-:Y:S01]  /*01d0*/  MOV R2, UR4 ;  /* 0x0000000400027c02 */ /* 0x004fe20008000f00 */
[----:B------:R-:W-:Y:S01]  /*01e0*/  IMAD.U32 R3, RZ, RZ, UR5 ;  /* 0x00000005ff037e24 */ /* 0x000fe2000f8e00ff */
[----:B0-----:R-:W-:Y:S01]  /*01f0*/  MOV R4, UR6 ;  /* 0x0000000600047c02 */ /* 0x001fe20008000f00 */
[----:B------:R-:W-:Y:S01]  /*0200*/  IMAD.U32 R5, RZ, RZ, UR7 ;  /* 0x00000007ff057e24 */ /* 0x000fe2000f8e00ff */
[----:B------:R-:W-:Y:S07]  /*0210*/  @!P0 EXIT ;  /* 0x000000000000894d */ /* 0x000fee0003800000 */
[----:B------:R-:W0:Y:S01]  /*0220*/  S2R R21, SR_TID.X ;  /* 0x0000000000157919 */ /* 0x000e220000002100 */
[----:B------:R-:W2:Y:S01]  /*0230*/  LDC.64 R14, c[0x0][0x428] ;  /* 0x00010a00ff0e7b82 */ /* 0x000ea20000000a00 */
[----:B------:R-:W-:Y:S01]  /*0240*/  MOV R3, UR9 ;  /* 0x0000000900037c02 */ /* 0x000fe20008000f00 */
[----:B------:R-:W-:Y:S01]  /*0250*/  IMAD.U32 R5, RZ, RZ, UR8 ;  /* 0x00000008ff057e24 */ /* 0x000fe2000f8e00ff */
[----:B------:R-:W3:Y:S01]  /*0260*/  LDCU.64 UR6, c[0x0][0x3b8] ;  /* 0x00007700ff0677ac */ /* 0x000ee20008000a00 */
        /* <DEDUP_REMOVED lines=14> */
[----:B------:R-:W-:Y:S02]  /*0350*/  IMAD R29, R3, R12, RZ ;  /* 0x0000000c031d7224 */ /* 0x000fe400078e02ff */
[----:B---3--:R-:W-:Y:S01]  /*0360*/  IMAD.WIDE.U32 R12, R17, UR6, RZ ;  /* 0x00000006110c7c25 */ /* 0x008fe2000f8e00ff */
[----:B-1----:R-:W-:-:S03]  /*0370*/  UISETP.LT.AND UP0, UPT, UR4, 0x1, UPT ;  /* 0x000000010400788c */ /* 0x002fc6000bf01270 */
[C---:B--2---:R-:W-:Y:S01]  /*0380*/  IMAD.WIDE.U32 R10, R17.reuse, R14, RZ ;  /* 0x0000000e110a7225 */ /* 0x044fe200078e00ff */
[----:B------:R-:W1:Y:S01]  /*0390*/  LDC.64 R34, c[0x0][0x450] ;  /* 0x00011400ff227b82 */ /* 0x000e620000000a00 */
[----:B0-----:R-:W-:Y:S02]  /*03a0*/  LEA R24, P0, R12, R30, 0x2 ;  /* 0x0000001e0c187211 */ /* 0x001fe400078010ff */
[----:B------:R-:W-:Y:S02]  /*03b0*/  IMAD R11, R17, R15, R11 ;  /* 0x0000000f110b7224 */ /* 0x000fe400078e020b */
[----:B------:R-:W-:Y:S02]  /*03c0*/  IMAD.SHL.U32 R30, R21, 0x8, RZ ;  /* 0x00000008151e7824 */ /* 0x000fe400078e00ff */
[C---:B------:R-:W-:Y:S01]  /*03d0*/  IMAD.WIDE.U32 R26, R17.reuse, UR8, RZ ;  /* 0x00000008111a7c25 */ /* 0x040fe2000f8e00ff */
[----:B------:R-:W0:Y:S02]  /*03e0*/  LDC.64 R36, c[0x0][0x440] ;  /* 0x00011000ff247b82 */ /* 0x000e240000000a00 */
[C---:B------:R-:W-:Y:S01]  /*03f0*/  IADD3 R38, PT, PT, R30.reuse, 0x5, RZ ;  /* 0x000000051e267810 */ /* 0x040fe20007ffe0ff */
[----:B------:R-:W-:Y:S01]  /*0400*/  IMAD.WIDE.U32 R14, R17, R22, RZ ;  /* 0x00000016110e7225 */ /* 0x000fe200078e00ff */
[----:B------:R-:W-:-:S03]  /*0410*/  IADD3 R40, PT, PT, R30, 0x7, RZ ;  /* 0x000000071e287810 */ /* 0x000fc60007ffe0ff */
[C---:B------:R-:W-:Y:S01]  /*0420*/  IMAD R25, R17.reuse, UR7, R13 ;  /* 0x0000000711197c24 */ /* 0x040fe2000f8e020d */
[----:B------:R-:W2:Y:S01]  /*0430*/  LDC.64 R8, c[0x0][0x3c0] ;  /* 0x0000f000ff087b82 */ /* 0x000ea20000000a00 */
[----:B----4-:R-:W-:Y:S01]  /*0440*/  IMAD.WIDE.U32 R2, R18, UR18, R10 ;  /* 0x0000001212027c25 */ /* 0x010fe2000f8e000a */
[----:B------:R-:W-:Y:S02]  /*0450*/  LOP3.LUT R10, R30, 0x1f00, RZ, 0xc0, !PT ;  /* 0x00001f001e0a7812 */ /* 0x000fe400078ec0ff */
[----:B------:R-:W-:Y:S01]  /*0460*/  LEA.HI.X R25, R12, R31, R25, 0x2, P0 ;  /* 0x0000001f0c197211 */ /* 0x000fe200000f1419 */
[C---:B------:R-:W-:Y:S01]  /*0470*/  IMAD R13, R17.reuse, R23, R15 ;  /* 0x00000017110d7224 */ /* 0x040fe200078e020f */
[----:B------:R-:W-:Y:S01]  /*0480*/  LOP3.LUT R41, R10, 0x1f, R21, 0xf8, !PT ;  /* 0x0000001f0a297812 */ /* 0x000fe200078ef815 */
[----:B------:R-:W-:Y:S01]  /*0490*/  IMAD R17, R17, UR9, R27 ;  /* 0x0000000911117c24 */ /* 0x000fe2000f8e021b */
[----:B------:R-:W3:Y:S01]  /*04a0*/  LDC.64 R6, c[0x0][0x3e0] ;  /* 0x0000f800ff067b82 */ /* 0x000ee20000000a00 */
[C---:B-1----:R-:W-:Y:S01]  /*04b0*/  LEA R23, P1, R26.reuse, R34, 0x2 ;  /* 0x000000221a177211 */ /* 0x042fe200078210ff */
[----:B------:R-:W-:Y:S01]  /*04c0*/  IMAD R29, R29, UR4, RZ ;  /* 0x000000041d1d7c24 */ /* 0x000fe2000f8e02ff */
[----:B------:R-:W-:Y:S01]  /*04d0*/  USEL UR4, UR4, 0x1, !UP0 ;  /* 0x0000000104047887 */ /* 0x000fe2000c000000 */
[----:B------:R-:W-:Y:S01]  /*04e0*/  IMAD R28, R19, UR18, R3 ;  /* 0x00000012131c7c24 */ /* 0x000fe2000f8e0203 */
[----:B------:R-:W-:Y:S01]  /*04f0*/  LEA.HI.X R26, R26, R35, R17, 0x2, P1 ;  /* 0x000000231a1a7211 */ /* 0x000fe200008f1411 */
[----:B------:R-:W-:Y:S01]  /*0500*/  VIADD R35, R30, 0x2 ;  /* 0x000000021e237836 */ /* 0x000fe20000000000 */
[----:B------:R-:W-:Y:S01]  /*0510*/  MOV R31, RZ ;  /* 0x000000ff001f7202 */ /* 0x000fe20000000f00 */
[----:B------:R-:W1:Y:S01]  /*0520*/  LDC.64 R4, c[0x0][0x3a8] ;  /* 0x0000ea00ff047b82 */ /* 0x000e620000000a00 */
[----:B0-----:R-:W-:Y:S01]  /*0530*/  LEA R22, P2, R14, R36, 0x2 ;  /* 0x000000240e167211 */ /* 0x001fe200078410ff */
[C---:B------:R-:W-:Y:S01]  /*0540*/  VIADD R39, R30.reuse, 0x6 ;  /* 0x000000061e277836 */ /* 0x040fe20000000000 */
[----:B------:R-:W-:Y:S01]  /*0550*/  IADD3 R34, PT, PT, R30, 0x1, RZ ;  /* 0x000000011e227810 */ /* 0x000fe20007ffe0ff */
[----:B------:R-:W0:Y:S01]  /*0560*/  LDCU.U8 UR9, c[0x0][0x39e] ;  /* 0x000073c0ff0977ac */ /* 0x000e220008000000 */
[----:B------:R-:W-:Y:S01]  /*0570*/  LEA.HI.X R27, R14, R37, R13, 0x2, P2 ;  /* 0x000000250e1b7211 */ /* 0x000fe200010f140d */
[C---:B------:R-:W-:Y:S01]  /*0580*/  VIADD R37, R30.reuse, 0x4 ;  /* 0x000000041e257836 */ /* 0x040fe20000000000 */
[----:B------:R-:W-:Y:S01]  /*0590*/  IADD3 R36, PT, PT, R30, 0x3, RZ ;  /* 0x000000031e247810 */ /* 0x000fe20007ffe0ff */
[----:B------:R-:W-:Y:S01]  /*05a0*/  UIADD3 UR7, UPT, UPT, -UR4, URZ, URZ ;  /* 0x000000ff04077290 */ /* 0x000fe2000fffe1ff */
[----:B--2---:R-:W-:-:S02]  /*05b0*/  SHF.L.U64.HI R9, R8, 0x2, R9 ;  /* 0x0000000208097819 */ /* 0x004fc40000010209 */
[C---:B------:R-:W-:Y:S02]  /*05c0*/  LOP3.LUT R44, R41.reuse, 0x20, RZ, 0xfc, !PT ;  /* 0x00000020292c7812 */ /* 0x040fe400078efcff */
[C---:B------:R-:W-:Y:S02]  /*05d0*/  LOP3.LUT R45, R41.reuse, 0x40, RZ, 0xfc, !PT ;  /* 0x00000040292d7812 */ /* 0x040fe400078efcff */
[C---:B------:R-:W-:Y:S02]  /*05e0*/  LOP3.LUT R46, R41.reuse, 0x60, RZ, 0xfc, !PT ;  /* 0x00000060292e7812 */ /* 0x040fe400078efcff */
[----:B---3--:R-:W-:Y:S02]  /*05f0*/  SHF.L.U64.HI R7, R6, 0x2, R7 ;  /* 0x0000000206077819 */ /* 0x008fe40000010207 */
[C---:B------:R-:W-:Y:S02]  /*0600*/  LOP3.LUT R47, R41.reuse, 0x80, RZ, 0xfc, !PT ;  /* 0x00000080292f7812 */ /* 0x040fe400078efcff */
[----:B------:R-:W-:-:S02]  /*0610*/  LOP3.LUT R48, R41, 0xa0, RZ, 0xfc, !PT ;  /* 0x000000a029307812 */ /* 0x000fc400078efcff */
[C---:B------:R-:W-:Y:S02]  /*0620*/  LOP3.LUT R49, R41.reuse, 0xc0, RZ, 0xfc, !PT ;  /* 0x000000c029317812 */ /* 0x040fe400078efcff */
[----:B-1----:R-:W-:Y:S02]  /*0630*/  SHF.L.U64.HI R5, R4, 0x2, R5 ;  /* 0x0000000204057819 */ /* 0x002fe40000010205 */
[----:B0-----:R-:W-:-:S07]  /*0640*/  LOP3.LUT R50, R41, 0xe0, RZ, 0xfc, !PT ;  /* 0x000000e029327812 */ /* 0x001fce00078efcff */
.L_x_4388:
[----:B0-----:R-:W0:Y:S01]  /*0650*/  LDCU UR4, c[0x0][0x388] ;  /* 0x00007100ff0477ac */ /* 0x001e220008000800 */
[----:B------:R-:W-:Y:S01]  /*0660*/  IMAD.SHL.U32 R51, R31, 0x100, RZ ;  /* 0x000001001f337824 */ /* 0x000fe200078e00ff */
[----:B------:R-:W-:Y:S01]  /*0670*/  SHF.L.U32 R10, R41, 0x2, RZ ;  /* 0x00000002290a7819 */ /* 0x000fe200000006ff */
[----:B------:R-:W-:Y:S01]  /*0680*/  IMAD.MOV.U32 R12, RZ, RZ, RZ ;  /* 0x000000ffff0c7224 */ /* 0x000fe200078e00ff */
[----:B------:R-:W-:Y:S02]  /*0690*/  CS2R R16, SRZ ;  /* 0x0000000000107805 */ /* 0x000fe4000001ff00 */
[----:B------:R-:W-:Y:S02]  /*06a0*/  CS2R R18, SRZ ;  /* 0x0000000000127805 */ /* 0x000fe4000001ff00 */
[----:B------:R-:W-:Y:S02]  /*06b0*/  IADD3 R14, P4, PT, R10, R32, RZ ;  /* 0x000000200a0e7210 */ /* 0x000fe40007f9e0ff */
[----:B------:R-:W-:-:S02]  /*06c0*/  CS2R R62, SRZ ;  /* 0x00000000003e7805 */ /* 0x000fc4000001ff00 */
[----:B------:R-:W-:Y:S02]  /*06d0*/  IADD3 R10, P5, PT, R10, R33, RZ ;  /* 0x000000210a0a7210 */ /* 0x000fe40007fbe0ff */
[----:B------:R-:W-:-:S03]  /*06e0*/  IADD3.X R15, PT, PT, RZ, R42, RZ, P4, !PT ;  /* 0x0000002aff0f7210 */ /* 0x000fc600027fe4ff */
[----:B------:R-:W-:Y:S01]  /*06f0*/  IMAD.X R11, RZ, RZ, R43, P5 ;  /* 0x000000ffff0b7224 */ /* 0x000fe200028e062b */
        /* <DEDUP_REMOVED lines=25> */
[C---:B0-----:R-:W-:Y:S01]  /*0890*/  IADD3 R53, PT, PT, R56.reuse, 0x20, RZ ;  /* 0x0000002038357810 */ /* 0x041fe20007ffe0ff */
[C---:B------:R-:W-:Y:S01]  /*08a0*/  VIADD R57, R56.reuse, 0x40 ;  /* 0x0000004038397836 */ /* 0x040fe20000000000 */
[CC--:B------:R-:W-:Y:S01]  /*08b0*/  LEA.HI.SX32 R55, R56.reuse, R56.reuse, 0x1b ;  /* 0x0000003838377211 */ /* 0x0c0fe200078fdaff */
[C---:B------:R-:W-:Y:S01]  /*08c0*/  VIADD R15, R56.reuse, 0x80 ;  /* 0x00000080380f7836 */ /* 0x040fe20000000000 */
[-C--:B------:R-:W-:Y:S02]  /*08d0*/  LEA.HI.SX32 R53, R53, R56.reuse, 0x1b ;  /* 0x0000003835357211 */ /* 0x080fe400078fdaff */
[----:B------:R-:W-:Y:S02]  /*08e0*/  IADD3 R59, PT, PT, R56, 0x60, RZ ;  /* 0x00000060383b7810 */ /* 0x000fe40007ffe0ff */
[----:B------:R-:W-:Y:S02]  /*08f0*/  LEA.HI.SX32 R57, R57, R56, 0x1b ;  /* 0x0000003839397211 */ /* 0x000fe400078fdaff */
[----:B------:R-:W-:-:S02]  /*0900*/  LEA R55, R55, UR4, 0x2 ;  /* 0x0000000437377c11 */ /* 0x000fc4000f8e10ff */
[----:B------:R-:W-:Y:S02]  /*0910*/  LEA R54, R53, UR4, 0x2 ;  /* 0x0000000435367c11 */ /* 0x000fe4000f8e10ff */
[-C--:B------:R-:W-:Y:S01]  /*0920*/  LEA.HI.SX32 R52, R59, R56.reuse, 0x1b ;  /* 0x000000383b347211 */ /* 0x080fe200078fdaff */
[C---:B------:R-:W-:Y:S01]  /*0930*/  VIADD R59, R56.reuse, 0xc0 ;  /* 0x000000c0383b7836 */ /* 0x040fe20000000000 */
[----:B------:R-:W-:Y:S02]  /*0940*/  LEA R53, R57, UR4, 0x2 ;  /* 0x0000000439357c11 */ /* 0x000fe4000f8e10ff */
[C---:B------:R-:W-:Y:S02]  /*0950*/  IADD3 R57, PT, PT, R56.reuse, 0xa0, RZ ;  /* 0x000000a038397810 */ /* 0x040fe40007ffe0ff */
[----:B------:R-:W-:Y:S02]  /*0960*/  IADD3 R61, PT, PT, R56, 0xe0, RZ ;  /* 0x000000e0383d7810 */ /* 0x000fe40007ffe0ff */
[----:B------:R-:W-:-:S02]  /*0970*/  LEA.HI.SX32 R15, R15, R56, 0x1b ;  /* 0x000000380f0f7211 */ /* 0x000fc400078fdaff */
[-C--:B------:R-:W-:Y:S02]  /*0980*/  LEA.HI.SX32 R58, R57, R56.reuse, 0x1b ;  /* 0x00000038393a7211 */ /* 0x080fe400078fdaff */
[-C--:B------:R-:W-:Y:S02]  /*0990*/  LEA.HI.SX32 R59, R59, R56.reuse, 0x1b ;  /* 0x000000383b3b7211 */ /* 0x080fe400078fdaff */
[----:B------:R-:W-:Y:S02]  /*09a0*/  LEA R52, R52, UR4, 0x2 ;  /* 0x0000000434347c11 */ /* 0x000fe4000f8e10ff */
[----:B------:R-:W-:Y:S02]  /*09b0*/  LEA.HI.SX32 R60, R61, R56, 0x1b ;  /* 0x000000383d3c7211 */ /* 0x000fe400078fdaff */
[----:B------:R-:W-:Y:S02]  /*09c0*/  LEA R57, R15, UR4, 0x2 ;  /* 0x000000040f397c11 */ /* 0x000fe4000f8e10ff */
[----:B------:R-:W-:-:S02]  /*09d0*/  LEA R58, R58, UR4, 0x2 ;  /* 0x000000043a3a7c11 */ /* 0x000fc4000f8e10ff */
[----:B------:R-:W-:Y:S02]  /*09e0*/  LEA R59, R59, UR4, 0x2 ;  /* 0x000000043b3b7c11 */ /* 0x000fe4000f8e10ff */
[----:B------:R-:W-:Y:S02]  /*09f0*/  LEA R60, R60, UR4, 0x2 ;  /* 0x000000043c3c7c11 */ /* 0x000fe4000f8e10ff */
[----:B------:R-:W-:Y:S01]  /*0a00*/  CS2R R68, SRZ ;  /* 0x0000000000447805 */ /* 0x000fe2000001ff00 */
[----:B--2---:R0:W-:Y:S04]  /*0a10*/  STS [R55], R12 ;  /* 0x0000000c37007388 */ /* 0x0041e80000000800 */
[----:B---3--:R-:W-:Y:S01]  /*0a20*/  STS [R54+0x80], R17 ;  /* 0x0000801136007388 */ /* 0x008fe20000000800 */
[----:B0-----:R-:W-:-:S03]  /*0a30*/  IMAD.SHL.U32 R12, R56, 0x8, RZ ;  /* 0x00000008380c7824 */ /* 0x001fc600078e00ff */
[----:B----4-:R-:W-:Y:S02]  /*0a40*/  STS [R53+0x100], R16 ;  /* 0x0001001035007388 */ /* 0x010fe40000000800 */
[----:B------:R-:W-:Y:S02]  /*0a50*/  LEA.HI.SX32 R61, R12, R12, 0x1b ;  /* 0x0000000c0c3d7211 */ /* 0x000fe400078fdaff */
[----:B------:R-:W-:Y:S02]  /*0a60*/  STS [R52+0x180], R19 ;  /* 0x0001801334007388 */ /* 0x000fe40000000800 */
[----:B------:R-:W-:Y:S02]  /*0a70*/  LEA R61, R61, UR4, 0x2 ;  /* 0x000000043d3d7c11 */ /* 0x000fe4000f8e10ff */
        /* <DEDUP_REMOVED lines=15> */
[----:B-1----:R-:W-:-:S03]  /*0b70*/  MOV R65, RZ ;  /* 0x000000ff00417202 */ /* 0x002fc60000000f00 */
        /* <DEDUP_REMOVED lines=9> */
[----:B------:R0:W4:Y:S02]  /*0c10*/  @!P6 LDG.E R69, desc[UR16][R10.64+0x380] ;  /* 0x000380100a45e981 */ /* 0x000124000c1e1900 */
[----:B0-----:R-:W0:Y:S01]  /*0c20*/  LDC R10, c[0x0][0x38c] ;  /* 0x0000e300ff0a7b82 */ /* 0x001e220000000800 */
[----:B------:R-:W-:Y:S01]  /*0c30*/  BSSY.RECONVERGENT B0, `(.L_x_4368) ;  /* 0x0000040000007945 */ /* 0x000fe20003800200 */
        /* <DEDUP_REMOVED lines=63> */
.L_x_4369:
[----:B------:R-:W-:Y:S05]  /*1030*/  BSYNC.RECONVERGENT B0 ;  /* 0x0000000000007941 */ /* 0x000fea0003800200 */
.L_x_4368:
[----:B------:R-:W-:Y:S01]  /*1040*/  BSSY.RECONVERGENT B0, `(.L_x_4370) ;  /* 0x0000022000007945 */ /* 0x000fe20003800200 */
[----:B------:R-:W-:Y:S01]  /*1050*/  FSETP.GTU.FTZ.AND P0, PT, R67, 20, PT ;  /* 0x41a000004300780b */ /* 0x000fe20003f1c000 */
[----:B------:R-:W-:Y:S02]  /*1060*/  FADD.FTZ R69, R85, R20 ;  /* 0x0000001455457221 */ /* 0x000fe40000010000 */
        /* <DEDUP_REMOVED lines=31> */
.L_x_4371:
[----:B------:R-:W-:Y:S05]  /*1260*/  BSYNC.RECONVERGENT B0 ;  /* 0x0000000000007941 */ /* 0x000fea0003800200 */
.L_x_4370:
        /* <DEDUP_REMOVED lines=39> */
.L_x_4373:
[----:B------:R-:W-:Y:S05]  /*14e0*/  BSYNC.RECONVERGENT B0 ;  /* 0x0000000000007941 */ /* 0x000fea0003800200 */
.L_x_4372:
        /* <DEDUP_REMOVED lines=32> */
.L_x_4375:
[----:B------:R-:W-:Y:S05]  /*16f0*/  BSYNC.RECONVERGENT B0 ;  /* 0x0000000000007941 */ /* 0x000fea0003800200 */
.L_x_4374:
        /* <DEDUP_REMOVED lines=32> */
.L_x_4377:
[----:B------:R-:W-:Y:S05]  /*1900*/  BSYNC.RECONVERGENT B0 ;  /* 0x0000000000007941 */ /* 0x000fea0003800200 */
.L_x_4376:
        /* <DEDUP_REMOVED lines=32> */
.L_x_4379:
[----:B------:R-:W-:Y:S05]  /*1b10*/  BSYNC.RECONVERGENT B0 ;  /* 0x0000000000007941 */ /* 0x000fea0003800200 */
.L_x_4378:
        /* <DEDUP_REMOVED lines=32> */
.L_x_4381:
[----:B------:R-:W-:Y:S05]  /*1d20*/  BSYNC.RECONVERGENT B0 ;  /* 0x0000000000007941 */ /* 0x000fea0003800200 */
.L_x_4380:
        /* <DEDUP_REMOVED lines=32> */
.L_x_4383:
[----:B------:R-:W-:Y:S05]  /*1f30*/  BSYNC.RECONVERGENT B0 ;  /* 0x0000000000007941 */ /* 0x000fea0003800200 */
.L_x_4382:
        /* <DEDUP_REMOVED lines=11> */
[----:B------:R-:W-:Y:S02]  /*1ff0*/  IMAD R86, R31, R10, RZ ;  /* 0x0000000a1f567224 */ /* 0x000fe400078e02ff */
[----:B------:R-:W-:Y:S01]  /*2000*/  FMUL.FTZ R79, R16, R67 ;  /* 0x00000043104f7220 */ /* 0x000fe20000410000 */
[----:B------:R-:W0:Y:S01]  /*2010*/  LDC.64 R10, c[0x0][0x480] ;  /* 0x00012000ff0a7b82 */ /* 0x000e220000000a00 */
[----:B------:R-:W-:Y:S01]  /*2020*/  ISETP.GE.U32.AND P5, PT, R39, R13, PT ;  /* 0x0000000d2700720c */ /* 0x000fe20003fa6070 */
[----:B------:R-:W-:Y:S01]  /*2030*/  FMUL.FTZ R77, R18, R69 ;  /* 0x00000045124d7220 */ /* 0x000fe20000410000 */
[----:B------:R-:W-:Y:S01]  /*2040*/  ISETP.GE.U32.AND P6, PT, R40, R13, PT ;  /* 0x0000000d2800720c */ /* 0x000fe20003fc6070 */
[----:B------:R-:W-:Y:S01]  /*2050*/  FMUL.FTZ R89, R15, R68 ;  /* 0x000000440f597220 */ /* 0x000fe20000410000 */
[----:B------:R-:W-:Y:S01]  /*2060*/  P2R R97, PR, RZ, 0x20 ;  /* 0x00000020ff617803 */ /* 0x000fe20000000000 */
[----:B------:R-:W-:Y:S01]  /*2070*/  FMUL.FTZ R94, R17, R62 ;  /* 0x0000003e115e7220 */ /* 0x000fe20000410000 */
[----:B------:R-:W-:Y:S01]  /*2080*/  FSEL R79, R79, RZ, !P5 ;  /* 0x000000ff4f4f7208 */ /* 0x000fe20006800000 */
[----:B------:R-:W-:Y:S01]  /*2090*/  FMUL.FTZ R87, R12, R63 ;  /* 0x0000003f0c577220 */ /* 0x000fe20000410000 */
[----:B------:R-:W-:Y:S01]  /*20a0*/  ISETP.NE.AND P5, PT, R31, RZ, PT ;  /* 0x000000ff1f00720c */ /* 0x000fe20003fa5270 */
[----:B------:R-:W-:Y:S01]  /*20b0*/  FMUL.FTZ R85, R19, R64 ;  /* 0x0000004013557220 */ /* 0x000fe20000410000 */
[----:B------:R-:W-:Y:S01]  /*20c0*/  P2R R95, PR, RZ, 0x40 ;  /* 0x00000040ff5f7803 */ /* 0x000fe20000000000 */
[----:B------:R-:W-:Y:S01]  /*20d0*/  FMUL.FTZ R83, R14, R65 ;  /* 0x000000410e537220 */ /* 0x000fe20000410000 */
[----:B------:R-:W-:Y:S01]  /*20e0*/  FSEL R77, R77, RZ, !P6 ;  /* 0x000000ff4d4d7208 */ /* 0x000fe20007000000 */
[----:B------:R-:W-:Y:S01]  /*20f0*/  FMUL.FTZ R81, R71, R66 ;  /* 0x0000004247517220 */ /* 0x000fe20000410000 */
[----:B------:R-:W-:Y:S01]  /*2100*/  ISETP.NE.OR P6, PT, R21, RZ, !P5 ;  /* 0x000000ff1500720c */ /* 0x000fe20006fc5670 */
[----:B------:R-:W-:Y:S01]  /*2110*/  IMAD.MOV.U32 R75, RZ, RZ, R22 ;  /* 0x000000ffff4b7224 */ /* 0x000fe200078e0016 */
[-C--:B------:R-:W-:Y:S01]  /*2120*/  ISETP.GE.U32.AND P0, PT, R38, R13.reuse, PT ;  /* 0x0000000d2600720c */ /* 0x080fe20003f06070 */
[----:B------:R-:W-:Y:S01]  /*2130*/  IMAD.MOV.U32 R90, RZ, RZ, R26 ;  /* 0x000000ffff5a7224 */ /* 0x000fe200078e001a */
[-C--:B------:R-:W-:Y:S01]  /*2140*/  ISETP.GE.U32.AND P1, PT, R37, R13.reuse, PT ;  /* 0x0000000d2500720c */ /* 0x080fe20003f26070 */
[----:B------:R-:W-:Y:S01]  /*2150*/  UIADD3 UR5, UPT, UPT, UR4, 0x450, URZ ;  /* 0x0000045004057890 */ /* 0x000fe2000fffe0ff */
[-C--:B------:R-:W-:Y:S01]  /*2160*/  ISETP.GE.U32.AND P2, PT, R36, R13.reuse, PT ;  /* 0x0000000d2400720c */ /* 0x080fe20003f46070 */
[----:B------:R-:W-:Y:S01]  /*2170*/  UMOV UR6, UR7 ;  /* 0x0000000700067c82 */ /* 0x000fe20008000000 */
[----:B------:R-:W-:-:S02]  /*2180*/  ISETP.GE.U32.AND P3, PT, R35, R13, PT ;  /* 0x0000000d2300720c */ /* 0x000fc40003f66070 */
[-C--:B------:R-:W-:Y:S02]  /*2190*/  ISETP.GE.U32.AND P4, PT, R30, R13.reuse, PT ;  /* 0x0000000d1e00720c */ /* 0x080fe40003f86070 */
[----:B------:R-:W-:Y:S02]  /*21a0*/  ISETP.GE.U32.AND P5, PT, R34, R13, PT ;  /* 0x0000000d2200720c */ /* 0x000fe40003fa6070 */
[----:B------:R-:W-:Y:S02]  /*21b0*/  MOV R88, R27 ;  /* 0x0000001b00587202 */ /* 0x000fe40000000f00 */
[----:B------:R-:W-:Y:S02]  /*21c0*/  MOV R73, R23 ;  /* 0x0000001700497202 */ /* 0x000fe40000000f00 */
[----:B------:R-:W-:Y:S02]  /*21d0*/  MOV R71, R24 ;  /* 0x0000001800477202 */ /* 0x000fe40000000f00 */
[----:B------:R-:W-:-:S02]  /*21e0*/  MOV R92, R25 ;  /* 0x00000019005c7202 */ /* 0x000fc40000000f00 */
[----:B------:R-:W-:Y:S02]  /*21f0*/  FSEL R81, R81, RZ, !P0 ;  /* 0x000000ff51517208 */ /* 0x000fe40004000000 */
[----:B------:R-:W-:Y:S02]  /*2200*/  FSEL R83, R83, RZ, !P1 ;  /* 0x000000ff53537208 */ /* 0x000fe40004800000 */
[----:B------:R-:W-:Y:S02]  /*2210*/  FSEL R85, R85, RZ, !P2 ;  /* 0x000000ff55557208 */ /* 0x000fe40005000000 */
[----:B------:R-:W-:Y:S02]  /*2220*/  FSEL R87, R87, RZ, !P3 ;  /* 0x000000ff57577208 */ /* 0x000fe40005800000 */
[----:B------:R-:W-:Y:S02]  /*2230*/  FSEL R89, R89, RZ, !P4 ;  /* 0x000000ff59597208 */ /* 0x000fe40006000000 */
[----:B------:R-:W-:-:S02]  /*2240*/  FSEL R94, R94, RZ, !P5 ;  /* 0x000000ff5e5e7208 */ /* 0x000fc40006800000 */
[----:B0-----:R-:W-:-:S07]  /*2250*/  P2R R99, PR, RZ, 0x40 ;  /* 0x00000040ff637803 */ /* 0x001fce0000000000 */
.L_x_4387:
[----:B------:R-:W-:Y:S01]  /*2260*/  IMAD.MOV.U32 R12, RZ, RZ, R75 ;  /* 0x000000ffff0c7224 */ /* 0x000fe200078e004b */
[----:B------:R-:W-:Y:S02]  /*2270*/  MOV R13, R88 ;  /* 0x00000058000d7202 */ /* 0x000fe40000000f00 */
[----:B------:R-:W-:-:S03]  /*2280*/  ISETP.NE.AND P6, PT, R95, RZ, PT ;  /* 0x000000ff5f00720c */ /* 0x000fc60003fc5270 */
[----:B------:R-:W2:Y:S01]  /*2290*/  LDG.E R12, desc[UR16][R12.64] ;  /* 0x000000100c0c7981 */ /* 0x000ea2000c1e1900 */
[----:B------:R-:W-:Y:S02]  /*22a0*/  P2R R93, PR, RZ, 0x40 ;  /* 0x00000040ff5d7803 */ /* 0x000fe40000000000 */
[----:B------:R-:W-:Y:S01]  /*22b0*/  ISETP.NE.AND P6, PT, R97, RZ, PT ;  /* 0x000000ff6100720c */ /* 0x000fe20003fc5270 */
[----:B0-----:R-:W0:Y:S01]  /*22c0*/  S2UR UR8, SR_CgaCtaId ;  /* 0x00000000000879c3 */ /* 0x001e220000008800 */
[----:B------:R-:W-:Y:S02]  /*22d0*/  UMOV UR4, 0x400 ;  /* 0x0000040000047882 */ /* 0x000fe40000000000 */
[----:B0-----:R-:W-:Y:S01]  /*22e0*/  ULEA UR4, UR8, UR4, 0x18 ;  /* 0x0000000408047291 */ /* 0x001fe2000f8ec0ff */
[----:B--2---:R-:W-:-:S04]  /*22f0*/  FMUL.FTZ R14, R12, 1.4426950216293334961 ;  /* 0x3fb8aa3b0c0e7820 */ /* 0x004fc80000410000 */
[C---:B------:R-:W-:Y:S01]  /*2300*/  FMUL.FTZ R16, R14.reuse, R62 ;  /* 0x0000003e0e107220 */ /* 0x040fe20000410000 */
[C---:B------:R-:W-:Y:S01]  /*2310*/  FMUL.FTZ R17, R14.reuse, R63 ;  /* 0x0000003f0e117220 */ /* 0x040fe20000410000 */
[----:B------:R-:W-:-:S04]  /*2320*/  FMUL.FTZ R18, R14, R64 ;  /* 0x000000400e127220 */ /* 0x000fc80000410000 */
[----:B------:R-:W0:Y:S01]  /*2330*/  MUFU.EX2 R16, R16 ;  /* 0x0000001000107308 */ /* 0x000e220000000800 */
[----:B------:R-:W-:-:S03]  /*2340*/  FMUL.FTZ R19, R14, R65 ;  /* 0x000000410e137220 */ /* 0x000fc60000410000 */
[----:B------:R-:W1:Y:S01]  /*2350*/  MUFU.EX2 R17, R17 ;  /* 0x0000001100117308 */ /* 0x000e620000000800 */
[----:B------:R-:W-:-:S03]  /*2360*/  FMUL.FTZ R12, R14, R66 ;  /* 0x000000420e0c7220 */ /* 0x000fc60000410000 */
[----:B------:R-:W2:Y:S01]  /*2370*/  MUFU.EX2 R18, R18 ;  /* 0x0000001200127308 */ /* 0x000ea20000000800 */
[C---:B------:R-:W-:Y:S01]  /*2380*/  FMUL.FTZ R13, R14.reuse, R67 ;  /* 0x000000430e0d7220 */ /* 0x040fe20000410000 */
[----:B------:R-:W-:Y:S02]  /*2390*/  FMUL.FTZ R15, R14, R68 ;  /* 0x000000440e0f7220 */ /* 0x000fe40000410000 */
[----:B------:R-:W3:Y:S01]  /*23a0*/  MUFU.EX2 R19, R19 ;  /* 0x0000001300137308 */ /* 0x000ee20000000800 */
[----:B0-----:R-:W-:-:S03]  /*23b0*/  FSEL R91, R16, 1, !P5 ;  /* 0x3f800000105b7808 */ /* 0x001fc60006800000 */
[----:B------:R-:W0:Y:S01]  /*23c0*/  MUFU.EX2 R12, R12 ;  /* 0x0000000c000c7308 */ /* 0x000e220000000800 */
[----:B------:R-:W-:Y:S01]  /*23d0*/  FMUL.FTZ R14, R14, R69 ;  /* 0x000000450e0e7220 */ /* 0x000fe20000410000 */
[----:B-1----:R-:W-:Y:S01]  /*23e0*/  FSEL R96, R17, 1, !P3 ;  /* 0x3f80000011607808 */ /* 0x002fe20005800000 */
[----:B------:R-:W-:Y:S01]  /*23f0*/  FFMA.FTZ R16, R89, R91, R94 ;  /* 0x0000005b59107223 */ /* 0x000fe2000001005e */
[----:B------:R-:W1:Y:S01]  /*2400*/  MUFU.EX2 R13, R13 ;  /* 0x0000000d000d7308 */ /* 0x000e620000000800 */
[----:B--2---:R-:W-:-:S03]  /*2410*/  FSEL R98, R18, 1, !P2 ;  /* 0x3f80000012627808 */ /* 0x004fc60005000000 */
[----:B------:R-:W2:Y:S01]  /*2420*/  MUFU.EX2 R15, R15 ;  /* 0x0000000f000f7308 */ /* 0x000ea20000000800 */
[----:B------:R-:W-:Y:S01]  /*2430*/  FFMA.FTZ R16, R96, R16, R87 ;  /* 0x0000001060107223 */ /* 0x000fe20000010057 */
[----:B---3--:R-:W-:Y:S02]  /*2440*/  FSEL R102, R19, 1, !P1 ;  /* 0x3f80000013667808 */ /* 0x008fe40004800000 */
[----:B------:R-:W3:Y:S01]  /*2450*/  MUFU.EX2 R14, R14 ;  /* 0x0000000e000e7308 */ /* 0x000ee20000000800 */
[----:B------:R-:W-:Y:S01]  /*2460*/  FFMA.FTZ R16, R98, R16, R85 ;  /* 0x0000001062107223 */ /* 0x000fe20000010055 */
[----:B0-----:R-:W-:-:S03]  /*2470*/  FSEL R100, R12, 1, !P0 ;  /* 0x3f8000000c647808 */ /* 0x001fc60004000000 */
[----:B------:R-:W-:Y:S01]  /*2480*/  FFMA.FTZ R16, R102, R16, R83 ;  /* 0x0000001066107223 */ /* 0x000fe20000010053 */
[----:B-1----:R-:W-:Y:S02]  /*2490*/  FSEL R104, R13, 1, !P6 ;  /* 0x3f8000000d687808 */ /* 0x002fe40007000000 */
[----:B------:R-:W-:Y:S01]  /*24a0*/  ISETP.NE.AND P6, PT, R93, RZ, PT ;  /* 0x000000ff5d00720c */ /* 0x000fe20003fc5270 */
[----:B------:R-:W-:Y:S01]  /*24b0*/  FFMA.FTZ R16, R100, R16, R81 ;  /* 0x0000001064107223 */ /* 0x000fe20000010051 */
[----:B--2---:R-:W-:-:S03]  /*24c0*/  FSEL R106, R15, 1, !P4 ;  /* 0x3f8000000f6a7808 */ /* 0x004fc60006000000 */
[----:B------:R-:W-:Y:S01]  /*24d0*/  FFMA.FTZ R16, R104, R16, R79 ;  /* 0x0000001068107223 */ /* 0x000fe2000001004f */
[----:B---3--:R-:W-:Y:S01]  /*24e0*/  FSEL R108, R14, 1, !P6 ;  /* 0x3f8000000e6c7808 */ /* 0x008fe20007000000 */
[----:B------:R-:W-:-:S04]  /*24f0*/  FMUL.FTZ R15, R106, R91 ;  /* 0x0000005b6a0f7220 */ /* 0x000fc80000410000 */
        /* <DEDUP_REMOVED lines=33> */
[----:B------:R-:W-:Y:S01]  /*2710*/  ISETP.GE.AND P6, PT, R56, 0x10, PT ;  /* 0x000000103800780c */ /* 0x000fe20003fc6270 */
[----:B------:R-:W-:Y:S02]  /*2720*/  HFMA2 R12, -RZ, RZ, 1.875, 0 ;  /* 0x3f800000ff0c7431 */ /* 0x000fe400000001ff */
[----:B------:R-:W-:Y:S02]  /*2730*/  IMAD.MOV.U32 R13, RZ, RZ, RZ ;  /* 0x000000ffff0d7224 */ /* 0x000fe400078e00ff */
[C---:B0-----:R-:W-:Y:S01]  /*2740*/  FMUL.FTZ R14, R17.reuse, R14 ;  /* 0x0000000e110e7220 */ /* 0x041fe20000410000 */
[----:B-1----:R-:W-:-:S04]  /*2750*/  FFMA.FTZ R15, R17, R15, R16 ;  /* 0x0000000f110f7223 */ /* 0x002fc80000010010 */
[----:B------:R-:W-:Y:S02]  /*2760*/  FSEL R101, R17, R14, !P6 ;  /* 0x0000000e11657208 */ /* 0x000fe40007000000 */
[----:B------:R-:W-:Y:S02]  /*2770*/  FSEL R103, R16, R15, !P6 ;  /* 0x0000000f10677208 */ /* 0x000fe40007000000 */
[----:B------:R-:W-:-:S13]  /*2780*/  ISETP.NE.AND P6, PT, R99, RZ, PT ;  /* 0x000000ff6300720c */ /* 0x000fda0003fc5270 */
[----:B------:R-:W0:Y:S01]  /*2790*/  @!P6 LDS.64 R12, [UR5] ;  /* 0x00000005ff0ce984 */ /* 0x000e220008000a00 */
[----:B------:R-:W-:Y:S02]  /*27a0*/  ISETP.NE.AND P6, PT, R56, 0x1f, PT ;  /* 0x0000001f3800780c */ /* 0x000fe40003fc5270 */
[----:B------:R-:W-:Y:S02]  /*27b0*/  MOV R16, R73 ;  /* 0x0000004900107202 */ /* 0x000fe40000000f00 */
[----:B------:R-:W-:-:S05]  /*27c0*/  MOV R17, R90 ;  /* 0x0000005a00117202 */ /* 0x000fca0000000f00 */
[----:B------:R-:W2:Y:S04]  /*27d0*/  LDG.E R16, desc[UR16][R16.64] ;  /* 0x0000001010107981 */ /* 0x000ea8000c1e1900 */
[----:B------:R1:W-:Y:S02]  /*27e0*/  @!P6 STS.64 [UR4+0x430], R14 ;  /* 0x0004300eff00e988 */ /* 0x0003e40008000a04 */
[----:B-1----:R-:W-:Y:S02]  /*27f0*/  MOV R14, R71 ;  /* 0x00000047000e7202 */ /* 0x002fe40000000f00 */
[----:B------:R-:W-:-:S05]  /*2800*/  MOV R15, R92 ;  /* 0x0000005c000f7202 */ /* 0x000fca0000000f00 */
[----:B------:R1:W2:Y:S01]  /*2810*/  LDG.E R93, desc[UR16][R14.64] ;  /* 0x000000100e5d7981 */ /* 0x0002a2000c1e1900 */
[----:B------:R-:W-:Y:S01]  /*2820*/  BAR.SYNC.DEFER_BLOCKING 0x0 ;  /* 0x0000000000007b1d */ /* 0x000fe20000010000 */
[----:B------:R-:W-:-:S05]  /*2830*/  LEA R71, P6, R8, R71, 0x2 ;  /* 0x0000004708477211 */ /* 0x000fca00078c10ff */
[----:B------:R-:W-:Y:S01]  /*2840*/  IMAD.X R92, R92, 0x1, R9, P6 ;  /* 0x000000015c5c7824 */ /* 0x000fe200030e0609 */
[----:B------:R-:W-:Y:S01]  /*2850*/  LEA R73, P6, R6, R73, 0x2 ;  /* 0x0000004906497211 */ /* 0x000fe200078c10ff */
[----:B------:R-:W3:Y:S04]  /*2860*/  SHFL.UP PT, R110, R101, 0x1, RZ ;  /* 0x04200000656e7989 */ /* 0x000ee800000e00ff */
[----:B------:R-:W-:Y:S01]  /*2870*/  IMAD.X R90, R90, 0x1, R7, P6 ;  /* 0x000000015a5a7824 */ /* 0x000fe200030e0607 */
[----:B------:R-:W4:Y:S01]  /*2880*/  SHFL.UP PT, R105, R103, 0x1, RZ ;  /* 0x0420000067697989 */ /* 0x000f2200000e00ff */
[----:B------:R-:W-:-:S03]  /*2890*/  ISETP.NE.AND P6, PT, R56, RZ, PT ;  /* 0x000000ff3800720c */ /* 0x000fc60003fc5270 */
[----:B------:R-:W5:Y:S10]  /*28a0*/  LDS.64 R18, [UR4+0x430] ;  /* 0x00043004ff127984 */ /* 0x000f740008000a00 */
[----:B0-----:R-:W-:Y:S01]  /*28b0*/  @!P6 STS.64 [UR4+0x440], R12 ;  /* 0x0004400cff00e988 */ /* 0x001fe20008000a04 */
[----:B---3--:R-:W-:-:S02]  /*28c0*/  @!P6 MOV R110, R12 ;  /* 0x0000000c006ee202 */ /* 0x008fc40000000f00 */
[----:B----4-:R-:W-:Y:S01]  /*28d0*/  @!P6 MOV R105, R13 ;  /* 0x0000000d0069e202 */ /* 0x010fe20000000f00 */
[----:B------:R-:W-:Y:S01]  /*28e0*/  BAR.SYNC.DEFER_BLOCKING 0x0 ;  /* 0x0000000000007b1d */ /* 0x000fe20000010000 */
[----:B------:R-:W-:-:S13]  /*28f0*/  ISETP.NE.AND P6, PT, R21, RZ, PT ;  /* 0x000000ff1500720c */ /* 0x000fda0003fc5270 */
[----:B-1----:R-:W0:Y:S01]  /*2900*/  @P6 LDS R14, [UR4+0x444] ;  /* 0x00044404ff0e6984 */ /* 0x002e220008000800 */
[----:B------:R-:W-:Y:S01]  /*2910*/  BSSY.RECONVERGENT B0, `(.L_x_4385) ;  /* 0x0000015000007945 */ /* 0x000fe20003800200 */
[----:B-----5:R-:W-:Y:S01]  /*2920*/  FFMA.FTZ R19, R18, R13, R19 ;  /* 0x0000000d12137223 */ /* 0x020fe20000010013 */
[----:B0-----:R-:W-:Y:S01]  /*2930*/  @P6 FFMA.FTZ R105, R14, R110, R105 ;  /* 0x0000006e0e696223 */ /* 0x001fe20000010069 */
[----:B------:R-:W-:-:S03]  /*2940*/  LEA R75, P6, R4, R75, 0x2 ;  /* 0x0000004b044b7211 */ /* 0x000fc600078c10ff */
[----:B------:R-:W-:Y:S02]  /*2950*/  FFMA.FTZ R105, R106, R105, R89 ;  /* 0x000000696a697223 */ /* 0x000fe40000010059 */
[----:B------:R-:W-:Y:S01]  /*2960*/  IMAD.X R88, R88, 0x1, R5, P6 ;  /* 0x0000000158587824 */ /* 0x000fe200030e0605 */
[----:B------:R-:W-:Y:S01]  /*2970*/  ISETP.NE.AND P6, PT, R21, RZ, PT ;  /* 0x000000ff1500720c */ /* 0x000fe20003fc5270 */
[----:B------:R-:W-:-:S04]  /*2980*/  FFMA.FTZ R91, R91, R105, R94 ;  /* 0x000000695b5b7223 */ /* 0x000fc8000001005e */
[----:B------:R-:W-:-:S04]  /*2990*/  FFMA.FTZ R17, R96, R91, R87 ;  /* 0x0000005b60117223 */ /* 0x000fc80000010057 */
[----:B------:R-:W-:-:S04]  /*29a0*/  FFMA.FTZ R101, R98, R17, R85 ;  /* 0x0000001162657223 */ /* 0x000fc80000010055 */
[----:B------:R-:W-:Y:S01]  /*29b0*/  FFMA.FTZ R103, R102, R101, R83 ;  /* 0x0000006566677223 */ /* 0x000fe20000010053 */
[----:B--2---:R-:W-:Y:S01]  /*29c0*/  FMUL.FTZ R93, R93, R16 ;  /* 0x000000105d5d7220 */ /* 0x004fe20000410000 */
        /* <DEDUP_REMOVED lines=9> */
.L_x_4386:
[----:B------:R-:W-:Y:S05]  /*2a60*/  BSYNC.RECONVERGENT B0 ;  /* 0x0000000000007941 */ /* 0x000fea0003800200 */
.L_x_4385:
[----:B------:R-:W-:Y:S01]  /*2a70*/  UIADD3 UR6, UPT, UPT, UR6, 0x1, URZ ;  /* 0x0000000106067890 */ /* 0x000fe2000fffe0ff */
[----:B------:R-:W-:Y:S01]  /*2a80*/  FFMA.FTZ R100, R100, R103, R81 ;  /* 0x0000006764647223 */ /* 0x000fe20000010051 */
[C---:B------:R-:W-:Y:S01]  /*2a90*/  FFMA.FTZ R70, R93.reuse, R105, R70 ;  /* 0x000000695d467223 */ /* 0x040fe20000010046 */
[C---:B------:R-:W-:Y:S01]  /*2aa0*/  FFMA.FTZ R72, R93.reuse, R91, R72 ;  /* 0x0000005b5d487223 */ /* 0x040fe20000010048 */
[----:B------:R-:W-:Y:S01]  /*2ab0*/  UISETP.NE.AND UP0, UPT, UR6, URZ, UPT ;  /* 0x000000ff0600728c */ /* 0x000fe2000bf05270 */
[----:B------:R-:W-:Y:S01]  /*2ac0*/  FFMA.FTZ R104, R104, R100, R79 ;  /* 0x0000006468687223 */ /* 0x000fe2000001004f */
[C---:B------:R-:W-:Y:S01]  /*2ad0*/  FFMA.FTZ R74, R93.reuse, R17, R74 ;  /* 0x000000115d4a7223 */ /* 0x040fe2000001004a */
[C---:B------:R-:W-:Y:S01]  /*2ae0*/  FFMA.FTZ R76, R93.reuse, R101, R76 ;  /* 0x000000655d4c7223 */ /* 0x040fe2000001004c */
[C---:B------:R-:W-:Y:S01]  /*2af0*/  FFMA.FTZ R78, R93.reuse, R103, R78 ;  /* 0x000000675d4e7223 */ /* 0x040fe2000001004e */
[----:B------:R-:W-:Y:S01]  /*2b00*/  FFMA.FTZ R13, R108, R104, R77 ;  /* 0x000000686c0d7223 */ /* 0x000fe2000001004d */
[C---:B------:R-:W-:Y:S01]  /*2b10*/  FFMA.FTZ R80, R93.reuse, R100, R80 ;  /* 0x000000645d507223 */ /* 0x040fe20000010050 */
[C---:B------:R-:W-:Y:S01]  /*2b20*/  FFMA.FTZ R82, R93.reuse, R104, R82 ;  /* 0x000000685d527223 */ /* 0x040fe20000010052 */
[----:B------:R-:W-:Y:S01]  /*2b30*/  IADD3 R86, PT, PT, R86, 0x1, RZ ;  /* 0x0000000156567810 */ /* 0x000fe20007ffe0ff */
[----:B------:R-:W-:Y:S01]  /*2b40*/  FFMA.FTZ R84, R93, R13, R84 ;  /* 0x0000000d5d547223 */ /* 0x000fe20000010054 */
[----:B------:R-:W-:Y:S01]  /*2b50*/  UIADD3 UR5, UPT, UPT, UR5, 0x8, URZ ;  /* 0x0000000805057890 */ /* 0x000fe2000fffe0ff */
[----:B------:R-:W-:Y:S11]  /*2b60*/  BRA.U UP0, `(.L_x_4387) ;  /* 0xfffffff500bc7547 */ /* 0x000ff6000b83ffff */
.L_x_4384:
        /* <DEDUP_REMOVED lines=17> */
[----:B0-----:R-:W-:Y:S04]  /*2c80*/  LDS R15, [R52+0x180] ;  /* 0x00018000340f7984 */ /* 0x001fe80000000800 */
        /* <DEDUP_REMOVED lines=27> */
[----:B-1----:R-:W-:-:S03]  /*2e40*/  ISETP.NE.AND P0, PT, R31, UR4, PT ;  /* 0x000000041f007c0c */ /* 0x002fc6000bf05270 */
[----:B------:R0:W-:Y:S01]  /*2e50*/  @!P1 STG.E desc[UR16][R10.64+0x80], R13 ;  /* 0x0000800d0a009986 */ /* 0x0001e2000c101910 */
[----:B------:R-:W-:-:S04]  /*2e60*/  IADD3 R33, P1, PT, R33, 0x400, RZ ;  /* 0x0000040021217810 */ /* 0x000fc80007f3e0ff */
[----:B------:R-:W-:Y:S01]  /*2e70*/  IADD3.X R43, PT, PT, RZ, R43, RZ, P1, !PT ;  /* 0x0000002bff2b7210 */ /* 0x000fe20000ffe4ff */
[----:B------:R0:W-:Y:S01]  /*2e80*/  @!P2 STG.E desc[UR16][R10.64+0x180], R15 ;  /* 0x0001800f0a00a986 */ /* 0x0001e2000c101910 */
[----:B------:R-:W-:-:S04]  /*2e90*/  IADD3 R32, P2, PT, R32, 0x400, RZ ;  /* 0x0000040020207810 */ /* 0x000fc80007f5e0ff */
[----:B------:R-:W-:Y:S01]  /*2ea0*/  IADD3.X R42, PT, PT, RZ, R42, RZ, P2, !PT ;  /* 0x0000002aff2a7210 */ /* 0x000fe200017fe4ff */
[----:B------:R-:W-:Y:S08]  /*2eb0*/  @P0 BRA `(.L_x_4388) ;  /* 0xffffffd400e40947 */ /* 0x000ff0000383ffff */
[----:B------:R-:W-:Y:S05]  /*2ec0*/  EXIT ;  /* 0x000000000000794d */ /* 0x000fea0003800000 */
.L_x_4389:
        /* <DEDUP_REMOVED lines=11> */
.L_x_5072:


//--------------------- .text._Z25selective_scan_fwd_kernelI32Selective_Scan_fwd_kernel_traitsILi32ELi8ELi1ELb0ELb0ELb0ELb1EffEEv13SSMParamsBase --------------------------
	.section	.text._Z25selective_scan_fwd_kernelI32Selective_Scan_fwd_kernel_traitsILi32ELi8ELi1ELb0ELb0ELb0ELb1EffEEv13SSMParamsBase,"ax",@progbits
	.align	128
        .global         _Z25selective_scan_fwd_kernelI32Selective_Scan_fwd_kernel_traitsILi32ELi8ELi1ELb0ELb0ELb0ELb1EffEEv13SSMParamsBase
        .type           _Z25selective_scan_fwd_kernelI32Selective_Scan_fwd_kernel_traitsILi32ELi8ELi1ELb0ELb0ELb0ELb1EffEEv13SSMParamsBase,@function
        .size           _Z25selective_scan_fwd_kernelI32Selective_Scan_fwd_kernel_traitsILi32ELi8ELi1ELb0ELb0ELb0ELb1EffEEv13SSMParamsBase,(.L_x_5073 - _Z25selective_scan_fwd_kernelI32Selective_Scan_fwd_kernel_traitsILi32ELi8ELi1ELb0ELb0ELb0ELb1EffEEv13SSMParamsBase)
        .other          _Z25selective_scan_fwd_kernelI32Selective_Scan_fwd_kernel_traitsILi32ELi8ELi1ELb0ELb0ELb0ELb1EffEEv13SSMParamsBase,@"STO_CUDA_ENTRY STV_DEFAULT"
_Z25selective_scan_fwd_kernelI32Selective_Scan_fwd_kernel_traitsILi32ELi8ELi1ELb0ELb0ELb0ELb1EffEEv13SSMParamsBase:
.text._Z25selective_scan_fwd_kernelI32Selective_Scan_fwd_kernel_traitsILi32ELi8ELi1ELb0ELb0ELb0ELb1EffEEv13SSMParamsBase:
        /* <DEDUP_REMOVED lines=31> */
[----:B------:R-:W-:Y:S01]  /*01f0*/  MOV R8, UR6 ;  /* 0x0000000600087c02 */ /* 0x000fe20008000f00 */
[----:B------:R-:W-:Y:S01]  /*0200*/  IMAD.U32 R9, RZ, RZ, UR7 ;  /* 0x00000007ff097e24 */ /* 0x000fe2000f8e00ff */
[----:B--2---:R-:W-:Y:S01]  /*0210*/  MOV R3, UR9 ;  /* 0x0000000900037c02 */ /* 0x004fe20008000f00 */
[----:B0-----:R-:W-:Y:S01]  /*0220*/  IMAD.U32 R5, RZ, RZ, UR8 ;  /* 0x00000008ff057e24 */ /* 0x001fe2000f8e00ff */
[----:B------:R-:W-:Y:S06]  /*0230*/  @!P0 EXIT ;  /* 0x000000000000894d */ /* 0x000fec0003800000 */
[----:B------:R-:W-:Y:S01]  /*0240*/  IMAD.MOV.U32 R4, RZ, RZ, R8 ;  /* 0x000000ffff047224 */ /* 0x000fe200078e0008 */
[----:B------:R-:W-:Y:S01]  /*0250*/  MOV R2, R6 ;  /* 0x0000000600027202 */ /* 0x000fe20000000f00 */
[----:B------:R-:W0:Y:S01]  /*0260*/  LDC.64 R8, c[0x0][0x428] ;  /* 0x00010a00ff087b82 */ /* 0x000e220000000a00 */
[----:B------:R-:W2:Y:S01]  /*0270*/  LDCU.64 UR4, c[0x0][0x3b8] ;  /* 0x00007700ff0477ac */ /* 0x000ea20008000a00 */
[----:B------:R-:W3:Y:S01]  /*0280*/  S2R R25, SR_TID.X ;  /* 0x0000000000197919 */ /* 0x000ee20000002100 */
[C---:B------:R-:W-:Y:S01]  /*0290*/  IMAD.WIDE.U32 R4, R19.reuse, UR14, R4 ;  /* 0x0000000e13047c25 */ /* 0x040fe2000f8e0004 */
[----:B------:R-:W0:Y:S03]  /*02a0*/  LDCU.64 UR6, c[0x0][0x3d8] ;  /* 0x00007b00ff0677ac */ /* 0x000e260008000a00 */
[C---:B------:R-:W-:Y:S01]  /*02b0*/  IMAD.WIDE.U32 R2, R19.reuse, UR10, R2 ;  /* 0x0000000a13027c25 */ /* 0x040fe2000f8e0002 */
[----:B------:R-:W3:Y:S01]  /*02c0*/  LDC.64 R28, c[0x0][0x448] ;  /* 0x00011200ff1c7b82 */ /* 0x000ee20000000a00 */
[----:B-1----:R-:W-:Y:S01]  /*02d0*/  LEA R64, P1, R4, R12, 0x2 ;  /* 0x0000000c04407211 */ /* 0x002fe200078210ff */
[----:B------:R-:W1:Y:S01]  /*02e0*/  LDCU.U8 UR9, c[0x0][0x39e] ;  /* 0x000073c0ff0977ac */ /* 0x000e620008000000 */
[C---:B------:R-:W-:Y:S01]  /*02f0*/  IMAD R55, R19.reuse, UR11, R3 ;  /* 0x0000000b13377c24 */ /* 0x040fe2000f8e0203 */
[----:B------:R-:W-:Y:S01]  /*0300*/  LEA R65, P0, R2, R10, 0x2 ;  /* 0x0000000a02417211 */ /* 0x000fe200078010ff */
[----:B------:R-:W-:-:S03]  /*0310*/  IMAD R54, R19, UR15, R5 ;  /* 0x0000000f13367c24 */ /* 0x000fc6000f8e0205 */
[----:B------:R-:W1:Y:S01]  /*0320*/  LDC.64 R30, c[0x0][0x450] ;  /* 0x00011400ff1e7b82 */ /* 0x000e620000000a00 */
[----:B------:R-:W-:Y:S01]  /*0330*/  LEA.HI.X R55, R2, R11, R55, 0x2, P0 ;  /* 0x0000000b02377211 */ /* 0x000fe200000f1437 */
[----:B----4-:R-:W-:Y:S01]  /*0340*/  IMAD R2, R14, UR18, R19 ;  /* 0x000000120e027c24 */ /* 0x010fe2000f8e0213 */
[----:B------:R-:W-:Y:S01]  /*0350*/  LEA.HI.X R54, R4, R13, R54, 0x2, P1 ;  /* 0x0000000d04367211 */ /* 0x000fe200008f1436 */
[C---:B--2---:R-:W-:Y:S01]  /*0360*/  IMAD.WIDE.U32 R6, R19.reuse, UR4, RZ ;  /* 0x0000000413067c25 */ /* 0x044fe2000f8e00ff */
[----:B------:R-:W2:Y:S03]  /*0370*/  LDCU UR4, c[0x0][0x38c] ;  /* 0x00007180ff0477ac */ /* 0x000ea60008000800 */
[----:B------:R-:W4:Y:S01]  /*0380*/  LDC.64 R22, c[0x0][0x438] ;  /* 0x00010e00ff167b82 */ /* 0x000f220000000a00 */
[----:B------:R-:W-:Y:S02]  /*0390*/  IMAD R36, R2, R15, RZ ;  /* 0x0000000f02247224 */ /* 0x000fe400078e02ff */
[----:B0-----:R-:W-:-:S04]  /*03a0*/  IMAD.WIDE.U32 R2, R19, R8, RZ ;  /* 0x0000000813027225 */ /* 0x001fc800078e00ff */
[C---:B------:R-:W-:Y:S01]  /*03b0*/  IMAD R3, R19.reuse, R9, R3 ;  /* 0x0000000913037224 */ /* 0x040fe200078e0203 */
[----:B------:R-:W0:Y:S01]  /*03c0*/  LDC.64 R16, c[0x0][0x418] ;  /* 0x00010600ff107b82 */ /* 0x000e220000000a00 */
[C---:B------:R-:W-:Y:S01]  /*03d0*/  IMAD R27, R19.reuse, UR5, R7 ;  /* 0x00000005131b7c24 */ /* 0x040fe2000f8e0207 */
[C---:B---3--:R-:W-:Y:S01]  /*03e0*/  LEA R26, P0, R6.reuse, R28, 0x2 ;  /* 0x0000001c061a7211 */ /* 0x048fe200078010ff */
[----:B------:R-:W-:Y:S01]  /*03f0*/  IMAD.WIDE.U32 R14, R19, UR6, RZ ;  /* 0x00000006130e7c25 */ /* 0x000fe2000f8e00ff */
[----:B------:R-:W-:Y:S02]  /*0400*/  SHF.L.U32 R37, R25, 0x3, RZ ;  /* 0x0000000319257819 */ /* 0x000fe400000006ff */
[----:B------:R-:W-:Y:S01]  /*0410*/  LEA.HI.X R27, R6, R29, R27, 0x2, P0 ;  /* 0x0000001d061b7211 */ /* 0x000fe200000f141b */
[----:B------:R-:W-:Y:S01]  /*0420*/  IMAD R29, R19, UR7, R15 ;  /* 0x00000007131d7c24 */ /* 0x000fe2000f8e020f */
[----:B------:R-:W3:Y:S01]  /*0430*/  LDC.64 R38, c[0x0][0x3a0] ;  /* 0x0000e800ff267b82 */ /* 0x000ee20000000a00 */
[----:B-1----:R-:W-:Y:S01]  /*0440*/  LEA R28, P0, R14, R30, 0x2 ;  /* 0x0000001e0e1c7211 */ /* 0x002fe200078010ff */
[----:B--2---:R-:W-:Y:S01]  /*0450*/  UISETP.LT.AND UP0, UPT, UR4, 0x1, UPT ;  /* 0x000000010400788c */ /* 0x004fe2000bf01270 */
[----:B------:R-:W-:Y:S01]  /*0460*/  LOP3.LUT R56, R37, 0x1f00, RZ, 0xc0, !PT ;  /* 0x00001f0025387812 */ /* 0x000fe200078ec0ff */
[----:B------:R-:W-:Y:S01]  /*0470*/  IMAD R36, R36, UR4, RZ ;  /* 0x0000000424247c24 */ /* 0x000fe2000f8e02ff */
[----:B------:R-:W-:Y:S01]  /*0480*/  LEA.HI.X R29, R14, R31, R29, 0x2, P0 ;  /* 0x0000001f0e1d7211 */ /* 0x000fe200000f141d */
[----:B------:R-:W-:Y:S01]  /*0490*/  USEL UR4, UR4, 0x1, !UP0 ;  /* 0x0000000104047887 */ /* 0x000fe2000c000000 */
[----:B------:R-:W-:Y:S01]  /*04a0*/  LOP3.LUT R56, R56, 0x1f, R25, 0xf8, !PT ;  /* 0x0000001f38387812 */ /* 0x000fe200078ef819 */
        /* <DEDUP_REMOVED lines=11> */
[C---:B------:R-:W-:Y:S01]  /*0560*/  LOP3.LUT R53, R56.reuse, 0x20, RZ, 0xfc, !PT ;  /* 0x0000002038357812 */ /* 0x040fe200078efcff */
[----:B------:R-:W-:Y:S01]  /*0570*/  IMAD R5, R19, R17, R5 ;  /* 0x0000001113057224 */ /* 0x000fe200078e0205 */
[C---:B------:R-:W-:Y:S01]  /*0580*/  LOP3.LUT R52, R56.reuse, 0x40, RZ, 0xfc, !PT ;  /* 0x0000004038347812 */ /* 0x040fe200078efcff */
[----:B------:R-:W-:Y:S01]  /*0590*/  VIADD R61, R37, 0x3 ;  /* 0x00000003253d7836 */ /* 0x000fe20000000000 */
[----:B------:R-:W0:Y:S01]  /*05a0*/  LDC.64 R40, c[0x0][0x440] ;  /* 0x00011000ff287b82 */ /* 0x000e220000000a00 */
[C---:B---3--:R-:W-:Y:S01]  /*05b0*/  IMAD.WIDE.U32 R16, R19.reuse, R38, RZ ;  /* 0x0000002613107225 */ /* 0x048fe200078e00ff */
[C---:B------:R-:W-:Y:S02]  /*05c0*/  LOP3.LUT R51, R56.reuse, 0x60, RZ, 0xfc, !PT ;  /* 0x0000006038337812 */ /* 0x040fe400078efcff */
[C---:B------:R-:W-:Y:S01]  /*05d0*/  LOP3.LUT R50, R56.reuse, 0x80, RZ, 0xfc, !PT ;  /* 0x0000008038327812 */ /* 0x040fe200078efcff */
[----:B------:R-:W-:Y:S01]  /*05e0*/  IMAD R31, R19, R39, R17 ;  /* 0x00000027131f7224 */ /* 0x000fe200078e0211 */
[----:B------:R-:W-:Y:S01]  /*05f0*/  LOP3.LUT R49, R56, 0xa0, RZ, 0xfc, !PT ;  /* 0x000000a038317812 */ /* 0x000fe200078efcff */
[----:B------:R-:W-:Y:S01]  /*0600*/  VIADD R59, R37, 0x5 ;  /* 0x00000005253b7836 */ /* 0x000fe20000000000 */
[----:B------:R-:W3:Y:S01]  /*0610*/  LDC.64 R32, c[0x0][0x410] ;  /* 0x00010400ff207b82 */ /* 0x000ee20000000a00 */
[----:B-1----:R-:W-:Y:S01]  /*0620*/  IMAD.WIDE.U32 R6, R20, UR18, R2 ;  /* 0x0000001214067c25 */ /* 0x002fe2000f8e0002 */
[----:B------:R-:W-:-:S02]  /*0630*/  LOP3.LUT R48, R56, 0xc0, RZ, 0xfc, !PT ;  /* 0x000000c038307812 */ /* 0x000fc400078efcff */
[----:B------:R-:W-:Y:S01]  /*0640*/  LOP3.LUT R46, R56, 0xe0, RZ, 0xfc, !PT ;  /* 0x000000e0382e7812 */ /* 0x000fe200078efcff */
[----:B------:R-:W-:-:S03]  /*0650*/  VIADD R57, R37, 0x7 ;  /* 0x0000000725397836 */ /* 0x000fc60000000000 */
[----:B------:R-:W1:Y:S01]  /*0660*/  LDC.64 R12, c[0x0][0x3c0] ;  /* 0x0000f000ff0c7b82 */ /* 0x000e620000000a00 */
[----:B--2---:R-:W-:-:S04]  /*0670*/  IMAD.WIDE.U32 R2, R34, UR18, R14 ;  /* 0x0000001222027c25 */ /* 0x004fc8000f8e000e */
[----:B------:R-:W-:Y:S02]  /*0680*/  IMAD R34, R35, UR18, R3 ;  /* 0x0000001223227c24 */ /* 0x000fe4000f8e0203 */
[----:B------:R-:W-:Y:S01]  /*0690*/  IMAD.MOV.U32 R35, RZ, RZ, RZ ;  /* 0x000000ffff237224 */ /* 0x000fe200078e00ff */
[----:B------:R-:W2:Y:S01]  /*06a0*/  LDC.64 R10, c[0x0][0x3e0] ;  /* 0x0000f800ff0a7b82 */ /* 0x000ea20000000a00 */
[----:B0-----:R-:W-:-:S04]  /*06b0*/  LEA R30, P0, R16, R40, 0x2 ;  /* 0x00000028101e7211 */ /* 0x001fc800078010ff */
[----:B------:R-:W-:-:S03]  /*06c0*/  LEA.HI.X R31, R16, R41, R31, 0x2, P0 ;  /* 0x00000029101f7211 */ /* 0x000fc600000f141f */
[----:B------:R-:W0:Y:S01]  /*06d0*/  LDC.64 R8, c[0x0][0x3a8] ;  /* 0x0000ea00ff087b82 */ /* 0x000e220000000a00 */
[----:B---3--:R-:W-:-:S04]  /*06e0*/  IMAD.WIDE.U32 R4, R32, UR18, R4 ;  /* 0x0000001220047c25 */ /* 0x008fc8000f8e0004 */
[----:B------:R-:W-:Y:S02]  /*06f0*/  IMAD R32, R21, UR18, R7 ;  /* 0x0000001215207c24 */ /* 0x000fe4000f8e0207 */
[----:B------:R-:W-:Y:S01]  /*0700*/  IMAD R33, R33, UR18, R5 ;  /* 0x0000001221217c24 */ /* 0x000fe2000f8e0205 */
[----:B-1----:R-:W-:Y:S02]  /*0710*/  SHF.L.U64.HI R13, R12, 0x2, R13 ;  /* 0x000000020c0d7819 */ /* 0x002fe4000001020d */
[----:B--2---:R-:W-:Y:S02]  /*0720*/  SHF.L.U64.HI R11, R10, 0x2, R11 ;  /* 0x000000020a0b7819 */ /* 0x004fe4000001020b */
[----:B0-----:R-:W-:-:S07]  /*0730*/  SHF.L.U64.HI R66, R8, 0x2, R9 ;  /* 0x0000000208427819 */ /* 0x001fce0000010209 */
.L_x_4410:
[----:B0-----:R-:W0:Y:S01]  /*0740*/  LDCU UR4, c[0x0][0x388] ;  /* 0x00007100ff0477ac */ /* 0x001e220008000800 */
[----:B------:R-:W-:Y:S02]  /*0750*/  SHF.L.U32 R47, R35, 0x8, RZ ;  /* 0x00000008232f7819 */ /* 0x000fe400000006ff */
[----:B------:R-:W-:Y:S02]  /*0760*/  CS2R R18, SRZ ;  /* 0x0000000000127805 */ /* 0x000fe4000001ff00 */
[----:B------:R-:W-:Y:S01]  /*0770*/  SHF.L.U32 R14, R56, 0x2, RZ ;  /* 0x00000002380e7819 */ /* 0x000fe200000006ff */
[----:B------:R-:W-:Y:S01]  /*0780*/  IMAD.MOV.U32 R9, RZ, RZ, RZ ;  /* 0x000000ffff097224 */ /* 0x000fe200078e00ff */
[----:B------:R-:W-:Y:S02]  /*0790*/  CS2R R20, SRZ ;  /* 0x0000000000147805 */ /* 0x000fe4000001ff00 */
[----:B------:R-:W-:Y:S02]  /*07a0*/  CS2R R22, SRZ ;  /* 0x0000000000167805 */ /* 0x000fe4000001ff00 */
[C---:B------:R-:W-:Y:S01]  /*07b0*/  IADD3 R16, P4, PT, R14.reuse, R65, RZ ;  /* 0x000000410e107210 */ /* 0x040fe20007f9e0ff */
[----:B------:R-:W-:Y:S01]  /*07c0*/  IMAD.MOV.U32 R68, RZ, RZ, RZ ;  /* 0x000000ffff447224 */ /* 0x000fe200078e00ff */
[----:B------:R-:W-:-:S02]  /*07d0*/  IADD3 R14, P5, PT, R14, R64, RZ ;  /* 0x000000400e0e7210 */ /* 0x000fc40007fbe0ff */
        /* <DEDUP_REMOVED lines=28> */
[C---:B------:R-:W-:Y:S02]  /*09a0*/  IADD3 R40, PT, PT, R67.reuse, 0x40, RZ ;  /* 0x0000004043287810 */ /* 0x040fe40007ffe0ff */
[-C--:B------:R-:W-:Y:S02]  /*09b0*/  LEA.HI.SX32 R45, R67, R67.reuse, 0x1b ;  /* 0x00000043432d7211 */ /* 0x080fe400078fdaff */
[-C--:B------:R-:W-:Y:S02]  /*09c0*/  LEA.HI.SX32 R38, R38, R67.reuse, 0x1b ;  /* 0x0000004326267211 */ /* 0x080fe400078fdaff */
[----:B------:R-:W-:Y:S02]  /*09d0*/  LEA.HI.SX32 R40, R40, R67, 0x1b ;  /* 0x0000004328287211 */ /* 0x000fe400078fdaff */
[----:B------:R-:W-:-:S02]  /*09e0*/  LEA R45, R45, UR4, 0x2 ;  /* 0x000000042d2d7c11 */ /* 0x000fc4000f8e10ff */
[----:B------:R-:W-:Y:S02]  /*09f0*/  LEA R44, R38, UR4, 0x2 ;  /* 0x00000004262c7c11 */ /* 0x000fe4000f8e10ff */
[----:B------:R-:W-:Y:S01]  /*0a00*/  LEA R43, R40, UR4, 0x2 ;  /* 0x00000004282b7c11 */ /* 0x000fe2000f8e10ff */
[C---:B------:R-:W-:Y:S01]  /*0a10*/  VIADD R40, R67.reuse, 0xc0 ;  /* 0x000000c043287836 */ /* 0x040fe20000000000 */
[C---:B------:R-:W-:Y:S02]  /*0a20*/  IADD3 R16, PT, PT, R67.reuse, 0x80, RZ ;  /* 0x0000008043107810 */ /* 0x040fe40007ffe0ff */
[C---:B------:R-:W-:Y:S02]  /*0a30*/  IADD3 R38, PT, PT, R67.reuse, 0xa0, RZ ;  /* 0x000000a043267810 */ /* 0x040fe40007ffe0ff */
[----:B------:R-:W-:Y:S02]  /*0a40*/  LEA.HI.SX32 R42, R42, R67, 0x1b ;  /* 0x000000432a2a7211 */ /* 0x000fe400078fdaff */
[----:B------:R-:W-:-:S02]  /*0a50*/  IADD3 R70, PT, PT, R67, 0xe0, RZ ;  /* 0x000000e043467810 */ /* 0x000fc40007ffe0ff */
[-C--:B------:R-:W-:Y:S02]  /*0a60*/  LEA.HI.SX32 R16, R16, R67.reuse, 0x1b ;  /* 0x0000004310107211 */ /* 0x080fe400078fdaff */
[-C--:B------:R-:W-:Y:S02]  /*0a70*/  LEA.HI.SX32 R38, R38, R67.reuse, 0x1b ;  /* 0x0000004326267211 */ /* 0x080fe400078fdaff */
[-C--:B------:R-:W-:Y:S02]  /*0a80*/  LEA.HI.SX32 R39, R40, R67.reuse, 0x1b ;  /* 0x0000004328277211 */ /* 0x080fe400078fdaff */
[----:B------:R-:W-:Y:S02]  /*0a90*/  LEA R42, R42, UR4, 0x2 ;  /* 0x000000042a2a7c11 */ /* 0x000fe4000f8e10ff */
[----:B------:R-:W-:Y:S02]  /*0aa0*/  LEA.HI.SX32 R70, R70, R67, 0x1b ;  /* 0x0000004346467211 */ /* 0x000fe400078fdaff */
[----:B------:R-:W-:-:S02]  /*0ab0*/  LEA R41, R16, UR4, 0x2 ;  /* 0x0000000410297c11 */ /* 0x000fc4000f8e10ff */
[----:B------:R-:W-:Y:S02]  /*0ac0*/  LEA R40, R38, UR4, 0x2 ;  /* 0x0000000426287c11 */ /* 0x000fe4000f8e10ff */
[----:B------:R-:W-:Y:S02]  /*0ad0*/  LEA R39, R39, UR4, 0x2 ;  /* 0x0000000427277c11 */ /* 0x000fe4000f8e10ff */
[----:B------:R-:W-:Y:S01]  /*0ae0*/  LEA R38, R70, UR4, 0x2 ;  /* 0x0000000446267c11 */ /* 0x000fe2000f8e10ff */
[----:B------:R-:W-:Y:S01]  /*0af0*/  IMAD.MOV.U32 R70, RZ, RZ, RZ ;  /* 0x000000ffff467224 */ /* 0x000fe200078e00ff */
[----:B------:R-:W-:Y:S02]  /*0b00*/  CS2R R72, SRZ ;  /* 0x0000000000487805 */ /* 0x000fe4000001ff00 */
[----:B------:R-:W-:Y:S01]  /*0b10*/  CS2R R74, SRZ ;  /* 0x00000000004a7805 */ /* 0x000fe2000001ff00 */
[----:B------:R-:W-:Y:S01]  /*0b20*/  IMAD.MOV.U32 R77, RZ, RZ, RZ ;  /* 0x000000ffff4d7224 */ /* 0x000fe200078e00ff */
[----:B--2---:R-:W-:Y:S04]  /*0b30*/  STS [R45], R18 ;  /* 0x000000122d007388 */ /* 0x004fe80000000800 */
[----:B---3--:R0:W-:Y:S04]  /*0b40*/  STS [R44+0x80], R9 ;  /* 0x000080092c007388 */ /* 0x0081e80000000800 */
[----:B----4-:R-:W-:Y:S01]  /*0b50*/  STS [R43+0x100], R20 ;  /* 0x000100142b007388 */ /* 0x010fe20000000800 */
[----:B0-----:R-:W-:-:S03]  /*0b60*/  SHF.L.U32 R9, R67, 0x3, RZ ;  /* 0x0000000343097819 */ /* 0x001fc600000006ff */
[----:B------:R-:W-:Y:S01]  /*0b70*/  STS [R42+0x180], R19 ;  /* 0x000180132a007388 */ /* 0x000fe20000000800 */
[----:B------:R-:W-:-:S03]  /*0b80*/  LEA.HI.SX32 R9, R9, R9, 0x1b ;  /* 0x0000000909097211 */ /* 0x000fc600078fdaff */
[----:B------:R-:W-:Y:S01]  /*0b90*/  STS [R41+0x200], R22 ;  /* 0x0002001629007388 */ /* 0x000fe20000000800 */
[----:B------:R-:W-:-:S03]  /*0ba0*/  LEA R9, R9, UR4, 0x2 ;  /* 0x0000000409097c11 */ /* 0x000fc6000f8e10ff */
        /* <DEDUP_REMOVED lines=13> */
[----:B0-----:R-:W-:-:S05]  /*0c80*/  HFMA2 R68, -RZ, RZ, 0, 0 ;  /* 0x00000000ff447431 */ /* 0x001fca00000001ff */
[----:B------:R-:W2:Y:S01]  /*0c90*/  @!P0 LDG.E R70, desc[UR16][R14.64] ;  /* 0x000000100e468981 */ /* 0x000ea2000c1e1900 */
[----:B------:R-:W-:Y:S02]  /*0ca0*/  ISETP.NE.AND P0, PT, R71, RZ, PT ;  /* 0x000000ff4700720c */ /* 0x000fe40003f05270 */
[----:B------:R-:W-:Y:S01]  /*0cb0*/  MOV R71, RZ ;  /* 0x000000ff00477202 */ /* 0x000fe20000000f00 */
        /* <DEDUP_REMOVED lines=54> */
[----:B------:R-:W-:Y:S01]  /*1020*/  FFMA.FTZ R85, R70, R85, -1 ;  /* 0xbf80000046557423 */ /* 0x000fe20000010055 */
[----:B------:R-:W-:Y:S01]  /*1030*/  @P0 MOV R70, 0x7f800000 ;  /* 0x7f80000000460802 */ /* 0x000fe20000000f00 */
        /* <DEDUP_REMOVED lines=16> */
.L_x_4391:
[----:B------:R-:W-:Y:S05]  /*1140*/  BSYNC.RECONVERGENT B0 ;  /* 0x0000000000007941 */ /* 0x000fea0003800200 */
.L_x_4390:
        /* <DEDUP_REMOVED lines=34> */
.L_x_4393:
[----:B------:R-:W-:Y:S05]  /*1370*/  BSYNC.RECONVERGENT B0 ;  /* 0x0000000000007941 */ /* 0x000fea0003800200 */
.L_x_4392:
        /* <DEDUP_REMOVED lines=39> */
.L_x_4395:
[----:B------:R-:W-:Y:S05]  /*15f0*/  BSYNC.RECONVERGENT B0 ;  /* 0x0000000000007941 */ /* 0x000fea0003800200 */
.L_x_4394:
        /* <DEDUP_REMOVED lines=32> */
.L_x_4397:
[----:B------:R-:W-:Y:S05]  /*1800*/  BSYNC.RECONVERGENT B0 ;  /* 0x0000000000007941 */ /* 0x000fea0003800200 */
.L_x_4396:
        /* <DEDUP_REMOVED lines=32> */
.L_x_4399:
[----:B------:R-:W-:Y:S05]  /*1a10*/  BSYNC.RECONVERGENT B0 ;  /* 0x0000000000007941 */ /* 0x000fea0003800200 */
.L_x_4398:
        /* <DEDUP_REMOVED lines=32> */
.L_x_4401:
[----:B------:R-:W-:Y:S05]  /*1c20*/  BSYNC.RECONVERGENT B0 ;  /* 0x0000000000007941 */ /* 0x000fea0003800200 */
.L_x_4400:
        /* <DEDUP_REMOVED lines=32> */
.L_x_4403:
[----:B------:R-:W-:Y:S05]  /*1e30*/  BSYNC.RECONVERGENT B0 ;  /* 0x0000000000007941 */ /* 0x000fea0003800200 */
.L_x_4402:
        /* <DEDUP_REMOVED lines=32> */
.L_x_4405:
[----:B------:R-:W-:Y:S05]  /*2040*/  BSYNC.RECONVERGENT B0 ;  /* 0x0000000000007941 */ /* 0x000fea0003800200 */
.L_x_4404:
        /* <DEDUP_REMOVED lines=16> */
[----:B------:R-:W-:Y:S01]  /*2150*/  FMUL.FTZ R93, R17, R73 ;  /* 0x00000049115d7220 */ /* 0x000fe20000410000 */
[----:B------:R-:W-:Y:S01]  /*2160*/  FMUL.FTZ R94, R18, R75 ;  /* 0x0000004b125e7220 */ /* 0x000fe20000410000 */
[----:B------:R-:W-:Y:S01]  /*2170*/  P2R R108, PR, RZ, 0x40 ;  /* 0x00000040ff6c7803 */ /* 0x000fe20000000000 */
[----:B------:R-:W-:Y:S01]  /*2180*/  FMUL.FTZ R95, R19, R77 ;  /* 0x0000004d135f7220 */ /* 0x000fe20000410000 */
[----:B------:R-:W-:Y:S01]  /*2190*/  FSEL R98, R98, RZ, !P6 ;  /* 0x000000ff62627208 */ /* 0x000fe20007000000 */
[----:B------:R-:W-:Y:S01]  /*21a0*/  FMUL.FTZ R96, R20, R79 ;  /* 0x0000004f14607220 */ /* 0x000fe20000410000 */
[----:B------:R-:W-:Y:S01]  /*21b0*/  ISETP.NE.AND P6, PT, R35, RZ, PT ;  /* 0x000000ff2300720c */ /* 0x000fe20003fc5270 */
[----:B------:R-:W-:Y:S01]  /*21c0*/  FMUL.FTZ R97, R21, R81 ;  /* 0x0000005115617220 */ /* 0x000fe20000410000 */
[----:B------:R-:W-:Y:S01]  /*21d0*/  FMUL.FTZ R99, R23, R84 ;  /* 0x0000005417637220 */ /* 0x000fe20000410000 */
[-C--:B------:R-:W-:Y:S01]  /*21e0*/  ISETP.GE.U32.AND P0, PT, R37, R69.reuse, PT ;  /* 0x000000452500720c */ /* 0x080fe20003f06070 */
[----:B------:R-:W-:Y:S01]  /*21f0*/  IMAD.MOV.U32 R87, RZ, RZ, R31 ;  /* 0x000000ffff577224 */ /* 0x000fe200078e001f */
[----:B------:R-:W-:Y:S01]  /*2200*/  ISETP.NE.OR P6, PT, R25, RZ, !P6 ;  /* 0x000000ff1900720c */ /* 0x000fe200077c5670 */
[----:B------:R-:W-:Y:S01]  /*2210*/  IMAD.MOV.U32 R89, RZ, RZ, R26 ;  /* 0x000000ffff597224 */ /* 0x000fe200078e001a */
[-C--:B------:R-:W-:Y:S01]  /*2220*/  ISETP.GE.U32.AND P1, PT, R63, R69.reuse, PT ;  /* 0x000000453f00720c */ /* 0x080fe20003f26070 */
[----:B------:R-:W-:Y:S01]  /*2230*/  UIADD3 UR5, UPT, UPT, UR4, 0x450, URZ ;  /* 0x0000045004057890 */ /* 0x000fe2000fffe0ff */
[----:B------:R-:W-:Y:S01]  /*2240*/  P2R R110, PR, RZ, 0x40 ;  /* 0x00000040ff6e7803 */ /* 0x000fe20000000000 */
[----:B------:R-:W-:Y:S01]  /*2250*/  UMOV UR6, UR7 ;  /* 0x0000000700067c82 */ /* 0x000fe20008000000 */
[----:B------:R-:W-:-:S02]  /*2260*/  ISETP.GE.U32.AND P2, PT, R62, R69, PT ;  /* 0x000000453e00720c */ /* 0x000fc40003f46070 */
[-C--:B------:R-:W-:Y:S02]  /*2270*/  ISETP.GE.U32.AND P3, PT, R61, R69.reuse, PT ;  /* 0x000000453d00720c */ /* 0x080fe40003f66070 */
[-C--:B------:R-:W-:Y:S02]  /*2280*/  ISETP.GE.U32.AND P4, PT, R60, R69.reuse, PT ;  /* 0x000000453c00720c */ /* 0x080fe40003f86070 */
[-C--:B------:R-:W-:Y:S02]  /*2290*/  ISETP.GE.U32.AND P5, PT, R59, R69.reuse, PT ;  /* 0x000000453b00720c */ /* 0x080fe40003fa6070 */
[----:B------:R-:W-:Y:S02]  /*22a0*/  ISETP.GE.U32.AND P6, PT, R57, R69, PT ;  /* 0x000000453900720c */ /* 0x000fe40003fc6070 */
[----:B------:R-:W-:Y:S02]  /*22b0*/  MOV R90, R30 ;  /* 0x0000001e005a7202 */ /* 0x000fe40000000f00 */
[----:B------:R-:W-:-:S02]  /*22c0*/  MOV R91, R28 ;  /* 0x0000001c005b7202 */ /* 0x000fc40000000f00 */
[----:B------:R-:W-:Y:S02]  /*22d0*/  MOV R86, R29 ;  /* 0x0000001d00567202 */ /* 0x000fe40000000f00 */
[----:B------:R-:W-:Y:S02]  /*22e0*/  MOV R88, R27 ;  /* 0x0000001b00587202 */ /* 0x000fe40000000f00 */
[----:B------:R-:W-:Y:S02]  /*22f0*/  FSEL R92, R92, RZ, !P0 ;  /* 0x000000ff5c5c7208 */ /* 0x000fe40004000000 */
[----:B------:R-:W-:Y:S02]  /*2300*/  FSEL R93, R93, RZ, !P1 ;  /* 0x000000ff5d5d7208 */ /* 0x000fe40004800000 */
[----:B------:R-:W-:Y:S02]  /*2310*/  FSEL R94, R94, RZ, !P2 ;  /* 0x000000ff5e5e7208 */ /* 0x000fe40005000000 */
[----:B------:R-:W-:-:S02]  /*2320*/  FSEL R95, R95, RZ, !P3 ;  /* 0x000000ff5f5f7208 */ /* 0x000fc40005800000 */
[----:B------:R-:W-:Y:S02]  /*2330*/  FSEL R96, R96, RZ, !P4 ;  /* 0x000000ff60607208 */ /* 0x000fe40006000000 */
[----:B------:R-:W-:Y:S02]  /*2340*/  FSEL R97, R97, RZ, !P5 ;  /* 0x000000ff61617208 */ /* 0x000fe40006800000 */
[----:B------:R-:W-:Y:S02]  /*2350*/  P2R R111, PR, RZ, 0x40 ;  /* 0x00000040ff6f7803 */ /* 0x000fe40000000000 */
[----:B0-----:R-:W-:-:S07]  /*2360*/  FSEL R99, R99, RZ, !P6 ;  /* 0x000000ff63637208 */ /* 0x001fce0007000000 */
.L_x_4409:
[----:B------:R-:W-:Y:S01]  /*2370*/  MOV R16, R90 ;  /* 0x0000005a00107202 */ /* 0x000fe20000000f00 */
[----:B------:R-:W-:Y:S01]  /*2380*/  IMAD.MOV.U32 R17, RZ, RZ, R87 ;  /* 0x000000ffff117224 */ /* 0x000fe200078e0057 */
[----:B------:R-:W-:-:S04]  /*2390*/  ISETP.NE.AND P6, PT, R111, RZ, PT ;  /* 0x000000ff6f00720c */ /* 0x000fc80003fc5270 */
        /* <DEDUP_REMOVED lines=73> */
[----:B------:R-:W-:Y:S01]  /*2830*/  HFMA2 R16, -RZ, RZ, 1.875, 0 ;  /* 0x3f800000ff107431 */ /* 0x000fe200000001ff */
[----:B------:R-:W-:Y:S01]  /*2840*/  MOV R17, RZ ;  /* 0x000000ff00117202 */ /* 0x000fe20000000f00 */
[C---:B0-----:R-:W-:Y:S01]  /*2850*/  FMUL.FTZ R18, R21.reuse, R18 ;  /* 0x0000001215127220 */ /* 0x041fe20000410000 */
[----:B-1----:R-:W-:-:S04]  /*2860*/  FFMA.FTZ R19, R21, R19, R20 ;  /* 0x0000001315137223 */ /* 0x002fc80000010014 */
[----:B------:R-:W-:Y:S02]  /*2870*/  FSEL R112, R21, R18, !P6 ;  /* 0x0000001215707208 */ /* 0x000fe40007000000 */
[----:B------:R-:W-:Y:S02]  /*2880*/  FSEL R113, R20, R19, !P6 ;  /* 0x0000001314717208 */ /* 0x000fe40007000000 */
[----:B------:R-:W-:-:S13]  /*2890*/  ISETP.NE.AND P6, PT, R110, RZ, PT ;  /* 0x000000ff6e00720c */ /* 0x000fda0003fc5270 */
[----:B------:R-:W0:Y:S01]  /*28a0*/  @!P6 LDS.64 R16, [UR5] ;  /* 0x00000005ff10e984 */ /* 0x000e220008000a00 */
[----:B------:R-:W-:Y:S01]  /*28b0*/  ISETP.NE.AND P6, PT, R67, 0x1f, PT ;  /* 0x0000001f4300780c */ /* 0x000fe20003fc5270 */
[----:B------:R-:W-:Y:S01]  /*28c0*/  IMAD.MOV.U32 R20, RZ, RZ, R91 ;  /* 0x000000ffff147224 */ /* 0x000fe200078e005b */
[----:B------:R-:W-:-:S05]  /*28d0*/  MOV R21, R86 ;  /* 0x0000005600157202 */ /* 0x000fca0000000f00 */
[----:B------:R-:W2:Y:S06]  /*28e0*/  LDG.E R20, desc[UR16][R20.64] ;  /* 0x0000001014147981 */ /* 0x000eac000c1e1900 */
[----:B------:R1:W-:Y:S02]  /*28f0*/  @!P6 STS.64 [UR4+0x430], R18 ;  /* 0x00043012ff00e988 */ /* 0x0003e40008000a04 */
[----:B-1----:R-:W-:Y:S01]  /*2900*/  IMAD.MOV.U32 R18, RZ, RZ, R89 ;  /* 0x000000ffff127224 */ /* 0x002fe200078e0059 */
[----:B------:R-:W-:-:S05]  /*2910*/  MOV R19, R88 ;  /* 0x0000005800137202 */ /* 0x000fca0000000f00 */
[----:B------:R1:W2:Y:S01]  /*2920*/  LDG.E R109, desc[UR16][R18.64] ;  /* 0x00000010126d7981 */ /* 0x0002a2000c1e1900 */
[----:B------:R-:W-:Y:S01]  /*2930*/  BAR.SYNC.DEFER_BLOCKING 0x0 ;  /* 0x0000000000007b1d */ /* 0x000fe20000010000 */
[----:B------:R-:W-:-:S04]  /*2940*/  LEA R89, P6, R12, R89, 0x2 ;  /* 0x000000590c597211 */ /* 0x000fc800078c10ff */
[----:B------:R-:W-:Y:S02]  /*2950*/  IADD3.X R88, PT, PT, R88, R13, RZ, P6, !PT ;  /* 0x0000000d58587210 */ /* 0x000fe400037fe4ff */
[----:B------:R-:W-:Y:S01]  /*2960*/  LEA R91, P6, R10, R91, 0x2 ;  /* 0x0000005b0a5b7211 */ /* 0x000fe200078c10ff */
[----:B------:R-:W3:Y:S03]  /*2970*/  SHFL.UP PT, R115, R112, 0x1, RZ ;  /* 0x0420000070737989 */ /* 0x000ee600000e00ff */
[----:B------:R-:W-:Y:S01]  /*2980*/  IADD3.X R86, PT, PT, R86, R11, RZ, P6, !PT ;  /* 0x0000000b56567210 */ /* 0x000fe200037fe4ff */
[----:B------:R-:W4:Y:S01]  /*2990*/  SHFL.UP PT, R114, R113, 0x1, RZ ;  /* 0x0420000071727989 */ /* 0x000f2200000e00ff */
[----:B------:R-:W-:-:S03]  /*29a0*/  ISETP.NE.AND P6, PT, R67, RZ, PT ;  /* 0x000000ff4300720c */ /* 0x000fc60003fc5270 */
[----:B------:R-:W5:Y:S10]  /*29b0*/  LDS.64 R22, [UR4+0x430] ;  /* 0x00043004ff167984 */ /* 0x000f740008000a00 */
[----:B0-----:R-:W-:Y:S01]  /*29c0*/  @!P6 STS.64 [UR4+0x440], R16 ;  /* 0x00044010ff00e988 */ /* 0x001fe20008000a04 */
[----:B---3--:R-:W-:Y:S01]  /*29d0*/  @!P6 IMAD.MOV.U32 R115, RZ, RZ, R16 ;  /* 0x000000ffff73e224 */ /* 0x008fe200078e0010 */
        /* <DEDUP_REMOVED lines=8> */
[----:B------:R-:W-:Y:S01]  /*2a60*/  FFMA.FTZ R107, R107, R114, R92 ;  /* 0x000000726b6b7223 */ /* 0x000fe2000001005c */
[----:B------:R-:W-:Y:S02]  /*2a70*/  IADD3.X R87, PT, PT, R87, R66, RZ, P6, !PT ;  /* 0x0000004257577210 */ /* 0x000fe400037fe4ff */
        /* <DEDUP_REMOVED lines=15> */
.L_x_4408:
[----:B------:R-:W-:Y:S05]  /*2b70*/  BSYNC.RECONVERGENT B0 ;  /* 0x0000000000007941 */ /* 0x000fea0003800200 */
.L_x_4407:
[----:B------:R-:W-:Y:S01]  /*2b80*/  UIADD3 UR6, UPT, UPT, UR6, 0x1, URZ ;  /* 0x0000000106067890 */ /* 0x000fe2000fffe0ff */
[----:B------:R-:W-:Y:S01]  /*2b90*/  FFMA.FTZ R104, R104, R103, R97 ;  /* 0x0000006768687223 */ /* 0x000fe20000010061 */
[C---:B------:R-:W-:Y:S01]  /*2ba0*/  FFMA.FTZ R82, R109.reuse, R107, R82 ;  /* 0x0000006b6d527223 */ /* 0x040fe20000010052 */
[----:B------:R-:W-:Y:S01]  /*2bb0*/  FFMA.FTZ R80, R109, R21, R80 ;  /* 0x000000156d507223 */ /* 0x000fe20000010050 */
[----:B------:R-:W-:Y:S01]  /*2bc0*/  UISETP.NE.AND UP0, UPT, UR6, URZ, UPT ;  /* 0x000000ff0600728c */ /* 0x000fe2000bf05270 */
[-C--:B------:R-:W-:Y:S01]  /*2bd0*/  FFMA.FTZ R105, R105, R104.reuse, R98 ;  /* 0x0000006869697223 */ /* 0x080fe20000010062 */
[C---:B------:R-:W-:Y:S01]  /*2be0*/  FFMA.FTZ R78, R109.reuse, R101, R78 ;  /* 0x000000656d4e7223 */ /* 0x040fe2000001004e */
[C---:B------:R-:W-:Y:S01]  /*2bf0*/  FFMA.FTZ R76, R109.reuse, R113, R76 ;  /* 0x000000716d4c7223 */ /* 0x040fe2000001004c */
[C---:B------:R-:W-:Y:S01]  /*2c00*/  FFMA.FTZ R74, R109.reuse, R103, R74 ;  /* 0x000000676d4a7223 */ /* 0x040fe2000001004a */
[-C--:B------:R-:W-:Y:S01]  /*2c10*/  FFMA.FTZ R17, R106, R105.reuse, R99 ;  /* 0x000000696a117223 */ /* 0x080fe20000010063 */
[C---:B------:R-:W-:Y:S01]  /*2c20*/  FFMA.FTZ R72, R109.reuse, R104, R72 ;  /* 0x000000686d487223 */ /* 0x040fe20000010048 */
[----:B------:R-:W-:Y:S01]  /*2c30*/  FFMA.FTZ R70, R109, R105, R70 ;  /* 0x000000696d467223 */ /* 0x000fe20000010046 */
[----:B------:R-:W-:-:S02]  /*2c40*/  VIADD R85, R85, 0x1 ;  /* 0x0000000155557836 */ /* 0x000fc40000000000 */
[----:B------:R-:W-:Y:S01]  /*2c50*/  FFMA.FTZ R68, R109, R17, R68 ;  /* 0x000000116d447223 */ /* 0x000fe20000010044 */
[----:B------:R-:W-:Y:S01]  /*2c60*/  UIADD3 UR5, UPT, UPT, UR5, 0x8, URZ ;  /* 0x0000000805057890 */ /* 0x000fe2000fffe0ff */
[----:B------:R-:W-:Y:S11]  /*2c70*/  BRA.U UP0, `(.L_x_4409) ;  /* 0xfffffff500bc7547 */ /* 0x000ff6000b83ffff */
.L_x_4406:
[----:B------:R-:W-:Y:S01]  /*2c80*/  BAR.SYNC.DEFER_BLOCKING 0x0 ;  /* 0x0000000000007b1d */ /* 0x000fe20000010000 */
[----:B------:R-:W-:Y:S02]  /*2c90*/  ISETP.NE.AND P0, PT, R25, RZ, PT ;  /* 0x000000ff1900720c */ /* 0x000fe40003f05270 */
[----:B------:R-:W-:-:S03]  /*2ca0*/  IADD3 R15, P2, P3, R56, R6, R47 ;  /* 0x00000006380f7210 */ /* 0x000fc60007b5e02f */
[----:B------:R-:W1:Y:S01]  /*2cb0*/  LDCU.64 UR10, c[0x0][0x478] ;  /* 0x00008f00ff0a77ac */ /* 0x000e620008000a00 */
[----:B------:R-:W-:Y:S01]  /*2cc0*/  IADD3.X R16, PT, PT, RZ, R32, RZ, P2, P3 ;  /* 0x00000020ff107210 */ /* 0x000fe200017e64ff */
[----:B------:R-:W2:Y:S01]  /*2cd0*/  LDCU.64 UR12, c[0x0][0x488] ;  /* 0x00009100ff0c77ac */ /* 0x000ea20008000a00 */
[----:B------:R-:W3:Y:S01]  /*2ce0*/  LDCU UR5, c[0x0][0x388] ;  /* 0x00007100ff0577ac */ /* 0x000ee20008000800 */
[----:B------:R-:W-:Y:S01]  /*2cf0*/  STS [R9], R82 ;  /* 0x0000005209007388 */ /* 0x000fe20000000800 */
        /* <DEDUP_REMOVED lines=8> */
[----:B------:R-:W-:Y:S01]  /*2d80*/  STS [R9+0x1c], R68 ;  /* 0x00001c4409007388 */ /* 0x000fe20000000800 */
[----:B------:R-:W-:-:S03]  /*2d90*/  NOP ;  /* 0x0000000000007918 */ /* 0x000fc60000000000 */
[----:B0-----:R-:W-:Y:S04]  /*2da0*/  LDS R19, [R45] ;  /* 0x000000002d137984 */ /* 0x001fe80000000800 */
        /* <DEDUP_REMOVED lines=14> */
[----:B------:R-:W-:-:S05]  /*2e90*/  ISETP.GE.AND P6, PT, R50, R17, PT ;  /* 0x000000113200720c */ /* 0x000fca0003fc6270 */
[----:B------:R3:W-:Y:S01]  /*2ea0*/  @!P1 STG.E desc[UR16][R14.64], R19 ;  /* 0x000000130e009986 */ /* 0x0007e2000c101910 */
[----:B------:R-:W-:-:S03]  /*2eb0*/  IADD3 R18, P1, P2, R56, R4, R47 ;  /* 0x0000000438127210 */ /* 0x000fc60007a3e02f */
[----:B------:R0:W-:Y:S01]  /*2ec0*/  @!P3 STG.E desc[UR16][R14.64+0x80], R21 ;  /* 0x000080150e00b986 */ /* 0x0001e2000c101910 */
[----:B------:R-:W-:Y:S02]  /*2ed0*/  IADD3.X R69, PT, PT, RZ, R33, RZ, P1, P2 ;  /* 0x00000021ff457210 */ /* 0x000fe40000fe44ff */
[-C--:B------:R-:W-:Y:S01]  /*2ee0*/  ISETP.GE.AND P3, PT, R49, R17.reuse, PT ;  /* 0x000000113100720c */ /* 0x080fe20003f66270 */
[----:B------:R1:W-:Y:S01]  /*2ef0*/  @!P4 STG.E desc[UR16][R14.64+0x100], R23 ;  /* 0x000100170e00c986 */ /* 0x0003e2000c101910 */
[-C--:B------:R-:W-:Y:S02]  /*2f00*/  ISETP.GE.AND P1, PT, R48, R17.reuse, PT ;  /* 0x000000113000720c */ /* 0x080fe40003f26270 */
[----:B------:R-:W-:Y:S01]  /*2f10*/  ISETP.GE.AND P2, PT, R46, R17, PT ;  /* 0x000000112e00720c */ /* 0x000fe20003f46270 */
[----:B------:R4:W-:Y:S01]  /*2f20*/  @!P5 STG.E desc[UR16][R14.64+0x180], R67 ;  /* 0x000180430e00d986 */ /* 0x0009e2000c101910 */
[C---:B--2---:R-:W-:Y:S02]  /*2f30*/  LEA R16, P4, R18.reuse, UR12, 0x2 ;  /* 0x0000000c12107c11 */ /* 0x044fe4000f8810ff */
[----:B---3--:R-:W-:Y:S01]  /*2f40*/  IADD3 R19, PT, PT, -R47, UR5, RZ ;  /* 0x000000052f137c10 */ /* 0x008fe2000fffe1ff */
[----:B------:R-:W-:Y:S01]  /*2f50*/  @!P6 STG.E desc[UR16][R14.64+0x200], R71 ;  /* 0x000200470e00e986 */ /* 0x000fe2000c101910 */
[----:B------:R-:W-:Y:S01]  /*2f60*/  LEA.HI.X R17, R18, UR13, R69, 0x2, P4 ;  /* 0x0000000d12117c11 */ /* 0x000fe2000a0f1445 */
[----:B------:R-:W-:Y:S01]  /*2f70*/  HFMA2 R18, -RZ, RZ, 0, 0 ;  /* 0x00000000ff127431 */ /* 0x000fe200000001ff */
[-C--:B------:R-:W-:Y:S01]  /*2f80*/  ISETP.GE.AND P4, PT, R56, R19.reuse, PT ;  /* 0x000000133800720c */ /* 0x080fe20003f86270 */
[----:B------:R-:W-:Y:S01]  /*2f90*/  @!P3 STG.E desc[UR16][R14.64+0x280], R73 ;  /* 0x000280490e00b986 */ /* 0x000fe2000c101910 */
[----:B------:R-:W-:-:S02]  /*2fa0*/  ISETP.GE.AND P3, PT, R53, R19, PT ;  /* 0x000000133500720c */ /* 0x000fc40003f66270 */
[----:B0-----:R-:W-:Y:S02]  /*2fb0*/  CS2R R20, SRZ ;  /* 0x0000000000147805 */ /* 0x001fe4000001ff00 */
[-C--:B------:R-:W-:Y:S01]  /*2fc0*/  ISETP.GE.AND P6, PT, R51, R19.reuse, PT ;  /* 0x000000133300720c */ /* 0x080fe20003fc6270 */
[----:B------:R-:W-:Y:S01]  /*2fd0*/  @!P1 STG.E desc[UR16][R14.64+0x300], R75 ;  /* 0x0003004b0e009986 */ /* 0x000fe2000c101910 */
[-C--:B------:R-:W-:Y:S02]  /*2fe0*/  ISETP.GE.AND P1, PT, R52, R19.reuse, PT ;  /* 0x000000133400720c */ /* 0x080fe40003f26270 */
[-C--:B------:R-:W-:Y:S01]  /*2ff0*/  ISETP.GE.AND P5, PT, R50, R19.reuse, PT ;  /* 0x000000133200720c */ /* 0x080fe20003fa6270 */
[----:B------:R0:W-:Y:S01]  /*3000*/  @!P2 STG.E desc[UR16][R14.64+0x380], R77 ;  /* 0x0003804d0e00a986 */ /* 0x0001e2000c101910 */
[----:B------:R-:W-:Y:S01]  /*3010*/  BAR.SYNC.DEFER_BLOCKING 0x0 ;  /* 0x0000000000007b1d */ /* 0x000fe20000010000 */
[----:B------:R-:W-:Y:S02]  /*3020*/  ISETP.GE.AND P2, PT, R49, R19, PT ;  /* 0x000000133100720c */ /* 0x000fe40003f46270 */
[----:B-1----:R-:W-:-:S02]  /*3030*/  CS2R R22, SRZ ;  /* 0x0000000000167805 */ /* 0x002fc4000001ff00 */
[----:B----4-:R-:W-:Y:S02]  /*3040*/  MOV R67, RZ ;  /* 0x000000ff00437202 */ /* 0x010fe40000000f00 */
[----:B0-----:R-:W-:Y:S01]  /*3050*/  CS2R R14, SRZ ;  /* 0x00000000000e7805 */ /* 0x001fe2000001ff00 */
        /* <DEDUP_REMOVED lines=21> */
[----:B------:R-:W1:Y:S04]  /*31b0*/  LDS R17, [R9+0x8] ;  /* 0x0000080009117984 */ /* 0x000e680000000800 */
[----:B------:R-:W2:Y:S04]  /*31c0*/  LDS R69, [R9] ;  /* 0x0000000009457984 */ /* 0x000ea80000000800 */
        /* <DEDUP_REMOVED lines=16> */
[----:B------:R-:W0:Y:S01]  /*32d0*/  MUFU.EX2 R73, R73 ;  /* 0x0000004900497308 */ /* 0x000e220000000800 */
[----:B------:R-:W-:Y:S01]  /*32e0*/  FMUL.FTZ R75, R15, -1.4426950216293334961 ;  /* 0xbfb8aa3b0f4b7820 */ /* 0x000fe20000410000 */
[----:B-1----:R-:W-:Y:S02]  /*32f0*/  FADD.FTZ R67, R67, 1 ;  /* 0x3f80000043437421 */ /* 0x002fe40000010000 */
[----:B------:R-:W1:Y:S01]  /*3300*/  MUFU.EX2 R77, R77 ;  /* 0x0000004d004d7308 */ /* 0x000e620000000800 */
[----:B------:R-:W-:Y:S01]  /*3310*/  FMUL.FTZ R79, R21, -1.4426950216293334961 ;  /* 0xbfb8aa3b154f7820 */ /* 0x000fe20000410000 */
[----:B--2---:R-:W-:-:S02]  /*3320*/  FADD.FTZ R22, R22, 1 ;  /* 0x3f80000016167421 */ /* 0x004fc40000010000 */
        /* <DEDUP_REMOVED lines=81> */
.L_x_4411:
        /* <DEDUP_REMOVED lines=12> */
.L_x_5073:


//--------------------- .text._Z25selective_scan_fwd_kernelI32Selective_Scan_fwd_kernel_traitsILi32ELi8ELi1ELb0ELb0ELb1ELb0EffEEv13SSMParamsBase --------------------------
	.section	.text._Z25selective_scan_fwd_kernelI32Selective_Scan_fwd_kernel_traitsILi32ELi8ELi1ELb0ELb0ELb1ELb0EffEEv13SSMParamsBase,"ax",@progbits
	.align	128
        .global         _Z25selective_scan_fwd_kernelI32Selective_Scan_fwd_kernel_traitsILi32ELi8ELi1ELb0ELb0ELb1ELb0EffEEv13SSMParamsBase
        .type           _Z25selective_scan_fwd_kernelI32Selective_Scan_fwd_kernel_traitsILi32ELi8ELi1ELb0ELb0ELb1ELb0EffEEv13SSMParamsBase,@function
        .size           _Z25selective_scan_fwd_kernelI32Selective_Scan_fwd_kernel_traitsILi32ELi8ELi1ELb0ELb0ELb1ELb0EffEEv13SSMParamsBase,(.L_x_5074 - _Z25selective_scan_fwd_kernelI32Selective_Scan_fwd_kernel_traitsILi32ELi8ELi1ELb0ELb0ELb1ELb0EffEEv13SSMParamsBase)
        .other          _Z25selective_scan_fwd_kernelI32Selective_Scan_fwd_kernel_traitsILi32ELi8ELi1ELb0ELb0ELb1ELb0EffEEv13SSMParamsBase,@"STO_CUDA_ENTRY STV_DEFAULT"
_Z25selective_scan_fwd_kernelI32Selective_Scan_fwd_kernel_traitsILi32ELi8ELi1ELb0ELb0ELb1ELb0EffEEv13SSMParamsBase:
.text._Z25selective_scan_fwd_kernelI32Selective_Scan_fwd_kernel_traitsILi32ELi8ELi1ELb0ELb0ELb1ELb0EffEEv13SSMParamsBase:
        /* <DEDUP_REMOVED lines=25> */
[----:B---3--:R-:W-:Y:S01]  /*0190*/  IADD3 R6, PT, PT, R0, 0xffffffe, RZ ;  /* 0x0ffffffe00067810 */ /* 0x008fe20007ffe0ff */
[----:B----4-:R-:W-:Y:S01]  /*01a0*/  UIMAD.WIDE.U32 UR6, UR18, UR12, URZ ;  /* 0x0000000c120672a5 */ /* 0x010fe2000f8e00ff */
[----:B------:R-:W-:Y:S02]  /*01b0*/  @P1 LEA.HI.X R5, R15, R5, RZ, 0x2, P3 ;  /* 0x000000050f051211 */ /* 0x000fe400018f14ff */
[----:B------:R3:W4:Y:S01]  /*01c0*/  F2I.FTZ.U32.TRUNC.NTZ R7, R6 ;  /* 0x0000000600077305 */ /* 0x000722000021f000 */
[----:B------:R-:W-:Y:S01]  /*01d0*/  IABS R0, R15 ;  /* 0x0000000f00007213 */ /* 0x000fe20000000000 */
[----:B------:R-:W-:Y:S01]  /*01e0*/  UIMAD.WIDE.U32 UR4, UR18, UR8, URZ ;  /* 0x00000008120472a5 */ /* 0x000fe2000f8e00ff */
[----:B------:R2:W5:Y:S01]  /*01f0*/  @P1 LDG.E R30, desc[UR16][R4.64] ;  /* 0x00000010041e1981 */ /* 0x000562000c1e1900 */
[----:B---3--:R-:W-:-:S02]  /*0200*/  HFMA2 R6, -RZ, RZ, 0, 0 ;  /* 0x00000000ff067431 */ /* 0x008fc400000001ff */
[----:B----4-:R-:W-:-:S04]  /*0210*/  IMAD.MOV R10, RZ, RZ, -R7 ;  /* 0x000000ffff0a7224 */ /* 0x010fc800078e0a07 */
[----:B0-----:R-:W-:-:S04]  /*0220*/  IMAD R3, R10, R9, RZ ;  /* 0x000000090a037224 */ /* 0x001fc800078e02ff */
[----:B------:R-:W-:-:S06]  /*0230*/  IMAD.HI.U32 R7, R7, R3, R6 ;  /* 0x0000000307077227 */ /* 0x000fcc00078e0006 */
[----:B------:R-:W-:-:S04]  /*0240*/  IMAD.HI.U32 R7, R7, R0, RZ ;  /* 0x0000000007077227 */ /* 0x000fc800078e00ff */
[----:B------:R-:W-:-:S04]  /*0250*/  IMAD.MOV R2, RZ, RZ, -R7 ;  /* 0x000000ffff027224 */ /* 0x000fc800078e0a07 */
[----:B------:R-:W-:-:S05]  /*0260*/  IMAD R0, R9, R2, R0 ;  /* 0x0000000209007224 */ /* 0x000fca00078e0200 */
[----:B------:R-:W-:Y:S01]  /*0270*/  ISETP.GT.U32.AND P2, PT, R9, R0, PT ;  /* 0x000000000900720c */ /* 0x000fe20003f44070 */
[----:B------:R-:W-:Y:S02]  /*0280*/  UIMAD UR9, UR18, UR9, UR5 ;  /* 0x00000009120972a4 */ /* 0x000fe4000f8e0205 */
[----:B------:R-:W-:Y:S01]  /*0290*/  UIMAD UR8, UR18, UR13, UR7 ;  /* 0x0000000d120872a4 */ /* 0x000fe2000f8e0207 */
[----:B------:R-:W-:Y:S01]  /*02a0*/  IMAD.U32 R3, RZ, RZ, UR5 ;  /* 0x00000005ff037e24 */ /* 0x000fe2000f8e00ff */
[----:B--2---:R-:W-:Y:S01]  /*02b0*/  MOV R5, UR7 ;  /* 0x0000000700057c02 */ /* 0x004fe20008000f00 */
[----:B------:R-:W-:Y:S01]  /*02c0*/  IMAD.U32 R4, RZ, RZ, UR6 ;  /* 0x00000006ff047e24 */ /* 0x000fe2000f8e00ff */
[----:B------:R-:W-:Y:S01]  /*02d0*/  LOP3.LUT R6, R15, R8, RZ, 0x3c, !PT ;  /* 0x000000080f067212 */ /* 0x000fe200078e3cff */
[----:B------:R-:W0:Y:S01]  /*02e0*/  LDCU.64 UR6, c[0x0][0x3d0] ;  /* 0x00007a00ff0677ac */ /* 0x000e220008000a00 */
[----:B------:R-:W-:Y:S01]  /*02f0*/  MOV R2, UR4 ;  /* 0x0000000400027c02 */ /* 0x000fe20008000f00 */
[----:B------:R-:W-:Y:S01]  /*0300*/  IMAD.U32 R5, RZ, RZ, UR8 ;  /* 0x00000008ff057e24 */ /* 0x000fe2000f8e00ff */
[----:B------:R-:W-:-:S02]  /*0310*/  MOV R3, UR9 ;  /* 0x0000000900037c02 */ /* 0x000fc40008000f00 */
[-C--:B------:R-:W-:Y:S01]  /*0320*/  @!P2 IADD3 R0, PT, PT, R0, -R9.reuse, RZ ;  /* 0x800000090000a210 */ /* 0x080fe20007ffe0ff */
[----:B------:R-:W-:Y:S01]  /*0330*/  @!P2 VIADD R7, R7, 0x1 ;  /* 0x000000010707a836 */ /* 0x000fe20000000000 */
[----:B------:R-:W-:Y:S02]  /*0340*/  ISETP.GE.AND P3, PT, R6, RZ, PT ;  /* 0x000000ff0600720c */ /* 0x000fe40003f66270 */
[----:B------:R-:W-:Y:S02]  /*0350*/  ISETP.GE.U32.AND P0, PT, R0, R9, PT ;  /* 0x000000090000720c */ /* 0x000fe40003f06070 */
[----:B------:R-:W-:Y:S01]  /*0360*/  ISETP.NE.AND P1, PT, R8, RZ, PT ;  /* 0x000000ff0800720c */ /* 0x000fe20003f25270 */
[----:B01----:R-:W-:-:S12]  /*0370*/  @!P4 EXIT ;  /* 0x000000000000c94d */ /* 0x003fd80003800000 */
[----:B------:R-:W-:Y:S01]  /*0380*/  @P0 IADD3 R7, PT, PT, R7, 0x1, RZ ;  /* 0x0000000107070810 */ /* 0x000fe20007ffe0ff */
[----:B------:R-:W0:Y:S01]  /*0390*/  LDC.64 R10, c[0x0][0x428] ;  /* 0x00010a00ff0a7b82 */ /* 0x000e220000000a00 */
[----:B------:R-:W1:Y:S01]  /*03a0*/  S2R R29, SR_TID.X ;  /* 0x00000000001d7919 */ /* 0x000e620000002100 */
[C---:B------:R-:W-:Y:S01]  /*03b0*/  IMAD.WIDE.U32 R2, R15.reuse, UR10, R2 ;  /* 0x0000000a0f027c25 */ /* 0x040fe2000f8e0002 */
[----:B------:R-:W-:Y:S01]  /*03c0*/  UIMAD.WIDE.U32 UR4, UR18, UR6, URZ ;  /* 0x00000006120472a5 */ /* 0x000fe2000f8e00ff */
[----:B------:R-:W2:Y:S02]  /*03d0*/  LDCU.U8 UR9, c[0x0][0x39e] ;  /* 0x000073c0ff0977ac */ /* 0x000ea40008000000 */
[----:B------:R-:W-:Y:S01]  /*03e0*/  @!P3 IMAD.MOV R7, RZ, RZ, -R7 ;  /* 0x000000ffff07b224 */ /* 0x000fe200078e0a07 */
[----:B------:R-:W-:Y:S01]  /*03f0*/  @!P1 LOP3.LUT R7, RZ, R8, RZ, 0x33, !PT ;  /* 0x00000008ff079212 */ /* 0x000fe200078e33ff */
[----:B------:R-:W3:Y:S01]  /*0400*/  LDC.64 R18, c[0x0][0x450] ;  /* 0x00011400ff127b82 */ /* 0x000ee20000000a00 */
[C---:B------:R-:W-:Y:S01]  /*0410*/  IMAD R52, R15.reuse, UR11, R3 ;  /* 0x0000000b0f347c24 */ /* 0x040fe2000f8e0203 */
[----:B------:R-:W-:Y:S01]  /*0420*/  UIMAD UR5, UR18, UR7, UR5 ;  /* 0x00000007120572a4 */ /* 0x000fe2000f8e0205 */
[----:B------:R-:W-:Y:S01]  /*0430*/  SHF.R.S32.HI R3, RZ, 0x1f, R7 ;  /* 0x0000001fff037819 */ /* 0x000fe20000011407 */
[----:B------:R-:W4:Y:S01]  /*0440*/  LDCU.64 UR6, c[0x0][0x3b8] ;  /* 0x00007700ff0677ac */ /* 0x000f220008000a00 */
[----:B------:R-:W-:Y:S01]  /*0450*/  LEA R42, P0, R2, R42, 0x2 ;  /* 0x0000002a022a7211 */ /* 0x000fe200078010ff */
[----:B------:R-:W-:-:S02]  /*0460*/  IMAD.WIDE.U32 R4, R15, UR14, R4 ;  /* 0x0000000e0f047c25 */ /* 0x000fc4000f8e0004 */
[----:B------:R-:W2:Y:S01]  /*0470*/  LDC R20, c[0x0][0x384] ;  /* 0x0000e100ff147b82 */ /* 0x000ea20000000800 */
[----:B------:R-:W-:Y:S01]  /*0480*/  LEA.HI.X R52, R2, R43, R52, 0x2, P0 ;  /* 0x0000002b02347211 */ /* 0x000fe200000f1434 */
[-C--:B------:R-:W-:Y:S02]  /*0490*/  IMAD R0, R3, R62.reuse, RZ ;  /* 0x0000003e03007224 */ /* 0x080fe400078e02ff */
[C---:B------:R-:W-:Y:S01]  /*04a0*/  IMAD.WIDE.U32 R2, R7.reuse, R62, UR4 ;  /* 0x0000000407027e25 */ /* 0x040fe2000f8e003e */
[----:B------:R-:W1:Y:S03]  /*04b0*/  LDCU UR4, c[0x0][0x38c] ;  /* 0x00007180ff0477ac */ /* 0x000e660008000800 */
[----:B------:R-:W2:Y:S01]  /*04c0*/  LDC.64 R16, c[0x0][0x468] ;  /* 0x00011a00ff107b82 */ /* 0x000ea20000000a00 */
[----:B------:R-:W-:Y:S02]  /*04d0*/  IMAD R63, R7, R63, R0 ;  /* 0x0000003f073f7224 */ /* 0x000fe400078e0200 */
[----:B0-----:R-:W-:-:S03]  /*04e0*/  IMAD.WIDE.U32 R12, R15, R10, RZ ;  /* 0x0000000a0f0c7225 */ /* 0x001fc600078e00ff */
[----:B------:R-:W-:Y:S01]  /*04f0*/  IADD3 R63, PT, PT, R3, R63, RZ ;  /* 0x0000003f033f7210 */ /* 0x000fe20007ffe0ff */
[C---:B------:R-:W-:Y:S01]  /*0500*/  IMAD R53, R15.reuse, UR15, R5 ;  /* 0x0000000f0f357c24 */ /* 0x040fe2000f8e0205 */
[----:B------:R-:W0:Y:S01]  /*0510*/  LDC.64 R24, c[0x0][0x3a0] ;  /* 0x0000e800ff187b82 */ /* 0x000e220000000a00 */
[----:B---3--:R-:W-:Y:S01]  /*0520*/  LEA R62, P1, R2, R18, 0x2 ;  /* 0x00000012023e7211 */ /* 0x008fe200078210ff */
[----:B------:R-:W-:-:S03]  /*0530*/  IMAD R13, R15, R11, R13 ;  /* 0x0000000b0f0d7224 */ /* 0x000fc600078e020d */
[----:B------:R-:W-:Y:S01]  /*0540*/  LEA.HI.X R63, R2, R19, R63, 0x2, P1 ;  /* 0x00000013023f7211 */ /* 0x000fe200008f143f */
[----:B----4-:R-:W-:Y:S01]  /*0550*/  IMAD.WIDE.U32 R2, R15, UR6, RZ ;  /* 0x000000060f027c25 */ /* 0x010fe2000f8e00ff */
[----:B-1----:R-:W-:Y:S01]  /*0560*/  UISETP.LT.AND UP0, UPT, UR4, 0x1, UPT ;  /* 0x000000010400788c */ /* 0x002fe2000bf01270 */
[----:B------:R-:W1:Y:S02]  /*0570*/  LDC.64 R22, c[0x0][0x420] ;  /* 0x00010800ff167b82 */ /* 0x000e640000000a00 */
[----:B--2---:R-:W-:-:S04]  /*0580*/  IMAD R0, R20, UR18, R15 ;  /* 0x0000001214007c24 */ /* 0x004fc8000f8e020f */
[----:B------:R-:W-:Y:S02]  /*0590*/  IMAD R0, R0, R21, RZ ;  /* 0x0000001500007224 */ /* 0x000fe400078e02ff */
[----:B------:R-:W2:Y:S01]  /*05a0*/  LDC.64 R34, c[0x0][0x448] ;  /* 0x00011200ff227b82 */ /* 0x000ea20000000a00 */
[----:B------:R-:W-:-:S04]  /*05b0*/  LEA R43, P0, R4, R16, 0x2 ;  /* 0x00000010042b7211 */ /* 0x000fc800078010ff */
[----:B------:R-:W-:-:S03]  /*05c0*/  LEA.HI.X R53, R4, R17, R53, 0x2, P0 ;  /* 0x0000001104357211 */ /* 0x000fc600000f1435 */
[----:B------:R-:W3:Y:S01]  /*05d0*/  LDC.64 R32, c[0x0][0x440] ;  /* 0x00011000ff207b82 */ /* 0x000ee20000000a00 */
[----:B0-----:R-:W-:-:S04]  /*05e0*/  IMAD.WIDE.U32 R26, R15, R24, RZ ;  /* 0x000000180f1a7225 */ /* 0x001fc800078e00ff */
[C---:B------:R-:W-:Y:S02]  /*05f0*/  IMAD R14, R15.reuse, R25, R27 ;  /* 0x000000190f0e7224 */ /* 0x040fe400078e021b */
[----:B------:R-:W-:Y:S01]  /*0600*/  IMAD R25, R15, UR7, R3 ;  /* 0x000000070f197c24 */ /* 0x000fe2000f8e0203 */
[----:B------:R-:W0:Y:S01]  /*0610*/  LDC.64 R10, c[0x0][0x3a8] ;  /* 0x0000ea00ff0a7b82 */ /* 0x000e220000000a00 */
[----:B-1----:R-:W-:-:S04]  /*0620*/  IMAD.WIDE.U32 R4, R22, UR18, R12 ;  /* 0x0000001216047c25 */ /* 0x002fc8000f8e000c */
[----:B------:R-:W-:Y:S01]  /*0630*/  IMAD R22, R0, UR4, RZ ;  /* 0x0000000400167c24 */ /* 0x000fe2000f8e02ff */
[----:B------:R-:W-:Y:S01]  /*0640*/  SHF.L.U32 R0, R29, 0x3, RZ ;  /* 0x000000031d007819 */ /* 0x000fe200000006ff */
[----:B------:R-:W-:Y:S01]  /*0650*/  IMAD R24, R23, UR18, R5 ;  /* 0x0000001217187c24 */ /* 0x000fe2000f8e0205 */
[----:B------:R-:W1:Y:S01]  /*0660*/  LDC.64 R8, c[0x0][0x3c0] ;  /* 0x0000f000ff087b82 */ /* 0x000e620000000a00 */
[----:B--2---:R-:W-:Y:S01]  /*0670*/  LEA R27, P1, R2, R34, 0x2 ;  /* 0x00000022021b7211 */ /* 0x004fe200078210ff */
[----:B------:R-:W-:Y:S01]  /*0680*/  USEL UR4, UR4, 0x1, !UP0 ;  /* 0x0000000104047887 */ /* 0x000fe2000c000000 */
[----:B------:R-:W-:Y:S01]  /*0690*/  IMAD.MOV.U32 R23, RZ, RZ, RZ ;  /* 0x000000ffff177224 */ /* 0x000fe200078e00ff */
[C---:B------:R-:W-:Y:S01]  /*06a0*/  IADD3 R45, PT, PT, R0.reuse, 0x2, RZ ;  /* 0x00000002002d7810 */ /* 0x040fe20007ffe0ff */
[----:B------:R-:W-:Y:S01]  /*06b0*/  VIADD R44, R0, 0x1 ;  /* 0x00000001002c7836 */ /* 0x000fe20000000000 */
[----:B------:R-:W-:Y:S01]  /*06c0*/  LEA.HI.X R25, R2, R35, R25, 0x2, P1 ;  /* 0x0000002302197211 */ /* 0x000fe200008f1419 */
[C---:B------:R-:W-:Y:S01]  /*06d0*/  VIADD R46, R0.reuse, 0x3 ;  /* 0x00000003002e7836 */ /* 0x040fe20000000000 */
[----:B------:R-:W2:Y:S01]  /*06e0*/  LDC.64 R6, c[0x0][0x3e0] ;  /* 0x0000f800ff067b82 */ /* 0x000ea20000000a00 */
[C---:B------:R-:W-:Y:S01]  /*06f0*/  LOP3.LUT R2, R0.reuse, 0x1f00, RZ, 0xc0, !PT ;  /* 0x00001f0000027812 */ /* 0x040fe200078ec0ff */
[----:B------:R-:W-:Y:S01]  /*0700*/  VIADD R48, R0, 0x5 ;  /* 0x0000000500307836 */ /* 0x000fe20000000000 */
[----:B---3--:R-:W-:Y:S01]  /*0710*/  LEA R28, P0, R26, R32, 0x2 ;  /* 0x000000201a1c7211 */ /* 0x008fe200078010ff */
[----:B------:R-:W-:Y:S01]  /*0720*/  VIADD R50, R0, 0x7 ;  /* 0x0000000700327836 */ /* 0x000fe20000000000 */
[----:B------:R-:W-:Y:S01]  /*0730*/  LOP3.LUT R51, R2, 0x1f, R29, 0xf8, !PT ;  /* 0x0000001f02337812 */ /* 0x000fe200078ef81d */
[----:B------:R-:W-:Y:S01]  /*0740*/  UIADD3 UR7, UPT, UPT, -UR4, URZ, URZ ;  /* 0x000000ff04077290 */ /* 0x000fe2000fffe1ff */
[----:B------:R-:W-:-:S02]  /*0750*/  LEA.HI.X R26, R26, R33, R14, 0x2, P0 ;  /* 0x000000211a1a7211 */ /* 0x000fc400000f140e */
[----:B0-----:R-:W-:Y:S01]  /*0760*/  SHF.L.U64.HI R11, R10, 0x2, R11 ;  /* 0x000000020a0b7819 */ /* 0x001fe2000001020b */
[C---:B------:R-:W-:Y:S01]  /*0770*/  IMAD.WIDE.U32 R2, R51.reuse, 0x4, RZ ;  /* 0x0000000433027825 */ /* 0x040fe200078e00ff */
[C---:B------:R-:W-:Y:S02]  /*0780*/  IADD3 R47, PT, PT, R0.reuse, 0x4, RZ ;  /* 0x00000004002f7810 */ /* 0x040fe40007ffe0ff */
[----:B------:R-:W-:Y:S02]  /*0790*/  IADD3 R49, PT, PT, R0, 0x6, RZ ;  /* 0x0000000600317810 */ /* 0x000fe40007ffe0ff */
[C---:B------:R-:W-:Y:S02]  /*07a0*/  LOP3.LUT R54, R51.reuse, 0x20, RZ, 0xfc, !PT ;  /* 0x0000002033367812 */ /* 0x040fe400078efcff */
[----:B-1----:R-:W-:Y:S02]  /*07b0*/  SHF.L.U64.HI R9, R8, 0x2, R9 ;  /* 0x0000000208097819 */ /* 0x002fe40000010209 */
[----:B------:R-:W-:-:S02]  /*07c0*/  LOP3.LUT R55, R51, 0x40, RZ, 0xfc, !PT ;  /* 0x0000004033377812 */ /* 0x000fc400078efcff */
[C---:B------:R-:W-:Y:S02]  /*07d0*/  LOP3.LUT R56, R51.reuse, 0x60, RZ, 0xfc, !PT ;  /* 0x0000006033387812 */ /* 0x040fe400078efcff */
[C---:B------:R-:W-:Y:S02]  /*07e0*/  LOP3.LUT R57, R51.reuse, 0x80, RZ, 0xfc, !PT ;  /* 0x0000008033397812 */ /* 0x040fe400078efcff */
[----:B--2---:R-:W-:Y:S02]  /*07f0*/  SHF.L.U64.HI R41, R6, 0x2, R7 ;  /* 0x0000000206297819 */ /* 0x004fe40000010207 */
[C---:B------:R-:W-:Y:S02]  /*0800*/  LOP3.LUT R58, R51.reuse, 0xa0, RZ, 0xfc, !PT ;  /* 0x000000a0333a7812 */ /* 0x040fe400078efcff */
[C---:B------:R-:W-:Y:S02]  /*0810*/  LOP3.LUT R59, R51.reuse, 0xc0, RZ, 0xfc, !PT ;  /* 0x000000c0333b7812 */ /* 0x040fe400078efcff */
[----:B------:R-:W-:-:S02]  /*0820*/  LOP3.LUT R60, R51, 0xe0, RZ, 0xfc, !PT ;  /* 0x000000e0333c7812 */ /* 0x000fc400078efcff */
[----:B------:R-:W-:-:S07]  /*0830*/  LOP3.LUT R61, R2, 0x200, RZ, 0xfc, !PT ;  /* 0x00000200023d7812 */ /* 0x000fce00078efcff */
.L_x_4432:
[----:B0-----:R-:W0:Y:S01]  /*0840*/  LDCU UR4, c[0x0][0x388] ;  /* 0x00007100ff0477ac */ /* 0x001e220008000800 */
[----:B------:R-:W-:Y:S01]  /*0850*/  SHF.L.U32 R64, R23, 0x8, RZ ;  /* 0x0000000817407819 */ /* 0x000fe200000006ff */
[----:B------:R-:W-:Y:S01]  /*0860*/  IMAD.SHL.U32 R12, R51, 0x4, RZ ;  /* 0x00000004330c7824 */ /* 0x000fe200078e00ff */
[----:B------:R-:W-:Y:S02]  /*0870*/  CS2R R16, SRZ ;  /* 0x0000000000107805 */ /* 0x000fe4000001ff00 */
[----:B------:R-:W-:Y:S02]  /*0880*/  MOV R7, RZ ;  /* 0x000000ff00077202 */ /* 0x000fe40000000f00 */
[----:B------:R-:W-:Y:S02]  /*0890*/  CS2R R18, SRZ ;  /* 0x0000000000127805 */ /* 0x000fe4000001ff00 */
[----:B------:R-:W-:Y:S01]  /*08a0*/  CS2R R20, SRZ ;  /* 0x0000000000147805 */ /* 0x000fe2000001ff00 */
[----:B------:R-:W-:Y:S01]  /*08b0*/  BAR.SYNC.DEFER_BLOCKING 0x0 ;  /* 0x0000000000007b1d */ /* 0x000fe20000010000 */
[C---:B------:R-:W-:Y:S01]  /*08c0*/  IADD3 R14, P4, PT, R12.reuse, R42, RZ ;  /* 0x0000002a0c0e7210 */ /* 0x040fe20007f9e0ff */
[----:B------:R-:W-:Y:S01]  /*08d0*/  IMAD.MOV.U32 R66, RZ, RZ, RZ ;  /* 0x000000ffff427224 */ /* 0x000fe200078e00ff */
[----:B------:R-:W-:-:S03]  /*08e0*/  IADD3 R12, P5, PT, R12, R43, RZ ;  /* 0x0000002b0c0c7210 */ /* 0x000fc60007fbe0ff */
[----:B------:R-:W-:Y:S01]  /*08f0*/  IMAD.X R15, RZ, RZ, R52, P4 ;  /* 0x000000ffff0f7224 */ /* 0x000fe200020e0634 */
[----:B------:R-:W-:Y:S02]  /*0900*/  IADD3.X R13, PT, PT, RZ, R53, RZ, P5, !PT ;  /* 0x00000035ff0d7210 */ /* 0x000fe40002ffe4ff */
[----:B0-----:R-:W-:-:S04]  /*0910*/  IADD3 R65, PT, PT, -R64, UR4, RZ ;  /* 0x0000000440417c10 */ /* 0x001fc8000fffe1ff */
[-C--:B------:R-:W-:Y:S02]  /*0920*/  ISETP.GE.AND P0, PT, R51, R65.reuse, PT ;  /* 0x000000413300720c */ /* 0x080fe40003f06270 */
[-C--:B------:R-:W-:Y:S02]  /*0930*/  ISETP.GE.AND P1, PT, R55, R65.reuse, PT ;  /* 0x000000413700720c */ /* 0x080fe40003f26270 */
[----:B------:R-:W-:Y:S02]  /*0940*/  P2R R68, PR, RZ, 0x1 ;  /* 0x00000001ff447803 */ /* 0x000fe40000000000 */
[-C--:B------:R-:W-:Y:S02]  /*0950*/  ISETP.GE.AND P2, PT, R56, R65.reuse, PT ;  /* 0x000000413800720c */ /* 0x080fe40003f46270 */
[-C--:B------:R-:W-:Y:S02]  /*0960*/  ISETP.GE.AND P3, PT, R57, R65.reuse, PT ;  /* 0x000000413900720c */ /* 0x080fe40003f66270 */
[----:B------:R-:W-:-:S02]  /*0970*/  ISETP.GE.AND P4, PT, R58, R65, PT ;  /* 0x000000413a00720c */ /* 0x000fc40003f86270 */
[-C--:B------:R-:W-:Y:S01]  /*0980*/  ISETP.GE.AND P5, PT, R59, R65.reuse, PT ;  /* 0x000000413b00720c */ /* 0x080fe20003fa6270 */
[----:B------:R-:W2:Y:S01]  /*0990*/  @!P0 LDG.E R16, desc[UR16][R14.64] ;  /* 0x000000100e108981 */ /* 0x000ea2000c1e1900 */
[-C--:B------:R-:W-:Y:S02]  /*09a0*/  ISETP.GE.AND P0, PT, R54, R65.reuse, PT ;  /* 0x000000413600720c */ /* 0x080fe40003f06270 */
[----:B------:R-:W-:Y:S01]  /*09b0*/  ISETP.GE.AND P6, PT, R60, R65, PT ;  /* 0x000000413c00720c */ /* 0x000fe20003fc6270 */
[----:B------:R-:W3:Y:S04]  /*09c0*/  @!P1 LDG.E R18, desc[UR16][R14.64+0x100] ;  /* 0x000100100e129981 */ /* 0x000ee8000c1e1900 */
[----:B------:R-:W4:Y:S04]  /*09d0*/  @!P2 LDG.E R17, desc[UR16][R14.64+0x180] ;  /* 0x000180100e11a981 */ /* 0x000f28000c1e1900 */
[----:B------:R-:W4:Y:S04]  /*09e0*/  @!P3 LDG.E R20, desc[UR16][R14.64+0x200] ;  /* 0x000200100e14b981 */ /* 0x000f28000c1e1900 */
[----:B------:R-:W3:Y:S04]  /*09f0*/  @!P0 LDG.E R7, desc[UR16][R14.64+0x80] ;  /* 0x000080100e078981 */ /* 0x000ee8000c1e1900 */
        /* <DEDUP_REMOVED lines=12> */
[----:B------:R-:W-:Y:S02]  /*0ac0*/  LEA.HI.SX32 R35, R35, R40, 0x1b ;  /* 0x0000002823237211 */ /* 0x000fe400078fdaff */
[----:B------:R-:W-:Y:S01]  /*0ad0*/  LEA R39, R39, UR4, 0x2 ;  /* 0x0000000427277c11 */ /* 0x000fe2000f8e10ff */
[----:B------:R-:W-:Y:S01]  /*0ae0*/  VIADD R15, R40, 0x80 ;  /* 0x00000080280f7836 */ /* 0x000fe20000000000 */
[----:B------:R-:W-:-:S02]  /*0af0*/  LEA R38, R33, UR4, 0x2 ;  /* 0x0000000421267c11 */ /* 0x000fc4000f8e10ff */
[-C--:B------:R-:W-:Y:S02]  /*0b00*/  LEA.HI.SX32 R36, R37, R40.reuse, 0x1b ;  /* 0x0000002825247211 */ /* 0x080fe400078fdaff */
[----:B------:R-:W-:Y:S01]  /*0b10*/  LEA R37, R35, UR4, 0x2 ;  /* 0x0000000423257c11 */ /* 0x000fe2000f8e10ff */
[C---:B------:R-:W-:Y:S01]  /*0b20*/  VIADD R35, R40.reuse, 0xc0 ;  /* 0x000000c028237836 */ /* 0x040fe20000000000 */
[C---:B------:R-:W-:Y:S02]  /*0b30*/  IADD3 R33, PT, PT, R40.reuse, 0xa0, RZ ;  /* 0x000000a028217810 */ /* 0x040fe40007ffe0ff */
[----:B------:R-:W-:Y:S02]  /*0b40*/  IADD3 R67, PT, PT, R40, 0xe0, RZ ;  /* 0x000000e028437810 */ /* 0x000fe40007ffe0ff */
[-C--:B------:R-:W-:Y:S02]  /*0b50*/  LEA.HI.SX32 R15, R15, R40.reuse, 0x1b ;  /* 0x000000280f0f7211 */ /* 0x080fe400078fdaff */
[----:B------:R-:W-:-:S02]  /*0b60*/  LEA.HI.SX32 R33, R33, R40, 0x1b ;  /* 0x0000002821217211 */ /* 0x000fc400078fdaff */
[-C--:B------:R-:W-:Y:S02]  /*0b70*/  LEA.HI.SX32 R14, R35, R40.reuse, 0x1b ;  /* 0x00000028230e7211 */ /* 0x080fe400078fdaff */
[----:B------:R-:W-:Y:S02]  /*0b80*/  LEA R36, R36, UR4, 0x2 ;  /* 0x0000000424247c11 */ /* 0x000fe4000f8e10ff */
[----:B------:R-:W-:Y:S02]  /*0b90*/  LEA.HI.SX32 R32, R67, R40, 0x1b ;  /* 0x0000002843207211 */ /* 0x000fe400078fdaff */
[----:B------:R-:W-:Y:S02]  /*0ba0*/  LEA R35, R15, UR4, 0x2 ;  /* 0x000000040f237c11 */ /* 0x000fe4000f8e10ff */
[----:B------:R-:W-:Y:S02]  /*0bb0*/  LEA R34, R33, UR4, 0x2 ;  /* 0x0000000421227c11 */ /* 0x000fe4000f8e10ff */
[----:B------:R-:W-:-:S02]  /*0bc0*/  LEA R33, R14, UR4, 0x2 ;  /* 0x000000040e217c11 */ /* 0x000fc4000f8e10ff */
[----:B------:R-:W-:Y:S01]  /*0bd0*/  LEA R32, R32, UR4, 0x2 ;  /* 0x0000000420207c11 */ /* 0x000fe2000f8e10ff */
[----:B------:R-:W-:Y:S02]  /*0be0*/  HFMA2 R15, -RZ, RZ, 0, 0 ;  /* 0x00000000ff0f7431 */ /* 0x000fe400000001ff */
[----:B------:R-:W-:Y:S01]  /*0bf0*/  IMAD.MOV.U32 R70, RZ, RZ, RZ ;  /* 0x000000ffff467224 */ /* 0x000fe200078e00ff */
[----:B--2---:R-:W-:Y:S04]  /*0c00*/  STS [R39], R16 ;  /* 0x0000001027007388 */ /* 0x004fe80000000800 */
[----:B---3--:R0:W-:Y:S02]  /*0c10*/  STS [R38+0x80], R7 ;  /* 0x0000800726007388 */ /* 0x0081e40000000800 */
[----:B0-----:R-:W-:-:S02]  /*0c20*/  IMAD.SHL.U32 R7, R40, 0x8, RZ ;  /* 0x0000000828077824 */ /* 0x001fc400078e00ff */
[----:B------:R-:W-:Y:S03]  /*0c30*/  STS [R37+0x100], R18 ;  /* 0x0001001225007388 */ /* 0x000fe60000000800 */
[----:B------:R-:W-:Y:S01]  /*0c40*/  LEA.HI.SX32 R7, R7, R7, 0x1b ;  /* 0x0000000707077211 */ /* 0x000fe200078fdaff */
[----:B----4-:R-:W-:Y:S03]  /*0c50*/  STS [R36+0x180], R17 ;  /* 0x0001801124007388 */ /* 0x010fe60000000800 */
[----:B------:R-:W-:Y:S01]  /*0c60*/  LEA R7, R7, UR4, 0x2 ;  /* 0x0000000407077c11 */ /* 0x000fe2000f8e10ff */
        /* <DEDUP_REMOVED lines=15> */
[----:B------:R-:W-:Y:S01]  /*0d60*/  IMAD.MOV.U32 R66, RZ, RZ, RZ ;  /* 0x000000ffff427224 */ /* 0x000fe200078e00ff */
[----:B------:R-:W-:Y:S01]  /*0d70*/  MOV R17, RZ ;  /* 0x000000ff00117202 */ /* 0x000fe20000000f00 */
[----:B------:R-:W-:-:S02]  /*0d80*/  HFMA2 R19, -RZ, RZ, 0, 0 ;  /* 0x00000000ff137431 */ /* 0x000fc400000001ff */
[----:B------:R-:W2:Y:S01]  /*0d90*/  @!P0 LDG.E R15, desc[UR16][R12.64+0x80] ;  /* 0x000080100c0f8981 */ /* 0x000ea2000c1e1900 */
[----:B------:R-:W-:Y:S01]  /*0da0*/  ISETP.NE.AND P0, PT, R68, RZ, PT ;  /* 0x000000ff4400720c */ /* 0x000fe20003f05270 */
[----:B------:R-:W-:Y:S02]  /*0db0*/  IMAD.MOV.U32 R68, RZ, RZ, RZ ;  /* 0x000000ffff447224 */ /* 0x000fe400078e00ff */
[----:B------:R-:W3:Y:S04]  /*0dc0*/  @!P1 LDG.E R66, desc[UR16][R12.64+0x100] ;  /* 0x000100100c429981 */ /* 0x000ee8000c1e1900 */
[----:B------:R-:W4:Y:S04]  /*0dd0*/  @!P2 LDG.E R17, desc[UR16][R12.64+0x180] ;  /* 0x000180100c11a981 */ /* 0x000f28000c1e1900 */
[----:B------:R-:W4:Y:S04]  /*0de0*/  @!P3 LDG.E R68, desc[UR16][R12.64+0x200] ;  /* 0x000200100c44b981 */ /* 0x000f28000c1e1900 */
[----:B------:R-:W2:Y:S04]  /*0df0*/  @!P0 LDG.E R20, desc[UR16][R12.64] ;  /* 0x000000100c148981 */ /* 0x000ea8000c1e1900 */
[----:B------:R-:W4:Y:S04]  /*0e00*/  @!P4 LDG.E R19, desc[UR16][R12.64+0x280] ;  /* 0x000280100c13c981 */ /* 0x000f28000c1e1900 */
[----:B------:R-:W4:Y:S04]  /*0e10*/  @!P5 LDG.E R70, desc[UR16][R12.64+0x300] ;  /* 0x000300100c46d981 */ /* 0x000f28000c1e1900 */
[----:B------:R-:W4:Y:S01]  /*0e20*/  @!P6 LDG.E R21, desc[UR16][R12.64+0x380] ;  /* 0x000380100c15e981 */ /* 0x000f22000c1e1900 */
[----:B------:R-:W-:Y:S03]  /*0e30*/  BSSY.RECONVERGENT B0, `(.L_x_4412) ;  /* 0x000003e000007945 */ /* 0x000fe60003800200 */
[----:B--2---:R0:W-:Y:S04]  /*0e40*/  STS [R39], R20 ;  /* 0x0000001427007388 */ /* 0x0041e80000000800 */
[----:B------:R-:W-:Y:S04]  /*0e50*/  STS [R38+0x80], R15 ;  /* 0x0000800f26007388 */ /* 0x000fe80000000800 */
[----:B---3--:R-:W-:Y:S01]  /*0e60*/  STS [R37+0x100], R66 ;  /* 0x0001004225007388 */ /* 0x008fe20000000800 */
[----:B0-----:R-:W0:Y:S03]  /*0e70*/  LDC R20, c[0x0][0x38c] ;  /* 0x0000e300ff147b82 */ /* 0x001e260000000800 */
        /* <DEDUP_REMOVED lines=20> */
[----:B0-----:R-:W-:-:S03]  /*0fc0*/  FADD.FTZ R70, R71, R30 ;  /* 0x0000001e47467221 */ /* 0x001fc60000010000 */
[----:B------:R-:W-:Y:S02]  /*0fd0*/  FSETP.GTU.FTZ.AND P1, PT, R67, 20, PT ;  /* 0x41a000004300780b */ /* 0x000fe40003f3c000 */
[----:B------:R-:W-:Y:S01]  /*0fe0*/  FSETP.GTU.FTZ.AND P3, PT, R68, 20, PT ;  /* 0x41a000004400780b */ /* 0x000fe20003f7c000 */
[----:B------:R-:W-:Y:S01]  /*0ff0*/  FADD.FTZ R71, R17, R30 ;  /* 0x0000001e11477221 */ /* 0x000fe20000010000 */
[----:B------:R-:W-:Y:S02]  /*1000*/  FSETP.GTU.FTZ.AND P4, PT, R69, 20, PT ;  /* 0x41a000004500780b */ /* 0x000fe40003f9c000 */
[----:B------:R-:W-:Y:S01]  /*1010*/  FSETP.GTU.FTZ.AND P5, PT, R70, 20, PT ;  /* 0x41a000004600780b */ /* 0x000fe20003fbc000 */
        /* <DEDUP_REMOVED lines=31> */
.L_x_4413:
[----:B------:R-:W-:Y:S05]  /*1210*/  BSYNC.RECONVERGENT B0 ;  /* 0x0000000000007941 */ /* 0x000fea0003800200 */
.L_x_4412:
        /* <DEDUP_REMOVED lines=36> */
.L_x_4415:
[----:B------:R-:W-:Y:S05]  /*1460*/  BSYNC.RECONVERGENT B0 ;  /* 0x0000000000007941 */ /* 0x000fea0003800200 */
.L_x_4414:
        /* <DEDUP_REMOVED lines=34> */
.L_x_4417:
[----:B------:R-:W-:Y:S05]  /*1690*/  BSYNC.RECONVERGENT B0 ;  /* 0x0000000000007941 */ /* 0x000fea0003800200 */
.L_x_4416:
        /* <DEDUP_REMOVED lines=38> */
.L_x_4419:
[----:B------:R-:W-:Y:S05]  /*1900*/  BSYNC.RECONVERGENT B0 ;  /* 0x0000000000007941 */ /* 0x000fea0003800200 */
.L_x_4418:
        /* <DEDUP_REMOVED lines=32> */
.L_x_4421:
[----:B------:R-:W-:Y:S05]  /*1b10*/  BSYNC.RECONVERGENT B0 ;  /* 0x0000000000007941 */ /* 0x000fea0003800200 */
.L_x_4420:
        /* <DEDUP_REMOVED lines=32> */
.L_x_4423:
[----:B------:R-:W-:Y:S05]  /*1d20*/  BSYNC.RECONVERGENT B0 ;  /* 0x0000000000007941 */ /* 0x000fea0003800200 */
.L_x_4422:
        /* <DEDUP_REMOVED lines=32> */
.L_x_4425:
[----:B------:R-:W-:Y:S05]  /*1f30*/  BSYNC.RECONVERGENT B0 ;  /* 0x0000000000007941 */ /* 0x000fea0003800200 */
.L_x_4424:
        /* <DEDUP_REMOVED lines=32> */
.L_x_4427:
[----:B------:R-:W-:Y:S05]  /*2140*/  BSYNC.RECONVERGENT B0 ;  /* 0x0000000000007941 */ /* 0x000fea0003800200 */
.L_x_4426:
        /* <DEDUP_REMOVED lines=28> */
[----:B------:R-:W-:-:S09]  /*2310*/  IADD3.X R111, PT, PT, R3, R63, RZ, P1, !PT ;  /* 0x0000003f036f7210 */ /* 0x000fd20000ffe4ff */
.L_x_4431:
[----:B------:R-:W-:Y:S02]  /*2320*/  ISETP.GE.AND P6, PT, R54, R65, PT ;  /* 0x000000413600720c */ /* 0x000fe40003fc6270 */
[----:B0-----:R-:W-:Y:S01]  /*2330*/  CS2R R18, SRZ ;  /* 0x0000000000127805 */ /* 0x001fe2000001ff00 */
[----:B------:R-:W-:Y:S01]  /*2340*/  IMAD.MOV.U32 R14, RZ, RZ, R20 ;  /* 0x000000ffff0e7224 */ /* 0x000fe200078e0014 */
[----:B------:R-:W-:Y:S02]  /*2350*/  MOV R15, R111 ;  /* 0x0000006f000f7202 */ /* 0x000fe40000000f00 */
[-C--:B------:R-:W-:Y:S02]  /*2360*/  ISETP.GE.AND P5, PT, R55, R65.reuse, PT ;  /* 0x000000413700720c */ /* 0x080fe40003fa6270 */
[-C--:B------:R-:W-:Y:S02]  /*2370*/  ISETP.GE.AND P4, PT, R56, R65.reuse, PT ;  /* 0x000000413800720c */ /* 0x080fe40003f86270 */
[----:B------:R-:W-:-:S02]  /*2380*/  ISETP.GE.AND P3, PT, R57, R65, PT ;  /* 0x000000413900720c */ /* 0x000fc40003f66270 */
[-C--:B------:R-:W-:Y:S02]  /*2390*/  ISETP.GE.AND P2, PT, R58, R65.reuse, PT ;  /* 0x000000413a00720c */ /* 0x080fe40003f46270 */
[----:B------:R-:W-:Y:S01]  /*23a0*/  ISETP.GE.AND P1, PT, R59, R65, PT ;  /* 0x000000413b00720c */ /* 0x000fe20003f26270 */
[----:B------:R-:W2:Y:S01]  /*23b0*/  @!P6 LDG.E R19, desc[UR16][R14.64+-0x180] ;  /* 0xfffe80100e13e981 */ /* 0x000ea2000c1e1900 */
[----:B------:R-:W-:Y:S02]  /*23c0*/  MOV R16, R93 ;  /* 0x0000005d00107202 */ /* 0x000fe40000000f00 */
[----:B------:R-:W-:Y:S02]  /*23d0*/  CS2R R20, SRZ ;  /* 0x0000000000147805 */ /* 0x000fe4000001ff00 */
[----:B------:R-:W-:Y:S01]  /*23e0*/  MOV R17, R94 ;  /* 0x0000005e00117202 */ /* 0x000fe20000000f00 */
[----:B------:R-:W3:Y:S01]  /*23f0*/  @!P0 LDG.E R18, desc[UR16][R14.64+-0x200] ;  /* 0xfffe00100e128981 */ /* 0x000ee2000c1e1900 */
[----:B------:R-:W-:-:S02]  /*2400*/  ISETP.GE.AND P6, PT, R60, R65, PT ;  /* 0x000000413c00720c */ /* 0x000fc40003fc6270 */
[----:B------:R-:W-:Y:S01]  /*2410*/  CS2R R96, SRZ ;  /* 0x0000000000607805 */ /* 0x000fe2000001ff00 */
[----:B------:R-:W-:Y:S01]  /*2420*/  HFMA2 R95, -RZ, RZ, 0, 0 ;  /* 0x00000000ff5f7431 */ /* 0x000fe200000001ff */
[----:B------:R1:W4:Y:S01]  /*2430*/  LDG.E R99, desc[UR16][R16.64] ;  /* 0x0000001010637981 */ /* 0x000322000c1e1900 */
[----:B------:R-:W-:-:S03]  /*2440*/  IMAD.MOV.U32 R98, RZ, RZ, RZ ;  /* 0x000000ffff627224 */ /* 0x000fc600078e00ff */
[----:B------:R-:W5:Y:S04]  /*2450*/  @!P5 LDG.E R20, desc[UR16][R14.64+-0x100] ;  /* 0xffff00100e14d981 */ /* 0x000f68000c1e1900 */
[----:B------:R-:W5:Y:S04]  /*2460*/  @!P4 LDG.E R21, desc[UR16][R14.64+-0x80] ;  /* 0xffff80100e15c981 */ /* 0x000f68000c1e1900 */
[----:B------:R-:W5:Y:S04]  /*2470*/  @!P3 LDG.E R96, desc[UR16][R14.64] ;  /* 0x000000100e60b981 */ /* 0x000f68000c1e1900 */
[----:B------:R-:W5:Y:S04]  /*2480*/  @!P2 LDG.E R95, desc[UR16][R14.64+0x80] ;  /* 0x000080100e5fa981 */ /* 0x000f68000c1e1900 */
[----:B------:R-:W5:Y:S04]  /*2490*/  @!P1 LDG.E R98, desc[UR16][R14.64+0x100] ;  /* 0x000100100e629981 */ /* 0x000f68000c1e1900 */
[----:B------:R-:W5:Y:S01]  /*24a0*/  @!P6 LDG.E R97, desc[UR16][R14.64+0x180] ;  /* 0x000180100e61e981 */ /* 0x000f62000c1e1900 */
[----:B-1----:R-:W-:Y:S01]  /*24b0*/  IMAD.MOV.U32 R16, RZ, RZ, R91 ;  /* 0x000000ffff107224 */ /* 0x002fe200078e005b */
[----:B------:R-:W-:-:S02]  /*24c0*/  MOV R17, R92 ;  /* 0x0000005c00117202 */ /* 0x000fc40000000f00 */
[-C--:B------:R-:W-:Y:S02]  /*24d0*/  ISETP.GE.U32.AND P2, PT, R0, R65.reuse, PT ;  /* 0x000000410000720c */ /* 0x080fe40003f46070 */
[-C--:B------:R-:W-:Y:S02]  /*24e0*/  ISETP.GE.U32.AND P1, PT, R44, R65.reuse, PT ;  /* 0x000000412c00720c */ /* 0x080fe40003f26070 */
[-C--:B------:R-:W-:Y:S02]  /*24f0*/  ISETP.GE.U32.AND P4, PT, R45, R65.reuse, PT ;  /* 0x000000412d00720c */ /* 0x080fe40003f86070 */
[----:B------:R-:W-:Y:S02]  /*2500*/  FSEL R124, R79, RZ, !P1 ;  /* 0x000000ff4f7c7208 */ /* 0x000fe40004800000 */
[----:B------:R-:W-:Y:S02]  /*2510*/  FSEL R111, R77, RZ, !P2 ;  /* 0x000000ff4d6f7208 */ /* 0x000fe40005000000 */
[----:B------:R-:W-:-:S02]  /*2520*/  ISETP.GE.U32.AND P5, PT, R46, R65, PT ;  /* 0x000000412e00720c */ /* 0x000fc40003fa6070 */
[----:B------:R-:W-:Y:S02]  /*2530*/  FSEL R122, R81, RZ, !P4 ;  /* 0x000000ff517a7208 */ /* 0x000fe40006000000 */
[-C--:B------:R-:W-:Y:S02]  /*2540*/  ISETP.GE.U32.AND P6, PT, R47, R65.reuse, PT ;  /* 0x000000412f00720c */ /* 0x080fe40003fc6070 */
[----:B------:R-:W-:Y:S02]  /*2550*/  FSEL R102, R83, RZ, !P5 ;  /* 0x000000ff53667208 */ /* 0x000fe40006800000 */
[----:B------:R-:W-:Y:S02]  /*2560*/  ISETP.GE.U32.AND P3, PT, R48, R65, PT ;  /* 0x000000413000720c */ /* 0x000fe40003f66070 */
[----:B------:R-:W-:Y:S02]  /*2570*/  FSEL R104, R85, RZ, !P6 ;  /* 0x000000ff55687208 */ /* 0x000fe40007000000 */
[----:B------:R-:W-:Y:S01]  /*2580*/  FSEL R100, R87, RZ, !P3 ;  /* 0x000000ff57647208 */ /* 0x000fe20005800000 */
[----:B------:R-:W1:Y:S01]  /*2590*/  S2UR UR8, SR_CgaCtaId ;  /* 0x00000000000879c3 */ /* 0x000e620000008800 */
[----:B------:R-:W-:-:S02]  /*25a0*/  UMOV UR4, 0x400 ;  /* 0x0000040000047882 */ /* 0x000fc40000000000 */
[----:B-1----:R-:W-:Y:S01]  /*25b0*/  ULEA UR4, UR8, UR4, 0x18 ;  /* 0x0000000408047291 */ /* 0x002fe2000f8ec0ff */
[----:B---3--:R4:W-:Y:S04]  /*25c0*/  STS [R39], R18 ;  /* 0x0000001227007388 */ /* 0x0089e80000000800 */
[----:B--2---:R-:W-:Y:S01]  /*25d0*/  STS [R38+0x80], R19 ;  /* 0x0000801326007388 */ /* 0x004fe20000000800 */
[----:B----4-:R-:W-:-:S03]  /*25e0*/  FMUL.FTZ R18, R99, 1.4426950216293334961 ;  /* 0x3fb8aa3b63127820 */ /* 0x010fc60000410000 */
[----:B-----5:R1:W-:Y:S01]  /*25f0*/  STS [R37+0x100], R20 ;  /* 0x0001001425007388 */ /* 0x0203e20000000800 */
[----:B------:R-:W-:-:S03]  /*2600*/  FMUL.FTZ R99, R18, R67 ;  /* 0x0000004312637220 */ /* 0x000fc60000410000 */
[----:B------:R2:W-:Y:S04]  /*2610*/  STS [R36+0x180], R21 ;  /* 0x0001801524007388 */ /* 0x0005e80000000800 */
[----:B------:R-:W-:Y:S01]  /*2620*/  STS [R35+0x200], R96 ;  /* 0x0002006023007388 */ /* 0x000fe20000000800 */
[----:B-1----:R-:W-:-:S03]  /*2630*/  FMUL.FTZ R20, R18, R68 ;  /* 0x0000004412147220 */ /* 0x002fc60000410000 */
[----:B------:R1:W-:Y:S01]  /*2640*/  STS [R34+0x280], R95 ;  /* 0x0002805f22007388 */ /* 0x0003e20000000800 */
[----:B------:R-:W3:Y:S03]  /*2650*/  MUFU.EX2 R99, R99 ;  /* 0x0000006300637308 */ /* 0x000ee60000000800 */
[----:B------:R4:W-:Y:S04]  /*2660*/  STS [R33+0x300], R98 ;  /* 0x0003006221007388 */ /* 0x0009e80000000800 */
[----:B------:R5:W-:Y:S01]  /*2670*/  STS [R32+0x380], R97 ;  /* 0x0003806120007388 */ /* 0x000be20000000800 */
[----:B------:R-:W-:-:S03]  /*2680*/  NOP ;  /* 0x0000000000007918 */ /* 0x000fc60000000000 */
[----:B------:R0:W5:Y:S01]  /*2690*/  LDG.E R101, desc[UR16][R16.64] ;  /* 0x0000001010657981 */ /* 0x000162000c1e1900 */
[----:B------:R-:W4:Y:S01]  /*26a0*/  MUFU.EX2 R20, R20 ;  /* 0x0000001400147308 */ /* 0x000f220000000800 */
[C---:B--2---:R-:W-:Y:S01]  /*26b0*/  FMUL.FTZ R21, R18.reuse, R71 ;  /* 0x0000004712157220 */ /* 0x044fe20000410000 */
[C---:B------:R-:W-:Y:S01]  /*26c0*/  FMUL.FTZ R19, R18.reuse, R66 ;  /* 0x0000004212137220 */ /* 0x040fe20000410000 */
[----:B---3--:R-:W-:Y:S01]  /*26d0*/  FSEL R107, R99, 1, !P1 ;  /* 0x3f800000636b7808 */ /* 0x008fe20004800000 */
[C---:B-1----:R-:W-:Y:S01]  /*26e0*/  FMUL.FTZ R95, R18.reuse, R72 ;  /* 0x00000048125f7220 */ /* 0x042fe20000410000 */
[----:B------:R-:W-:Y:S01]  /*26f0*/  LDS R108, [R7+0x4] ;  /* 0x00000400076c7984 */ /* 0x000fe20000000800 */
[C---:B0-----:R-:W-:Y:S01]  /*2700*/  FMUL.FTZ R16, R18.reuse, R69 ;  /* 0x0000004512107220 */ /* 0x041fe20000410000 */
[C---:B------:R-:W-:Y:S02]  /*2710*/  FMUL.FTZ R17, R18.reuse, R70 ;  /* 0x0000004612117220 */ /* 0x040fe40000410000 */
[----:B------:R-:W-:Y:S03]  /*2720*/  LDS R110, [R7+0x8] ;  /* 0x00000800076e7984 */ /* 0x000fe60000000800 */
[----:B------:R-:W0:Y:S01]  /*2730*/  MUFU.EX2 R16, R16 ;  /* 0x0000001000107308 */ /* 0x000e220000000800 */
[----:B------:R-:W-:Y:S03]  /*2740*/  LDS R112, [R7+0xc] ;  /* 0x00000c0007707984 */ /* 0x000fe60000000800 */
[----:B------:R-:W1:Y:S01]  /*2750*/  MUFU.EX2 R17, R17 ;  /* 0x0000001100117308 */ /* 0x000e620000000800 */
[----:B------:R-:W-:Y:S01]  /*2760*/  FMUL.FTZ R18, R18, R73 ;  /* 0x0000004912127220 */ /* 0x000fe20000410000 */
[----:B----4-:R-:W-:Y:S01]  /*2770*/  FSEL R109, R20, 1, !P4 ;  /* 0x3f800000146d7808 */ /* 0x010fe20006000000 */
[----:B------:R-:W-:Y:S01]  /*2780*/  LDS R114, [R7+0x10] ;  /* 0x0000100007727984 */ /* 0x000fe20000000800 */
[----:B------:R-:W2:Y:S01]  /*2790*/  MUFU.EX2 R21, R21 ;  /* 0x0000001500157308 */ /* 0x000ea20000000800 */
[----:B------:R-:W-:-:S02]  /*27a0*/  FFMA.FTZ R20, R111, R107, R124 ;  /* 0x0000006b6f147223 */ /* 0x000fc4000001007c */
[----:B------:R-:W-:Y:S01]  /*27b0*/  LDS R116, [R7+0x14] ;  /* 0x0000140007747984 */ /* 0x000fe20000000800 */
[----:B------:R-:W3:Y:S01]  /*27c0*/  MUFU.EX2 R19, R19 ;  /* 0x0000001300137308 */ /* 0x000ee20000000800 */
[----:B------:R-:W-:Y:S01]  /*27d0*/  FFMA.FTZ R20, R109, R20, R122 ;  /* 0x000000146d147223 */ /* 0x000fe2000001007a */
[----:B0-----:R-:W-:Y:S01]  /*27e0*/  FSEL R103, R16, 1, !P5 ;  /* 0x3f80000010677808 */ /* 0x001fe20006800000 */
[----:B------:R-:W-:Y:S01]  /*27f0*/  LDS R118, [R7+0x18] ;  /* 0x0000180007767984 */ /* 0x000fe20000000800 */
[----:B------:R-:W5:Y:S01]  /*2800*/  MUFU.EX2 R95, R95 ;  /* 0x0000005f005f7308 */ /* 0x000f620000000800 */
[----:B-1----:R-:W-:Y:S02]  /*2810*/  FSEL R105, R17, 1, !P6 ;  /* 0x3f80000011697808 */ /* 0x002fe40007000000 */
[----:B------:R-:W-:Y:S01]  /*2820*/  LDS R120, [R7+0x1c] ;  /* 0x00001c0007787984 */ /* 0x000fe20000000800 */
[----:B------:R-:W0:Y:S01]  /*2830*/  MUFU.EX2 R18, R18 ;  /* 0x0000001200127308 */ /* 0x000e220000000800 */
[----:B------:R-:W-:Y:S01]  /*2840*/  FFMA.FTZ R20, R103, R20, R102 ;  /* 0x0000001467147223 */ /* 0x000fe20000010066 */
[----:B------:R-:W-:-:S02]  /*2850*/  ISETP.GE.U32.AND P1, PT, R49, R65, PT ;  /* 0x000000413100720c */ /* 0x000fc40003f26070 */
[----:B--2---:R-:W-:Y:S01]  /*2860*/  FSEL R99, R21, 1, !P3 ;  /* 0x3f80000015637808 */ /* 0x004fe20005800000 */
[----:B------:R-:W-:Y:S01]  /*2870*/  FFMA.FTZ R20, R105, R20, R104 ;  /* 0x0000001469147223 */ /* 0x000fe20000010068 */
[----:B------:R-:W-:Y:S02]  /*2880*/  ISETP.GE.U32.AND P4, PT, R50, R65, PT ;  /* 0x000000413200720c */ /* 0x000fe40003f86070 */
[----:B---3--:R-:W-:Y:S01]  /*2890*/  FSEL R113, R19, 1, !P2 ;  /* 0x3f80000013717808 */ /* 0x008fe20005000000 */
[----:B------:R-:W-:Y:S01]  /*28a0*/  FFMA.FTZ R20, R99, R20, R100 ;  /* 0x0000001463147223 */ /* 0x000fe20000010064 */
[----:B------:R-:W-:Y:S02]  /*28b0*/  FSEL R98, R89, RZ, !P1 ;  /* 0x000000ff59627208 */ /* 0x000fe40004800000 */
[----:B-----5:R-:W-:Y:S01]  /*28c0*/  FSEL R97, R95, 1, !P1 ;  /* 0x3f8000005f617808 */ /* 0x020fe20004800000 */
[----:B------:R-:W-:Y:S01]  /*28d0*/  FMUL.FTZ R16, R113, R107 ;  /* 0x0000006b71107220 */ /* 0x000fe20000410000 */
[----:B------:R-:W-:-:S02]  /*28e0*/  FSEL R96, R90, RZ, !P4 ;  /* 0x000000ff5a607208 */ /* 0x000fc40006000000 */
[----:B0-----:R-:W-:Y:S01]  /*28f0*/  FSEL R95, R18, 1, !P4 ;  /* 0x3f800000125f7808 */ /* 0x001fe20006000000 */
        /* <DEDUP_REMOVED lines=34> */
[----:B------:R-:W-:Y:S02]  /*2b20*/  HFMA2 R16, -RZ, RZ, 1.875, 0 ;  /* 0x3f800000ff107431 */ /* 0x000fe400000001ff */
[----:B------:R-:W-:Y:S01]  /*2b30*/  IMAD.MOV.U32 R17, RZ, RZ, RZ ;  /* 0x000000ffff117224 */ /* 0x000fe200078e00ff */
[----:B------:R-:W-:Y:S04]  /*2b40*/  LDS R106, [R7] ;  /* 0x00000000076a7984 */ /* 0x000fe80000000800 */
[----:B------:R-:W0:Y:S04]  /*2b50*/  SHFL.UP PT, R20, R115, 0x10, RZ ;  /* 0x0600000073147989 */ /* 0x000e2800000e00ff */
[----:B------:R-:W1:Y:S04]  /*2b60*/  SHFL.UP PT, R18, R119, 0x10, RZ ;  /* 0x0600000077127989 */ /* 0x000e6800000e00ff */
[----:B------:R-:W2:Y:S01]  /*2b70*/  @!P1 LDS.64 R16, [UR5] ;  /* 0x00000005ff109984 */ /* 0x000ea20008000a00 */
[----:B------:R-:W-:Y:S01]  /*2b80*/  ISETP.NE.AND P1, PT, R40, 0x1f, PT ;  /* 0x0000001f2800780c */ /* 0x000fe20003f25270 */
[C---:B0-----:R-:W-:Y:S01]  /*2b90*/  FMUL.FTZ R20, R115.reuse, R20 ;  /* 0x0000001473147220 */ /* 0x041fe20000410000 */
[----:B-1----:R-:W-:-:S11]  /*2ba0*/  FFMA.FTZ R21, R115, R18, R119 ;  /* 0x0000001273157223 */ /* 0x002fd60000010077 */
        /* <DEDUP_REMOVED lines=14> */
[----:B------:R-:W-:-:S02]  /*2c90*/  ISETP.NE.AND P1, PT, R29, RZ, PT ;  /* 0x000000ff1d00720c */ /* 0x000fc40003f25270 */
[----:B-1----:R-:W-:-:S05]  /*2ca0*/  @!P2 MOV R121, R17 ;  /* 0x000000110079a202 */ /* 0x002fca0000000f00 */
[----:B------:R-:W-:-:S04]  /*2cb0*/  @P3 FFMA.FTZ R121, R117, R123, R121 ;  /* 0x0000007b75793223 */ /* 0x000fc80000010079 */
[----:B------:R-:W-:-:S04]  /*2cc0*/  FFMA.FTZ R21, R113, R121, R111 ;  /* 0x0000007971157223 */ /* 0x000fc8000001006f */
[----:B------:R-:W-:Y:S01]  /*2cd0*/  FFMA.FTZ R107, R107, R21, R124 ;  /* 0x000000156b6b7223 */ /* 0x000fe2000001007c */
[----:B------:R-:W-:-:S03]  /*2ce0*/  LEA R20, P2, R6, R14, 0x2 ;  /* 0x0000000e06147211 */ /* 0x000fc600078410ff */
[----:B------:R-:W-:Y:S01]  /*2cf0*/  FFMA.FTZ R109, R109, R107, R122 ;  /* 0x0000006b6d6d7223 */ /* 0x000fe2000001007a */
[----:B------:R-:W-:Y:S03]  /*2d00*/  BSSY.RECONVERGENT B0, `(.L_x_4429) ;  /* 0x0000016000007945 */ /* 0x000fe60003800200 */
[----:B------:R-:W-:Y:S01]  /*2d10*/  FFMA.FTZ R103, R103, R109, R102 ;  /* 0x0000006d67677223 */ /* 0x000fe20000010066 */
[-C--:B------:R-:W-:Y:S01]  /*2d20*/  FMUL.FTZ R106, R106, R101.reuse ;  /* 0x000000656a6a7220 */ /* 0x080fe20000410000 */
[-C--:B------:R-:W-:Y:S01]  /*2d30*/  FMUL.FTZ R108, R108, R101.reuse ;  /* 0x000000656c6c7220 */ /* 0x080fe20000410000 */
[-C--:B------:R-:W-:Y:S01]  /*2d40*/  FMUL.FTZ R110, R110, R101.reuse ;  /* 0x000000656e6e7220 */ /* 0x080fe20000410000 */
[-C--:B------:R-:W-:Y:S01]  /*2d50*/  FMUL.FTZ R112, R112, R101.reuse ;  /* 0x0000006570707220 */ /* 0x080fe20000410000 */
[-C--:B------:R-:W-:Y:S01]  /*2d60*/  FMUL.FTZ R113, R114, R101.reuse ;  /* 0x0000006572717220 */ /* 0x080fe20000410000 */
[-C--:B------:R-:W-:Y:S01]  /*2d70*/  FMUL.FTZ R115, R116, R101.reuse ;  /* 0x0000006574737220 */ /* 0x080fe20000410000 */
[----:B------:R-:W-:Y:S01]  /*2d80*/  FMUL.FTZ R117, R118, R101 ;  /* 0x0000006576757220 */ /* 0x000fe20000410000 */
[----:B------:R-:W-:-:S02]  /*2d90*/  IMAD.X R111, R15, 0x1, R41, P2 ;  /* 0x000000010f6f7824 */ /* 0x000fc400010e0629 */
        /* <DEDUP_REMOVED lines=12> */
.L_x_4430:
[----:B------:R-:W-:Y:S05]  /*2e60*/  BSYNC.RECONVERGENT B0 ;  /* 0x0000000000007941 */ /* 0x000fea0003800200 */
.L_x_4429:
[----:B------:R-:W-:Y:S01]  /*2e70*/  UIADD3 UR6, UPT, UPT, UR6, 0x1, URZ ;  /* 0x0000000106067890 */ /* 0x000fe2000fffe0ff */
[----:B------:R-:W-:Y:S01]  /*2e80*/  FFMA.FTZ R99, R99, R105, R100 ;  /* 0x0000006963637223 */ /* 0x000fe20000010064 */
[----:B------:R-:W-:Y:S01]  /*2e90*/  LEA R93, P1, R10, R93, 0x2 ;  /* 0x0000005d0a5d7211 */ /* 0x000fe200078210ff */
[----:B------:R-:W-:Y:S01]  /*2ea0*/  FFMA.FTZ R74, R21, R106, R74 ;  /* 0x0000006a154a7223 */ /* 0x000fe2000001004a */
[----:B------:R-:W-:Y:S01]  /*2eb0*/  UISETP.NE.AND UP0, UPT, UR6, URZ, UPT ;  /* 0x000000ff0600728c */ /* 0x000fe2000bf05270 */
        /* <DEDUP_REMOVED lines=12> */
[----:B------:R-:W-:Y:S01]  /*2f80*/  IADD3.X R92, PT, PT, R92, R9, RZ, P2, !PT ;  /* 0x000000095c5c7210 */ /* 0x000fe200017fe4ff */
[----:B------:R-:W-:Y:S01]  /*2f90*/  UIADD3 UR5, UPT, UPT, UR5, 0x8, URZ ;  /* 0x0000000805057890 */ /* 0x000fe2000fffe0ff */
[----:B------:R-:W-:Y:S11]  /*2fa0*/  BRA.U UP0, `(.L_x_4431) ;  /* 0xfffffff100dc7547 */ /* 0x000ff6000b83ffff */
.L_x_4428:
        /* <DEDUP_REMOVED lines=8> */
[----:B0-----:R-:W-:-:S03]  /*3030*/  @!P0 IADD3 R14, PT, PT, -R64, R13, RZ ;  /* 0x0000000d400e8210 */ /* 0x001fc60007ffe1ff */
        /* <DEDUP_REMOVED lines=43> */
[----:B------:R-:W-:Y:S02]  /*32f0*/  IADD3.X R52, PT, PT, RZ, R52, RZ, P3, !PT ;  /* 0x00000034ff347210 */ /* 0x000fe40001ffe4ff */
[----:B------:R-:W-:Y:S01]  /*3300*/  IADD3.X R53, PT, PT, RZ, R53, RZ, P2, !PT ;  /* 0x00000035ff357210 */ /* 0x000fe200017fe4ff */
[----:B------:R-:W-:Y:S08]  /*3310*/  @P0 BRA `(.L_x_4432) ;  /* 0xffffffd400480947 */ /* 0x000ff0000383ffff */
[----:B------:R-:W-:Y:S05]  /*3320*/  EXIT ;  /* 0x000000000000794d */ /* 0x000fea0003800000 */
.L_x_4433:
        /* <DEDUP_REMOVED lines=13> */
.L_x_5074:


//--------------------- .text._Z25selective_scan_fwd_kernelI32Selective_Scan_fwd_kernel_traitsILi32ELi8ELi1ELb0ELb0ELb1ELb1EffEEv13SSMParamsBase --------------------------
	.section	.text._Z25selective_scan_fwd_kernelI32Selective_Scan_fwd_kernel_traitsILi32ELi8ELi1ELb0ELb0ELb1ELb1EffEEv13SSMParamsBase,"ax",@progbits
	.align	128
        .global         _Z25selective_scan_fwd_kernelI32Selective_Scan_fwd_kernel_traitsILi32ELi8ELi1ELb0ELb0ELb1ELb1EffEEv13SSMParamsBase
        .type           _Z25selective_scan_fwd_kernelI32Selective_Scan_fwd_kernel_traitsILi32ELi8ELi1ELb0ELb0ELb1ELb1EffEEv13SSMParamsBase,@function
        .size           _Z25selective_scan_fwd_kernelI32Selective_Scan_fwd_kernel_traitsILi32ELi8ELi1ELb0ELb0ELb1ELb1EffEEv13SSMParamsBase,(.L_x_5075 - _Z25selective_scan_fwd_kernelI32Selective_Scan_fwd_kernel_traitsILi32ELi8ELi1ELb0ELb0ELb1ELb1EffEEv13SSMParamsBase)
        .other          _Z25selective_scan_fwd_kernelI32Selective_Scan_fwd_kernel_traitsILi32ELi8ELi1ELb0ELb0ELb1ELb1EffEEv13SSMParamsBase,@"STO_CUDA_ENTRY STV_DEFAULT"
_Z25selective_scan_fwd_kernelI32Selective_Scan_fwd_kernel_traitsILi32ELi8ELi1ELb0ELb0ELb1ELb1EffEEv13SSMParamsBase:
.text._Z25selective_scan_fwd_kernelI32Selective_Scan_fwd_kernel_traitsILi32ELi8ELi1ELb0ELb0ELb1ELb1EffEEv13SSMParamsBase:
        /* <DEDUP_REMOVED lines=32> */
[C---:B------:R-:W-:Y:S02]  /*0200*/  @P1 LEA R4, P3, R28.reuse, R4, 0x2 ;  /* 0x000000041c041211 */ /* 0x040fe400078610ff */
[----:B------:R-:W-:Y:S01]  /*0210*/  MOV R6, RZ ;  /* 0x000000ff00067202 */ /* 0x000fe20000000f00 */
[----:B------:R-:W-:Y:S01]  /*0220*/  UIMAD UR8, UR18, UR13, UR7 ;  /* 0x0000000d120872a4 */ /* 0x000fe2000f8e0207 */
[----:B------:R-:W-:Y:S01]  /*0230*/  @P1 LEA.HI.X R5, R28, R5, RZ, 0x2, P3 ;  /* 0x000000051c051211 */ /* 0x000fe200018f14ff */
[----:B------:R-:W4:Y:S01]  /*0240*/  LDCU.64 UR12, c[0x0][0x3d0] ;  /* 0x00007a00ff0c77ac */ /* 0x000f220008000a00 */
[----:B---3--:R-:W-:Y:S01]  /*0250*/  IMAD.MOV R8, RZ, RZ, -R7 ;  /* 0x000000ffff087224 */ /* 0x008fe200078e0a07 */
[----:B------:R-:W-:-:S02]  /*0260*/  UIMAD UR9, UR18, UR9, UR5 ;  /* 0x00000009120972a4 */ /* 0x000fc4000f8e0205 */
[----:B------:R3:W5:Y:S01]  /*0270*/  @P1 LDG.E R30, desc[UR16][R4.64] ;  /* 0x00000010041e1981 */ /* 0x000762000c1e1900 */
        /* <DEDUP_REMOVED lines=8> */
[----:B------:R-:W0:Y:S01]  /*0300*/  LDC.64 R8, c[0x0][0x460] ;  /* 0x00011800ff087b82 */ /* 0x000e220000000a00 */
[----:B------:R-:W-:Y:S01]  /*0310*/  MOV R2, UR4 ;  /* 0x0000000400027c02 */ /* 0x000fe20008000f00 */
[----:B------:R-:W-:Y:S01]  /*0320*/  IMAD.U32 R3, RZ, RZ, UR5 ;  /* 0x00000005ff037e24 */ /* 0x000fe2000f8e00ff */
[----:B------:R-:W-:Y:S01]  /*0330*/  LOP3.LUT R6, R28, R11, RZ, 0x3c, !PT ;  /* 0x0000000b1c067212 */ /* 0x000fe200078e3cff */
[----:B---3--:R-:W-:Y:S01]  /*0340*/  IMAD.U32 R5, RZ, RZ, UR7 ;  /* 0x00000007ff057e24 */ /* 0x008fe2000f8e00ff */
[----:B------:R-:W-:Y:S01]  /*0350*/  MOV R4, UR6 ;  /* 0x0000000600047c02 */ /* 0x000fe20008000f00 */
[----:B------:R-:W-:Y:S01]  /*0360*/  IMAD.U32 R5, RZ, RZ, UR8 ;  /* 0x00000008ff057e24 */ /* 0x000fe2000f8e00ff */
[----:B------:R-:W-:Y:S01]  /*0370*/  MOV R3, UR9 ;  /* 0x0000000900037c02 */ /* 0x000fe20008000f00 */
[----:B----4-:R-:W-:Y:S01]  /*0380*/  UIMAD.WIDE.U32 UR4, UR18, UR12, URZ ;  /* 0x0000000c120472a5 */ /* 0x010fe2000f8e00ff */
[----:B------:R-:W-:Y:S01]  /*0390*/  ISETP.GE.AND P3, PT, R6, RZ, PT ;  /* 0x000000ff0600720c */ /* 0x000fe20003f66270 */
[----:B------:R-:W-:Y:S01]  /*03a0*/  @!P2 VIADD R7, R7, 0x1 ;  /* 0x000000010707a836 */ /* 0x000fe20000000000 */
[----:B------:R-:W-:Y:S01]  /*03b0*/  ISETP.NE.AND P1, PT, R11, RZ, PT ;  /* 0x000000ff0b00720c */ /* 0x000fe20003f25270 */
[----:B-12---:R-:W-:-:S12]  /*03c0*/  @!P4 EXIT ;  /* 0x000000000000c94d */ /* 0x006fd80003800000 */
[----:B------:R-:W1:Y:S01]  /*03d0*/  S2R R31, SR_TID.X ;  /* 0x00000000001f7919 */ /* 0x000e620000002100 */
[----:B------:R-:W-:Y:S01]  /*03e0*/  @P0 IADD3 R7, PT, PT, R7, 0x1, RZ ;  /* 0x0000000107070810 */ /* 0x000fe20007ffe0ff */
[C---:B------:R-:W-:Y:S01]  /*03f0*/  IMAD.WIDE.U32 R2, R28.reuse, UR10, R2 ;  /* 0x0000000a1c027c25 */ /* 0x040fe2000f8e0002 */
[----:B------:R-:W2:Y:S01]  /*0400*/  LDCU UR6, c[0x0][0x38c] ;  /* 0x00007180ff0677ac */ /* 0x000ea20008000800 */
[----:B------:R-:W3:Y:S01]  /*0410*/  LDC.64 R18, c[0x0][0x440] ;  /* 0x00011000ff127b82 */ /* 0x000ee20000000a00 */
[----:B------:R-:W-:Y:S01]  /*0420*/  MOV R38, RZ ;  /* 0x000000ff00267202 */ /* 0x000fe20000000f00 */
[----:B------:R-:W-:Y:S01]  /*0430*/  @!P3 IMAD.MOV R7, RZ, RZ, -R7 ;  /* 0x000000ffff07b224 */ /* 0x000fe200078e0a07 */
[----:B------:R-:W-:Y:S01]  /*0440*/  @!P1 LOP3.LUT R7, RZ, R11, RZ, 0x33, !PT ;  /* 0x0000000bff079212 */ /* 0x000fe200078e33ff */
[----:B------:R-:W-:Y:S01]  /*0450*/  IMAD R49, R28, UR11, R3 ;  /* 0x0000000b1c317c24 */ /* 0x000fe2000f8e0203 */
[----:B------:R-:W4:Y:S01]  /*0460*/  LDCU.64 UR8, c[0x0][0x3a0] ;  /* 0x00007400ff0877ac */ /* 0x000f220008000a00 */
[----:B0-----:R-:W-:Y:S01]  /*0470*/  LEA R39, P0, R2, R8, 0x2 ;  /* 0x0000000802277211 */ /* 0x001fe200078010ff */
[----:B------:R-:W-:Y:S01]  /*0480*/  IMAD.WIDE.U32 R4, R28, UR14, R4 ;  /* 0x0000000e1c047c25 */ /* 0x000fe2000f8e0004 */
[----:B------:R-:W-:Y:S01]  /*0490*/  SHF.R.S32.HI R3, RZ, 0x1f, R7 ;  /* 0x0000001fff037819 */ /* 0x000fe20000011407 */
[----:B------:R-:W0:Y:S01]  /*04a0*/  LDC.64 R20, c[0x0][0x448] ;  /* 0x00011200ff147b82 */ /* 0x000e220000000a00 */
[----:B------:R-:W4:Y:S01]  /*04b0*/  LDCU.64 UR20, c[0x0][0x3b8] ;  /* 0x00007700ff1477ac */ /* 0x000f220008000a00 */
[----:B------:R-:W-:Y:S01]  /*04c0*/  LEA.HI.X R49, R2, R9, R49, 0x2, P0 ;  /* 0x0000000902317211 */ /* 0x000fe200000f1431 */
[----:B------:R-:W-:Y:S01]  /*04d0*/  IMAD R50, R28, UR15, R5 ;  /* 0x0000000f1c327c24 */ /* 0x000fe2000f8e0205 */
[----:B------:R-:W-:Y:S01]  /*04e0*/  LEA R40, P1, R4, R40, 0x2 ;  /* 0x0000002804287211 */ /* 0x000fe200078210ff */
[----:B------:R-:W-:Y:S01]  /*04f0*/  IMAD R0, R3, R60, RZ ;  /* 0x0000003c03007224 */ /* 0x000fe200078e02ff */
[----:B------:R-:W-:-:S02]  /*0500*/  UIMAD UR5, UR18, UR13, UR5 ;  /* 0x0000000d120572a4 */ /* 0x000fc4000f8e0205 */
[----:B------:R-:W-:Y:S01]  /*0510*/  LEA.HI.X R50, R4, R41, R50, 0x2, P1 ;  /* 0x0000002904327211 */ /* 0x000fe200008f1432 */
[----:B------:R-:W-:Y:S01]  /*0520*/  IMAD R61, R7, R61, R0 ;  /* 0x0000003d073d7224 */ /* 0x000fe200078e0200 */
[----:B------:R-:W0:Y:S01]  /*0530*/  LDCU.U8 UR7, c[0x0][0x39e] ;  /* 0x000073c0ff0777ac */ /* 0x000e220008000000 */
[----:B------:R-:W-:Y:S02]  /*0540*/  IMAD R0, R15, UR18, R28 ;  /* 0x000000120f007c24 */ /* 0x000fe4000f8e021c */
[----:B------:R-:W-:-:S04]  /*0550*/  IMAD.WIDE.U32 R2, R7, R60, UR4 ;  /* 0x0000000407027e25 */ /* 0x000fc8000f8e003c */
[----:B------:R-:W-:Y:S01]  /*0560*/  IMAD R0, R0, R17, RZ ;  /* 0x0000001100007224 */ /* 0x000fe200078e02ff */
[----:B------:R-:W-:Y:S01]  /*0570*/  LEA R59, P0, R2, R12, 0x2 ;  /* 0x0000000c023b7211 */ /* 0x000fe200078010ff */
[----:B-1----:R-:W-:Y:S01]  /*0580*/  IMAD.SHL.U32 R37, R31, 0x8, RZ ;  /* 0x000000081f257824 */ /* 0x002fe200078e00ff */
[----:B------:R-:W-:Y:S01]  /*0590*/  IADD3 R61, PT, PT, R3, R61, RZ ;  /* 0x0000003d033d7210 */ /* 0x000fe20007ffe0ff */
[----:B--2---:R-:W-:Y:S02]  /*05a0*/  IMAD R36, R0, UR6, RZ ;  /* 0x0000000600247c24 */ /* 0x004fe4000f8e02ff */
[----:B----4-:R-:W-:Y:S01]  /*05b0*/  IMAD.WIDE.U32 R34, R28, UR8, RZ ;  /* 0x000000081c227c25 */ /* 0x010fe2000f8e00ff */
[----:B------:R-:W-:Y:S02]  /*05c0*/  LOP3.LUT R0, R37, 0x1f00, RZ, 0xc0, !PT ;  /* 0x00001f0025007812 */ /* 0x000fe400078ec0ff */
[----:B------:R-:W-:Y:S01]  /*05d0*/  LEA.HI.X R61, R2, R13, R61, 0x2, P0 ;  /* 0x0000000d023d7211 */ /* 0x000fe200000f143d */
[----:B------:R-:W-:Y:S01]  /*05e0*/  IMAD.WIDE.U32 R4, R28, UR20, RZ ;  /* 0x000000141c047c25 */ /* 0x000fe2000f8e00ff */
[----:B------:R-:W-:-:S02]  /*05f0*/  LOP3.LUT R47, R0, 0x1f, R31, 0xf8, !PT ;  /* 0x0000001f002f7812 */ /* 0x000fc400078ef81f */
[----:B---3--:R-:W-:Y:S01]  /*0600*/  LEA R32, P1, R34, R18, 0x2 ;  /* 0x0000001222207211 */ /* 0x008fe200078210ff */
[----:B------:R-:W-:Y:S01]  /*0610*/  IMAD R6, R28, UR9, R35 ;  /* 0x000000091c067c24 */ /* 0x000fe2000f8e0223 */
[----:B0-----:R-:W-:Y:S01]  /*0620*/  LEA R33, P2, R4, R20, 0x2 ;  /* 0x0000001404217211 */ /* 0x001fe200078410ff */
[----:B------:R-:W-:Y:S01]  /*0630*/  IMAD R35, R28, UR21, R5 ;  /* 0x000000151c237c24 */ /* 0x000fe2000f8e0205 */
[----:B------:R-:W-:Y:S01]  /*0640*/  IADD3 R42, PT, PT, R37, 0x2, RZ ;  /* 0x00000002252a7810 */ /* 0x000fe20007ffe0ff */
[----:B------:R-:W-:Y:S01]  /*0650*/  IMAD.WIDE.U32 R2, R47, 0x4, RZ ;  /* 0x000000042f027825 */ /* 0x000fe200078e00ff */
[----:B------:R-:W-:Y:S02]  /*0660*/  LEA.HI.X R34, R34, R19, R6, 0x2, P1 ;  /* 0x0000001322227211 */ /* 0x000fe400008f1406 */
[----:B------:R-:W-:Y:S01]  /*0670*/  LEA.HI.X R35, R4, R21, R35, 0x2, P2 ;  /* 0x0000001504237211 */ /* 0x000fe200010f1423 */
[C---:B------:R-:W-:Y:S01]  /*0680*/  VIADD R41, R37.reuse, 0x1 ;  /* 0x0000000125297836 */ /* 0x040fe20000000000 */
[C---:B------:R-:W-:Y:S01]  /*0690*/  IADD3 R44, PT, PT, R37.reuse, 0x4, RZ ;  /* 0x00000004252c7810 */ /* 0x040fe20007ffe0ff */
[C---:B------:R-:W-:Y:S01]  /*06a0*/  VIADD R43, R37.reuse, 0x3 ;  /* 0x00000003252b7836 */ /* 0x040fe20000000000 */
[C---:B------:R-:W-:Y:S01]  /*06b0*/  IADD3 R46, PT, PT, R37.reuse, 0x6, RZ ;  /* 0x00000006252e7810 */ /* 0x040fe20007ffe0ff */
[----:B------:R-:W-:Y:S01]  /*06c0*/  VIADD R45, R37, 0x5 ;  /* 0x00000005252d7836 */ /* 0x000fe20000000000 */
[----:B------:R-:W-:Y:S01]  /*06d0*/  LOP3.LUT R51, R47, 0x20, RZ, 0xfc, !PT ;  /* 0x000000202f337812 */ /* 0x000fe200078efcff */
[----:B------:R-:W-:Y:S01]  /*06e0*/  VIADD R48, R37, 0x7 ;  /* 0x0000000725307836 */ /* 0x000fe20000000000 */
[----:B------:R-:W-:-:S02]  /*06f0*/  LOP3.LUT R52, R47, 0x40, RZ, 0xfc, !PT ;  /* 0x000000402f347812 */ /* 0x000fc400078efcff */
[C---:B------:R-:W-:Y:S02]  /*0700*/  LOP3.LUT R53, R47.reuse, 0x60, RZ, 0xfc, !PT ;  /* 0x000000602f357812 */ /* 0x040fe400078efcff */
[C---:B------:R-:W-:Y:S02]  /*0710*/  LOP3.LUT R54, R47.reuse, 0x80, RZ, 0xfc, !PT ;  /* 0x000000802f367812 */ /* 0x040fe400078efcff */
[C---:B------:R-:W-:Y:S02]  /*0720*/  LOP3.LUT R55, R47.reuse, 0xa0, RZ, 0xfc, !PT ;  /* 0x000000a02f377812 */ /* 0x040fe400078efcff */
[C---:B------:R-:W-:Y:S02]  /*0730*/  LOP3.LUT R56, R47.reuse, 0xc0, RZ, 0xfc, !PT ;  /* 0x000000c02f387812 */ /* 0x040fe400078efcff */
[----:B------:R-:W-:Y:S02]  /*0740*/  LOP3.LUT R57, R47, 0xe0, RZ, 0xfc, !PT ;  /* 0x000000e02f397812 */ /* 0x000fe400078efcff */
[----:B------:R-:W-:-:S07]  /*0750*/  LOP3.LUT R58, R2, 0x200, RZ, 0xfc, !PT ;  /* 0x00000200023a7812 */ /* 0x000fce00078efcff */
.L_x_4454:
[----:B0-----:R-:W0:Y:S01]  /*0760*/  LDCU UR4, c[0x0][0x388] ;  /* 0x00007100ff0477ac */ /* 0x001e220008000800 */
[----:B------:R-:W-:Y:S01]  /*0770*/  SHF.L.U32 R64, R38, 0x8, RZ ;  /* 0x0000000826407819 */ /* 0x000fe200000006ff */
[----:B------:R-:W-:Y:S02]  /*0780*/  IMAD.SHL.U32 R4, R47, 0x4, RZ ;  /* 0x000000042f047824 */ /* 0x000fe400078e00ff */
[----:B------:R-:W-:Y:S01]  /*0790*/  HFMA2 R0, -RZ, RZ, 0, 0 ;  /* 0x00000000ff007431 */ /* 0x000fe200000001ff */
[----:B------:R-:W-:Y:S02]  /*07a0*/  CS2R R8, SRZ ;  /* 0x0000000000087805 */ /* 0x000fe4000001ff00 */
[----:B------:R-:W-:Y:S02]  /*07b0*/  CS2R R10, SRZ ;  /* 0x00000000000a7805 */ /* 0x000fe4000001ff00 */
[----:B------:R-:W-:Y:S01]  /*07c0*/  CS2R R12, SRZ ;  /* 0x00000000000c7805 */ /* 0x000fe2000001ff00 */
[----:B------:R-:W-:Y:S01]  /*07d0*/  BAR.SYNC.DEFER_BLOCKING 0x0 ;  /* 0x0000000000007b1d */ /* 0x000fe20000010000 */
[----:B------:R-:W-:-:S02]  /*07e0*/  IADD3 R6, P4, PT, R4, R39, RZ ;  /* 0x0000002704067210 */ /* 0x000fc40007f9e0ff */
[----:B------:R-:W-:-:S03]  /*07f0*/  IADD3 R4, P5, PT, R4, R40, RZ ;  /* 0x0000002804047210 */ /* 0x000fc60007fbe0ff */
[----:B------:R-:W-:Y:S01]  /*0800*/  IMAD.X R7, RZ, RZ, R49, P4 ;  /* 0x000000ffff077224 */ /* 0x000fe200020e0631 */
[----:B------:R-:W-:Y:S02]  /*0810*/  IADD3.X R5, PT, PT, RZ, R50, RZ, P5, !PT ;  /* 0x00000032ff057210 */ /* 0x000fe40002ffe4ff */
[----:B0-----:R-:W-:-:S04]  /*0820*/  IADD3 R60, PT, PT, -R64, UR4, RZ ;  /* 0x00000004403c7c10 */ /* 0x001fc8000fffe1ff */
[-C--:B------:R-:W-:Y:S02]  /*0830*/  ISETP.GE.AND P6, PT, R47, R60.reuse, PT ;  /* 0x0000003c2f00720c */ /* 0x080fe40003fc6270 */
[-C--:B------:R-:W-:Y:S02]  /*0840*/  ISETP.GE.AND P0, PT, R51, R60.reuse, PT ;  /* 0x0000003c3300720c */ /* 0x080fe40003f06270 */
[-C--:B------:R-:W-:Y:S02]  /*0850*/  ISETP.GE.AND P1, PT, R52, R60.reuse, PT ;  /* 0x0000003c3400720c */ /* 0x080fe40003f26270 */
[-C--:B------:R-:W-:Y:S02]  /*0860*/  ISETP.GE.AND P2, PT, R53, R60.reuse, PT ;  /* 0x0000003c3500720c */ /* 0x080fe40003f46270 */
[-C--:B------:R-:W-:Y:S02]  /*0870*/  ISETP.GE.AND P3, PT, R54, R60.reuse, PT ;  /* 0x0000003c3600720c */ /* 0x080fe40003f66270 */
[----:B------:R-:W-:-:S02]  /*0880*/  ISETP.GE.AND P4, PT, R55, R60, PT ;  /* 0x0000003c3700720c */ /* 0x000fc40003f86270 */
[-C--:B------:R-:W-:Y:S01]  /*0890*/  ISETP.GE.AND P5, PT, R56, R60.reuse, PT ;  /* 0x0000003c3800720c */ /* 0x080fe20003fa6270 */
[----:B------:R-:W2:Y:S01]  /*08a0*/  @!P6 LDG.E R0, desc[UR16][R6.64] ;  /* 0x000000100600e981 */ /* 0x000ea2000c1e1900 */
[-C--:B------:R-:W-:Y:S01]  /*08b0*/  ISETP.GE.AND P6, PT, R57, R60.reuse, PT ;  /* 0x0000003c3900720c */ /* 0x080fe20003fc6270 */
[----:B------:R-:W-:Y:S02]  /*08c0*/  IMAD.MOV.U32 R15, RZ, RZ, RZ ;  /* 0x000000ffff0f7224 */ /* 0x000fe400078e00ff */
        /* <DEDUP_REMOVED lines=12> */
[----:B------:R-:W-:Y:S01]  /*0990*/  ISETP.GE.AND P0, PT, R47, R60, PT ;  /* 0x0000003c2f00720c */ /* 0x000fe20003f06270 */
[C---:B0-----:R-:W-:Y:S01]  /*09a0*/  VIADD R19, R62.reuse, 0x40 ;  /* 0x000000403e137836 */ /* 0x041fe20000000000 */
[C---:B------:R-:W-:Y:S01]  /*09b0*/  IADD3 R17, PT, PT, R62.reuse, 0x20, RZ ;  /* 0x000000203e117810 */ /* 0x040fe20007ffe0ff */
        /* <DEDUP_REMOVED lines=8> */
[----:B------:R-:W-:Y:S01]  /*0a40*/  LEA R25, R19, UR4, 0x2 ;  /* 0x0000000413197c11 */ /* 0x000fe2000f8e10ff */
[C---:B------:R-:W-:Y:S01]  /*0a50*/  VIADD R19, R62.reuse, 0xc0 ;  /* 0x000000c03e137836 */ /* 0x040fe20000000000 */
[C---:B------:R-:W-:Y:S02]  /*0a60*/  IADD3 R17, PT, PT, R62.reuse, 0xa0, RZ ;  /* 0x000000a03e117810 */ /* 0x040fe40007ffe0ff */
[----:B------:R-:W-:Y:S02]  /*0a70*/  LEA R24, R21, UR4, 0x2 ;  /* 0x0000000415187c11 */ /* 0x000fe4000f8e10ff */
[----:B------:R-:W-:Y:S02]  /*0a80*/  IADD3 R21, PT, PT, R62, 0xe0, RZ ;  /* 0x000000e03e157810 */ /* 0x000fe40007ffe0ff */
[-C--:B------:R-:W-:Y:S02]  /*0a90*/  LEA.HI.SX32 R7, R7, R62.reuse, 0x1b ;  /* 0x0000003e07077211 */ /* 0x080fe400078fdaff */
[----:B------:R-:W-:-:S02]  /*0aa0*/  LEA.HI.SX32 R17, R17, R62, 0x1b ;  /* 0x0000003e11117211 */ /* 0x000fc400078fdaff */
[-C--:B------:R-:W-:Y:S02]  /*0ab0*/  LEA.HI.SX32 R19, R19, R62.reuse, 0x1b ;  /* 0x0000003e13137211 */ /* 0x080fe400078fdaff */
[----:B------:R-:W-:Y:S02]  /*0ac0*/  LEA.HI.SX32 R20, R21, R62, 0x1b ;  /* 0x0000003e15147211 */ /* 0x000fe400078fdaff */
[----:B------:R-:W-:Y:S02]  /*0ad0*/  LEA R23, R7, UR4, 0x2 ;  /* 0x0000000407177c11 */ /* 0x000fe4000f8e10ff */
[----:B------:R-:W-:Y:S02]  /*0ae0*/  CS2R R6, SRZ ;  /* 0x0000000000067805 */ /* 0x000fe4000001ff00 */
[----:B------:R-:W-:Y:S02]  /*0af0*/  LEA R22, R17, UR4, 0x2 ;  /* 0x0000000411167c11 */ /* 0x000fe4000f8e10ff */
[----:B------:R-:W-:-:S02]  /*0b00*/  LEA R21, R19, UR4, 0x2 ;  /* 0x0000000413157c11 */ /* 0x000fc4000f8e10ff */
[----:B------:R-:W-:Y:S01]  /*0b10*/  LEA R20, R20, UR4, 0x2 ;  /* 0x0000000414147c11 */ /* 0x000fe2000f8e10ff */
[----:B--2---:R0:W-:Y:S04]  /*0b20*/  STS [R27], R0 ;  /* 0x000000001b007388 */ /* 0x0041e80000000800 */
[----:B---3--:R-:W-:Y:S01]  /*0b30*/  STS [R26+0x80], R9 ;  /* 0x000080091a007388 */ /* 0x008fe20000000800 */
[----:B0-----:R-:W-:-:S03]  /*0b40*/  SHF.L.U32 R0, R62, 0x3, RZ ;  /* 0x000000033e007819 */ /* 0x001fc600000006ff */
[----:B----4-:R0:W-:Y:S01]  /*0b50*/  STS [R25+0x100], R8 ;  /* 0x0001000819007388 */ /* 0x0101e20000000800 */
[----:B------:R-:W-:-:S03]  /*0b60*/  LEA.HI.SX32 R0, R0, R0, 0x1b ;  /* 0x0000000000007211 */ /* 0x000fc600078fdaff */
[----:B------:R-:W-:Y:S01]  /*0b70*/  STS [R24+0x180], R11 ;  /* 0x0001800b18007388 */ /* 0x000fe20000000800 */
[----:B------:R-:W-:-:S03]  /*0b80*/  LEA R0, R0, UR4, 0x2 ;  /* 0x0000000400007c11 */ /* 0x000fc6000f8e10ff */
[----:B------:R1:W-:Y:S04]  /*0b90*/  STS [R23+0x200], R10 ;  /* 0x0002000a17007388 */ /* 0x0003e80000000800 */
[----:B------:R2:W-:Y:S04]  /*0ba0*/  STS [R22+0x280], R13 ;  /* 0x0002800d16007388 */ /* 0x0005e80000000800 */
[----:B------:R-:W-:Y:S04]  /*0bb0*/  STS [R21+0x300], R12 ;  /* 0x0003000c15007388 */ /* 0x000fe80000000800 */
[----:B------:R3:W-:Y:S01]  /*0bc0*/  STS [R20+0x380], R15 ;  /* 0x0003800f14007388 */ /* 0x0007e20000000800 */
[----:B------:R-:W-:-:S03]  /*0bd0*/  NOP ;  /* 0x0000000000007918 */ /* 0x000fc60000000000 */
[----:B------:R-:W-:Y:S01]  /*0be0*/  LDS R80, [R0] ;  /* 0x0000000000507984 */ /* 0x000fe20000000800 */
[----:B0-----:R-:W-:Y:S02]  /*0bf0*/  CS2R R8, SRZ ;  /* 0x0000000000087805 */ /* 0x001fe4000001ff00 */
[----:B-1----:R-:W-:Y:S01]  /*0c00*/  CS2R R10, SRZ ;  /* 0x00000000000a7805 */ /* 0x002fe2000001ff00 */
[----:B--2---:R-:W0:Y:S01]  /*0c10*/  LDC R13, c[0x0][0x38c] ;  /* 0x0000e300ff0d7b82 */ /* 0x004e220000000800 */
        /* <DEDUP_REMOVED lines=8> */
[----:B---3--:R-:W-:-:S05]  /*0ca0*/  MOV R15, RZ ;  /* 0x000000ff000f7202 */ /* 0x008fca0000000f00 */
[----:B------:R-:W2:Y:S01]  /*0cb0*/  @!P0 LDG.E R6, desc[UR16][R4.64] ;  /* 0x0000001004068981 */ /* 0x000ea2000c1e1900 */
[----:B------:R-:W-:Y:S01]  /*0cc0*/  ISETP.NE.AND P0, PT, R14, RZ, PT ;  /* 0x000000ff0e00720c */ /* 0x000fe20003f05270 */
[----:B------:R-:W-:Y:S02]  /*0cd0*/  IMAD.MOV.U32 R14, RZ, RZ, RZ ;  /* 0x000000ffff0e7224 */ /* 0x000fe400078e00ff */
        /* <DEDUP_REMOVED lines=71> */
.L_x_4435:
[----:B------:R-:W-:Y:S05]  /*1150*/  BSYNC.RECONVERGENT B0 ;  /* 0x0000000000007941 */ /* 0x000fea0003800200 */
.L_x_4434:
        /* <DEDUP_REMOVED lines=34> */
.L_x_4437:
[----:B------:R-:W-:Y:S05]  /*1380*/  BSYNC.RECONVERGENT B0 ;  /* 0x0000000000007941 */ /* 0x000fea0003800200 */
.L_x_4436:
        /* <DEDUP_REMOVED lines=39> */
.L_x_4439:
[----:B------:R-:W-:Y:S05]  /*1600*/  BSYNC.RECONVERGENT B0 ;  /* 0x0000000000007941 */ /* 0x000fea0003800200 */
.L_x_4438:
        /* <DEDUP_REMOVED lines=32> */
.L_x_4441:
[----:B------:R-:W-:Y:S05]  /*1810*/  BSYNC.RECONVERGENT B0 ;  /* 0x0000000000007941 */ /* 0x000fea0003800200 */
.L_x_4440:
        /* <DEDUP_REMOVED lines=32> */
.L_x_4443:
[----:B------:R-:W-:Y:S05]  /*1a20*/  BSYNC.RECONVERGENT B0 ;  /* 0x0000000000007941 */ /* 0x000fea0003800200 */
.L_x_4442:
        /* <DEDUP_REMOVED lines=32> */
.L_x_4445:
[----:B------:R-:W-:Y:S05]  /*1c30*/  BSYNC.RECONVERGENT B0 ;  /* 0x0000000000007941 */ /* 0x000fea0003800200 */
.L_x_4444:
        /* <DEDUP_REMOVED lines=32> */
.L_x_4447:
[----:B------:R-:W-:Y:S05]  /*1e40*/  BSYNC.RECONVERGENT B0 ;  /* 0x0000000000007941 */ /* 0x000fea0003800200 */
.L_x_4446:
        /* <DEDUP_REMOVED lines=32> */
.L_x_4449:
[----:B------:R-:W-:Y:S05]  /*2050*/  BSYNC.RECONVERGENT B0 ;  /* 0x0000000000007941 */ /* 0x000fea0003800200 */
.L_x_4448:
        /* <DEDUP_REMOVED lines=15> */
[----:B------:R-:W-:Y:S01]  /*2150*/  IADD3 R18, P0, PT, R59, R58, RZ ;  /* 0x0000003a3b127210 */ /* 0x000fe20007f1e0ff */
        /* <DEDUP_REMOVED lines=8> */
[----:B------:R-:W-:Y:S01]  /*21e0*/  ISETP.GE.AND P1, PT, R47, R60, PT ;  /* 0x0000003c2f00720c */ /* 0x000fe20003f26270 */
[----:B------:R-:W-:Y:S01]  /*21f0*/  IMAD.MOV.U32 R91, RZ, RZ, R33 ;  /* 0x000000ffff5b7224 */ /* 0x000fe200078e0021 */
[----:B------:R-:W-:Y:S01]  /*2200*/  MOV R88, R35 ;  /* 0x0000002300587202 */ /* 0x000fe20000000f00 */
[----:B------:R-:W2:Y:S01]  /*2210*/  LDC.64 R10, c[0x0][0x3e0] ;  /* 0x0000f800ff0a7b82 */ /* 0x000ea20000000a00 */
[----:B------:R-:W-:Y:S01]  /*2220*/  MOV R93, R32 ;  /* 0x00000020005d7202 */ /* 0x000fe20000000f00 */
[----:B------:R-:W-:Y:S01]  /*2230*/  IMAD.MOV.U32 R90, RZ, RZ, R34 ;  /* 0x000000ffff5a7224 */ /* 0x000fe200078e0022 */
[----:B------:R-:W-:Y:S01]  /*2240*/  IADD3 R92, PT, PT, -R13, RZ, RZ ;  /* 0x000000ff0d5c7210 */ /* 0x000fe20007ffe1ff */
[----:B------:R-:W-:Y:S01]  /*2250*/  UIADD3 UR5, UPT, UPT, UR4, 0x450, URZ ;  /* 0x0000045004057890 */ /* 0x000fe2000fffe0ff */
[----:B------:R-:W-:-:S03]  /*2260*/  IADD3.X R19, PT, PT, R3, R61, RZ, P0, !PT ;  /* 0x0000003d03137210 */ /* 0x000fc600007fe4ff */
[----:B------:R-:W3:Y:S01]  /*2270*/  LDC.64 R4, c[0x0][0x480] ;  /* 0x00012000ff047b82 */ /* 0x000ee20000000a00 */
[----:B0-----:R-:W-:Y:S02]  /*2280*/  SHF.L.U64.HI R7, R6, 0x2, R7 ;  /* 0x0000000206077819 */ /* 0x001fe40000010207 */
[----:B-1----:R-:W-:Y:S02]  /*2290*/  SHF.L.U64.HI R9, R8, 0x2, R9 ;  /* 0x0000000208097819 */ /* 0x002fe40000010209 */
[----:B--2---:R-:W-:-:S07]  /*22a0*/  SHF.L.U64.HI R11, R10, 0x2, R11 ;  /* 0x000000020a0b7819 */ /* 0x004fce000001020b */
.L_x_4453:
[-C--:B------:R-:W-:Y:S02]  /*22b0*/  ISETP.GE.AND P6, PT, R51, R60.reuse, PT ;  /* 0x0000003c3300720c */ /* 0x080fe40003fc6270 */
[----:B0-----:R-:W-:Y:S01]  /*22c0*/  CS2R R16, SRZ ;  /* 0x0000000000107805 */ /* 0x001fe2000001ff00 */
[----:B------:R-:W-:Y:S01]  /*22d0*/  IMAD.MOV.U32 R12, RZ, RZ, R18 ;  /* 0x000000ffff0c7224 */ /* 0x000fe200078e0012 */
[----:B------:R-:W-:Y:S01]  /*22e0*/  MOV R13, R19 ;  /* 0x00000013000d7202 */ /* 0x000fe20000000f00 */
[----:B------:R-:W-:Y:S01]  /*22f0*/  IMAD.MOV.U32 R15, RZ, RZ, R90 ;  /* 0x000000ffff0f7224 */ /* 0x000fe200078e005a */
[----:B------:R-:W-:Y:S02]  /*2300*/  MOV R14, R93 ;  /* 0x0000005d000e7202 */ /* 0x000fe40000000f00 */
[-C--:B------:R-:W-:Y:S01]  /*2310*/  ISETP.GE.AND P5, PT, R52, R60.reuse, PT ;  /* 0x0000003c3400720c */ /* 0x080fe20003fa6270 */
[----:B------:R-:W2:Y:S01]  /*2320*/  @!P1 LDG.E R16, desc[UR16][R12.64+-0x200] ;  /* 0xfffe00100c109981 */ /* 0x000ea2000c1e1900 */
[----:B------:R-:W-:-:S02]  /*2330*/  ISETP.GE.AND P4, PT, R53, R60, PT ;  /* 0x0000003c3500720c */ /* 0x000fc40003f86270 */
[-C--:B------:R-:W-:Y:S01]  /*2340*/  ISETP.GE.AND P3, PT, R54, R60.reuse, PT ;  /* 0x0000003c3600720c */ /* 0x080fe20003f66270 */
[----:B------:R0:W4:Y:S01]  /*2350*/  LDG.E R99, desc[UR16][R14.64] ;  /* 0x000000100e637981 */ /* 0x000122000c1e1900 */
[-C--:B------:R-:W-:Y:S02]  /*2360*/  ISETP.GE.AND P2, PT, R55, R60.reuse, PT ;  /* 0x0000003c3700720c */ /* 0x080fe40003f46270 */
[-C--:B------:R-:W-:Y:S01]  /*2370*/  ISETP.GE.AND P0, PT, R56, R60.reuse, PT ;  /* 0x0000003c3800720c */ /* 0x080fe20003f06270 */
[----:B------:R-:W5:Y:S01]  /*2380*/  @!P6 LDG.E R17, desc[UR16][R12.64+-0x180] ;  /* 0xfffe80100c11e981 */ /* 0x000f62000c1e1900 */
[----:B------:R-:W-:Y:S02]  /*2390*/  ISETP.GE.AND P6, PT, R57, R60, PT ;  /* 0x0000003c3900720c */ /* 0x000fe40003fc6270 */
[----:B------:R-:W-:Y:S02]  /*23a0*/  CS2R R18, SRZ ;  /* 0x0000000000127805 */ /* 0x000fe4000001ff00 */
[----:B------:R-:W-:-:S02]  /*23b0*/  CS2R R94, SRZ ;  /* 0x00000000005e7805 */ /* 0x000fc4000001ff00 */
[----:B------:R-:W-:Y:S02]  /*23c0*/  CS2R R96, SRZ ;  /* 0x0000000000607805 */ /* 0x000fe4000001ff00 */
[----:B------:R-:W3:Y:S04]  /*23d0*/  @!P5 LDG.E R18, desc[UR16][R12.64+-0x100] ;  /* 0xffff00100c12d981 */ /* 0x000ee8000c1e1900 */
[----:B------:R-:W3:Y:S04]  /*23e0*/  @!P4 LDG.E R19, desc[UR16][R12.64+-0x80] ;  /* 0xffff80100c13c981 */ /* 0x000ee8000c1e1900 */
[----:B------:R-:W3:Y:S04]  /*23f0*/  @!P3 LDG.E R94, desc[UR16][R12.64] ;  /* 0x000000100c5eb981 */ /* 0x000ee8000c1e1900 */
[----:B------:R-:W3:Y:S04]  /*2400*/  @!P2 LDG.E R95, desc[UR16][R12.64+0x80] ;  /* 0x000080100c5fa981 */ /* 0x000ee8000c1e1900 */
[----:B------:R-:W3:Y:S04]  /*2410*/  @!P0 LDG.E R96, desc[UR16][R12.64+0x100] ;  /* 0x000100100c608981 */ /* 0x000ee8000c1e1900 */
[----:B------:R-:W3:Y:S01]  /*2420*/  @!P6 LDG.E R97, desc[UR16][R12.64+0x180] ;  /* 0x000180100c61e981 */ /* 0x000ee2000c1e1900 */
[----:B0-----:R-:W-:-:S02]  /*2430*/  MOV R14, R91 ;  /* 0x0000005b000e7202 */ /* 0x001fc40000000f00 */
[----:B------:R-:W-:Y:S02]  /*2440*/  MOV R15, R88 ;  /* 0x00000058000f7202 */ /* 0x000fe40000000f00 */
[-C--:B------:R-:W-:Y:S02]  /*2450*/  ISETP.GE.U32.AND P0, PT, R41, R60.reuse, PT ;  /* 0x0000003c2900720c */ /* 0x080fe40003f06070 */
[-C--:B------:R-:W-:Y:S02]  /*2460*/  ISETP.GE.U32.AND P2, PT, R37, R60.reuse, PT ;  /* 0x0000003c2500720c */ /* 0x080fe40003f46070 */
[----:B------:R-:W-:Y:S02]  /*2470*/  ISETP.GE.U32.AND P4, PT, R42, R60, PT ;  /* 0x0000003c2a00720c */ /* 0x000fe40003f86070 */
[----:B------:R-:W-:Y:S02]  /*2480*/  FSEL R117, R81, RZ, !P0 ;  /* 0x000000ff51757208 */ /* 0x000fe40004000000 */
[----:B------:R-:W-:-:S02]  /*2490*/  FSEL R104, R80, RZ, !P2 ;  /* 0x000000ff50687208 */ /* 0x000fc40005000000 */
[-C--:B------:R-:W-:Y:S02]  /*24a0*/  ISETP.GE.U32.AND P5, PT, R43, R60.reuse, PT ;  /* 0x0000003c2b00720c */ /* 0x080fe40003fa6070 */
[----:B------:R-:W-:Y:S02]  /*24b0*/  FSEL R106, R82, RZ, !P4 ;  /* 0x000000ff526a7208 */ /* 0x000fe40006000000 */
[-C--:B------:R-:W-:Y:S02]  /*24c0*/  ISETP.GE.U32.AND P6, PT, R44, R60.reuse, PT ;  /* 0x0000003c2c00720c */ /* 0x080fe40003fc6070 */
[----:B------:R-:W-:Y:S02]  /*24d0*/  FSEL R108, R83, RZ, !P5 ;  /* 0x000000ff536c7208 */ /* 0x000fe40006800000 */
[----:B------:R-:W-:Y:S02]  /*24e0*/  ISETP.GE.U32.AND P3, PT, R45, R60, PT ;  /* 0x0000003c2d00720c */ /* 0x000fe40003f66070 */
[----:B------:R-:W-:Y:S01]  /*24f0*/  FSEL R101, R84, RZ, !P6 ;  /* 0x000000ff54657208 */ /* 0x000fe20007000000 */
[----:B------:R-:W0:Y:S01]  /*2500*/  S2UR UR6, SR_CgaCtaId ;  /* 0x00000000000679c3 */ /* 0x000e220000008800 */
[----:B------:R-:W-:Y:S01]  /*2510*/  UMOV UR4, 0x400 ;  /* 0x0000040000047882 */ /* 0x000fe20000000000 */
[----:B--2---:R-:W-:Y:S01]  /*2520*/  STS [R27], R16 ;  /* 0x000000101b007388 */ /* 0x004fe20000000800 */
[----:B----4-:R-:W-:-:S03]  /*2530*/  FMUL.FTZ R99, R99, 1.4426950216293334961 ;  /* 0x3fb8aa3b63637820 */ /* 0x010fc60000410000 */
[----:B-----5:R1:W-:Y:S02]  /*2540*/  STS [R26+0x80], R17 ;  /* 0x000080111a007388 */ /* 0x0203e40000000800 */
[C---:B-1----:R-:W-:Y:S02]  /*2550*/  FMUL.FTZ R17, R99.reuse, R68 ;  /* 0x0000004463117220 */ /* 0x042fe40000410000 */
[----:B---3--:R1:W-:Y:S04]  /*2560*/  STS [R25+0x100], R18 ;  /* 0x0001001219007388 */ /* 0x0083e80000000800 */
[----:B------:R2:W-:Y:S01]  /*2570*/  STS [R24+0x180], R19 ;  /* 0x0001801318007388 */ /* 0x0005e20000000800 */
[----:B------:R-:W3:Y:S03]  /*2580*/  MUFU.EX2 R17, R17 ;  /* 0x0000001100117308 */ /* 0x000ee60000000800 */
[----:B------:R4:W-:Y:S01]  /*2590*/  STS [R23+0x200], R94 ;  /* 0x0002005e17007388 */ /* 0x0009e20000000800 */
[----:B-1----:R-:W-:-:S03]  /*25a0*/  FMUL.FTZ R18, R99, R70 ;  /* 0x0000004663127220 */ /* 0x002fc60000410000 */
[----:B------:R-:W-:Y:S04]  /*25b0*/  STS [R22+0x280], R95 ;  /* 0x0002805f16007388 */ /* 0x000fe80000000800 */
[----:B------:R-:W-:Y:S04]  /*25c0*/  STS [R21+0x300], R96 ;  /* 0x0003006015007388 */ /* 0x000fe80000000800 */
[----:B------:R1:W-:Y:S01]  /*25d0*/  STS [R20+0x380], R97 ;  /* 0x0003806114007388 */ /* 0x0003e20000000800 */
[----:B------:R-:W-:-:S03]  /*25e0*/  NOP ;  /* 0x0000000000007918 */ /* 0x000fc60000000000 */
[----:B------:R5:W5:Y:S01]  /*25f0*/  LDG.E R100, desc[UR16][R14.64] ;  /* 0x000000100e647981 */ /* 0x000b62000c1e1900 */
[----:B------:R-:W1:Y:S01]  /*2600*/  MUFU.EX2 R18, R18 ;  /* 0x0000001200127308 */ /* 0x000e620000000800 */
[----:B---3--:R-:W-:Y:S01]  /*2610*/  FSEL R110, R17, 1, !P0 ;  /* 0x3f800000116e7808 */ /* 0x008fe20004000000 */
[C---:B------:R-:W-:Y:S01]  /*2620*/  FMUL.FTZ R16, R99.reuse, R66 ;  /* 0x0000004263107220 */ /* 0x040fe20000410000 */
[C---:B--2---:R-:W-:Y:S01]  /*2630*/  FMUL.FTZ R19, R99.reuse, R78 ;  /* 0x0000004e63137220 */ /* 0x044fe20000410000 */
[C---:B----4-:R-:W-:Y:S01]  /*2640*/  FMUL.FTZ R94, R99.reuse, R79 ;  /* 0x0000004f635e7220 */ /* 0x050fe20000410000 */
[----:B0-----:R-:W-:Y:S01]  /*2650*/  ULEA UR4, UR6, UR4, 0x18 ;  /* 0x0000000406047291 */ /* 0x001fe2000f8ec0ff */
[----:B------:R-:W-:Y:S01]  /*2660*/  LDS R103, [R0+0x4] ;  /* 0x0000040000677984 */ /* 0x000fe20000000800 */
[C---:B-----5:R-:W-:Y:S01]  /*2670*/  FMUL.FTZ R14, R99.reuse, R72 ;  /* 0x00000048630e7220 */ /* 0x060fe20000410000 */
[C---:B------:R-:W-:Y:S01]  /*2680*/  FMUL.FTZ R15, R99.reuse, R74 ;  /* 0x0000004a630f7220 */ /* 0x040fe20000410000 */
[----:B------:R-:W-:Y:S01]  /*2690*/  FMUL.FTZ R17, R99, R76 ;  /* 0x0000004c63117220 */ /* 0x000fe20000410000 */
[----:B------:R-:W-:Y:S03]  /*26a0*/  LDS R105, [R0+0x8] ;  /* 0x0000080000697984 */ /* 0x000fe60000000800 */
[----:B------:R-:W0:Y:S01]  /*26b0*/  MUFU.EX2 R14, R14 ;  /* 0x0000000e000e7308 */ /* 0x000e220000000800 */
[----:B------:R-:W-:Y:S03]  /*26c0*/  LDS R107, [R0+0xc] ;  /* 0x00000c00006b7984 */ /* 0x000fe60000000800 */
[----:B------:R-:W2:Y:S01]  /*26d0*/  MUFU.EX2 R15, R15 ;  /* 0x0000000f000f7308 */ /* 0x000ea20000000800 */
[----:B-1----:R-:W-:Y:S01]  /*26e0*/  FSEL R121, R18, 1, !P4 ;  /* 0x3f80000012797808 */ /* 0x002fe20006000000 */
[----:B------:R-:W-:Y:S02]  /*26f0*/  LDS R109, [R0+0x10] ;  /* 0x00001000006d7984 */ /* 0x000fe40000000800 */
[----:B------:R-:W1:Y:S01]  /*2700*/  MUFU.EX2 R17, R17 ;  /* 0x0000001100117308 */ /* 0x000e620000000800 */
[----:B------:R-:W-:Y:S01]  /*2710*/  FFMA.FTZ R18, R104, R110, R117 ;  /* 0x0000006e68127223 */ /* 0x000fe20000010075 */
[----:B------:R-:W-:Y:S02]  /*2720*/  LDS R111, [R0+0x14] ;  /* 0x00001400006f7984 */ /* 0x000fe40000000800 */
[----:B------:R-:W3:Y:S01]  /*2730*/  MUFU.EX2 R16, R16 ;  /* 0x0000001000107308 */ /* 0x000ee20000000800 */
[----:B------:R-:W-:Y:S01]  /*2740*/  FFMA.FTZ R18, R121, R18, R106 ;  /* 0x0000001279127223 */ /* 0x000fe2000001006a */
[----:B0-----:R-:W-:Y:S01]  /*2750*/  FSEL R119, R14, 1, !P5 ;  /* 0x3f8000000e777808 */ /* 0x001fe20006800000 */
[----:B------:R-:W-:Y:S01]  /*2760*/  LDS R113, [R0+0x18] ;  /* 0x0000180000717984 */ /* 0x000fe20000000800 */
[----:B------:R-:W0:Y:S01]  /*2770*/  MUFU.EX2 R19, R19 ;  /* 0x0000001300137308 */ /* 0x000e220000000800 */
[----:B--2---:R-:W-:-:S02]  /*2780*/  FSEL R102, R15, 1, !P6 ;  /* 0x3f8000000f667808 */ /* 0x004fc40007000000 */
[----:B------:R-:W-:Y:S01]  /*2790*/  LDS R115, [R0+0x1c] ;  /* 0x00001c0000737984 */ /* 0x000fe20000000800 */
[----:B------:R-:W2:Y:S01]  /*27a0*/  MUFU.EX2 R94, R94 ;  /* 0x0000005e005e7308 */ /* 0x000ea20000000800 */
[----:B------:R-:W-:Y:S01]  /*27b0*/  FFMA.FTZ R18, R119, R18, R108 ;  /* 0x0000001277127223 */ /* 0x000fe2000001006c */
[----:B------:R-:W-:Y:S02]  /*27c0*/  ISETP.GE.U32.AND P0, PT, R46, R60, PT ;  /* 0x0000003c2e00720c */ /* 0x000fe40003f06070 */
[----:B------:R-:W-:Y:S01]  /*27d0*/  FSEL R99, R85, RZ, !P3 ;  /* 0x000000ff55637208 */ /* 0x000fe20005800000 */
[----:B------:R-:W-:Y:S01]  /*27e0*/  FFMA.FTZ R18, R102, R18, R101 ;  /* 0x0000001266127223 */ /* 0x000fe20000010065 */
[----:B-1----:R-:W-:Y:S02]  /*27f0*/  FSEL R98, R17, 1, !P3 ;  /* 0x3f80000011627808 */ /* 0x002fe40005800000 */
[----:B------:R-:W-:Y:S02]  /*2800*/  ISETP.GE.U32.AND P4, PT, R48, R60, PT ;  /* 0x0000003c3000720c */ /* 0x000fe40003f86070 */
[----:B---3--:R-:W-:Y:S01]  /*2810*/  FSEL R123, R16, 1, !P2 ;  /* 0x3f800000107b7808 */ /* 0x008fe20005000000 */
[----:B------:R-:W-:Y:S01]  /*2820*/  FFMA.FTZ R18, R98, R18, R99 ;  /* 0x0000001262127223 */ /* 0x000fe20000010063 */
[----:B------:R-:W-:-:S02]  /*2830*/  FSEL R97, R86, RZ, !P0 ;  /* 0x000000ff56617208 */ /* 0x000fc40004000000 */
[----:B0-----:R-:W-:Y:S01]  /*2840*/  FSEL R96, R19, 1, !P0 ;  /* 0x3f80000013607808 */ /* 0x001fe20004000000 */
[----:B------:R-:W-:Y:S01]  /*2850*/  FMUL.FTZ R14, R123, R110 ;  /* 0x0000006e7b0e7220 */ /* 0x000fe20000410000 */
[----:B------:R-:W-:Y:S02]  /*2860*/  FSEL R95, R87, RZ, !P4 ;  /* 0x000000ff575f7208 */ /* 0x000fe40006000000 */
[----:B--2---:R-:W-:Y:S01]  /*2870*/  FSEL R94, R94, 1, !P4 ;  /* 0x3f8000005e5e7808 */ /* 0x004fe20006000000 */
        /* <DEDUP_REMOVED lines=34> */
[----:B------:R-:W-:Y:S02]  /*2aa0*/  IMAD.MOV.U32 R14, RZ, RZ, 0x3f800000 ;  /* 0x3f800000ff0e7424 */ /* 0x000fe400078e00ff */
[----:B------:R-:W-:Y:S01]  /*2ab0*/  HFMA2 R15, -RZ, RZ, 0, 0 ;  /* 0x00000000ff0f7431 */ /* 0x000fe200000001ff */
        /* <DEDUP_REMOVED lines=21> */
[----:B------:R-:W-:Y:S01]  /*2c10*/  ISETP.NE.AND P0, PT, R31, RZ, PT ;  /* 0x000000ff1f00720c */ /* 0x000fe20003f05270 */
[----:B-1----:R-:W-:-:S04]  /*2c20*/  @!P2 IMAD.MOV.U32 R116, RZ, RZ, R15 ;  /* 0x000000ffff74a224 */ /* 0x002fc800078e000f */
[----:B------:R-:W-:-:S04]  /*2c30*/  @P3 FFMA.FTZ R116, R120, R118, R116 ;  /* 0x0000007678743223 */ /* 0x000fc80000010074 */
[----:B------:R-:W-:-:S04]  /*2c40*/  FFMA.FTZ R104, R123, R116, R104 ;  /* 0x000000747b687223 */ /* 0x000fc80000010068 */
[----:B------:R-:W-:-:S04]  /*2c50*/  FFMA.FTZ R110, R110, R104, R117 ;  /* 0x000000686e6e7223 */ /* 0x000fc80000010075 */
[----:B------:R-:W-:Y:S01]  /*2c60*/  FFMA.FTZ R106, R121, R110, R106 ;  /* 0x0000006e796a7223 */ /* 0x000fe2000001006a */
[----:B------:R-:W-:Y:S01]  /*2c70*/  LEA R18, P2, R10, R12, 0x2 ;  /* 0x0000000c0a127211 */ /* 0x000fe200078410ff */
[----:B------:R-:W-:Y:S02]  /*2c80*/  BSSY.RECONVERGENT B0, `(.L_x_4451) ;  /* 0x0000016000007945 */ /* 0x000fe40003800200 */
[----:B------:R-:W-:Y:S01]  /*2c90*/  FFMA.FTZ R108, R119, R106, R108 ;  /* 0x0000006a776c7223 */ /* 0x000fe2000001006c */
[-C--:B------:R-:W-:Y:S01]  /*2ca0*/  FMUL.FTZ R112, R112, R100.reuse ;  /* 0x0000006470707220 */ /* 0x080fe20000410000 */
[-C--:B------:R-:W-:Y:S01]  /*2cb0*/  FMUL.FTZ R103, R103, R100.reuse ;  /* 0x0000006467677220 */ /* 0x080fe20000410000 */
[-C--:B------:R-:W-:Y:S01]  /*2cc0*/  FMUL.FTZ R105, R105, R100.reuse ;  /* 0x0000006469697220 */ /* 0x080fe20000410000 */
[-C--:B------:R-:W-:Y:S01]  /*2cd0*/  FMUL.FTZ R107, R107, R100.reuse ;  /* 0x000000646b6b7220 */ /* 0x080fe20000410000 */
[-C--:B------:R-:W-:Y:S01]  /*2ce0*/  FMUL.FTZ R114, R109, R100.reuse ;  /* 0x000000646d727220 */ /* 0x080fe20000410000 */
[-C--:B------:R-:W-:Y:S01]  /*2cf0*/  FMUL.FTZ R116, R111, R100.reuse ;  /* 0x000000646f747220 */ /* 0x080fe20000410000 */
[-C--:B------:R-:W-:Y:S01]  /*2d00*/  FMUL.FTZ R118, R113, R100.reuse ;  /* 0x0000006471767220 */ /* 0x080fe20000410000 */
        /* <DEDUP_REMOVED lines=13> */
.L_x_4452:
[----:B------:R-:W-:Y:S05]  /*2de0*/  BSYNC.RECONVERGENT B0 ;  /* 0x0000000000007941 */ /* 0x000fea0003800200 */
.L_x_4451:
        /* <DEDUP_REMOVED lines=17> */
[----:B------:R-:W-:-:S02]  /*2f00*/  IADD3.X R88, PT, PT, R88, R9, RZ, P3, !PT ;  /* 0x0000000958587210 */ /* 0x000fc40001ffe4ff */
[----:B------:R-:W-:Y:S01]  /*2f10*/  IADD3 R89, PT, PT, R89, 0x1, RZ ;  /* 0x0000000159597810 */ /* 0x000fe20007ffe0ff */
[----:B------:R-:W-:Y:S06]  /*2f20*/  @P0 BRA `(.L_x_4453) ;  /* 0xfffffff000e00947 */ /* 0x000fec000383ffff */
.L_x_4450:
[----:B------:R-:W-:Y:S01]  /*2f30*/  BAR.SYNC.DEFER_BLOCKING 0x0 ;  /* 0x0000000000007b1d */ /* 0x000fe20000010000 */
[----:B------:R-:W-:Y:S01]  /*2f40*/  ISETP.NE.AND P0, PT, R31, RZ, PT ;  /* 0x000000ff1f00720c */ /* 0x000fe20003f05270 */
[----:B------:R-:W-:Y:S02]  /*2f50*/  HFMA2 R5, -RZ, RZ, 0, 0 ;  /* 0x00000000ff057431 */ /* 0x000fe400000001ff */
[----:B------:R-:W-:-:S04]  /*2f60*/  IMAD.MOV.U32 R4, RZ, RZ, R64 ;  /* 0x000000ffff047224 */ /* 0x000fc800078e0040 */
        /* <DEDUP_REMOVED lines=10> */
[----:B------:R-:W0:Y:S01]  /*3010*/  LDC.64 R10, c[0x0][0x418] ;  /* 0x00010600ff0a7b82 */ /* 0x000e220000000a00 */
[C---:B--2---:R-:W-:Y:S02]  /*3020*/  IMAD.WIDE.U32 R12, R28.reuse, R8, R12 ;  /* 0x000000081c0c7225 */ /* 0x044fe400078e000c */
[----:B------:R-:W-:Y:S02]  /*3030*/  STS [R0+0x10], R71 ;  /* 0x0000104700007388 */ /* 0x000fe40000000800 */
[----:B------:R-:W-:Y:S01]  /*3040*/  IMAD R16, R28, R9, R13 ;  /* 0x000000091c107224 */ /* 0x000fe200078e020d */
[----:B------:R-:W-:Y:S01]  /*3050*/  IADD3 R9, P1, PT, R47, R12, RZ ;  /* 0x0000000c2f097210 */ /* 0x000fe20007f3e0ff */
[----:B------:R-:W-:Y:S01]  /*3060*/  STS [R0+0x14], R73 ;  /* 0x0000144900007388 */ /* 0x000fe20000000800 */
[----:B---3--:R-:W-:Y:S02]  /*3070*/  IMAD.WIDE.U32 R12, R6, UR18, R4 ;  /* 0x00000012060c7c25 */ /* 0x008fe4000f8e0004 */
        /* <DEDUP_REMOVED lines=8> */
[----:B------:R-:W1:Y:S01]  /*3100*/  LDCU.64 UR8, c[0x0][0x488] ;  /* 0x00009100ff0877ac */ /* 0x000e620008000a00 */
[C---:B0-----:R-:W-:Y:S01]  /*3110*/  IMAD.WIDE.U32 R12, R28.reuse, R10, R12 ;  /* 0x0000000a1c0c7225 */ /* 0x041fe200078e000c */
[----:B------:R-:W-:Y:S03]  /*3120*/  LDS R17, [R26+0x80] ;  /* 0x000080001a117984 */ /* 0x000fe60000000800 */
[----:B------:R-:W-:Y:S01]  /*3130*/  IMAD R7, R28, R11, R13 ;  /* 0x0000000b1c077224 */ /* 0x000fe200078e020d */
[----:B------:R-:W-:Y:S01]  /*3140*/  LDS R19, [R25+0x100] ;  /* 0x0001000019137984 */ /* 0x000fe20000000800 */
[----:B------:R-:W-:-:S03]  /*3150*/  CS2R R10, SRZ ;  /* 0x00000000000a7805 */ /* 0x000fc6000001ff00 */
        /* <DEDUP_REMOVED lines=25> */
[C---:B-1----:R-:W-:Y:S01]  /*32f0*/  LEA R6, P4, R12.reuse, UR8, 0x2 ;  /* 0x000000080c067c11 */ /* 0x042fe2000f8810ff */
[----:B------:R-:W-:Y:S01]  /*3300*/  @!P6 STG.E desc[UR16][R8.64+0x280], R83 ;  /* 0x000280530800e986 */ /* 0x000fe2000c101910 */
[-C--:B------:R-:W-:Y:S02]  /*3310*/  ISETP.GE.AND P6, PT, R53, R60.reuse, PT ;  /* 0x0000003c3500720c */ /* 0x080fe40003fc6270 */
[----:B------:R-:W-:Y:S01]  /*3320*/  LEA.HI.X R7, R12, UR9, R7, 0x2, P4 ;  /* 0x000000090c077c11 */ /* 0x000fe2000a0f1407 */
[----:B------:R-:W-:Y:S01]  /*3330*/  @!P2 STG.E desc[UR16][R8.64+0x300], R85 ;  /* 0x000300550800a986 */ /* 0x000fe2000c101910 */
[-C--:B------:R-:W-:Y:S02]  /*3340*/  ISETP.GE.AND P2, PT, R51, R60.reuse, PT ;  /* 0x0000003c3300720c */ /* 0x080fe40003f46270 */
[-C--:B------:R-:W-:Y:S01]  /*3350*/  ISETP.GE.AND P4, PT, R55, R60.reuse, PT ;  /* 0x0000003c3700720c */ /* 0x080fe20003f86270 */
[----:B------:R1:W-:Y:S01]  /*3360*/  @!P1 STG.E desc[UR16][R8.64+0x380], R87 ;  /* 0x0003805708009986 */ /* 0x0003e2000c101910 */
[----:B------:R-:W-:Y:S01]  /*3370*/  BAR.SYNC.DEFER_BLOCKING 0x0 ;  /* 0x0000000000007b1d */ /* 0x000fe20000010000 */
[----:B------:R-:W-:-:S02]  /*3380*/  ISETP.GE.AND P1, PT, R52, R60, PT ;  /* 0x0000003c3400720c */ /* 0x000fc40003f26270 */
[----:B------:R-:W-:Y:S02]  /*3390*/  CS2R R12, SRZ ;  /* 0x00000000000c7805 */ /* 0x000fe4000001ff00 */
[----:B0-----:R-:W-:Y:S02]  /*33a0*/  CS2R R14, SRZ ;  /* 0x00000000000e7805 */ /* 0x001fe4000001ff00 */
[----:B-1----:R-:W-:Y:S01]  /*33b0*/  CS2R R8, SRZ ;  /* 0x0000000000087805 */ /* 0x002fe2000001ff00 */
        /* <DEDUP_REMOVED lines=78> */
[----:B------:R-:W-:Y:S02]  /*38a0*/  STS [R0+0x10], R71 ;  /* 0x0000104700007388 */ /* 0x000fe40000000800 */
[----:B------:R-:W-:Y:S01]  /*38b0*/  FMUL.FTZ R73, R6, R73 ;  /* 0x0000004906497220 */ /* 0x000fe20000410000 */
[----:B0-----:R-:W-:-:S04]  /*38c0*/  FMUL.FTZ R10, R11, R62 ;  /* 0x0000003e0b0a7220 */ /* 0x001fc80000410000 */
[----:B------:R-:W-:Y:S01]  /*38d0*/  STS [R0+0x14], R73 ;  /* 0x0000144900007388 */ /* 0x000fe20000000800 */
[----:B------:R-:W-:Y:S01]  /*38e0*/  FMUL.FTZ R75, R10, R75 ;  /* 0x0000004b0a4b7220 */ /* 0x000fe20000410000 */
[----:B----4-:R-:W-:-:S04]  /*38f0*/  IMAD.WIDE.U32 R4, R14, UR18, R4 ;  /* 0x000000120e047c25 */ /* 0x010fc8000f8e0004 */
[----:B-1----:R-:W-:Y:S01]  /*3900*/  FMUL.FTZ R12, R12, R83 ;  /* 0x000000530c0c7220 */ /* 0x002fe20000410000 */
[----:B------:R-:W-:Y:S01]  /*3910*/  STS [R0+0x18], R75 ;  /* 0x0000184b00007388 */ /* 0x000fe20000000800 */
[----:B------:R-:W-:Y:S02]  /*3920*/  IMAD R5, R15, UR18, R5 ;  /* 0x000000120f057c24 */ /* 0x000fe4000f8e0205 */
[----:B------:R-:W-:Y:S01]  /*3930*/  FMUL.FTZ R77, R12, R77 ;  /* 0x0000004d0c4d7220 */ /* 0x000fe20000410000 */
[----:B--2---:R-:W-:-:S04]  /*3940*/  IMAD.WIDE.U32 R4, R28, R16, R4 ;  /* 0x000000101c047225 */ /* 0x004fc800078e0004 */
        /* <DEDUP_REMOVED lines=43> */
[----:B------:R-:W-:Y:S08]  /*3c00*/  @!P0 BRA `(.L_x_4454) ;  /* 0xffffffc800d48947 */ /* 0x000ff0000383ffff */
[----:B------:R-:W-:Y:S05]  /*3c10*/  EXIT ;  /* 0x000000000000794d */ /* 0x000fea0003800000 */
.L_x_4455:
        /* <DEDUP_REMOVED lines=14> */
.L_x_5075:


//--------------------- .text._Z25selective_scan_fwd_kernelI32Selective_Scan_fwd_kernel_traitsILi32ELi8ELi1ELb0ELb1ELb0ELb0EffEEv13SSMParamsBase --------------------------
	.section	.text._Z25selective_scan_fwd_kernelI32Selective_Scan_fwd_kernel_traitsILi32ELi8ELi1ELb0ELb1ELb0ELb0EffEEv13SSMParamsBase,"ax",@progbits
	.align	128
        .global         _Z25selective_scan_fwd_kernelI32Selective_Scan_fwd_kernel_traitsILi32ELi8ELi1ELb0ELb1ELb0ELb0EffEEv13SSMParamsBase
        .type           _Z25selective_scan_fwd_kernelI32Selective_Scan_fwd_kernel_traitsILi32ELi8ELi1ELb0ELb1ELb0ELb0EffEEv13SSMParamsBase,@function
        .size           _Z25selective_scan_fwd_kernelI32Selective_Scan_fwd_kernel_traitsILi32ELi8ELi1ELb0ELb1ELb0ELb0EffEEv13SSMParamsBase,(.L_x_5076 - _Z25selective_scan_fwd_kernelI32Selective_Scan_fwd_kernel_traitsILi32ELi8ELi1ELb0ELb1ELb0ELb0EffEEv13SSMParamsBase)
        .other          _Z25selective_scan_fwd_kernelI32Selective_Scan_fwd_kernel_traitsILi32ELi8ELi1ELb0ELb1ELb0ELb0EffEEv13SSMParamsBase,@"STO_CUDA_ENTRY STV_DEFAULT"
_Z25selective_scan_fwd_kernelI32Selective_Scan_fwd_kernel_traitsILi32ELi8ELi1ELb0ELb1ELb0ELb0EffEEv13SSMParamsBase:
.text._Z25selective_scan_fwd_kernelI32Selective_Scan_fwd_kernel_traitsILi32ELi8ELi1ELb0ELb1ELb0ELb0EffEEv13SSMParamsBase:
        /* <DEDUP_REMOVED lines=33> */
[----:B---3--:R-:W-:Y:S01]  /*0210*/  MOV R6, RZ ;  /* 0x000000ff00067202 */ /* 0x008fe20000000f00 */
[----:B----4-:R-:W-:-:S04]  /*0220*/  IMAD.MOV R12, RZ, RZ, -R7 ;  /* 0x000000ffff0c7224 */ /* 0x010fc800078e0a07 */
        /* <DEDUP_REMOVED lines=9> */
[----:B0-----:R-:W-:Y:S01]  /*02c0*/  MOV R5, UR7 ;  /* 0x0000000700057c02 */ /* 0x001fe20008000f00 */
        /* <DEDUP_REMOVED lines=11> */
[----:B012---:R-:W-:-:S12]  /*0380*/  @!P4 EXIT ;  /* 0x000000000000c94d */ /* 0x007fd80003800000 */
        /* <DEDUP_REMOVED lines=10> */
[C---:B------:R-:W-:Y:S01]  /*0430*/  LEA R32, P0, R2.reuse, R32, 0x2 ;  /* 0x0000002002207211 */ /* 0x040fe200078010ff */
[----:B------:R-:W-:Y:S01]  /*0440*/  UIMAD UR5, UR18, UR7, UR5 ;  /* 0x00000007120572a4 */ /* 0x000fe2000f8e0205 */
[----:B------:R-:W-:Y:S01]  /*0450*/  SHF.R.S32.HI R3, RZ, 0x1f, R7 ;  /* 0x0000001fff037819 */ /* 0x000fe20000011407 */
[----:B------:R-:W4:Y:S01]  /*0460*/  LDCU.64 UR6, c[0x0][0x3d8] ;  /* 0x00007b00ff0677ac */ /* 0x000f220008000a00 */
[----:B------:R-:W-:Y:S01]  /*0470*/  LEA.HI.X R42, R2, R33, R42, 0x2, P0 ;  /* 0x00000021022a7211 */ /* 0x000fe200000f142a */
[----:B------:R-:W-:Y:S01]  /*0480*/  IMAD.WIDE.U32 R4, R15, UR14, R4 ;  /* 0x0000000e0f047c25 */ /* 0x000fe2000f8e0004 */
[----:B------:R-:W2:Y:S03]  /*0490*/  LDC.64 R16, c[0x0][0x468] ;  /* 0x00011a00ff107b82 */ /* 0x000ea60000000a00 */
[----:B------:R-:W-:-:S02]  /*04a0*/  IMAD R2, R3, R52, RZ ;  /* 0x0000003403027224 */ /* 0x000fc400078e02ff */
[----:B------:R-:W-:Y:S02]  /*04b0*/  IMAD R43, R15, UR15, R5 ;  /* 0x0000000f0f2b7c24 */ /* 0x000fe4000f8e0205 */
[C---:B------:R-:W-:Y:S01]  /*04c0*/  IMAD R53, R7.reuse, R53, R2 ;  /* 0x0000003507357224 */ /* 0x040fe200078e0202 */
[----:B------:R-:W1:Y:S01]  /*04d0*/  LDC.64 R24, c[0x0][0x3a0] ;  /* 0x0000e800ff187b82 */ /* 0x000e620000000a00 */
[----:B------:R-:W-:Y:S01]  /*04e0*/  IMAD.WIDE.U32 R2, R7, R52, UR4 ;  /* 0x0000000407027e25 */ /* 0x000fe2000f8e0034 */
[----:B------:R-:W2:Y:S03]  /*04f0*/  LDCU UR4, c[0x0][0x38c] ;  /* 0x00007180ff0477ac */ /* 0x000ea60008000800 */
[----:B0-----:R-:W-:Y:S01]  /*0500*/  IMAD.WIDE.U32 R12, R15, R8, RZ ;  /* 0x000000080f0c7225 */ /* 0x001fe200078e00ff */
[----:B------:R-:W-:Y:S02]  /*0510*/  IADD3 R53, PT, PT, R3, R53, RZ ;  /* 0x0000003503357210 */ /* 0x000fe40007ffe0ff */
        /* <DEDUP_REMOVED lines=31> */
[----:B------:R-:W-:Y:S01]  /*0710*/  VIADD R40, R31, 0x7 ;  /* 0x000000071f287836 */ /* 0x000fe20000000000 */
[----:B------:R-:W2:Y:S01]  /*0720*/  LDC.64 R6, c[0x0][0x3c0] ;  /* 0x0000f000ff067b82 */ /* 0x000ea20000000a00 */
[----:B-1----:R-:W-:Y:S01]  /*0730*/  IMAD.WIDE.U32 R4, R28, UR18, R12 ;  /* 0x000000121c047c25 */ /* 0x002fe2000f8e000c */
[----:B------:R-:W-:-:S02]  /*0740*/  LOP3.LUT R44, R41, 0x20, RZ, 0xfc, !PT ;  /* 0x00000020292c7812 */ /* 0x000fc400078efcff */
[C---:B------:R-:W-:Y:S01]  /*0750*/  LOP3.LUT R45, R41.reuse, 0x40, RZ, 0xfc, !PT ;  /* 0x00000040292d7812 */ /* 0x040fe200078efcff */
[C---:B------:R-:W-:Y:S01]  /*0760*/  IMAD.WIDE.U32 R2, R41.reuse, 0x4, RZ ;  /* 0x0000000429027825 */ /* 0x040fe200078e00ff */
[----:B------:R-:W-:Y:S02]  /*0770*/  LOP3.LUT R46, R41, 0x60, RZ, 0xfc, !PT ;  /* 0x00000060292e7812 */ /* 0x000fe400078efcff */
[----:B0-----:R-:W-:Y:S01]  /*0780*/  SHF.L.U64.HI R11, R10, 0x2, R11 ;  /* 0x000000020a0b7819 */ /* 0x001fe2000001020b */
[----:B------:R-:W-:Y:S01]  /*0790*/  IMAD R30, R14, UR4, RZ ;  /* 0x000000040e1e7c24 */ /* 0x000fe2000f8e02ff */
[----:B------:R-:W-:Y:S01]  /*07a0*/  USEL UR4, UR4, 0x1, !UP0 ;  /* 0x0000000104047887 */ /* 0x000fe2000c000000 */
[----:B------:R-:W-:Y:S01]  /*07b0*/  IMAD R28, R29, UR18, R5 ;  /* 0x000000121d1c7c24 */ /* 0x000fe2000f8e0205 */
[C---:B------:R-:W-:Y:S01]  /*07c0*/  LOP3.LUT R47, R41.reuse, 0x80, RZ, 0xfc, !PT ;  /* 0x00000080292f7812 */ /* 0x040fe200078efcff */
[----:B------:R-:W-:Y:S01]  /*07d0*/  IMAD.MOV.U32 R29, RZ, RZ, RZ ;  /* 0x000000ffff1d7224 */ /* 0x000fe200078e00ff */
[----:B------:R-:W-:Y:S01]  /*07e0*/  LOP3.LUT R48, R41, 0xa0, RZ, 0xfc, !PT ;  /* 0x000000a029307812 */ /* 0x000fe200078efcff */
[----:B------:R-:W-:Y:S01]  /*07f0*/  UIADD3 UR7, UPT, UPT, -UR4, URZ, URZ ;  /* 0x000000ff04077290 */ /* 0x000fe2000fffe1ff */
[----:B---3--:R-:W-:-:S02]  /*0800*/  SHF.L.U64.HI R9, R8, 0x2, R9 ;  /* 0x0000000208097819 */ /* 0x008fc40000010209 */
[C---:B------:R-:W-:Y:S02]  /*0810*/  LOP3.LUT R49, R41.reuse, 0xc0, RZ, 0xfc, !PT ;  /* 0x000000c029317812 */ /* 0x040fe400078efcff */
[----:B------:R-:W-:Y:S02]  /*0820*/  LOP3.LUT R50, R41, 0xe0, RZ, 0xfc, !PT ;  /* 0x000000e029327812 */ /* 0x000fe400078efcff */
[----:B------:R-:W-:Y:S02]  /*0830*/  LOP3.LUT R51, R2, 0x200, RZ, 0xfc, !PT ;  /* 0x0000020002337812 */ /* 0x000fe400078efcff */
[----:B--2---:R-:W-:-:S07]  /*0840*/  SHF.L.U64.HI R7, R6, 0x2, R7 ;  /* 0x0000000206077819 */ /* 0x004fce0000010207 */
.L_x_4476:
[----:B0-----:R-:W0:Y:S01]  /*0850*/  LDCU UR4, c[0x0][0x388] ;  /* 0x00007100ff0477ac */ /* 0x001e220008000800 */
[----:B------:R-:W-:Y:S01]  /*0860*/  SHF.L.U32 R54, R29, 0x8, RZ ;  /* 0x000000081d367819 */ /* 0x000fe200000006ff */
[----:B------:R-:W-:Y:S01]  /*0870*/  IMAD.SHL.U32 R12, R41, 0x4, RZ ;  /* 0x00000004290c7824 */ /* 0x000fe200078e00ff */
[----:B------:R-:W-:Y:S02]  /*0880*/  CS2R R16, SRZ ;  /* 0x0000000000107805 */ /* 0x000fe4000001ff00 */
[----:B------:R-:W-:Y:S02]  /*0890*/  CS2R R18, SRZ ;  /* 0x0000000000127805 */ /* 0x000fe4000001ff00 */
[----:B------:R-:W-:Y:S02]  /*08a0*/  CS2R R20, SRZ ;  /* 0x0000000000147805 */ /* 0x000fe4000001ff00 */
[----:B------:R-:W-:Y:S01]  /*08b0*/  CS2R R66, SRZ ;  /* 0x0000000000427805 */ /* 0x000fe2000001ff00 */
[----:B------:R-:W-:Y:S01]  /*08c0*/  BAR.SYNC.DEFER_BLOCKING 0x0 ;  /* 0x0000000000007b1d */ /* 0x000fe20000010000 */
[----:B------:R-:W-:-:S02]  /*08d0*/  IADD3 R14, P4, PT, R12, R32, RZ ;  /* 0x000000200c0e7210 */ /* 0x000fc40007f9e0ff */
[----:B------:R-:W-:Y:S02]  /*08e0*/  IADD3 R12, P5, PT, R12, R33, RZ ;  /* 0x000000210c0c7210 */ /* 0x000fe40007fbe0ff */
[----:B------:R-:W-:-:S03]  /*08f0*/  IADD3.X R15, PT, PT, RZ, R42, RZ, P4, !PT ;  /* 0x0000002aff0f7210 */ /* 0x000fc600027fe4ff */
[----:B------:R-:W-:Y:S01]  /*0900*/  IMAD.X R13, RZ, RZ, R43, P5 ;  /* 0x000000ffff0d7224 */ /* 0x000fe200028e062b */
        /* <DEDUP_REMOVED lines=24> */
[C---:B------:R-:W-:Y:S01]  /*0a90*/  IADD3 R63, PT, PT, R56.reuse, 0x60, RZ ;  /* 0x00000060383f7810 */ /* 0x040fe20007ffe0ff */
[C---:B------:R-:W-:Y:S01]  /*0aa0*/  VIADD R15, R56.reuse, 0x80 ;  /* 0x00000080380f7836 */ /* 0x040fe20000000000 */
[-C--:B------:R-:W-:Y:S02]  /*0ab0*/  LEA.HI.SX32 R58, R59, R56.reuse, 0x1b ;  /* 0x000000383b3a7211 */ /* 0x080fe400078fdaff */
[CC--:B------:R-:W-:Y:S02]  /*0ac0*/  LEA.HI.SX32 R57, R56.reuse, R56.reuse, 0x1b ;  /* 0x0000003838397211 */ /* 0x0c0fe400078fdaff */
[-C--:B------:R-:W-:Y:S02]  /*0ad0*/  LEA.HI.SX32 R59, R61, R56.reuse, 0x1b ;  /* 0x000000383d3b7211 */ /* 0x080fe400078fdaff */
[----:B------:R-:W-:Y:S01]  /*0ae0*/  LEA.HI.SX32 R60, R63, R56, 0x1b ;  /* 0x000000383f3c7211 */ /* 0x000fe200078fdaff */
[C---:B------:R-:W-:Y:S01]  /*0af0*/  VIADD R63, R56.reuse, 0xc0 ;  /* 0x000000c0383f7836 */ /* 0x040fe20000000000 */
[C---:B------:R-:W-:Y:S01]  /*0b00*/  IADD3 R61, PT, PT, R56.reuse, 0xa0, RZ ;  /* 0x000000a0383d7810 */ /* 0x040fe20007ffe0ff */
[C---:B------:R-:W-:Y:S01]  /*0b10*/  IMAD.SHL.U32 R14, R56.reuse, 0x8, RZ ;  /* 0x00000008380e7824 */ /* 0x040fe200078e00ff */
[----:B------:R-:W-:-:S02]  /*0b20*/  IADD3 R65, PT, PT, R56, 0xe0, RZ ;  /* 0x000000e038417810 */ /* 0x000fc40007ffe0ff */
        /* <DEDUP_REMOVED lines=10> */
[----:B------:R-:W-:Y:S02]  /*0bd0*/  LEA.HI.SX32 R65, R14, R14, 0x1b ;  /* 0x0000000e0e417211 */ /* 0x000fe400078fdaff */
[----:B------:R-:W-:-:S02]  /*0be0*/  LEA R63, R63, UR4, 0x2 ;  /* 0x000000043f3f7c11 */ /* 0x000fc4000f8e10ff */
[----:B------:R-:W-:Y:S02]  /*0bf0*/  LEA R64, R64, UR4, 0x2 ;  /* 0x0000000440407c11 */ /* 0x000fe4000f8e10ff */
[----:B------:R-:W-:Y:S01]  /*0c00*/  LEA R65, R65, UR4, 0x2 ;  /* 0x0000000441417c11 */ /* 0x000fe2000f8e10ff */
[----:B------:R-:W-:Y:S01]  /*0c10*/  HFMA2 R15, -RZ, RZ, 0, 0 ;  /* 0x00000000ff0f7431 */ /* 0x000fe200000001ff */
[----:B--2---:R-:W-:Y:S04]  /*0c20*/  STS [R57], R16 ;  /* 0x0000001039007388 */ /* 0x004fe80000000800 */
[----:B---3--:R0:W-:Y:S04]  /*0c30*/  STS [R58+0x80], R17 ;  /* 0x000080113a007388 */ /* 0x0081e80000000800 */
[----:B------:R-:W-:Y:S04]  /*0c40*/  STS [R59+0x100], R18 ;  /* 0x000100123b007388 */ /* 0x000fe80000000800 */
[----:B----4-:R1:W-:Y:S04]  /*0c50*/  STS [R60+0x180], R19 ;  /* 0x000180133c007388 */ /* 0x0103e80000000800 */
        /* <DEDUP_REMOVED lines=15> */
[----:B-1----:R-:W-:Y:S02]  /*0d50*/  CS2R R18, SRZ ;  /* 0x0000000000127805 */ /* 0x002fe4000001ff00 */
[----:B--2---:R-:W-:Y:S01]  /*0d60*/  CS2R R20, SRZ ;  /* 0x0000000000147805 */ /* 0x004fe2000001ff00 */
[----:B---3--:R-:W-:Y:S01]  /*0d70*/  IMAD.MOV.U32 R66, RZ, RZ, RZ ;  /* 0x000000ffff427224 */ /* 0x008fe200078e00ff */
[----:B------:R-:W2:Y:S01]  /*0d80*/  @!P0 LDG.E R15, desc[UR16][R12.64+0x80] ;  /* 0x000080100c0f8981 */ /* 0x000ea2000c1e1900 */
[----:B------:R-:W-:-:S03]  /*0d90*/  ISETP.NE.AND P0, PT, R68, RZ, PT ;  /* 0x000000ff4400720c */ /* 0x000fc60003f05270 */
        /* <DEDUP_REMOVED lines=69> */
.L_x_4457:
[----:B------:R-:W-:Y:S05]  /*11f0*/  BSYNC.RECONVERGENT B0 ;  /* 0x0000000000007941 */ /* 0x000fea0003800200 */
.L_x_4456:
        /* <DEDUP_REMOVED lines=36> */
.L_x_4459:
[----:B------:R-:W-:Y:S05]  /*1440*/  BSYNC.RECONVERGENT B0 ;  /* 0x0000000000007941 */ /* 0x000fea0003800200 */
.L_x_4458:
        /* <DEDUP_REMOVED lines=34> */
.L_x_4461:
[----:B------:R-:W-:Y:S05]  /*1670*/  BSYNC.RECONVERGENT B0 ;  /* 0x0000000000007941 */ /* 0x000fea0003800200 */
.L_x_4460:
        /* <DEDUP_REMOVED lines=38> */
.L_x_4463:
[----:B------:R-:W-:Y:S05]  /*18e0*/  BSYNC.RECONVERGENT B0 ;  /* 0x0000000000007941 */ /* 0x000fea0003800200 */
.L_x_4462:
        /* <DEDUP_REMOVED lines=32> */
.L_x_4465:
[----:B------:R-:W-:Y:S05]  /*1af0*/  BSYNC.RECONVERGENT B0 ;  /* 0x0000000000007941 */ /* 0x000fea0003800200 */
.L_x_4464:
        /* <DEDUP_REMOVED lines=32> */
.L_x_4467:
[----:B------:R-:W-:Y:S05]  /*1d00*/  BSYNC.RECONVERGENT B0 ;  /* 0x0000000000007941 */ /* 0x000fea0003800200 */
.L_x_4466:
        /* <DEDUP_REMOVED lines=32> */
.L_x_4469:
[----:B------:R-:W-:Y:S05]  /*1f10*/  BSYNC.RECONVERGENT B0 ;  /* 0x0000000000007941 */ /* 0x000fea0003800200 */
.L_x_4468:
        /* <DEDUP_REMOVED lines=32> */
.L_x_4471:
[----:B------:R-:W-:Y:S05]  /*2120*/  BSYNC.RECONVERGENT B0 ;  /* 0x0000000000007941 */ /* 0x000fea0003800200 */
.L_x_4470:
        /* <DEDUP_REMOVED lines=12> */
[----:B------:R-:W-:Y:S01]  /*21f0*/  IADD3 R21, P1, PT, R52, R51, RZ ;  /* 0x0000003334157210 */ /* 0x000fe20007f3e0ff */
[----:B------:R-:W-:Y:S02]  /*2200*/  IMAD R75, R29, R16, RZ ;  /* 0x000000101d4b7224 */ /* 0x000fe400078e02ff */
        /* <DEDUP_REMOVED lines=15> */
.L_x_4475:
[-C--:B------:R-:W-:Y:S02]  /*2300*/  ISETP.GE.AND P6, PT, R44, R55.reuse, PT ;  /* 0x000000372c00720c */ /* 0x080fe40003fc6270 */
[----:B0-----:R-:W-:Y:S01]  /*2310*/  CS2R R18, SRZ ;  /* 0x0000000000127805 */ /* 0x001fe2000001ff00 */
[----:B------:R-:W-:Y:S01]  /*2320*/  IMAD.MOV.U32 R14, RZ, RZ, R21 ;  /* 0x000000ffff0e7224 */ /* 0x000fe200078e0015 */
[----:B------:R-:W-:Y:S02]  /*2330*/  MOV R15, R96 ;  /* 0x00000060000f7202 */ /* 0x000fe40000000f00 */
[-C--:B------:R-:W-:Y:S02]  /*2340*/  ISETP.GE.AND P5, PT, R45, R55.reuse, PT ;  /* 0x000000372d00720c */ /* 0x080fe40003fa6270 */
[-C--:B------:R-:W-:Y:S02]  /*2350*/  ISETP.GE.AND P4, PT, R46, R55.reuse, PT ;  /* 0x000000372e00720c */ /* 0x080fe40003f86270 */
[----:B------:R-:W-:-:S02]  /*2360*/  ISETP.GE.AND P3, PT, R47, R55, PT ;  /* 0x000000372f00720c */ /* 0x000fc40003f66270 */
[-C--:B------:R-:W-:Y:S02]  /*2370*/  ISETP.GE.AND P2, PT, R48, R55.reuse, PT ;  /* 0x000000373000720c */ /* 0x080fe40003f46270 */
[-C--:B------:R-:W-:Y:S01]  /*2380*/  ISETP.GE.AND P1, PT, R49, R55.reuse, PT ;  /* 0x000000373100720c */ /* 0x080fe20003f26270 */
[----:B------:R-:W2:Y:S01]  /*2390*/  @!P6 LDG.E R19, desc[UR16][R14.64+-0x180] ;  /* 0xfffe80100e13e981 */ /* 0x000ea2000c1e1900 */
[----:B------:R-:W-:Y:S02]  /*23a0*/  ISETP.GE.AND P6, PT, R50, R55, PT ;  /* 0x000000373200720c */ /* 0x000fe40003fc6270 */
[----:B------:R-:W-:Y:S02]  /*23b0*/  CS2R R20, SRZ ;  /* 0x0000000000147805 */ /* 0x000fe4000001ff00 */
[----:B------:R-:W-:Y:S01]  /*23c0*/  CS2R R96, SRZ ;  /* 0x0000000000607805 */ /* 0x000fe2000001ff00 */
[----:B------:R-:W-:Y:S02]  /*23d0*/  HFMA2 R95, -RZ, RZ, 0, 0 ;  /* 0x00000000ff5f7431 */ /* 0x000fe400000001ff */
[----:B------:R-:W-:Y:S01]  /*23e0*/  IMAD.MOV.U32 R98, RZ, RZ, RZ ;  /* 0x000000ffff627224 */ /* 0x000fe200078e00ff */
[----:B------:R-:W3:Y:S04]  /*23f0*/  @!P0 LDG.E R18, desc[UR16][R14.64+-0x200] ;  /* 0xfffe00100e128981 */ /* 0x000ee8000c1e1900 */
[----:B------:R-:W4:Y:S04]  /*2400*/  @!P5 LDG.E R20, desc[UR16][R14.64+-0x100] ;  /* 0xffff00100e14d981 */ /* 0x000f28000c1e1900 */
[----:B------:R-:W4:Y:S04]  /*2410*/  @!P4 LDG.E R21, desc[UR16][R14.64+-0x80] ;  /* 0xffff80100e15c981 */ /* 0x000f28000c1e1900 */
[----:B------:R-:W4:Y:S04]  /*2420*/  @!P3 LDG.E R96, desc[UR16][R14.64] ;  /* 0x000000100e60b981 */ /* 0x000f28000c1e1900 */
[----:B------:R-:W4:Y:S04]  /*2430*/  @!P2 LDG.E R95, desc[UR16][R14.64+0x80] ;  /* 0x000080100e5fa981 */ /* 0x000f28000c1e1900 */
[----:B------:R-:W4:Y:S04]  /*2440*/  @!P1 LDG.E R98, desc[UR16][R14.64+0x100] ;  /* 0x000100100e629981 */ /* 0x000f28000c1e1900 */
[----:B------:R-:W4:Y:S01]  /*2450*/  @!P6 LDG.E R97, desc[UR16][R14.64+0x180] ;  /* 0x000180100e61e981 */ /* 0x000f22000c1e1900 */
[----:B------:R-:W-:-:S02]  /*2460*/  MOV R16, R93 ;  /* 0x0000005d00107202 */ /* 0x000fc40000000f00 */
[----:B------:R-:W-:-:S05]  /*2470*/  MOV R17, R94 ;  /* 0x0000005e00117202 */ /* 0x000fca0000000f00 */
[----:B------:R1:W4:Y:S01]  /*2480*/  LDG.E R99, desc[UR16][R16.64] ;  /* 0x0000001010637981 */ /* 0x000322000c1e1900 */
[-C--:B------:R-:W-:Y:S01]  /*2490*/  ISETP.GE.U32.AND P1, PT, R31, R55.reuse, PT ;  /* 0x000000371f00720c */ /* 0x080fe20003f26070 */
[----:B-1----:R-:W-:Y:S01]  /*24a0*/  IMAD.MOV.U32 R16, RZ, RZ, R91 ;  /* 0x000000ffff107224 */ /* 0x002fe200078e005b */
[----:B------:R-:W-:Y:S02]  /*24b0*/  MOV R17, R92 ;  /* 0x0000005c00117202 */ /* 0x000fe40000000f00 */
[-C--:B------:R-:W-:Y:S02]  /*24c0*/  ISETP.GE.U32.AND P6, PT, R34, R55.reuse, PT ;  /* 0x000000372200720c */ /* 0x080fe40003fc6070 */
[-C--:B------:R-:W-:Y:S02]  /*24d0*/  ISETP.GE.U32.AND P5, PT, R35, R55.reuse, PT ;  /* 0x000000372300720c */ /* 0x080fe40003fa6070 */
[-C--:B------:R-:W-:Y:S02]  /*24e0*/  ISETP.GE.U32.AND P4, PT, R36, R55.reuse, PT ;  /* 0x000000372400720c */ /* 0x080fe40003f86070 */
[----:B------:R-:W-:-:S02]  /*24f0*/  ISETP.GE.U32.AND P3, PT, R37, R55, PT ;  /* 0x000000372500720c */ /* 0x000fc40003f66070 */
[----:B------:R-:W-:Y:S01]  /*2500*/  ISETP.GE.U32.AND P2, PT, R38, R55, PT ;  /* 0x000000372600720c */ /* 0x000fe20003f46070 */
[----:B------:R-:W1:Y:S01]  /*2510*/  S2UR UR8, SR_CgaCtaId ;  /* 0x00000000000879c3 */ /* 0x000e620000008800 */
[----:B------:R-:W-:Y:S01]  /*2520*/  UMOV UR4, 0x400 ;  /* 0x0000040000047882 */ /* 0x000fe20000000000 */
[----:B---3--:R-:W-:Y:S04]  /*2530*/  STS [R57], R18 ;  /* 0x0000001239007388 */ /* 0x008fe80000000800 */
[----:B--2---:R-:W-:Y:S04]  /*2540*/  STS [R58+0x80], R19 ;  /* 0x000080133a007388 */ /* 0x004fe80000000800 */
[----:B----4-:R-:W-:Y:S04]  /*2550*/  STS [R59+0x100], R20 ;  /* 0x000100143b007388 */ /* 0x010fe80000000800 */
[----:B------:R2:W-:Y:S04]  /*2560*/  STS [R60+0x180], R21 ;  /* 0x000180153c007388 */ /* 0x0005e80000000800 */
[----:B------:R3:W-:Y:S04]  /*2570*/  STS [R61+0x200], R96 ;  /* 0x000200603d007388 */ /* 0x0007e80000000800 */
[----:B------:R-:W-:Y:S04]  /*2580*/  STS [R62+0x280], R95 ;  /* 0x0002805f3e007388 */ /* 0x000fe80000000800 */
[----:B------:R-:W-:Y:S04]  /*2590*/  STS [R63+0x300], R98 ;  /* 0x000300623f007388 */ /* 0x000fe80000000800 */
[----:B------:R4:W-:Y:S01]  /*25a0*/  STS [R64+0x380], R97 ;  /* 0x0003806140007388 */ /* 0x0009e20000000800 */
[----:B------:R-:W-:-:S03]  /*25b0*/  NOP ;  /* 0x0000000000007918 */ /* 0x000fc60000000000 */
[----:B------:R-:W0:Y:S01]  /*25c0*/  LDS R102, [R65] ;  /* 0x0000000041667984 */ /* 0x000e220000000800 */
[----:B------:R-:W-:-:S03]  /*25d0*/  FMUL.FTZ R99, R99, 1.4426950216293334961 ;  /* 0x3fb8aa3b63637820 */ /* 0x000fc60000410000 */
[----:B------:R-:W0:Y:S01]  /*25e0*/  LDS R106, [R65+0x4] ;  /* 0x00000400416a7984 */ /* 0x000e220000000800 */
[C---:B--2---:R-:W-:Y:S01]  /*25f0*/  FMUL.FTZ R21, R99.reuse, R66 ;  /* 0x0000004263157220 */ /* 0x044fe20000410000 */
[C---:B---3--:R-:W-:Y:S02]  /*2600*/  FMUL.FTZ R96, R99.reuse, R67 ;  /* 0x0000004363607220 */ /* 0x048fe40000410000 */
[----:B------:R-:W-:Y:S04]  /*2610*/  LDS R108, [R65+0x8] ;  /* 0x00000800416c7984 */ /* 0x000fe80000000800 */
[----:B------:R-:W2:Y:S01]  /*2620*/  LDS R110, [R65+0xc] ;  /* 0x00000c00416e7984 */ /* 0x000ea20000000800 */
[----:B------:R-:W3:Y:S03]  /*2630*/  MUFU.EX2 R21, R21 ;  /* 0x0000001500157308 */ /* 0x000ee60000000800 */
[----:B------:R-:W2:Y:S04]  /*2640*/  LDS R100, [R65+0x10] ;  /* 0x0000100041647984 */ /* 0x000ea80000000800 */
[----:B------:R-:W2:Y:S04]  /*2650*/  LDS R20, [R65+0x14] ;  /* 0x0000140041147984 */ /* 0x000ea80000000800 */
[----:B------:R-:W2:Y:S04]  /*2660*/  LDS R18, [R65+0x18] ;  /* 0x0000180041127984 */ /* 0x000ea80000000800 */
[----:B------:R-:W2:Y:S01]  /*2670*/  LDS R19, [R65+0x1c] ;  /* 0x00001c0041137984 */ /* 0x000ea20000000800 */
[C---:B----4-:R-:W-:Y:S01]  /*2680*/  FMUL.FTZ R97, R99.reuse, R68 ;  /* 0x0000004463617220 */ /* 0x050fe20000410000 */
[----:B------:R0:W4:Y:S01]  /*2690*/  MUFU.EX2 R98, R96 ;  /* 0x0000006000627308 */ /* 0x0001220000000800 */
[C---:B------:R-:W-:Y:S01]  /*26a0*/  FMUL.FTZ R101, R99.reuse, R69 ;  /* 0x0000004563657220 */ /* 0x040fe20000410000 */
[C---:B------:R-:W-:Y:S01]  /*26b0*/  FMUL.FTZ R105, R99.reuse, R70 ;  /* 0x0000004663697220 */ /* 0x040fe20000410000 */
[----:B------:R4:W5:Y:S01]  /*26c0*/  LDG.E R95, desc[UR16][R16.64] ;  /* 0x00000010105f7981 */ /* 0x000962000c1e1900 */
[----:B------:R3:W2:Y:S01]  /*26d0*/  MUFU.EX2 R103, R97 ;  /* 0x0000006100677308 */ /* 0x0006a20000000800 */
[----:B------:R-:W-:Y:S01]  /*26e0*/  FMUL.FTZ R104, R99, R71 ;  /* 0x0000004763687220 */ /* 0x000fe20000410000 */
[----:B-1----:R-:W-:Y:S01]  /*26f0*/  ULEA UR4, UR8, UR4, 0x18 ;  /* 0x0000000408047291 */ /* 0x002fe2000f8ec0ff */
[----:B------:R-:W-:Y:S01]  /*2700*/  BSSY.RECONVERGENT B0, `(.L_x_4473) ;  /* 0x0000074000007945 */ /* 0x000fe20003800200 */
[----:B------:R-:W-:Y:S01]  /*2710*/  MUFU.EX2 R105, R105 ;  /* 0x0000006900697308 */ /* 0x000fe20000000800 */
[----:B0-----:R-:W-:-:S03]  /*2720*/  FMUL.FTZ R96, R77, R102 ;  /* 0x000000664d607220 */ /* 0x001fc60000410000 */
[----:B------:R-:W-:Y:S01]  /*2730*/  MUFU.EX2 R104, R104 ;  /* 0x0000006800687308 */ /* 0x000fe20000000800 */
[----:B---3--:R-:W-:Y:S01]  /*2740*/  FSEL R97, R21, 1, !P1 ;  /* 0x3f80000015617808 */ /* 0x008fe20004800000 */
[----:B------:R-:W-:Y:S01]  /*2750*/  FMUL.FTZ R106, R79, R106 ;  /* 0x0000006a4f6a7220 */ /* 0x000fe20000410000 */
[C---:B----4-:R-:W-:Y:S01]  /*2760*/  FMUL.FTZ R17, R99.reuse, R72 ;  /* 0x0000004863117220 */ /* 0x050fe20000410000 */
[----:B------:R0:W1:Y:S01]  /*2770*/  MUFU.EX2 R16, R101 ;  /* 0x0000006500107308 */ /* 0x0000620000000800 */
[----:B------:R-:W-:Y:S01]  /*2780*/  FMUL.FTZ R21, R99, R73 ;  /* 0x0000004963157220 */ /* 0x000fe20000410000 */
[----:B------:R-:W-:Y:S02]  /*2790*/  FSEL R96, R96, RZ, !P1 ;  /* 0x000000ff60607208 */ /* 0x000fe40004800000 */
[----:B------:R-:W-:Y:S01]  /*27a0*/  FSEL R99, R106, RZ, !P6 ;  /* 0x000000ff6a637208 */ /* 0x000fe20007000000 */
[----:B------:R-:W3:Y:S01]  /*27b0*/  MUFU.EX2 R17, R17 ;  /* 0x0000001100117308 */ /* 0x000ee20000000800 */
[----:B------:R-:W-:Y:S01]  /*27c0*/  FSEL R98, R98, 1, !P6 ;  /* 0x3f80000062627808 */ /* 0x000fe20007000000 */
[----:B--2---:R-:W-:Y:S01]  /*27d0*/  FMUL.FTZ R110, R83, R110 ;  /* 0x0000006e536e7220 */ /* 0x004fe20000410000 */
[----:B------:R-:W-:Y:S01]  /*27e0*/  FSEL R102, R103, 1, !P5 ;  /* 0x3f80000067667808 */ /* 0x000fe20006800000 */
[----:B0-----:R-:W-:Y:S01]  /*27f0*/  FMUL.FTZ R101, R81, R108 ;  /* 0x0000006c51657220 */ /* 0x001fe20000410000 */
[----:B------:R-:W-:Y:S01]  /*2800*/  FMUL.FTZ R106, R85, R100 ;  /* 0x00000064556a7220 */ /* 0x000fe20000410000 */
[----:B------:R-:W-:Y:S01]  /*2810*/  FFMA.FTZ R107, R96, R98, R99 ;  /* 0x00000062606b7223 */ /* 0x000fe20000010063 */
[----:B------:R-:W-:Y:S01]  /*2820*/  FSEL R100, R110, RZ, !P4 ;  /* 0x000000ff6e647208 */ /* 0x000fe20006000000 */
[----:B------:R-:W0:Y:S01]  /*2830*/  MUFU.EX2 R21, R21 ;  /* 0x0000001500157308 */ /* 0x000e220000000800 */
[----:B------:R-:W-:Y:S01]  /*2840*/  FSEL R101, R101, RZ, !P5 ;  /* 0x000000ff65657208 */ /* 0x000fe20006800000 */
[----:B------:R-:W-:Y:S01]  /*2850*/  FMUL.FTZ R20, R87, R20 ;  /* 0x0000001457147220 */ /* 0x000fe20000410000 */
[----:B-1----:R-:W-:-:S02]  /*2860*/  FSEL R103, R16, 1, !P4 ;  /* 0x3f80000010677808 */ /* 0x002fc40006000000 */
[----:B------:R-:W-:Y:S01]  /*2870*/  FSEL R105, R105, 1, !P3 ;  /* 0x3f80000069697808 */ /* 0x000fe20005800000 */
[----:B------:R-:W-:Y:S01]  /*2880*/  FFMA.FTZ R107, R102, R107, R101 ;  /* 0x0000006b666b7223 */ /* 0x000fe20000010065 */
[----:B------:R-:W-:Y:S01]  /*2890*/  FSEL R106, R106, RZ, !P3 ;  /* 0x000000ff6a6a7208 */ /* 0x000fe20005800000 */
[----:B------:R-:W-:Y:S01]  /*28a0*/  FMUL.FTZ R18, R89, R18 ;  /* 0x0000001259127220 */ /* 0x000fe20000410000 */
[----:B------:R-:W-:Y:S01]  /*28b0*/  ISETP.GE.U32.AND P1, PT, R39, R55, PT ;  /* 0x000000372700720c */ /* 0x000fe20003f26070 */
[----:B------:R-:W-:Y:S01]  /*28c0*/  FFMA.FTZ R16, R103, R107, R100 ;  /* 0x0000006b67107223 */ /* 0x000fe20000010064 */
[----:B------:R-:W-:Y:S01]  /*28d0*/  FSEL R104, R104, 1, !P2 ;  /* 0x3f80000068687808 */ /* 0x000fe20005000000 */
[----:B------:R-:W-:Y:S01]  /*28e0*/  FMUL.FTZ R19, R90, R19 ;  /* 0x000000135a137220 */ /* 0x000fe20000410000 */
[----:B------:R-:W-:Y:S01]  /*28f0*/  FSEL R107, R20, RZ, !P2 ;  /* 0x000000ff146b7208 */ /* 0x000fe20005000000 */
[----:B------:R-:W-:Y:S01]  /*2900*/  FFMA.FTZ R16, R105, R16, R106 ;  /* 0x0000001069107223 */ /* 0x000fe2000001006a */
[----:B------:R-:W-:-:S02]  /*2910*/  ISETP.GE.U32.AND P6, PT, R40, R55, PT ;  /* 0x000000372800720c */ /* 0x000fc40003fc6070 */
[----:B---3--:R-:W-:Y:S01]  /*2920*/  FSEL R108, R17, 1, !P1 ;  /* 0x3f800000116c7808 */ /* 0x008fe20004800000 */
[----:B------:R-:W-:Y:S01]  /*2930*/  FFMA.FTZ R16, R104, R16, R107 ;  /* 0x0000001068107223 */ /* 0x000fe2000001006b */
[----:B------:R-:W-:Y:S01]  /*2940*/  FSEL R109, R18, RZ, !P1 ;  /* 0x000000ff126d7208 */ /* 0x000fe20004800000 */
[----:B------:R-:W-:Y:S01]  /*2950*/  FMUL.FTZ R17, R97, R98 ;  /* 0x0000006261117220 */ /* 0x000fe20000410000 */
[----:B0-----:R-:W-:Y:S02]  /*2960*/  FSEL R110, R21, 1, !P6 ;  /* 0x3f800000156e7808 */ /* 0x001fe40007000000 */
[----:B------:R-:W-:Y:S01]  /*2970*/  FSEL R111, R19, RZ, !P6 ;  /* 0x000000ff136f7208 */ /* 0x000fe20007000000 */
[----:B------:R-:W-:Y:S01]  /*2980*/  FFMA.FTZ R18, R108, R16, R109 ;  /* 0x000000106c127223 */ /* 0x000fe2000001006d */
[----:B------:R-:W-:Y:S01]  /*2990*/  FMUL.FTZ R16, R102, R17 ;  /* 0x0000001166107220 */ /* 0x000fe20000410000 */
[----:B------:R-:W-:Y:S02]  /*29a0*/  ISETP.GE.AND P1, PT, R56, 0x1, PT ;  /* 0x000000013800780c */ /* 0x000fe40003f26270 */
[----:B------:R-:W-:Y:S01]  /*29b0*/  FFMA.FTZ R18, R110, R18, R111 ;  /* 0x000000126e127223 */ /* 0x000fe2000001006f */
[----:B------:R-:W-:Y:S01]  /*29c0*/  FMUL.FTZ R16, R103, R16 ;  /* 0x0000001067107220 */ /* 0x000fe20000410000 */
[----:B------:R-:W-:-:S02]  /*29d0*/  ISETP.GE.AND P2, PT, R56, 0x8, PT ;  /* 0x000000083800780c */ /* 0x000fc40003f46270 */
[----:B------:R-:W-:Y:S01]  /*29e0*/  ISETP.NE.AND P3, PT, R23, RZ, PT ;  /* 0x000000ff1700720c */ /* 0x000fe20003f65270 */
        /* <DEDUP_REMOVED lines=23> */
[----:B------:R-:W0:Y:S01]  /*2b60*/  SHFL.UP PT, R19, R20, 0x8, RZ ;  /* 0x0500000014137989 */ /* 0x000e2200000e00ff */
[----:B------:R-:W-:Y:S02]  /*2b70*/  HFMA2 R16, -RZ, RZ, 1.875, 0 ;  /* 0x3f800000ff107431 */ /* 0x000fe400000001ff */
[----:B------:R-:W-:Y:S01]  /*2b80*/  ISETP.NE.OR P1, PT, R23, RZ, !P1 ;  /* 0x000000ff1700720c */ /* 0x000fe20004f25670 */
[----:B------:R-:W1:-:S12]  /*2b90*/  SHFL.UP PT, R112, R113, 0x8, RZ ;  /* 0x0500000071707989 */ /* 0x000e5800000e00ff */
[----:B------:R-:W-:Y:S01]  /*2ba0*/  @!P1 LDS.64 R16, [UR5] ;  /* 0x00000005ff109984 */ /* 0x000fe20008000a00 */
[----:B------:R-:W-:Y:S01]  /*2bb0*/  ISETP.NE.AND P1, PT, R56, 0x1f, PT ;  /* 0x0000001f3800780c */ /* 0x000fe20003f25270 */
[C---:B0-----:R-:W-:Y:S01]  /*2bc0*/  FFMA.FTZ R19, R113.reuse, R19, R20 ;  /* 0x0000001371137223 */ /* 0x041fe20000010014 */
[----:B-1----:R-:W-:-:S04]  /*2bd0*/  @P2 FMUL.FTZ R113, R113, R112 ;  /* 0x0000007071712220 */ /* 0x002fc80000410000 */
[----:B------:R-:W-:Y:S02]  /*2be0*/  FSEL R112, R20, R19, !P2 ;  /* 0x0000001314707208 */ /* 0x000fe40005000000 */
[----:B------:R-:W-:Y:S01]  /*2bf0*/  ISETP.NE.AND P2, PT, R56, RZ, PT ;  /* 0x000000ff3800720c */ /* 0x000fe20003f45270 */
[----:B------:R-:W0:Y:S04]  /*2c00*/  SHFL.UP PT, R20, R113, 0x10, RZ ;  /* 0x0600000071147989 */ /* 0x000e2800000e00ff */
[----:B------:R-:W1:Y:S01]  /*2c10*/  SHFL.UP PT, R21, R112, 0x10, RZ ;  /* 0x0600000070157989 */ /* 0x000e6200000e00ff */
[C---:B0-----:R-:W-:Y:S01]  /*2c20*/  FMUL.FTZ R20, R113.reuse, R20 ;  /* 0x0000001471147220 */ /* 0x041fe20000410000 */
[----:B-1----:R-:W-:-:S05]  /*2c30*/  FFMA.FTZ R21, R113, R21, R112 ;  /* 0x0000001571157223 */ /* 0x002fca0000010070 */
[----:B------:R-:W-:Y:S01]  /*2c40*/  @!P1 STS.64 [UR4+0x430], R20 ;  /* 0x00043014ff009988 */ /* 0x000fe20008000a04 */
[----:B------:R-:W-:Y:S01]  /*2c50*/  BAR.SYNC.DEFER_BLOCKING 0x0 ;  /* 0x0000000000007b1d */ /* 0x000fe20000010000 */
[----:B------:R-:W-:-:S04]  /*2c60*/  ISETP.GE.AND P1, PT, R56, 0x10, PT ;  /* 0x000000103800780c */ /* 0x000fc80003f26270 */
[----:B------:R-:W-:Y:S02]  /*2c70*/  FSEL R113, R113, R20, !P1 ;  /* 0x0000001471717208 */ /* 0x000fe40004800000 */
[----:B------:R-:W-:Y:S02]  /*2c80*/  FSEL R112, R112, R21, !P1 ;  /* 0x0000001570707208 */ /* 0x000fe40004800000 */
[----:B------:R-:W-:Y:S01]  /*2c90*/  ISETP.NE.AND P1, PT, R23, RZ, PT ;  /* 0x000000ff1700720c */ /* 0x000fe20003f25270 */
[----:B------:R-:W0:Y:S04]  /*2ca0*/  SHFL.UP PT, R115, R113, 0x1, RZ ;  /* 0x0420000071737989 */ /* 0x000e2800000e00ff */
[----:B------:R-:W1:Y:S04]  /*2cb0*/  SHFL.UP PT, R114, R112, 0x1, RZ ;  /* 0x0420000070727989 */ /* 0x000e6800000e00ff */
[----:B------:R-:W-:Y:S04]  /*2cc0*/  @!P2 STS.64 [UR4+0x440], R16 ;  /* 0x00044010ff00a988 */ /* 0x000fe80008000a04 */
[----:B------:R-:W2:Y:S01]  /*2cd0*/  LDS.64 R18, [UR4+0x430] ;  /* 0x00043004ff127984 */ /* 0x000ea20008000a00 */
[----:B------:R-:W-:Y:S01]  /*2ce0*/  BAR.SYNC.DEFER_BLOCKING 0x0 ;  /* 0x0000000000007b1d */ /* 0x000fe20000010000 */
[----:B0-----:R-:W-:-:S02]  /*2cf0*/  @!P2 MOV R115, R16 ;  /* 0x000000100073a202 */ /* 0x001fc40000000f00 */
[-C--:B-1----:R-:W-:Y:S02]  /*2d00*/  @!P2 MOV R114, R17.reuse ;  /* 0x000000110072a202 */ /* 0x082fe40000000f00 */
[----:B------:R-:W-:Y:S01]  /*2d10*/  LEA R21, P2, R6, R14, 0x2 ;  /* 0x0000000e06157211 */ /* 0x000fe200078410ff */
[----:B------:R-:W0:Y:S01]  /*2d20*/  @P3 LDS R117, [UR4+0x444] ;  /* 0x00044404ff753984 */ /* 0x000e220008000800 */
[----:B--2---:R-:W-:Y:S01]  /*2d30*/  FFMA.FTZ R19, R18, R17, R19 ;  /* 0x0000001112137223 */ /* 0x004fe20000010013 */
[----:B0-----:R-:W-:-:S04]  /*2d40*/  @P3 FFMA.FTZ R114, R117, R115, R114 ;  /* 0x0000007375723223 */ /* 0x001fc80000010072 */
[----:B------:R-:W-:Y:S01]  /*2d50*/  FFMA.FTZ R97, R97, R114, R96 ;  /* 0x0000007261617223 */ /* 0x000fe20000010060 */
[----:B------:R-:W-:-:S03]  /*2d60*/  IMAD.X R96, R15, 0x1, R7, P2 ;  /* 0x000000010f607824 */ /* 0x000fc600010e0607 */
        /* <DEDUP_REMOVED lines=13> */
.L_x_4474:
[----:B------:R-:W-:Y:S05]  /*2e40*/  BSYNC.RECONVERGENT B0 ;  /* 0x0000000000007941 */ /* 0x000fea0003800200 */
.L_x_4473:
[----:B------:R-:W-:Y:S01]  /*2e50*/  UIADD3 UR6, UPT, UPT, UR6, 0x1, URZ ;  /* 0x0000000106067890 */ /* 0x000fe2000fffe0ff */
[----:B------:R-:W-:Y:S01]  /*2e60*/  FFMA.FTZ R104, R104, R105, R107 ;  /* 0x0000006968687223 */ /* 0x000fe2000001006b */
[----:B------:R-:W-:Y:S01]  /*2e70*/  LEA R93, P1, R10, R93, 0x2 ;  /* 0x0000005d0a5d7211 */ /* 0x000fe200078210ff */
[C---:B-----5:R-:W-:Y:S01]  /*2e80*/  FFMA.FTZ R74, R95.reuse, R97, R74 ;  /* 0x000000615f4a7223 */ /* 0x060fe2000001004a */
[----:B------:R-:W-:Y:S01]  /*2e90*/  UISETP.NE.AND UP0, UPT, UR6, URZ, UPT ;  /* 0x000000ff0600728c */ /* 0x000fe2000bf05270 */
        /* <DEDUP_REMOVED lines=8> */
[C---:B------:R-:W-:Y:S01]  /*2f20*/  FFMA.FTZ R86, R95.reuse, R108, R86 ;  /* 0x0000006c5f567223 */ /* 0x040fe20000010056 */
[----:B------:R-:W-:Y:S01]  /*2f30*/  FFMA.FTZ R88, R95, R111, R88 ;  /* 0x0000006f5f587223 */ /* 0x000fe20000010058 */
[----:B------:R-:W-:Y:S01]  /*2f40*/  IADD3.X R94, PT, PT, R94, R11, RZ, P1, !PT ;  /* 0x0000000b5e5e7210 */ /* 0x000fe20000ffe4ff */
[----:B------:R-:W-:Y:S01]  /*2f50*/  VIADD R75, R75, 0x1 ;  /* 0x000000014b4b7836 */ /* 0x000fe20000000000 */
[----:B------:R-:W-:Y:S01]  /*2f60*/  IADD3.X R92, PT, PT, R92, R9, RZ, P2, !PT ;  /* 0x000000095c5c7210 */ /* 0x000fe200017fe4ff */
[----:B------:R-:W-:Y:S01]  /*2f70*/  UIADD3 UR5, UPT, UPT, UR5, 0x8, URZ ;  /* 0x0000000805057890 */ /* 0x000fe2000fffe0ff */
[----:B------:R-:W-:Y:S11]  /*2f80*/  BRA.U UP0, `(.L_x_4475) ;  /* 0xfffffff100dc7547 */ /* 0x000ff6000b83ffff */
.L_x_4472:
        /* <DEDUP_REMOVED lines=56> */
.L_x_4477:
        /* <DEDUP_REMOVED lines=15> */
.L_x_5076:


//--------------------- .text._Z25selective_scan_fwd_kernelI32Selective_Scan_fwd_kernel_traitsILi32ELi8ELi1ELb0ELb1ELb0ELb1EffEEv13SSMParamsBase --------------------------
	.section	.text._Z25selective_scan_fwd_kernelI32Selective_Scan_fwd_kernel_traitsILi32ELi8ELi1ELb0ELb1ELb0ELb1EffEEv13SSMParamsBase,"ax",@progbits
	.align	128
        .global         _Z25selective_scan_fwd_kernelI32Selective_Scan_fwd_kernel_traitsILi32ELi8ELi1ELb0ELb1ELb0ELb1EffEEv13SSMParamsBase
        .type           _Z25selective_scan_fwd_kernelI32Selective_Scan_fwd_kernel_traitsILi32ELi8ELi1ELb0ELb1ELb0ELb1EffEEv13SSMParamsBase,@function
        .size           _Z25selective_scan_fwd_kernelI32Selective_Scan_fwd_kernel_traitsILi32ELi8ELi1ELb0ELb1ELb0ELb1EffEEv13SSMParamsBase,(.L_x_5077 - _Z25selective_scan_fwd_kernelI32Selective_Scan_fwd_kernel_traitsILi32ELi8ELi1ELb0ELb1ELb0ELb1EffEEv13SSMParamsBase)
        .other          _Z25selective_scan_fwd_kernelI32Selective_Scan_fwd_kernel_traitsILi32ELi8ELi1ELb0ELb1ELb0ELb1EffEEv13SSMParamsBase,@"STO_CUDA_ENTRY STV_DEFAULT"
_Z25selective_scan_fwd_kernelI32Selective_Scan_fwd_kernel_traitsILi32ELi8ELi1ELb0ELb1ELb0ELb1EffEEv13SSMParamsBase:
.text._Z25selective_scan_fwd_kernelI32Selective_Scan_fwd_kernel_traitsILi32ELi8ELi1ELb0ELb1ELb0ELb1EffEEv13SSMParamsBase:
        /* <DEDUP_REMOVED lines=35> */
[----:B--2---:R-:W-:-:S02]  /*0230*/  HFMA2 R6, -RZ, RZ, 0, 0 ;  /* 0x00000000ff067431 */ /* 0x004fc400000001ff */
[----:B----4-:R-:W-:-:S04]  /*0240*/  IMAD.MOV R10, RZ, RZ, -R7 ;  /* 0x000000ffff0a7224 */ /* 0x010fc800078e0a07 */
[----:B------:R-:W-:Y:S02]  /*0250*/  IMAD R3, R10, R9, RZ ;  /* 0x000000090a037224 */ /* 0x000fe400078e02ff */
[----:B------:R-:W2:Y:S02]  /*0260*/  LDC R10, c[0x0][0x394] ;  /* 0x0000e500ff0a7b82 */ /* 0x000ea40000000800 */
[----:B------:R-:W-:-:S06]  /*0270*/  IMAD.HI.U32 R7, R7, R3, R6 ;  /* 0x0000000307077227 */ /* 0x000fcc00078e0006 */
[----:B------:R-:W-:-:S04]  /*0280*/  IMAD.HI.U32 R7, R7, R2, RZ ;  /* 0x0000000207077227 */ /* 0x000fc800078e00ff */
[----:B------:R-:W-:-:S04]  /*0290*/  IMAD.MOV R6, RZ, RZ, -R7 ;  /* 0x000000ffff067224 */ /* 0x000fc800078e0a07 */
        /* <DEDUP_REMOVED lines=11> */
[----:B------:R-:W-:Y:S01]  /*0350*/  IMAD.U32 R5, RZ, RZ, UR7 ;  /* 0x00000007ff057e24 */ /* 0x000fe2000f8e00ff */
[----:B---3--:R-:W-:Y:S01]  /*0360*/  UIMAD.WIDE.U32 UR4, UR18, UR12, URZ ;  /* 0x0000000c120472a5 */ /* 0x008fe2000f8e00ff */
[----:B------:R-:W-:Y:S01]  /*0370*/  MOV R3, UR9 ;  /* 0x0000000900037c02 */ /* 0x000fe20008000f00 */
[----:B------:R-:W-:Y:S01]  /*0380*/  IMAD.U32 R5, RZ, RZ, UR8 ;  /* 0x00000008ff057e24 */ /* 0x000fe2000f8e00ff */
[----:B------:R-:W-:Y:S01]  /*0390*/  ISETP.NE.AND P1, PT, R11, RZ, PT ;  /* 0x000000ff0b00720c */ /* 0x000fe20003f25270 */
[----:B------:R-:W-:-:S03]  /*03a0*/  @!P2 VIADD R7, R7, 0x1 ;  /* 0x000000010707a836 */ /* 0x000fc60000000000 */
[----:B-1----:R-:W-:Y:S09]  /*03b0*/  @!P4 EXIT ;  /* 0x000000000000c94d */ /* 0x002ff20003800000 */
[----:B------:R-:W0:Y:S01]  /*03c0*/  S2R R22, SR_TID.X ;  /* 0x0000000000167919 */ /* 0x000e220000002100 */
[----:B------:R-:W1:Y:S01]  /*03d0*/  LDC.64 R28, c[0x0][0x450] ;  /* 0x00011400ff1c7b82 */ /* 0x000e620000000a00 */
[----:B------:R-:W2:Y:S01]  /*03e0*/  LDCU.64 UR20, c[0x0][0x3d8] ;  /* 0x00007b00ff1477ac */ /* 0x000ea20008000a00 */
[----:B------:R-:W-:Y:S01]  /*03f0*/  @P0 IADD3 R7, PT, PT, R7, 0x1, RZ ;  /* 0x0000000107070810 */ /* 0x000fe20007ffe0ff */
[C---:B------:R-:W-:Y:S01]  /*0400*/  IMAD.WIDE.U32 R2, R0.reuse, UR10, R2 ;  /* 0x0000000a00027c25 */ /* 0x040fe2000f8e0002 */
[----:B------:R-:W3:Y:S03]  /*0410*/  LDCU.64 UR8, c[0x0][0x3a0] ;  /* 0x00007400ff0877ac */ /* 0x000ee60008000a00 */
[----:B------:R-:W-:Y:S01]  /*0420*/  @!P3 IMAD.MOV R7, RZ, RZ, -R7 ;  /* 0x000000ffff07b224 */ /* 0x000fe200078e0a07 */
[----:B------:R-:W-:Y:S01]  /*0430*/  @!P1 LOP3.LUT R7, RZ, R11, RZ, 0x33, !PT ;  /* 0x0000000bff079212 */ /* 0x000fe200078e33ff */
[C---:B------:R-:W-:Y:S01]  /*0440*/  IMAD R40, R0.reuse, UR11, R3 ;  /* 0x0000000b00287c24 */ /* 0x040fe2000f8e0203 */
[----:B------:R-:W3:Y:S01]  /*0450*/  LDC.64 R18, c[0x0][0x440] ;  /* 0x00011000ff127b82 */ /* 0x000ee20000000a00 */
[----:B------:R-:W-:Y:S01]  /*0460*/  UIMAD UR5, UR18, UR13, UR5 ;  /* 0x0000000d120572a4 */ /* 0x000fe2000f8e0205 */
[----:B------:R-:W-:Y:S01]  /*0470*/  SHF.R.S32.HI R3, RZ, 0x1f, R7 ;  /* 0x0000001fff037819 */ /* 0x000fe20000011407 */
[----:B------:R-:W-:Y:S01]  /*0480*/  IMAD.WIDE.U32 R4, R0, UR14, R4 ;  /* 0x0000000e00047c25 */ /* 0x000fe2000f8e0004 */
[C---:B----4-:R-:W-:Y:S01]  /*0490*/  LEA R30, P0, R2.reuse, R8, 0x2 ;  /* 0x00000008021e7211 */ /* 0x050fe200078010ff */
[----:B------:R-:W4:Y:S02]  /*04a0*/  LDCU UR6, c[0x0][0x38c] ;  /* 0x00007180ff0677ac */ /* 0x000f240008000800 */
[----:B------:R-:W-:Y:S01]  /*04b0*/  IMAD R6, R3, R50, RZ ;  /* 0x0000003203067224 */ /* 0x000fe200078e02ff */
[----:B------:R-:W-:Y:S01]  /*04c0*/  LEA.HI.X R40, R2, R9, R40, 0x2, P0 ;  /* 0x0000000902287211 */ /* 0x000fe200000f1428 */
[----:B--2---:R-:W-:Y:S01]  /*04d0*/  IMAD.WIDE.U32 R26, R0, UR20, RZ ;  /* 0x00000014001a7c25 */ /* 0x004fe2000f8e00ff */
[----:B------:R-:W-:Y:S01]  /*04e0*/  LEA R31, P1, R4, R12, 0x2 ;  /* 0x0000000c041f7211 */ /* 0x000fe200078210ff */
[----:B------:R-:W2:Y:S02]  /*04f0*/  LDCU.U8 UR7, c[0x0][0x39e] ;  /* 0x000073c0ff0777ac */ /* 0x000ea40008000000 */
[----:B------:R-:W-:Y:S01]  /*0500*/  IMAD.WIDE.U32 R2, R7, R50, UR4 ;  /* 0x0000000407027e25 */ /* 0x000fe2000f8e0032 */
[----:B-1----:R-:W-:-:S03]  /*0510*/  LEA R24, P2, R26, R28, 0x2 ;  /* 0x0000001c1a187211 */ /* 0x002fc600078410ff */
[----:B------:R-:W-:Y:S01]  /*0520*/  IMAD R51, R7, R51, R6 ;  /* 0x0000003307337224 */ /* 0x000fe200078e0206 */
[----:B------:R-:W-:Y:S01]  /*0530*/  LEA R50, P0, R2, R14, 0x2 ;  /* 0x0000000e02327211 */ /* 0x000fe200078010ff */
[----:B------:R-:W-:Y:S02]  /*0540*/  IMAD R41, R0, UR15, R5 ;  /* 0x0000000f00297c24 */ /* 0x000fe4000f8e0205 */
[----:B0-----:R-:W-:Y:S01]  /*0550*/  IMAD.SHL.U32 R28, R22, 0x8, RZ ;  /* 0x00000008161c7824 */ /* 0x001fe200078e00ff */
[----:B------:R-:W-:Y:S01]  /*0560*/  IADD3 R51, PT, PT, R3, R51, RZ ;  /* 0x0000003303337210 */ /* 0x000fe20007ffe0ff */
[----:B------:R-:W-:Y:S01]  /*0570*/  IMAD R6, R0, UR21, R27 ;  /* 0x0000001500067c24 */ /* 0x000fe2000f8e021b */
[----:B------:R-:W-:Y:S01]  /*0580*/  LEA.HI.X R41, R4, R13, R41, 0x2, P1 ;  /* 0x0000000d04297211 */ /* 0x000fe200008f1429 */
[----:B---3--:R-:W-:Y:S01]  /*0590*/  IMAD.WIDE.U32 R4, R0, UR8, RZ ;  /* 0x0000000800047c25 */ /* 0x008fe2000f8e00ff */
[----:B------:R-:W-:Y:S02]  /*05a0*/  LOP3.LUT R3, R28, 0x1f00, RZ, 0xc0, !PT ;  /* 0x00001f001c037812 */ /* 0x000fe400078ec0ff */
[----:B------:R-:W-:Y:S01]  /*05b0*/  LEA.HI.X R51, R2, R15, R51, 0x2, P0 ;  /* 0x0000000f02337211 */ /* 0x000fe200000f1433 */
[----:B------:R-:W-:Y:S01]  /*05c0*/  IMAD R25, R0, UR9, R5 ;  /* 0x0000000900197c24 */ /* 0x000fe2000f8e0205 */
[----:B------:R-:W-:Y:S01]  /*05d0*/  LOP3.LUT R38, R3, 0x1f, R22, 0xf8, !PT ;  /* 0x0000001f03267812 */ /* 0x000fe200078ef816 */
[----:B------:R-:W-:Y:S01]  /*05e0*/  IMAD R5, R17, UR18, R0 ;  /* 0x0000001211057c24 */ /* 0x000fe2000f8e0200 */
[----:B------:R-:W-:Y:S01]  /*05f0*/  LEA R23, P1, R4, R18, 0x2 ;  /* 0x0000001204177211 */ /* 0x000fe200078210ff */
[----:B------:R-:W-:Y:S01]  /*0600*/  VIADD R32, R28, 0x1 ;  /* 0x000000011c207836 */ /* 0x000fe20000000000 */
[----:B------:R-:W-:Y:S01]  /*0610*/  LEA.HI.X R26, R26, R29, R6, 0x2, P2 ;  /* 0x0000001d1a1a7211 */ /* 0x000fe200010f1406 */
[----:B------:R-:W-:Y:S01]  /*0620*/  IMAD.WIDE.U32 R2, R38, 0x4, RZ ;  /* 0x0000000426027825 */ /* 0x000fe200078e00ff */
[----:B------:R-:W-:-:S02]  /*0630*/  LEA.HI.X R25, R4, R19, R25, 0x2, P1 ;  /* 0x0000001304197211 */ /* 0x000fc400008f1419 */
[----:B------:R-:W-:Y:S01]  /*0640*/  MOV R29, RZ ;  /* 0x000000ff001d7202 */ /* 0x000fe20000000f00 */
[----:B------:R-:W-:Y:S01]  /*0650*/  IMAD R5, R5, R10, RZ ;  /* 0x0000000a05057224 */ /* 0x000fe200078e02ff */
[C---:B------:R-:W-:Y:S01]  /*0660*/  IADD3 R33, PT, PT, R28.reuse, 0x2, RZ ;  /* 0x000000021c217810 */ /* 0x040fe20007ffe0ff */
[C---:B------:R-:W-:Y:S01]  /*0670*/  VIADD R34, R28.reuse, 0x3 ;  /* 0x000000031c227836 */ /* 0x040fe20000000000 */
[C---:B------:R-:W-:Y:S01]  /*0680*/  IADD3 R35, PT, PT, R28.reuse, 0x4, RZ ;  /* 0x000000041c237810 */ /* 0x040fe20007ffe0ff */
[----:B----4-:R-:W-:Y:S01]  /*0690*/  IMAD R27, R5, UR6, RZ ;  /* 0x00000006051b7c24 */ /* 0x010fe2000f8e02ff */
        /* <DEDUP_REMOVED lines=10> */
[----:B--2---:R-:W-:-:S07]  /*0740*/  LOP3.LUT R49, R2, 0x200, RZ, 0xfc, !PT ;  /* 0x0000020002317812 */ /* 0x004fce00078efcff */
.L_x_4498:
[----:B0-----:R-:W0:Y:S01]  /*0750*/  LDCU UR4, c[0x0][0x388] ;  /* 0x00007100ff0477ac */ /* 0x001e220008000800 */
[----:B------:R-:W-:Y:S01]  /*0760*/  SHF.L.U32 R62, R29, 0x8, RZ ;  /* 0x000000081d3e7819 */ /* 0x000fe200000006ff */
[----:B------:R-:W-:Y:S01]  /*0770*/  IMAD.SHL.U32 R4, R38, 0x4, RZ ;  /* 0x0000000426047824 */ /* 0x000fe200078e00ff */
[----:B------:R-:W-:Y:S02]  /*0780*/  CS2R R8, SRZ ;  /* 0x0000000000087805 */ /* 0x000fe4000001ff00 */
[----:B------:R-:W-:Y:S02]  /*0790*/  CS2R R10, SRZ ;  /* 0x00000000000a7805 */ /* 0x000fe4000001ff00 */
[----:B------:R-:W-:Y:S02]  /*07a0*/  CS2R R12, SRZ ;  /* 0x00000000000c7805 */ /* 0x000fe4000001ff00 */
[----:B------:R-:W-:Y:S01]  /*07b0*/  MOV R15, RZ ;  /* 0x000000ff000f7202 */ /* 0x000fe20000000f00 */
        /* <DEDUP_REMOVED lines=36> */
[CC--:B------:R-:W-:Y:S02]  /*0a00*/  LEA.HI.SX32 R52, R63.reuse, R63.reuse, 0x1b ;  /* 0x0000003f3f347211 */ /* 0x0c0fe400078fdaff */
[----:B------:R-:W-:Y:S02]  /*0a10*/  LEA R54, R14, UR4, 0x2 ;  /* 0x000000040e367c11 */ /* 0x000fe4000f8e10ff */
[----:B------:R-:W-:Y:S01]  /*0a20*/  LEA R55, R16, UR4, 0x2 ;  /* 0x0000000410377c11 */ /* 0x000fe2000f8e10ff */
[----:B------:R-:W-:Y:S01]  /*0a30*/  VIADD R16, R63, 0xc0 ;  /* 0x000000c03f107836 */ /* 0x000fe20000000000 */
[----:B------:R-:W-:-:S02]  /*0a40*/  LEA.HI.SX32 R6, R6, R63, 0x1b ;  /* 0x0000003f06067211 */ /* 0x000fc400078fdaff */
[C---:B------:R-:W-:Y:S02]  /*0a50*/  IADD3 R14, PT, PT, R63.reuse, 0xa0, RZ ;  /* 0x000000a03f0e7810 */ /* 0x040fe40007ffe0ff */
[----:B------:R-:W-:Y:S02]  /*0a60*/  LEA R56, R18, UR4, 0x2 ;  /* 0x0000000412387c11 */ /* 0x000fe4000f8e10ff */
[----:B------:R-:W-:Y:S02]  /*0a70*/  IADD3 R18, PT, PT, R63, 0xe0, RZ ;  /* 0x000000e03f127810 */ /* 0x000fe40007ffe0ff */
[----:B------:R-:W-:Y:S02]  /*0a80*/  LEA R52, R52, UR4, 0x2 ;  /* 0x0000000434347c11 */ /* 0x000fe4000f8e10ff */
[----:B------:R-:W-:Y:S02]  /*0a90*/  LEA R57, R6, UR4, 0x2 ;  /* 0x0000000406397c11 */ /* 0x000fe4000f8e10ff */
[----:B------:R-:W-:-:S02]  /*0aa0*/  LEA.HI.SX32 R14, R14, R63, 0x1b ;  /* 0x0000003f0e0e7211 */ /* 0x000fc400078fdaff */
[----:B------:R-:W-:Y:S02]  /*0ab0*/  SHF.L.U32 R6, R63, 0x3, RZ ;  /* 0x000000033f067819 */ /* 0x000fe400000006ff */
[-C--:B------:R-:W-:Y:S02]  /*0ac0*/  LEA.HI.SX32 R16, R16, R63.reuse, 0x1b ;  /* 0x0000003f10107211 */ /* 0x080fe400078fdaff */
[----:B------:R-:W-:Y:S02]  /*0ad0*/  LEA.HI.SX32 R18, R18, R63, 0x1b ;  /* 0x0000003f12127211 */ /* 0x000fe400078fdaff */
[----:B------:R-:W-:Y:S02]  /*0ae0*/  LEA R58, R14, UR4, 0x2 ;  /* 0x000000040e3a7c11 */ /* 0x000fe4000f8e10ff */
[----:B------:R-:W-:Y:S02]  /*0af0*/  LEA.HI.SX32 R61, R6, R6, 0x1b ;  /* 0x00000006063d7211 */ /* 0x000fe400078fdaff */
[----:B------:R-:W-:-:S02]  /*0b00*/  CS2R R6, SRZ ;  /* 0x0000000000067805 */ /* 0x000fc4000001ff00 */
[----:B------:R-:W-:Y:S02]  /*0b10*/  LEA R59, R16, UR4, 0x2 ;  /* 0x00000004103b7c11 */ /* 0x000fe4000f8e10ff */
[----:B------:R-:W-:Y:S02]  /*0b20*/  LEA R60, R18, UR4, 0x2 ;  /* 0x00000004123c7c11 */ /* 0x000fe4000f8e10ff */
[----:B------:R-:W-:Y:S01]  /*0b30*/  LEA R61, R61, UR4, 0x2 ;  /* 0x000000043d3d7c11 */ /* 0x000fe2000f8e10ff */
[----:B--2---:R-:W-:Y:S04]  /*0b40*/  STS [R52], R9 ;  /* 0x0000000934007388 */ /* 0x004fe80000000800 */
[----:B---3--:R-:W-:Y:S04]  /*0b50*/  STS [R54+0x80], R11 ;  /* 0x0000800b36007388 */ /* 0x008fe80000000800 */
[----:B----4-:R0:W-:Y:S04]  /*0b60*/  STS [R55+0x100], R8 ;  /* 0x0001000837007388 */ /* 0x0101e80000000800 */
[----:B------:R-:W-:Y:S04]  /*0b70*/  STS [R56+0x180], R13 ;  /* 0x0001800d38007388 */ /* 0x000fe80000000800 */
[----:B------:R1:W-:Y:S04]  /*0b80*/  STS [R57+0x200], R10 ;  /* 0x0002000a39007388 */ /* 0x0003e80000000800 */
[----:B------:R2:W-:Y:S04]  /*0b90*/  STS [R58+0x280], R15 ;  /* 0x0002800f3a007388 */ /* 0x0005e80000000800 */
[----:B------:R3:W-:Y:S04]  /*0ba0*/  STS [R59+0x300], R12 ;  /* 0x0003000c3b007388 */ /* 0x0007e80000000800 */
[----:B------:R-:W-:Y:S01]  /*0bb0*/  STS [R60+0x380], R17 ;  /* 0x000380113c007388 */ /* 0x000fe20000000800 */
[----:B------:R-:W-:-:S03]  /*0bc0*/  NOP ;  /* 0x0000000000007918 */ /* 0x000fc60000000000 */
[----:B------:R-:W-:Y:S01]  /*0bd0*/  LDS R80, [R61] ;  /* 0x000000003d507984 */ /* 0x000fe20000000800 */
[----:B0-----:R-:W-:Y:S02]  /*0be0*/  CS2R R8, SRZ ;  /* 0x0000000000087805 */ /* 0x001fe4000001ff00 */
[----:B-1----:R-:W-:Y:S01]  /*0bf0*/  CS2R R10, SRZ ;  /* 0x00000000000a7805 */ /* 0x002fe2000001ff00 */
[----:B------:R-:W-:Y:S01]  /*0c00*/  IMAD.MOV.U32 R13, RZ, RZ, RZ ;  /* 0x000000ffff0d7224 */ /* 0x000fe200078e00ff */
[----:B------:R-:W-:Y:S01]  /*0c10*/  LDS R81, [R61+0x4] ;  /* 0x000004003d517984 */ /* 0x000fe20000000800 */
[----:B--2---:R-:W-:Y:S01]  /*0c20*/  HFMA2 R15, -RZ, RZ, 0, 0 ;  /* 0x00000000ff0f7431 */ /* 0x004fe200000001ff */
[----:B---3--:R-:W0:Y:S02]  /*0c30*/  LDC R12, c[0x0][0x38c] ;  /* 0x0000e300ff0c7b82 */ /* 0x008e240000000800 */
[----:B------:R-:W-:Y:S04]  /*0c40*/  LDS R82, [R61+0x8] ;  /* 0x000008003d527984 */ /* 0x000fe80000000800 */
[----:B------:R-:W-:Y:S04]  /*0c50*/  LDS R83, [R61+0xc] ;  /* 0x00000c003d537984 */ /* 0x000fe80000000800 */
[----:B------:R-:W-:Y:S04]  /*0c60*/  LDS R84, [R61+0x10] ;  /* 0x000010003d547984 */ /* 0x000fe80000000800 */
[----:B------:R-:W-:Y:S04]  /*0c70*/  LDS R85, [R61+0x14] ;  /* 0x000014003d557984 */ /* 0x000fe80000000800 */
[----:B------:R-:W-:Y:S04]  /*0c80*/  LDS R86, [R61+0x18] ;  /* 0x000018003d567984 */ /* 0x000fe80000000800 */
[----:B------:R-:W-:Y:S01]  /*0c90*/  LDS R87, [R61+0x1c] ;  /* 0x00001c003d577984 */ /* 0x000fe20000000800 */
[----:B------:R-:W-:Y:S06]  /*0ca0*/  BAR.SYNC.DEFER_BLOCKING 0x0 ;  /* 0x0000000000007b1d */ /* 0x000fec0000010000 */
        /* <DEDUP_REMOVED lines=73> */
.L_x_4479:
[----:B------:R-:W-:Y:S05]  /*1140*/  BSYNC.RECONVERGENT B0 ;  /* 0x0000000000007941 */ /* 0x000fea0003800200 */
.L_x_4478:
        /* <DEDUP_REMOVED lines=34> */
.L_x_4481:
[----:B------:R-:W-:Y:S05]  /*1370*/  BSYNC.RECONVERGENT B0 ;  /* 0x0000000000007941 */ /* 0x000fea0003800200 */
.L_x_4480:
        /* <DEDUP_REMOVED lines=39> */
.L_x_4483:
[----:B------:R-:W-:Y:S05]  /*15f0*/  BSYNC.RECONVERGENT B0 ;  /* 0x0000000000007941 */ /* 0x000fea0003800200 */
.L_x_4482:
        /* <DEDUP_REMOVED lines=32> */
.L_x_4485:
[----:B------:R-:W-:Y:S05]  /*1800*/  BSYNC.RECONVERGENT B0 ;  /* 0x0000000000007941 */ /* 0x000fea0003800200 */
.L_x_4484:
        /* <DEDUP_REMOVED lines=32> */
.L_x_4487:
[----:B------:R-:W-:Y:S05]  /*1a10*/  BSYNC.RECONVERGENT B0 ;  /* 0x0000000000007941 */ /* 0x000fea0003800200 */
.L_x_4486:
        /* <DEDUP_REMOVED lines=32> */
.L_x_4489:
[----:B------:R-:W-:Y:S05]  /*1c20*/  BSYNC.RECONVERGENT B0 ;  /* 0x0000000000007941 */ /* 0x000fea0003800200 */
.L_x_4488:
        /* <DEDUP_REMOVED lines=32> */
.L_x_4491:
[----:B------:R-:W-:Y:S05]  /*1e30*/  BSYNC.RECONVERGENT B0 ;  /* 0x0000000000007941 */ /* 0x000fea0003800200 */
.L_x_4490:
        /* <DEDUP_REMOVED lines=32> */
.L_x_4493:
[----:B------:R-:W-:Y:S05]  /*2040*/  BSYNC.RECONVERGENT B0 ;  /* 0x0000000000007941 */ /* 0x000fea0003800200 */
.L_x_4492:
        /* <DEDUP_REMOVED lines=37> */
.L_x_4497:
[-C--:B------:R-:W-:Y:S01]  /*22a0*/  ISETP.GE.AND P6, PT, R42, R53.reuse, PT ;  /* 0x000000352a00720c */ /* 0x080fe20003fc6270 */
[----:B0-----:R-:W-:Y:S01]  /*22b0*/  IMAD.MOV.U32 R12, RZ, RZ, R19 ;  /* 0x000000ffff0c7224 */ /* 0x001fe200078e0013 */
[----:B------:R-:W-:Y:S02]  /*22c0*/  CS2R R18, SRZ ;  /* 0x0000000000127805 */ /* 0x000fe4000001ff00 */
[----:B------:R-:W-:Y:S02]  /*22d0*/  MOV R13, R94 ;  /* 0x0000005e000d7202 */ /* 0x000fe40000000f00 */
[-C--:B------:R-:W-:Y:S02]  /*22e0*/  ISETP.GE.AND P5, PT, R43, R53.reuse, PT ;  /* 0x000000352b00720c */ /* 0x080fe40003fa6270 */
[-C--:B------:R-:W-:Y:S02]  /*22f0*/  ISETP.GE.AND P4, PT, R44, R53.reuse, PT ;  /* 0x000000352c00720c */ /* 0x080fe40003f86270 */
[----:B------:R-:W-:-:S02]  /*2300*/  ISETP.GE.AND P3, PT, R45, R53, PT ;  /* 0x000000352d00720c */ /* 0x000fc40003f66270 */
[-C--:B------:R-:W-:Y:S02]  /*2310*/  ISETP.GE.AND P2, PT, R46, R53.reuse, PT ;  /* 0x000000352e00720c */ /* 0x080fe40003f46270 */
[----:B------:R-:W-:Y:S02]  /*2320*/  CS2R R16, SRZ ;  /* 0x0000000000107805 */ /* 0x000fe4000001ff00 */
[-C--:B------:R-:W-:Y:S01]  /*2330*/  ISETP.GE.AND P0, PT, R47, R53.reuse, PT ;  /* 0x000000352f00720c */ /* 0x080fe20003f06270 */
[----:B------:R-:W2:Y:S01]  /*2340*/  @!P6 LDG.E R19, desc[UR16][R12.64+-0x180] ;  /* 0xfffe80100c13e981 */ /* 0x000ea2000c1e1900 */
[----:B------:R-:W-:Y:S02]  /*2350*/  ISETP.GE.AND P6, PT, R48, R53, PT ;  /* 0x000000353000720c */ /* 0x000fe40003fc6270 */
[----:B------:R-:W-:Y:S01]  /*2360*/  CS2R R94, SRZ ;  /* 0x00000000005e7805 */ /* 0x000fe2000001ff00 */
[----:B------:R-:W-:Y:S01]  /*2370*/  HFMA2 R97, -RZ, RZ, 0, 0 ;  /* 0x00000000ff617431 */ /* 0x000fe200000001ff */
[----:B------:R-:W4:Y:S01]  /*2380*/  @!P1 LDG.E R17, desc[UR16][R12.64+-0x200] ;  /* 0xfffe00100c119981 */ /* 0x000f22000c1e1900 */
[----:B------:R-:W-:-:S03]  /*2390*/  IMAD.MOV.U32 R99, RZ, RZ, RZ ;  /* 0x000000ffff637224 */ /* 0x000fc600078e00ff */
        /* <DEDUP_REMOVED lines=8> */
[----:B------:R0:W3:Y:S01]  /*2420*/  LDG.E R96, desc[UR16][R14.64] ;  /* 0x000000100e607981 */ /* 0x0000e2000c1e1900 */
[-C--:B------:R-:W-:Y:S02]  /*2430*/  ISETP.GE.U32.AND P0, PT, R28, R53.reuse, PT ;  /* 0x000000351c00720c */ /* 0x080fe40003f06070 */
[-C--:B------:R-:W-:Y:S01]  /*2440*/  ISETP.GE.U32.AND P6, PT, R32, R53.reuse, PT ;  /* 0x000000352000720c */ /* 0x080fe20003fc6070 */
[----:B0-----:R-:W-:Y:S01]  /*2450*/  IMAD.MOV.U32 R14, RZ, RZ, R93 ;  /* 0x000000ffff0e7224 */ /* 0x001fe200078e005d */
[----:B------:R-:W-:Y:S02]  /*2460*/  MOV R15, R92 ;  /* 0x0000005c000f7202 */ /* 0x000fe40000000f00 */
[-C--:B------:R-:W-:Y:S02]  /*2470*/  ISETP.GE.U32.AND P5, PT, R33, R53.reuse, PT ;  /* 0x000000352100720c */ /* 0x080fe40003fa6070 */
[-C--:B------:R-:W-:Y:S02]  /*2480*/  ISETP.GE.U32.AND P4, PT, R34, R53.reuse, PT ;  /* 0x000000352200720c */ /* 0x080fe40003f86070 */
[----:B------:R-:W-:-:S02]  /*2490*/  ISETP.GE.U32.AND P3, PT, R35, R53, PT ;  /* 0x000000352300720c */ /* 0x000fc40003f66070 */
[----:B------:R-:W-:Y:S01]  /*24a0*/  ISETP.GE.U32.AND P2, PT, R36, R53, PT ;  /* 0x000000352400720c */ /* 0x000fe20003f46070 */
[----:B------:R-:W0:Y:S01]  /*24b0*/  S2UR UR6, SR_CgaCtaId ;  /* 0x00000000000679c3 */ /* 0x000e220000008800 */
[----:B------:R-:W-:Y:S01]  /*24c0*/  UMOV UR4, 0x400 ;  /* 0x0000040000047882 */ /* 0x000fe20000000000 */
[----:B----4-:R-:W-:Y:S04]  /*24d0*/  STS [R52], R17 ;  /* 0x0000001134007388 */ /* 0x010fe80000000800 */
[----:B--2---:R-:W-:Y:S04]  /*24e0*/  STS [R54+0x80], R19 ;  /* 0x0000801336007388 */ /* 0x004fe80000000800 */
[----:B---3--:R-:W-:Y:S04]  /*24f0*/  STS [R55+0x100], R16 ;  /* 0x0001001037007388 */ /* 0x008fe80000000800 */
[----:B------:R-:W-:Y:S04]  /*2500*/  STS [R56+0x180], R95 ;  /* 0x0001805f38007388 */ /* 0x000fe80000000800 */
[----:B------:R-:W-:Y:S04]  /*2510*/  STS [R57+0x200], R18 ;  /* 0x0002001239007388 */ /* 0x000fe80000000800 */
[----:B------:R-:W-:Y:S04]  /*2520*/  STS [R58+0x280], R97 ;  /* 0x000280613a007388 */ /* 0x000fe80000000800 */
[----:B------:R1:W-:Y:S04]  /*2530*/  STS [R59+0x300], R94 ;  /* 0x0003005e3b007388 */ /* 0x0003e80000000800 */
[----:B------:R2:W-:Y:S01]  /*2540*/  STS [R60+0x380], R99 ;  /* 0x000380633c007388 */ /* 0x0005e20000000800 */
[----:B------:R-:W-:-:S03]  /*2550*/  NOP ;  /* 0x0000000000007918 */ /* 0x000fc60000000000 */
[----:B------:R-:W3:Y:S01]  /*2560*/  LDS R101, [R61] ;  /* 0x000000003d657984 */ /* 0x000ee20000000800 */
[----:B------:R-:W-:-:S03]  /*2570*/  FMUL.FTZ R96, R96, 1.4426950216293334961 ;  /* 0x3fb8aa3b60607820 */ /* 0x000fc60000410000 */
[----:B------:R-:W4:Y:S01]  /*2580*/  LDS R98, [R61+0x4] ;  /* 0x000004003d627984 */ /* 0x000f220000000800 */
[----:B-1----:R-:W-:-:S03]  /*2590*/  FMUL.FTZ R94, R96, R67 ;  /* 0x00000043605e7220 */ /* 0x002fc60000410000 */
[----:B------:R-:W1:Y:S04]  /*25a0*/  LDS R103, [R61+0x8] ;  /* 0x000008003d677984 */ /* 0x000e680000000800 */
[----:B------:R-:W0:Y:S04]  /*25b0*/  LDS R100, [R61+0xc] ;  /* 0x00000c003d647984 */ /* 0x000e280000000800 */
[----:B------:R-:W0:Y:S04]  /*25c0*/  LDS R19, [R61+0x10] ;  /* 0x000010003d137984 */ /* 0x000e280000000800 */
[----:B------:R-:W0:Y:S04]  /*25d0*/  LDS R18, [R61+0x14] ;  /* 0x000014003d127984 */ /* 0x000e280000000800 */
[----:B------:R-:W0:Y:S04]  /*25e0*/  LDS R17, [R61+0x18] ;  /* 0x000018003d117984 */ /* 0x000e280000000800 */
[----:B------:R-:W0:Y:S01]  /*25f0*/  LDS R16, [R61+0x1c] ;  /* 0x00001c003d107984 */ /* 0x000e220000000800 */
[C---:B--2---:R-:W-:Y:S01]  /*2600*/  FMUL.FTZ R99, R96.reuse, R69 ;  /* 0x0000004560637220 */ /* 0x044fe20000410000 */
[----:B------:R3:W2:Y:S01]  /*2610*/  MUFU.EX2 R104, R94 ;  /* 0x0000005e00687308 */ /* 0x0006a20000000800 */
[C---:B------:R-:W-:Y:S01]  /*2620*/  FMUL.FTZ R102, R96.reuse, R65 ;  /* 0x0000004160667220 */ /* 0x040fe20000410000 */
[----:B------:R-:W-:Y:S01]  /*2630*/  FMUL.FTZ R106, R96, R71 ;  /* 0x00000047606a7220 */ /* 0x000fe20000410000 */
[----:B------:R2:W5:Y:S01]  /*2640*/  LDG.E R95, desc[UR16][R14.64] ;  /* 0x000000100e5f7981 */ /* 0x000562000c1e1900 */
[----:B------:R-:W1:Y:S04]  /*2650*/  MUFU.EX2 R105, R99 ;  /* 0x0000006300697308 */ /* 0x000e680000000800 */
[----:B------:R2:W-:Y:S01]  /*2660*/  MUFU.EX2 R97, R102 ;  /* 0x0000006600617308 */ /* 0x0005e20000000800 */
[----:B---3--:R-:W-:-:S03]  /*2670*/  FMUL.FTZ R94, R80, R101 ;  /* 0x00000065505e7220 */ /* 0x008fc60000410000 */
[----:B------:R-:W3:Y:S01]  /*2680*/  MUFU.EX2 R106, R106 ;  /* 0x0000006a006a7308 */ /* 0x000ee20000000800 */
[----:B----4-:R-:W-:Y:S01]  /*2690*/  FMUL.FTZ R98, R81, R98 ;  /* 0x0000006251627220 */ /* 0x010fe20000410000 */
[C---:B--2---:R-:W-:Y:S01]  /*26a0*/  FMUL.FTZ R102, R96.reuse, R73 ;  /* 0x0000004960667220 */ /* 0x044fe20000410000 */
[C---:B------:R-:W-:Y:S01]  /*26b0*/  FMUL.FTZ R14, R96.reuse, R75 ;  /* 0x0000004b600e7220 */ /* 0x040fe20000410000 */
[C---:B------:R-:W-:Y:S01]  /*26c0*/  FMUL.FTZ R107, R96.reuse, R77 ;  /* 0x0000004d606b7220 */ /* 0x040fe20000410000 */
[----:B------:R-:W-:Y:S01]  /*26d0*/  FMUL.FTZ R109, R96, R79 ;  /* 0x0000004f606d7220 */ /* 0x000fe20000410000 */
[----:B-1----:R-:W-:Y:S02]  /*26e0*/  FMUL.FTZ R103, R82, R103 ;  /* 0x0000006752677220 */ /* 0x002fe40000410000 */
[----:B------:R-:W1:Y:S01]  /*26f0*/  MUFU.EX2 R102, R102 ;  /* 0x0000006600667308 */ /* 0x000e620000000800 */
[----:B------:R-:W-:Y:S02]  /*2700*/  FSEL R94, R94, RZ, !P0 ;  /* 0x000000ff5e5e7208 */ /* 0x000fe40004000000 */
[----:B------:R-:W-:-:S02]  /*2710*/  FSEL R99, R98, RZ, !P6 ;  /* 0x000000ff62637208 */ /* 0x000fc40007000000 */
[----:B------:R-:W-:Y:S01]  /*2720*/  FSEL R96, R104, 1, !P6 ;  /* 0x3f80000068607808 */ /* 0x000fe20007000000 */
[----:B------:R0:W2:Y:S01]  /*2730*/  MUFU.EX2 R15, R14 ;  /* 0x0000000e000f7308 */ /* 0x0000a20000000800 */
[----:B------:R-:W-:Y:S02]  /*2740*/  FSEL R98, R103, RZ, !P5 ;  /* 0x000000ff67627208 */ /* 0x000fe40006800000 */
[----:B------:R-:W-:Y:S01]  /*2750*/  FSEL R101, R105, 1, !P5 ;  /* 0x3f80000069657808 */ /* 0x000fe20006800000 */
[----:B------:R-:W-:Y:S01]  /*2760*/  FFMA.FTZ R104, R94, R96, R99 ;  /* 0x000000605e687223 */ /* 0x000fe20000010063 */
[----:B------:R4:W4:Y:S01]  /*2770*/  MUFU.EX2 R108, R107 ;  /* 0x0000006b006c7308 */ /* 0x0009220000000800 */
[----:B0-----:R-:W-:Y:S01]  /*2780*/  FMUL.FTZ R14, R83, R100 ;  /* 0x00000064530e7220 */ /* 0x001fe20000410000 */
[----:B------:R-:W-:Y:S01]  /*2790*/  FMUL.FTZ R19, R84, R19 ;  /* 0x0000001354137220 */ /* 0x000fe20000410000 */
[----:B---3--:R-:W-:Y:S01]  /*27a0*/  FSEL R100, R106, 1, !P4 ;  /* 0x3f8000006a647808 */ /* 0x008fe20006000000 */
[----:B------:R0:W3:Y:S02]  /*27b0*/  MUFU.EX2 R110, R109 ;  /* 0x0000006d006e7308 */ /* 0x0000e40000000800 */
[----:B------:R-:W-:Y:S01]  /*27c0*/  FSEL R103, R14, RZ, !P4 ;  /* 0x000000ff0e677208 */ /* 0x000fe20006000000 */
[----:B------:R-:W-:Y:S01]  /*27d0*/  FFMA.FTZ R14, R101, R104, R98 ;  /* 0x00000068650e7223 */ /* 0x000fe20000010062 */
[----:B------:R-:W-:Y:S01]  /*27e0*/  FMUL.FTZ R18, R85, R18 ;  /* 0x0000001255127220 */ /* 0x000fe20000410000 */
[----:B-1----:R-:W-:-:S02]  /*27f0*/  FSEL R104, R102, 1, !P3 ;  /* 0x3f80000066687808 */ /* 0x002fc40005800000 */
[----:B------:R-:W-:Y:S01]  /*2800*/  FSEL R105, R19, RZ, !P3 ;  /* 0x000000ff13697208 */ /* 0x000fe20005800000 */
[----:B------:R-:W-:Y:S01]  /*2810*/  FFMA.FTZ R14, R100, R14, R103 ;  /* 0x0000000e640e7223 */ /* 0x000fe20000010067 */
[----:B------:R-:W-:Y:S01]  /*2820*/  FSEL R97, R97, 1, !P0 ;  /* 0x3f80000061617808 */ /* 0x000fe20004000000 */
[----:B------:R-:W-:Y:S01]  /*2830*/  FMUL.FTZ R17, R86, R17 ;  /* 0x0000001156117220 */ /* 0x000fe20000410000 */
[-C--:B------:R-:W-:Y:S01]  /*2840*/  ISETP.GE.U32.AND P0, PT, R37, R53.reuse, PT ;  /* 0x000000352500720c */ /* 0x080fe20003f06070 */
[----:B------:R-:W-:Y:S01]  /*2850*/  FFMA.FTZ R14, R104, R14, R105 ;  /* 0x0000000e680e7223 */ /* 0x000fe20000010069 */
[----:B--2---:R-:W-:Y:S02]  /*2860*/  FSEL R102, R15, 1, !P2 ;  /* 0x3f8000000f667808 */ /* 0x004fe40005000000 */
[----:B----4-:R-:W-:Y:S01]  /*2870*/  FSEL R107, R18, RZ, !P2 ;  /* 0x000000ff126b7208 */ /* 0x010fe20005000000 */
[----:B------:R-:W-:Y:S01]  /*2880*/  FMUL.FTZ R16, R87, R16 ;  /* 0x0000001057107220 */ /* 0x000fe20000410000 */
[----:B------:R-:W-:-:S02]  /*2890*/  ISETP.GE.U32.AND P6, PT, R39, R53, PT ;  /* 0x000000352700720c */ /* 0x000fc40003fc6070 */
[----:B------:R-:W-:Y:S01]  /*28a0*/  FSEL R106, R108, 1, !P0 ;  /* 0x3f8000006c6a7808 */ /* 0x000fe20004000000 */
[----:B------:R-:W-:Y:S01]  /*28b0*/  FFMA.FTZ R15, R102, R14, R107 ;  /* 0x0000000e660f7223 */ /* 0x000fe2000001006b */
[----:B0-----:R-:W-:Y:S01]  /*28c0*/  FSEL R109, R17, RZ, !P0 ;  /* 0x000000ff116d7208 */ /* 0x001fe20004000000 */
[----:B------:R-:W-:Y:S01]  /*28d0*/  FMUL.FTZ R14, R97, R96 ;  /* 0x00000060610e7220 */ /* 0x000fe20000410000 */
[----:B---3--:R-:W-:Y:S02]  /*28e0*/  FSEL R108, R110, 1, !P6 ;  /* 0x3f8000006e6c7808 */ /* 0x008fe40007000000 */
        /* <DEDUP_REMOVED lines=38> */
[----:B------:R-:W-:-:S06]  /*2b50*/  IMAD.MOV.U32 R15, RZ, RZ, RZ ;  /* 0x000000ffff0f7224 */ /* 0x000fcc00078e00ff */
        /* <DEDUP_REMOVED lines=40> */
.L_x_4496:
[----:B------:R-:W-:Y:S05]  /*2de0*/  BSYNC.RECONVERGENT B0 ;  /* 0x0000000000007941 */ /* 0x000fea0003800200 */
.L_x_4495:
[----:B------:R-:W-:Y:S01]  /*2df0*/  IADD3 R89, PT, PT, R89, 0x1, RZ ;  /* 0x0000000159597810 */ /* 0x000fe20007ffe0ff */
[----:B------:R-:W-:Y:S01]  /*2e00*/  FFMA.FTZ R102, R102, R105, R107 ;  /* 0x0000006966667223 */ /* 0x000fe2000001006b */
[----:B------:R-:W-:Y:S01]  /*2e10*/  LEA R93, P3, R8, R93, 0x2 ;  /* 0x0000005d085d7211 */ /* 0x000fe200078610ff */
[----:B------:R-:W-:Y:S01]  /*2e20*/  UIADD3 UR5, UPT, UPT, UR5, 0x8, URZ ;  /* 0x0000000805057890 */ /* 0x000fe2000fffe0ff */
[----:B------:R-:W-:Y:S01]  /*2e30*/  ISETP.NE.AND P0, PT, R89, RZ, PT ;  /* 0x000000ff5900720c */ /* 0x000fe20003f05270 */
[----:B------:R-:W-:Y:S01]  /*2e40*/  FFMA.FTZ R106, R106, R102, R109 ;  /* 0x000000666a6a7223 */ /* 0x000fe2000001006d */
[----:B------:R-:W-:Y:S01]  /*2e50*/  LEA R91, P2, R6, R91, 0x2 ;  /* 0x0000005b065b7211 */ /* 0x000fe200078410ff */
[C---:B-----5:R-:W-:Y:S01]  /*2e60*/  FFMA.FTZ R64, R95.reuse, R97, R64 ;  /* 0x000000615f407223 */ /* 0x060fe20000010040 */
[C---:B------:R-:W-:Y:S01]  /*2e70*/  FFMA.FTZ R66, R95.reuse, R99, R66 ;  /* 0x000000635f427223 */ /* 0x040fe20000010042 */
        /* <DEDUP_REMOVED lines=11> */
.L_x_4494:
        /* <DEDUP_REMOVED lines=13> */
[----:B------:R-:W1:Y:S01]  /*3000*/  LDC.64 R8, c[0x0][0x418] ;  /* 0x00010600ff087b82 */ /* 0x000e620000000a00 */
[C---:B---3--:R-:W-:Y:S02]  /*3010*/  IMAD.WIDE.U32 R10, R0.reuse, R6, R10 ;  /* 0x00000006000a7225 */ /* 0x048fe400078e000a */
[----:B------:R-:W-:Y:S02]  /*3020*/  STS [R61+0x10], R72 ;  /* 0x000010483d007388 */ /* 0x000fe40000000800 */
[----:B0-----:R-:W-:Y:S01]  /*3030*/  IMAD R12, R0, R7, R11 ;  /* 0x00000007000c7224 */ /* 0x001fe200078e020b */
[----:B------:R-:W-:Y:S01]  /*3040*/  IADD3 R7, P1, PT, R38, R10, RZ ;  /* 0x0000000a26077210 */ /* 0x000fe20007f3e0ff */
[----:B------:R-:W-:Y:S01]  /*3050*/  STS [R61+0x14], R74 ;  /* 0x0000144a3d007388 */ /* 0x000fe20000000800 */
[----:B----4-:R-:W-:Y:S02]  /*3060*/  IMAD.WIDE.U32 R10, R4, UR18, R62 ;  /* 0x00000012040a7c25 */ /* 0x010fe4000f8e003e */
[----:B--2---:R-:W-:Y:S01]  /*3070*/  LEA R6, P3, R7, UR8, 0x2 ;  /* 0x0000000807067c11 */ /* 0x004fe2000f8610ff */
[----:B------:R-:W-:Y:S01]  /*3080*/  STS [R61+0x18], R76 ;  /* 0x0000184c3d007388 */ /* 0x000fe20000000800 */
[----:B------:R-:W-:-:S03]  /*3090*/  IMAD.X R12, RZ, RZ, R12, P1 ;  /* 0x000000ffff0c7224 */ /* 0x000fc600008e060c */
[----:B------:R-:W-:Y:S01]  /*30a0*/  STS [R61+0x1c], R78 ;  /* 0x00001c4e3d007388 */ /* 0x000fe20000000800 */
[----:B------:R-:W-:-:S03]  /*30b0*/  NOP ;  /* 0x0000000000007918 */ /* 0x000fc60000000000 */
[----:B------:R-:W-:Y:S01]  /*30c0*/  LDS R13, [R52] ;  /* 0x00000000340d7984 */ /* 0x000fe20000000800 */
[----:B------:R-:W-:Y:S01]  /*30d0*/  LEA.HI.X R7, R7, UR9, R12, 0x2, P3 ;  /* 0x0000000907077c11 */ /* 0x000fe200098f140c */
[----:B------:R-:W0:Y:S01]  /*30e0*/  LDCU.64 UR8, c[0x0][0x488] ;  /* 0x00009100ff0877ac */ /* 0x000e220008000a00 */
[----:B------:R-:W-:Y:S01]  /*30f0*/  IMAD R11, R5, UR18, R11 ;  /* 0x00000012050b7c24 */ /* 0x000fe2000f8e020b */
[----:B------:R-:W-:Y:S01]  /*3100*/  LDS R15, [R54+0x80] ;  /* 0x00008000360f7984 */ /* 0x000fe20000000800 */
[----:B-1----:R-:W-:-:S03]  /*3110*/  IMAD.WIDE.U32 R10, R0, R8, R10 ;  /* 0x00000008000a7225 */ /* 0x002fc600078e000a */
[----:B------:R-:W-:Y:S01]  /*3120*/  LDS R17, [R55+0x100] ;  /* 0x0001000037117984 */ /* 0x000fe20000000800 */
[----:B------:R-:W-:-:S03]  /*3130*/  IMAD R5, R0, R9, R11 ;  /* 0x0000000900057224 */ /* 0x000fc600078e020b */
[----:B------:R-:W-:Y:S01]  /*3140*/  LDS R19, [R56+0x180] ;  /* 0x0001800038137984 */ /* 0x000fe20000000800 */
[----:B------:R-:W-:-:S03]  /*3150*/  CS2R R8, SRZ ;  /* 0x0000000000087805 */ /* 0x000fc6000001ff00 */
        /* <DEDUP_REMOVED lines=23> */
[----:B0-----:R-:W-:Y:S01]  /*32d0*/  LEA R4, P4, R10, UR8, 0x2 ;  /* 0x000000080a047c11 */ /* 0x001fe2000f8810ff */
[----:B------:R-:W-:Y:S01]  /*32e0*/  @!P6 STG.E desc[UR16][R6.64+0x280], R67 ;  /* 0x000280430600e986 */ /* 0x000fe2000c101910 */
[-C--:B------:R-:W-:Y:S02]  /*32f0*/  ISETP.GE.AND P6, PT, R44, R53.reuse, PT ;  /* 0x000000352c00720c */ /* 0x080fe40003fc6270 */
[----:B------:R-:W-:Y:S01]  /*3300*/  LEA.HI.X R5, R10, UR9, R5, 0x2, P4 ;  /* 0x000000090a057c11 */ /* 0x000fe2000a0f1405 */
[----:B------:R-:W-:Y:S01]  /*3310*/  @!P2 STG.E desc[UR16][R6.64+0x300], R69 ;  /* 0x000300450600a986 */ /* 0x000fe2000c101910 */
[----:B------:R-:W-:Y:S02]  /*3320*/  ISETP.GE.AND P2, PT, R42, R53, PT ;  /* 0x000000352a00720c */ /* 0x000fe40003f46270 */
[----:B------:R-:W-:-:S02]  /*3330*/  CS2R R10, SRZ ;  /* 0x00000000000a7805 */ /* 0x000fc4000001ff00 */
[-C--:B------:R-:W-:Y:S01]  /*3340*/  ISETP.GE.AND P5, PT, R45, R53.reuse, PT ;  /* 0x000000352d00720c */ /* 0x080fe20003fa6270 */
[----:B------:R0:W-:Y:S01]  /*3350*/  @!P1 STG.E desc[UR16][R6.64+0x380], R71 ;  /* 0x0003804706009986 */ /* 0x0001e2000c101910 */
[----:B------:R-:W-:Y:S01]  /*3360*/  BAR.SYNC.DEFER_BLOCKING 0x0 ;  /* 0x0000000000007b1d */ /* 0x000fe20000010000 */
[-C--:B------:R-:W-:Y:S02]  /*3370*/  ISETP.GE.AND P1, PT, R43, R53.reuse, PT ;  /* 0x000000352b00720c */ /* 0x080fe40003f26270 */
[-C--:B------:R-:W-:Y:S02]  /*3380*/  ISETP.GE.AND P4, PT, R46, R53.reuse, PT ;  /* 0x000000352e00720c */ /* 0x080fe40003f86270 */
[----:B-1----:R-:W-:Y:S02]  /*3390*/  MOV R13, RZ ;  /* 0x000000ff000d7202 */ /* 0x002fe40000000f00 */
[----:B0-----:R-:W-:Y:S01]  /*33a0*/  CS2R R6, SRZ ;  /* 0x0000000000067805 */ /* 0x001fe2000001ff00 */
[----:B------:R-:W-:Y:S01]  /*33b0*/  IMAD.MOV.U32 R15, RZ, RZ, RZ ;  /* 0x000000ffff0f7224 */ /* 0x000fe200078e00ff */
        /* <DEDUP_REMOVED lines=32> */
[----:B------:R-:W-:Y:S01]  /*35c0*/  MUFU.EX2 R15, R15 ;  /* 0x0000000f000f7308 */ /* 0x000fe20000000800 */
[----:B---3--:R-:W-:-:S03]  /*35d0*/  FMUL.FTZ R18, R7, -1.4426950216293334961 ;  /* 0xbfb8aa3b07127820 */ /* 0x008fc60000410000 */
[----:B------:R-:W1:Y:S01]  /*35e0*/  MUFU.EX2 R10, R10 ;  /* 0x0000000a000a7308 */ /* 0x000e620000000800 */
[----:B----4-:R-:W-:-:S03]  /*35f0*/  FMUL.FTZ R19, R8, -1.4426950216293334961 ;  /* 0xbfb8aa3b08137820 */ /* 0x010fc60000410000 */
[----:B------:R-:W2:Y:S01]  /*3600*/  MUFU.EX2 R18, R18 ;  /* 0x0000001200127308 */ /* 0x000ea20000000800 */
[----:B-----5:R-:W-:Y:S01]  /*3610*/  FMUL.FTZ R13, R4, -1.4426950216293334961 ;  /* 0xbfb8aa3b040d7820 */ /* 0x020fe20000410000 */
[----:B0-----:R-:W-:Y:S02]  /*3620*/  FADD.FTZ R14, R14, 1 ;  /* 0x3f8000000e0e7421 */ /* 0x001fe40000010000 */
[----:B------:R-:W0:Y:S01]  /*3630*/  MUFU.EX2 R19, R19 ;  /* 0x0000001300137308 */ /* 0x000e220000000800 */
[----:B------:R-:W-:-:S03]  /*3640*/  FMUL.FTZ R16, R6, -1.4426950216293334961 ;  /* 0xbfb8aa3b06107820 */ /* 0x000fc60000410000 */
[----:B------:R-:W3:Y:S01]  /*3650*/  MUFU.EX2 R13, R13 ;  /* 0x0000000d000d7308 */ /* 0x000ee20000000800 */
[----:B------:R-:W-:Y:S01]  /*3660*/  FMUL.FTZ R65, R11, -1.4426950216293334961 ;  /* 0xbfb8aa3b0b417820 */ /* 0x000fe20000410000 */
[----:B-1----:R-:W-:Y:S02]  /*3670*/  FADD.FTZ R10, R10, 1 ;  /* 0x3f8000000a0a7421 */ /* 0x002fe40000010000 */
[----:B------:R1:W4:Y:S01]  /*3680*/  MUFU.EX2 R17, R16 ;  /* 0x0000001000117308 */ /* 0x0003220000000800 */
[----:B--2---:R-:W-:-:S03]  /*3690*/  FADD.FTZ R18, R18, 1 ;  /* 0x3f80000012127421 */ /* 0x004fc60000010000 */
[----:B------:R-:W2:Y:S01]  /*36a0*/  MUFU.EX2 R65, R65 ;  /* 0x0000004100417308 */ /* 0x000ea20000000800 */
[----:B0-----:R-:W-:-:S03]  /*36b0*/  FADD.FTZ R19, R19, 1 ;  /* 0x3f80000013137421 */ /* 0x001fc60000010000 */
[----:B------:R-:W0:Y:S01]  /*36c0*/  MUFU.RCP R14, R14 ;  /* 0x0000000e000e7308 */ /* 0x000e220000001000 */
[----:B-1----:R-:W-:Y:S01]  /*36d0*/  FADD.FTZ R16, R15, 1 ;  /* 0x3f8000000f107421 */ /* 0x002fe20000010000 */
[----:B---3--:R-:W-:Y:S01]  /*36e0*/  FADD.FTZ R13, R13, 1 ;  /* 0x3f8000000d0d7421 */ /* 0x008fe20000010000 */
[----:B----4-:R-:W-:-:S05]  /*36f0*/  FADD.FTZ R17, R17, 1 ;  /* 0x3f80000011117421 */ /* 0x010fca0000010000 */
[----:B------:R-:W1:Y:S01]  /*3700*/  MUFU.RCP R16, R16 ;  /* 0x0000001000107308 */ /* 0x000e620000001000 */
[----:B--2---:R-:W-:-:S07]  /*3710*/  FADD.FTZ R65, R65, 1 ;  /* 0x3f80000041417421 */ /* 0x004fce0000010000 */
[----:B------:R-:W2:Y:S01]  /*3720*/  MUFU.RCP R67, R10 ;  /* 0x0000000a00437308 */ /* 0x000ea20000001000 */
[----:B0-----:R-:W-:-:S04]  /*3730*/  FMUL.FTZ R5, R5, R14 ;  /* 0x0000000e05057220 */ /* 0x001fc80000410000 */
[----:B------:R-:W-:Y:S01]  /*3740*/  FMUL.FTZ R68, R5, R68 ;  /* 0x0000004405447220 */ /* 0x000fe20000410000 */
[----:B------:R-:W-:Y:S01]  /*3750*/  BAR.SYNC.DEFER_BLOCKING 0x0 ;  /* 0x0000000000007b1d */ /* 0x000fe20000010000 */
[----:B-1----:R-:W-:-:S05]  /*3760*/  FMUL.FTZ R9, R9, R16 ;  /* 0x0000001009097220 */ /* 0x002fca0000410000 */
[----:B------:R2:W0:Y:S01]  /*3770*/  MUFU.RCP R69, R13 ;  /* 0x0000000d00457308 */ /* 0x0004220000001000 */
[----:B------:R-:W-:-:S07]  /*3780*/  FMUL.FTZ R70, R9, R70 ;  /* 0x0000004609467220 */ /* 0x000fce0000410000 */
[----:B------:R-:W1:Y:S01]  /*3790*/  MUFU.RCP R17, R17 ;  /* 0x0000001100117308 */ /* 0x000e620000001000 */
[----:B--2---:R-:W-:-:S04]  /*37a0*/  FMUL.FTZ R13, R12, R67 ;  /* 0x000000430c0d7220 */ /* 0x004fc80000410000 */
[----:B------:R-:W-:-:S03]  /*37b0*/  FMUL.FTZ R64, R13, R64 ;  /* 0x000000400d407220 */ /* 0x000fc60000410000 */
        /* <DEDUP_REMOVED lines=11> */
[----:B------:R-:W3:Y:S01]  /*3870*/  LDC.64 R4, c[0x0][0x430] ;  /* 0x00010c00ff047b82 */ /* 0x000ee20000000a00 */
[----:B--2---:R-:W-:Y:S01]  /*3880*/  FMUL.FTZ R7, R7, R18 ;  /* 0x0000001207077220 */ /* 0x004fe20000410000 */
[----:B------:R-:W-:Y:S03]  /*3890*/  STS [R61+0x10], R72 ;  /* 0x000010483d007388 */ /* 0x000fe60000000800 */
[----:B------:R-:W-:Y:S01]  /*38a0*/  FMUL.FTZ R74, R7, R74 ;  /* 0x0000004a074a7220 */ /* 0x000fe20000410000 */
[----:B0-----:R-:W-:-:S04]  /*38b0*/  FMUL.FTZ R9, R8, R19 ;  /* 0x0000001308097220 */ /* 0x001fc80000410000 */
[----:B------:R-:W-:Y:S01]  /*38c0*/  STS [R61+0x14], R74 ;  /* 0x0000144a3d007388 */ /* 0x000fe20000000800 */
[----:B------:R-:W0:Y:S01]  /*38d0*/  LDC.64 R18, c[0x0][0x438] ;  /* 0x00010e00ff127b82 */ /* 0x000e220000000a00 */
[----:B------:R-:W-:Y:S01]  /*38e0*/  FMUL.FTZ R76, R9, R76 ;  /* 0x0000004c094c7220 */ /* 0x000fe20000410000 */
[----:B-1----:R-:W-:-:S04]  /*38f0*/  FMUL.FTZ R11, R11, R10 ;  /* 0x0000000a0b0b7220 */ /* 0x002fc80000410000 */
[----:B------:R-:W-:Y:S01]  /*3900*/  STS [R61+0x18], R76 ;  /* 0x0000184c3d007388 */ /* 0x000fe20000000800 */
[----:B------:R-:W-:Y:S01]  /*3910*/  FMUL.FTZ R78, R11, R78 ;  /* 0x0000004e0b4e7220 */ /* 0x000fe20000410000 */
[----:B---3--:R-:W-:-:S04]  /*3920*/  IMAD.WIDE.U32 R62, R4, UR18, R62 ;  /* 0x00000012043e7c25 */ /* 0x008fc8000f8e003e */
[----:B------:R-:W-:Y:S01]  /*3930*/  STS [R61+0x1c], R78 ;  /* 0x00001c4e3d007388 */ /* 0x000fe20000000800 */
[----:B------:R-:W-:-:S03]  /*3940*/  NOP ;  /* 0x0000000000007918 */ /* 0x000fc60000000000 */
[----:B------:R-:W-:Y:S01]  /*3950*/  LDS R7, [R52] ;  /* 0x0000000034077984 */ /* 0x000fe20000000800 */
        /* <DEDUP_REMOVED lines=44> */
.L_x_4499:
        /* <DEDUP_REMOVED lines=14> */
.L_x_5077:


//--------------------- .text._Z25selective_scan_fwd_kernelI32Selective_Scan_fwd_kernel_traitsILi32ELi8ELi1ELb0ELb1ELb1ELb0EffEEv13SSMParamsBase --------------------------
	.section	.text._Z25selective_scan_fwd_kernelI32Selective_Scan_fwd_kernel_traitsILi32ELi8ELi1ELb0ELb1ELb1ELb0EffEEv13SSMParamsBase,"ax",@progbits
	.align	128
        .global         _Z25selective_scan_fwd_kernelI32Selective_Scan_fwd_kernel_traitsILi32ELi8ELi1ELb0ELb1ELb1ELb0EffEEv13SSMParamsBase
        .type           _Z25selective_scan_fwd_kernelI32Selective_Scan_fwd_kernel_traitsILi32ELi8ELi1ELb0ELb1ELb1ELb0EffEEv13SSMParamsBase,@function
        .size           _Z25selective_scan_fwd_kernelI32Selective_Scan_fwd_kernel_traitsILi32ELi8ELi1ELb0ELb1ELb1ELb0EffEEv13SSMParamsBase,(.L_x_5078 - _Z25selective_scan_fwd_kernelI32Selective_Scan_fwd_kernel_traitsILi32ELi8ELi1ELb0ELb1ELb1ELb0EffEEv13SSMParamsBase)
        .other          _Z25selective_scan_fwd_kernelI32Selective_Scan_fwd_kernel_traitsILi32ELi8ELi1ELb0ELb1ELb1ELb0EffEEv13SSMParamsBase,@"STO_CUDA_ENTRY STV_DEFAULT"
_Z25selective_scan_fwd_kernelI32Selective_Scan_fwd_kernel_traitsILi32ELi8ELi1ELb0ELb1ELb1ELb0EffEEv13SSMParamsBase:
.text._Z25selective_scan_fwd_kernelI32Selective_Scan_fwd_kernel_traitsILi32ELi8ELi1ELb0ELb1ELb1ELb0EffEEv13SSMParamsBase:
        /* <DEDUP_REMOVED lines=30> */
[----:B---3--:R-:W-:-:S02]  /*01e0*/  HFMA2 R6, -RZ, RZ, 0, 0 ;  /* 0x00000000ff067431 */ /* 0x008fc400000001ff */
[----:B0-----:R-:W-:-:S04]  /*01f0*/  IMAD.MOV R10, RZ, RZ, -R7 ;  /* 0x000000ffff0a7224 */ /* 0x001fc800078e0a07 */
[----:B------:R-:W-:Y:S02]  /*0200*/  IMAD R3, R10, R9, RZ ;  /* 0x000000090a037224 */ /* 0x000fe400078e02ff */
[----:B------:R-:W0:Y:S02]  /*0210*/  LDC.64 R10, c[0x0][0x460] ;  /* 0x00011800ff0a7b82 */ /* 0x000e240000000a00 */
        /* <DEDUP_REMOVED lines=9> */
[----:B------:R-:W-:Y:S02]  /*02b0*/  ISETP.NE.AND P1, PT, R8, RZ, PT ;  /* 0x000000ff0800720c */ /* 0x000fe40003f25270 */
        /* <DEDUP_REMOVED lines=19> */
[----:B012---:R-:W-:Y:S10]  /*03f0*/  @!P0 EXIT ;  /* 0x000000000000894d */ /* 0x007ff40003800000 */
[----:B------:R-:W0:Y:S01]  /*0400*/  LDCU.64 UR6, c[0x0][0x3d0] ;  /* 0x00007a00ff0677ac */ /* 0x000e220008000a00 */
[----:B------:R-:W1:Y:S01]  /*0410*/  LDC.64 R18, c[0x0][0x3e8] ;  /* 0x0000fa00ff127b82 */ /* 0x000e620000000a00 */
[----:B------:R-:W2:Y:S01]  /*0420*/  S2R R29, SR_TID.X ;  /* 0x00000000001d7919 */ /* 0x000ea20000002100 */
[C---:B------:R-:W-:Y:S01]  /*0430*/  IMAD.WIDE.U32 R2, R15.reuse, UR10, R2 ;  /* 0x0000000a0f027c25 */ /* 0x040fe2000f8e0002 */
[----:B------:R-:W-:Y:S01]  /*0440*/  SHF.R.S32.HI R17, RZ, 0x1f, R0 ;  /* 0x0000001fff117819 */ /* 0x000fe20000011400 */
[----:B------:R-:W-:Y:S01]  /*0450*/  UMOV UR5, UR8 ;  /* 0x0000000800057c82 */ /* 0x000fe20008000000 */
[----:B------:R-:W4:Y:S01]  /*0460*/  LDCU.U8 UR9, c[0x0][0x39e] ;  /* 0x000073c0ff0977ac */ /* 0x000f220008000000 */
[----:B------:R-:W-:Y:S01]  /*0470*/  IMAD R53, R15, UR11, R3 ;  /* 0x0000000b0f357c24 */ /* 0x000fe2000f8e0203 */
[----:B------:R-:W-:Y:S01]  /*0480*/  LEA R57, P0, R2, R10, 0x2 ;  /* 0x0000000a02397211 */ /* 0x000fe200078010ff */
[----:B------:R-:W4:Y:S01]  /*0490*/  LDC.64 R12, c[0x0][0x428] ;  /* 0x00010a00ff0c7b82 */ /* 0x000f220000000a00 */
[----:B------:R-:W-:-:S02]  /*04a0*/  IMAD R3, R17, R46, RZ ;  /* 0x0000002e11037224 */ /* 0x000fc400078e02ff */
[----:B------:R-:W-:Y:S01]  /*04b0*/  LEA.HI.X R53, R2, R11, R53, 0x2, P0 ;  /* 0x0000000b02357211 */ /* 0x000fe200000f1435 */
[----:B------:R-:W-:Y:S02]  /*04c0*/  IMAD.MOV.U32 R4, RZ, RZ, R6 ;  /* 0x000000ffff047224 */ /* 0x000fe400078e0006 */
[C---:B------:R-:W-:Y:S02]  /*04d0*/  IMAD R47, R0.reuse, R47, R3 ;  /* 0x0000002f002f7224 */ /* 0x040fe400078e0203 */
[----:B------:R-:W2:Y:S01]  /*04e0*/  LDC R14, c[0x0][0x384] ;  /* 0x0000e100ff0e7b82 */ /* 0x000ea20000000800 */
[----:B------:R-:W-:Y:S01]  /*04f0*/  IMAD.WIDE.U32 R2, R0, R46, UR4 ;  /* 0x0000000400027e25 */ /* 0x000fe2000f8e002e */
[----:B0-----:R-:W-:Y:S01]  /*0500*/  UIMAD.WIDE.U32 UR4, UR20, UR6, URZ ;  /* 0x00000006140472a5 */ /* 0x001fe2000f8e00ff */
[----:B------:R-:W0:Y:S02]  /*0510*/  LDCU UR6, c[0x0][0x38c] ;  /* 0x00007180ff0677ac */ /* 0x000e240008000800 */
[----:B------:R-:W-:Y:S01]  /*0520*/  IMAD.WIDE.U32 R4, R15, UR14, R4 ;  /* 0x0000000e0f047c25 */ /* 0x000fe2000f8e0004 */
[----:B------:R-:W-:-:S02]  /*0530*/  LEA R44, P1, R2, R44, 0x2 ;  /* 0x0000002c022c7211 */ /* 0x000fc400078210ff */
[----:B------:R-:W2:Y:S01]  /*0540*/  LDC.64 R26, c[0x0][0x3a0] ;  /* 0x0000e800ff1a7b82 */ /* 0x000ea20000000a00 */
[----:B------:R-:W-:Y:S01]  /*0550*/  UIMAD UR5, UR20, UR7, UR5 ;  /* 0x00000007140572a4 */ /* 0x000fe2000f8e0205 */
[----:B------:R-:W-:Y:S01]  /*0560*/  IADD3 R47, PT, PT, R3, R47, RZ ;  /* 0x0000002f032f7210 */ /* 0x000fe20007ffe0ff */
[----:B-1----:R-:W-:Y:S01]  /*0570*/  IMAD R17, R17, R18, RZ ;  /* 0x0000001211117224 */ /* 0x002fe200078e02ff */
[----:B---3--:R-:W-:Y:S01]  /*0580*/  LEA R55, P0, R4, R8, 0x2 ;  /* 0x0000000804377211 */ /* 0x008fe200078010ff */
[C---:B------:R-:W-:Y:S01]  /*0590*/  IMAD R51, R15.reuse, UR15, R5 ;  /* 0x0000000f0f337c24 */ /* 0x040fe2000f8e0205 */
[----:B------:R-:W-:Y:S01]  /*05a0*/  LEA.HI.X R47, R2, R45, R47, 0x2, P1 ;  /* 0x0000002d022f7211 */ /* 0x000fe200008f142f */
[----:B------:R-:W-:Y:S01]  /*05b0*/  IMAD.WIDE.U32 R2, R0, R18, UR4 ;  /* 0x0000000400027e25 */ /* 0x000fe2000f8e0012 */
[----:B------:R-:W1:Y:S02]  /*05c0*/  LDC.64 R24, c[0x0][0x440] ;  /* 0x00011000ff187b82 */ /* 0x000e640000000a00 */
[----:B------:R-:W-:Y:S01]  /*05d0*/  LEA.HI.X R51, R4, R9, R51, 0x2, P0 ;  /* 0x0000000904337211 */ /* 0x000fe200000f1433 */
[----:B----4-:R-:W-:Y:S01]  /*05e0*/  IMAD.WIDE.U32 R6, R15, R12, RZ ;  /* 0x0000000c0f067225 */ /* 0x010fe200078e00ff */
[----:B0-----:R-:W-:-:S03]  /*05f0*/  UISETP.LT.AND UP0, UPT, UR6, 0x1, UPT ;  /* 0x000000010600788c */ /* 0x001fc6000bf01270 */
[----:B------:R-:W-:Y:S01]  /*0600*/  IMAD R17, R0, R19, R17 ;  /* 0x0000001300117224 */ /* 0x000fe200078e0211 */
[----:B------:R-:W0:Y:S01]  /*0610*/  LDC.64 R42, c[0x0][0x450] ;  /* 0x00011400ff2a7b82 */ /* 0x000e220000000a00 */
[----:B--2---:R-:W-:Y:S01]  /*0620*/  IMAD R0, R14, UR20, R15 ;  /* 0x000000140e007c24 */ /* 0x004fe2000f8e020f */
[----:B------:R-:W-:Y:S01]  /*0630*/  USEL UR4, UR6, 0x1, !UP0 ;  /* 0x0000000106047887 */ /* 0x000fe2000c000000 */
[----:B------:R-:W-:Y:S02]  /*0640*/  IMAD R7, R15, R13, R7 ;  /* 0x0000000d0f077224 */ /* 0x000fe400078e0207 */
[----:B------:R-:W-:Y:S01]  /*0650*/  IMAD R0, R0, R21, RZ ;  /* 0x0000001500007224 */ /* 0x000fe200078e02ff */
[----:B------:R-:W-:Y:S01]  /*0660*/  UIADD3 UR7, UPT, UPT, -UR4, URZ, URZ ;  /* 0x000000ff04077290 */ /* 0x000fe2000fffe1ff */
[----:B------:R-:W-:Y:S01]  /*0670*/  IMAD.IADD R45, R3, 0x1, R17 ;  /* 0x00000001032d7824 */ /* 0x000fe200078e0211 */
[----:B------:R-:W2:Y:S01]  /*0680*/  LDC.64 R22, c[0x0][0x420] ;  /* 0x00010800ff167b82 */ /* 0x000ea20000000a00 */
[----:B------:R-:W-:-:S04]  /*0690*/  IMAD.WIDE.U32 R4, R15, R26, RZ ;  /* 0x0000001a0f047225 */ /* 0x000fc800078e00ff */
[----:B------:R-:W-:-:S03]  /*06a0*/  IMAD R27, R15, R27, R5 ;  /* 0x0000001b0f1b7224 */ /* 0x000fc600078e0205 */
[----:B------:R-:W3:Y:S01]  /*06b0*/  LDC.64 R12, c[0x0][0x3a8] ;  /* 0x0000ea00ff0c7b82 */ /* 0x000ee20000000a00 */
[----:B-1----:R-:W-:Y:S01]  /*06c0*/  LEA R28, P1, R4, R24, 0x2 ;  /* 0x00000018041c7211 */ /* 0x002fe200078210ff */
[----:B------:R-:W-:Y:S02]  /*06d0*/  IMAD R24, R0, UR6, RZ ;  /* 0x0000000600187c24 */ /* 0x000fe4000f8e02ff */
[----:B------:R-:W-:Y:S01]  /*06e0*/  IMAD.SHL.U32 R0, R29, 0x8, RZ ;  /* 0x000000081d007824 */ /* 0x000fe200078e00ff */
[----:B------:R-:W-:Y:S02]  /*06f0*/  LEA.HI.X R27, R4, R25, R27, 0x2, P1 ;  /* 0x00000019041b7211 */ /* 0x000fe400008f141b */
[----:B------:R-:W-:Y:S01]  /*0700*/  MOV R25, RZ ;  /* 0x000000ff00197202 */ /* 0x000fe20000000f00 */
[----:B------:R-:W1:Y:S01]  /*0710*/  LDC.64 R10, c[0x0][0x3e0] ;  /* 0x0000f800ff0a7b82 */ /* 0x000e620000000a00 */
[C---:B------:R-:W-:Y:S01]  /*0720*/  LOP3.LUT R60, R0.reuse, 0x1f00, RZ, 0xc0, !PT ;  /* 0x00001f00003c7812 */ /* 0x040fe200078ec0ff */
[----:B------:R-:W-:Y:S01]  /*0730*/  VIADD R72, R0, 0x2 ;  /* 0x0000000200487836 */ /* 0x000fe20000000000 */
[----:B0-----:R-:W-:Y:S01]  /*0740*/  LEA R42, P0, R2, R42, 0x2 ;  /* 0x0000002a022a7211 */ /* 0x001fe200078010ff */
[----:B------:R-:W-:Y:S01]  /*0750*/  VIADD R68, R0, 0x4 ;  /* 0x0000000400447836 */ /* 0x000fe20000000000 */
[----:B------:R-:W-:Y:S01]  /*0760*/  LOP3.LUT R60, R60, 0x1f, R29, 0xf8, !PT ;  /* 0x0000001f3c3c7812 */ /* 0x000fe200078ef81d */
[----:B------:R-:W-:Y:S01]  /*0770*/  VIADD R64, R0, 0x6 ;  /* 0x0000000600407836 */ /* 0x000fe20000000000 */
[----:B------:R-:W-:Y:S01]  /*0780*/  LEA.HI.X R45, R2, R43, R45, 0x2, P0 ;  /* 0x0000002b022d7211 */ /* 0x000fe200000f142d */
[----:B------:R-:W0:Y:S01]  /*0790*/  LDC.64 R8, c[0x0][0x3c0] ;  /* 0x0000f000ff087b82 */ /* 0x000e220000000a00 */
[----:B--2---:R-:W-:Y:S01]  /*07a0*/  IMAD.WIDE.U32 R6, R22, UR20, R6 ;  /* 0x0000001416067c25 */ /* 0x004fe2000f8e0006 */
[----:B------:R-:W-:-:S02]  /*07b0*/  IADD3 R74, PT, PT, R0, 0x1, RZ ;  /* 0x00000001004a7810 */ /* 0x000fc40007ffe0ff */
[----:B------:R-:W-:Y:S01]  /*07c0*/  IADD3 R70, PT, PT, R0, 0x3, RZ ;  /* 0x0000000300467810 */ /* 0x000fe20007ffe0ff */
[----:B------:R-:W-:Y:S01]  /*07d0*/  IMAD.WIDE.U32 R4, R60, 0x4, RZ ;  /* 0x000000043c047825 */ /* 0x000fe200078e00ff */
[----:B------:R-:W-:Y:S02]  /*07e0*/  IADD3 R66, PT, PT, R0, 0x5, RZ ;  /* 0x0000000500427810 */ /* 0x000fe40007ffe0ff */
[----:B---3--:R-:W-:Y:S01]  /*07f0*/  SHF.L.U64.HI R13, R12, 0x2, R13 ;  /* 0x000000020c0d7819 */ /* 0x008fe2000001020d */
[----:B------:R-:W-:Y:S01]  /*0800*/  IMAD R26, R23, UR20, R7 ;  /* 0x00000014171a7c24 */ /* 0x000fe2000f8e0207 */
[----:B------:R-:W-:Y:S02]  /*0810*/  IADD3 R62, PT, PT, R0, 0x7, RZ ;  /* 0x00000007003e7810 */ /* 0x000fe40007ffe0ff */
[C---:B------:R-:W-:Y:S02]  /*0820*/  LOP3.LUT R58, R60.reuse, 0x20, RZ, 0xfc, !PT ;  /* 0x000000203c3a7812 */ /* 0x040fe400078efcff */
[----:B------:R-:W-:-:S02]  /*0830*/  LOP3.LUT R56, R60, 0x40, RZ, 0xfc, !PT ;  /* 0x000000403c387812 */ /* 0x000fc400078efcff */
[----:B-1----:R-:W-:Y:S02]  /*0840*/  SHF.L.U64.HI R11, R10, 0x2, R11 ;  /* 0x000000020a0b7819 */ /* 0x002fe4000001020b */
[C---:B------:R-:W-:Y:S02]  /*0850*/  LOP3.LUT R54, R60.reuse, 0x60, RZ, 0xfc, !PT ;  /* 0x000000603c367812 */ /* 0x040fe400078efcff */
[C---:B------:R-:W-:Y:S02]  /*0860*/  LOP3.LUT R52, R60.reuse, 0x80, RZ, 0xfc, !PT ;  /* 0x000000803c347812 */ /* 0x040fe400078efcff */
[----:B------:R-:W-:Y:S02]  /*0870*/  LOP3.LUT R50, R60, 0xa0, RZ, 0xfc, !PT ;  /* 0x000000a03c327812 */ /* 0x000fe400078efcff */
[----:B0-----:R-:W-:Y:S02]  /*0880*/  SHF.L.U64.HI R59, R8, 0x2, R9 ;  /* 0x00000002083b7819 */ /* 0x001fe40000010209 */
[----:B------:R-:W-:-:S02]  /*0890*/  LOP3.LUT R48, R60, 0xc0, RZ, 0xfc, !PT ;  /* 0x000000c03c307812 */ /* 0x000fc400078efcff */
[----:B------:R-:W-:Y:S02]  /*08a0*/  LOP3.LUT R46, R60, 0xe0, RZ, 0xfc, !PT ;  /* 0x000000e03c2e7812 */ /* 0x000fe400078efcff */
[----:B------:R-:W-:-:S07]  /*08b0*/  LOP3.LUT R49, R4, 0x200, RZ, 0xfc, !PT ;  /* 0x0000020004317812 */ /* 0x000fce00078efcff */
.L_x_4520:
[----:B0-----:R-:W0:Y:S01]  /*08c0*/  LDCU UR4, c[0x0][0x388] ;  /* 0x00007100ff0477ac */ /* 0x001e220008000800 */
[----:B------:R-:W-:Y:S01]  /*08d0*/  IMAD.SHL.U32 R43, R25, 0x100, RZ ;  /* 0x00000100192b7824 */ /* 0x000fe200078e00ff */
[----:B------:R-:W-:Y:S02]  /*08e0*/  SHF.L.U32 R2, R60, 0x2, RZ ;  /* 0x000000023c027819 */ /* 0x000fe400000006ff */
[----:B------:R-:W-:Y:S01]  /*08f0*/  CS2R R16, SRZ ;  /* 0x0000000000107805 */ /* 0x000fe2000001ff00 */
[----:B------:R-:W-:Y:S01]  /*0900*/  IMAD.MOV.U32 R9, RZ, RZ, RZ ;  /* 0x000000ffff097224 */ /* 0x000fe200078e00ff */
[----:B------:R-:W-:Y:S02]  /*0910*/  CS2R R18, SRZ ;  /* 0x0000000000127805 */ /* 0x000fe4000001ff00 */
[----:B------:R-:W-:Y:S02]  /*0920*/  IADD3 R14, P3, PT, R2, R57, RZ ;  /* 0x00000039020e7210 */ /* 0x000fe40007f7e0ff */
[----:B------:R-:W-:-:S02]  /*0930*/  CS2R R20, SRZ ;  /* 0x0000000000147805 */ /* 0x000fc4000001ff00 */
[----:B------:R-:W-:Y:S02]  /*0940*/  IADD3 R2, P4, PT, R2, R55, RZ ;  /* 0x0000003702027210 */ /* 0x000fe40007f9e0ff */
[----:B------:R-:W-:Y:S01]  /*0950*/  MOV R78, RZ ;  /* 0x000000ff004e7202 */ /* 0x000fe20000000f00 */
[----:B------:R-:W-:Y:S01]  /*0960*/  BAR.SYNC.DEFER_BLOCKING 0x0 ;  /* 0x0000000000007b1d */ /* 0x000fe20000010000 */
[----:B------:R-:W-:Y:S01]  /*0970*/  IADD3.X R15, PT, PT, RZ, R53, RZ, P3, !PT ;  /* 0x00000035ff0f7210 */ /* 0x000fe20001ffe4ff */
[----:B------:R-:W-:-:S04]  /*0980*/  IMAD.X R3, RZ, RZ, R51, P4 ;  /* 0x000000ffff037224 */ /* 0x000fc800020e0633 */
[----:B------:R-:W1:Y:S01]  /*0990*/  S2R R40, SR_LANEID ;  /* 0x0000000000287919 */ /* 0x000e620000000000 */
[----:B0-----:R-:W-:Y:S01]  /*09a0*/  IADD3 R41, PT, PT, -R43, UR4, RZ ;  /* 0x000000042b297c10 */ /* 0x001fe2000fffe1ff */
[----:B------:R-:W0:Y:S03]  /*09b0*/  S2UR UR5, SR_CgaCtaId ;  /* 0x00000000000579c3 */ /* 0x000e260000008800 */
[-C--:B------:R-:W-:Y:S02]  /*09c0*/  ISETP.GE.AND P5, PT, R60, R41.reuse, PT ;  /* 0x000000293c00720c */ /* 0x080fe40003fa6270 */
[-C--:B------:R-:W-:Y:S02]  /*09d0*/  ISETP.GE.AND P6, PT, R58, R41.reuse, PT ;  /* 0x000000293a00720c */ /* 0x080fe40003fc6270 */
[-C--:B------:R-:W-:Y:S01]  /*09e0*/  ISETP.GE.AND P0, PT, R56, R41.reuse, PT ;  /* 0x000000293800720c */ /* 0x080fe20003f06270 */
[----:B------:R-:W-:Y:S01]  /*09f0*/  HFMA2 R80, -RZ, RZ, 0, 0 ;  /* 0x00000000ff507431 */ /* 0x000fe200000001ff */
[-C--:B------:R-:W-:Y:S01]  /*0a00*/  ISETP.GE.AND P1, PT, R54, R41.reuse, PT ;  /* 0x000000293600720c */ /* 0x080fe20003f26270 */
[----:B------:R-:W-:Y:S01]  /*0a10*/  IMAD.MOV.U32 R82, RZ, RZ, RZ ;  /* 0x000000ffff527224 */ /* 0x000fe200078e00ff */
[-C--:B------:R-:W-:Y:S01]  /*0a20*/  ISETP.GE.AND P2, PT, R52, R41.reuse, PT ;  /* 0x000000293400720c */ /* 0x080fe20003f46270 */
[----:B------:R-:W-:Y:S01]  /*0a30*/  IMAD.MOV.U32 R84, RZ, RZ, RZ ;  /* 0x000000ffff547224 */ /* 0x000fe200078e00ff */
[-C--:B------:R-:W-:Y:S01]  /*0a40*/  ISETP.GE.AND P3, PT, R50, R41.reuse, PT ;  /* 0x000000293200720c */ /* 0x080fe20003f66270 */
[----:B------:R-:W2:Y:S01]  /*0a50*/  LDC R98, c[0x0][0x38c] ;  /* 0x0000e300ff627b82 */ /* 0x000ea20000000800 */
[----:B------:R-:W-:Y:S01]  /*0a60*/  P2R R112, PR, RZ, 0x20 ;  /* 0x00000020ff707803 */ /* 0x000fe20000000000 */
[----:B------:R-:W3:Y:S01]  /*0a70*/  @!P5 LDG.E R16, desc[UR18][R14.64] ;  /* 0x000000120e10d981 */ /* 0x000ee2000c1e1900 */
[----:B------:R-:W-:-:S02]  /*0a80*/  ISETP.GE.AND P4, PT, R48, R41, PT ;  /* 0x000000293000720c */ /* 0x000fc40003f86270 */
[----:B------:R-:W-:Y:S01]  /*0a90*/  ISETP.GE.AND P5, PT, R46, R41, PT ;  /* 0x000000292e00720c */ /* 0x000fe20003fa6270 */
[----:B------:R-:W4:Y:S04]  /*0aa0*/  @!P6 LDG.E R9, desc[UR18][R14.64+0x80] ;  /* 0x000080120e09e981 */ /* 0x000f28000c1e1900 */
[----:B------:R-:W2:Y:S04]  /*0ab0*/  @!P0 LDG.E R18, desc[UR18][R14.64+0x100] ;  /* 0x000100120e128981 */ /* 0x000ea8000c1e1900 */
[----:B------:R-:W2:Y:S04]  /*0ac0*/  @!P1 LDG.E R17, desc[UR18][R14.64+0x180] ;  /* 0x000180120e119981 */ /* 0x000ea8000c1e1900 */
[----:B------:R-:W2:Y:S04]  /*0ad0*/  @!P2 LDG.E R20, desc[UR18][R14.64+0x200] ;  /* 0x000200120e14a981 */ /* 0x000ea8000c1e1900 */
[----:B------:R-:W2:Y:S04]  /*0ae0*/  @!P3 LDG.E R19, desc[UR18][R14.64+0x280] ;  /* 0x000280120e13b981 */ /* 0x000ea8000c1e1900 */
[----:B------:R-:W2:Y:S04]  /*0af0*/  @!P4 LDG.E R78, desc[UR18][R14.64+0x300] ;  /* 0x000300120e4ec981 */ /* 0x000ea8000c1e1900 */
[----:B------:R0:W2:Y:S01]  /*0b00*/  @!P5 LDG.E R21, desc[UR18][R14.64+0x380] ;  /* 0x000380120e15d981 */ /* 0x0000a2000c1e1900 */
[----:B------:R-:W-:Y:S01]  /*0b10*/  UMOV UR4, 0x400 ;  /* 0x0000040000047882 */ /* 0x000fe20000000000 */
[C---:B-1----:R-:W-:Y:S01]  /*0b20*/  VIADD R23, R40.reuse, 0x20 ;  /* 0x0000002028177836 */ /* 0x042fe20000000000 */
[----:B0-----:R-:W-:Y:S01]  /*0b30*/  ULEA UR4, UR5, UR4, 0x18 ;  /* 0x0000000405047291 */ /* 0x001fe2000f8ec0ff */
[C---:B------:R-:W-:Y:S01]  /*0b40*/  VIADD R35, R40.reuse, 0x60 ;  /* 0x0000006028237836 */ /* 0x040fe20000000000 */
[----:B------:R-:W-:-:S02]  /*0b50*/  IADD3 R33, PT, PT, R40, 0x40, RZ ;  /* 0x0000004028217810 */ /* 0x000fc40007ffe0ff */
[CC--:B------:R-:W-:Y:S02]  /*0b60*/  LEA.HI.SX32 R39, R40.reuse, R40.reuse, 0x1b ;  /* 0x0000002828277211 */ /* 0x0c0fe400078fdaff */
[-C--:B------:R-:W-:Y:S02]  /*0b70*/  LEA.HI.SX32 R23, R23, R40.reuse, 0x1b ;  /* 0x0000002817177211 */ /* 0x080fe400078fdaff */
[-C--:B------:R-:W-:Y:S02]  /*0b80*/  LEA.HI.SX32 R33, R33, R40.reuse, 0x1b ;  /* 0x0000002821217211 */ /* 0x080fe400078fdaff */
[----:B------:R-:W-:Y:S02]  /*0b90*/  LEA.HI.SX32 R35, R35, R40, 0x1b ;  /* 0x0000002823237211 */ /* 0x000fe400078fdaff */
[----:B------:R-:W-:Y:S02]  /*0ba0*/  LEA R39, R39, UR4, 0x2 ;  /* 0x0000000427277c11 */ /* 0x000fe4000f8e10ff */
[----:B------:R-:W-:Y:S01]  /*0bb0*/  LEA R38, R23, UR4, 0x2 ;  /* 0x0000000417267c11 */ /* 0x000fe2000f8e10ff */
[C---:B------:R-:W-:Y:S01]  /*0bc0*/  VIADD R23, R40.reuse, 0xa0 ;  /* 0x000000a028177836 */ /* 0x040fe20000000000 */
[----:B------:R-:W-:-:S02]  /*0bd0*/  IADD3 R15, PT, PT, R40, 0x80, RZ ;  /* 0x00000080280f7810 */ /* 0x000fc40007ffe0ff */
[----:B------:R-:W-:Y:S02]  /*0be0*/  LEA R37, R33, UR4, 0x2 ;  /* 0x0000000421257c11 */ /* 0x000fe4000f8e10ff */
[----:B------:R-:W-:Y:S01]  /*0bf0*/  LEA R36, R35, UR4, 0x2 ;  /* 0x0000000423247c11 */ /* 0x000fe2000f8e10ff */
[C---:B------:R-:W-:Y:S01]  /*0c00*/  VIADD R35, R40.reuse, 0xe0 ;  /* 0x000000e028237836 */ /* 0x040fe20000000000 */
        /* <DEDUP_REMOVED lines=8> */
[----:B------:R-:W-:Y:S01]  /*0c90*/  LEA R32, R32, UR4, 0x2 ;  /* 0x0000000420207c11 */ /* 0x000fe2000f8e10ff */
[----:B------:R-:W-:Y:S01]  /*0ca0*/  IMAD.MOV.U32 R15, RZ, RZ, RZ ;  /* 0x000000ffff0f7224 */ /* 0x000fe200078e00ff */
[----:B---3--:R-:W-:Y:S04]  /*0cb0*/  STS [R39], R16 ;  /* 0x0000001027007388 */ /* 0x008fe80000000800 */
[----:B----4-:R0:W-:Y:S04]  /*0cc0*/  STS [R38+0x80], R9 ;  /* 0x0000800926007388 */ /* 0x0101e80000000800 */
[----:B--2---:R-:W-:Y:S01]  /*0cd0*/  STS [R37+0x100], R18 ;  /* 0x0001001225007388 */ /* 0x004fe20000000800 */
[----:B0-----:R-:W-:-:S03]  /*0ce0*/  SHF.L.U32 R9, R40, 0x3, RZ ;  /* 0x0000000328097819 */ /* 0x001fc600000006ff */
[----:B------:R-:W-:Y:S01]  /*0cf0*/  STS [R36+0x180], R17 ;  /* 0x0001801124007388 */ /* 0x000fe20000000800 */
[----:B------:R-:W-:-:S03]  /*0d00*/  LEA.HI.SX32 R9, R9, R9, 0x1b ;  /* 0x0000000909097211 */ /* 0x000fc600078fdaff */
[----:B------:R-:W-:Y:S01]  /*0d10*/  STS [R35+0x200], R20 ;  /* 0x0002001423007388 */ /* 0x000fe20000000800 */
[----:B------:R-:W-:-:S03]  /*0d20*/  LEA R9, R9, UR4, 0x2 ;  /* 0x0000000409097c11 */ /* 0x000fc6000f8e10ff */
        /* <DEDUP_REMOVED lines=14> */
[----:B------:R-:W-:Y:S01]  /*0e10*/  MOV R17, RZ ;  /* 0x000000ff00117202 */ /* 0x000fe20000000f00 */
[----:B------:R-:W-:Y:S01]  /*0e20*/  HFMA2 R19, -RZ, RZ, 0, 0 ;  /* 0x00000000ff137431 */ /* 0x000fe200000001ff */
[----:B-1----:R-:W-:-:S02]  /*0e30*/  MOV R21, RZ ;  /* 0x000000ff00157202 */ /* 0x002fc40000000f00 */
        /* <DEDUP_REMOVED lines=10> */
[----:B--2---:R-:W-:Y:S04]  /*0ee0*/  STS [R39], R78 ;  /* 0x0000004e27007388 */ /* 0x004fe80000000800 */
[----:B------:R-:W-:Y:S04]  /*0ef0*/  STS [R38+0x80], R15 ;  /* 0x0000800f26007388 */ /* 0x000fe80000000800 */
[----:B---3--:R-:W-:Y:S04]  /*0f00*/  STS [R37+0x100], R80 ;  /* 0x0001005025007388 */ /* 0x008fe80000000800 */
        /* <DEDUP_REMOVED lines=12> */
[----:B------:R0:W4:Y:S04]  /*0fd0*/  LDS R83, [R9+0x18] ;  /* 0x0000180009537984 */ /* 0x0001280000000800 */
[----:B------:R0:W4:Y:S02]  /*0fe0*/  LDS R81, [R9+0x1c] ;  /* 0x00001c0009517984 */ /* 0x0001240000000800 */
[----:B0----5:R-:W-:-:S05]  /*0ff0*/  FADD.FTZ R94, R23, R30 ;  /* 0x0000001e175e7221 */ /* 0x021fca0000010000 */
[----:B------:R-:W-:-:S04]  /*1000*/  FSETP.GTU.FTZ.AND P1, PT, R94, 20, PT ;  /* 0x41a000005e00780b */ /* 0x000fc80003f3c000 */
[----:B------:R-:W-:Y:S01]  /*1010*/  ISETP.EQ.OR P1, PT, RZ, UR9, P1 ;  /* 0x00000009ff007c0c */ /* 0x000fe20008f22670 */
[--C-:B-1----:R-:W-:Y:S01]  /*1020*/  FADD.FTZ R93, R93, R30.reuse ;  /* 0x0000001e5d5d7221 */ /* 0x102fe20000010000 */
[--C-:B--2---:R-:W-:Y:S01]  /*1030*/  FADD.FTZ R91, R91, R30.reuse ;  /* 0x0000001e5b5b7221 */ /* 0x104fe20000010000 */
[--C-:B---3--:R-:W-:Y:S01]  /*1040*/  FADD.FTZ R89, R89, R30.reuse ;  /* 0x0000001e59597221 */ /* 0x108fe20000010000 */
[--C-:B----4-:R-:W-:Y:S02]  /*1050*/  FADD.FTZ R87, R87, R30.reuse ;  /* 0x0000001e57577221 */ /* 0x110fe40000010000 */
[----:B------:R-:W-:Y:S02]  /*1060*/  FSETP.GTU.FTZ.AND P0, PT, R93, 20, PT ;  /* 0x41a000005d00780b */ /* 0x000fe40003f1c000 */
[----:B------:R-:W-:Y:S01]  /*1070*/  FSETP.GTU.FTZ.AND P2, PT, R91, 20, PT ;  /* 0x41a000005b00780b */ /* 0x000fe20003f5c000 */
[----:B------:R-:W-:Y:S01]  /*1080*/  FADD.FTZ R85, R85, R30 ;  /* 0x0000001e55557221 */ /* 0x000fe20000010000 */
        /* <DEDUP_REMOVED lines=33> */
.L_x_4501:
[----:B------:R-:W-:Y:S05]  /*12a0*/  BSYNC.RECONVERGENT B0 ;  /* 0x0000000000007941 */ /* 0x000fea0003800200 */
.L_x_4500:
        /* <DEDUP_REMOVED lines=36> */
.L_x_4503:
[----:B------:R-:W-:Y:S05]  /*14f0*/  BSYNC.RECONVERGENT B0 ;  /* 0x0000000000007941 */ /* 0x000fea0003800200 */
.L_x_4502:
        /* <DEDUP_REMOVED lines=34> */
.L_x_4505:
[----:B------:R-:W-:Y:S05]  /*1720*/  BSYNC.RECONVERGENT B0 ;  /* 0x0000000000007941 */ /* 0x000fea0003800200 */
.L_x_4504:
        /* <DEDUP_REMOVED lines=38> */
.L_x_4507:
[----:B------:R-:W-:Y:S05]  /*1990*/  BSYNC.RECONVERGENT B0 ;  /* 0x0000000000007941 */ /* 0x000fea0003800200 */
.L_x_4506:
        /* <DEDUP_REMOVED lines=32> */
.L_x_4509:
[----:B------:R-:W-:Y:S05]  /*1ba0*/  BSYNC.RECONVERGENT B0 ;  /* 0x0000000000007941 */ /* 0x000fea0003800200 */
.L_x_4508:
        /* <DEDUP_REMOVED lines=32> */
.L_x_4511:
[----:B------:R-:W-:Y:S05]  /*1db0*/  BSYNC.RECONVERGENT B0 ;  /* 0x0000000000007941 */ /* 0x000fea0003800200 */
.L_x_4510:
        /* <DEDUP_REMOVED lines=32> */
.L_x_4513:
[----:B------:R-:W-:Y:S05]  /*1fc0*/  BSYNC.RECONVERGENT B0 ;  /* 0x0000000000007941 */ /* 0x000fea0003800200 */
.L_x_4512:
        /* <DEDUP_REMOVED lines=32> */
.L_x_4515:
[----:B------:R-:W-:Y:S05]  /*21d0*/  BSYNC.RECONVERGENT B0 ;  /* 0x0000000000007941 */ /* 0x000fea0003800200 */
.L_x_4514:
        /* <DEDUP_REMOVED lines=12> */
[----:B------:R-:W-:Y:S01]  /*22a0*/  FMUL.FTZ R71, R22, R89 ;  /* 0x0000005916477220 */ /* 0x000fe20000410000 */
[----:B------:R-:W-:Y:S01]  /*22b0*/  FMUL.FTZ R69, R20, R87 ;  /* 0x0000005714457220 */ /* 0x000fe20000410000 */
[----:B------:R-:W-:Y:S01]  /*22c0*/  IADD3 R22, P1, PT, R44, R49, RZ ;  /* 0x000000312c167210 */ /* 0x000fe20007f3e0ff */
[----:B------:R-:W-:Y:S01]  /*22d0*/  FMUL.FTZ R73, R76, R91 ;  /* 0x0000005b4c497220 */ /* 0x000fe20000410000 */
[----:B------:R-:W-:Y:S01]  /*22e0*/  IADD3 R20, P0, PT, R42, R49, RZ ;  /* 0x000000312a147210 */ /* 0x000fe20007f1e0ff */
[----:B------:R-:W-:Y:S02]  /*22f0*/  IMAD R79, R25, R98, RZ ;  /* 0x00000062194f7224 */ /* 0x000fe400078e02ff */
[----:B------:R-:W-:Y:S01]  /*2300*/  FMUL.FTZ R77, R77, R94 ;  /* 0x0000005e4d4d7220 */ /* 0x000fe20000410000 */
[----:B------:R-:W-:Y:S01]  /*2310*/  FMUL.FTZ R75, R96, R93 ;  /* 0x0000005d604b7220 */ /* 0x000fe20000410000 */
[----:B------:R-:W-:Y:S01]  /*2320*/  FMUL.FTZ R67, R18, R85 ;  /* 0x0000005512437220 */ /* 0x000fe20000410000 */
[----:B------:R-:W-:Y:S01]  /*2330*/  FMUL.FTZ R65, R16, R83 ;  /* 0x0000005310417220 */ /* 0x000fe20000410000 */
[----:B------:R-:W-:Y:S01]  /*2340*/  FMUL.FTZ R63, R14, R81 ;  /* 0x000000510e3f7220 */ /* 0x000fe20000410000 */
[----:B------:R-:W-:Y:S01]  /*2350*/  IMAD.MOV.U32 R61, RZ, RZ, R28 ;  /* 0x000000ffff3d7224 */ /* 0x000fe200078e001c */
[----:B------:R-:W-:Y:S01]  /*2360*/  MOV R76, R27 ;  /* 0x0000001b004c7202 */ /* 0x000fe20000000f00 */
[C---:B------:R-:W-:Y:S01]  /*2370*/  IMAD.X R23, R5.reuse, 0x1, R47, P1 ;  /* 0x0000000105177824 */ /* 0x040fe200008e062f */
[----:B------:R-:W-:Y:S01]  /*2380*/  IADD3.X R21, PT, PT, R5, R45, RZ, P0, !PT ;  /* 0x0000002d05157210 */ /* 0x000fe200007fe4ff */
[----:B------:R-:W-:Y:S01]  /*2390*/  UIADD3 UR5, UPT, UPT, UR4, 0x860, URZ ;  /* 0x0000086004057890 */ /* 0x000fe2000fffe0ff */
[----:B------:R-:W-:-:S11]  /*23a0*/  UMOV UR6, UR7 ;  /* 0x0000000700067c82 */ /* 0x000fd60008000000 */
.L_x_4519:
[----:B------:R-:W-:Y:S02]  /*23b0*/  ISETP.NE.AND P0, PT, R112, RZ, PT ;  /* 0x000000ff7000720c */ /* 0x000fe40003f05270 */
[----:B0-----:R-:W-:Y:S02]  /*23c0*/  CS2R R18, SRZ ;  /* 0x0000000000127805 */ /* 0x001fe4000001ff00 */
[----:B------:R-:W-:Y:S02]  /*23d0*/  MOV R14, R22 ;  /* 0x00000016000e7202 */ /* 0x000fe40000000f00 */
[----:B------:R-:W-:Y:S02]  /*23e0*/  CS2R R96, SRZ ;  /* 0x0000000000607805 */ /* 0x000fe4000001ff00 */
[----:B------:R-:W-:Y:S02]  /*23f0*/  MOV R15, R23 ;  /* 0x00000017000f7202 */ /* 0x000fe40000000f00 */
[----:B------:R-:W-:-:S02]  /*2400*/  CS2R R22, SRZ ;  /* 0x0000000000167805 */ /* 0x000fc4000001ff00 */
[-C--:B------:R-:W-:Y:S01]  /*2410*/  ISETP.GE.AND P6, PT, R58, R41.reuse, PT ;  /* 0x000000293a00720c */ /* 0x080fe20003fc6270 */
[----:B------:R-:W-:Y:S01]  /*2420*/  IMAD.MOV.U32 R98, RZ, RZ, RZ ;  /* 0x000000ffff627224 */ /* 0x000fe200078e00ff */
[-C--:B------:R-:W-:Y:S01]  /*2430*/  ISETP.GE.AND P5, PT, R56, R41.reuse, PT ;  /* 0x000000293800720c */ /* 0x080fe20003fa6270 */
[----:B------:R-:W-:Y:S01]  /*2440*/  HFMA2 R95, -RZ, RZ, 0, 0 ;  /* 0x00000000ff5f7431 */ /* 0x000fe200000001ff */
[-C--:B------:R-:W-:Y:S02]  /*2450*/  ISETP.GE.AND P4, PT, R54, R41.reuse, PT ;  /* 0x000000293600720c */ /* 0x080fe40003f86270 */
[-C--:B------:R-:W-:Y:S01]  /*2460*/  ISETP.GE.AND P3, PT, R52, R41.reuse, PT ;  /* 0x000000293400720c */ /* 0x080fe20003f66270 */
[----:B------:R-:W2:Y:S01]  /*2470*/  @!P0 LDG.E R22, desc[UR18][R14.64+-0x200] ;  /* 0xfffe00120e168981 */ /* 0x000ea2000c1e1900 */
[-C--:B------:R-:W-:Y:S02]  /*2480*/  ISETP.GE.AND P2, PT, R50, R41.reuse, PT ;  /* 0x000000293200720c */ /* 0x080fe40003f46270 */
[----:B------:R-:W-:-:S02]  /*2490*/  ISETP.GE.AND P1, PT, R48, R41, PT ;  /* 0x000000293000720c */ /* 0x000fc40003f26270 */
[----:B------:R-:W-:Y:S01]  /*24a0*/  ISETP.GE.AND P0, PT, R46, R41, PT ;  /* 0x000000292e00720c */ /* 0x000fe20003f06270 */
[----:B------:R-:W3:Y:S01]  /*24b0*/  @!P6 LDG.E R19, desc[UR18][R14.64+-0x180] ;  /* 0xfffe80120e13e981 */ /* 0x000ee2000c1e1900 */
[----:B------:R-:W-:-:S03]  /*24c0*/  MOV R100, RZ ;  /* 0x000000ff00647202 */ /* 0x000fc60000000f00 */
[----:B------:R-:W4:Y:S04]  /*24d0*/  @!P5 LDG.E R96, desc[UR18][R14.64+-0x100] ;  /* 0xffff00120e60d981 */ /* 0x000f28000c1e1900 */
[----:B------:R-:W5:Y:S04]  /*24e0*/  @!P4 LDG.E R23, desc[UR18][R14.64+-0x80] ;  /* 0xffff80120e17c981 */ /* 0x000f68000c1e1900 */
[----:B------:R-:W5:Y:S04]  /*24f0*/  @!P3 LDG.E R98, desc[UR18][R14.64] ;  /* 0x000000120e62b981 */ /* 0x000f68000c1e1900 */
[----:B------:R-:W5:Y:S04]  /*2500*/  @!P2 LDG.E R95, desc[UR18][R14.64+0x80] ;  /* 0x000080120e5fa981 */ /* 0x000f68000c1e1900 */
[----:B------:R-:W5:Y:S04]  /*2510*/  @!P1 LDG.E R100, desc[UR18][R14.64+0x100] ;  /* 0x000100120e649981 */ /* 0x000f68000c1e1900 */
[----:B------:R-:W5:Y:S01]  /*2520*/  @!P0 LDG.E R97, desc[UR18][R14.64+0x180] ;  /* 0x000180120e618981 */ /* 0x000f62000c1e1900 */
[----:B------:R-:W-:Y:S01]  /*2530*/  IMAD.MOV.U32 R16, RZ, RZ, R61 ;  /* 0x000000ffff107224 */ /* 0x000fe200078e003d */
[----:B------:R-:W-:-:S05]  /*2540*/  MOV R17, R76 ;  /* 0x0000004c00117202 */ /* 0x000fca0000000f00 */
[----:B------:R1:W5:Y:S01]  /*2550*/  LDG.E R118, desc[UR18][R16.64] ;  /* 0x0000001210767981 */ /* 0x000362000c1e1900 */
[----:B------:R-:W-:Y:S02]  /*2560*/  P2R R99, PR, RZ, 0x40 ;  /* 0x00000040ff637803 */ /* 0x000fe40000000000 */
[----:B------:R-:W-:Y:S01]  /*2570*/  ISETP.GE.AND P6, PT, R60, R41, PT ;  /* 0x000000293c00720c */ /* 0x000fe20003fc6270 */
[----:B------:R-:W-:Y:S02]  /*2580*/  IMAD.MOV.U32 R114, RZ, RZ, RZ ;  /* 0x000000ffff727224 */ /* 0x000fe400078e00ff */
[----:B------:R-:W-:Y:S02]  /*2590*/  HFMA2 R113, -RZ, RZ, 0, 0 ;  /* 0x00000000ff717431 */ /* 0x000fe400000001ff */
[----:B-1----:R-:W-:Y:S02]  /*25a0*/  HFMA2 R17, -RZ, RZ, 0, 0 ;  /* 0x00000000ff117431 */ /* 0x002fe400000001ff */
[----:B------:R-:W-:Y:S01]  /*25b0*/  IMAD.MOV.U32 R116, RZ, RZ, RZ ;  /* 0x000000ffff747224 */ /* 0x000fe200078e00ff */
[----:B--2---:R-:W-:Y:S04]  /*25c0*/  STS [R39], R22 ;  /* 0x0000001627007388 */ /* 0x004fe80000000800 */
[----:B---3--:R-:W-:Y:S04]  /*25d0*/  STS [R38+0x80], R19 ;  /* 0x0000801326007388 */ /* 0x008fe80000000800 */
[----:B----4-:R-:W-:Y:S04]  /*25e0*/  STS [R37+0x100], R96 ;  /* 0x0001006025007388 */ /* 0x010fe80000000800 */
[----:B-----5:R1:W-:Y:S04]  /*25f0*/  STS [R36+0x180], R23 ;  /* 0x0001801724007388 */ /* 0x0203e80000000800 */
[----:B------:R-:W-:Y:S04]  /*2600*/  STS [R35+0x200], R98 ;  /* 0x0002006223007388 */ /* 0x000fe80000000800 */
[----:B------:R2:W-:Y:S04]  /*2610*/  STS [R34+0x280], R95 ;  /* 0x0002805f22007388 */ /* 0x0005e80000000800 */
[----:B------:R-:W-:Y:S04]  /*2620*/  STS [R33+0x300], R100 ;  /* 0x0003006421007388 */ /* 0x000fe80000000800 */
[----:B------:R3:W-:Y:S01]  /*2630*/  STS [R32+0x380], R97 ;  /* 0x0003806120007388 */ /* 0x0007e20000000800 */
[----:B------:R-:W-:-:S03]  /*2640*/  NOP ;  /* 0x0000000000007918 */ /* 0x000fc60000000000 */
[----:B------:R-:W4:Y:S01]  /*2650*/  @!P6 LDG.E R18, desc[UR18][R20.64+-0x200] ;  /* 0xfffe00121412e981 */ /* 0x000f22000c1e1900 */
[----:B------:R-:W-:Y:S02]  /*2660*/  ISETP.NE.AND P6, PT, R99, RZ, PT ;  /* 0x000000ff6300720c */ /* 0x000fe40003fc5270 */
[----:B-1----:R-:W-:Y:S02]  /*2670*/  CS2R R22, SRZ ;  /* 0x0000000000167805 */ /* 0x002fe4000001ff00 */
[----:B------:R-:W-:Y:S01]  /*2680*/  MOV R19, RZ ;  /* 0x000000ff00137202 */ /* 0x000fe20000000f00 */
[----:B------:R-:W5:Y:S04]  /*2690*/  @!P5 LDG.E R114, desc[UR18][R20.64+-0x100] ;  /* 0xffff00121472d981 */ /* 0x000f68000c1e1900 */
[----:B------:R-:W5:Y:S04]  /*26a0*/  @!P3 LDG.E R22, desc[UR18][R20.64] ;  /* 0x000000121416b981 */ /* 0x000f68000c1e1900 */
[----:B------:R-:W5:Y:S04]  /*26b0*/  @!P4 LDG.E R19, desc[UR18][R20.64+-0x80] ;  /* 0xffff80121413c981 */ /* 0x000f68000c1e1900 */
[----:B------:R-:W5:Y:S04]  /*26c0*/  @!P6 LDG.E R17, desc[UR18][R20.64+-0x180] ;  /* 0xfffe80121411e981 */ /* 0x000f68000c1e1900 */
[----:B------:R-:W5:Y:S04]  /*26d0*/  @!P2 LDG.E R113, desc[UR18][R20.64+0x80] ;  /* 0x000080121471a981 */ /* 0x000f68000c1e1900 */
[----:B------:R-:W5:Y:S04]  /*26e0*/  @!P1 LDG.E R116, desc[UR18][R20.64+0x100] ;  /* 0x0001001214749981 */ /* 0x000f68000c1e1900 */
[----:B------:R-:W5:Y:S04]  /*26f0*/  @!P0 LDG.E R23, desc[UR18][R20.64+0x180] ;  /* 0x0001801214178981 */ /* 0x000f68000c1e1900 */
[----:B------:R-:W1:Y:S04]  /*2700*/  LDS R100, [R9+0x4] ;  /* 0x0000040009647984 */ /* 0x000e680000000800 */
[----:B------:R-:W0:Y:S04]  /*2710*/  LDS R104, [R9] ;  /* 0x0000000009687984 */ /* 0x000e280000000800 */
[----:B------:R-:W0:Y:S04]  /*2720*/  LDS R110, [R9+0x8] ;  /* 0x00000800096e7984 */ /* 0x000e280000000800 */
[----:B------:R-:W0:Y:S04]  /*2730*/  LDS R102, [R9+0xc] ;  /* 0x00000c0009667984 */ /* 0x000e280000000800 */
[----:B------:R-:W0:Y:S01]  /*2740*/  LDS R106, [R9+0x10] ;  /* 0x00001000096a7984 */ /* 0x000e220000000800 */
[----:B------:R-:W-:-:S03]  /*2750*/  FMUL.FTZ R118, R118, 1.4426950216293334961 ;  /* 0x3fb8aa3b76767820 */ /* 0x000fc60000410000 */
[----:B------:R-:W0:Y:S01]  /*2760*/  LDS R98, [R9+0x14] ;  /* 0x0000140009627984 */ /* 0x000e220000000800 */
[----:B--2---:R-:W-:-:S03]  /*2770*/  FMUL.FTZ R95, R118, R93 ;  /* 0x0000005d765f7220 */ /* 0x004fc60000410000 */
[----:B------:R-:W2:Y:S04]  /*2780*/  LDS R96, [R9+0x18] ;  /* 0x0000180009607984 */ /* 0x000ea80000000800 */
[----:B------:R-:W2:Y:S01]  /*2790*/  LDS R16, [R9+0x1c] ;  /* 0x00001c0009107984 */ /* 0x000ea20000000800 */
[----:B------:R-:W0:Y:S01]  /*27a0*/  MUFU.EX2 R95, R95 ;  /* 0x0000005f005f7308 */ /* 0x000e220000000800 */
[C---:B------:R-:W-:Y:S01]  /*27b0*/  FMUL.FTZ R105, R118.reuse, R91 ;  /* 0x0000005b76697220 */ /* 0x040fe20000410000 */
[C---:B------:R-:W-:Y:S01]  /*27c0*/  FMUL.FTZ R107, R118.reuse, R89 ;  /* 0x00000059766b7220 */ /* 0x040fe20000410000 */
[----:B---3--:R-:W-:Y:S01]  /*27d0*/  FMUL.FTZ R97, R118, R87 ;  /* 0x0000005776617220 */ /* 0x008fe20000410000 */
[----:B------:R-:W-:-:S03]  /*27e0*/  ISETP.GE.U32.AND P1, PT, R74, R41, PT ;  /* 0x000000294a00720c */ /* 0x000fc60003f26070 */
[----:B------:R-:W3:Y:S01]  /*27f0*/  MUFU.EX2 R105, R105 ;  /* 0x0000006900697308 */ /* 0x000ee20000000800 */
[----:B-1----:R-:W-:-:S03]  /*2800*/  FMUL.FTZ R100, R75, R100 ;  /* 0x000000644b647220 */ /* 0x002fc60000410000 */
[----:B------:R-:W1:Y:S01]  /*2810*/  MUFU.EX2 R107, R107 ;  /* 0x0000006b006b7308 */ /* 0x000e620000000800 */
[----:B------:R-:W-:Y:S01]  /*2820*/  FMUL.FTZ R108, R118, R85 ;  /* 0x00000055766c7220 */ /* 0x000fe20000410000 */
[----:B0-----:R-:W-:Y:S01]  /*2830*/  FSEL R101, R95, 1, !P1 ;  /* 0x3f8000005f657808 */ /* 0x001fe20004800000 */
[----:B------:R-:W-:Y:S01]  /*2840*/  FMUL.FTZ R103, R77, R104 ;  /* 0x000000684d677220 */ /* 0x000fe20000410000 */
[----:B------:R-:W-:Y:S01]  /*2850*/  FSEL R100, R100, RZ, !P1 ;  /* 0x000000ff64647208 */ /* 0x000fe20004800000 */
[----:B------:R-:W0:Y:S01]  /*2860*/  MUFU.EX2 R97, R97 ;  /* 0x0000006100617308 */ /* 0x000e220000000800 */
[-C--:B------:R-:W-:Y:S01]  /*2870*/  ISETP.GE.U32.AND P1, PT, R0, R41.reuse, PT ;  /* 0x000000290000720c */ /* 0x080fe20003f26070 */
[----:B------:R-:W-:Y:S01]  /*2880*/  FMUL.FTZ R99, R73, R110 ;  /* 0x0000006e49637220 */ /* 0x000fe20000410000 */
[----:B------:R-:W-:Y:S02]  /*2890*/  ISETP.GE.U32.AND P5, PT, R72, R41, PT ;  /* 0x000000294800720c */ /* 0x000fe40003fa6070 */
[----:B------:R-:W-:Y:S01]  /*28a0*/  FSEL R103, R103, RZ, !P1 ;  /* 0x000000ff67677208 */ /* 0x000fe20004800000 */
[C---:B------:R-:W-:Y:S01]  /*28b0*/  FMUL.FTZ R111, R118.reuse, R83 ;  /* 0x00000053766f7220 */ /* 0x040fe20000410000 */
[----:B------:R-:W2:Y:S01]  /*28c0*/  MUFU.EX2 R108, R108 ;  /* 0x0000006c006c7308 */ /* 0x000ea20000000800 */
[----:B------:R-:W-:Y:S01]  /*28d0*/  FMUL.FTZ R109, R118, R94 ;  /* 0x0000005e766d7220 */ /* 0x000fe20000410000 */
[----:B------:R-:W-:Y:S01]  /*28e0*/  FMUL.FTZ R104, R71, R102 ;  /* 0x0000006647687220 */ /* 0x000fe20000410000 */
[----:B------:R-:W-:Y:S01]  /*28f0*/  ISETP.GE.U32.AND P4, PT, R70, R41, PT ;  /* 0x000000294600720c */ /* 0x000fe20003f86070 */
[----:B------:R-:W-:Y:S01]  /*2900*/  FFMA.FTZ R115, R103, R101, R100 ;  /* 0x0000006567737223 */ /* 0x000fe20000010064 */
[----:B------:R-:W-:-:S02]  /*2910*/  FSEL R102, R99, RZ, !P5 ;  /* 0x000000ff63667208 */ /* 0x000fc40006800000 */
[----:B---3--:R-:W-:Y:S01]  /*2920*/  FSEL R105, R105, 1, !P5 ;  /* 0x3f80000069697808 */ /* 0x008fe20006800000 */
[----:B------:R3:W2:Y:S01]  /*2930*/  MUFU.EX2 R95, R111 ;  /* 0x0000006f005f7308 */ /* 0x0006a20000000800 */
[----:B------:R-:W-:Y:S01]  /*2940*/  ISETP.GE.U32.AND P3, PT, R68, R41, PT ;  /* 0x000000294400720c */ /* 0x000fe20003f66070 */
[----:B------:R-:W-:Y:S02]  /*2950*/  FMUL.FTZ R118, R118, R81 ;  /* 0x0000005176767220 */ /* 0x000fe40000410000 */
[----:B------:R2:W2:Y:S01]  /*2960*/  MUFU.EX2 R110, R109 ;  /* 0x0000006d006e7308 */ /* 0x0004a20000000800 */
[----:B------:R-:W-:Y:S01]  /*2970*/  FSEL R104, R104, RZ, !P4 ;  /* 0x000000ff68687208 */ /* 0x000fe20006000000 */
[----:B------:R-:W-:Y:S01]  /*2980*/  FFMA.FTZ R115, R105, R115, R102 ;  /* 0x0000007369737223 */ /* 0x000fe20000010066 */
[----:B-1----:R-:W-:Y:S01]  /*2990*/  FSEL R107, R107, 1, !P4 ;  /* 0x3f8000006b6b7808 */ /* 0x002fe20006000000 */
[----:B---3--:R-:W-:Y:S01]  /*29a0*/  FMUL.FTZ R111, R69, R106 ;  /* 0x0000006a456f7220 */ /* 0x008fe20000410000 */
[----:B------:R-:W1:Y:S01]  /*29b0*/  MUFU.EX2 R99, R118 ;  /* 0x0000007600637308 */ /* 0x000e620000000800 */
[----:B0-----:R-:W-:Y:S01]  /*29c0*/  FSEL R106, R97, 1, !P3 ;  /* 0x3f800000616a7808 */ /* 0x001fe20005800000 */
[----:B------:R-:W-:Y:S01]  /*29d0*/  FMUL.FTZ R97, R67, R98 ;  /* 0x0000006243617220 */ /* 0x000fe20000410000 */
[----:B------:R-:W-:Y:S01]  /*29e0*/  ISETP.GE.U32.AND P2, PT, R66, R41, PT ;  /* 0x000000294200720c */ /* 0x000fe20003f46070 */
[----:B------:R-:W-:Y:S01]  /*29f0*/  FFMA.FTZ R115, R107, R115, R104 ;  /* 0x000000736b737223 */ /* 0x000fe20000010068 */
[----:B--2---:R-:W-:Y:S01]  /*2a00*/  FSEL R109, R111, RZ, !P3 ;  /* 0x000000ff6f6d7208 */ /* 0x004fe20005800000 */
[----:B------:R-:W-:Y:S01]  /*2a10*/  FMUL.FTZ R96, R65, R96 ;  /* 0x0000006041607220 */ /* 0x000fe20000410000 */
[----:B------:R-:W-:-:S02]  /*2a20*/  ISETP.GE.U32.AND P0, PT, R64, R41, PT ;  /* 0x000000294000720c */ /* 0x000fc40003f06070 */
[----:B------:R-:W-:Y:S01]  /*2a30*/  FSEL R108, R108, 1, !P2 ;  /* 0x3f8000006c6c7808 */ /* 0x000fe20005000000 */
[----:B------:R-:W-:Y:S01]  /*2a40*/  FFMA.FTZ R115, R106, R115, R109 ;  /* 0x000000736a737223 */ /* 0x000fe2000001006d */
[----:B------:R-:W-:Y:S01]  /*2a50*/  FSEL R111, R97, RZ, !P2 ;  /* 0x000000ff616f7208 */ /* 0x000fe20005000000 */
[----:B------:R-:W-:Y:S01]  /*2a60*/  FMUL.FTZ R16, R63, R16 ;  /* 0x000000103f107220 */ /* 0x000fe20000410000 */
[----:B------:R-:W-:Y:S02]  /*2a70*/  ISETP.GE.U32.AND P5, PT, R62, R41, PT ;  /* 0x000000293e00720c */ /* 0x000fe40003fa6070 */
[----:B------:R-:W-:Y:S01]  /*2a80*/  FSEL R98, R95, 1, !P0 ;  /* 0x3f8000005f627808 */ /* 0x000fe20004000000 */
[----:B------:R-:W-:Y:S01]  /*2a90*/  FFMA.FTZ R115, R108, R115, R111 ;  /* 0x000000736c737223 */ /* 0x000fe2000001006f */
[----:B------:R-:W-:Y:S02]  /*2aa0*/  FSEL R110, R110, 1, !P1 ;  /* 0x3f8000006e6e7808 */ /* 0x000fe40004800000 */
[----:B------:R-:W-:-:S02]  /*2ab0*/  FSEL R97, R96, RZ, !P0 ;  /* 0x000000ff60617208 */ /* 0x000fc40004000000 */
[----:B-1----:R-:W-:Y:S01]  /*2ac0*/  FSEL R96, R99, 1, !P5 ;  /* 0x3f80000063607808 */ /* 0x002fe20006800000 */
[----:B------:R-:W-:Y:S01]  /*2ad0*/  FMUL.FTZ R118, R110, R101 ;  /* 0x000000656e767220 */ /* 0x000fe20000410000 */
[----:B------:R-:W-:Y:S01]  /*2ae0*/  FSEL R95, R16, RZ, !P5 ;  /* 0x000000ff105f7208 */ /* 0x000fe20006800000 */
        /* <DEDUP_REMOVED lines=34> */
[----:B------:R-:W-:Y:S02]  /*2d10*/  FSEL R120, R120, R115, !P1 ;  /* 0x0000007378787208 */ /* 0x000fe40004800000 */
[----:B------:R-:W-:Y:S01]  /*2d20*/  MOV R16, 0x3f800000 ;  /* 0x3f80000000107802 */ /* 0x000fe20000000f00 */
[----:B------:R-:W-:Y:S02]  /*2d30*/  UMOV UR4, 0x400 ;  /* 0x0000040000047882 */ /* 0x000fe40000000000 */
[----:B--2---:R-:W-:Y:S01]  /*2d40*/  ULEA UR4, UR8, UR4, 0x18 ;  /* 0x0000000408047291 */ /* 0x004fe2000f8ec0ff */
[----:B----4-:R-:W-:Y:S04]  /*2d50*/  STS [R39+0x420], R18 ;  /* 0x0004201227007388 */ /* 0x010fe80000000800 */
[----:B-----5:R0:W-:Y:S04]  /*2d60*/  STS [R38+0x4a0], R17 ;  /* 0x0004a01126007388 */ /* 0x0201e80000000800 */
[----:B------:R-:W-:Y:S04]  /*2d70*/  STS [R37+0x520], R114 ;  /* 0x0005207225007388 */ /* 0x000fe80000000800 */
[----:B------:R-:W-:Y:S04]  /*2d80*/  STS [R36+0x5a0], R19 ;  /* 0x0005a01324007388 */ /* 0x000fe80000000800 */
[----:B------:R-:W-:Y:S04]  /*2d90*/  STS [R35+0x620], R22 ;  /* 0x0006201623007388 */ /* 0x000fe80000000800 */
[----:B------:R-:W-:Y:S04]  /*2da0*/  STS [R34+0x6a0], R113 ;  /* 0x0006a07122007388 */ /* 0x000fe80000000800 */
[----:B------:R-:W-:Y:S04]  /*2db0*/  STS [R33+0x720], R116 ;  /* 0x0007207421007388 */ /* 0x000fe80000000800 */
[----:B------:R-:W-:Y:S01]  /*2dc0*/  STS [R32+0x7a0], R23 ;  /* 0x0007a01720007388 */ /* 0x000fe20000000800 */
[----:B0-----:R-:W-:Y:S01]  /*2dd0*/  HFMA2 R17, -RZ, RZ, 0, 0 ;  /* 0x00000000ff117431 */ /* 0x001fe200000001ff */
[----:B------:R-:W-:-:S02]  /*2de0*/  NOP ;  /* 0x0000000000007918 */ /* 0x000fc40000000000 */
[----:B------:R-:W0:Y:S04]  /*2df0*/  SHFL.UP PT, R22, R99, 0x10, RZ ;  /* 0x0600000063167989 */ /* 0x000e2800000e00ff */
[----:B------:R-:W1:Y:S04]  /*2e00*/  SHFL.UP PT, R23, R120, 0x10, RZ ;  /* 0x0600000078177989 */ /* 0x000e6800000e00ff */
[----:B------:R-:W2:Y:S01]  /*2e10*/  @!P0 LDS.64 R16, [UR5] ;  /* 0x00000005ff108984 */ /* 0x000ea20008000a00 */
[----:B------:R-:W-:-:S03]  /*2e20*/  ISETP.NE.AND P0, PT, R40, 0x1f, PT ;  /* 0x0000001f2800780c */ /* 0x000fc60003f05270 */
        /* <DEDUP_REMOVED lines=48> */
.L_x_4518:
[----:B------:R-:W-:Y:S05]  /*3130*/  BSYNC.RECONVERGENT B0 ;  /* 0x0000000000007941 */ /* 0x000fea0003800200 */
.L_x_4517:
[----:B------:R-:W-:Y:S01]  /*3140*/  UIADD3 UR6, UPT, UPT, UR6, 0x1, URZ ;  /* 0x0000000106067890 */ /* 0x000fe2000fffe0ff */
[----:B------:R-:W-:Y:S01]  /*3150*/  FFMA.FTZ R97, R98, R108, R97 ;  /* 0x0000006c62617223 */ /* 0x000fe20000010061 */
[----:B------:R-:W-:Y:S01]  /*3160*/  LEA R61, P0, R12, R61, 0x2 ;  /* 0x0000003d0c3d7211 */ /* 0x000fe200078010ff */
        /* <DEDUP_REMOVED lines=14> */
.L_x_4516:
        /* <DEDUP_REMOVED lines=40> */
[----:B------:R0:W-:Y:S04]  /*34d0*/  @!P5 STG.E desc[UR18][R2.64+0x300], R33 ;  /* 0x000300210200d986 */ /* 0x0001e8000c101912 */
[----:B------:R0:W-:Y:S04]  /*34e0*/  @!P6 STG.E desc[UR18][R2.64+0x380], R21 ;  /* 0x000380150200e986 */ /* 0x0001e8000c101912 */
        /* <DEDUP_REMOVED lines=16> */
.L_x_4521:
        /* <DEDUP_REMOVED lines=9> */
.L_x_5078:


//--------------------- .text._Z25selective_scan_fwd_kernelI32Selective_Scan_fwd_kernel_traitsILi32ELi8ELi1ELb0ELb1ELb1ELb1EffEEv13SSMParamsBase --------------------------
	.section	.text._Z25selective_scan_fwd_kernelI32Selective_Scan_fwd_kernel_traitsILi32ELi8ELi1ELb0ELb1ELb1ELb1EffEEv13SSMParamsBase,"ax",@progbits
	.align	128
        .global         _Z25selective_scan_fwd_kernelI32Selective_Scan_fwd_kernel_traitsILi32ELi8ELi1ELb0ELb1ELb1ELb1EffEEv13SSMParamsBase
        .type           _Z25selective_scan_fwd_kernelI32Selective_Scan_fwd_kernel_traitsILi32ELi8ELi1ELb0ELb1ELb1ELb1EffEEv13SSMParamsBase,@function
        .size           _Z25selective_scan_fwd_kernelI32Selective_Scan_fwd_kernel_traitsILi32ELi8ELi1ELb0ELb1ELb1ELb1EffEEv13SSMParamsBase,(.L_x_5079 - _Z25selective_scan_fwd_kernelI32Selective_Scan_fwd_kernel_traitsILi32ELi8ELi1ELb0ELb1ELb1ELb1EffEEv13SSMParamsBase)
        .other          _Z25selective_scan_fwd_kernelI32Selective_Scan_fwd_kernel_traitsILi32ELi8ELi1ELb0ELb1ELb1ELb1EffEEv13SSMParamsBase,@"STO_CUDA_ENTRY STV_DEFAULT"
_Z25selective_scan_fwd_kernelI32Selective_Scan_fwd_kernel_traitsILi32ELi8ELi1ELb0ELb1ELb1ELb1EffEEv13SSMParamsBase:
.text._Z25selective_scan_fwd_kernelI32Selective_Scan_fwd_kernel_traitsILi32ELi8ELi1ELb0ELb1ELb1ELb1EffEEv13SSMParamsBase:
        /* <DEDUP_REMOVED lines=15> */
[----:B------:R-:W4:Y:S01]  /*00f0*/  LDC.64 R12, c[0x0][0x468] ;  /* 0x00011a00ff0c7b82 */ /* 0x000f220000000a00 */
        /* <DEDUP_REMOVED lines=17> */
[----:B0-----:R-:W-:-:S05]  /*0210*/  MOV R6, RZ ;  /* 0x000000ff00067202 */ /* 0x001fca0000000f00 */
[----:B------:R-:W0:Y:S01]  /*0220*/  LDC.64 R14, c[0x0][0x450] ;  /* 0x00011400ff0e7b82 */ /* 0x000e220000000a00 */
[----:B----4-:R-:W-:-:S04]  /*0230*/  IMAD.MOV R10, RZ, RZ, -R7 ;  /* 0x000000ffff0a7224 */ /* 0x010fc800078e0a07 */
[----:B------:R-:W-:Y:S01]  /*0240*/  IMAD R3, R10, R9, RZ ;  /* 0x000000090a037224 */ /* 0x000fe200078e02ff */
[----:B------:R-:W-:Y:S02]  /*0250*/  UIMAD.WIDE.U32 UR4, UR20, UR8, URZ ;  /* 0x00000008140472a5 */ /* 0x000fe4000f8e00ff */
[----:B------:R-:W4:Y:S01]  /*0260*/  LDC.64 R10, c[0x0][0x460] ;  /* 0x00011800ff0a7b82 */ /* 0x000f220000000a00 */
[----:B------:R-:W-:-:S06]  /*0270*/  IMAD.HI.U32 R7, R7, R3, R6 ;  /* 0x0000000307077227 */ /* 0x000fcc00078e0006 */
[----:B------:R-:W-:-:S04]  /*0280*/  IMAD.HI.U32 R7, R7, R2, RZ ;  /* 0x0000000207077227 */ /* 0x000fc800078e00ff */
[----:B------:R-:W-:-:S04]  /*0290*/  IMAD.MOV R0, RZ, RZ, -R7 ;  /* 0x000000ffff007224 */ /* 0x000fc800078e0a07 */
[----:B------:R-:W-:-:S05]  /*02a0*/  IMAD R0, R9, R0, R2 ;  /* 0x0000000009007224 */ /* 0x000fca00078e0202 */
[----:B------:R-:W-:-:S13]  /*02b0*/  ISETP.GT.U32.AND P1, PT, R9, R0, PT ;  /* 0x000000000900720c */ /* 0x000fda0003f24070 */
[----:B------:R-:W-:-:S04]  /*02c0*/  @!P1 IADD3 R0, PT, PT, R0, -R9, RZ ;  /* 0x8000000900009210 */ /* 0x000fc80007ffe0ff */
[----:B------:R-:W-:Y:S02]  /*02d0*/  ISETP.GE.U32.AND P0, PT, R0, R9, PT ;  /* 0x000000090000720c */ /* 0x000fe40003f06070 */
[----:B------:R-:W3:Y:S01]  /*02e0*/  LDC R9, c[0x0][0x394] ;  /* 0x0000e500ff097b82 */ /* 0x000ee20000000800 */
[----:B------:R-:W-:Y:S01]  /*02f0*/  @!P1 VIADD R7, R7, 0x1 ;  /* 0x0000000107079836 */ /* 0x000fe20000000000 */
[----:B------:R-:W-:Y:S01]  /*0300*/  LOP3.LUT R0, R89, R8, RZ, 0x3c, !PT ;  /* 0x0000000859007212 */ /* 0x000fe200078e3cff */
[----:B------:R-:W-:Y:S02]  /*0310*/  UIMAD UR9, UR20, UR9, UR5 ;  /* 0x00000009140972a4 */ /* 0x000fe4000f8e0205 */
[----:B------:R-:W-:Y:S01]  /*0320*/  MOV R3, UR5 ;  /* 0x0000000500037c02 */ /* 0x000fe20008000f00 */
[----:B------:R-:W-:Y:S01]  /*0330*/  UIMAD.WIDE.U32 UR6, UR20, UR12, URZ ;  /* 0x0000000c140672a5 */ /* 0x000fe2000f8e00ff */
[----:B------:R-:W-:Y:S01]  /*0340*/  ISETP.GE.AND P2, PT, R0, RZ, PT ;  /* 0x000000ff0000720c */ /* 0x000fe20003f46270 */
[----:B------:R-:W-:Y:S01]  /*0350*/  IMAD.U32 R2, RZ, RZ, UR4 ;  /* 0x00000004ff027e24 */ /* 0x000fe2000f8e00ff */
[----:B------:R-:W-:-:S02]  /*0360*/  ISETP.NE.AND P1, PT, R8, RZ, PT ;  /* 0x000000ff0800720c */ /* 0x000fc40003f25270 */
[----:B------:R-:W-:Y:S01]  /*0370*/  @P0 IADD3 R7, PT, PT, R7, 0x1, RZ ;  /* 0x0000000107070810 */ /* 0x000fe20007ffe0ff */
[----:B------:R-:W-:Y:S01]  /*0380*/  IMAD.U32 R3, RZ, RZ, UR9 ;  /* 0x00000009ff037e24 */ /* 0x000fe2000f8e00ff */
[----:B------:R-:W-:Y:S02]  /*0390*/  UIMAD UR8, UR20, UR13, UR7 ;  /* 0x0000000d140872a4 */ /* 0x000fe4000f8e0207 */
[----:B------:R-:W-:Y:S01]  /*03a0*/  UIMAD.WIDE.U32 UR4, UR20, UR16, URZ ;  /* 0x00000010140472a5 */ /* 0x000fe2000f8e00ff */
[----:B------:R-:W-:Y:S01]  /*03b0*/  IMAD.WIDE.U32 R2, R89, UR10, R2 ;  /* 0x0000000a59027c25 */ /* 0x000fe2000f8e0002 */
[----:B---3--:R-:W-:-:S03]  /*03c0*/  ISETP.GE.AND P0, PT, R9, 0x1, PT ;  /* 0x000000010900780c */ /* 0x008fc60003f06270 */
[----:B------:R-:W-:Y:S02]  /*03d0*/  IMAD.MOV.U32 R0, RZ, RZ, R7 ;  /* 0x000000ffff007224 */ /* 0x000fe400078e0007 */
[----:B------:R-:W-:Y:S01]  /*03e0*/  IMAD.U32 R5, RZ, RZ, UR7 ;  /* 0x00000007ff057e24 */ /* 0x000fe2000f8e00ff */
[----:B------:R-:W-:Y:S01]  /*03f0*/  MOV R5, UR8 ;  /* 0x0000000800057c02 */ /* 0x000fe20008000f00 */
[----:B------:R-:W-:Y:S01]  /*0400*/  IMAD R69, R89, UR11, R3 ;  /* 0x0000000b59457c24 */ /* 0x000fe2000f8e0203 */
[----:B------:R-:W-:Y:S01]  /*0410*/  MOV R4, UR6 ;  /* 0x0000000600047c02 */ /* 0x000fe20008000f00 */
[----:B------:R-:W3:Y:S01]  /*0420*/  LDCU.64 UR10, c[0x0][0x3d0] ;  /* 0x00007a00ff0a77ac */ /* 0x000ee20008000a00 */
[----:B------:R-:W-:Y:S01]  /*0430*/  @!P2 IADD3 R0, PT, PT, -R0, RZ, RZ ;  /* 0x000000ff0000a210 */ /* 0x000fe20007ffe1ff */
[----:B------:R-:W-:Y:S01]  /*0440*/  UIMAD UR8, UR20, UR17, UR5 ;  /* 0x00000011140872a4 */ /* 0x000fe2000f8e0205 */
[----:B------:R-:W-:Y:S01]  /*0450*/  @!P1 LOP3.LUT R0, RZ, R8, RZ, 0x33, !PT ;  /* 0x00000008ff009212 */ /* 0x000fe200078e33ff */
[----:B01234-:R-:W-:Y:S10]  /*0460*/  @!P0 EXIT ;  /* 0x000000000000894d */ /* 0x01fff40003800000 */
[----:B------:R-:W0:Y:S01]  /*0470*/  S2R R83, SR_TID.X ;  /* 0x0000000000537919 */ /* 0x000e220000002100 */
[----:B------:R-:W1:Y:S01]  /*0480*/  LDC.64 R18, c[0x0][0x440] ;  /* 0x00011000ff127b82 */ /* 0x000e620000000a00 */
[----:B------:R-:W2:Y:S01]  /*0490*/  LDCU.64 UR12, c[0x0][0x3a0] ;  /* 0x00007400ff0c77ac */ /* 0x000ea20008000a00 */
[----:B------:R-:W-:Y:S01]  /*04a0*/  SHF.R.S32.HI R7, RZ, 0x1f, R0 ;  /* 0x0000001fff077819 */ /* 0x000fe20000011400 */
[----:B------:R-:W-:Y:S01]  /*04b0*/  IMAD.WIDE.U32 R4, R89, UR14, R4 ;  /* 0x0000000e59047c25 */ /* 0x000fe2000f8e0004 */
[C---:B------:R-:W-:Y:S01]  /*04c0*/  LEA R73, P0, R2.reuse, R10, 0x2 ;  /* 0x0000000a02497211 */ /* 0x040fe200078010ff */
[----:B------:R-:W-:Y:S01]  /*04d0*/  UIMAD.WIDE.U32 UR6, UR20, UR10, URZ ;  /* 0x0000000a140672a5 */ /* 0x000fe2000f8e00ff */
[----:B------:R-:W-:Y:S01]  /*04e0*/  MOV R75, RZ ;  /* 0x000000ff004b7202 */ /* 0x000fe20000000f00 */
[----:B------:R-:W-:Y:S01]  /*04f0*/  IMAD R3, R7, R62, RZ ;  /* 0x0000003e07037224 */ /* 0x000fe200078e02ff */
[----:B------:R-:W3:Y:S01]  /*0500*/  LDCU UR9, c[0x0][0x38c] ;  /* 0x00007180ff0977ac */ /* 0x000ee20008000800 */
[----:B------:R-:W-:Y:S01]  /*0510*/  LEA.HI.X R69, R2, R11, R69, 0x2, P0 ;  /* 0x0000000b02457211 */ /* 0x000fe200000f1445 */
[----:B------:R-:W-:Y:S01]  /*0520*/  IMAD R67, R89, UR15, R5 ;  /* 0x0000000f59437c24 */ /* 0x000fe2000f8e0205 */
[----:B------:R-:W-:Y:S01]  /*0530*/  LEA R71, P1, R4, R12, 0x2 ;  /* 0x0000000c04477211 */ /* 0x000fe200078210ff */
[----:B------:R-:W-:Y:S01]  /*0540*/  UMOV UR5, UR8 ;  /* 0x0000000800057c82 */ /* 0x000fe20008000000 */
[C---:B------:R-:W-:Y:S01]  /*0550*/  IMAD R63, R0.reuse, R63, R3 ;  /* 0x0000003f003f7224 */ /* 0x040fe200078e0203 */
[----:B------:R-:W-:Y:S01]  /*0560*/  UIMAD UR7, UR20, UR11, UR7 ;  /* 0x0000000b140772a4 */ /* 0x000fe2000f8e0207 */
[----:B------:R-:W-:Y:S01]  /*0570*/  IMAD.WIDE.U32 R2, R0, R62, UR4 ;  /* 0x0000000400027e25 */ /* 0x000fe2000f8e003e */
[----:B------:R-:W-:-:S03]  /*0580*/  LEA.HI.X R67, R4, R13, R67, 0x2, P1 ;  /* 0x0000000d04437211 */ /* 0x000fc600008f1443 */
[----:B------:R-:W-:Y:S01]  /*0590*/  IMAD R8, R7, R60, RZ ;  /* 0x0000003c07087224 */ /* 0x000fe200078e02ff */
[----:B------:R-:W-:Y:S01]  /*05a0*/  LEA R64, P0, R2, R64, 0x2 ;  /* 0x0000004002407211 */ /* 0x000fe200078010ff */
[----:B------:R-:W-:Y:S02]  /*05b0*/  IMAD.IADD R63, R3, 0x1, R63 ;  /* 0x00000001033f7824 */ /* 0x000fe400078e023f */
[----:B--2---:R-:W-:-:S03]  /*05c0*/  IMAD.WIDE.U32 R6, R89, UR12, RZ ;  /* 0x0000000c59067c25 */ /* 0x004fc6000f8e00ff */
[----:B------:R-:W-:Y:S01]  /*05d0*/  LEA.HI.X R63, R2, R65, R63, 0x2, P0 ;  /* 0x00000041023f7211 */ /* 0x000fe200000f143f */
[----:B------:R-:W-:Y:S01]  /*05e0*/  IMAD.WIDE.U32 R4, R0, R60, UR6 ;  /* 0x0000000600047e25 */ /* 0x000fe2000f8e003c */
[----:B-1----:R-:W-:Y:S01]  /*05f0*/  LEA R81, P2, R6, R18, 0x2 ;  /* 0x0000001206517211 */ /* 0x002fe200078410ff */
[----:B------:R-:W1:Y:S02]  /*0600*/  LDCU.U8 UR7, c[0x0][0x39e] ;  /* 0x000073c0ff0777ac */ /* 0x000e640008000000 */
[----:B0-----:R-:W-:Y:S01]  /*0610*/  IMAD.SHL.U32 R96, R83, 0x8, RZ ;  /* 0x0000000853607824 */ /* 0x001fe200078e00ff */
[----:B------:R-:W-:Y:S01]  /*0620*/  LEA R62, P1, R4, R14, 0x2 ;  /* 0x0000000e043e7211 */ /* 0x000fe200078210ff */
[----:B------:R-:W-:Y:S02]  /*0630*/  IMAD R61, R0, R61, R8 ;  /* 0x0000003d003d7224 */ /* 0x000fe400078e0208 */
[----:B------:R-:W-:Y:S01]  /*0640*/  IMAD R0, R16, UR20, R89 ;  /* 0x0000001410007c24 */ /* 0x000fe2000f8e0259 */
[----:B------:R-:W-:Y:S01]  /*0650*/  LOP3.LUT R82, R96, 0x1f00, RZ, 0xc0, !PT ;  /* 0x00001f0060527812 */ /* 0x000fe200078ec0ff */
[----:B------:R-:W-:Y:S01]  /*0660*/  IMAD R79, R89, UR13, R7 ;  /* 0x0000000d594f7c24 */ /* 0x000fe2000f8e0207 */
[----:B------:R-:W-:Y:S01]  /*0670*/  IADD3 R61, PT, PT, R5, R61, RZ ;  /* 0x0000003d053d7210 */ /* 0x000fe20007ffe0ff */
[----:B------:R-:W-:Y:S01]  /*0680*/  IMAD R0, R0, R9, RZ ;  /* 0x0000000900007224 */ /* 0x000fe200078e02ff */
[----:B------:R-:W-:Y:S01]  /*0690*/  LOP3.LUT R82, R82, 0x1f, R83, 0xf8, !PT ;  /* 0x0000001f52527812 */ /* 0x000fe200078ef853 */
[----:B------:R-:W-:Y:S01]  /*06a0*/  VIADD R94, R96, 0x1 ;  /* 0x00000001605e7836 */ /* 0x000fe20000000000 */
[----:B------:R-:W-:Y:S01]  /*06b0*/  LEA.HI.X R61, R4, R15, R61, 0x2, P1 ;  /* 0x0000000f043d7211 */ /* 0x000fe200008f143d */
[----:B---3--:R-:W-:Y:S01]  /*06c0*/  IMAD R77, R0, UR9, RZ ;  /* 0x00000009004d7c24 */ /* 0x008fe2000f8e02ff */
[----:B------:R-:W-:Y:S01]  /*06d0*/  LEA.HI.X R79, R6, R19, R79, 0x2, P2 ;  /* 0x00000013064f7211 */ /* 0x000fe200010f144f */
[----:B------:R-:W-:Y:S01]  /*06e0*/  IMAD.WIDE.U32 R2, R82, 0x4, RZ ;  /* 0x0000000452027825 */ /* 0x000fe200078e00ff */
[----:B------:R-:W-:-:S02]  /*06f0*/  IADD3 R92, PT, PT, R96, 0x2, RZ ;  /* 0x00000002605c7810 */ /* 0x000fc40007ffe0ff */
[C---:B------:R-:W-:Y:S01]  /*0700*/  IADD3 R88, PT, PT, R96.reuse, 0x4, RZ ;  /* 0x0000000460587810 */ /* 0x040fe20007ffe0ff */
[C---:B------:R-:W-:Y:S01]  /*0710*/  VIADD R90, R96.reuse, 0x3 ;  /* 0x00000003605a7836 */ /* 0x040fe20000000000 */
[C---:B------:R-:W-:Y:S01]  /*0720*/  IADD3 R84, PT, PT, R96.reuse, 0x6, RZ ;  /* 0x0000000660547810 */ /* 0x040fe20007ffe0ff */
[----:B------:R-:W-:Y:S01]  /*0730*/  VIADD R86, R96, 0x5 ;  /* 0x0000000560567836 */ /* 0x000fe20000000000 */
[----:B------:R-:W-:Y:S01]  /*0740*/  LOP3.LUT R78, R82, 0x20, RZ, 0xfc, !PT ;  /* 0x00000020524e7812 */ /* 0x000fe200078efcff */
[----:B------:R-:W-:Y:S01]  /*0750*/  VIADD R80, R96, 0x7 ;  /* 0x0000000760507836 */ /* 0x000fe20000000000 */
[C---:B------:R-:W-:Y:S02]  /*0760*/  LOP3.LUT R76, R82.reuse, 0x40, RZ, 0xfc, !PT ;  /* 0x00000040524c7812 */ /* 0x040fe400078efcff */
[C---:B------:R-:W-:Y:S02]  /*0770*/  LOP3.LUT R74, R82.reuse, 0x60, RZ, 0xfc, !PT ;  /* 0x00000060524a7812 */ /* 0x040fe400078efcff */
[----:B------:R-:W-:-:S02]  /*0780*/  LOP3.LUT R72, R82, 0x80, RZ, 0xfc, !PT ;  /* 0x0000008052487812 */ /* 0x000fc400078efcff */
[C---:B------:R-:W-:Y:S02]  /*0790*/  LOP3.LUT R70, R82.reuse, 0xa0, RZ, 0xfc, !PT ;  /* 0x000000a052467812 */ /* 0x040fe400078efcff */
[C---:B------:R-:W-:Y:S02]  /*07a0*/  LOP3.LUT R68, R82.reuse, 0xc0, RZ, 0xfc, !PT ;  /* 0x000000c052447812 */ /* 0x040fe400078efcff */
[----:B------:R-:W-:Y:S02]  /*07b0*/  LOP3.LUT R66, R82, 0xe0, RZ, 0xfc, !PT ;  /* 0x000000e052427812 */ /* 0x000fe400078efcff */
[----:B-1----:R-:W-:-:S07]  /*07c0*/  LOP3.LUT R65, R2, 0x200, RZ, 0xfc, !PT ;  /* 0x0000020002417812 */ /* 0x002fce00078efcff */
.L_x_4542:
[----:B0-----:R-:W0:Y:S01]  /*07d0*/  LDCU UR4, c[0x0][0x388] ;  /* 0x00007100ff0477ac */ /* 0x001e220008000800 */
[----:B------:R-:W-:Y:S01]  /*07e0*/  SHF.L.U32 R60, R75, 0x8, RZ ;  /* 0x000000084b3c7819 */ /* 0x000fe200000006ff */
[----:B------:R-:W-:Y:S02]  /*07f0*/  IMAD.SHL.U32 R4, R82, 0x4, RZ ;  /* 0x0000000452047824 */ /* 0x000fe400078e00ff */
[----:B------:R-:W-:Y:S01]  /*0800*/  HFMA2 R0, -RZ, RZ, 0, 0 ;  /* 0x00000000ff007431 */ /* 0x000fe200000001ff */
[----:B------:R-:W-:Y:S02]  /*0810*/  CS2R R8, SRZ ;  /* 0x0000000000087805 */ /* 0x000fe4000001ff00 */
[----:B------:R-:W-:Y:S01]  /*0820*/  CS2R R10, SRZ ;  /* 0x00000000000a7805 */ /* 0x000fe2000001ff00 */
[----:B------:R-:W-:Y:S01]  /*0830*/  IMAD.MOV.U32 R13, RZ, RZ, RZ ;  /* 0x000000ffff0d7224 */ /* 0x000fe200078e00ff */
[----:B------:R-:W-:Y:S01]  /*0840*/  BAR.SYNC.DEFER_BLOCKING 0x0 ;  /* 0x0000000000007b1d */ /* 0x000fe20000010000 */
[----:B------:R-:W-:-:S02]  /*0850*/  IADD3 R6, P4, PT, R4, R73, RZ ;  /* 0x0000004904067210 */ /* 0x000fc40007f9e0ff */
[----:B------:R-:W-:Y:S02]  /*0860*/  IADD3 R4, P5, PT, R4, R71, RZ ;  /* 0x0000004704047210 */ /* 0x000fe40007fbe0ff */
[----:B------:R-:W-:Y:S01]  /*0870*/  MOV R18, RZ ;  /* 0x000000ff00127202 */ /* 0x000fe20000000f00 */
        /* <DEDUP_REMOVED lines=52> */
[----:B0-----:R-:W-:-:S03]  /*0bc0*/  IMAD.SHL.U32 R0, R58, 0x8, RZ ;  /* 0x000000083a007824 */ /* 0x001fc600078e00ff */
[----:B----4-:R0:W-:Y:S02]  /*0bd0*/  STS [R55+0x100], R8 ;  /* 0x0001000837007388 */ /* 0x0101e40000000800 */
[----:B------:R-:W-:Y:S02]  /*0be0*/  LEA.HI.SX32 R49, R0, R0, 0x1b ;  /* 0x0000000000317211 */ /* 0x000fe400078fdaff */
[----:B------:R-:W-:Y:S02]  /*0bf0*/  STS [R54+0x180], R11 ;  /* 0x0001800b36007388 */ /* 0x000fe40000000800 */
[----:B------:R-:W-:Y:S02]  /*0c00*/  LEA R49, R49, UR4, 0x2 ;  /* 0x0000000431317c11 */ /* 0x000fe4000f8e10ff */
        /* <DEDUP_REMOVED lines=15> */
[----:B-1----:R-:W-:Y:S01]  /*0d00*/  CS2R R10, SRZ ;  /* 0x00000000000a7805 */ /* 0x002fe2000001ff00 */
[----:B--2---:R-:W-:Y:S02]  /*0d10*/  HFMA2 R18, -RZ, RZ, 0, 0 ;  /* 0x00000000ff127431 */ /* 0x004fe400000001ff */
[----:B------:R-:W-:Y:S01]  /*0d20*/  IMAD.MOV.U32 R13, RZ, RZ, RZ ;  /* 0x000000ffff0d7224 */ /* 0x000fe200078e00ff */
        /* <DEDUP_REMOVED lines=16> */
[----:B------:R0:W-:Y:S04]  /*0e30*/  STS [R51+0x300], R18 ;  /* 0x0003001233007388 */ /* 0x0001e80000000800 */
[----:B------:R-:W-:Y:S01]  /*0e40*/  STS [R50+0x380], R13 ;  /* 0x0003800d32007388 */ /* 0x000fe20000000800 */
[----:B------:R-:W-:-:S03]  /*0e50*/  NOP ;  /* 0x0000000000007918 */ /* 0x000fc60000000000 */
[----:B------:R-:W1:Y:S01]  /*0e60*/  LDS R48, [R49] ;  /* 0x0000000031307984 */ /* 0x000e620000000800 */
[----:B0-----:R-:W0:Y:S03]  /*0e70*/  LDC R18, c[0x0][0x38c] ;  /* 0x0000e300ff127b82 */ /* 0x001e260000000800 */
        /* <DEDUP_REMOVED lines=53> */
.L_x_4523:
[----:B------:R-:W-:Y:S05]  /*11d0*/  BSYNC.RECONVERGENT B0 ;  /* 0x0000000000007941 */ /* 0x000fea0003800200 */
.L_x_4522:
        /* <DEDUP_REMOVED lines=34> */
.L_x_4525:
[----:B------:R-:W-:Y:S05]  /*1400*/  BSYNC.RECONVERGENT B0 ;  /* 0x0000000000007941 */ /* 0x000fea0003800200 */
.L_x_4524:
        /* <DEDUP_REMOVED lines=39> */
.L_x_4527:
[----:B------:R-:W-:Y:S05]  /*1680*/  BSYNC.RECONVERGENT B0 ;  /* 0x0000000000007941 */ /* 0x000fea0003800200 */
.L_x_4526:
        /* <DEDUP_REMOVED lines=32> */
.L_x_4529:
[----:B------:R-:W-:Y:S05]  /*1890*/  BSYNC.RECONVERGENT B0 ;  /* 0x0000000000007941 */ /* 0x000fea0003800200 */
.L_x_4528:
        /* <DEDUP_REMOVED lines=32> */
.L_x_4531:
[----:B------:R-:W-:Y:S05]  /*1aa0*/  BSYNC.RECONVERGENT B0 ;  /* 0x0000000000007941 */ /* 0x000fea0003800200 */
.L_x_4530:
        /* <DEDUP_REMOVED lines=32> */
.L_x_4533:
[----:B------:R-:W-:Y:S05]  /*1cb0*/  BSYNC.RECONVERGENT B0 ;  /* 0x0000000000007941 */ /* 0x000fea0003800200 */
.L_x_4532:
        /* <DEDUP_REMOVED lines=32> */
.L_x_4535:
[----:B------:R-:W-:Y:S05]  /*1ec0*/  BSYNC.RECONVERGENT B0 ;  /* 0x0000000000007941 */ /* 0x000fea0003800200 */
.L_x_4534:
        /* <DEDUP_REMOVED lines=32> */
.L_x_4537:
[----:B------:R-:W-:Y:S05]  /*20d0*/  BSYNC.RECONVERGENT B0 ;  /* 0x0000000000007941 */ /* 0x000fea0003800200 */
.L_x_4536:
        /* <DEDUP_REMOVED lines=12> */
[----:B------:R-:W-:Y:S01]  /*21a0*/  ISETP.GE.AND P0, PT, R82, R59, PT ;  /* 0x0000003b5200720c */ /* 0x000fe20003f06270 */
[----:B------:R-:W-:Y:S01]  /*21b0*/  FMUL.FTZ R25, R0, R41 ;  /* 0x0000002900197220 */ /* 0x000fe20000410000 */
[----:B------:R-:W-:Y:S01]  /*21c0*/  IMAD R24, R75, R18, RZ ;  /* 0x000000124b187224 */ /* 0x000fe200078e02ff */
[----:B------:R-:W-:Y:S01]  /*21d0*/  VIMNMX R0, PT, PT, R18, 0x1, !PT ;  /* 0x0000000112007848 */ /* 0x000fe20007fe0100 */
[----:B------:R-:W-:Y:S01]  /*21e0*/  FMUL.FTZ R32, R32, R48 ;  /* 0x0000003020207220 */ /* 0x000fe20000410000 */
[----:B------:R-:W-:Y:S01]  /*21f0*/  P2R R113, PR, RZ, 0x1 ;  /* 0x00000001ff717803 */ /* 0x000fe20000000000 */
[----:B------:R-:W-:Y:S01]  /*2200*/  FMUL.FTZ R31, R16, R47 ;  /* 0x0000002f101f7220 */ /* 0x000fe20000410000 */
[----:B------:R-:W1:Y:S01]  /*2210*/  LDC.64 R8, c[0x0][0x3e0] ;  /* 0x0000f800ff087b82 */ /* 0x000e620000000a00 */
[-C--:B------:R-:W-:Y:S01]  /*2220*/  IADD3 R18, P0, PT, R62, R65.reuse, RZ ;  /* 0x000000413e127210 */ /* 0x080fe20007f1e0ff */
[----:B------:R-:W-:Y:S01]  /*2230*/  FMUL.FTZ R30, R30, R46 ;  /* 0x0000002e1e1e7220 */ /* 0x000fe20000410000 */
[----:B------:R-:W-:Y:S01]  /*2240*/  IADD3 R20, P1, PT, R64, R65, RZ ;  /* 0x0000004140147210 */ /* 0x000fe20007f3e0ff */
[----:B------:R-:W-:Y:S01]  /*2250*/  FMUL.FTZ R29, R14, R45 ;  /* 0x0000002d0e1d7220 */ /* 0x000fe20000410000 */
[----:B------:R-:W-:Y:S01]  /*2260*/  FMUL.FTZ R28, R28, R44 ;  /* 0x0000002c1c1c7220 */ /* 0x000fe20000410000 */
[----:B------:R-:W-:Y:S01]  /*2270*/  FMUL.FTZ R27, R12, R43 ;  /* 0x0000002b0c1b7220 */ /* 0x000fe20000410000 */
[----:B------:R-:W-:Y:S01]  /*2280*/  FMUL.FTZ R26, R26, R42 ;  /* 0x0000002a1a1a7220 */ /* 0x000fe20000410000 */
[----:B------:R-:W2:Y:S01]  /*2290*/  LDC.64 R10, c[0x0][0x3c0] ;  /* 0x0000f000ff0a7b82 */ /* 0x000ea20000000a00 */
[----:B------:R-:W-:Y:S01]  /*22a0*/  MOV R23, R81 ;  /* 0x0000005100177202 */ /* 0x000fe20000000f00 */
[----:B------:R-:W-:Y:S01]  /*22b0*/  IMAD.MOV R0, RZ, RZ, -R0 ;  /* 0x000000ffff007224 */ /* 0x000fe200078e0a00 */
[----:B------:R-:W-:Y:S01]  /*22c0*/  MOV R22, R79 ;  /* 0x0000004f00167202 */ /* 0x000fe20000000f00 */
[----:B------:R-:W-:Y:S01]  /*22d0*/  UIADD3 UR5, UPT, UPT, UR4, 0x860, URZ ;  /* 0x0000086004057890 */ /* 0x000fe2000fffe0ff */
[----:B------:R-:W-:-:S02]  /*22e0*/  IADD3.X R19, PT, PT, R3, R61, RZ, P0, !PT ;  /* 0x0000003d03137210 */ /* 0x000fc400007fe4ff */
[----:B------:R-:W-:Y:S01]  /*22f0*/  IADD3.X R21, PT, PT, R3, R63, RZ, P1, !PT ;  /* 0x0000003f03157210 */ /* 0x000fe20000ffe4ff */
[----:B------:R-:W3:Y:S01]  /*2300*/  LDC.64 R4, c[0x0][0x480] ;  /* 0x00012000ff047b82 */ /* 0x000ee20000000a00 */
[----:B0-----:R-:W-:Y:S02]  /*2310*/  SHF.L.U64.HI R7, R6, 0x2, R7 ;  /* 0x0000000206077819 */ /* 0x001fe40000010207 */
[----:B-1----:R-:W-:Y:S02]  /*2320*/  SHF.L.U64.HI R9, R8, 0x2, R9 ;  /* 0x0000000208097819 */ /* 0x002fe40000010209 */
[----:B--2---:R-:W-:-:S07]  /*2330*/  SHF.L.U64.HI R11, R10, 0x2, R11 ;  /* 0x000000020a0b7819 */ /* 0x004fce000001020b */
.L_x_4541:
[----:B------:R-:W-:Y:S02]  /*2340*/  ISETP.NE.AND P0, PT, R113, RZ, PT ;  /* 0x000000ff7100720c */ /* 0x000fe40003f05270 */
[----:B0-----:R-:W-:Y:S01]  /*2350*/  CS2R R16, SRZ ;  /* 0x0000000000107805 */ /* 0x001fe2000001ff00 */
[----:B------:R-:W-:Y:S01]  /*2360*/  IMAD.MOV.U32 R12, RZ, RZ, R20 ;  /* 0x000000ffff0c7224 */ /* 0x000fe200078e0014 */
[----:B------:R-:W-:Y:S02]  /*2370*/  MOV R13, R21 ;  /* 0x00000015000d7202 */ /* 0x000fe40000000f00 */
[----:B------:R-:W-:Y:S02]  /*2380*/  CS2R R20, SRZ ;  /* 0x0000000000147805 */ /* 0x000fe4000001ff00 */
[-C--:B------:R-:W-:Y:S01]  /*2390*/  ISETP.GE.AND P6, PT, R78, R59.reuse, PT ;  /* 0x0000003b4e00720c */ /* 0x080fe20003fc6270 */
[----:B------:R-:W-:Y:S01]  /*23a0*/  HFMA2 R98, -RZ, RZ, 0, 0 ;  /* 0x00000000ff627431 */ /* 0x000fe200000001ff */
[-C--:B------:R-:W-:Y:S01]  /*23b0*/  ISETP.GE.AND P5, PT, R76, R59.reuse, PT ;  /* 0x0000003b4c00720c */ /* 0x080fe20003fa6270 */
[----:B------:R-:W-:Y:S01]  /*23c0*/  IMAD.MOV.U32 R91, RZ, RZ, RZ ;  /* 0x000000ffff5b7224 */ /* 0x000fe200078e00ff */
[-C--:B------:R-:W-:Y:S01]  /*23d0*/  ISETP.GE.AND P4, PT, R74, R59.reuse, PT ;  /* 0x0000003b4a00720c */ /* 0x080fe20003f86270 */
[----:B------:R-:W-:Y:S01]  /*23e0*/  HFMA2 R93, -RZ, RZ, 0, 0 ;  /* 0x00000000ff5d7431 */ /* 0x000fe200000001ff */
[----:B------:R-:W-:-:S02]  /*23f0*/  ISETP.GE.AND P3, PT, R72, R59, PT ;  /* 0x0000003b4800720c */ /* 0x000fc40003f66270 */
[-C--:B------:R-:W-:Y:S01]  /*2400*/  ISETP.GE.AND P2, PT, R70, R59.reuse, PT ;  /* 0x0000003b4600720c */ /* 0x080fe20003f46270 */
[----:B------:R-:W2:Y:S01]  /*2410*/  @!P0 LDG.E R16, desc[UR18][R12.64+-0x200] ;  /* 0xfffe00120c108981 */ /* 0x000ea2000c1e1900 */
[-C--:B------:R-:W-:Y:S02]  /*2420*/  ISETP.GE.AND P1, PT, R68, R59.reuse, PT ;  /* 0x0000003b4400720c */ /* 0x080fe40003f26270 */
[----:B------:R-:W-:Y:S01]  /*2430*/  ISETP.GE.AND P0, PT, R66, R59, PT ;  /* 0x0000003b4200720c */ /* 0x000fe20003f06270 */
[----:B------:R-:W4:Y:S01]  /*2440*/  @!P6 LDG.E R17, desc[UR18][R12.64+-0x180] ;  /* 0xfffe80120c11e981 */ /* 0x000f22000c1e1900 */
[----:B------:R-:W-:-:S03]  /*2450*/  MOV R100, RZ ;  /* 0x000000ff00647202 */ /* 0x000fc60000000f00 */
[----:B------:R-:W5:Y:S04]  /*2460*/  @!P5 LDG.E R20, desc[UR18][R12.64+-0x100] ;  /* 0xffff00120c14d981 */ /* 0x000f68000c1e1900 */
        /* <DEDUP_REMOVED lines=9> */
[----:B------:R-:W-:Y:S01]  /*2500*/  ISETP.GE.AND P6, PT, R82, R59, PT ;  /* 0x0000003b5200720c */ /* 0x000fe20003fc6270 */
[----:B------:R-:W-:Y:S01]  /*2510*/  HFMA2 R106, -RZ, RZ, 0, 0 ;  /* 0x00000000ff6a7431 */ /* 0x000fe200000001ff */
[----:B------:R-:W-:Y:S01]  /*2520*/  MOV R104, RZ ;  /* 0x000000ff00687202 */ /* 0x000fe20000000f00 */
[----:B0-----:R-:W-:Y:S02]  /*2530*/  IMAD.MOV.U32 R15, RZ, RZ, RZ ;  /* 0x000000ffff0f7224 */ /* 0x001fe400078e00ff */
[----:B------:R-:W-:Y:S01]  /*2540*/  HFMA2 R97, -RZ, RZ, 0, 0 ;  /* 0x00000000ff617431 */ /* 0x000fe200000001ff */
[----:B--2---:R-:W-:Y:S04]  /*2550*/  STS [R57], R16 ;  /* 0x0000001039007388 */ /* 0x004fe80000000800 */
[----:B----4-:R-:W-:Y:S04]  /*2560*/  STS [R56+0x80], R17 ;  /* 0x0000801138007388 */ /* 0x010fe80000000800 */
[----:B-----5:R-:W-:Y:S04]  /*2570*/  STS [R55+0x100], R20 ;  /* 0x0001001437007388 */ /* 0x020fe80000000800 */
[----:B---3--:R0:W-:Y:S04]  /*2580*/  STS [R54+0x180], R21 ;  /* 0x0001801536007388 */ /* 0x0081e80000000800 */
[----:B------:R-:W-:Y:S04]  /*2590*/  STS [R53+0x200], R98 ;  /* 0x0002006235007388 */ /* 0x000fe80000000800 */
[----:B------:R-:W-:Y:S04]  /*25a0*/  STS [R52+0x280], R91 ;  /* 0x0002805b34007388 */ /* 0x000fe80000000800 */
[----:B------:R-:W-:Y:S04]  /*25b0*/  STS [R51+0x300], R100 ;  /* 0x0003006433007388 */ /* 0x000fe80000000800 */
[----:B------:R1:W-:Y:S01]  /*25c0*/  STS [R50+0x380], R93 ;  /* 0x0003805d32007388 */ /* 0x0003e20000000800 */
[----:B------:R-:W-:-:S03]  /*25d0*/  NOP ;  /* 0x0000000000007918 */ /* 0x000fc60000000000 */
[----:B------:R-:W2:Y:S01]  /*25e0*/  @!P6 LDG.E R106, desc[UR18][R18.64+-0x200] ;  /* 0xfffe0012126ae981 */ /* 0x000ea2000c1e1900 */
[----:B------:R-:W-:Y:S02]  /*25f0*/  ISETP.NE.AND P6, PT, R95, RZ, PT ;  /* 0x000000ff5f00720c */ /* 0x000fe40003fc5270 */
[----:B0-----:R-:W-:Y:S02]  /*2600*/  CS2R R20, SRZ ;  /* 0x0000000000147805 */ /* 0x001fe4000001ff00 */
[----:B------:R-:W-:Y:S01]  /*2610*/  CS2R R16, SRZ ;  /* 0x0000000000107805 */ /* 0x000fe2000001ff00 */
[----:B------:R-:W3:Y:S04]  /*2620*/  @!P5 LDG.E R104, desc[UR18][R18.64+-0x100] ;  /* 0xffff00121268d981 */ /* 0x000ee8000c1e1900 */
[----:B------:R-:W4:Y:S04]  /*2630*/  @!P4 LDG.E R21, desc[UR18][R18.64+-0x80] ;  /* 0xffff80121215c981 */ /* 0x000f28000c1e1900 */
[----:B------:R-:W5:Y:S04]  /*2640*/  @!P3 LDG.E R16, desc[UR18][R18.64] ;  /* 0x000000121210b981 */ /* 0x000f68000c1e1900 */
[----:B------:R-:W3:Y:S04]  /*2650*/  @!P6 LDG.E R15, desc[UR18][R18.64+-0x180] ;  /* 0xfffe8012120fe981 */ /* 0x000ee8000c1e1900 */
[----:B------:R-:W5:Y:S04]  /*2660*/  @!P2 LDG.E R17, desc[UR18][R18.64+0x80] ;  /* 0x000080121211a981 */ /* 0x000f68000c1e1900 */
[----:B------:R-:W5:Y:S04]  /*2670*/  @!P1 LDG.E R20, desc[UR18][R18.64+0x100] ;  /* 0x0001001212149981 */ /* 0x000f68000c1e1900 */
[----:B------:R-:W5:Y:S04]  /*2680*/  @!P0 LDG.E R97, desc[UR18][R18.64+0x180] ;  /* 0x0001801212618981 */ /* 0x000f68000c1e1900 */
[----:B------:R-:W0:Y:S04]  /*2690*/  LDS R102, [R49+0x4] ;  /* 0x0000040031667984 */ /* 0x000e280000000800 */
[----:B------:R-:W0:Y:S04]  /*26a0*/  LDS R101, [R49] ;  /* 0x0000000031657984 */ /* 0x000e280000000800 */
[----:B------:R-:W0:Y:S04]  /*26b0*/  LDS R103, [R49+0x8] ;  /* 0x0000080031677984 */ /* 0x000e280000000800 */
[----:B------:R-:W0:Y:S04]  /*26c0*/  LDS R100, [R49+0xc] ;  /* 0x00000c0031647984 */ /* 0x000e280000000800 */
[----:B------:R-:W0:Y:S01]  /*26d0*/  LDS R91, [R49+0x10] ;  /* 0x00001000315b7984 */ /* 0x000e220000000800 */
[----:B------:R-:W-:-:S03]  /*26e0*/  FMUL.FTZ R107, R107, 1.4426950216293334961 ;  /* 0x3fb8aa3b6b6b7820 */ /* 0x000fc60000410000 */
[----:B------:R-:W0:Y:S01]  /*26f0*/  LDS R98, [R49+0x14] ;  /* 0x0000140031627984 */ /* 0x000e220000000800 */
[----:B-1----:R-:W-:-:S03]  /*2700*/  FMUL.FTZ R93, R107, R47 ;  /* 0x0000002f6b5d7220 */ /* 0x002fc60000410000 */
[----:B------:R-:W1:Y:S01]  /*2710*/  LDS R95, [R49+0x18] ;  /* 0x00001800315f7984 */ /* 0x000e620000000800 */
[----:B------:R0:W0:Y:S03]  /*2720*/  MUFU.EX2 R116, R93 ;  /* 0x0000005d00747308 */ /* 0x0000260000000800 */
[----:B------:R-:W1:Y:S01]  /*2730*/  LDS R14, [R49+0x1c] ;  /* 0x00001c00310e7984 */ /* 0x000e620000000800 */
[C---:B------:R-:W-:Y:S01]  /*2740*/  FMUL.FTZ R118, R107.reuse, R46 ;  /* 0x0000002e6b767220 */ /* 0x040fe20000410000 */
[C---:B------:R-:W-:Y:S01]  /*2750*/  FMUL.FTZ R114, R107.reuse, R45 ;  /* 0x0000002d6b727220 */ /* 0x040fe20000410000 */
[----:B------:R-:W-:Y:S01]  /*2760*/  ISETP.GE.U32.AND P1, PT, R94, R59, PT ;  /* 0x0000003b5e00720c */ /* 0x000fe20003f26070 */
[----:B------:R-:W-:-:S03]  /*2770*/  FMUL.FTZ R105, R107, R44 ;  /* 0x0000002c6b697220 */ /* 0x000fc60000410000 */
[----:B------:R-:W1:Y:S01]  /*2780*/  MUFU.EX2 R118, R118 ;  /* 0x0000007600767308 */ /* 0x000e620000000800 */
[----:B0-----:R-:W-:-:S03]  /*2790*/  FMUL.FTZ R102, R31, R102 ;  /* 0x000000661f667220 */ /* 0x001fc60000410000 */
[----:B------:R-:W0:Y:S01]  /*27a0*/  MUFU.EX2 R114, R114 ;  /* 0x0000007200727308 */ /* 0x000e220000000800 */
[C---:B------:R-:W-:Y:S01]  /*27b0*/  FMUL.FTZ R93, R107.reuse, R43 ;  /* 0x0000002b6b5d7220 */ /* 0x040fe20000410000 */
[----:B------:R-:W-:Y:S01]  /*27c0*/  FSEL R116, R116, 1, !P1 ;  /* 0x3f80000074747808 */ /* 0x000fe20004800000 */
[----:B------:R-:W-:Y:S01]  /*27d0*/  FMUL.FTZ R101, R32, R101 ;  /* 0x0000006520657220 */ /* 0x000fe20000410000 */
[----:B------:R-:W-:Y:S01]  /*27e0*/  FSEL R109, R102, RZ, !P1 ;  /* 0x000000ff666d7208 */ /* 0x000fe20004800000 */
[C---:B------:R-:W-:Y:S01]  /*27f0*/  FMUL.FTZ R99, R107.reuse, R42 ;  /* 0x0000002a6b637220 */ /* 0x040fe20000410000 */
[----:B------:R-:W-:Y:S01]  /*2800*/  ISETP.GE.U32.AND P1, PT, R96, R59, PT ;  /* 0x0000003b6000720c */ /* 0x000fe20003f26070 */
[----:B------:R-:W0:Y:S01]  /*2810*/  MUFU.EX2 R105, R105 ;  /* 0x0000006900697308 */ /* 0x000e220000000800 */
[----:B------:R-:W-:Y:S01]  /*2820*/  FMUL.FTZ R117, R107, R48 ;  /* 0x000000306b757220 */ /* 0x000fe20000410000 */
[----:B------:R-:W-:Y:S01]  /*2830*/  FMUL.FTZ R103, R30, R103 ;  /* 0x000000671e677220 */ /* 0x000fe20000410000 */
[-C--:B------:R-:W-:Y:S01]  /*2840*/  ISETP.GE.U32.AND P5, PT, R92, R59.reuse, PT ;  /* 0x0000003b5c00720c */ /* 0x080fe20003fa6070 */
[----:B------:R-:W-:Y:S01]  /*2850*/  FMUL.FTZ R100, R29, R100 ;  /* 0x000000641d647220 */ /* 0x000fe20000410000 */
[----:B------:R-:W-:Y:S01]  /*2860*/  ISETP.GE.U32.AND P4, PT, R90, R59, PT ;  /* 0x0000003b5a00720c */ /* 0x000fe20003f86070 */
[----:B------:R-:W0:Y:S01]  /*2870*/  MUFU.EX2 R93, R93 ;  /* 0x0000005d005d7308 */ /* 0x000e220000000800 */
[----:B------:R-:W-:Y:S01]  /*2880*/  FSEL R120, R101, RZ, !P1 ;  /* 0x000000ff65787208 */ /* 0x000fe20004800000 */
[----:B------:R-:W-:-:S02]  /*2890*/  FMUL.FTZ R102, R107, R41 ;  /* 0x000000296b667220 */ /* 0x000fc40000410000 */
[----:B------:R-:W0:Y:S01]  /*28a0*/  MUFU.EX2 R99, R99 ;  /* 0x0000006300637308 */ /* 0x000e220000000800 */
[----:B------:R-:W-:Y:S02]  /*28b0*/  FSEL R111, R103, RZ, !P5 ;  /* 0x000000ff676f7208 */ /* 0x000fe40006800000 */
[----:B-1----:R-:W-:Y:S01]  /*28c0*/  FSEL R118, R118, 1, !P5 ;  /* 0x3f80000076767808 */ /* 0x002fe20006800000 */
[----:B------:R-:W1:Y:S01]  /*28d0*/  MUFU.EX2 R117, R117 ;  /* 0x0000007500757308 */ /* 0x000e620000000800 */
[----:B------:R-:W-:Y:S01]  /*28e0*/  FSEL R107, R100, RZ, !P4 ;  /* 0x000000ff646b7208 */ /* 0x000fe20006000000 */
[----:B------:R-:W-:Y:S01]  /*28f0*/  FFMA.FTZ R100, R120, R116, R109 ;  /* 0x0000007478647223 */ /* 0x000fe2000001006d */
[----:B------:R-:W-:Y:S01]  /*2900*/  FMUL.FTZ R112, R28, R91 ;  /* 0x0000005b1c707220 */ /* 0x000fe20000410000 */
[-C--:B------:R-:W-:Y:S02]  /*2910*/  ISETP.GE.U32.AND P3, PT, R88, R59.reuse, PT ;  /* 0x0000003b5800720c */ /* 0x080fe40003f66070 */
[----:B0-----:R-:W-:Y:S01]  /*2920*/  FSEL R114, R114, 1, !P4 ;  /* 0x3f80000072727808 */ /* 0x001fe20006000000 */
[----:B------:R-:W-:Y:S01]  /*2930*/  FFMA.FTZ R100, R118, R100, R111 ;  /* 0x0000006476647223 */ /* 0x000fe2000001006f */
[----:B------:R-:W0:Y:S01]  /*2940*/  MUFU.EX2 R101, R102 ;  /* 0x0000006600657308 */ /* 0x000e220000000800 */
[-C--:B------:R-:W-:Y:S01]  /*2950*/  ISETP.GE.U32.AND P2, PT, R86, R59.reuse, PT ;  /* 0x0000003b5600720c */ /* 0x080fe20003f46070 */
[----:B------:R-:W-:Y:S01]  /*2960*/  FMUL.FTZ R98, R27, R98 ;  /* 0x000000621b627220 */ /* 0x000fe20000410000 */
[----:B------:R-:W-:Y:S01]  /*2970*/  ISETP.GE.U32.AND P0, PT, R84, R59, PT ;  /* 0x0000003b5400720c */ /* 0x000fe20003f06070 */
[----:B------:R-:W-:Y:S01]  /*2980*/  FFMA.FTZ R100, R114, R100, R107 ;  /* 0x0000006472647223 */ /* 0x000fe2000001006b */
[----:B------:R-:W-:-:S02]  /*2990*/  FSEL R105, R105, 1, !P3 ;  /* 0x3f80000069697808 */ /* 0x000fc40005800000 */
[----:B------:R-:W-:Y:S01]  /*29a0*/  FSEL R112, R112, RZ, !P3 ;  /* 0x000000ff70707208 */ /* 0x000fe20005800000 */
[----:B------:R-:W-:Y:S01]  /*29b0*/  FMUL.FTZ R95, R26, R95 ;  /* 0x0000005f1a5f7220 */ /* 0x000fe20000410000 */
[----:B------:R-:W-:Y:S02]  /*29c0*/  FSEL R91, R93, 1, !P2 ;  /* 0x3f8000005d5b7808 */ /* 0x000fe40005000000 */
[----:B------:R-:W-:Y:S01]  /*29d0*/  FSEL R93, R99, 1, !P0 ;  /* 0x3f800000635d7808 */ /* 0x000fe20004000000 */
[----:B------:R-:W-:Y:S01]  /*29e0*/  FFMA.FTZ R99, R105, R100, R112 ;  /* 0x0000006469637223 */ /* 0x000fe20000010070 */
[----:B------:R-:W-:Y:S01]  /*29f0*/  FSEL R98, R98, RZ, !P2 ;  /* 0x000000ff62627208 */ /* 0x000fe20005000000 */
[----:B------:R-:W-:Y:S01]  /*2a00*/  FMUL.FTZ R14, R25, R14 ;  /* 0x0000000e190e7220 */ /* 0x000fe20000410000 */
[----:B-1----:R-:W-:Y:S02]  /*2a10*/  FSEL R117, R117, 1, !P1 ;  /* 0x3f80000075757808 */ /* 0x002fe40004800000 */
[----:B------:R-:W-:Y:S01]  /*2a20*/  ISETP.GE.U32.AND P5, PT, R80, R59, PT ;  /* 0x0000003b5000720c */ /* 0x000fe20003fa6070 */
        /* <DEDUP_REMOVED lines=34> */
[----:B------:R-:W1:Y:S01]  /*2c50*/  S2UR UR6, SR_CgaCtaId ;  /* 0x00000000000679c3 */ /* 0x000e620000008800 */
[----:B------:R-:W-:-:S04]  /*2c60*/  ISETP.NE.AND P0, PT, R75, RZ, PT ;  /* 0x000000ff4b00720c */ /* 0x000fc80003f05270 */
[----:B------:R-:W-:Y:S01]  /*2c70*/  ISETP.NE.OR P0, PT, R83, RZ, !P0 ;  /* 0x000000ff5300720c */ /* 0x000fe20004705670 */
[----:B0-----:R-:W-:-:S06]  /*2c80*/  FFMA.FTZ R99, R115, R99, R110 ;  /* 0x0000006373637223 */ /* 0x001fcc000001006e */
[----:B-1----:R-:W-:Y:S01]  /*2c90*/  @P1 FMUL.FTZ R115, R115, R122 ;  /* 0x0000007a73731220 */ /* 0x002fe20000410000 */
[----:B------:R-:W-:Y:S01]  /*2ca0*/  FSEL R122, R110, R99, !P1 ;  /* 0x000000636e7a7208 */ /* 0x000fe20004800000 */
[----:B------:R-:W-:Y:S01]  /*2cb0*/  IMAD.MOV.U32 R14, RZ, RZ, 0x3f800000 ;  /* 0x3f800000ff0e7424 */ /* 0x000fe200078e00ff */
[----:B------:R-:W-:Y:S02]  /*2cc0*/  UMOV UR4, 0x400 ;  /* 0x0000040000047882 */ /* 0x000fe40000000000 */
[----:B------:R-:W-:Y:S01]  /*2cd0*/  ULEA UR4, UR6, UR4, 0x18 ;  /* 0x0000000406047291 */ /* 0x000fe2000f8ec0ff */
[----:B--2---:R-:W-:Y:S04]  /*2ce0*/  STS [R57+0x420], R106 ;  /* 0x0004206a39007388 */ /* 0x004fe80000000800 */
[----:B---3--:R0:W-:Y:S04]  /*2cf0*/  STS [R56+0x4a0], R15 ;  /* 0x0004a00f38007388 */ /* 0x0081e80000000800 */
[----:B------:R-:W-:Y:S04]  /*2d00*/  STS [R55+0x520], R104 ;  /* 0x0005206837007388 */ /* 0x000fe80000000800 */
[----:B----4-:R-:W-:Y:S04]  /*2d10*/  STS [R54+0x5a0], R21 ;  /* 0x0005a01536007388 */ /* 0x010fe80000000800 */
[----:B-----5:R-:W-:Y:S04]  /*2d20*/  STS [R53+0x620], R16 ;  /* 0x0006201035007388 */ /* 0x020fe80000000800 */
[----:B------:R-:W-:Y:S04]  /*2d30*/  STS [R52+0x6a0], R17 ;  /* 0x0006a01134007388 */ /* 0x000fe80000000800 */
[----:B------:R-:W-:Y:S04]  /*2d40*/  STS [R51+0x720], R20 ;  /* 0x0007201433007388 */ /* 0x000fe80000000800 */
[----:B------:R-:W1:Y:S04]  /*2d50*/  SHFL.UP PT, R20, R115, 0x10, RZ ;  /* 0x0600000073147989 */ /* 0x000e6800000e00ff */
[----:B------:R-:W2:Y:S01]  /*2d60*/  SHFL.UP PT, R21, R122, 0x10, RZ ;  /* 0x060000007a157989 */ /* 0x000ea200000e00ff */
[----:B0-----:R-:W-:-:S03]  /*2d70*/  MOV R15, RZ ;  /* 0x000000ff000f7202 */ /* 0x001fc60000000f00 */
[----:B------:R-:W-:Y:S01]  /*2d80*/  STS [R50+0x7a0], R97 ;  /* 0x0007a06132007388 */ /* 0x000fe20000000800 */
[----:B------:R-:W-:-:S03]  /*2d90*/  NOP ;  /* 0x0000000000007918 */ /* 0x000fc60000000000 */
[----:B------:R-:W0:Y:S01]  /*2da0*/  @!P0 LDS.64 R14, [UR5] ;  /* 0x00000005ff0e8984 */ /* 0x000e220008000a00 */
[----:B------:R-:W-:-:S03]  /*2db0*/  ISETP.NE.AND P0, PT, R58, 0x1f, PT ;  /* 0x0000001f3a00780c */ /* 0x000fc60003f05270 */
[----:B------:R-:W-:Y:S04]  /*2dc0*/  LDS R97, [R49+0x420] ;  /* 0x0004200031617984 */ /* 0x000fe80000000800 */
[----:B------:R-:W-:Y:S01]  /*2dd0*/  LDS R104, [R49+0x424] ;  /* 0x0004240031687984 */ /* 0x000fe20000000800 */
[----:B-1----:R-:W-:-:S03]  /*2de0*/  FMUL.FTZ R20, R115, R20 ;  /* 0x0000001473147220 */ /* 0x002fc60000410000 */
[----:B------:R-:W-:Y:S01]  /*2df0*/  LDS R99, [R49+0x428] ;  /* 0x0004280031637984 */ /* 0x000fe20000000800 */
[----:B--2---:R-:W-:-:S03]  /*2e00*/  FFMA.FTZ R21, R115, R21, R122 ;  /* 0x0000001573157223 */ /* 0x004fc6000001007a */
        /* <DEDUP_REMOVED lines=42> */
.L_x_4540:
[----:B------:R-:W-:Y:S05]  /*30b0*/  BSYNC.RECONVERGENT B0 ;  /* 0x0000000000007941 */ /* 0x000fea0003800200 */
.L_x_4539:
[----:B------:R-:W-:Y:S02]  /*30c0*/  VIADD R0, R0, 0x1 ;  /* 0x0000000100007836 */ /* 0x000fe40000000000 */
[----:B------:R-:W-:Y:S01]  /*30d0*/  FFMA.FTZ R91, R91, R105, R98 ;  /* 0x000000695b5b7223 */ /* 0x000fe20000010062 */
[----:B------:R-:W-:Y:S01]  /*30e0*/  LEA R23, P1, R6, R23, 0x2 ;  /* 0x0000001706177211 */ /* 0x000fe200078210ff */
[----:B------:R-:W-:Y:S01]  /*30f0*/  UIADD3 UR5, UPT, UPT, UR5, 0x8, URZ ;  /* 0x0000000805057890 */ /* 0x000fe2000fffe0ff */
        /* <DEDUP_REMOVED lines=14> */
.L_x_4538:
        /* <DEDUP_REMOVED lines=31> */
[----:B------:R-:W-:Y:S01]  /*33d0*/  LDS R17, [R56+0x80] ;  /* 0x0000800038117984 */ /* 0x000fe20000000800 */
[----:B------:R-:W-:Y:S02]  /*33e0*/  MOV R0, RZ ;  /* 0x000000ff00007202 */ /* 0x000fe40000000f00 */
        /* <DEDUP_REMOVED lines=28> */
[----:B-1----:R-:W-:Y:S01]  /*35b0*/  LEA R6, P4, R12, UR8, 0x2 ;  /* 0x000000080c067c11 */ /* 0x002fe2000f8810ff */
        /* <DEDUP_REMOVED lines=9> */
[----:B------:R-:W-:Y:S01]  /*3650*/  CS2R R12, SRZ ;  /* 0x00000000000c7805 */ /* 0x000fe2000001ff00 */
[----:B0-----:R-:W-:Y:S01]  /*3660*/  HFMA2 R15, -RZ, RZ, 0, 0 ;  /* 0x00000000ff0f7431 */ /* 0x001fe200000001ff */
        /* <DEDUP_REMOVED lines=23> */
[----:B------:R-:W2:Y:S04]  /*37e0*/  LDS R8, [R49+0x10] ;  /* 0x0000100031087984 */ /* 0x000ea80000000800 */
[----:B------:R-:W3:Y:S04]  /*37f0*/  LDS R9, [R49+0x14] ;  /* 0x0000140031097984 */ /* 0x000ee80000000800 */
[----:B------:R-:W4:Y:S04]  /*3800*/  LDS R10, [R49+0x18] ;  /* 0x00001800310a7984 */ /* 0x000f280000000800 */
[----:B------:R-:W5:Y:S04]  /*3810*/  LDS R11, [R49+0x1c] ;  /* 0x00001c00310b7984 */ /* 0x000f680000000800 */
[----:B------:R-:W5:Y:S04]  /*3820*/  LDS R14, [R49] ;  /* 0x00000000310e7984 */ /* 0x000f680000000800 */
        /* <DEDUP_REMOVED lines=34> */
[----:B--2---:R-:W-:Y:S02]  /*3a50*/  FMUL.FTZ R7, R8, R17 ;  /* 0x0000001108077220 */ /* 0x004fe40000410000 */
[----:B------:R-:W1:Y:S04]  /*3a60*/  LDC.64 R16, c[0x0][0x430] ;  /* 0x00010c00ff107b82 */ /* 0x000e680000000a00 */
[----:B------:R-:W2:Y:S01]  /*3a70*/  MUFU.RCP R19, R19 ;  /* 0x0000001300137308 */ /* 0x000ea20000001000 */
[----:B------:R-:W-:-:S07]  /*3a80*/  FMUL.FTZ R36, R7, R36 ;  /* 0x0000002407247220 */ /* 0x000fce0000410000 */
[----:B------:R-:W3:Y:S01]  /*3a90*/  MUFU.RCP R21, R12 ;  /* 0x0000000c00157308 */ /* 0x000ee20000001000 */
[----:B0-----:R-:W-:Y:S01]  /*3aa0*/  FMUL.FTZ R8, R9, R18 ;  /* 0x0000001209087220 */ /* 0x001fe20000410000 */
[----:B------:R-:W-:Y:S03]  /*3ab0*/  STS [R49+0x8], R38 ;  /* 0x0000082631007388 */ /* 0x000fe60000000800 */
[----:B------:R-:W-:Y:S01]  /*3ac0*/  FMUL.FTZ R8, R8, R35 ;  /* 0x0000002308087220 */ /* 0x000fe20000410000 */
[----:B------:R0:W-:Y:S02]  /*3ad0*/  STS [R49+0xc], R0 ;  /* 0x00000c0031007388 */ /* 0x0001e40000000800 */
[----:B------:R3:W4:Y:S01]  /*3ae0*/  MUFU.RCP R23, R13 ;  /* 0x0000000d00177308 */ /* 0x0007220000001000 */
[----:B--2---:R-:W-:Y:S01]  /*3af0*/  FMUL.FTZ R9, R10, R19 ;  /* 0x000000130a097220 */ /* 0x004fe20000410000 */
[----:B------:R-:W-:Y:S01]  /*3b00*/  STS [R49+0x10], R36 ;  /* 0x0000102431007388 */ /* 0x000fe20000000800 */
[----:B------:R-:W2:Y:S02]  /*3b10*/  LDC.64 R18, c[0x0][0x438] ;  /* 0x00010e00ff127b82 */ /* 0x000ea40000000a00 */
[----:B------:R-:W-:Y:S01]  /*3b20*/  FMUL.FTZ R34, R9, R34 ;  /* 0x0000002209227220 */ /* 0x000fe20000410000 */
[----:B------:R-:W-:Y:S02]  /*3b30*/  STS [R49+0x14], R8 ;  /* 0x0000140831007388 */ /* 0x000fe40000000800 */
[----:B------:R-:W5:Y:S01]  /*3b40*/  MUFU.RCP R20, R20 ;  /* 0x0000001400147308 */ /* 0x000f620000001000 */
[----:B-1----:R-:W-:-:S04]  /*3b50*/  IMAD.WIDE.U32 R4, R16, UR20, R4 ;  /* 0x0000001410047c25 */ /* 0x002fc8000f8e0004 */
[----:B---3--:R-:W-:Y:S01]  /*3b60*/  FMUL.FTZ R13, R14, R21 ;  /* 0x000000150e0d7220 */ /* 0x008fe20000410000 */
[----:B------:R-:W-:Y:S01]  /*3b70*/  STS [R49+0x18], R34 ;  /* 0x0000182231007388 */ /* 0x000fe20000000800 */
[----:B------:R-:W-:Y:S02]  /*3b80*/  IMAD R5, R17, UR20, R5 ;  /* 0x0000001411057c24 */ /* 0x000fe4000f8e0205 */
[----:B------:R-:W-:Y:S01]  /*3b90*/  FMUL.FTZ R40, R13, R40 ;  /* 0x000000280d287220 */ /* 0x000fe20000410000 */
[----:B----4-:R-:W-:-:S04]  /*3ba0*/  FMUL.FTZ R6, R6, R23 ;  /* 0x0000001706067220 */ /* 0x010fc80000410000 */
[----:B------:R-:W-:Y:S01]  /*3bb0*/  STS [R49], R40 ;  /* 0x0000002831007388 */ /* 0x000fe20000000800 */
[----:B------:R-:W-:Y:S01]  /*3bc0*/  FMUL.FTZ R6, R6, R39 ;  /* 0x0000002706067220 */ /* 0x000fe20000410000 */
[----:B-----5:R-:W-:-:S04]  /*3bd0*/  FMUL.FTZ R10, R11, R20 ;  /* 0x000000140b0a7220 */ /* 0x020fc80000410000 */
[----:B------:R-:W-:Y:S01]  /*3be0*/  STS [R49+0x4], R6 ;  /* 0x0000040631007388 */ /* 0x000fe20000000800 */
[----:B--2---:R-:W-:-:S04]  /*3bf0*/  IMAD.WIDE.U32 R4, R89, R18, R4 ;  /* 0x0000001259047225 */ /* 0x004fc800078e0004 */
[----:B------:R-:W-:Y:S01]  /*3c00*/  FMUL.FTZ R10, R10, R33 ;  /* 0x000000210a0a7220 */ /* 0x000fe20000410000 */
[----:B0-----:R-:W-:-:S04]  /*3c10*/  IMAD R0, R89, R19, R5 ;  /* 0x0000001359007224 */ /* 0x001fc800078e0205 */
        /* <DEDUP_REMOVED lines=12> */
[----:B------:R-:W-:-:S05]  /*3ce0*/  IADD3 R5, P0, PT, R82, R4, RZ ;  /* 0x0000000452057210 */ /* 0x000fca0007f1e0ff */
[----:B------:R-:W-:Y:S01]  /*3cf0*/  IMAD.X R0, RZ, RZ, R0, P0 ;  /* 0x000000ffff007224 */ /* 0x000fe200000e0600 */
        /* <DEDUP_REMOVED lines=32> */
.L_x_4543:
        /* <DEDUP_REMOVED lines=16> */
.L_x_5079:


//--------------------- .text._Z25selective_scan_fwd_kernelI32Selective_Scan_fwd_kernel_traitsILi32ELi8ELi1ELb1ELb0ELb0ELb0EffEEv13SSMParamsBase --------------------------
	.section	.text._Z25selective_scan_fwd_kernelI32Selective_Scan_fwd_kernel_traitsILi32ELi8ELi1ELb1ELb0ELb0ELb0EffEEv13SSMParamsBase,"ax",@progbits
	.align	128
        .global         _Z25selective_scan_fwd_kernelI32Selective_Scan_fwd_kernel_traitsILi32ELi8ELi1ELb1ELb0ELb0ELb0EffEEv13SSMParamsBase
        .type           _Z25selective_scan_fwd_kernelI32Selective_Scan_fwd_kernel_traitsILi32ELi8ELi1ELb1ELb0ELb0ELb0EffEEv13SSMParamsBase,@function
        .size           _Z25selective_scan_fwd_kernelI32Selective_Scan_fwd_kernel_traitsILi32ELi8ELi1ELb1ELb0ELb0ELb0EffEEv13SSMParamsBase,(.L_x_5080 - _Z25selective_scan_fwd_kernelI32Selective_Scan_fwd_kernel_traitsILi32ELi8ELi1ELb1ELb0ELb0ELb0EffEEv13SSMParamsBase)
        .other          _Z25selective_scan_fwd_kernelI32Selective_Scan_fwd_kernel_traitsILi32ELi8ELi1ELb1ELb0ELb0ELb0EffEEv13SSMParamsBase,@"STO_CUDA_ENTRY STV_DEFAULT"
_Z25selective_scan_fwd_kernelI32Selective_Scan_fwd_kernel_traitsILi32ELi8ELi1ELb1ELb0ELb0ELb0EffEEv13SSMParamsBase:
.text._Z25selective_scan_fwd_kernelI32Selective_Scan_fwd_kernel_traitsILi32ELi8ELi1ELb1ELb0ELb0ELb0EffEEv13SSMParamsBase:
        /* <DEDUP_REMOVED lines=31> */
[----:B0-----:R-:W-:Y:S02]  /*01f0*/  MOV R4, UR6 ;  /* 0x0000000600047c02 */ /* 0x001fe40008000f00 */
[----:B------:R-:W-:Y:S01]  /*0200*/  MOV R5, UR7 ;  /* 0x0000000700057c02 */ /* 0x000fe20008000f00 */
[----:B------:R-:W-:Y:S06]  /*0210*/  @!P0 EXIT ;  /* 0x000000000000894d */ /* 0x000fec0003800000 */
[----:B------:R-:W0:Y:S01]  /*0220*/  S2R R35, SR_TID.X ;  /* 0x0000000000237919 */ /* 0x000e220000002100 */
[----:B------:R-:W2:Y:S01]  /*0230*/  LDC.64 R16, c[0x0][0x448] ;  /* 0x00011200ff107b82 */ /* 0x000ea20000000a00 */
[----:B------:R-:W3:Y:S01]  /*0240*/  LDCU.64 UR6, c[0x0][0x3b8] ;  /* 0x00007700ff0677ac */ /* 0x000ee20008000a00 */
[----:B------:R-:W-:Y:S02]  /*0250*/  MOV R5, UR8 ;  /* 0x0000000800057c02 */ /* 0x000fe40008000f00 */
[----:B------:R-:W-:Y:S01]  /*0260*/  MOV R3, UR9 ;  /* 0x0000000900037c02 */ /* 0x000fe20008000f00 */
[----:B------:R-:W2:Y:S01]  /*0270*/  LDCU.64 UR8, c[0x0][0x3d8] ;  /* 0x00007b00ff0877ac */ /* 0x000ea20008000a00 */
[----:B------:R-:W-:Y:S01]  /*0280*/  MOV R43, RZ ;  /* 0x000000ff002b7202 */ /* 0x000fe20000000f00 */
[C---:B------:R-:W-:Y:S01]  /*0290*/  IMAD.WIDE.U32 R4, R11.reuse, UR14, R4 ;  /* 0x0000000e0b047c25 */ /* 0x040fe2000f8e0004 */
[----:B------:R-:W0:Y:S01]  /*02a0*/  LDC.64 R12, c[0x0][0x428] ;  /* 0x00010a00ff0c7b82 */ /* 0x000e220000000a00 */
[----:B------:R-:W2:Y:S02]  /*02b0*/  LDCU UR4, c[0x0][0x38c] ;  /* 0x00007180ff0477ac */ /* 0x000ea40008000800 */
[C---:B------:R-:W-:Y:S01]  /*02c0*/  IMAD R45, R11.reuse, UR15, R5 ;  /* 0x0000000f0b2d7c24 */ /* 0x040fe2000f8e0205 */
[----:B-1----:R-:W-:Y:S01]  /*02d0*/  LEA R46, P1, R4, R8, 0x2 ;  /* 0x00000008042e7211 */ /* 0x002fe200078210ff */
[----:B------:R-:W-:-:S03]  /*02e0*/  IMAD.WIDE.U32 R2, R11, UR10, R2 ;  /* 0x0000000a0b027c25 */ /* 0x000fc6000f8e0002 */
[----:B------:R-:W1:Y:S01]  /*02f0*/  LDC.64 R20, c[0x0][0x3a0] ;  /* 0x0000e800ff147b82 */ /* 0x000e620000000a00 */
[C---:B------:R-:W-:Y:S01]  /*0300*/  IMAD R47, R11.reuse, UR11, R3 ;  /* 0x0000000b0b2f7c24 */ /* 0x040fe2000f8e0203 */
[----:B------:R-:W-:Y:S01]  /*0310*/  LEA.HI.X R45, R4, R9, R45, 0x2, P1 ;  /* 0x00000009042d7211 */ /* 0x000fe200008f142d */
[----:B---3--:R-:W-:Y:S01]  /*0320*/  IMAD.WIDE.U32 R4, R11, UR6, RZ ;  /* 0x000000060b047c25 */ /* 0x008fe2000f8e00ff */
[----:B------:R-:W-:-:S03]  /*0330*/  LEA R48, P0, R2, R48, 0x2 ;  /* 0x0000003002307211 */ /* 0x000fc600078010ff */
[C---:B------:R-:W-:Y:S01]  /*0340*/  IMAD R39, R11.reuse, UR7, R5 ;  /* 0x000000070b277c24 */ /* 0x040fe2000f8e0205 */
[----:B------:R-:W3:Y:S01]  /*0350*/  LDC.64 R18, c[0x0][0x450] ;  /* 0x00011400ff127b82 */ /* 0x000ee20000000a00 */
[----:B------:R-:W-:Y:S01]  /*0360*/  LEA.HI.X R47, R2, R49, R47, 0x2, P0 ;  /* 0x00000031022f7211 */ /* 0x000fe200000f142f */
[----:B----4-:R-:W-:Y:S01]  /*0370*/  IMAD R3, R6, UR18, R11 ;  /* 0x0000001206037c24 */ /* 0x010fe2000f8e020b */
[C---:B--2---:R-:W-:Y:S01]  /*0380*/  LEA R36, P0, R4.reuse, R16, 0x2 ;  /* 0x0000001004247211 */ /* 0x044fe200078010ff */
[C---:B------:R-:W-:Y:S01]  /*0390*/  IMAD.WIDE.U32 R40, R11.reuse, UR8, RZ ;  /* 0x000000080b287c25 */ /* 0x040fe2000f8e00ff */
[----:B------:R-:W-:Y:S02]  /*03a0*/  UISETP.LT.AND UP0, UPT, UR4, 0x1, UPT ;  /* 0x000000010400788c */ /* 0x000fe4000bf01270 */
[----:B------:R-:W-:Y:S01]  /*03b0*/  LEA.HI.X R39, R4, R17, R39, 0x2, P0 ;  /* 0x0000001104277211 */ /* 0x000fe200000f1427 */
[----:B------:R-:W2:Y:S01]  /*03c0*/  LDC.64 R22, c[0x0][0x440] ;  /* 0x00011000ff167b82 */ /* 0x000ea20000000a00 */
[----:B0-----:R-:W-:Y:S01]  /*03d0*/  IMAD.WIDE.U32 R6, R11, R12, RZ ;  /* 0x0000000c0b067225 */ /* 0x001fe200078e00ff */
[----:B------:R-:W-:-:S03]  /*03e0*/  SHF.L.U32 R4, R35, 0x1, RZ ;  /* 0x0000000123047819 */ /* 0x000fc600000006ff */
[----:B------:R-:W-:Y:S01]  /*03f0*/  IMAD R7, R11, R13, R7 ;  /* 0x0000000d0b077224 */ /* 0x000fe200078e0207 */
[----:B------:R-:W-:Y:S01]  /*0400*/  LOP3.LUT R4, R4, 0x7c0, RZ, 0xc0, !PT ;  /* 0x000007c004047812 */ /* 0x000fe200078ec0ff */
[----:B------:R-:W-:Y:S01]  /*0410*/  IMAD R44, R3, R44, RZ ;  /* 0x0000002c032c7224 */ /* 0x000fe200078e02ff */
[----:B------:R-:W0:Y:S01]  /*0420*/  LDC.64 R14, c[0x0][0x420] ;  /* 0x00010800ff0e7b82 */ /* 0x000e220000000a00 */
[----:B-1----:R-:W-:-:S04]  /*0430*/  IMAD.WIDE.U32 R8, R11, R20, RZ ;  /* 0x000000140b087225 */ /* 0x002fc800078e00ff */
[C---:B------:R-:W-:Y:S02]  /*0440*/  IMAD R5, R11.reuse, R21, R9 ;  /* 0x000000150b057224 */ /* 0x040fe400078e0209 */
[----:B------:R-:W-:Y:S01]  /*0450*/  IMAD R11, R11, UR9, R41 ;  /* 0x000000090b0b7c24 */ /* 0x000fe2000f8e0229 */
[----:B------:R-:W1:Y:S01]  /*0460*/  LDC.64 R28, c[0x0][0x3a8] ;  /* 0x0000ea00ff1c7b82 */ /* 0x000e620000000a00 */
[----:B---3--:R-:W-:Y:S01]  /*0470*/  LEA R37, P1, R40, R18, 0x2 ;  /* 0x0000001228257211 */ /* 0x008fe200078210ff */
[----:B------:R-:W-:Y:S01]  /*0480*/  IMAD R44, R44, UR4, RZ ;  /* 0x000000042c2c7c24 */ /* 0x000fe2000f8e02ff */
[----:B------:R-:W-:Y:S02]  /*0490*/  USEL UR4, UR4, 0x1, !UP0 ;  /* 0x0000000104047887 */ /* 0x000fe4000c000000 */
[----:B------:R-:W-:Y:S01]  /*04a0*/  LEA.HI.X R40, R40, R19, R11, 0x2, P1 ;  /* 0x0000001328287211 */ /* 0x000fe200008f140b */
[----:B------:R-:W3:Y:S02]  /*04b0*/  LDCU.U8 UR9, c[0x0][0x39e] ;  /* 0x000073c0ff0977ac */ /* 0x000ee40008000000 */
[----:B------:R-:W4:Y:S01]  /*04c0*/  LDC.64 R32, c[0x0][0x3c0] ;  /* 0x0000f000ff207b82 */ /* 0x000f220000000a00 */
[----:B--2---:R-:W-:Y:S01]  /*04d0*/  LEA R38, P2, R8, R22, 0x2 ;  /* 0x0000001608267211 */ /* 0x004fe200078410ff */
[----:B------:R-:W-:-:S03]  /*04e0*/  UIADD3 UR6, UPT, UPT, -UR4, URZ, URZ ;  /* 0x000000ff04067290 */ /* 0x000fc6000fffe1ff */
[----:B------:R-:W-:-:S03]  /*04f0*/  LEA.HI.X R41, R8, R23, R5, 0x2, P2 ;  /* 0x0000001708297211 */ /* 0x000fc600010f1405 */
[----:B------:R-:W2:Y:S01]  /*0500*/  LDC.64 R30, c[0x0][0x3e0] ;  /* 0x0000f800ff1e7b82 */ /* 0x000ea20000000a00 */
[----:B0-----:R-:W-:-:S04]  /*0510*/  IMAD.WIDE.U32 R2, R14, UR18, R6 ;  /* 0x000000120e027c25 */ /* 0x001fc8000f8e0006 */
[----:B------:R-:W-:Y:S01]  /*0520*/  IMAD R42, R15, UR18, R3 ;  /* 0x000000120f2a7c24 */ /* 0x000fe2000f8e0203 */
[----:B-1----:R-:W-:Y:S02]  /*0530*/  SHF.L.U64.HI R49, R28, 0x2, R29 ;  /* 0x000000021c317819 */ /* 0x002fe4000001021d */
[----:B------:R-:W-:Y:S02]  /*0540*/  LOP3.LUT R29, R4, 0x1f, R35, 0xf8, !PT ;  /* 0x0000001f041d7812 */ /* 0x000fe400078ef823 */
[----:B----4-:R-:W-:Y:S02]  /*0550*/  SHF.L.U64.HI R33, R32, 0x2, R33 ;  /* 0x0000000220217819 */ /* 0x010fe40000010221 */
[----:B--23--:R-:W-:-:S07]  /*0560*/  SHF.L.U64.HI R31, R30, 0x2, R31 ;  /* 0x000000021e1f7819 */ /* 0x00cfce000001021f */
.L_x_4564:
[----:B------:R-:W-:Y:S01]  /*0570*/  BAR.SYNC.DEFER_BLOCKING 0x0 ;  /* 0x0000000000007b1d */ /* 0x000fe20000010000 */
[----:B0-----:R-:W-:Y:S02]  /*0580*/  MOV R4, R48 ;  /* 0x0000003000047202 */ /* 0x001fe40000000f00 */
[----:B------:R-:W-:-:S05]  /*0590*/  MOV R5, R47 ;  /* 0x0000002f00057202 */ /* 0x000fca0000000f00 */
[----:B------:R-:W0:Y:S01]  /*05a0*/  S2UR UR5, SR_CgaCtaId ;  /* 0x00000000000579c3 */ /* 0x000e220000008800 */
[----:B------:R-:W-:Y:S01]  /*05b0*/  IMAD.WIDE.U32 R4, R29, 0x10, R4 ;  /* 0x000000101d047825 */ /* 0x000fe200078e0004 */
[----:B------:R-:W1:Y:S01]  /*05c0*/  S2R R51, SR_LANEID ;  /* 0x0000000000337919 */ /* 0x000e620000000000 */
[----:B------:R-:W-:-:S05]  /*05d0*/  UMOV UR4, 0x400 ;  /* 0x0000040000047882 */ /* 0x000fca0000000000 */
[----:B------:R-:W2:Y:S01]  /*05e0*/  LDC R58, c[0x0][0x38c] ;  /* 0x0000e300ff3a7b82 */ /* 0x000ea20000000800 */
[----:B------:R-:W3:Y:S04]  /*05f0*/  LDG.E.128 R20, desc[UR16][R4.64] ;  /* 0x0000001004147981 */ /* 0x000ee8000c1e1d00 */
[----:B------:R4:W2:Y:S01]  /*0600*/  LDG.E.128 R24, desc[UR16][R4.64+0x200] ;  /* 0x0002001004187981 */ /* 0x0008a2000c1e1d00 */
[----:B0-----:R-:W-:Y:S01]  /*0610*/  ULEA UR4, UR5, UR4, 0x18 ;  /* 0x0000000405047291 */ /* 0x001fe2000f8ec0ff */
[----:B----4-:R-:W-:Y:S02]  /*0620*/  MOV R4, R46 ;  /* 0x0000002e00047202 */ /* 0x010fe40000000f00 */
[----:B------:R-:W-:-:S03]  /*0630*/  MOV R5, R45 ;  /* 0x0000002d00057202 */ /* 0x000fc60000000f00 */
[----:B-1----:R-:W-:Y:S01]  /*0640*/  LEA R50, R51, UR4, 0x4 ;  /* 0x0000000433327c11 */ /* 0x002fe2000f8e20ff */
[----:B------:R-:W-:-:S03]  /*0650*/  IMAD.WIDE.U32 R54, R29, 0x10, R4 ;  /* 0x000000101d367825 */ /* 0x000fc600078e0004 */
[----:B------:R-:W-:Y:S01]  /*0660*/  LEA R52, R51, R50, 0x4 ;  /* 0x0000003233347211 */ /* 0x000fe200078e20ff */
[----:B---3--:R-:W-:Y:S04]  /*0670*/  STS.128 [R50], R20 ;  /* 0x0000001432007388 */ /* 0x008fe80000000c00 */
[----:B--2---:R-:W-:Y:S01]  /*0680*/  STS.128 [R50+0x200], R24 ;  /* 0x0002001832007388 */ /* 0x004fe20000000c00 */
        /* <DEDUP_REMOVED lines=58> */
.L_x_4545:
[----:B------:R-:W-:Y:S05]  /*0a30*/  BSYNC.RECONVERGENT B0 ;  /* 0x0000000000007941 */ /* 0x000fea0003800200 */
.L_x_4544:
        /* <DEDUP_REMOVED lines=34> */
.L_x_4547:
[----:B------:R-:W-:Y:S05]  /*0c60*/  BSYNC.RECONVERGENT B0 ;  /* 0x0000000000007941 */ /* 0x000fea0003800200 */
.L_x_4546:
        /* <DEDUP_REMOVED lines=39> */
.L_x_4549:
[----:B------:R-:W-:Y:S05]  /*0ee0*/  BSYNC.RECONVERGENT B0 ;  /* 0x0000000000007941 */ /* 0x000fea0003800200 */
.L_x_4548:
        /* <DEDUP_REMOVED lines=32> */
.L_x_4551:
[----:B------:R-:W-:Y:S05]  /*10f0*/  BSYNC.RECONVERGENT B0 ;  /* 0x0000000000007941 */ /* 0x000fea0003800200 */
.L_x_4550:
        /* <DEDUP_REMOVED lines=32> */
.L_x_4553:
[----:B------:R-:W-:Y:S05]  /*1300*/  BSYNC.RECONVERGENT B0 ;  /* 0x0000000000007941 */ /* 0x000fea0003800200 */
.L_x_4552:
        /* <DEDUP_REMOVED lines=32> */
.L_x_4555:
[----:B------:R-:W-:Y:S05]  /*1510*/  BSYNC.RECONVERGENT B0 ;  /* 0x0000000000007941 */ /* 0x000fea0003800200 */
.L_x_4554:
        /* <DEDUP_REMOVED lines=32> */
.L_x_4557:
[----:B------:R-:W-:Y:S05]  /*1720*/  BSYNC.RECONVERGENT B0 ;  /* 0x0000000000007941 */ /* 0x000fea0003800200 */
.L_x_4556:
        /* <DEDUP_REMOVED lines=32> */
.L_x_4559:
[----:B------:R-:W-:Y:S05]  /*1930*/  BSYNC.RECONVERGENT B0 ;  /* 0x0000000000007941 */ /* 0x000fea0003800200 */
.L_x_4558:
        /* <DEDUP_REMOVED lines=22> */
[----:B------:R-:W-:Y:S01]  /*1aa0*/  MOV R65, R38 ;  /* 0x0000002600417202 */ /* 0x000fe20000000f00 */
[----:B------:R-:W-:Y:S01]  /*1ab0*/  UIADD3 UR4, UPT, UPT, UR4, 0x450, URZ ;  /* 0x0000045004047890 */ /* 0x000fe2000fffe0ff */
[----:B------:R-:W-:Y:S01]  /*1ac0*/  ISETP.EQ.AND P0, PT, R35, RZ, P0 ;  /* 0x000000ff2300720c */ /* 0x000fe20000702270 */
[----:B------:R-:W-:Y:S01]  /*1ad0*/  UMOV UR5, UR6 ;  /* 0x0000000600057c82 */ /* 0x000fe20008000000 */
[----:B------:R-:W-:Y:S02]  /*1ae0*/  MOV R58, R41 ;  /* 0x00000029003a7202 */ /* 0x000fe40000000f00 */
[----:B------:R-:W-:-:S02]  /*1af0*/  MOV R67, R37 ;  /* 0x0000002500437202 */ /* 0x000fc40000000f00 */
[----:B------:R-:W-:Y:S02]  /*1b00*/  MOV R62, R40 ;  /* 0x00000028003e7202 */ /* 0x000fe40000000f00 */
[----:B------:R-:W-:Y:S02]  /*1b10*/  MOV R69, R36 ;  /* 0x0000002400457202 */ /* 0x000fe40000000f00 */
[----:B------:R-:W-:-:S07]  /*1b20*/  MOV R64, R39 ;  /* 0x0000002700407202 */ /* 0x000fce0000000f00 */
.L_x_4563:
[----:B------:R-:W-:Y:S02]  /*1b30*/  MOV R6, R65 ;  /* 0x0000004100067202 */ /* 0x000fe40000000f00 */
[----:B------:R-:W-:-:S05]  /*1b40*/  MOV R7, R58 ;  /* 0x0000003a00077202 */ /* 0x000fca0000000f00 */
[----:B-1----:R1:W2:Y:S01]  /*1b50*/  LDG.E R18, desc[UR16][R6.64] ;  /* 0x0000001006127981 */ /* 0x0022a2000c1e1900 */
[----:B------:R-:W-:Y:S02]  /*1b60*/  MOV R16, R67 ;  /* 0x0000004300107202 */ /* 0x000fe40000000f00 */
[----:B------:R-:W-:-:S05]  /*1b70*/  MOV R17, R62 ;  /* 0x0000003e00117202 */ /* 0x000fca0000000f00 */
[----:B------:R-:W3:Y:S01]  /*1b80*/  LDG.E R71, desc[UR16][R16.64] ;  /* 0x0000001010477981 */ /* 0x000ee2000c1e1900 */
[----:B-1----:R-:W-:Y:S02]  /*1b90*/  MOV R6, R69 ;  /* 0x0000004500067202 */ /* 0x002fe40000000f00 */
[----:B------:R-:W-:-:S05]  /*1ba0*/  MOV R7, R64 ;  /* 0x0000004000077202 */ /* 0x000fca0000000f00 */
[----:B------:R1:W3:Y:S01]  /*1bb0*/  LDG.E R66, desc[UR16][R6.64] ;  /* 0x0000001006427981 */ /* 0x0002e2000c1e1900 */
[C---:B------:R-:W-:Y:S01]  /*1bc0*/  ISETP.GE.AND P1, PT, R51.reuse, 0x1, PT ;  /* 0x000000013300780c */ /* 0x040fe20003f26270 */
[----:B------:R-:W4:Y:S01]  /*1bd0*/  S2UR UR8, SR_CgaCtaId ;  /* 0x00000000000879c3 */ /* 0x000f220000008800 */
[----:B------:R-:W-:Y:S01]  /*1be0*/  UMOV UR7, 0x400 ;  /* 0x0000040000077882 */ /* 0x000fe20000000000 */
[----:B------:R-:W-:Y:S01]  /*1bf0*/  ISETP.NE.AND P2, PT, R51, RZ, PT ;  /* 0x000000ff3300720c */ /* 0x000fe20003f45270 */
[----:B----4-:R-:W-:Y:S01]  /*1c00*/  ULEA UR7, UR8, UR7, 0x18 ;  /* 0x0000000708077291 */ /* 0x010fe2000f8ec0ff */
[----:B------:R-:W-:Y:S01]  /*1c10*/  ISETP.NE.AND P3, PT, R35, RZ, PT ;  /* 0x000000ff2300720c */ /* 0x000fe20003f65270 */
[----:B--2---:R-:W-:-:S04]  /*1c20*/  FMUL.FTZ R18, R18, 1.4426950216293334961 ;  /* 0x3fb8aa3b12127820 */ /* 0x004fc80000410000 */
[C---:B------:R-:W-:Y:S01]  /*1c30*/  FMUL.FTZ R73, R18.reuse, R20 ;  /* 0x0000001412497220 */ /* 0x040fe20000410000 */
[C---:B------:R-:W-:Y:S01]  /*1c40*/  FMUL.FTZ R75, R18.reuse, R21 ;  /* 0x00000015124b7220 */ /* 0x040fe20000410000 */
[----:B------:R-:W-:-:S04]  /*1c50*/  FMUL.FTZ R72, R18, R22 ;  /* 0x0000001612487220 */ /* 0x000fc80000410000 */
[----:B------:R-:W1:Y:S01]  /*1c60*/  MUFU.EX2 R73, R73 ;  /* 0x0000004900497308 */ /* 0x000e620000000800 */
[----:B------:R-:W-:-:S03]  /*1c70*/  FMUL.FTZ R74, R18, R23 ;  /* 0x00000017124a7220 */ /* 0x000fc60000410000 */
[----:B------:R-:W2:Y:S01]  /*1c80*/  MUFU.EX2 R75, R75 ;  /* 0x0000004b004b7308 */ /* 0x000ea20000000800 */
[----:B------:R-:W-:-:S03]  /*1c90*/  FMUL.FTZ R70, R18, R24 ;  /* 0x0000001812467220 */ /* 0x000fc60000410000 */
[----:B------:R-:W4:Y:S01]  /*1ca0*/  MUFU.EX2 R72, R72 ;  /* 0x0000004800487308 */ /* 0x000f220000000800 */
[C---:B------:R-:W-:Y:S01]  /*1cb0*/  FMUL.FTZ R68, R18.reuse, R53 ;  /* 0x0000003512447220 */ /* 0x040fe20000410000 */
[----:B------:R-:W-:Y:S02]  /*1cc0*/  FMUL.FTZ R77, R18, R25 ;  /* 0x00000019124d7220 */ /* 0x000fe40000410000 */
[----:B------:R-:W5:Y:S01]  /*1cd0*/  MUFU.EX2 R74, R74 ;  /* 0x0000004a004a7308 */ /* 0x000f620000000800 */
[----:B-1----:R-:W-:-:S03]  /*1ce0*/  FFMA.FTZ R6, R27, R73, R54 ;  /* 0x000000491b067223 */ /* 0x002fc60000010036 */
[----:B------:R-:W1:Y:S01]  /*1cf0*/  MUFU.EX2 R70, R70 ;  /* 0x0000004600467308 */ /* 0x000e620000000800 */
[----:B------:R-:W-:Y:S01]  /*1d00*/  FMUL.FTZ R76, R18, R26 ;  /* 0x0000001a124c7220 */ /* 0x000fe20000410000 */
[----:B--2---:R-:W-:Y:S02]  /*1d10*/  FFMA.FTZ R6, R75, R6, R56 ;  /* 0x000000064b067223 */ /* 0x004fe40000010038 */
[----:B------:R-:W2:Y:S02]  /*1d20*/  MUFU.EX2 R68, R68 ;  /* 0x0000004400447308 */ /* 0x000ea40000000800 */
[----:B----4-:R-:W-:Y:S02]  /*1d30*/  FFMA.FTZ R6, R72, R6, R55 ;  /* 0x0000000648067223 */ /* 0x010fe40000010037 */
[----:B------:R-:W4:Y:S02]  /*1d40*/  MUFU.EX2 R77, R77 ;  /* 0x0000004d004d7308 */ /* 0x000f240000000800 */
[----:B-----5:R-:W-:-:S02]  /*1d50*/  FFMA.FTZ R6, R74, R6, R57 ;  /* 0x000000064a067223 */ /* 0x020fc40000010039 */
[----:B------:R-:W5:Y:S02]  /*1d60*/  MUFU.EX2 R76, R76 ;  /* 0x0000004c004c7308 */ /* 0x000f640000000800 */
[----:B-1----:R-:W-:Y:S01]  /*1d70*/  FFMA.FTZ R7, R70, R6, R59 ;  /* 0x0000000646077223 */ /* 0x002fe2000001003b */
[----:B--2---:R-:W-:-:S03]  /*1d80*/  FMUL.FTZ R6, R68, R73 ;  /* 0x0000004944067220 */ /* 0x004fc60000410000 */
[----:B----4-:R-:W-:Y:S01]  /*1d90*/  FFMA.FTZ R16, R77, R7, R60 ;  /* 0x000000074d107223 */ /* 0x010fe2000001003c */
[----:B------:R-:W-:-:S03]  /*1da0*/  FMUL.FTZ R7, R75, R6 ;  /* 0x000000064b077220 */ /* 0x000fc60000410000 */
[----:B-----5:R-:W-:Y:S01]  /*1db0*/  FFMA.FTZ R16, R76, R16, R61 ;  /* 0x000000104c107223 */ /* 0x020fe2000001003d */
[----:B------:R-:W-:-:S04]  /*1dc0*/  FMUL.FTZ R7, R72, R7 ;  /* 0x0000000748077220 */ /* 0x000fc80000410000 */
[----:B------:R-:W1:Y:S01]  /*1dd0*/  SHFL.UP PT, R17, R16, 0x1, RZ ;  /* 0x0420000010117989 */ /* 0x000e6200000e00ff */
[----:B------:R-:W-:-:S04]  /*1de0*/  FMUL.FTZ R7, R74, R7 ;  /* 0x000000074a077220 */ /* 0x000fc80000410000 */
[----:B------:R-:W-:-:S04]  /*1df0*/  FMUL.FTZ R6, R70, R7 ;  /* 0x0000000746067220 */ /* 0x000fc80000410000 */
[----:B------:R-:W-:-:S04]  /*1e00*/  FMUL.FTZ R79, R77, R6 ;  /* 0x000000064d4f7220 */ /* 0x000fc80000410000 */
[----:B------:R-:W-:-:S05]  /*1e10*/  FMUL.FTZ R79, R76, R79 ;  /* 0x0000004f4c4f7220 */ /* 0x000fca0000410000 */
[----:B------:R-:W2:Y:S01]  /*1e20*/  SHFL.UP PT, R6, R79, 0x1, RZ ;  /* 0x042000004f067989 */ /* 0x000ea200000e00ff */
[----:B-1----:R-:W-:-:S05]  /*1e30*/  FFMA.FTZ R17, R79, R17, R16 ;  /* 0x000000114f117223 */ /* 0x002fca0000010010 */
[----:B------:R-:W-:-:S05]  /*1e40*/  FSEL R18, R16, R17, !P1 ;  /* 0x0000001110127208 */ /* 0x000fca0004800000 */
[----:B------:R-:W1:Y:S01]  /*1e50*/  SHFL.UP PT, R7, R18, 0x2, RZ ;  /* 0x0440000012077989 */ /* 0x000e6200000e00ff */
[----:B--2---:R-:W-:-:S05]  /*1e60*/  @P1 FMUL.FTZ R79, R79, R6 ;  /* 0x000000064f4f1220 */ /* 0x004fca0000410000 */
[----:B------:R-:W2:Y:S01]  /*1e70*/  SHFL.UP PT, R6, R79, 0x2, RZ ;  /* 0x044000004f067989 */ /* 0x000ea200000e00ff */
[----:B------:R-:W-:Y:S01]  /*1e80*/  ISETP.GE.AND P1, PT, R51, 0x2, PT ;  /* 0x000000023300780c */ /* 0x000fe20003f26270 */
[----:B-1----:R-:W-:-:S05]  /*1e90*/  FFMA.FTZ R7, R79, R7, R18 ;  /* 0x000000074f077223 */ /* 0x002fca0000010012 */
[----:B------:R-:W-:-:S05]  /*1ea0*/  FSEL R16, R18, R7, !P1 ;  /* 0x0000000712107208 */ /* 0x000fca0004800000 */
[----:B------:R-:W1:Y:S02]  /*1eb0*/  SHFL.UP PT, R7, R16, 0x4, RZ ;  /* 0x0480000010077989 */ /* 0x000e6400000e00ff */
[----:B--2---:R-:W-:-:S05]  /*1ec0*/  @P1 FMUL.FTZ R79, R79, R6 ;  /* 0x000000064f4f1220 */ /* 0x004fca0000410000 */
[----:B------:R-:W2:Y:S01]  /*1ed0*/  SHFL.UP PT, R6, R79, 0x4, RZ ;  /* 0x048000004f067989 */ /* 0x000ea200000e00ff */
[----:B------:R-:W-:Y:S01]  /*1ee0*/  ISETP.GE.AND P1, PT, R51, 0x4, PT ;  /* 0x000000043300780c */ /* 0x000fe20003f26270 */
[----:B-1----:R-:W-:-:S05]  /*1ef0*/  FFMA.FTZ R7, R79, R7, R16 ;  /* 0x000000074f077223 */ /* 0x002fca0000010010 */
[----:B------:R-:W-:-:S07]  /*1f00*/  FSEL R18, R16, R7, !P1 ;  /* 0x0000000710127208 */ /* 0x000fce0004800000 */
[----:B--2---:R-:W-:Y:S01]  /*1f10*/  @P1 FMUL.FTZ R79, R79, R6 ;  /* 0x000000064f4f1220 */ /* 0x004fe20000410000 */
[----:B------:R-:W1:Y:S04]  /*1f20*/  SHFL.UP PT, R17, R18, 0x8, RZ ;  /* 0x0500000012117989 */ /* 0x000e6800000e00ff */
[----:B------:R-:W2:Y:S01]  /*1f30*/  SHFL.UP PT, R78, R79, 0x8, RZ ;  /* 0x050000004f4e7989 */ /* 0x000ea200000e00ff */
[----:B------:R-:W-:Y:S01]  /*1f40*/  ISETP.GE.AND P1, PT, R51, 0x8, PT ;  /* 0x000000083300780c */ /* 0x000fe20003f26270 */
[----:B------:R-:W-:Y:S02]  /*1f50*/  HFMA2 R6, -RZ, RZ, 1.875, 0 ;  /* 0x3f800000ff067431 */ /* 0x000fe400000001ff */
[----:B-1----:R-:W-:-:S10]  /*1f60*/  FFMA.FTZ R17, R79, R17, R18 ;  /* 0x000000114f117223 */ /* 0x002fd40000010012 */
[----:B--2---:R-:W-:Y:S01]  /*1f70*/  @P1 FMUL.FTZ R79, R79, R78 ;  /* 0x0000004e4f4f1220 */ /* 0x004fe20000410000 */
[----:B------:R-:W-:-:S04]  /*1f80*/  FSEL R78, R18, R17, !P1 ;  /* 0x00000011124e7208 */ /* 0x000fc80004800000 */
[----:B------:R-:W1:Y:S04]  /*1f90*/  SHFL.UP PT, R16, R79, 0x10, RZ ;  /* 0x060000004f107989 */ /* 0x000e6800000e00ff */
[----:B------:R-:W2:Y:S01]  /*1fa0*/  SHFL.UP PT, R19, R78, 0x10, RZ ;  /* 0x060000004e137989 */ /* 0x000ea200000e00ff */
[----:B------:R-:W-:Y:S02]  /*1fb0*/  MOV R7, RZ ;  /* 0x000000ff00077202 */ /* 0x000fe40000000f00 */
[----:B------:R-:W-:-:S04]  /*1fc0*/  ISETP.NE.AND P1, PT, R51, 0x1f, PT ;  /* 0x0000001f3300780c */ /* 0x000fc80003f25270 */
[----:B------:R-:W4:Y:S01]  /*1fd0*/  @P0 LDS.64 R6, [UR4] ;  /* 0x00000004ff060984 */ /* 0x000f220008000a00 */
[C---:B-1----:R-:W-:Y:S01]  /*1fe0*/  FMUL.FTZ R18, R79.reuse, R16 ;  /* 0x000000104f127220 */ /* 0x042fe20000410000 */
[----:B--2---:R-:W-:-:S07]  /*1ff0*/  FFMA.FTZ R19, R79, R19, R78 ;  /* 0x000000134f137223 */ /* 0x004fce000001004e */
[----:B------:R-:W-:Y:S01]  /*2000*/  @!P1 STS.64 [UR7+0x430], R18 ;  /* 0x00043012ff009988 */ /* 0x000fe20008000a07 */
[----:B------:R-:W-:Y:S06]  /*2010*/  BAR.SYNC.DEFER_BLOCKING 0x0 ;  /* 0x0000000000007b1d */ /* 0x000fec0000010000 */
[----:B----4-:R-:W-:Y:S04]  /*2020*/  @!P2 STS.64 [UR7+0x440], R6 ;  /* 0x00044006ff00a988 */ /* 0x010fe80008000a07 */
[----:B------:R-:W-:Y:S01]  /*2030*/  LDS.64 R16, [UR7+0x430] ;  /* 0x00043007ff107984 */ /* 0x000fe20008000a00 */
[----:B------:R-:W-:Y:S01]  /*2040*/  BAR.SYNC.DEFER_BLOCKING 0x0 ;  /* 0x0000000000007b1d */ /* 0x000fe20000010000 */
[----:B------:R-:W-:-:S04]  /*2050*/  ISETP.GE.AND P1, PT, R51, 0x10, PT ;  /* 0x000000103300780c */ /* 0x000fc80003f26270 */
[----:B------:R-:W-:Y:S02]  /*2060*/  FSEL R79, R79, R18, !P1 ;  /* 0x000000124f4f7208 */ /* 0x000fe40004800000 */
[----:B------:R-:W-:-:S03]  /*2070*/  FSEL R78, R78, R19, !P1 ;  /* 0x000000134e4e7208 */ /* 0x000fc60004800000 */
[----:B------:R-:W1:Y:S04]  /*2080*/  SHFL.UP PT, R81, R79, 0x1, RZ ;  /* 0x042000004f517989 */ /* 0x000e6800000e00ff */
[----:B------:R-:W-:Y:S04]  /*2090*/  @P3 LDS R83, [UR7+0x444] ;  /* 0x00044407ff533984 */ /* 0x000fe80008000800 */
[----:B------:R-:W2:Y:S01]  /*20a0*/  SHFL.UP PT, R80, R78, 0x1, RZ ;  /* 0x042000004e507989 */ /* 0x000ea200000e00ff */
[----:B-1----:R-:W-:Y:S02]  /*20b0*/  @!P2 MOV R81, R6 ;  /* 0x000000060051a202 */ /* 0x002fe40000000f00 */
[----:B------:R-:W-:-:S02]  /*20c0*/  ISETP.NE.AND P1, PT, R35, RZ, PT ;  /* 0x000000ff2300720c */ /* 0x000fc40003f25270 */
[----:B--2---:R-:W-:-:S05]  /*20d0*/  @!P2 MOV R80, R7 ;  /* 0x000000070050a202 */ /* 0x004fca0000000f00 */
[----:B------:R-:W-:-:S04]  /*20e0*/  @P3 FFMA.FTZ R80, R83, R81, R80 ;  /* 0x0000005153503223 */ /* 0x000fc80000010050 */
[----:B------:R-:W-:-:S04]  /*20f0*/  FFMA.FTZ R68, R68, R80, R27 ;  /* 0x0000005044447223 */ /* 0x000fc8000001001b */
[----:B------:R-:W-:-:S04]  /*2100*/  FFMA.FTZ R80, R73, R68, R54 ;  /* 0x0000004449507223 */ /* 0x000fc80000010036 */
[----:B------:R-:W-:Y:S01]  /*2110*/  FFMA.FTZ R75, R75, R80, R56 ;  /* 0x000000504b4b7223 */ /* 0x000fe20000010038 */
[----:B------:R-:W-:Y:S03]  /*2120*/  BSSY.RECONVERGENT B0, `(.L_x_4561) ;  /* 0x000000d000007945 */ /* 0x000fe60003800200 */
[----:B------:R-:W-:Y:S01]  /*2130*/  FFMA.FTZ R72, R72, R75, R55 ;  /* 0x0000004b48487223 */ /* 0x000fe20000010037 */
[----:B---3--:R-:W-:Y:S01]  /*2140*/  FMUL.FTZ R71, R66, R71 ;  /* 0x0000004742477220 */ /* 0x008fe20000410000 */
[----:B------:R-:W-:Y:S02]  /*2150*/  FFMA.FTZ R17, R16, R7, R17 ;  /* 0x0000000710117223 */ /* 0x000fe40000010011 */
[----:B------:R-:W-:Y:S01]  /*2160*/  FFMA.FTZ R73, R74, R72, R57 ;  /* 0x000000484a497223 */ /* 0x000fe20000010039 */
[----:B------:R-:W-:Y:S06]  /*2170*/  @P1 BRA `(.L_x_4562) ;  /* 0x00000000001c1947 */ /* 0x000fec0003800000 */
[----:B------:R-:W-:Y:S01]  /*2180*/  IADD3 R7, P1, PT, R44, R63, RZ ;  /* 0x0000003f2c077210 */ /* 0x000fe20007f3e0ff */
[----:B------:R-:W-:-:S03]  /*2190*/  FMUL.FTZ R16, R16, R6 ;  /* 0x0000000610107220 */ /* 0x000fc60000410000 */
[----:B------:R-:W-:Y:S02]  /*21a0*/  LEA.HI.X.SX32 R66, R44, RZ, 0x1, P1 ;  /* 0x000000ff2c427211 */ /* 0x000fe400008f0eff */
[C---:B0-----:R-:W-:Y:S01]  /*21b0*/  LEA R18, P1, R7.reuse, R4, 0x3 ;  /* 0x0000000407127211 */ /* 0x041fe200078218ff */
[----:B------:R1:W-:Y:S03]  /*21c0*/  STS.64 [UR4], R16 ;  /* 0x00000010ff007988 */ /* 0x0003e60008000a04 */
[----:B------:R-:W-:-:S05]  /*21d0*/  LEA.HI.X R19, R7, R5, R66, 0x3, P1 ;  /* 0x0000000507137211 */ /* 0x000fca00008f1c42 */
[----:B------:R1:W-:Y:S04]  /*21e0*/  STG.E.64 desc[UR16][R18.64], R16 ;  /* 0x0000001012007986 */ /* 0x0003e8000c101b10 */
.L_x_4562:
[----:B------:R-:W-:Y:S05]  /*21f0*/  BSYNC.RECONVERGENT B0 ;  /* 0x0000000000007941 */ /* 0x000fea0003800200 */
.L_x_4561:
[----:B------:R-:W-:Y:S01]  /*2200*/  UIADD3 UR5, UPT, UPT, UR5, 0x1, URZ ;  /* 0x0000000105057890 */ /* 0x000fe2000fffe0ff */
[----:B------:R-:W-:Y:S01]  /*2210*/  FFMA.FTZ R70, R70, R73, R59 ;  /* 0x0000004946467223 */ /* 0x000fe2000001003b */
[----:B------:R-:W-:Y:S01]  /*2220*/  LEA R69, P1, R32, R69, 0x2 ;  /* 0x0000004520457211 */ /* 0x000fe200078210ff */
[----:B------:R-:W-:Y:S01]  /*2230*/  FFMA.FTZ R12, R71, R68, R12 ;  /* 0x00000044470c7223 */ /* 0x000fe2000001000c */
[----:B------:R-:W-:Y:S01]  /*2240*/  UISETP.NE.AND UP0, UPT, UR5, URZ, UPT ;  /* 0x000000ff0500728c */ /* 0x000fe2000bf05270 */
[----:B------:R-:W-:Y:S01]  /*2250*/  FFMA.FTZ R77, R77, R70, R60 ;  /* 0x000000464d4d7223 */ /* 0x000fe2000001003c */
[----:B------:R-:W-:Y:S01]  /*2260*/  LEA R67, P2, R30, R67, 0x2 ;  /* 0x000000431e437211 */ /* 0x000fe200078410ff */
[C---:B------:R-:W-:Y:S01]  /*2270*/  FFMA.FTZ R13, R71.reuse, R80, R13 ;  /* 0x00000050470d7223 */ /* 0x040fe2000001000d */
[----:B------:R-:W-:Y:S01]  /*2280*/  LEA R65, P3, R28, R65, 0x2 ;  /* 0x000000411c417211 */ /* 0x000fe200078610ff */
        /* <DEDUP_REMOVED lines=8> */
[----:B------:R-:W-:Y:S01]  /*2310*/  UIADD3 UR4, UPT, UPT, UR4, 0x8, URZ ;  /* 0x0000000804047890 */ /* 0x000fe2000fffe0ff */
[----:B------:R-:W-:-:S02]  /*2320*/  IADD3.X R62, PT, PT, R62, R31, RZ, P2, !PT ;  /* 0x0000001f3e3e7210 */ /* 0x000fc400017fe4ff */
[----:B------:R-:W-:Y:S02]  /*2330*/  IADD3.X R58, PT, PT, R58, R49, RZ, P3, !PT ;  /* 0x000000313a3a7210 */ /* 0x000fe40001ffe4ff */
[----:B------:R-:W-:Y:S01]  /*2340*/  IADD3 R63, PT, PT, R63, 0x1, RZ ;  /* 0x000000013f3f7810 */ /* 0x000fe20007ffe0ff */
[----:B------:R-:W-:Y:S06]  /*2350*/  BRA.U UP0, `(.L_x_4563) ;  /* 0xfffffff500f47547 */ /* 0x000fec000b83ffff */
.L_x_4560:
[----:B------:R-:W-:Y:S01]  /*2360*/  BAR.SYNC.DEFER_BLOCKING 0x0 ;  /* 0x0000000000007b1d */ /* 0x000fe20000010000 */
[C---:B------:R-:W-:Y:S02]  /*2370*/  LEA R21, P0, R43.reuse, R2, 0x8 ;  /* 0x000000022b157211 */ /* 0x040fe400078040ff */
[----:B------:R-:W-:Y:S02]  /*2380*/  IADD3 R43, PT, PT, R43, 0x1, RZ ;  /* 0x000000012b2b7810 */ /* 0x000fe40007ffe0ff */
[----:B------:R-:W-:-:S03]  /*2390*/  IADD3.X R22, PT, PT, RZ, R42, RZ, P0, !PT ;  /* 0x0000002aff167210 */ /* 0x000fc600007fe4ff */
[----:B------:R-:W2:Y:S01]  /*23a0*/  LDC.64 R24, c[0x0][0x478] ;  /* 0x00011e00ff187b82 */ /* 0x000ea20000000a00 */
[----:B------:R-:W3:Y:S01]  /*23b0*/  LDCU UR4, c[0x0][0x394] ;  /* 0x00007280ff0477ac */ /* 0x000ee20008000800 */
[----:B------:R-:W-:Y:S02]  /*23c0*/  IADD3 R46, P1, PT, R46, 0x400, RZ ;  /* 0x000004002e2e7810 */ /* 0x000fe40007f3e0ff */
[----:B------:R-:W-:Y:S02]  /*23d0*/  IADD3 R48, P2, PT, R48, 0x400, RZ ;  /* 0x0000040030307810 */ /* 0x000fe40007f5e0ff */
[----:B------:R-:W-:Y:S02]  /*23e0*/  IADD3.X R45, PT, PT, RZ, R45, RZ, P1, !PT ;  /* 0x0000002dff2d7210 */ /* 0x000fe40000ffe4ff */
[----:B------:R-:W-:Y:S01]  /*23f0*/  IADD3.X R47, PT, PT, RZ, R47, RZ, P2, !PT ;  /* 0x0000002fff2f7210 */ /* 0x000fe200017fe4ff */
[----:B------:R-:W-:Y:S04]  /*2400*/  STS.128 [R52], R12 ;  /* 0x0000000c34007388 */ /* 0x000fe80000000c00 */
[----:B------:R-:W-:Y:S01]  /*2410*/  STS.128 [R52+0x10], R8 ;  /* 0x0000100834007388 */ /* 0x000fe20000000c00 */
[----:B------:R-:W-:-:S03]  /*2420*/  NOP ;  /* 0x0000000000007918 */ /* 0x000fc60000000000 */
[----:B0-----:R-:W0:Y:S01]  /*2430*/  LDS.128 R4, [R50] ;  /* 0x0000000032047984 */ /* 0x001e220000000c00 */
[----:B--2---:R-:W-:-:S03]  /*2440*/  LEA R20, P0, R21, R24, 0x2 ;  /* 0x0000001815147211 */ /* 0x004fc600078010ff */
[----:B-1----:R-:W1:Y:S01]  /*2450*/  LDS.128 R16, [R50+0x200] ;  /* 0x0002000032107984 */ /* 0x002e620000000c00 */
[----:B------:R-:W-:Y:S02]  /*2460*/  LEA.HI.X R21, R21, R25, R22, 0x2, P0 ;  /* 0x0000001915157211 */ /* 0x000fe400000f1416 */
[----:B---3--:R-:W-:Y:S01]  /*2470*/  ISETP.GE.AND P0, PT, R43, UR4, PT ;  /* 0x000000042b007c0c */ /* 0x008fe2000bf06270 */
[----:B------:R-:W-:-:S05]  /*2480*/  IMAD.WIDE.U32 R20, R29, 0x10, R20 ;  /* 0x000000101d147825 */ /* 0x000fca00078e0014 */
[----:B0-----:R0:W-:Y:S04]  /*2490*/  STG.E.128 desc[UR16][R20.64], R4 ;  /* 0x0000000414007986 */ /* 0x0011e8000c101d10 */
[----:B-1----:R0:W-:Y:S03]  /*24a0*/  STG.E.128 desc[UR16][R20.64+0x200], R16 ;  /* 0x0002001014007986 */ /* 0x0021e6000c101d10 */
[----:B------:R-:W-:Y:S05]  /*24b0*/  @!P0 BRA `(.L_x_4564) ;  /* 0xffffffe0002c8947 */ /* 0x000fea000383ffff */
[----:B------:R-:W-:Y:S05]  /*24c0*/  EXIT ;  /* 0x000000000000794d */ /* 0x000fea0003800000 */
.L_x_4565:
        /* <DEDUP_REMOVED lines=11> */
.L_x_5080:


//--------------------- .text._Z25selective_scan_fwd_kernelI32Selective_Scan_fwd_kernel_traitsILi32ELi8ELi1ELb1ELb0ELb0ELb1EffEEv13SSMParamsBase --------------------------
	.section	.text._Z25selective_scan_fwd_kernelI32Selective_Scan_fwd_kernel_traitsILi32ELi8ELi1ELb1ELb0ELb0ELb1EffEEv13SSMParamsBase,"ax",@progbits
	.align	128
        .global         _Z25selective_scan_fwd_kernelI32Selective_Scan_fwd_kernel_traitsILi32ELi8ELi1ELb1ELb0ELb0ELb1EffEEv13SSMParamsBase
        .type           _Z25selective_scan_fwd_kernelI32Selective_Scan_fwd_kernel_traitsILi32ELi8ELi1ELb1ELb0ELb0ELb1EffEEv13SSMParamsBase,@function
        .size           _Z25selective_scan_fwd_kernelI32Selective_Scan_fwd_kernel_traitsILi32ELi8ELi1ELb1ELb0ELb0ELb1EffEEv13SSMParamsBase,(.L_x_5081 - _Z25selective_scan_fwd_kernelI32Selective_Scan_fwd_kernel_traitsILi32ELi8ELi1ELb1ELb0ELb0ELb1EffEEv13SSMParamsBase)
        .other          _Z25selective_scan_fwd_kernelI32Selective_Scan_fwd_kernel_traitsILi32ELi8ELi1ELb1ELb0ELb0ELb1EffEEv13SSMParamsBase,@"STO_CUDA_ENTRY STV_DEFAULT"
_Z25selective_scan_fwd_kernelI32Selective_Scan_fwd_kernel_traitsILi32ELi8ELi1ELb1ELb0ELb0ELb1EffEEv13SSMParamsBase:
.text._Z25selective_scan_fwd_kernelI32Selective_Scan_fwd_kernel_traitsILi32ELi8ELi1ELb1ELb0ELb0ELb1EffEEv13SSMParamsBase:
        /* <DEDUP_REMOVED lines=74> */
.L_x_4586:
[----:B------:R-:W-:Y:S01]  /*04a0*/  BAR.SYNC.DEFER_BLOCKING 0x0 ;  /* 0x0000000000007b1d */ /* 0x000fe20000010000 */
[----:B0-----:R-:W-:-:S05]  /*04b0*/  IMAD.WIDE.U32 R4, R45, 0x10, R46 ;  /* 0x000000102d047825 */ /* 0x001fca00078e002e */
[----:B------:R-:W0:Y:S01]  /*04c0*/  S2R R29, SR_LANEID ;  /* 0x00000000001d7919 */ /* 0x000e220000000000 */
[----:B------:R-:W-:Y:S01]  /*04d0*/  IMAD.WIDE.U32 R34, R45, 0x10, R48 ;  /* 0x000000102d227825 */ /* 0x000fe200078e0030 */
[----:B------:R-:W1:Y:S01]  /*04e0*/  LDC R57, c[0x0][0x38c] ;  /* 0x0000e300ff397b82 */ /* 0x000e620000000800 */
[----:B------:R-:W2:Y:S04]  /*04f0*/  LDG.E.128 R20, desc[UR16][R4.64] ;  /* 0x0000001004147981 */ /* 0x000ea8000c1e1d00 */
[----:B------:R-:W3:Y:S01]  /*0500*/  LDG.E.128 R24, desc[UR16][R4.64+0x200] ;  /* 0x0002001004187981 */ /* 0x000ee2000c1e1d00 */
[----:B0-----:R-:W-:-:S04]  /*0510*/  LEA R50, R29, UR4, 0x4 ;  /* 0x000000041d327c11 */ /* 0x001fc8000f8e20ff */
        /* <DEDUP_REMOVED lines=14> */
[----:B------:R-:W2:Y:S01]  /*0600*/  LDS.128 R24, [R51+0x10] ;  /* 0x0000100033187984 */ /* 0x000ea20000000c00 */
[--C-:B0----5:R-:W-:Y:S01]  /*0610*/  FADD.FTZ R31, R20, R3.reuse ;  /* 0x00000003141f7221 */ /* 0x121fe20000010000 */
        /* <DEDUP_REMOVED lines=14> */
[----:B-1----:R-:W-:Y:S10]  /*0700*/  @P0 BRA `(.L_x_4567) ;  /* 0x0000000000780947 */ /* 0x002ff40003800000 */
        /* <DEDUP_REMOVED lines=30> */
.L_x_4567:
[----:B------:R-:W-:Y:S05]  /*08f0*/  BSYNC.RECONVERGENT B0 ;  /* 0x0000000000007941 */ /* 0x000fea0003800200 */
.L_x_4566:
        /* <DEDUP_REMOVED lines=34> */
.L_x_4569:
[----:B------:R-:W-:Y:S05]  /*0b20*/  BSYNC.RECONVERGENT B0 ;  /* 0x0000000000007941 */ /* 0x000fea0003800200 */
.L_x_4568:
        /* <DEDUP_REMOVED lines=39> */
.L_x_4571:
[----:B------:R-:W-:Y:S05]  /*0da0*/  BSYNC.RECONVERGENT B0 ;  /* 0x0000000000007941 */ /* 0x000fea0003800200 */
.L_x_4570:
        /* <DEDUP_REMOVED lines=32> */
.L_x_4573:
[----:B------:R-:W-:Y:S05]  /*0fb0*/  BSYNC.RECONVERGENT B0 ;  /* 0x0000000000007941 */ /* 0x000fea0003800200 */
.L_x_4572:
        /* <DEDUP_REMOVED lines=32> */
.L_x_4575:
[----:B------:R-:W-:Y:S05]  /*11c0*/  BSYNC.RECONVERGENT B0 ;  /* 0x0000000000007941 */ /* 0x000fea0003800200 */
.L_x_4574:
        /* <DEDUP_REMOVED lines=32> */
.L_x_4577:
[----:B------:R-:W-:Y:S05]  /*13d0*/  BSYNC.RECONVERGENT B0 ;  /* 0x0000000000007941 */ /* 0x000fea0003800200 */
.L_x_4576:
        /* <DEDUP_REMOVED lines=32> */
.L_x_4579:
[----:B------:R-:W-:Y:S05]  /*15e0*/  BSYNC.RECONVERGENT B0 ;  /* 0x0000000000007941 */ /* 0x000fea0003800200 */
.L_x_4578:
        /* <DEDUP_REMOVED lines=32> */
.L_x_4581:
[----:B------:R-:W-:Y:S05]  /*17f0*/  BSYNC.RECONVERGENT B0 ;  /* 0x0000000000007941 */ /* 0x000fea0003800200 */
.L_x_4580:
        /* <DEDUP_REMOVED lines=37> */
.L_x_4585:
[----:B------:R-:W-:Y:S02]  /*1a50*/  MOV R14, R61 ;  /* 0x0000003d000e7202 */ /* 0x000fe40000000f00 */
[----:B------:R-:W-:-:S05]  /*1a60*/  MOV R15, R62 ;  /* 0x0000003e000f7202 */ /* 0x000fca0000000f00 */
[----:B0-----:R0:W2:Y:S01]  /*1a70*/  LDG.E R24, desc[UR16][R14.64] ;  /* 0x000000100e187981 */ /* 0x0010a2000c1e1900 */
[----:B------:R-:W-:Y:S02]  /*1a80*/  MOV R22, R63 ;  /* 0x0000003f00167202 */ /* 0x000fe40000000f00 */
[----:B------:R-:W-:-:S05]  /*1a90*/  MOV R23, R64 ;  /* 0x0000004000177202 */ /* 0x000fca0000000f00 */
[----:B------:R-:W4:Y:S01]  /*1aa0*/  LDG.E R68, desc[UR16][R22.64] ;  /* 0x0000001016447981 */ /* 0x000f22000c1e1900 */
[----:B0-----:R-:W-:Y:S02]  /*1ab0*/  MOV R14, R65 ;  /* 0x00000041000e7202 */ /* 0x001fe40000000f00 */
[----:B------:R-:W-:-:S05]  /*1ac0*/  MOV R15, R66 ;  /* 0x00000042000f7202 */ /* 0x000fca0000000f00 */
[----:B------:R0:W4:Y:S01]  /*1ad0*/  LDG.E R67, desc[UR16][R14.64] ;  /* 0x000000100e437981 */ /* 0x000122000c1e1900 */
[C---:B------:R-:W-:Y:S01]  /*1ae0*/  ISETP.GE.AND P1, PT, R29.reuse, 0x1, PT ;  /* 0x000000011d00780c */ /* 0x040fe20003f26270 */
[----:B------:R-:W1:Y:S01]  /*1af0*/  S2UR UR6, SR_CgaCtaId ;  /* 0x00000000000679c3 */ /* 0x000e620000008800 */
[----:B------:R-:W-:Y:S01]  /*1b00*/  UMOV UR4, 0x400 ;  /* 0x0000040000047882 */ /* 0x000fe20000000000 */
[----:B------:R-:W-:Y:S01]  /*1b10*/  ISETP.NE.AND P2, PT, R29, RZ, PT ;  /* 0x000000ff1d00720c */ /* 0x000fe20003f45270 */
[----:B-1----:R-:W-:Y:S01]  /*1b20*/  ULEA UR4, UR6, UR4, 0x18 ;  /* 0x0000000406047291 */ /* 0x002fe2000f8ec0ff */
[----:B------:R-:W-:Y:S01]  /*1b30*/  ISETP.NE.AND P3, PT, R36, RZ, PT ;  /* 0x000000ff2400720c */ /* 0x000fe20003f65270 */
        /* <DEDUP_REMOVED lines=11> */
[----:B------:R-:W5:Y:S01]  /*1bf0*/  MUFU.EX2 R72, R72 ;  /* 0x0000004800487308 */ /* 0x000f620000000800 */
[----:B0-----:R-:W-:-:S03]  /*1c00*/  FFMA.FTZ R14, R27, R71, R34 ;  /* 0x000000471b0e7223 */ /* 0x001fc60000010022 */
[----:B------:R-:W0:Y:S01]  /*1c10*/  MUFU.EX2 R69, R69 ;  /* 0x0000004500457308 */ /* 0x000e220000000800 */
[----:B------:R-:W-:Y:S01]  /*1c20*/  FMUL.FTZ R74, R24, R26 ;  /* 0x0000001a184a7220 */ /* 0x000fe20000410000 */
[----:B-1----:R-:W-:Y:S02]  /*1c30*/  FFMA.FTZ R14, R73, R14, R52 ;  /* 0x0000000e490e7223 */ /* 0x002fe40000010034 */
[----:B------:R-:W1:Y:S02]  /*1c40*/  MUFU.EX2 R70, R70 ;  /* 0x0000004600467308 */ /* 0x000e640000000800 */
[----:B--2---:R-:W-:Y:S02]  /*1c50*/  FFMA.FTZ R14, R75, R14, R54 ;  /* 0x0000000e4b0e7223 */ /* 0x004fe40000010036 */
[----:B------:R-:W2:Y:S02]  /*1c60*/  MUFU.EX2 R77, R77 ;  /* 0x0000004d004d7308 */ /* 0x000ea40000000800 */
[----:B-----5:R-:W-:-:S02]  /*1c70*/  FFMA.FTZ R14, R72, R14, R55 ;  /* 0x0000000e480e7223 */ /* 0x020fc40000010037 */
[----:B------:R-:W5:Y:S02]  /*1c80*/  MUFU.EX2 R74, R74 ;  /* 0x0000004a004a7308 */ /* 0x000f640000000800 */
[----:B0-----:R-:W-:Y:S01]  /*1c90*/  FFMA.FTZ R15, R69, R14, R56 ;  /* 0x0000000e450f7223 */ /* 0x001fe20000010038 */
[----:B-1----:R-:W-:-:S03]  /*1ca0*/  FMUL.FTZ R14, R70, R71 ;  /* 0x00000047460e7220 */ /* 0x002fc60000410000 */
[----:B--2---:R-:W-:Y:S01]  /*1cb0*/  FFMA.FTZ R15, R77, R15, R58 ;  /* 0x0000000f4d0f7223 */ /* 0x004fe2000001003a */
[----:B------:R-:W-:-:S03]  /*1cc0*/  FMUL.FTZ R14, R73, R14 ;  /* 0x0000000e490e7220 */ /* 0x000fc60000410000 */
[----:B-----5:R-:W-:Y:S01]  /*1cd0*/  FFMA.FTZ R22, R74, R15, R59 ;  /* 0x0000000f4a167223 */ /* 0x020fe2000001003b */
        /* <DEDUP_REMOVED lines=34> */
[C---:B0-----:R-:W-:Y:S01]  /*1f00*/  FMUL.FTZ R24, R79.reuse, R22 ;  /* 0x000000164f187220 */ /* 0x041fe20000410000 */
[----:B-1----:R-:W-:-:S07]  /*1f10*/  FFMA.FTZ R25, R79, R25, R76 ;  /* 0x000000194f197223 */ /* 0x002fce000001004c */
[----:B------:R-:W-:Y:S01]  /*1f20*/  @!P1 STS.64 [UR4+0x430], R24 ;  /* 0x00043018ff009988 */ /* 0x000fe20008000a04 */
[----:B------:R-:W-:Y:S06]  /*1f30*/  BAR.SYNC.DEFER_BLOCKING 0x0 ;  /* 0x0000000000007b1d */ /* 0x000fec0000010000 */
        /* <DEDUP_REMOVED lines=27> */
[----:B---3--:R-:W-:-:S04]  /*20f0*/  LEA R24, P1, R15, R12, 0x3 ;  /* 0x0000000c0f187211 */ /* 0x008fc800078218ff */
[----:B------:R-:W-:-:S05]  /*2100*/  LEA.HI.X R25, R15, R13, R68, 0x3, P1 ;  /* 0x0000000d0f197211 */ /* 0x000fca00008f1c44 */
[----:B------:R0:W-:Y:S04]  /*2110*/  STG.E.64 desc[UR16][R24.64], R22 ;  /* 0x0000001618007986 */ /* 0x0001e8000c101b10 */
.L_x_4584:
[----:B------:R-:W-:Y:S05]  /*2120*/  BSYNC.RECONVERGENT B0 ;  /* 0x0000000000007941 */ /* 0x000fea0003800200 */
.L_x_4583:
[----:B------:R-:W-:Y:S01]  /*2130*/  IADD3 R57, PT, PT, R57, 0x1, RZ ;  /* 0x0000000139397810 */ /* 0x000fe20007ffe0ff */
[----:B------:R-:W-:Y:S01]  /*2140*/  FFMA.FTZ R14, R69, R71, R56 ;  /* 0x00000047450e7223 */ /* 0x000fe20000010038 */
[----:B------:R-:W-:Y:S01]  /*2150*/  LEA R65, P2, R16, R65, 0x2 ;  /* 0x0000004110417211 */ /* 0x000fe200078410ff */
[----:B------:R-:W-:Y:S01]  /*2160*/  UIADD3 UR5, UPT, UPT, UR5, 0x8, URZ ;  /* 0x0000000805057890 */ /* 0x000fe2000fffe0ff */
[----:B------:R-:W-:Y:S01]  /*2170*/  ISETP.NE.AND P1, PT, R57, RZ, PT ;  /* 0x000000ff3900720c */ /* 0x000fe20003f25270 */
        /* <DEDUP_REMOVED lines=17> */
.L_x_4582:
[----:B------:R-:W-:Y:S01]  /*2290*/  BAR.SYNC.DEFER_BLOCKING 0x0 ;  /* 0x0000000000007b1d */ /* 0x000fe20000010000 */
[----:B------:R-:W-:Y:S01]  /*22a0*/  SHF.L.U32 R52, R44, 0x8, RZ ;  /* 0x000000082c347819 */ /* 0x000fe200000006ff */
[----:B------:R-:W-:-:S06]  /*22b0*/  HFMA2 R53, -RZ, RZ, 0, 0 ;  /* 0x00000000ff357431 */ /* 0x000fcc00000001ff */
[----:B0-----:R-:W0:Y:S01]  /*22c0*/  LDC.64 R24, c[0x0][0x420] ;  /* 0x00010800ff187b82 */ /* 0x001e220000000a00 */
[----:B------:R-:W1:Y:S07]  /*22d0*/  LDCU UR5, c[0x0][0x394] ;  /* 0x00007280ff0577ac */ /* 0x000e6e0008000800 */
[----:B------:R-:W2:Y:S08]  /*22e0*/  LDC.64 R26, c[0x0][0x428] ;  /* 0x00010a00ff1a7b82 */ /* 0x000eb00000000a00 */
[----:B------:R-:W4:Y:S01]  /*22f0*/  LDC.64 R54, c[0x0][0x478] ;  /* 0x00011e00ff367b82 */ /* 0x000f220000000a00 */
[----:B------:R-:W-:Y:S04]  /*2300*/  STS.128 [R51], R4 ;  /* 0x0000000433007388 */ /* 0x000fe80000000c00 */
[----:B------:R-:W-:Y:S01]  /*2310*/  STS.128 [R51+0x10], R8 ;  /* 0x0000100833007388 */ /* 0x000fe20000000c00 */
[----:B------:R-:W-:-:S03]  /*2320*/  NOP ;  /* 0x0000000000007918 */ /* 0x000fc60000000000 */
[----:B---3--:R-:W3:Y:S01]  /*2330*/  LDS.128 R12, [R50] ;  /* 0x00000000320c7984 */ /* 0x008ee20000000c00 */
[----:B0-----:R-:W-:Y:S01]  /*2340*/  IMAD.WIDE.U32 R20, R24, UR18, R52 ;  /* 0x0000001218147c25 */ /* 0x001fe2000f8e0034 */
[----:B------:R-:W0:Y:S02]  /*2350*/  LDC.64 R28, c[0x0][0x410] ;  /* 0x00010400ff1c7b82 */ /* 0x000e240000000a00 */
[----:B------:R-:W5:Y:S01]  /*2360*/  LDS.128 R16, [R50+0x200] ;  /* 0x0002000032107984 */ /* 0x000f620000000c00 */
[----:B------:R-:W-:Y:S02]  /*2370*/  IMAD R21, R25, UR18, R21 ;  /* 0x0000001219157c24 */ /* 0x000fe4000f8e0215 */
[----:B--2---:R-:W-:-:S03]  /*2380*/  IMAD.WIDE.U32 R20, R0, R26, R20 ;  /* 0x0000001a00147225 */ /* 0x004fc600078e0014 */
[----:B------:R-:W2:Y:S01]  /*2390*/  LDC.64 R30, c[0x0][0x418] ;  /* 0x00010600ff1e7b82 */ /* 0x000ea20000000a00 */
[----:B------:R-:W-:Y:S01]  /*23a0*/  IMAD R24, R0, R27, R21 ;  /* 0x0000001b00187224 */ /* 0x000fe200078e0215 */
[----:B----4-:R-:W-:-:S06]  /*23b0*/  LEA R54, P0, R20, R54, 0x2 ;  /* 0x0000003614367211 */ /* 0x010fcc00078010ff */
[----:B------:R-:W4:Y:S01]  /*23c0*/  LDC.64 R56, c[0x0][0x488] ;  /* 0x00012200ff387b82 */ /* 0x000f220000000a00 */
[----:B------:R-:W-:-:S03]  /*23d0*/  LEA.HI.X R55, R20, R55, R24, 0x2, P0 ;  /* 0x0000003714377211 */ /* 0x000fc600000f1418 */
[----:B------:R-:W-:-:S04]  /*23e0*/  IMAD.WIDE.U32 R54, R45, 0x10, R54 ;  /* 0x000000102d367825 */ /* 0x000fc800078e0036 */
[----:B0-----:R-:W-:-:S04]  /*23f0*/  IMAD.WIDE.U32 R22, R28, UR18, R52 ;  /* 0x000000121c167c25 */ /* 0x001fc8000f8e0034 */
[----:B------:R-:W-:Y:S02]  /*2400*/  IMAD R23, R29, UR18, R23 ;  /* 0x000000121d177c24 */ /* 0x000fe4000f8e0217 */
[C---:B--2---:R-:W-:Y:S01]  /*2410*/  IMAD.WIDE.U32 R22, R0.reuse, R30, R22 ;  /* 0x0000001e00167225 */ /* 0x044fe200078e0016 */
[----:B---3--:R-:W-:Y:S03]  /*2420*/  STG.E.128 desc[UR16][R54.64], R12 ;  /* 0x0000000c36007986 */ /* 0x008fe6000c101d10 */
[----:B------:R-:W-:Y:S01]  /*2430*/  IMAD R21, R0, R31, R23 ;  /* 0x0000001f00157224 */ /* 0x000fe200078e0217 */
[C---:B----4-:R-:W-:Y:S01]  /*2440*/  LEA R56, P1, R22.reuse, R56, 0x2 ;  /* 0x0000003816387211 */ /* 0x050fe200078210ff */
[----:B-----5:R-:W-:Y:S03]  /*2450*/  STG.E.128 desc[UR16][R54.64+0x200], R16 ;  /* 0x0002001036007986 */ /* 0x020fe6000c101d10 */
[----:B------:R-:W-:-:S03]  /*2460*/  LEA.HI.X R57, R22, R57, R21, 0x2, P1 ;  /* 0x0000003916397211 */ /* 0x000fc600008f1415 */
[----:B------:R-:W-:Y:S01]  /*2470*/  IMAD.WIDE.U32 R56, R45, 0x10, R56 ;  /* 0x000000102d387825 */ /* 0x000fe200078e0038 */
[----:B------:R-:W-:Y:S06]  /*2480*/  BAR.SYNC.DEFER_BLOCKING 0x0 ;  /* 0x0000000000007b1d */ /* 0x000fec0000010000 */
[----:B------:R-:W2:Y:S04]  /*2490*/  LDG.E.128 R20, desc[UR16][R56.64] ;  /* 0x0000001038147981 */ /* 0x000ea8000c1e1d00 */
[----:B------:R-:W3:Y:S01]  /*24a0*/  LDG.E.128 R24, desc[UR16][R56.64+0x200] ;  /* 0x0002001038187981 */ /* 0x000ee2000c1e1d00 */
[----:B------:R-:W-:-:S02]  /*24b0*/  IADD3 R44, PT, PT, R44, 0x1, RZ ;  /* 0x000000012c2c7810 */ /* 0x000fc40007ffe0ff */
[----:B------:R-:W-:Y:S02]  /*24c0*/  IADD3 R48, P1, PT, R48, 0x400, RZ ;  /* 0x0000040030307810 */ /* 0x000fe40007f3e0ff */
[----:B------:R-:W-:Y:S02]  /*24d0*/  IADD3 R46, P2, PT, R46, 0x400, RZ ;  /* 0x000004002e2e7810 */ /* 0x000fe40007f5e0ff */
        /* <DEDUP_REMOVED lines=20> */
[----:B------:R-:W0:Y:S01]  /*2620*/  MUFU.EX2 R17, R16 ;  /* 0x0000001000117308 */ /* 0x000e220000000800 */
[----:B--2---:R-:W-:-:S03]  /*2630*/  FADD.FTZ R14, R14, 1 ;  /* 0x3f8000000e0e7421 */ /* 0x004fc60000010000 */
[----:B------:R-:W2:Y:S01]  /*2640*/  MUFU.EX2 R15, R15 ;  /* 0x0000000f000f7308 */ /* 0x000ea20000000800 */
        /* <DEDUP_REMOVED lines=10> */
[----:B------:R2:W3:Y:S01]  /*26f0*/  MUFU.RCP R23, R13 ;  /* 0x0000000d00177308 */ /* 0x0004e20000001000 */
[----:B0-----:R-:W-:-:S04]  /*2700*/  FMUL.FTZ R12, R29, R12 ;  /* 0x0000000c1d0c7220 */ /* 0x001fc80000410000 */
[----:B------:R-:W-:-:S03]  /*2710*/  FMUL.FTZ R5, R12, R5 ;  /* 0x000000050c057220 */ /* 0x000fc60000410000 */
[----:B------:R-:W0:Y:S01]  /*2720*/  MUFU.RCP R14, R14 ;  /* 0x0000000e000e7308 */ /* 0x000e220000001000 */
[----:B--2---:R-:W-:-:S04]  /*2730*/  FMUL.FTZ R13, R28, R21 ;  /* 0x000000151c0d7220 */ /* 0x004fc80000410000 */
[----:B------:R-:W-:-:S03]  /*2740*/  FMUL.FTZ R4, R13, R4 ;  /* 0x000000040d047220 */ /* 0x000fc60000410000 */
[----:B------:R-:W2:Y:S01]  /*2750*/  MUFU.RCP R20, R17 ;  /* 0x0000001100147308 */ /* 0x000ea20000001000 */
[----:B---3--:R-:W-:-:S04]  /*2760*/  FMUL.FTZ R15, R30, R23 ;  /* 0x000000171e0f7220 */ /* 0x008fc80000410000 */
[----:B------:R-:W-:-:S03]  /*2770*/  FMUL.FTZ R6, R15, R6 ;  /* 0x000000060f067220 */ /* 0x000fc60000410000 */
[----:B------:R-:W3:Y:S01]  /*2780*/  MUFU.RCP R25, R16 ;  /* 0x0000001000197308 */ /* 0x000ee20000001000 */
[----:B0-----:R-:W-:-:S04]  /*2790*/  FMUL.FTZ R14, R31, R14 ;  /* 0x0000000e1f0e7220 */ /* 0x001fc80000410000 */
[----:B------:R-:W-:Y:S01]  /*27a0*/  FMUL.FTZ R7, R14, R7 ;  /* 0x000000070e077220 */ /* 0x000fe20000410000 */
[----:B------:R-:W-:Y:S01]  /*27b0*/  BAR.SYNC.DEFER_BLOCKING 0x0 ;  /* 0x0000000000007b1d */ /* 0x000fe20000010000 */
[----:B--2---:R-:W-:-:S05]  /*27c0*/  FMUL.FTZ R12, R33, R20 ;  /* 0x00000014210c7220 */ /* 0x004fca0000410000 */
[----:B------:R-:W0:Y:S02]  /*27d0*/  MUFU.RCP R27, R18 ;  /* 0x00000012001b7308 */ /* 0x000e240000001000 */
[----:B------:R-:W2:Y:S01]  /*27e0*/  LDC.64 R20, c[0x0][0x430] ;  /* 0x00010c00ff147b82 */ /* 0x000ea20000000a00 */
[----:B------:R-:W-:Y:S01]  /*27f0*/  FMUL.FTZ R17, R12, R9 ;  /* 0x000000090c117220 */ /* 0x000fe20000410000 */
[----:B---3--:R-:W-:-:S04]  /*2800*/  FMUL.FTZ R13, R32, R25 ;  /* 0x00000019200d7220 */ /* 0x008fc80000410000 */
[----:B------:R-:W3:Y:S01]  /*2810*/  MUFU.RCP R22, R19 ;  /* 0x0000001300167308 */ /* 0x000ee20000001000 */
[----:B------:R-:W-:Y:S01]  /*2820*/  FMUL.FTZ R16, R13, R8 ;  /* 0x000000080d107220 */ /* 0x000fe20000410000 */
[----:B------:R-:W4:Y:S01]  /*2830*/  LDC.64 R24, c[0x0][0x490] ;  /* 0x00012400ff187b82 */ /* 0x000f220000000a00 */
[----:B0-----:R-:W-:Y:S01]  /*2840*/  FMUL.FTZ R15, R34, R27 ;  /* 0x0000001b220f7220 */ /* 0x001fe20000410000 */
[----:B------:R0:W-:Y:S03]  /*2850*/  STS.128 [R51], R4 ;  /* 0x0000000433007388 */ /* 0x0001e60000000c00 */
[----:B------:R-:W-:Y:S01]  /*2860*/  FMUL.FTZ R18, R15, R10 ;  /* 0x0000000a0f127220 */ /* 0x000fe20000410000 */
[----:B--2---:R-:W-:-:S04]  /*2870*/  IMAD.WIDE.U32 R52, R20, UR18, R52 ;  /* 0x0000001214347c25 */ /* 0x004fc8000f8e0034 */
[----:B---3--:R-:W-:Y:S02]  /*2880*/  FMUL.FTZ R14, R35, R22 ;  /* 0x00000016230e7220 */ /* 0x008fe40000410000 */
[----:B------:R-:W2:Y:S01]  /*2890*/  LDC.64 R22, c[0x0][0x438] ;  /* 0x00010e00ff167b82 */ /* 0x000ea20000000a00 */
[----:B------:R-:W-:Y:S02]  /*28a0*/  IMAD R53, R21, UR18, R53 ;  /* 0x0000001215357c24 */ /* 0x000fe4000f8e0235 */
[----:B------:R-:W-:-:S05]  /*28b0*/  FMUL.FTZ R19, R14, R11 ;  /* 0x0000000b0e137220 */ /* 0x000fca0000410000 */
[----:B------:R-:W-:Y:S01]  /*28c0*/  STS.128 [R51+0x10], R16 ;  /* 0x0000101033007388 */ /* 0x000fe20000000c00 */
[----:B------:R-:W-:-:S03]  /*28d0*/  NOP ;  /* 0x0000000000007918 */ /* 0x000fc60000000000 */
[----:B------:R-:W3:Y:S04]  /*28e0*/  LDS.128 R8, [R50] ;  /* 0x0000000032087984 */ /* 0x000ee80000000c00 */
[----:B------:R-:W5:Y:S01]  /*28f0*/  LDS.128 R12, [R50+0x200] ;  /* 0x00020000320c7984 */ /* 0x000f620000000c00 */
[----:B--2---:R-:W-:-:S04]  /*2900*/  IMAD.WIDE.U32 R20, R0, R22, R52 ;  /* 0x0000001600147225 */ /* 0x004fc800078e0034 */
[----:B0-----:R-:W-:Y:S01]  /*2910*/  IMAD R5, R0, R23, R21 ;  /* 0x0000001700057224 */ /* 0x001fe200078e0215 */
[----:B----4-:R-:W-:-:S04]  /*2920*/  LEA R4, P0, R20, R24, 0x2 ;  /* 0x0000001814047211 */ /* 0x010fc800078010ff */
[----:B------:R-:W-:Y:S02]  /*2930*/  LEA.HI.X R5, R20, R25, R5, 0x2, P0 ;  /* 0x0000001914057211 */ /* 0x000fe400000f1405 */
[----:B-1----:R-:W-:Y:S01]  /*2940*/  ISETP.GE.AND P0, PT, R44, UR5, PT ;  /* 0x000000052c007c0c */ /* 0x002fe2000bf06270 */
[----:B------:R-:W-:-:S05]  /*2950*/  IMAD.WIDE.U32 R4, R45, 0x10, R4 ;  /* 0x000000102d047825 */ /* 0x000fca00078e0004 */
[----:B---3--:R0:W-:Y:S04]  /*2960*/  STG.E.128 desc[UR16][R4.64], R8 ;  /* 0x0000000804007986 */ /* 0x0081e8000c101d10 */
[----:B-----5:R0:W-:Y:S03]  /*2970*/  STG.E.128 desc[UR16][R4.64+0x200], R12 ;  /* 0x0002000c04007986 */ /* 0x0201e6000c101d10 */
[----:B------:R-:W-:Y:S05]  /*2980*/  @!P0 BRA `(.L_x_4586) ;  /* 0xffffffd800c48947 */ /* 0x000fea000383ffff */
[----:B------:R-:W-:Y:S05]  /*2990*/  EXIT ;  /* 0x000000000000794d */ /* 0x000fea0003800000 */
.L_x_4587:
        /* <DEDUP_REMOVED lines=14> */
.L_x_5081:


//--------------------- .text._Z25selective_scan_fwd_kernelI32Selective_Scan_fwd_kernel_traitsILi32ELi8ELi1ELb1ELb0ELb1ELb0EffEEv13SSMParamsBase --------------------------
	.section	.text._Z25selective_scan_fwd_kernelI32Selective_Scan_fwd_kernel_traitsILi32ELi8ELi1ELb1ELb0ELb1ELb0EffEEv13SSMParamsBase,"ax",@progbits
	.align	128
        .global         _Z25selective_scan_fwd_kernelI32Selective_Scan_fwd_kernel_traitsILi32ELi8ELi1ELb1ELb0ELb1ELb0EffEEv13SSMParamsBase
        .type           _Z25selective_scan_fwd_kernelI32Selective_Scan_fwd_kernel_traitsILi32ELi8ELi1ELb1ELb0ELb1ELb0EffEEv13SSMParamsBase,@function
        .size           _Z25selective_scan_fwd_kernelI32Selective_Scan_fwd_kernel_traitsILi32ELi8ELi1ELb1ELb0ELb1ELb0EffEEv13SSMParamsBase,(.L_x_5082 - _Z25selective_scan_fwd_kernelI32Selective_Scan_fwd_kernel_traitsILi32ELi8ELi1ELb1ELb0ELb1ELb0EffEEv13SSMParamsBase)
        .other          _Z25selective_scan_fwd_kernelI32Selective_Scan_fwd_kernel_traitsILi32ELi8ELi1ELb1ELb0ELb1ELb0EffEEv13SSMParamsBase,@"STO_CUDA_ENTRY STV_DEFAULT"
_Z25selective_scan_fwd_kernelI32Selective_Scan_fwd_kernel_traitsILi32ELi8ELi1ELb1ELb0ELb1ELb0EffEEv13SSMParamsBase:
.text._Z25selective_scan_fwd_kernelI32Selective_Scan_fwd_kernel_traitsILi32ELi8ELi1ELb1ELb0ELb1ELb0EffEEv13SSMParamsBase:
        /* <DEDUP_REMOVED lines=24> */
[----:B0-----:R-:W-:Y:S02]  /*0180*/  IADD3 R6, PT, PT, R0, 0xffffffe, RZ ;  /* 0x0ffffffe00067810 */ /* 0x001fe40007ffe0ff */
[----:B------:R-:W-:Y:S02]  /*0190*/  @P1 LEA.HI.X R5, R9, R5, RZ, 0x2, P3 ;  /* 0x0000000509051211 */ /* 0x000fe400018f14ff */
[----:B------:R0:W3:Y:S01]  /*01a0*/  F2I.FTZ.U32.TRUNC.NTZ R7, R6 ;  /* 0x0000000600077305 */ /* 0x0000e2000021f000 */
[----:B------:R-:W-:Y:S02]  /*01b0*/  IABS R0, R9 ;  /* 0x0000000900007213 */ /* 0x000fe40000000000 */
[----:B------:R4:W5:Y:S01]  /*01c0*/  @P1 LDG.E R19, desc[UR16][R4.64] ;  /* 0x0000001004131981 */ /* 0x000962000c1e1900 */
[----:B0-----:R-:W-:Y:S01]  /*01d0*/  HFMA2 R6, -RZ, RZ, 0, 0 ;  /* 0x00000000ff067431 */ /* 0x001fe200000001ff */
[----:B---3--:R-:W-:-:S05]  /*01e0*/  IADD3 R10, PT, PT, RZ, -R7, RZ ;  /* 0x80000007ff0a7210 */ /* 0x008fca0007ffe0ff */
[----:B------:R-:W-:-:S04]  /*01f0*/  IMAD R3, R10, R11, RZ ;  /* 0x0000000b0a037224 */ /* 0x000fc800078e02ff */
[----:B------:R-:W-:-:S06]  /*0200*/  IMAD.HI.U32 R7, R7, R3, R6 ;  /* 0x0000000307077227 */ /* 0x000fcc00078e0006 */
[----:B------:R-:W-:-:S05]  /*0210*/  IMAD.HI.U32 R7, R7, R0, RZ ;  /* 0x0000000007077227 */ /* 0x000fca00078e00ff */
[----:B------:R-:W-:-:S05]  /*0220*/  IADD3 R2, PT, PT, -R7, RZ, RZ ;  /* 0x000000ff07027210 */ /* 0x000fca0007ffe1ff */
[----:B------:R-:W-:-:S05]  /*0230*/  IMAD R0, R11, R2, R0 ;  /* 0x000000020b007224 */ /* 0x000fca00078e0200 */
[----:B------:R-:W-:Y:S01]  /*0240*/  ISETP.GT.U32.AND P1, PT, R11, R0, PT ;  /* 0x000000000b00720c */ /* 0x000fe20003f24070 */
[----:B------:R-:W-:Y:S02]  /*0250*/  UIMAD.WIDE.U32 UR6, UR18, UR12, URZ ;  /* 0x0000000c120672a5 */ /* 0x000fe4000f8e00ff */
[----:B------:R-:W-:Y:S02]  /*0260*/  UIMAD.WIDE.U32 UR4, UR18, UR8, URZ ;  /* 0x00000008120472a5 */ /* 0x000fe4000f8e00ff */
[----:B------:R-:W-:Y:S01]  /*0270*/  UIMAD UR8, UR18, UR13, UR7 ;  /* 0x0000000d120872a4 */ /* 0x000fe2000f8e0207 */
[----:B------:R-:W0:Y:S07]  /*0280*/  LDCU.64 UR12, c[0x0][0x3d0] ;  /* 0x00007a00ff0c77ac */ /* 0x000e2e0008000a00 */
[----:B------:R-:W-:Y:S01]  /*0290*/  @!P1 IADD3 R0, PT, PT, R0, -R11, RZ ;  /* 0x8000000b00009210 */ /* 0x000fe20007ffe0ff */
[----:B------:R-:W-:-:S03]  /*02a0*/  UIMAD UR9, UR18, UR9, UR5 ;  /* 0x00000009120972a4 */ /* 0x000fc6000f8e0205 */
[----:B------:R-:W-:Y:S02]  /*02b0*/  ISETP.GE.U32.AND P0, PT, R0, R11, PT ;  /* 0x0000000b0000720c */ /* 0x000fe40003f06070 */
[----:B------:R-:W3:Y:S01]  /*02c0*/  LDC.64 R10, c[0x0][0x460] ;  /* 0x00011800ff0a7b82 */ /* 0x000ee20000000a00 */
[----:B----4-:R-:W-:Y:S02]  /*02d0*/  ISETP.GE.AND P3, PT, R17, 0x1, PT ;  /* 0x000000011100780c */ /* 0x010fe40003f66270 */
[----:B------:R-:W-:Y:S02]  /*02e0*/  MOV R3, UR5 ;  /* 0x0000000500037c02 */ /* 0x000fe40008000f00 */
[----:B------:R-:W-:Y:S02]  /*02f0*/  MOV R2, UR4 ;  /* 0x0000000400027c02 */ /* 0x000fe40008000f00 */
[----:B------:R-:W-:Y:S01]  /*0300*/  MOV R3, UR9 ;  /* 0x0000000900037c02 */ /* 0x000fe20008000f00 */
[----:B0-----:R-:W-:Y:S01]  /*0310*/  UIMAD.WIDE.U32 UR4, UR18, UR12, URZ ;  /* 0x0000000c120472a5 */ /* 0x001fe2000f8e00ff */
[----:B------:R-:W-:Y:S01]  /*0320*/  MOV R5, UR7 ;  /* 0x0000000700057c02 */ /* 0x000fe20008000f00 */
[C---:B------:R-:W-:Y:S01]  /*0330*/  IMAD.WIDE.U32 R2, R9.reuse, UR10, R2 ;  /* 0x0000000a09027c25 */ /* 0x040fe2000f8e0002 */
[----:B------:R-:W-:-:S02]  /*0340*/  LOP3.LUT R0, R9, R8, RZ, 0x3c, !PT ;  /* 0x0000000809007212 */ /* 0x000fc400078e3cff */
[----:B------:R-:W-:Y:S01]  /*0350*/  @!P1 IADD3 R7, PT, PT, R7, 0x1, RZ ;  /* 0x0000000107079810 */ /* 0x000fe20007ffe0ff */
[----:B------:R-:W-:Y:S01]  /*0360*/  IMAD R45, R9, UR11, R3 ;  /* 0x0000000b092d7c24 */ /* 0x000fe2000f8e0203 */
[----:B------:R-:W-:Y:S02]  /*0370*/  MOV R4, UR6 ;  /* 0x0000000600047c02 */ /* 0x000fe40008000f00 */
[----:B------:R-:W-:Y:S02]  /*0380*/  MOV R5, UR8 ;  /* 0x0000000800057c02 */ /* 0x000fe40008000f00 */
[----:B------:R-:W-:Y:S02]  /*0390*/  ISETP.GE.AND P2, PT, R0, RZ, PT ;  /* 0x000000ff0000720c */ /* 0x000fe40003f46270 */
[----:B------:R-:W-:Y:S02]  /*03a0*/  ISETP.NE.AND P1, PT, R8, RZ, PT ;  /* 0x000000ff0800720c */ /* 0x000fe40003f25270 */
[----:B------:R-:W-:Y:S01]  /*03b0*/  @P0 IADD3 R7, PT, PT, R7, 0x1, RZ ;  /* 0x0000000107070810 */ /* 0x000fe20007ffe0ff */
[----:B-12---:R-:W-:Y:S10]  /*03c0*/  @!P3 EXIT ;  /* 0x000000000000b94d */ /* 0x006ff40003800000 */
[----:B------:R-:W0:Y:S01]  /*03d0*/  LDC.64 R14, c[0x0][0x450] ;  /* 0x00011400ff0e7b82 */ /* 0x000e220000000a00 */
[----:B------:R-:W1:Y:S01]  /*03e0*/  S2R R32, SR_TID.X ;  /* 0x0000000000207919 */ /* 0x000e620000002100 */
[----:B------:R-:W-:Y:S01]  /*03f0*/  @!P2 IADD3 R7, PT, PT, -R7, RZ, RZ ;  /* 0x000000ff0707a210 */ /* 0x000fe20007ffe1ff */
[----:B------:R-:W2:Y:S01]  /*0400*/  LDCU.64 UR6, c[0x0][0x3b8] ;  /* 0x00007700ff0677ac */ /* 0x000ea20008000a00 */
[----:B------:R-:W-:Y:S01]  /*0410*/  @!P1 LOP3.LUT R7, RZ, R8, RZ, 0x33, !PT ;  /* 0x00000008ff079212 */ /* 0x000fe200078e33ff */
[C---:B------:R-:W-:Y:S01]  /*0420*/  IMAD.WIDE.U32 R4, R9.reuse, UR14, R4 ;  /* 0x0000000e09047c25 */ /* 0x040fe2000f8e0004 */
[C---:B---3--:R-:W-:Y:S01]  /*0430*/  LEA R41, P0, R2.reuse, R10, 0x2 ;  /* 0x0000000a02297211 */ /* 0x048fe200078010ff */
[----:B------:R-:W-:Y:S01]  /*0440*/  UIMAD UR5, UR18, UR13, UR5 ;  /* 0x0000000d120572a4 */ /* 0x000fe2000f8e0205 */
[----:B------:R-:W-:Y:S01]  /*0450*/  SHF.R.S32.HI R3, RZ, 0x1f, R7 ;  /* 0x0000001fff037819 */ /* 0x000fe20000011407 */
[----:B------:R-:W3:Y:S01]  /*0460*/  LDC.64 R20, c[0x0][0x428] ;  /* 0x00010a00ff147b82 */ /* 0x000ee20000000a00 */
[----:B------:R-:W-:Y:S01]  /*0470*/  IMAD R47, R9, UR15, R5 ;  /* 0x0000000f092f7c24 */ /* 0x000fe2000f8e0205 */
[----:B------:R-:W-:Y:S01]  /*0480*/  LEA.HI.X R45, R2, R11, R45, 0x2, P0 ;  /* 0x0000000b022d7211 */ /* 0x000fe200000f142d */
[----:B------:R-:W4:Y:S01]  /*0490*/  LDCU.64 UR8, c[0x0][0x3a0] ;  /* 0x00007400ff0877ac */ /* 0x000f220008000a00 */
[----:B------:R-:W-:Y:S01]  /*04a0*/  IMAD R0, R3, R50, RZ ;  /* 0x0000003203007224 */ /* 0x000fe200078e02ff */
[C---:B------:R-:W-:Y:S01]  /*04b0*/  LEA R43, P0, R4.reuse, R12, 0x2 ;  /* 0x0000000c042b7211 */ /* 0x040fe200078010ff */
[C---:B------:R-:W-:Y:S01]  /*04c0*/  IMAD.WIDE.U32 R2, R7.reuse, R50, UR4 ;  /* 0x0000000407027e25 */ /* 0x040fe2000f8e0032 */
[----:B------:R-:W4:Y:S01]  /*04d0*/  LDCU UR4, c[0x0][0x38c] ;  /* 0x00007180ff0477ac */ /* 0x000f220008000800 */
[----:B------:R-:W4:Y:S01]  /*04e0*/  LDC.64 R22, c[0x0][0x448] ;  /* 0x00011200ff167b82 */ /* 0x000f220000000a00 */
[----:B------:R-:W-:Y:S01]  /*04f0*/  LEA.HI.X R47, R4, R13, R47, 0x2, P0 ;  /* 0x0000000d042f7211 */ /* 0x000fe200000f142f */
[----:B------:R-:W-:Y:S01]  /*0500*/  IMAD R51, R7, R51, R0 ;  /* 0x0000003307337224 */ /* 0x000fe200078e0200 */
[----:B------:R-:W-:-:S02]  /*0510*/  MOV R39, RZ ;  /* 0x000000ff00277202 */ /* 0x000fc40000000f00 */
[----:B0-----:R-:W-:-:S03]  /*0520*/  LEA R49, P0, R2, R14, 0x2 ;  /* 0x0000000e02317211 */ /* 0x001fc600078010ff */
[----:B------:R-:W0:Y:S01]  /*0530*/  LDC R6, c[0x0][0x384] ;  /* 0x0000e100ff067b82 */ /* 0x000e220000000800 */
[----:B------:R-:W-:-:S04]  /*0540*/  IADD3 R51, PT, PT, R3, R51, RZ ;  /* 0x0000003303337210 */ /* 0x000fc80007ffe0ff */
[----:B------:R-:W-:Y:S01]  /*0550*/  LEA.HI.X R51, R2, R15, R51, 0x2, P0 ;  /* 0x0000000f02337211 */ /* 0x000fe200000f1433 */
[C---:B--2---:R-:W-:Y:S02]  /*0560*/  IMAD.WIDE.U32 R2, R9.reuse, UR6, RZ ;  /* 0x0000000609027c25 */ /* 0x044fe4000f8e00ff */
[----:B------:R-:W2:Y:S02]  /*0570*/  LDC.64 R24, c[0x0][0x440] ;  /* 0x00011000ff187b82 */ /* 0x000ea40000000a00 */
[C---:B------:R-:W-:Y:S01]  /*0580*/  IMAD R35, R9.reuse, UR7, R3 ;  /* 0x0000000709237c24 */ /* 0x040fe2000f8e0203 */
[----:B-1----:R-:W-:Y:S01]  /*0590*/  SHF.L.U32 R3, R32, 0x1, RZ ;  /* 0x0000000120037819 */ /* 0x002fe200000006ff */
[----:B---3--:R-:W-:Y:S01]  /*05a0*/  IMAD.WIDE.U32 R4, R9, R20, RZ ;  /* 0x0000001409047225 */ /* 0x008fe200078e00ff */
[----:B------:R-:W1:Y:S02]  /*05b0*/  LDCU.U8 UR7, c[0x0][0x39e] ;  /* 0x000073c0ff0777ac */ /* 0x000e640008000000 */
[----:B------:R-:W-:Y:S01]  /*05c0*/  LOP3.LUT R3, R3, 0x7c0, RZ, 0xc0, !PT ;  /* 0x000007c003037812 */ /* 0x000fe200078ec0ff */
[----:B------:R-:W3:Y:S01]  /*05d0*/  LDC.64 R10, c[0x0][0x420] ;  /* 0x00010800ff0a7b82 */ /* 0x000ee20000000a00 */
[----:B----4-:R-:W-:Y:S01]  /*05e0*/  LEA R33, P0, R2, R22, 0x2 ;  /* 0x0000001602217211 */ /* 0x010fe200078010ff */
[----:B------:R-:W-:Y:S01]  /*05f0*/  IMAD.WIDE.U32 R36, R9, UR8, RZ ;  /* 0x0000000809247c25 */ /* 0x000fe2000f8e00ff */
[----:B------:R-:W-:-:S02]  /*0600*/  LOP3.LUT R3, R3, 0x1f, R32, 0xf8, !PT ;  /* 0x0000001f03037812 */ /* 0x000fc400078ef820 */
[----:B------:R-:W-:Y:S01]  /*0610*/  LEA.HI.X R35, R2, R23, R35, 0x2, P0 ;  /* 0x0000001702237211 */ /* 0x000fe200000f1423 */
[C---:B------:R-:W-:Y:S02]  /*0620*/  IMAD R5, R9.reuse, R21, R5 ;  /* 0x0000001509057224 */ /* 0x040fe400078e0205 */
[----:B------:R-:W4:Y:S01]  /*0630*/  S2UR UR5, SR_CgaCtaId ;  /* 0x00000000000579c3 */ /* 0x000f220000008800 */
[----:B0-----:R-:W-:Y:S02]  /*0640*/  IMAD R0, R6, UR18, R9 ;  /* 0x0000001206007c24 */ /* 0x001fe4000f8e0209 */
[----:B------:R-:W-:Y:S02]  /*0650*/  IMAD R9, R9, UR9, R37 ;  /* 0x0000000909097c24 */ /* 0x000fe4000f8e0225 */
[----:B------:R-:W-:Y:S02]  /*0660*/  IMAD R0, R0, R17, RZ ;  /* 0x0000001100007224 */ /* 0x000fe400078e02ff */
[----:B------:R-:W-:Y:S01]  /*0670*/  IMAD.WIDE.U32 R2, R3, 0x10, RZ ;  /* 0x0000001003027825 */ /* 0x000fe200078e00ff */
[----:B--2---:R-:W-:-:S03]  /*0680*/  LEA R34, P1, R36, R24, 0x2 ;  /* 0x0000001824227211 */ /* 0x004fc600078210ff */
[----:B------:R-:W-:Y:S01]  /*0690*/  IMAD R38, R0, UR4, RZ ;  /* 0x0000000400267c24 */ /* 0x000fe2000f8e02ff */
[----:B------:R-:W-:Y:S01]  /*06a0*/  LEA.HI.X R36, R36, R25, R9, 0x2, P1 ;  /* 0x0000001924247211 */ /* 0x000fe200008f1409 */
[----:B------:R-:W-:Y:S01]  /*06b0*/  UMOV UR4, 0x400 ;  /* 0x0000040000047882 */ /* 0x000fe20000000000 */
[----:B------:R-:W-:Y:S01]  /*06c0*/  LOP3.LUT R40, R2, 0x200, RZ, 0xfc, !PT ;  /* 0x0000020002287812 */ /* 0x000fe200078efcff */
[----:B---3--:R-:W-:-:S04]  /*06d0*/  IMAD.WIDE.U32 R16, R10, UR18, R4 ;  /* 0x000000120a107c25 */ /* 0x008fc8000f8e0004 */
[----:B------:R-:W-:Y:S01]  /*06e0*/  IMAD R37, R11, UR18, R17 ;  /* 0x000000120b257c24 */ /* 0x000fe2000f8e0211 */
[----:B-1--4-:R-:W-:-:S12]  /*06f0*/  ULEA UR4, UR5, UR4, 0x18 ;  /* 0x0000000405047291 */ /* 0x012fd8000f8ec0ff */
.L_x_4608:
[----:B------:R-:W-:Y:S01]  /*0700*/  BAR.SYNC.DEFER_BLOCKING 0x0 ;  /* 0x0000000000007b1d */ /* 0x000fe20000010000 */
[----:B------:R-:W-:-:S04]  /*0710*/  IADD3 R4, P0, PT, R2, R41, RZ ;  /* 0x0000002902047210 */ /* 0x000fc80007f1e0ff */
[----:B------:R-:W-:-:S03]  /*0720*/  IADD3.X R5, PT, PT, R3, R45, RZ, P0, !PT ;  /* 0x0000002d03057210 */ /* 0x000fc600007fe4ff */
[----:B0-----:R-:W0:Y:S02]  /*0730*/  LDC R0, c[0x0][0x38c] ;  /* 0x0000e300ff007b82 */ /* 0x001e240000000800 */
[----:B------:R-:W2:Y:S04]  /*0740*/  LDG.E.128 R24, desc[UR16][R4.64] ;  /* 0x0000001004187981 */ /* 0x000ea8000c1e1d00 */
[----:B------:R-:W3:Y:S01]  /*0750*/  LDG.E.128 R28, desc[UR16][R4.64+0x200] ;  /* 0x00020010041c7981 */ /* 0x000ee2000c1e1d00 */
[----:B------:R-:W-:Y:S01]  /*0760*/  IADD3 R54, P0, PT, R2, R43, RZ ;  /* 0x0000002b02367210 */ /* 0x000fe20007f1e0ff */
[----:B------:R-:W1:Y:S03]  /*0770*/  S2R R42, SR_LANEID ;  /* 0x00000000002a7919 */ /* 0x000e660000000000 */
[----:B------:R-:W-:-:S02]  /*0780*/  IADD3.X R55, PT, PT, R3, R47, RZ, P0, !PT ;  /* 0x0000002f03377210 */ /* 0x000fc400007fe4ff */
[----:B-1----:R-:W-:-:S04]  /*0790*/  LEA R53, R42, UR4, 0x4 ;  /* 0x000000042a357c11 */ /* 0x002fc8000f8e20ff */
        /* <DEDUP_REMOVED lines=61> */
.L_x_4589:
[----:B------:R-:W-:Y:S05]  /*0b70*/  BSYNC.RECONVERGENT B0 ;  /* 0x0000000000007941 */ /* 0x000fea0003800200 */
.L_x_4588:
        /* <DEDUP_REMOVED lines=34> */
.L_x_4591:
[----:B------:R-:W-:Y:S05]  /*0da0*/  BSYNC.RECONVERGENT B0 ;  /* 0x0000000000007941 */ /* 0x000fea0003800200 */
.L_x_4590:
        /* <DEDUP_REMOVED lines=39> */
.L_x_4593:
[----:B------:R-:W-:Y:S05]  /*1020*/  BSYNC.RECONVERGENT B0 ;  /* 0x0000000000007941 */ /* 0x000fea0003800200 */
.L_x_4592:
        /* <DEDUP_REMOVED lines=32> */
.L_x_4595:
[----:B------:R-:W-:Y:S05]  /*1230*/  BSYNC.RECONVERGENT B0 ;  /* 0x0000000000007941 */ /* 0x000fea0003800200 */
.L_x_4594:
        /* <DEDUP_REMOVED lines=32> */
.L_x_4597:
[----:B------:R-:W-:Y:S05]  /*1440*/  BSYNC.RECONVERGENT B0 ;  /* 0x0000000000007941 */ /* 0x000fea0003800200 */
.L_x_4596:
        /* <DEDUP_REMOVED lines=32> */
.L_x_4599:
[----:B------:R-:W-:Y:S05]  /*1650*/  BSYNC.RECONVERGENT B0 ;  /* 0x0000000000007941 */ /* 0x000fea0003800200 */
.L_x_4598:
        /* <DEDUP_REMOVED lines=32> */
.L_x_4601:
[----:B------:R-:W-:Y:S05]  /*1860*/  BSYNC.RECONVERGENT B0 ;  /* 0x0000000000007941 */ /* 0x000fea0003800200 */
.L_x_4600:
        /* <DEDUP_REMOVED lines=32> */
.L_x_4603:
[----:B------:R-:W-:Y:S05]  /*1a70*/  BSYNC.RECONVERGENT B0 ;  /* 0x0000000000007941 */ /* 0x000fea0003800200 */
.L_x_4602:
        /* <DEDUP_REMOVED lines=21> */
[----:B------:R-:W-:Y:S01]  /*1bd0*/  IADD3 R54, P1, PT, R49, R40, RZ ;  /* 0x0000002831367210 */ /* 0x000fe20007f3e0ff */
[----:B------:R-:W-:Y:S01]  /*1be0*/  FMUL.FTZ R78, R11, R52 ;  /* 0x000000340b4e7220 */ /* 0x000fe20000410000 */
        /* <DEDUP_REMOVED lines=14> */
.L_x_4607:
[----:B------:R-:W-:Y:S01]  /*1cd0*/  MOV R56, R76 ;  /* 0x0000004c00387202 */ /* 0x000fe20000000f00 */
[----:B------:R-:W2:Y:S01]  /*1ce0*/  LDG.E.128 R8, desc[UR16][R54.64+-0x200] ;  /* 0xfffe001036087981 */ /* 0x000ea2000c1e1d00 */
[----:B------:R-:W-:-:S03]  /*1cf0*/  MOV R57, R75 ;  /* 0x0000004b00397202 */ /* 0x000fc60000000f00 */
[----:B------:R-:W4:Y:S04]  /*1d00*/  LDG.E.128 R20, desc[UR16][R54.64] ;  /* 0x0000001036147981 */ /* 0x000f28000c1e1d00 */
[----:B------:R0:W5:Y:S01]  /*1d10*/  LDG.E R29, desc[UR16][R56.64] ;  /* 0x00000010381d7981 */ /* 0x000162000c1e1900 */
[C---:B------:R-:W-:Y:S01]  /*1d20*/  ISETP.GE.AND P1, PT, R42.reuse, 0x1, PT ;  /* 0x000000012a00780c */ /* 0x040fe20003f26270 */
[----:B------:R-:W1:Y:S01]  /*1d30*/  S2UR UR6, SR_CgaCtaId ;  /* 0x00000000000679c3 */ /* 0x000e620000008800 */
[----:B0-----:R-:W-:Y:S01]  /*1d40*/  HFMA2 R56, -RZ, RZ, 1.875, 0 ;  /* 0x3f800000ff387431 */ /* 0x001fe200000001ff */
[----:B------:R-:W-:Y:S01]  /*1d50*/  MOV R57, RZ ;  /* 0x000000ff00397202 */ /* 0x000fe20000000f00 */
[----:B------:R-:W-:Y:S02]  /*1d60*/  UMOV UR4, 0x400 ;  /* 0x0000040000047882 */ /* 0x000fe40000000000 */
[----:B-1----:R-:W-:Y:S01]  /*1d70*/  ULEA UR4, UR6, UR4, 0x18 ;  /* 0x0000000406047291 */ /* 0x002fe2000f8ec0ff */
[----:B------:R-:W-:-:S02]  /*1d80*/  ISETP.NE.AND P2, PT, R42, RZ, PT ;  /* 0x000000ff2a00720c */ /* 0x000fc40003f45270 */
[----:B------:R-:W-:Y:S01]  /*1d90*/  ISETP.NE.AND P3, PT, R32, RZ, PT ;  /* 0x000000ff2000720c */ /* 0x000fe20003f65270 */
[----:B--2---:R0:W-:Y:S04]  /*1da0*/  STS.128 [R53], R8 ;  /* 0x0000000835007388 */ /* 0x0041e80000000c00 */
[----:B----4-:R-:W-:Y:S01]  /*1db0*/  STS.128 [R53+0x200], R20 ;  /* 0x0002001435007388 */ /* 0x010fe20000000c00 */
[----:B------:R-:W-:Y:S01]  /*1dc0*/  NOP ;  /* 0x0000000000007918 */ /* 0x000fe20000000000 */
[----:B-----5:R-:W-:Y:S02]  /*1dd0*/  FMUL.FTZ R29, R29, 1.4426950216293334961 ;  /* 0x3fb8aa3b1d1d7820 */ /* 0x020fe40000410000 */
[----:B------:R-:W-:Y:S02]  /*1de0*/  @P0 LDS.64 R56, [UR5] ;  /* 0x00000005ff380984 */ /* 0x000fe40008000a00 */
[C---:B------:R-:W-:Y:S01]  /*1df0*/  FMUL.FTZ R84, R29.reuse, R46 ;  /* 0x0000002e1d547220 */ /* 0x040fe20000410000 */
[C---:B------:R-:W-:Y:S01]  /*1e00*/  FMUL.FTZ R85, R29.reuse, R65 ;  /* 0x000000411d557220 */ /* 0x040fe20000410000 */
[----:B------:R-:W-:Y:S01]  /*1e10*/  FMUL.FTZ R87, R29, R48 ;  /* 0x000000301d577220 */ /* 0x000fe20000410000 */
[----:B0-----:R-:W-:-:S02]  /*1e20*/  MOV R8, R74 ;  /* 0x0000004a00087202 */ /* 0x001fc40000000f00 */
[----:B------:R-:W-:Y:S01]  /*1e30*/  MOV R9, R73 ;  /* 0x0000004900097202 */ /* 0x000fe20000000f00 */
[----:B------:R-:W0:Y:S01]  /*1e40*/  MUFU.EX2 R84, R84 ;  /* 0x0000005400547308 */ /* 0x000e220000000800 */
[----:B------:R-:W-:-:S03]  /*1e50*/  FMUL.FTZ R83, R29, R67 ;  /* 0x000000431d537220 */ /* 0x000fc60000410000 */
[----:B------:R-:W1:Y:S01]  /*1e60*/  MUFU.EX2 R85, R85 ;  /* 0x0000005500557308 */ /* 0x000e620000000800 */
[----:B------:R0:W2:Y:S01]  /*1e70*/  LDG.E R82, desc[UR16][R8.64] ;  /* 0x0000001008527981 */ /* 0x0000a2000c1e1900 */
[C---:B------:R-:W-:Y:S01]  /*1e80*/  FMUL.FTZ R81, R29.reuse, R50 ;  /* 0x000000321d517220 */ /* 0x040fe20000410000 */
[C---:B------:R-:W-:Y:S01]  /*1e90*/  FMUL.FTZ R89, R29.reuse, R61 ;  /* 0x0000003d1d597220 */ /* 0x040fe20000410000 */
[----:B------:R-:W4:Y:S01]  /*1ea0*/  MUFU.EX2 R87, R87 ;  /* 0x0000005700577308 */ /* 0x000f220000000800 */
[C---:B------:R-:W-:Y:S01]  /*1eb0*/  FMUL.FTZ R31, R29.reuse, R69 ;  /* 0x000000451d1f7220 */ /* 0x040fe20000410000 */
[----:B------:R-:W-:Y:S01]  /*1ec0*/  FMUL.FTZ R29, R29, R52 ;  /* 0x000000341d1d7220 */ /* 0x000fe20000410000 */
[----:B------:R-:W-:Y:S01]  /*1ed0*/  BSSY.RECONVERGENT B0, `(.L_x_4605) ;  /* 0x0000059000007945 */ /* 0x000fe20003800200 */
[----:B------:R-:W5:Y:S01]  /*1ee0*/  MUFU.EX2 R83, R83 ;  /* 0x0000005300537308 */ /* 0x000f620000000800 */
[----:B0-----:R-:W-:-:S03]  /*1ef0*/  FFMA.FTZ R8, R60, R84, R71 ;  /* 0x000000543c087223 */ /* 0x001fc60000010047 */
[----:B------:R-:W0:Y:S01]  /*1f00*/  MUFU.EX2 R81, R81 ;  /* 0x0000005100517308 */ /* 0x000e220000000800 */
[----:B-1----:R-:W-:-:S03]  /*1f10*/  FFMA.FTZ R8, R85, R8, R66 ;  /* 0x0000000855087223 */ /* 0x002fc60000010042 */
[----:B------:R-:W1:Y:S01]  /*1f20*/  MUFU.EX2 R89, R89 ;  /* 0x0000005900597308 */ /* 0x000e620000000800 */
[----:B----4-:R-:W-:-:S03]  /*1f30*/  FFMA.FTZ R8, R87, R8, R64 ;  /* 0x0000000857087223 */ /* 0x010fc60000010040 */
[----:B------:R-:W4:Y:S01]  /*1f40*/  MUFU.EX2 R31, R31 ;  /* 0x0000001f001f7308 */ /* 0x000f220000000800 */
[----:B-----5:R-:W-:-:S03]  /*1f50*/  FFMA.FTZ R8, R83, R8, R68 ;  /* 0x0000000853087223 */ /* 0x020fc60000010044 */
[----:B------:R-:W5:Y:S01]  /*1f60*/  MUFU.EX2 R29, R29 ;  /* 0x0000001d001d7308 */ /* 0x000f620000000800 */
[----:B0-----:R-:W-:Y:S01]  /*1f70*/  FFMA.FTZ R9, R81, R8, R70 ;  /* 0x0000000851097223 */ /* 0x001fe20000010046 */
[----:B-1----:R-:W-:-:S03]  /*1f80*/  FMUL.FTZ R8, R89, R84 ;  /* 0x0000005459087220 */ /* 0x002fc60000410000 */
[----:B----4-:R-:W-:Y:S01]  /*1f90*/  FFMA.FTZ R9, R31, R9, R72 ;  /* 0x000000091f097223 */ /* 0x010fe20000010048 */
        /* <DEDUP_REMOVED lines=46> */
[----:B------:R-:W4:Y:S01]  /*2280*/  LDS.64 R58, [UR4+0x430] ;  /* 0x00043004ff3a7984 */ /* 0x000f220008000a00 */
[----:B------:R-:W-:Y:S01]  /*2290*/  BAR.SYNC.DEFER_BLOCKING 0x0 ;  /* 0x0000000000007b1d */ /* 0x000fe20000010000 */
[----:B0-----:R-:W-:-:S02]  /*22a0*/  @!P2 MOV R90, R56 ;  /* 0x00000038005aa202 */ /* 0x001fc40000000f00 */
[----:B-1----:R-:W-:Y:S02]  /*22b0*/  @!P2 MOV R93, R57 ;  /* 0x00000039005da202 */ /* 0x002fe40000000f00 */
[----:B------:R-:W-:-:S04]  /*22c0*/  LEA R54, P2, R26, R54, 0x2 ;  /* 0x000000361a367211 */ /* 0x000fc800078410ff */
[----:B------:R-:W-:Y:S01]  /*22d0*/  IADD3.X R55, PT, PT, R55, R27, RZ, P2, !PT ;  /* 0x0000001b37377210 */ /* 0x000fe200017fe4ff */
[----:B------:R-:W0:Y:S01]  /*22e0*/  @P3 LDS R86, [UR4+0x444] ;  /* 0x00044404ff563984 */ /* 0x000e220008000800 */
[----:B----4-:R-:W-:Y:S01]  /*22f0*/  FFMA.FTZ R59, R58, R57, R59 ;  /* 0x000000393a3b7223 */ /* 0x010fe2000001003b */
[----:B--2---:R-:W-:Y:S01]  /*2300*/  FMUL.FTZ R62, R8, R82 ;  /* 0x00000052083e7220 */ /* 0x004fe20000410000 */
[----:B0-----:R-:W-:Y:S01]  /*2310*/  @P3 FFMA.FTZ R93, R86, R90, R93 ;  /* 0x0000005a565d3223 */ /* 0x001fe2000001005d */
[----:B------:R-:W-:-:S03]  /*2320*/  FMUL.FTZ R86, R9, R82 ;  /* 0x0000005209567220 */ /* 0x000fc60000410000 */
[----:B------:R-:W-:Y:S01]  /*2330*/  FFMA.FTZ R63, R89, R93, R60 ;  /* 0x0000005d593f7223 */ /* 0x000fe2000001003c */
[-C--:B------:R-:W-:Y:S01]  /*2340*/  FMUL.FTZ R89, R10, R82.reuse ;  /* 0x000000520a597220 */ /* 0x080fe20000410000 */
[-C--:B------:R-:W-:Y:S01]  /*2350*/  FMUL.FTZ R10, R11, R82.reuse ;  /* 0x000000520b0a7220 */ /* 0x080fe20000410000 */
[-C--:B------:R-:W-:Y:S01]  /*2360*/  FMUL.FTZ R11, R20, R82.reuse ;  /* 0x00000052140b7220 */ /* 0x080fe20000410000 */
[----:B------:R-:W-:Y:S01]  /*2370*/  FFMA.FTZ R84, R84, R63, R71 ;  /* 0x0000003f54547223 */ /* 0x000fe20000010047 */
[-C--:B------:R-:W-:Y:S01]  /*2380*/  FMUL.FTZ R20, R21, R82.reuse ;  /* 0x0000005215147220 */ /* 0x080fe20000410000 */
[-C--:B------:R-:W-:Y:S01]  /*2390*/  FMUL.FTZ R21, R22, R82.reuse ;  /* 0x0000005216157220 */ /* 0x080fe20000410000 */
[----:B------:R-:W-:Y:S01]  /*23a0*/  FMUL.FTZ R82, R23, R82 ;  /* 0x0000005217527220 */ /* 0x000fe20000410000 */
        /* <DEDUP_REMOVED lines=11> */
.L_x_4606:
[----:B------:R-:W-:Y:S05]  /*2460*/  BSYNC.RECONVERGENT B0 ;  /* 0x0000000000007941 */ /* 0x000fea0003800200 */
.L_x_4605:
[----:B------:R-:W-:Y:S01]  /*2470*/  IADD3 R77, PT, PT, R77, 0x1, RZ ;  /* 0x000000014d4d7810 */ /* 0x000fe20007ffe0ff */
[----:B------:R-:W-:Y:S01]  /*2480*/  FFMA.FTZ R83, R83, R88, R68 ;  /* 0x0000005853537223 */ /* 0x000fe20000010044 */
[----:B------:R-:W-:Y:S01]  /*2490*/  LEA R74, P2, R28, R74, 0x2 ;  /* 0x0000004a1c4a7211 */ /* 0x000fe200078410ff */
[----:B------:R-:W-:Y:S01]  /*24a0*/  UIADD3 UR5, UPT, UPT, UR5, 0x8, URZ ;  /* 0x0000000805057890 */ /* 0x000fe2000fffe0ff */
[----:B------:R-:W-:Y:S01]  /*24b0*/  ISETP.NE.AND P1, PT, R77, RZ, PT ;  /* 0x000000ff4d00720c */ /* 0x000fe20003f25270 */
[----:B0-----:R-:W-:Y:S01]  /*24c0*/  FFMA.FTZ R8, R81, R83, R70 ;  /* 0x0000005351087223 */ /* 0x001fe20000010046 */
        /* <DEDUP_REMOVED lines=11> */
[----:B------:R-:W-:Y:S01]  /*2580*/  FFMA.FTZ R15, R8, R82, R15 ;  /* 0x00000052080f7223 */ /* 0x000fe2000001000f */
[----:B------:R-:W-:-:S02]  /*2590*/  IADD3.X R75, PT, PT, R75, R80, RZ, P3, !PT ;  /* 0x000000504b4b7210 */ /* 0x000fc40001ffe4ff */
[----:B------:R-:W-:Y:S01]  /*25a0*/  IADD3 R79, PT, PT, R79, 0x1, RZ ;  /* 0x000000014f4f7810 */ /* 0x000fe20007ffe0ff */
[----:B------:R-:W-:Y:S06]  /*25b0*/  @P1 BRA `(.L_x_4607) ;  /* 0xfffffff400c41947 */ /* 0x000fec000383ffff */
.L_x_4604:
[----:B------:R-:W-:Y:S01]  /*25c0*/  BAR.SYNC.DEFER_BLOCKING 0x0 ;  /* 0x0000000000007b1d */ /* 0x000fe20000010000 */
[C---:B------:R-:W-:Y:S02]  /*25d0*/  LEA R27, P0, R39.reuse, R16, 0x8 ;  /* 0x00000010271b7211 */ /* 0x040fe400078040ff */
[----:B------:R-:W-:Y:S02]  /*25e0*/  IADD3 R39, PT, PT, R39, 0x1, RZ ;  /* 0x0000000127277810 */ /* 0x000fe40007ffe0ff */
[----:B------:R-:W-:-:S03]  /*25f0*/  IADD3.X R0, PT, PT, RZ, R37, RZ, P0, !PT ;  /* 0x00000025ff007210 */ /* 0x000fc600007fe4ff */
[----:B------:R-:W3:Y:S01]  /*2600*/  LDC.64 R28, c[0x0][0x478] ;  /* 0x00011e00ff1c7b82 */ /* 0x000ee20000000a00 */
[----:B------:R-:W0:Y:S01]  /*2610*/  LDCU UR5, c[0x0][0x394] ;  /* 0x00007280ff0577ac */ /* 0x000e220008000800 */
[----:B------:R-:W-:Y:S02]  /*2620*/  IADD3 R49, P1, PT, R49, 0x400, RZ ;  /* 0x0000040031317810 */ /* 0x000fe40007f3e0ff */
[----:B------:R-:W-:Y:S02]  /*2630*/  IADD3 R43, P2, PT, R43, 0x400, RZ ;  /* 0x000004002b2b7810 */ /* 0x000fe40007f5e0ff */
[----:B------:R-:W-:Y:S02]  /*2640*/  IADD3 R41, P3, PT, R41, 0x400, RZ ;  /* 0x0000040029297810 */ /* 0x000fe40007f7e0ff */
[----:B------:R-:W-:Y:S02]  /*2650*/  IADD3.X R51, PT, PT, RZ, R51, RZ, P1, !PT ;  /* 0x00000033ff337210 */ /* 0x000fe40000ffe4ff */
[----:B------:R-:W-:-:S02]  /*2660*/  IADD3.X R47, PT, PT, RZ, R47, RZ, P2, !PT ;  /* 0x0000002fff2f7210 */ /* 0x000fc400017fe4ff */
[----:B------:R-:W-:Y:S01]  /*2670*/  IADD3.X R45, PT, PT, RZ, R45, RZ, P3, !PT ;  /* 0x0000002dff2d7210 */ /* 0x000fe20001ffe4ff */
[----:B------:R-:W-:Y:S04]  /*2680*/  STS.128 [R44], R4 ;  /* 0x000000042c007388 */ /* 0x000fe80000000c00 */
[----:B------:R-:W-:Y:S01]  /*2690*/  STS.128 [R44+0x10], R12 ;  /* 0x0000100c2c007388 */ /* 0x000fe20000000c00 */
[----:B------:R-:W-:-:S03]  /*26a0*/  NOP ;  /* 0x0000000000007918 */ /* 0x000fc60000000000 */
[----:B------:R-:W1:Y:S01]  /*26b0*/  LDS.128 R8, [R53] ;  /* 0x0000000035087984 */ /* 0x000e620000000c00 */
[----:B---3--:R-:W-:-:S03]  /*26c0*/  LEA R25, P0, R27, R28, 0x2 ;  /* 0x0000001c1b197211 */ /* 0x008fc600078010ff */
[----:B------:R-:W2:Y:S01]  /*26d0*/  LDS.128 R20, [R53+0x200] ;  /* 0x0002000035147984 */ /* 0x000ea20000000c00 */
[----:B------:R-:W-:Y:S02]  /*26e0*/  LEA.HI.X R27, R27, R29, R0, 0x2, P0 ;  /* 0x0000001d1b1b7211 */ /* 0x000fe400000f1400 */
[----:B------:R-:W-:-:S04]  /*26f0*/  IADD3 R24, P0, PT, R2, R25, RZ ;  /* 0x0000001902187210 */ /* 0x000fc80007f1e0ff */
[----:B------:R-:W-:Y:S02]  /*2700*/  IADD3.X R25, PT, PT, R3, R27, RZ, P0, !PT ;  /* 0x0000001b03197210 */ /* 0x000fe400007fe4ff */
[----:B0-----:R-:W-:-:S03]  /*2710*/  ISETP.GE.AND P0, PT, R39, UR5, PT ;  /* 0x0000000527007c0c */ /* 0x001fc6000bf06270 */
[----:B-1----:R0:W-:Y:S04]  /*2720*/  STG.E.128 desc[UR16][R24.64], R8 ;  /* 0x0000000818007986 */ /* 0x0021e8000c101d10 */
[----:B--2---:R0:W-:Y:S06]  /*2730*/  STG.E.128 desc[UR16][R24.64+0x200], R20 ;  /* 0x0002001418007986 */ /* 0x0041ec000c101d10 */
[----:B------:R-:W-:Y:S05]  /*2740*/  @!P0 BRA `(.L_x_4608) ;  /* 0xffffffdc00ec8947 */ /* 0x000fea000383ffff */
[----:B------:R-:W-:Y:S05]  /*2750*/  EXIT ;  /* 0x000000000000794d */ /* 0x000fea0003800000 */
.L_x_4609:
        /* <DEDUP_REMOVED lines=10> */
.L_x_5082:


//--------------------- .text._Z25selective_scan_fwd_kernelI32Selective_Scan_fwd_kernel_traitsILi32ELi8ELi1ELb1ELb0ELb1ELb1EffEEv13SSMParamsBase --------------------------
	.section	.text._Z25selective_scan_fwd_kernelI32Selective_Scan_fwd_kernel_traitsILi32ELi8ELi1ELb1ELb0ELb1ELb1EffEEv13SSMParamsBase,"ax",@progbits
	.align	128
        .global         _Z25selective_scan_fwd_kernelI32Selective_Scan_fwd_kernel_traitsILi32ELi8ELi1ELb1ELb0ELb1ELb1EffEEv13SSMParamsBase
        .type           _Z25selective_scan_fwd_kernelI32Selective_Scan_fwd_kernel_traitsILi32ELi8ELi1ELb1ELb0ELb1ELb1EffEEv13SSMParamsBase,@function
        .size           _Z25selective_scan_fwd_kernelI32Selective_Scan_fwd_kernel_traitsILi32ELi8ELi1ELb1ELb0ELb1ELb1EffEEv13SSMParamsBase,(.L_x_5083 - _Z25selective_scan_fwd_kernelI32Selective_Scan_fwd_kernel_traitsILi32ELi8ELi1ELb1ELb0ELb1ELb1EffEEv13SSMParamsBase)
        .other          _Z25selective_scan_fwd_kernelI32Selective_Scan_fwd_kernel_traitsILi32ELi8ELi1ELb1ELb0ELb1ELb1EffEEv13SSMParamsBase,@"STO_CUDA_ENTRY STV_DEFAULT"
_Z25selective_scan_fwd_kernelI32Selective_Scan_fwd_kernel_traitsILi32ELi8ELi1ELb1ELb0ELb1ELb1EffEEv13SSMParamsBase:
.text._Z25selective_scan_fwd_kernelI32Selective_Scan_fwd_kernel_traitsILi32ELi8ELi1ELb1ELb0ELb1ELb1EffEEv13SSMParamsBase:
        /* <DEDUP_REMOVED lines=62> */
[----:B------:R-:W-:Y:S01]  /*03e0*/  IMAD.WIDE.U32 R4, R0, UR10, R4 ;  /* 0x0000000a00047c25 */ /* 0x000fe2000f8e0004 */
[----:B------:R-:W-:Y:S01]  /*03f0*/  @!P2 IADD3 R10, PT, PT, -R10, RZ, RZ ;  /* 0x000000ff0a0aa210 */ /* 0x000fe20007ffe1ff */
[----:B------:R-:W-:Y:S01]  /*0400*/  UIMAD UR7, UR20, UR17, UR7 ;  /* 0x00000011140772a4 */ /* 0x000fe2000f8e0207 */
[----:B------:R-:W-:Y:S01]  /*0410*/  MOV R6, R8 ;  /* 0x0000000800067202 */ /* 0x000fe20000000f00 */
[----:B------:R-:W-:Y:S01]  /*0420*/  IMAD R46, R0, UR11, R5 ;  /* 0x0000000b002e7c24 */ /* 0x000fe2000f8e0205 */
[----:B------:R-:W-:Y:S01]  /*0430*/  @!P0 LOP3.LUT R10, RZ, R11, RZ, 0x33, !PT ;  /* 0x0000000bff0a8212 */ /* 0x000fe200078e33ff */
[----:B------:R-:W2:Y:S01]  /*0440*/  LDC.64 R20, c[0x0][0x448] ;  /* 0x00011200ff147b82 */ /* 0x000ea20000000a00 */
[----:B0-----:R-:W-:Y:S01]  /*0450*/  LEA R44, P0, R4, R12, 0x2 ;  /* 0x0000000c042c7211 */ /* 0x001fe200078010ff */
[----:B------:R-:W-:Y:S01]  /*0460*/  IMAD.WIDE.U32 R6, R0, UR14, R6 ;  /* 0x0000000e00067c25 */ /* 0x000fe2000f8e0006 */
[----:B------:R-:W-:Y:S01]  /*0470*/  SHF.R.S32.HI R5, RZ, 0x1f, R10 ;  /* 0x0000001fff057819 */ /* 0x000fe2000001140a */
[----:B------:R-:W0:Y:S01]  /*0480*/  LDCU.64 UR8, c[0x0][0x3b8] ;  /* 0x00007700ff0877ac */ /* 0x000e220008000a00 */
[----:B------:R-:W-:Y:S01]  /*0490*/  LEA.HI.X R46, R4, R13, R46, 0x2, P0 ;  /* 0x0000000d042e7211 */ /* 0x000fe200000f142e */
[----:B------:R-:W-:Y:S01]  /*04a0*/  IMAD R45, R0, UR15, R7 ;  /* 0x0000000f002d7c24 */ /* 0x000fe2000f8e0207 */
[----:B------:R-:W-:Y:S01]  /*04b0*/  LEA R48, P0, R6, R48, 0x2 ;  /* 0x0000003006307211 */ /* 0x000fe200078010ff */
[----:B------:R-:W3:Y:S01]  /*04c0*/  LDC R11, c[0x0][0x384] ;  /* 0x0000e100ff0b7b82 */ /* 0x000ee20000000800 */
[-C--:B------:R-:W-:Y:S01]  /*04d0*/  IMAD R7, R5, R14.reuse, RZ ;  /* 0x0000000e05077224 */ /* 0x080fe200078e02ff */
[----:B------:R-:W4:Y:S01]  /*04e0*/  LDCU.64 UR10, c[0x0][0x3a0] ;  /* 0x00007400ff0a77ac */ /* 0x000f220008000a00 */
[----:B------:R-:W-:Y:S01]  /*04f0*/  IMAD.WIDE.U32 R4, R10, R14, UR6 ;  /* 0x000000060a047e25 */ /* 0x000fe2000f8e000e */
[----:B------:R-:W-:Y:S01]  /*0500*/  LEA.HI.X R45, R6, R49, R45, 0x2, P0 ;  /* 0x00000031062d7211 */ /* 0x000fe200000f142d */
[----:B------:R-:W3:Y:S02]  /*0510*/  LDCU UR4, c[0x0][0x38c] ;  /* 0x00007180ff0477ac */ /* 0x000ee40008000800 */
[----:B------:R-:W-:Y:S01]  /*0520*/  IMAD R7, R10, R15, R7 ;  /* 0x0000000f0a077224 */ /* 0x000fe200078e0207 */
[----:B------:R-:W3:Y:S01]  /*0530*/  LDC.64 R22, c[0x0][0x440] ;  /* 0x00011000ff167b82 */ /* 0x000ee20000000a00 */
[----:B------:R-:W-:Y:S01]  /*0540*/  LEA R42, P1, R4, R16, 0x2 ;  /* 0x00000010042a7211 */ /* 0x000fe200078210ff */
[----:B------:R-:W2:Y:S01]  /*0550*/  LDCU.U8 UR7, c[0x0][0x39e] ;  /* 0x000073c0ff0777ac */ /* 0x000ea20008000000 */
[----:B------:R-:W-:-:S02]  /*0560*/  MOV R49, RZ ;  /* 0x000000ff00317202 */ /* 0x000fc40000000f00 */
[----:B------:R-:W-:Y:S01]  /*0570*/  IADD3 R43, PT, PT, R5, R7, RZ ;  /* 0x00000007052b7210 */ /* 0x000fe20007ffe0ff */
[----:B0-----:R-:W-:Y:S02]  /*0580*/  IMAD.WIDE.U32 R8, R0, UR8, RZ ;  /* 0x0000000800087c25 */ /* 0x001fe4000f8e00ff */
[----:B------:R-:W0:Y:S01]  /*0590*/  S2UR UR5, SR_CgaCtaId ;  /* 0x00000000000579c3 */ /* 0x000e220000008800 */
[----:B-1----:R-:W-:Y:S01]  /*05a0*/  SHF.L.U32 R5, R36, 0x1, RZ ;  /* 0x0000000124057819 */ /* 0x002fe200000006ff */
[----:B------:R-:W-:Y:S01]  /*05b0*/  IMAD R39, R0, UR9, R9 ;  /* 0x0000000900277c24 */ /* 0x000fe2000f8e0209 */
[----:B------:R-:W-:Y:S01]  /*05c0*/  LEA.HI.X R43, R4, R17, R43, 0x2, P1 ;  /* 0x00000011042b7211 */ /* 0x000fe200008f142b */
[----:B----4-:R-:W-:Y:S01]  /*05d0*/  IMAD.WIDE.U32 R40, R0, UR10, RZ ;  /* 0x0000000a00287c25 */ /* 0x010fe2000f8e00ff */
[----:B------:R-:W-:Y:S02]  /*05e0*/  LOP3.LUT R5, R5, 0x7c0, RZ, 0xc0, !PT ;  /* 0x000007c005057812 */ /* 0x000fe400078ec0ff */
[----:B--2---:R-:W-:Y:S01]  /*05f0*/  LEA R37, P0, R8, R20, 0x2 ;  /* 0x0000001408257211 */ /* 0x004fe200078010ff */
[----:B---3--:R-:W-:Y:S01]  /*0600*/  IMAD R4, R11, UR20, R0 ;  /* 0x000000140b047c24 */ /* 0x008fe2000f8e0200 */
[----:B------:R-:W-:Y:S01]  /*0610*/  LOP3.LUT R5, R5, 0x1f, R36, 0xf8, !PT ;  /* 0x0000001f05057812 */ /* 0x000fe200078ef824 */
[----:B------:R-:W-:Y:S01]  /*0620*/  IMAD R6, R0, UR11, R41 ;  /* 0x0000000b00067c24 */ /* 0x000fe2000f8e0229 */
[----:B------:R-:W-:Y:S01]  /*0630*/  LEA.HI.X R39, R8, R21, R39, 0x2, P0 ;  /* 0x0000001508277211 */ /* 0x000fe200000f1427 */
[----:B------:R-:W-:-:S02]  /*0640*/  IMAD R4, R4, R19, RZ ;  /* 0x0000001304047224 */ /* 0x000fc400078e02ff */
[----:B------:R-:W-:Y:S01]  /*0650*/  IMAD.WIDE.U32 R52, R5, 0x10, RZ ;  /* 0x0000001005347825 */ /* 0x000fe200078e00ff */
[----:B------:R-:W-:-:S03]  /*0660*/  LEA R38, P1, R40, R22, 0x2 ;  /* 0x0000001628267211 */ /* 0x000fc600078210ff */
[----:B------:R-:W-:Y:S01]  /*0670*/  IMAD R41, R4, UR4, RZ ;  /* 0x0000000404297c24 */ /* 0x000fe2000f8e02ff */
[----:B------:R-:W-:Y:S01]  /*0680*/  LOP3.LUT R47, R52, 0x200, RZ, 0xfc, !PT ;  /* 0x00000200342f7812 */ /* 0x000fe200078efcff */
[----:B------:R-:W-:Y:S01]  /*0690*/  UMOV UR4, 0x400 ;  /* 0x0000040000047882 */ /* 0x000fe20000000000 */
[----:B------:R-:W-:Y:S01]  /*06a0*/  LEA.HI.X R40, R40, R23, R6, 0x2, P1 ;  /* 0x0000001728287211 */ /* 0x000fe200008f1406 */
[----:B0-----:R-:W-:-:S12]  /*06b0*/  ULEA UR4, UR5, UR4, 0x18 ;  /* 0x0000000405047291 */ /* 0x001fd8000f8ec0ff */
.L_x_4630:
[----:B------:R-:W-:Y:S01]  /*06c0*/  BAR.SYNC.DEFER_BLOCKING 0x0 ;  /* 0x0000000000007b1d */ /* 0x000fe20000010000 */
[----:B0-----:R-:W-:-:S04]  /*06d0*/  IADD3 R4, P0, PT, R52, R44, RZ ;  /* 0x0000002c34047210 */ /* 0x001fc80007f1e0ff */
[----:B------:R-:W-:-:S03]  /*06e0*/  IADD3.X R5, PT, PT, R53, R46, RZ, P0, !PT ;  /* 0x0000002e35057210 */ /* 0x000fc600007fe4ff */
[----:B------:R-:W0:Y:S02]  /*06f0*/  LDC R74, c[0x0][0x38c] ;  /* 0x0000e300ff4a7b82 */ /* 0x000e240000000800 */
        /* <DEDUP_REMOVED lines=67> */
.L_x_4611:
[----:B------:R-:W-:Y:S05]  /*0b30*/  BSYNC.RECONVERGENT B0 ;  /* 0x0000000000007941 */ /* 0x000fea0003800200 */
.L_x_4610:
        /* <DEDUP_REMOVED lines=34> */
.L_x_4613:
[----:B------:R-:W-:Y:S05]  /*0d60*/  BSYNC.RECONVERGENT B0 ;  /* 0x0000000000007941 */ /* 0x000fea0003800200 */
.L_x_4612:
        /* <DEDUP_REMOVED lines=39> */
.L_x_4615:
[----:B------:R-:W-:Y:S05]  /*0fe0*/  BSYNC.RECONVERGENT B0 ;  /* 0x0000000000007941 */ /* 0x000fea0003800200 */
.L_x_4614:
        /* <DEDUP_REMOVED lines=32> */
.L_x_4617:
[----:B------:R-:W-:Y:S05]  /*11f0*/  BSYNC.RECONVERGENT B0 ;  /* 0x0000000000007941 */ /* 0x000fea0003800200 */
.L_x_4616:
        /* <DEDUP_REMOVED lines=32> */
.L_x_4619:
[----:B------:R-:W-:Y:S05]  /*1400*/  BSYNC.RECONVERGENT B0 ;  /* 0x0000000000007941 */ /* 0x000fea0003800200 */
.L_x_4618:
        /* <DEDUP_REMOVED lines=32> */
.L_x_4621:
[----:B------:R-:W-:Y:S05]  /*1610*/  BSYNC.RECONVERGENT B0 ;  /* 0x0000000000007941 */ /* 0x000fea0003800200 */
.L_x_4620:
        /* <DEDUP_REMOVED lines=32> */
.L_x_4623:
[----:B------:R-:W-:Y:S05]  /*1820*/  BSYNC.RECONVERGENT B0 ;  /* 0x0000000000007941 */ /* 0x000fea0003800200 */
.L_x_4622:
        /* <DEDUP_REMOVED lines=32> */
.L_x_4625:
[----:B------:R-:W-:Y:S05]  /*1a30*/  BSYNC.RECONVERGENT B0 ;  /* 0x0000000000007941 */ /* 0x000fea0003800200 */
.L_x_4624:
        /* <DEDUP_REMOVED lines=37> */
.L_x_4629:
[----:B------:R-:W-:Y:S01]  /*1c90*/  MOV R34, R73 ;  /* 0x0000004900227202 */ /* 0x000fe20000000f00 */
[----:B------:R-:W2:Y:S01]  /*1ca0*/  LDG.E.128 R12, desc[UR18][R28.64+-0x200] ;  /* 0xfffe00121c0c7981 */ /* 0x000ea2000c1e1d00 */
[----:B------:R-:W-:-:S03]  /*1cb0*/  MOV R35, R72 ;  /* 0x0000004800237202 */ /* 0x000fc60000000f00 */
[----:B------:R-:W4:Y:S04]  /*1cc0*/  LDG.E.128 R16, desc[UR18][R28.64] ;  /* 0x000000121c107981 */ /* 0x000f28000c1e1d00 */
[----:B------:R0:W5:Y:S01]  /*1cd0*/  LDG.E R34, desc[UR18][R34.64] ;  /* 0x0000001222227981 */ /* 0x000162000c1e1900 */
[C---:B------:R-:W-:Y:S01]  /*1ce0*/  ISETP.GE.AND P1, PT, R31.reuse, 0x1, PT ;  /* 0x000000011f00780c */ /* 0x040fe20003f26270 */
[----:B------:R-:W1:Y:S01]  /*1cf0*/  S2UR UR6, SR_CgaCtaId ;  /* 0x00000000000679c3 */ /* 0x000e620000008800 */
[----:B0-----:R-:W-:Y:S01]  /*1d00*/  MOV R35, RZ ;  /* 0x000000ff00237202 */ /* 0x001fe20000000f00 */
[----:B------:R-:W-:Y:S02]  /*1d10*/  UMOV UR4, 0x400 ;  /* 0x0000040000047882 */ /* 0x000fe40000000000 */
[----:B-1----:R-:W-:Y:S01]  /*1d20*/  ULEA UR4, UR6, UR4, 0x18 ;  /* 0x0000000406047291 */ /* 0x002fe2000f8ec0ff */
[----:B------:R-:W-:-:S02]  /*1d30*/  ISETP.NE.AND P2, PT, R31, RZ, PT ;  /* 0x000000ff1f00720c */ /* 0x000fc40003f45270 */
[----:B------:R-:W-:Y:S01]  /*1d40*/  ISETP.NE.AND P3, PT, R36, RZ, PT ;  /* 0x000000ff2400720c */ /* 0x000fe20003f65270 */
[----:B--2---:R0:W-:Y:S04]  /*1d50*/  STS.128 [R50], R12 ;  /* 0x0000000c32007388 */ /* 0x0041e80000000c00 */
[----:B----4-:R-:W-:Y:S01]  /*1d60*/  STS.128 [R50+0x200], R16 ;  /* 0x0002001032007388 */ /* 0x010fe20000000c00 */
[----:B-----5:R-:W-:-:S04]  /*1d70*/  FMUL.FTZ R54, R34, 1.4426950216293334961 ;  /* 0x3fb8aa3b22367820 */ /* 0x020fc80000410000 */
[C---:B------:R-:W-:Y:S01]  /*1d80*/  FMUL.FTZ R86, R54.reuse, R30 ;  /* 0x0000001e36567220 */ /* 0x040fe20000410000 */
[C---:B------:R-:W-:Y:S01]  /*1d90*/  FMUL.FTZ R81, R54.reuse, R59 ;  /* 0x0000003b36517220 */ /* 0x040fe20000410000 */
[----:B------:R-:W-:Y:S01]  /*1da0*/  FMUL.FTZ R83, R54, R32 ;  /* 0x0000002036537220 */ /* 0x000fe20000410000 */
[----:B0-----:R-:W-:-:S03]  /*1db0*/  MOV R12, R71 ;  /* 0x00000047000c7202 */ /* 0x001fc60000000f00 */
[----:B------:R-:W0:Y:S01]  /*1dc0*/  MUFU.EX2 R86, R86 ;  /* 0x0000005600567308 */ /* 0x000e220000000800 */
[----:B------:R-:W-:Y:S01]  /*1dd0*/  MOV R13, R70 ;  /* 0x00000046000d7202 */ /* 0x000fe20000000f00 */
[C---:B------:R-:W-:Y:S01]  /*1de0*/  FMUL.FTZ R82, R54.reuse, R61 ;  /* 0x0000003d36527220 */ /* 0x040fe20000410000 */
[----:B------:R-:W-:Y:S01]  /*1df0*/  NOP ;  /* 0x0000000000007918 */ /* 0x000fe20000000000 */
[----:B------:R-:W1:Y:S02]  /*1e00*/  MUFU.EX2 R81, R81 ;  /* 0x0000005100517308 */ /* 0x000e640000000800 */
[----:B------:R0:W2:Y:S01]  /*1e10*/  LDG.E R79, desc[UR18][R12.64] ;  /* 0x000000120c4f7981 */ /* 0x0000a2000c1e1900 */
[C---:B------:R-:W-:Y:S01]  /*1e20*/  FMUL.FTZ R77, R54.reuse, R58 ;  /* 0x0000003a364d7220 */ /* 0x040fe20000410000 */
[C---:B------:R-:W-:Y:S01]  /*1e30*/  FMUL.FTZ R85, R54.reuse, R33 ;  /* 0x0000002136557220 */ /* 0x040fe20000410000 */
[----:B------:R-:W4:Y:S01]  /*1e40*/  MUFU.EX2 R83, R83 ;  /* 0x0000005300537308 */ /* 0x000f220000000800 */
[C---:B------:R-:W-:Y:S01]  /*1e50*/  FMUL.FTZ R80, R54.reuse, R63 ;  /* 0x0000003f36507220 */ /* 0x040fe20000410000 */
[----:B------:R-:W-:Y:S01]  /*1e60*/  FMUL.FTZ R78, R54, R60 ;  /* 0x0000003c364e7220 */ /* 0x000fe20000410000 */
[----:B------:R-:W-:Y:S01]  /*1e70*/  HFMA2 R34, -RZ, RZ, 1.875, 0 ;  /* 0x3f800000ff227431 */ /* 0x000fe200000001ff */
[----:B------:R-:W5:Y:S01]  /*1e80*/  MUFU.EX2 R82, R82 ;  /* 0x0000005200527308 */ /* 0x000f620000000800 */
[----:B------:R-:W-:Y:S01]  /*1e90*/  BSSY.RECONVERGENT B0, `(.L_x_4627) ;  /* 0x0000059000007945 */ /* 0x000fe20003800200 */
[----:B0-----:R-:W-:-:S02]  /*1ea0*/  FFMA.FTZ R12, R62, R86, R65 ;  /* 0x000000563e0c7223 */ /* 0x001fc40000010041 */
[----:B------:R-:W0:Y:S01]  /*1eb0*/  MUFU.EX2 R77, R77 ;  /* 0x0000004d004d7308 */ /* 0x000e220000000800 */
[----:B------:R-:W-:Y:S01]  /*1ec0*/  @P0 LDS.64 R34, [UR5] ;  /* 0x00000005ff220984 */ /* 0x000fe20008000a00 */
[----:B-1----:R-:W-:Y:S02]  /*1ed0*/  FFMA.FTZ R12, R81, R12, R66 ;  /* 0x0000000c510c7223 */ /* 0x002fe40000010042 */
[----:B------:R-:W1:Y:S02]  /*1ee0*/  MUFU.EX2 R85, R85 ;  /* 0x0000005500557308 */ /* 0x000e640000000800 */
[----:B----4-:R-:W-:Y:S02]  /*1ef0*/  FFMA.FTZ R12, R83, R12, R64 ;  /* 0x0000000c530c7223 */ /* 0x010fe40000010040 */
[----:B------:R-:W4:Y:S02]  /*1f00*/  MUFU.EX2 R80, R80 ;  /* 0x0000005000507308 */ /* 0x000f240000000800 */
[----:B-----5:R-:W-:-:S02]  /*1f10*/  FFMA.FTZ R12, R82, R12, R67 ;  /* 0x0000000c520c7223 */ /* 0x020fc40000010043 */
[----:B------:R-:W5:Y:S02]  /*1f20*/  MUFU.EX2 R78, R78 ;  /* 0x0000004e004e7308 */ /* 0x000f640000000800 */
        /* <DEDUP_REMOVED lines=58> */
[----:B0-----:R-:W-:-:S04]  /*22d0*/  @P3 FFMA.FTZ R84, R91, R89, R84 ;  /* 0x000000595b543223 */ /* 0x001fc80000010054 */
[----:B------:R-:W-:Y:S01]  /*22e0*/  FFMA.FTZ R57, R85, R84, R62 ;  /* 0x0000005455397223 */ /* 0x000fe2000001003e */
[-C--:B------:R-:W-:Y:S01]  /*22f0*/  FMUL.FTZ R85, R14, R79.reuse ;  /* 0x0000004f0e557220 */ /* 0x080fe20000410000 */
[-C--:B------:R-:W-:Y:S01]  /*2300*/  FMUL.FTZ R14, R15, R79.reuse ;  /* 0x0000004f0f0e7220 */ /* 0x080fe20000410000 */
[----:B------:R-:W-:Y:S01]  /*2310*/  FMUL.FTZ R15, R16, R79 ;  /* 0x0000004f100f7220 */ /* 0x000fe20000410000 */
[----:B------:R-:W-:Y:S01]  /*2320*/  FFMA.FTZ R86, R86, R57, R65 ;  /* 0x0000003956567223 */ /* 0x000fe20000010041 */
[-C--:B------:R-:W-:Y:S01]  /*2330*/  FMUL.FTZ R16, R17, R79.reuse ;  /* 0x0000004f11107220 */ /* 0x080fe20000410000 */
[-C--:B------:R-:W-:Y:S01]  /*2340*/  FMUL.FTZ R17, R18, R79.reuse ;  /* 0x0000004f12117220 */ /* 0x080fe20000410000 */
[-C--:B------:R-:W-:Y:S01]  /*2350*/  FMUL.FTZ R84, R13, R79.reuse ;  /* 0x0000004f0d547220 */ /* 0x080fe20000410000 */
[----:B------:R-:W-:Y:S01]  /*2360*/  FFMA.FTZ R81, R81, R86, R66 ;  /* 0x0000005651517223 */ /* 0x000fe20000010042 */
[----:B------:R-:W-:-:S03]  /*2370*/  FMUL.FTZ R18, R19, R79 ;  /* 0x0000004f13127220 */ /* 0x000fc60000410000 */
        /* <DEDUP_REMOVED lines=10> */
.L_x_4628:
[----:B------:R-:W-:Y:S05]  /*2420*/  BSYNC.RECONVERGENT B0 ;  /* 0x0000000000007941 */ /* 0x000fea0003800200 */
.L_x_4627:
[----:B------:R-:W-:Y:S01]  /*2430*/  IADD3 R74, PT, PT, R74, 0x1, RZ ;  /* 0x000000014a4a7810 */ /* 0x000fe20007ffe0ff */
[----:B0-----:R-:W-:Y:S01]  /*2440*/  FFMA.FTZ R13, R82, R90, R67 ;  /* 0x0000005a520d7223 */ /* 0x001fe20000010043 */
[----:B------:R-:W-:Y:S01]  /*2450*/  LEA R71, P2, R22, R71, 0x2 ;  /* 0x0000004716477211 */ /* 0x000fe200078410ff */
[----:B------:R-:W-:Y:S01]  /*2460*/  UIADD3 UR5, UPT, UPT, UR5, 0x8, URZ ;  /* 0x0000000805057890 */ /* 0x000fe2000fffe0ff */
[----:B------:R-:W-:Y:S01]  /*2470*/  ISETP.NE.AND P1, PT, R74, RZ, PT ;  /* 0x000000ff4a00720c */ /* 0x000fe20003f25270 */
[----:B------:R-:W-:Y:S01]  /*2480*/  FFMA.FTZ R12, R77, R13, R68 ;  /* 0x0000000d4d0c7223 */ /* 0x000fe20000010044 */
        /* <DEDUP_REMOVED lines=15> */
.L_x_4626:
[----:B------:R-:W-:Y:S01]  /*2580*/  BAR.SYNC.DEFER_BLOCKING 0x0 ;  /* 0x0000000000007b1d */ /* 0x000fe20000010000 */
[----:B------:R-:W-:Y:S01]  /*2590*/  SHF.L.U32 R54, R49, 0x8, RZ ;  /* 0x0000000831367819 */ /* 0x000fe200000006ff */
[----:B------:R-:W-:-:S06]  /*25a0*/  HFMA2 R55, -RZ, RZ, 0, 0 ;  /* 0x00000000ff377431 */ /* 0x000fcc00000001ff */
[----:B------:R-:W0:Y:S01]  /*25b0*/  LDC.64 R24, c[0x0][0x420] ;  /* 0x00010800ff187b82 */ /* 0x000e220000000a00 */
[----:B------:R-:W1:Y:S07]  /*25c0*/  LDCU UR5, c[0x0][0x394] ;  /* 0x00007280ff0577ac */ /* 0x000e6e0008000800 */
[----:B---3--:R-:W2:Y:S08]  /*25d0*/  LDC.64 R26, c[0x0][0x428] ;  /* 0x00010a00ff1a7b82 */ /* 0x008eb00000000a00 */
        /* <DEDUP_REMOVED lines=14> */
[----:B------:R-:W-:Y:S02]  /*26c0*/  LEA.HI.X R21, R20, R29, R21, 0x2, P0 ;  /* 0x0000001d14157211 */ /* 0x000fe400000f1415 */
[----:B------:R-:W-:-:S04]  /*26d0*/  IADD3 R56, P0, PT, R52, R57, RZ ;  /* 0x0000003934387210 */ /* 0x000fc80007f1e0ff */
[----:B------:R-:W-:Y:S01]  /*26e0*/  IADD3.X R57, PT, PT, R53, R21, RZ, P0, !PT ;  /* 0x0000001535397210 */ /* 0x000fe200007fe4ff */
[----:B0-----:R-:W-:-:S04]  /*26f0*/  IMAD.WIDE.U32 R22, R30, UR20, R54 ;  /* 0x000000141e167c25 */ /* 0x001fc8000f8e0036 */
[----:B------:R-:W-:Y:S02]  /*2700*/  IMAD R23, R31, UR20, R23 ;  /* 0x000000141f177c24 */ /* 0x000fe4000f8e0217 */
[----:B--2---:R-:W-:-:S04]  /*2710*/  IMAD.WIDE.U32 R22, R0, R32, R22 ;  /* 0x0000002000167225 */ /* 0x004fc800078e0016 */
[----:B------:R-:W-:Y:S01]  /*2720*/  IMAD R23, R0, R33, R23 ;  /* 0x0000002100177224 */ /* 0x000fe200078e0217 */
[----:B----4-:R-:W-:Y:S01]  /*2730*/  STG.E.128 desc[UR18][R56.64], R12 ;  /* 0x0000000c38007986 */ /* 0x010fe2000c101d12 */
[----:B---3--:R-:W-:-:S03]  /*2740*/  LEA R59, P1, R22, R34, 0x2 ;  /* 0x00000022163b7211 */ /* 0x008fc600078210ff */
[----:B-----5:R-:W-:Y:S01]  /*2750*/  STG.E.128 desc[UR18][R56.64+0x200], R16 ;  /* 0x0002001038007986 */ /* 0x020fe2000c101d12 */
[----:B------:R-:W-:Y:S01]  /*2760*/  LEA.HI.X R23, R22, R35, R23, 0x2, P1 ;  /* 0x0000002316177211 */ /* 0x000fe200008f1417 */
[----:B------:R-:W-:Y:S01]  /*2770*/  BAR.SYNC.DEFER_BLOCKING 0x0 ;  /* 0x0000000000007b1d */ /* 0x000fe20000010000 */
[----:B------:R-:W-:-:S04]  /*2780*/  IADD3 R58, P1, PT, R52, R59, RZ ;  /* 0x0000003b343a7210 */ /* 0x000fc80007f3e0ff */
[----:B------:R-:W-:-:S05]  /*2790*/  IADD3.X R59, PT, PT, R53, R23, RZ, P1, !PT ;  /* 0x00000017353b7210 */ /* 0x000fca0000ffe4ff */
        /* <DEDUP_REMOVED lines=66> */
[----:B------:R-:W0:Y:S01]  /*2bc0*/  LDC.64 R22, c[0x0][0x438] ;  /* 0x00010e00ff167b82 */ /* 0x000e220000000a00 */
[----:B------:R-:W-:Y:S02]  /*2bd0*/  IMAD R55, R21, UR20, R55 ;  /* 0x0000001415377c24 */ /* 0x000fe4000f8e0237 */
[----:B------:R-:W-:-:S05]  /*2be0*/  FMUL.FTZ R11, R14, R11 ;  /* 0x0000000b0e0b7220 */ /* 0x000fca0000410000 */
[----:B------:R-:W-:Y:S01]  /*2bf0*/  STS.128 [R51+0x10], R8 ;  /* 0x0000100833007388 */ /* 0x000fe20000000c00 */
[----:B------:R-:W-:-:S03]  /*2c00*/  NOP ;  /* 0x0000000000007918 */ /* 0x000fc60000000000 */
[----:B------:R-:W2:Y:S04]  /*2c10*/  LDS.128 R12, [R50] ;  /* 0x00000000320c7984 */ /* 0x000ea80000000c00 */
[----:B------:R-:W3:Y:S01]  /*2c20*/  LDS.128 R16, [R50+0x200] ;  /* 0x0002000032107984 */ /* 0x000ee20000000c00 */
[----:B0-----:R-:W-:-:S04]  /*2c30*/  IMAD.WIDE.U32 R20, R0, R22, R54 ;  /* 0x0000001600147225 */ /* 0x001fc800078e0036 */
[----:B------:R-:W-:Y:S01]  /*2c40*/  IMAD R21, R0, R23, R21 ;  /* 0x0000001700157224 */ /* 0x000fe200078e0215 */
[----:B----4-:R-:W-:-:S04]  /*2c50*/  LEA R5, P0, R20, R24, 0x2 ;  /* 0x0000001814057211 */ /* 0x010fc800078010ff */
[----:B------:R-:W-:Y:S02]  /*2c60*/  LEA.HI.X R21, R20, R25, R21, 0x2, P0 ;  /* 0x0000001914157211 */ /* 0x000fe400000f1415 */
[----:B------:R-:W-:-:S04]  /*2c70*/  IADD3 R4, P0, PT, R52, R5, RZ ;  /* 0x0000000534047210 */ /* 0x000fc80007f1e0ff */
[----:B------:R-:W-:Y:S02]  /*2c80*/  IADD3.X R5, PT, PT, R53, R21, RZ, P0, !PT ;  /* 0x0000001535057210 */ /* 0x000fe400007fe4ff */
[----:B-1----:R-:W-:-:S03]  /*2c90*/  ISETP.GE.AND P0, PT, R49, UR5, PT ;  /* 0x0000000531007c0c */ /* 0x002fc6000bf06270 */
[----:B--2---:R0:W-:Y:S04]  /*2ca0*/  STG.E.128 desc[UR18][R4.64], R12 ;  /* 0x0000000c04007986 */ /* 0x0041e8000c101d12 */
[----:B---3--:R0:W-:Y:S06]  /*2cb0*/  STG.E.128 desc[UR18][R4.64+0x200], R16 ;  /* 0x0002001004007986 */ /* 0x0081ec000c101d12 */
[----:B------:R-:W-:Y:S05]  /*2cc0*/  @!P0 BRA `(.L_x_4630) ;  /* 0xffffffd8007c8947 */ /* 0x000fea000383ffff */
[----:B------:R-:W-:Y:S05]  /*2cd0*/  EXIT ;  /* 0x000000000000794d */ /* 0x000fea0003800000 */
.L_x_4631:
        /* <DEDUP_REMOVED lines=10> */
.L_x_5083:


//--------------------- .text._Z25selective_scan_fwd_kernelI32Selective_Scan_fwd_kernel_traitsILi32ELi8ELi1ELb1ELb1ELb0ELb0EffEEv13SSMParamsBase --------------------------
	.section	.text._Z25selective_scan_fwd_kernelI32Selective_Scan_fwd_kernel_traitsILi32ELi8ELi1ELb1ELb1ELb0ELb0EffEEv13SSMParamsBase,"ax",@progbits
	.align	128
        .global         _Z25selective_scan_fwd_kernelI32Selective_Scan_fwd_kernel_traitsILi32ELi8ELi1ELb1ELb1ELb0ELb0EffEEv13SSMParamsBase
        .type           _Z25selective_scan_fwd_kernelI32Selective_Scan_fwd_kernel_traitsILi32ELi8ELi1ELb1ELb1ELb0ELb0EffEEv13SSMParamsBase,@function
        .size           _Z25selective_scan_fwd_kernelI32Selective_Scan_fwd_kernel_traitsILi32ELi8ELi1ELb1ELb1ELb0ELb0EffEEv13SSMParamsBase,(.L_x_5084 - _Z25selective_scan_fwd_kernelI32Selective_Scan_fwd_kernel_traitsILi32ELi8ELi1ELb1ELb1ELb0ELb0EffEEv13SSMParamsBase)
        .other          _Z25selective_scan_fwd_kernelI32Selective_Scan_fwd_kernel_traitsILi32ELi8ELi1ELb1ELb1ELb0ELb0EffEEv13SSMParamsBase,@"STO_CUDA_ENTRY STV_DEFAULT"
_Z25selective_scan_fwd_kernelI32Selective_Scan_fwd_kernel_traitsILi32ELi8ELi1ELb1ELb1ELb0ELb0EffEEv13SSMParamsBase:
.text._Z25selective_scan_fwd_kernelI32Selective_Scan_fwd_kernel_traitsILi32ELi8ELi1ELb1ELb1ELb0ELb0EffEEv13SSMParamsBase:
        /* <DEDUP_REMOVED lines=37> */
[----:B------:R-:W-:Y:S01]  /*0250*/  IMAD R0, R11, R2, R0 ;  /* 0x000000020b007224 */ /* 0x000fe200078e0200 */
[----:B------:R-:W-:-:S04]  /*0260*/  UIMAD.WIDE.U32 UR6, UR18, UR12, URZ ;  /* 0x0000000c120672a5 */ /* 0x000fc8000f8e00ff */
[----:B------:R-:W-:Y:S01]  /*0270*/  ISETP.GT.U32.AND P1, PT, R11, R0, PT ;  /* 0x000000000b00720c */ /* 0x000fe20003f24070 */
[----:B------:R-:W-:Y:S02]  /*0280*/  UIMAD.WIDE.U32 UR4, UR18, UR8, URZ ;  /* 0x00000008120472a5 */ /* 0x000fe4000f8e00ff */
[----:B------:R-:W-:Y:S01]  /*0290*/  UIMAD UR8, UR18, UR13, UR7 ;  /* 0x0000000d120872a4 */ /* 0x000fe2000f8e0207 */
[----:B------:R-:W0:Y:S01]  /*02a0*/  LDCU.64 UR12, c[0x0][0x3b0] ;  /* 0x00007600ff0c77ac */ /* 0x000e220008000a00 */
[----:B----4-:R-:W-:Y:S01]  /*02b0*/  ISETP.GE.AND P3, PT, R19, 0x1, PT ;  /* 0x000000011300780c */ /* 0x010fe20003f66270 */
[----:B------:R-:W-:-:S07]  /*02c0*/  UIMAD UR9, UR18, UR9, UR5 ;  /* 0x00000009120972a4 */ /* 0x000fce000f8e0205 */
[-C--:B------:R-:W-:Y:S02]  /*02d0*/  @!P1 IADD3 R0, PT, PT, R0, -R11.reuse, RZ ;  /* 0x8000000b00009210 */ /* 0x080fe40007ffe0ff */
[----:B------:R-:W-:Y:S02]  /*02e0*/  MOV R3, UR5 ;  /* 0x0000000500037c02 */ /* 0x000fe40008000f00 */
[----:B------:R-:W-:Y:S02]  /*02f0*/  ISETP.GE.U32.AND P0, PT, R0, R11, PT ;  /* 0x0000000b0000720c */ /* 0x000fe40003f06070 */
[----:B------:R-:W-:Y:S02]  /*0300*/  MOV R2, UR4 ;  /* 0x0000000400027c02 */ /* 0x000fe40008000f00 */
[----:B------:R-:W-:Y:S02]  /*0310*/  MOV R3, UR9 ;  /* 0x0000000900037c02 */ /* 0x000fe40008000f00 */
[----:B--2---:R-:W-:Y:S01]  /*0320*/  MOV R5, UR7 ;  /* 0x0000000700057c02 */ /* 0x004fe20008000f00 */
[C---:B------:R-:W-:Y:S01]  /*0330*/  IMAD.WIDE.U32 R2, R9.reuse, UR10, R2 ;  /* 0x0000000a09027c25 */ /* 0x040fe2000f8e0002 */
[----:B------:R-:W-:Y:S01]  /*0340*/  LOP3.LUT R0, R9, R8, RZ, 0x3c, !PT ;  /* 0x0000000809007212 */ /* 0x000fe200078e3cff */
[----:B0-----:R-:W-:Y:S01]  /*0350*/  UIMAD.WIDE.U32 UR4, UR18, UR12, URZ ;  /* 0x0000000c120472a5 */ /* 0x001fe2000f8e00ff */
[----:B------:R-:W-:Y:S01]  /*0360*/  @!P1 IADD3 R7, PT, PT, R7, 0x1, RZ ;  /* 0x0000000107079810 */ /* 0x000fe20007ffe0ff */
[----:B------:R-:W-:Y:S01]  /*0370*/  IMAD R10, R9, UR11, R3 ;  /* 0x0000000b090a7c24 */ /* 0x000fe2000f8e0203 */
[----:B------:R-:W-:-:S02]  /*0380*/  MOV R4, UR6 ;  /* 0x0000000600047c02 */ /* 0x000fc40008000f00 */
[----:B------:R-:W-:Y:S02]  /*0390*/  MOV R5, UR8 ;  /* 0x0000000800057c02 */ /* 0x000fe40008000f00 */
[----:B------:R-:W-:Y:S02]  /*03a0*/  ISETP.GE.AND P2, PT, R0, RZ, PT ;  /* 0x000000ff0000720c */ /* 0x000fe40003f46270 */
[----:B------:R-:W-:Y:S02]  /*03b0*/  ISETP.NE.AND P1, PT, R8, RZ, PT ;  /* 0x000000ff0800720c */ /* 0x000fe40003f25270 */
[----:B------:R-:W-:Y:S01]  /*03c0*/  @P0 IADD3 R7, PT, PT, R7, 0x1, RZ ;  /* 0x0000000107070810 */ /* 0x000fe20007ffe0ff */
[----:B-1----:R-:W-:Y:S10]  /*03d0*/  @!P3 EXIT ;  /* 0x000000000000b94d */ /* 0x002ff40003800000 */
[----:B------:R-:W0:Y:S01]  /*03e0*/  S2R R46, SR_TID.X ;  /* 0x00000000002e7919 */ /* 0x000e220000002100 */
[----:B------:R-:W1:Y:S01]  /*03f0*/  LDC.64 R20, c[0x0][0x428] ;  /* 0x00010a00ff147b82 */ /* 0x000e620000000a00 */
[C---:B------:R-:W-:Y:S01]  /*0400*/  LEA R43, P0, R2.reuse, R12, 0x2 ;  /* 0x0000000c022b7211 */ /* 0x040fe200078010ff */
[----:B------:R-:W-:Y:S01]  /*0410*/  IMAD.WIDE.U32 R4, R9, UR14, R4 ;  /* 0x0000000e09047c25 */ /* 0x000fe2000f8e0004 */
[----:B------:R-:W-:Y:S01]  /*0420*/  @!P2 IADD3 R7, PT, PT, -R7, RZ, RZ ;  /* 0x000000ff0707a210 */ /* 0x000fe20007ffe1ff */
[----:B------:R-:W-:Y:S01]  /*0430*/  UIMAD UR5, UR18, UR13, UR5 ;  /* 0x0000000d120572a4 */ /* 0x000fe2000f8e0205 */
[----:B------:R-:W-:Y:S01]  /*0440*/  LEA.HI.X R10, R2, R13, R10, 0x2, P0 ;  /* 0x0000000d020a7211 */ /* 0x000fe200000f140a */
[----:B------:R-:W-:Y:S01]  /*0450*/  IMAD R37, R9, UR15, R5 ;  /* 0x0000000f09257c24 */ /* 0x000fe2000f8e0205 */
[----:B------:R-:W-:Y:S01]  /*0460*/  @!P1 LOP3.LUT R7, RZ, R8, RZ, 0x33, !PT ;  /* 0x00000008ff079212 */ /* 0x000fe200078e33ff */
[----:B------:R-:W2:Y:S01]  /*0470*/  LDC.64 R16, c[0x0][0x448] ;  /* 0x00011200ff107b82 */ /* 0x000ea20000000a00 */
[----:B------:R-:W3:Y:S01]  /*0480*/  LDCU.64 UR6, c[0x0][0x3d8] ;  /* 0x00007b00ff0677ac */ /* 0x000ee20008000a00 */
[----:B------:R-:W-:-:S02]  /*0490*/  LEA R8, P0, R4, R14, 0x2 ;  /* 0x0000000e04087211 */ /* 0x000fc400078010ff */
[----:B------:R-:W-:Y:S01]  /*04a0*/  SHF.R.S32.HI R3, RZ, 0x1f, R7 ;  /* 0x0000001fff037819 */ /* 0x000fe20000011407 */
[----:B------:R-:W4:Y:S01]  /*04b0*/  LDCU.64 UR8, c[0x0][0x3a0] ;  /* 0x00007400ff0877ac */ /* 0x000f220008000a00 */
[----:B------:R-:W-:Y:S02]  /*04c0*/  LEA.HI.X R37, R4, R15, R37, 0x2, P0 ;  /* 0x0000000f04257211 */ /* 0x000fe400000f1425 */
[----:B------:R-:W0:Y:S01]  /*04d0*/  LDC R6, c[0x0][0x384] ;  /* 0x0000e100ff067b82 */ /* 0x000e220000000800 */
[-C--:B------:R-:W-:Y:S02]  /*04e0*/  IMAD R0, R3, R32.reuse, RZ ;  /* 0x0000002003007224 */ /* 0x080fe400078e02ff */
[C---:B------:R-:W-:Y:S01]  /*04f0*/  IMAD.WIDE.U32 R2, R7.reuse, R32, UR4 ;  /* 0x0000000407027e25 */ /* 0x040fe2000f8e0020 */
[----:B------:R-:W0:Y:S03]  /*0500*/  LDCU UR4, c[0x0][0x38c] ;  /* 0x00007180ff0477ac */ /* 0x000e260008000800 */
[----:B------:R-:W-:Y:S01]  /*0510*/  IMAD R33, R7, R33, R0 ;  /* 0x0000002107217224 */ /* 0x000fe200078e0200 */
[----:B------:R-:W0:Y:S01]  /*0520*/  LDC.64 R12, c[0x0][0x420] ;  /* 0x00010800ff0c7b82 */ /* 0x000e220000000a00 */
[----:B-1----:R-:W-:-:S03]  /*0530*/  IMAD.WIDE.U32 R4, R9, R20, RZ ;  /* 0x0000001409047225 */ /* 0x002fc600078e00ff */
[----:B------:R-:W-:Y:S01]  /*0540*/  IADD3 R33, PT, PT, R3, R33, RZ ;  /* 0x0000002103217210 */ /* 0x000fe20007ffe0ff */
[C---:B------:R-:W-:Y:S02]  /*0550*/  IMAD R5, R9.reuse, R21, R5 ;  /* 0x0000001509057224 */ /* 0x040fe400078e0205 */
[C---:B---3--:R-:W-:Y:S01]  /*0560*/  IMAD.WIDE.U32 R40, R9.reuse, UR6, RZ ;  /* 0x0000000609287c25 */ /* 0x048fe2000f8e00ff */
[----:B------:R-:W1:Y:S01]  /*0570*/  LDC.64 R44, c[0x0][0x450] ;  /* 0x00011400ff2c7b82 */ /* 0x000e620000000a00 */
[C---:B--2---:R-:W-:Y:S02]  /*0580*/  LEA R32, P0, R2.reuse, R16, 0x2 ;  /* 0x0000001002207211 */ /* 0x044fe400078010ff */
[C---:B----4-:R-:W-:Y:S02]  /*0590*/  IMAD.WIDE.U32 R38, R9.reuse, UR8, RZ ;  /* 0x0000000809267c25 */ /* 0x050fe4000f8e00ff */
[----:B------:R-:W-:Y:S02]  /*05a0*/  LEA.HI.X R33, R2, R17, R33, 0x2, P0 ;  /* 0x0000001102217211 */ /* 0x000fe400000f1421 */
[C---:B------:R-:W-:Y:S01]  /*05b0*/  IMAD R7, R9.reuse, UR7, R41 ;  /* 0x0000000709077c24 */ /* 0x040fe2000f8e0229 */
[----:B------:R-:W2:Y:S01]  /*05c0*/  LDC.64 R22, c[0x0][0x440] ;  /* 0x00011000ff167b82 */ /* 0x000ea20000000a00 */
[----:B0-----:R-:W-:Y:S01]  /*05d0*/  IMAD R0, R6, UR18, R9 ;  /* 0x0000001206007c24 */ /* 0x001fe2000f8e0209 */
[----:B------:R-:W-:Y:S01]  /*05e0*/  SHF.L.U32 R6, R46, 0x1, RZ ;  /* 0x000000012e067819 */ /* 0x000fe200000006ff */
[----:B------:R-:W-:Y:S01]  /*05f0*/  IMAD R9, R9, UR9, R39 ;  /* 0x0000000909097c24 */ /* 0x000fe2000f8e0227 */
[----:B------:R-:W-:Y:S01]  /*0600*/  MOV R41, R8 ;  /* 0x0000000800297202 */ /* 0x000fe20000000f00 */
[----:B------:R-:W-:Y:S01]  /*0610*/  IMAD R0, R0, R19, RZ ;  /* 0x0000001300007224 */ /* 0x000fe200078e02ff */
[----:B------:R-:W-:Y:S01]  /*0620*/  MOV R39, R10 ;  /* 0x0000000a00277202 */ /* 0x000fe20000000f00 */
[----:B------:R-:W0:Y:S01]  /*0630*/  LDCU.U8 UR7, c[0x0][0x39e] ;  /* 0x000073c0ff0777ac */ /* 0x000e220008000000 */
[----:B------:R-:W3:Y:S01]  /*0640*/  S2UR UR5, SR_CgaCtaId ;  /* 0x00000000000579c3 */ /* 0x000ee20000008800 */
[----:B------:R-:W-:Y:S01]  /*0650*/  IMAD.WIDE.U32 R2, R12, UR18, R4 ;  /* 0x000000120c027c25 */ /* 0x000fe2000f8e0004 */
[----:B------:R-:W-:-:S03]  /*0660*/  LOP3.LUT R5, R6, 0x7c0, RZ, 0xc0, !PT ;  /* 0x000007c006057812 */ /* 0x000fc600078ec0ff */
[----:B------:R-:W-:Y:S01]  /*0670*/  IMAD R36, R13, UR18, R3 ;  /* 0x000000120d247c24 */ /* 0x000fe2000f8e0203 */
[----:B------:R-:W-:Y:S01]  /*0680*/  LOP3.LUT R5, R5, 0x1f, R46, 0xf8, !PT ;  /* 0x0000001f05057812 */ /* 0x000fe200078ef82e */
[----:B------:R-:W-:Y:S01]  /*0690*/  IMAD R34, R0, UR4, RZ ;  /* 0x0000000400227c24 */ /* 0x000fe2000f8e02ff */
[C---:B-1----:R-:W-:Y:S01]  /*06a0*/  LEA R44, P0, R40.reuse, R44, 0x2 ;  /* 0x0000002c282c7211 */ /* 0x042fe200078010ff */
[----:B------:R-:W-:Y:S02]  /*06b0*/  UMOV UR4, 0x400 ;  /* 0x0000040000047882 */ /* 0x000fe40000000000 */
[----:B------:R-:W-:Y:S01]  /*06c0*/  IMAD.WIDE.U32 R20, R5, 0x10, RZ ;  /* 0x0000001005147825 */ /* 0x000fe200078e00ff */
[----:B------:R-:W-:Y:S02]  /*06d0*/  LEA.HI.X R40, R40, R45, R7, 0x2, P0 ;  /* 0x0000002d28287211 */ /* 0x000fe400000f1407 */
[----:B------:R-:W-:Y:S02]  /*06e0*/  MOV R45, RZ ;  /* 0x000000ff002d7202 */ /* 0x000fe40000000f00 */
[----:B--2---:R-:W-:-:S02]  /*06f0*/  LEA R42, P1, R38, R22, 0x2 ;  /* 0x00000016262a7211 */ /* 0x004fc400078210ff */
[----:B------:R-:W-:Y:S02]  /*0700*/  LOP3.LUT R35, R20, 0x200, RZ, 0xfc, !PT ;  /* 0x0000020014237812 */ /* 0x000fe400078efcff */
[----:B------:R-:W-:Y:S01]  /*0710*/  LEA.HI.X R38, R38, R23, R9, 0x2, P1 ;  /* 0x0000001726267211 */ /* 0x000fe200008f1409 */
[----:B0--3--:R-:W-:-:S12]  /*0720*/  ULEA UR4, UR5, UR4, 0x18 ;  /* 0x0000000405047291 */ /* 0x009fd8000f8ec0ff */
.L_x_4652:
        /* <DEDUP_REMOVED lines=71> */
.L_x_4633:
[----:B------:R-:W-:Y:S05]  /*0ba0*/  BSYNC.RECONVERGENT B0 ;  /* 0x0000000000007941 */ /* 0x000fea0003800200 */
.L_x_4632:
        /* <DEDUP_REMOVED lines=34> */
.L_x_4635:
[----:B------:R-:W-:Y:S05]  /*0dd0*/  BSYNC.RECONVERGENT B0 ;  /* 0x0000000000007941 */ /* 0x000fea0003800200 */
.L_x_4634:
        /* <DEDUP_REMOVED lines=39> */
.L_x_4637:
[----:B------:R-:W-:Y:S05]  /*1050*/  BSYNC.RECONVERGENT B0 ;  /* 0x0000000000007941 */ /* 0x000fea0003800200 */
.L_x_4636:
        /* <DEDUP_REMOVED lines=32> */
.L_x_4639:
[----:B------:R-:W-:Y:S05]  /*1260*/  BSYNC.RECONVERGENT B0 ;  /* 0x0000000000007941 */ /* 0x000fea0003800200 */
.L_x_4638:
        /* <DEDUP_REMOVED lines=32> */
.L_x_4641:
[----:B------:R-:W-:Y:S05]  /*1470*/  BSYNC.RECONVERGENT B0 ;  /* 0x0000000000007941 */ /* 0x000fea0003800200 */
.L_x_4640:
        /* <DEDUP_REMOVED lines=32> */
.L_x_4643:
[----:B------:R-:W-:Y:S05]  /*1680*/  BSYNC.RECONVERGENT B0 ;  /* 0x0000000000007941 */ /* 0x000fea0003800200 */
.L_x_4642:
        /* <DEDUP_REMOVED lines=32> */
.L_x_4645:
[----:B------:R-:W-:Y:S05]  /*1890*/  BSYNC.RECONVERGENT B0 ;  /* 0x0000000000007941 */ /* 0x000fea0003800200 */
.L_x_4644:
        /* <DEDUP_REMOVED lines=32> */
.L_x_4647:
[----:B------:R-:W-:Y:S05]  /*1aa0*/  BSYNC.RECONVERGENT B0 ;  /* 0x0000000000007941 */ /* 0x000fea0003800200 */
.L_x_4646:
        /* <DEDUP_REMOVED lines=12> */
[C---:B------:R-:W-:Y:S01]  /*1b70*/  ISETP.NE.AND P0, PT, R45.reuse, RZ, PT ;  /* 0x000000ff2d00720c */ /* 0x040fe20003f05270 */
[----:B------:R-:W-:Y:S01]  /*1b80*/  IMAD R81, R45, R76, RZ ;  /* 0x0000004c2d517224 */ /* 0x000fe200078e02ff */
        /* <DEDUP_REMOVED lines=10> */
[----:B------:R-:W-:Y:S01]  /*1c30*/  IADD3 R76, PT, PT, -R76, RZ, RZ ;  /* 0x000000ff4c4c7210 */ /* 0x000fe20007ffe1ff */
[----:B------:R-:W-:Y:S01]  /*1c40*/  UIADD3 UR5, UPT, UPT, UR4, 0x450, URZ ;  /* 0x0000045004057890 */ /* 0x000fe2000fffe0ff */
[----:B------:R-:W-:Y:S01]  /*1c50*/  MOV R64, R42 ;  /* 0x0000002a00407202 */ /* 0x000fe20000000f00 */
[----:B------:R-:W2:Y:S01]  /*1c60*/  LDC.64 R54, c[0x0][0x3a8] ;  /* 0x0000ea00ff367b82 */ /* 0x000ea20000000a00 */
[----:B------:R-:W-:-:S02]  /*1c70*/  MOV R65, R38 ;  /* 0x0000002600417202 */ /* 0x000fc40000000f00 */
[----:B------:R-:W-:Y:S02]  /*1c80*/  ISETP.EQ.AND P0, PT, R46, RZ, P0 ;  /* 0x000000ff2e00720c */ /* 0x000fe40000702270 */
[----:B------:R-:W-:Y:S02]  /*1c90*/  MOV R78, R44 ;  /* 0x0000002c004e7202 */ /* 0x000fe40000000f00 */
[----:B------:R-:W-:Y:S01]  /*1ca0*/  MOV R79, R40 ;  /* 0x00000028004f7202 */ /* 0x000fe20000000f00 */
[----:B------:R-:W3:Y:S01]  /*1cb0*/  LDC.64 R56, c[0x0][0x480] ;  /* 0x00012000ff387b82 */ /* 0x000ee20000000a00 */
[----:B------:R-:W-:Y:S02]  /*1cc0*/  IADD3.X R59, PT, PT, R21, R33, RZ, P1, !PT ;  /* 0x00000021153b7210 */ /* 0x000fe40000ffe4ff */
[----:B0-----:R-:W-:Y:S02]  /*1cd0*/  SHF.L.U64.HI R51, R50, 0x2, R51 ;  /* 0x0000000232337819 */ /* 0x001fe40000010233 */
[----:B-1----:R-:W-:-:S02]  /*1ce0*/  SHF.L.U64.HI R0, R52, 0x2, R53 ;  /* 0x0000000234007819 */ /* 0x002fc40000010235 */
[----:B--2---:R-:W-:-:S07]  /*1cf0*/  SHF.L.U64.HI R82, R54, 0x2, R55 ;  /* 0x0000000236527819 */ /* 0x004fce0000010237 */
.L_x_4651:
[----:B0-----:R-:W2:Y:S04]  /*1d00*/  LDG.E.128 R12, desc[UR16][R58.64+-0x200] ;  /* 0xfffe00103a0c7981 */ /* 0x001ea8000c1e1d00 */
[----:B------:R-:W4:Y:S04]  /*1d10*/  LDG.E.128 R16, desc[UR16][R58.64] ;  /* 0x000000103a107981 */ /* 0x000f28000c1e1d00 */
[----:B------:R-:W3:Y:S01]  /*1d20*/  LDG.E R55, desc[UR16][R64.64] ;  /* 0x0000001040377981 */ /* 0x000ee2000c1e1900 */
[C---:B------:R-:W-:Y:S01]  /*1d30*/  ISETP.GE.AND P1, PT, R23.reuse, 0x1, PT ;  /* 0x000000011700780c */ /* 0x040fe20003f26270 */
[----:B------:R-:W0:Y:S01]  /*1d40*/  S2UR UR6, SR_CgaCtaId ;  /* 0x00000000000679c3 */ /* 0x000e220000008800 */
[----:B------:R-:W-:Y:S01]  /*1d50*/  UMOV UR4, 0x400 ;  /* 0x0000040000047882 */ /* 0x000fe20000000000 */
[----:B------:R-:W-:Y:S01]  /*1d60*/  ISETP.NE.AND P2, PT, R23, RZ, PT ;  /* 0x000000ff1700720c */ /* 0x000fe20003f45270 */
[----:B0-----:R-:W-:Y:S01]  /*1d70*/  ULEA UR4, UR6, UR4, 0x18 ;  /* 0x0000000406047291 */ /* 0x001fe2000f8ec0ff */
[----:B--2---:R0:W-:Y:S04]  /*1d80*/  STS.128 [R22], R12 ;  /* 0x0000000c16007388 */ /* 0x0041e80000000c00 */
[----:B----4-:R1:W-:Y:S01]  /*1d90*/  STS.128 [R22+0x200], R16 ;  /* 0x0002001016007388 */ /* 0x0103e20000000c00 */
[----:B------:R-:W-:-:S03]  /*1da0*/  NOP ;  /* 0x0000000000007918 */ /* 0x000fc60000000000 */
[----:B------:R-:W2:Y:S04]  /*1db0*/  LDS.128 R24, [R49] ;  /* 0x0000000031187984 */ /* 0x000ea80000000c00 */
[----:B------:R-:W4:Y:S01]  /*1dc0*/  LDS.128 R28, [R49+0x10] ;  /* 0x00001000311c7984 */ /* 0x000f220000000c00 */
[----:B---3--:R-:W-:Y:S01]  /*1dd0*/  FMUL.FTZ R87, R55, 1.4426950216293334961 ;  /* 0x3fb8aa3b37577820 */ /* 0x008fe20000410000 */
[----:B0-----:R-:W-:Y:S02]  /*1de0*/  MOV R12, R78 ;  /* 0x0000004e000c7202 */ /* 0x001fe40000000f00 */
[----:B------:R-:W-:Y:S01]  /*1df0*/  MOV R13, R79 ;  /* 0x0000004f000d7202 */ /* 0x000fe20000000f00 */
[C---:B------:R-:W-:Y:S01]  /*1e00*/  FMUL.FTZ R88, R87.reuse, R60 ;  /* 0x0000003c57587220 */ /* 0x040fe20000410000 */
[C---:B------:R-:W-:Y:S01]  /*1e10*/  FMUL.FTZ R14, R87.reuse, R63 ;  /* 0x0000003f570e7220 */ /* 0x040fe20000410000 */
[----:B------:R-:W-:-:S02]  /*1e20*/  FMUL.FTZ R55, R87, R62 ;  /* 0x0000003e57377220 */ /* 0x000fc40000410000 */
[----:B-1----:R0:W1:Y:S01]  /*1e30*/  MUFU.EX2 R19, R88 ;  /* 0x0000005800137308 */ /* 0x0020620000000800 */
[C---:B------:R-:W-:Y:S01]  /*1e40*/  FMUL.FTZ R15, R87.reuse, R67 ;  /* 0x00000043570f7220 */ /* 0x040fe20000410000 */
[----:B------:R3:W5:Y:S01]  /*1e50*/  LDG.E R53, desc[UR16][R12.64] ;  /* 0x000000100c357981 */ /* 0x000762000c1e1900 */
[C---:B------:R-:W-:Y:S01]  /*1e60*/  FMUL.FTZ R84, R87.reuse, R61 ;  /* 0x0000003d57547220 */ /* 0x040fe20000410000 */
[----:B------:R-:W4:Y:S01]  /*1e70*/  MUFU.EX2 R18, R14 ;  /* 0x0000000e00127308 */ /* 0x000f220000000800 */
[----:B------:R-:W-:Y:S01]  /*1e80*/  ISETP.NE.AND P3, PT, R46, RZ, PT ;  /* 0x000000ff2e00720c */ /* 0x000fe20003f65270 */
[----:B------:R-:W-:Y:S02]  /*1e90*/  BSSY.RECONVERGENT B0, `(.L_x_4649) ;  /* 0x0000061000007945 */ /* 0x000fe40003800200 */
[----:B------:R-:W4:Y:S01]  /*1ea0*/  MUFU.EX2 R55, R55 ;  /* 0x0000003700377308 */ /* 0x000f220000000800 */
[C---:B---3--:R-:W-:Y:S01]  /*1eb0*/  FMUL.FTZ R12, R87.reuse, R66 ;  /* 0x00000042570c7220 */ /* 0x048fe20000410000 */
[----:B------:R-:W-:-:S02]  /*1ec0*/  FMUL.FTZ R13, R87, R69 ;  /* 0x00000045570d7220 */ /* 0x000fc40000410000 */
[----:B------:R-:W3:Y:S01]  /*1ed0*/  MUFU.EX2 R84, R84 ;  /* 0x0000005400547308 */ /* 0x000ee20000000800 */
[----:B--2---:R-:W-:Y:S01]  /*1ee0*/  FMUL.FTZ R83, R71, R24 ;  /* 0x0000001847537220 */ /* 0x004fe20000410000 */
[----:B------:R-:W-:Y:S01]  /*1ef0*/  FMUL.FTZ R86, R70, R25 ;  /* 0x0000001946567220 */ /* 0x000fe20000410000 */
[----:B------:R-:W-:Y:S01]  /*1f00*/  FMUL.FTZ R85, R73, R26 ;  /* 0x0000001a49557220 */ /* 0x000fe20000410000 */
[----:B------:R3:W2:Y:S01]  /*1f10*/  MUFU.EX2 R25, R15 ;  /* 0x0000000f00197308 */ /* 0x0006a20000000800 */
[----:B0-----:R-:W-:Y:S01]  /*1f20*/  FMUL.FTZ R88, R72, R27 ;  /* 0x0000001b48587220 */ /* 0x001fe20000410000 */
[----:B-1----:R-:W-:Y:S01]  /*1f30*/  FFMA.FTZ R16, R83, R19, R86 ;  /* 0x0000001353107223 */ /* 0x002fe20000010056 */
[----:B------:R-:W-:Y:S01]  /*1f40*/  FMUL.FTZ R24, R87, R68 ;  /* 0x0000004457187220 */ /* 0x000fe20000410000 */
[----:B------:R0:W1:Y:S01]  /*1f50*/  MUFU.EX2 R26, R12 ;  /* 0x0000000c001a7308 */ /* 0x0000620000000800 */
[----:B----4-:R-:W-:Y:S01]  /*1f60*/  FMUL.FTZ R28, R75, R28 ;  /* 0x0000001c4b1c7220 */ /* 0x010fe20000410000 */
[----:B------:R-:W-:Y:S01]  /*1f70*/  FFMA.FTZ R16, R18, R16, R85 ;  /* 0x0000001012107223 */ /* 0x000fe20000010055 */
[----:B------:R-:W-:Y:S01]  /*1f80*/  FMUL.FTZ R29, R74, R29 ;  /* 0x0000001d4a1d7220 */ /* 0x000fe20000410000 */
[----:B------:R-:W4:Y:S01]  /*1f90*/  MUFU.EX2 R27, R13 ;  /* 0x0000000d001b7308 */ /* 0x000f220000000800 */
[----:B------:R-:W-:Y:S01]  /*1fa0*/  FMUL.FTZ R30, R77, R30 ;  /* 0x0000001e4d1e7220 */ /* 0x000fe20000410000 */
[----:B------:R-:W-:Y:S01]  /*1fb0*/  FFMA.FTZ R16, R55, R16, R88 ;  /* 0x0000001037107223 */ /* 0x000fe20000010058 */
[----:B---3--:R-:W-:Y:S01]  /*1fc0*/  FMUL.FTZ R15, R84, R19 ;  /* 0x00000013540f7220 */ /* 0x008fe20000410000 */
[----:B------:R-:W3:Y:S01]  /*1fd0*/  MUFU.EX2 R24, R24 ;  /* 0x0000001800187308 */ /* 0x000ee20000000800 */
[----:B------:R-:W-:Y:S01]  /*1fe0*/  FMUL.FTZ R31, R80, R31 ;  /* 0x0000001f501f7220 */ /* 0x000fe20000410000 */
[----:B--2---:R-:W-:Y:S01]  /*1ff0*/  FFMA.FTZ R16, R25, R16, R28 ;  /* 0x0000001019107223 */ /* 0x004fe2000001001c */
[----:B0-----:R-:W-:-:S03]  /*2000*/  FMUL.FTZ R12, R18, R15 ;  /* 0x0000000f120c7220 */ /* 0x001fc60000410000 */
[----:B-1----:R-:W-:Y:S01]  /*2010*/  FFMA.FTZ R16, R26, R16, R29 ;  /* 0x000000101a107223 */ /* 0x002fe2000001001d */
[----:B------:R-:W-:-:S03]  /*2020*/  FMUL.FTZ R12, R55, R12 ;  /* 0x0000000c370c7220 */ /* 0x000fc60000410000 */
[----:B----4-:R-:W-:Y:S01]  /*2030*/  FFMA.FTZ R16, R27, R16, R30 ;  /* 0x000000101b107223 */ /* 0x010fe2000001001e */
[----:B------:R-:W-:-:S03]  /*2040*/  FMUL.FTZ R13, R25, R12 ;  /* 0x0000000c190d7220 */ /* 0x000fc60000410000 */
[----:B---3--:R-:W-:Y:S01]  /*2050*/  FFMA.FTZ R16, R24, R16, R31 ;  /* 0x0000001018107223 */ /* 0x008fe2000001001f */
[----:B------:R-:W-:-:S04]  /*2060*/  FMUL.FTZ R12, R26, R13 ;  /* 0x0000000d1a0c7220 */ /* 0x000fc80000410000 */
[----:B------:R-:W0:Y:S01]  /*2070*/  SHFL.UP PT, R14, R16, 0x1, RZ ;  /* 0x04200000100e7989 */ /* 0x000e2200000e00ff */
        /* <DEDUP_REMOVED lines=17> */
[----:B------:R-:W-:Y:S01]  /*2190*/  FSEL R14, R16, R13, !P1 ;  /* 0x0000000d100e7208 */ /* 0x000fe20004800000 */
[----:B------:R-:W-:Y:S01]  /*21a0*/  HFMA2 R12, -RZ, RZ, 1.875, 0 ;  /* 0x3f800000ff0c7431 */ /* 0x000fe200000001ff */
[----:B------:R-:W-:Y:S02]  /*21b0*/  ISETP.GE.AND P1, PT, R23, 0x8, PT ;  /* 0x000000081700780c */ /* 0x000fe40003f26270 */
[----:B------:R-:W-:Y:S01]  /*21c0*/  SHFL.UP PT, R90, R87, 0x8, RZ ;  /* 0x05000000575a7989 */ /* 0x000fe200000e00ff */
[----:B------:R-:W-:-:S03]  /*21d0*/  MOV R13, RZ ;  /* 0x000000ff000d7202 */ /* 0x000fc60000000f00 */
[----:B------:R-:W0:Y:S04]  /*21e0*/  SHFL.UP PT, R15, R14, 0x8, RZ ;  /* 0x050000000e0f7989 */ /* 0x000e2800000e00ff */
[----:B------:R-:W-:Y:S01]  /*21f0*/  @P0 LDS.64 R12, [UR5] ;  /* 0x00000005ff0c0984 */ /* 0x000fe20008000a00 */
[C---:B0-----:R-:W-:Y:S02]  /*2200*/  FFMA.FTZ R15, R87.reuse, R15, R14 ;  /* 0x0000000f570f7223 */ /* 0x041fe4000001000e */
[----:B------:R-:W-:-:S03]  /*2210*/  @P1 FMUL.FTZ R87, R87, R90 ;  /* 0x0000005a57571220 */ /* 0x000fc60000410000 */
[----:B------:R-:W-:Y:S02]  /*2220*/  FSEL R90, R14, R15, !P1 ;  /* 0x0000000f0e5a7208 */ /* 0x000fe40004800000 */
[----:B------:R-:W0:Y:S01]  /*2230*/  SHFL.UP PT, R16, R87, 0x10, RZ ;  /* 0x0600000057107989 */ /* 0x000e2200000e00ff */
[----:B------:R-:W-:-:S03]  /*2240*/  ISETP.NE.AND P1, PT, R23, 0x1f, PT ;  /* 0x0000001f1700780c */ /* 0x000fc60003f25270 */
[----:B------:R-:W1:Y:S01]  /*2250*/  SHFL.UP PT, R15, R90, 0x10, RZ ;  /* 0x060000005a0f7989 */ /* 0x000e6200000e00ff */
[C---:B0-----:R-:W-:Y:S01]  /*2260*/  FMUL.FTZ R14, R87.reuse, R16 ;  /* 0x00000010570e7220 */ /* 0x041fe20000410000 */
[----:B-1----:R-:W-:-:S08]  /*2270*/  FFMA.FTZ R15, R87, R15, R90 ;  /* 0x0000000f570f7223 */ /* 0x002fd0000001005a */
        /* <DEDUP_REMOVED lines=12> */
[----:B-1----:R-:W-:Y:S02]  /*2340*/  @!P2 MOV R92, R13 ;  /* 0x0000000d005ca202 */ /* 0x002fe40000000f00 */
[----:B------:R-:W-:-:S04]  /*2350*/  LEA R58, P2, R50, R58, 0x2 ;  /* 0x0000003a323a7211 */ /* 0x000fc800078410ff */
[----:B------:R-:W-:Y:S01]  /*2360*/  IADD3.X R59, PT, PT, R59, R51, RZ, P2, !PT ;  /* 0x000000333b3b7210 */ /* 0x000fe200017fe4ff */
[----:B------:R-:W0:Y:S01]  /*2370*/  @P3 LDS R89, [UR4+0x444] ;  /* 0x00044404ff593984 */ /* 0x000e220008000800 */
[----:B--2---:R-:W-:Y:S01]  /*2380*/  FFMA.FTZ R17, R16, R13, R17 ;  /* 0x0000000d10117223 */ /* 0x004fe20000010011 */
[----:B0-----:R-:W-:-:S04]  /*2390*/  @P3 FFMA.FTZ R92, R89, R91, R92 ;  /* 0x0000005b595c3223 */ /* 0x001fc8000001005c */
        /* <DEDUP_REMOVED lines=16> */
.L_x_4650:
[----:B------:R-:W-:Y:S05]  /*24a0*/  BSYNC.RECONVERGENT B0 ;  /* 0x0000000000007941 */ /* 0x000fea0003800200 */
.L_x_4649:
        /* <DEDUP_REMOVED lines=18> */
.L_x_4648:
[----:B------:R-:W-:Y:S01]  /*25d0*/  BAR.SYNC.DEFER_BLOCKING 0x0 ;  /* 0x0000000000007b1d */ /* 0x000fe20000010000 */
[C---:B------:R-:W-:Y:S02]  /*25e0*/  LEA R23, P0, R45.reuse, R2, 0x8 ;  /* 0x000000022d177211 */ /* 0x040fe400078040ff */
[----:B------:R-:W-:Y:S02]  /*25f0*/  IADD3 R45, PT, PT, R45, 0x1, RZ ;  /* 0x000000012d2d7810 */ /* 0x000fe40007ffe0ff */
[----:B------:R-:W-:-:S03]  /*2600*/  IADD3.X R0, PT, PT, RZ, R36, RZ, P0, !PT ;  /* 0x00000024ff007210 */ /* 0x000fc600007fe4ff */
[----:B------:R-:W1:Y:S01]  /*2610*/  LDC.64 R26, c[0x0][0x478] ;  /* 0x00011e00ff1a7b82 */ /* 0x000e620000000a00 */
[----:B------:R-:W2:Y:S01]  /*2620*/  LDCU UR5, c[0x0][0x394] ;  /* 0x00007280ff0577ac */ /* 0x000ea20008000800 */
        /* <DEDUP_REMOVED lines=9> */
[----:B0-----:R-:W0:Y:S01]  /*26c0*/  LDS.128 R12, [R22] ;  /* 0x00000000160c7984 */ /* 0x001e220000000c00 */
[----:B-1----:R-:W-:-:S03]  /*26d0*/  LEA R25, P0, R23, R26, 0x2 ;  /* 0x0000001a17197211 */ /* 0x002fc600078010ff */
[----:B------:R-:W1:Y:S01]  /*26e0*/  LDS.128 R16, [R22+0x200] ;  /* 0x0002000016107984 */ /* 0x000e620000000c00 */
[----:B------:R-:W-:Y:S02]  /*26f0*/  LEA.HI.X R23, R23, R27, R0, 0x2, P0 ;  /* 0x0000001b17177211 */ /* 0x000fe400000f1400 */
[----:B------:R-:W-:-:S04]  /*2700*/  IADD3 R24, P0, PT, R20, R25, RZ ;  /* 0x0000001914187210 */ /* 0x000fc80007f1e0ff */
[----:B------:R-:W-:Y:S02]  /*2710*/  IADD3.X R25, PT, PT, R21, R23, RZ, P0, !PT ;  /* 0x0000001715197210 */ /* 0x000fe400007fe4ff */
[----:B--2---:R-:W-:-:S03]  /*2720*/  ISETP.GE.AND P0, PT, R45, UR5, PT ;  /* 0x000000052d007c0c */ /* 0x004fc6000bf06270 */
[----:B0-----:R0:W-:Y:S04]  /*2730*/  STG.E.128 desc[UR16][R24.64], R12 ;  /* 0x0000000c18007986 */ /* 0x0011e8000c101d10 */
[----:B-1----:R0:W-:Y:S06]  /*2740*/  STG.E.128 desc[UR16][R24.64+0x200], R16 ;  /* 0x0002001018007986 */ /* 0x0021ec000c101d10 */
[----:B------:R-:W-:Y:S05]  /*2750*/  @!P0 BRA `(.L_x_4652) ;  /* 0xffffffdc00f48947 */ /* 0x000fea000383ffff */
[----:B------:R-:W-:Y:S05]  /*2760*/  EXIT ;  /* 0x000000000000794d */ /* 0x000fea0003800000 */
.L_x_4653:
        /* <DEDUP_REMOVED lines=9> */
.L_x_5084:


//--------------------- .text._Z25selective_scan_fwd_kernelI32Selective_Scan_fwd_kernel_traitsILi32ELi8ELi1ELb1ELb1ELb0ELb1EffEEv13SSMParamsBase --------------------------
	.section	.text._Z25selective_scan_fwd_kernelI32Selective_Scan_fwd_kernel_traitsILi32ELi8ELi1ELb1ELb1ELb0ELb1EffEEv13SSMParamsBase,"ax",@progbits
	.align	128
        .global         _Z25selective_scan_fwd_kernelI32Selective_Scan_fwd_kernel_traitsILi32ELi8ELi1ELb1ELb1ELb0ELb1EffEEv13SSMParamsBase
        .type           _Z25selective_scan_fwd_kernelI32Selective_Scan_fwd_kernel_traitsILi32ELi8ELi1ELb1ELb1ELb0ELb1EffEEv13SSMParamsBase,@function
        .size           _Z25selective_scan_fwd_kernelI32Selective_Scan_fwd_kernel_traitsILi32ELi8ELi1ELb1ELb1ELb0ELb1EffEEv13SSMParamsBase,(.L_x_5085 - _Z25selective_scan_fwd_kernelI32Selective_Scan_fwd_kernel_traitsILi32ELi8ELi1ELb1ELb1ELb0ELb1EffEEv13SSMParamsBase)
        .other          _Z25selective_scan_fwd_kernelI32Selective_Scan_fwd_kernel_traitsILi32ELi8ELi1ELb1ELb1ELb0ELb1EffEEv13SSMParamsBase,@"STO_CUDA_ENTRY STV_DEFAULT"
_Z25selective_scan_fwd_kernelI32Selective_Scan_fwd_kernel_traitsILi32ELi8ELi1ELb1ELb1ELb0ELb1EffEEv13SSMParamsBase:
.text._Z25selective_scan_fwd_kernelI32Selective_Scan_fwd_kernel_traitsILi32ELi8ELi1ELb1ELb1ELb0ELb1EffEEv13SSMParamsBase:
        /* <DEDUP_REMOVED lines=108> */
.L_x_4674:
        /* <DEDUP_REMOVED lines=71> */
.L_x_4655:
[----:B------:R-:W-:Y:S05]  /*0b30*/  BSYNC.RECONVERGENT B0 ;  /* 0x0000000000007941 */ /* 0x000fea0003800200 */
.L_x_4654:
        /* <DEDUP_REMOVED lines=34> */
.L_x_4657:
[----:B------:R-:W-:Y:S05]  /*0d60*/  BSYNC.RECONVERGENT B0 ;  /* 0x0000000000007941 */ /* 0x000fea0003800200 */
.L_x_4656:
        /* <DEDUP_REMOVED lines=39> */
.L_x_4659:
[----:B------:R-:W-:Y:S05]  /*0fe0*/  BSYNC.RECONVERGENT B0 ;  /* 0x0000000000007941 */ /* 0x000fea0003800200 */
.L_x_4658:
        /* <DEDUP_REMOVED lines=32> */
.L_x_4661:
[----:B------:R-:W-:Y:S05]  /*11f0*/  BSYNC.RECONVERGENT B0 ;  /* 0x0000000000007941 */ /* 0x000fea0003800200 */
.L_x_4660:
        /* <DEDUP_REMOVED lines=32> */
.L_x_4663:
[----:B------:R-:W-:Y:S05]  /*1400*/  BSYNC.RECONVERGENT B0 ;  /* 0x0000000000007941 */ /* 0x000fea0003800200 */
.L_x_4662:
        /* <DEDUP_REMOVED lines=32> */
.L_x_4665:
[----:B------:R-:W-:Y:S05]  /*1610*/  BSYNC.RECONVERGENT B0 ;  /* 0x0000000000007941 */ /* 0x000fea0003800200 */
.L_x_4664:
        /* <DEDUP_REMOVED lines=32> */
.L_x_4667:
[----:B------:R-:W-:Y:S05]  /*1820*/  BSYNC.RECONVERGENT B0 ;  /* 0x0000000000007941 */ /* 0x000fea0003800200 */
.L_x_4666:
        /* <DEDUP_REMOVED lines=32> */
.L_x_4669:
[----:B------:R-:W-:Y:S05]  /*1a30*/  BSYNC.RECONVERGENT B0 ;  /* 0x0000000000007941 */ /* 0x000fea0003800200 */
.L_x_4668:
        /* <DEDUP_REMOVED lines=37> */
.L_x_4673:
        /* <DEDUP_REMOVED lines=33> */
[----:B------:R-:W2:Y:S01]  /*1ea0*/  MUFU.EX2 R21, R15 ;  /* 0x0000000f00157308 */ /* 0x000ea20000000800 */
[----:B0-----:R-:W-:Y:S01]  /*1eb0*/  FMUL.FTZ R86, R68, R23 ;  /* 0x0000001744567220 */ /* 0x001fe20000410000 */
[----:B-1----:R-:W-:Y:S01]  /*1ec0*/  FFMA.FTZ R16, R82, R18, R83 ;  /* 0x0000001252107223 */ /* 0x002fe20000010053 */
[----:B------:R-:W-:Y:S01]  /*1ed0*/  FMUL.FTZ R20, R85, R64 ;  /* 0x0000004055147220 */ /* 0x000fe20000410000 */
[----:B------:R3:W0:Y:S01]  /*1ee0*/  MUFU.EX2 R22, R12 ;  /* 0x0000000c00167308 */ /* 0x0006220000000800 */
[----:B----4-:R-:W-:Y:S01]  /*1ef0*/  FMUL.FTZ R24, R73, R24 ;  /* 0x0000001849187220 */ /* 0x010fe20000410000 */
[----:B------:R-:W-:Y:S01]  /*1f00*/  FFMA.FTZ R16, R19, R16, R84 ;  /* 0x0000001013107223 */ /* 0x000fe20000010054 */
[----:B------:R-:W-:Y:S01]  /*1f10*/  FMUL.FTZ R25, R70, R25 ;  /* 0x0000001946197220 */ /* 0x000fe20000410000 */
[----:B------:R-:W1:Y:S01]  /*1f20*/  MUFU.EX2 R23, R13 ;  /* 0x0000000d00177308 */ /* 0x000e620000000800 */
[----:B------:R-:W-:Y:S01]  /*1f30*/  FMUL.FTZ R26, R75, R26 ;  /* 0x0000001a4b1a7220 */ /* 0x000fe20000410000 */
[----:B------:R-:W-:Y:S01]  /*1f40*/  FFMA.FTZ R16, R81, R16, R86 ;  /* 0x0000001051107223 */ /* 0x000fe20000010056 */
[----:B------:R-:W-:Y:S01]  /*1f50*/  FMUL.FTZ R27, R78, R27 ;  /* 0x0000001b4e1b7220 */ /* 0x000fe20000410000 */
[----:B------:R-:W4:Y:S01]  /*1f60*/  MUFU.EX2 R20, R20 ;  /* 0x0000001400147308 */ /* 0x000f220000000800 */
[----:B---3--:R-:W-:Y:S01]  /*1f70*/  FMUL.FTZ R12, R79, R18 ;  /* 0x000000124f0c7220 */ /* 0x008fe20000410000 */
[----:B--2---:R-:W-:-:S03]  /*1f80*/  FFMA.FTZ R16, R21, R16, R24 ;  /* 0x0000001015107223 */ /* 0x004fc60000010018 */
[----:B------:R-:W-:Y:S01]  /*1f90*/  FMUL.FTZ R12, R19, R12 ;  /* 0x0000000c130c7220 */ /* 0x000fe20000410000 */
[----:B0-----:R-:W-:-:S03]  /*1fa0*/  FFMA.FTZ R16, R22, R16, R25 ;  /* 0x0000001016107223 */ /* 0x001fc60000010019 */
[----:B------:R-:W-:Y:S01]  /*1fb0*/  FMUL.FTZ R12, R81, R12 ;  /* 0x0000000c510c7220 */ /* 0x000fe20000410000 */
[----:B-1----:R-:W-:-:S03]  /*1fc0*/  FFMA.FTZ R16, R23, R16, R26 ;  /* 0x0000001017107223 */ /* 0x002fc6000001001a */
[----:B------:R-:W-:Y:S01]  /*1fd0*/  FMUL.FTZ R13, R21, R12 ;  /* 0x0000000c150d7220 */ /* 0x000fe20000410000 */
[----:B----4-:R-:W-:-:S03]  /*1fe0*/  FFMA.FTZ R16, R20, R16, R27 ;  /* 0x0000001014107223 */ /* 0x010fc6000001001b */
[----:B------:R-:W-:Y:S02]  /*1ff0*/  FMUL.FTZ R12, R22, R13 ;  /* 0x0000000d160c7220 */ /* 0x000fe40000410000 */
[----:B------:R-:W0:Y:S02]  /*2000*/  SHFL.UP PT, R14, R16, 0x1, RZ ;  /* 0x04200000100e7989 */ /* 0x000e2400000e00ff */
        /* <DEDUP_REMOVED lines=66> */
.L_x_4672:
[----:B------:R-:W-:Y:S05]  /*2430*/  BSYNC.RECONVERGENT B0 ;  /* 0x0000000000007941 */ /* 0x000fea0003800200 */
.L_x_4671:
        /* <DEDUP_REMOVED lines=18> */
.L_x_4670:
        /* <DEDUP_REMOVED lines=9> */
[----:B------:R-:W-:-:S03]  /*25f0*/  NOP ;  /* 0x0000000000007918 */ /* 0x000fc60000000000 */
[----:B0-----:R-:W0:Y:S01]  /*2600*/  LDS.128 R12, [R50] ;  /* 0x00000000320c7984 */ /* 0x001e220000000c00 */
[----:B-1----:R-:W-:Y:S01]  /*2610*/  IMAD.WIDE.U32 R20, R24, UR20, R54 ;  /* 0x0000001418147c25 */ /* 0x002fe2000f8e0036 */
[----:B------:R-:W1:Y:S02]  /*2620*/  LDC.64 R30, c[0x0][0x410] ;  /* 0x00010400ff1e7b82 */ /* 0x000e640000000a00 */
[----:B------:R-:W5:Y:S01]  /*2630*/  LDS.128 R16, [R50+0x200] ;  /* 0x0002000032107984 */ /* 0x000f620000000c00 */
[----:B------:R-:W-:Y:S02]  /*2640*/  IMAD R21, R25, UR20, R21 ;  /* 0x0000001419157c24 */ /* 0x000fe4000f8e0215 */
[----:B---3--:R-:W-:-:S03]  /*2650*/  IMAD.WIDE.U32 R20, R0, R26, R20 ;  /* 0x0000001a00147225 */ /* 0x008fc600078e0014 */
[----:B------:R-:W3:Y:S01]  /*2660*/  LDC.64 R32, c[0x0][0x418] ;  /* 0x00010600ff207b82 */ /* 0x000ee20000000a00 */
[----:B------:R-:W-:Y:S01]  /*2670*/  IMAD R21, R0, R27, R21 ;  /* 0x0000001b00157224 */ /* 0x000fe200078e0215 */
[----:B----4-:R-:W-:-:S06]  /*2680*/  LEA R57, P0, R20, R28, 0x2 ;  /* 0x0000001c14397211 */ /* 0x010fcc00078010ff */
[----:B------:R-:W4:Y:S01]  /*2690*/  LDC.64 R34, c[0x0][0x488] ;  /* 0x00012200ff227b82 */ /* 0x000f220000000a00 */
[----:B------:R-:W-:Y:S02]  /*26a0*/  LEA.HI.X R21, R20, R29, R21, 0x2, P0 ;  /* 0x0000001d14157211 */ /* 0x000fe400000f1415 */
[----:B------:R-:W-:-:S04]  /*26b0*/  IADD3 R56, P0, PT, R52, R57, RZ ;  /* 0x0000003934387210 */ /* 0x000fc80007f1e0ff */
[----:B------:R-:W-:Y:S01]  /*26c0*/  IADD3.X R57, PT, PT, R53, R21, RZ, P0, !PT ;  /* 0x0000001535397210 */ /* 0x000fe200007fe4ff */
[----:B-1----:R-:W-:-:S04]  /*26d0*/  IMAD.WIDE.U32 R22, R30, UR20, R54 ;  /* 0x000000141e167c25 */ /* 0x002fc8000f8e0036 */
[----:B------:R-:W-:Y:S02]  /*26e0*/  IMAD R23, R31, UR20, R23 ;  /* 0x000000141f177c24 */ /* 0x000fe4000f8e0217 */
[----:B---3--:R-:W-:-:S04]  /*26f0*/  IMAD.WIDE.U32 R22, R0, R32, R22 ;  /* 0x0000002000167225 */ /* 0x008fc800078e0016 */
[----:B------:R-:W-:Y:S01]  /*2700*/  IMAD R23, R0, R33, R23 ;  /* 0x0000002100177224 */ /* 0x000fe200078e0217 */
[----:B0-----:R-:W-:Y:S01]  /*2710*/  STG.E.128 desc[UR18][R56.64], R12 ;  /* 0x0000000c38007986 */ /* 0x001fe2000c101d12 */
[----:B----4-:R-:W-:-:S03]  /*2720*/  LEA R59, P1, R22, R34, 0x2 ;  /* 0x00000022163b7211 */ /* 0x010fc600078210ff */
[----:B-----5:R-:W-:Y:S01]  /*2730*/  STG.E.128 desc[UR18][R56.64+0x200], R16 ;  /* 0x0002001038007986 */ /* 0x020fe2000c101d12 */
[----:B------:R-:W-:Y:S01]  /*2740*/  LEA.HI.X R23, R22, R35, R23, 0x2, P1 ;  /* 0x0000002316177211 */ /* 0x000fe200008f1417 */
[----:B------:R-:W-:Y:S01]  /*2750*/  BAR.SYNC.DEFER_BLOCKING 0x0 ;  /* 0x0000000000007b1d */ /* 0x000fe20000010000 */
[----:B------:R-:W-:-:S04]  /*2760*/  IADD3 R58, P1, PT, R52, R59, RZ ;  /* 0x0000003b343a7210 */ /* 0x000fc80007f3e0ff */
[----:B------:R-:W-:-:S05]  /*2770*/  IADD3.X R59, PT, PT, R53, R23, RZ, P1, !PT ;  /* 0x00000017353b7210 */ /* 0x000fca0000ffe4ff */
[----:B------:R-:W3:Y:S04]  /*2780*/  LDG.E.128 R20, desc[UR18][R58.64] ;  /* 0x000000123a147981 */ /* 0x000ee8000c1e1d00 */
[----:B------:R-:W4:Y:S01]  /*2790*/  LDG.E.128 R24, desc[UR18][R58.64+0x200] ;  /* 0x000200123a187981 */ /* 0x000f22000c1e1d00 */
[----:B------:R-:W-:Y:S02]  /*27a0*/  IADD3 R49, PT, PT, R49, 0x1, RZ ;  /* 0x0000000131317810 */ /* 0x000fe40007ffe0ff */
[----:B------:R-:W-:Y:S02]  /*27b0*/  IADD3 R42, P1, PT, R42, 0x400, RZ ;  /* 0x000004002a2a7810 */ /* 0x000fe40007f3e0ff */
[----:B------:R-:W-:Y:S02]  /*27c0*/  IADD3 R48, P2, PT, R48, 0x400, RZ ;  /* 0x0000040030307810 */ /* 0x000fe40007f5e0ff */
[----:B------:R-:W-:-:S02]  /*27d0*/  IADD3 R44, P3, PT, R44, 0x400, RZ ;  /* 0x000004002c2c7810 */ /* 0x000fc40007f7e0ff */
[----:B------:R-:W-:Y:S02]  /*27e0*/  IADD3.X R43, PT, PT, RZ, R43, RZ, P1, !PT ;  /* 0x0000002bff2b7210 */ /* 0x000fe40000ffe4ff */
[----:B------:R-:W-:Y:S02]  /*27f0*/  IADD3.X R45, PT, PT, RZ, R45, RZ, P2, !PT ;  /* 0x0000002dff2d7210 */ /* 0x000fe400017fe4ff */
[----:B------:R-:W-:Y:S01]  /*2800*/  IADD3.X R46, PT, PT, RZ, R46, RZ, P3, !PT ;  /* 0x0000002eff2e7210 */ /* 0x000fe20001ffe4ff */
[----:B---3--:R-:W-:Y:S04]  /*2810*/  STS.128 [R50], R20 ;  /* 0x0000001432007388 */ /* 0x008fe80000000c00 */
[----:B----4-:R-:W-:Y:S01]  /*2820*/  STS.128 [R50+0x200], R24 ;  /* 0x0002001832007388 */ /* 0x010fe20000000c00 */
[----:B------:R-:W-:-:S03]  /*2830*/  NOP ;  /* 0x0000000000007918 */ /* 0x000fc60000000000 */
[----:B------:R-:W0:Y:S04]  /*2840*/  LDS.128 R28, [R51] ;  /* 0x00000000331c7984 */ /* 0x000e280000000c00 */
[----:B------:R-:W1:Y:S01]  /*2850*/  LDS.128 R32, [R51+0x10] ;  /* 0x0000100033207984 */ /* 0x000e620000000c00 */
        /* <DEDUP_REMOVED lines=8> */
[----:B------:R-:W-:-:S02]  /*28e0*/  FMUL.FTZ R16, R33, -1.4426950216293334961 ;  /* 0xbfb8aa3b21107820 */ /* 0x000fc40000410000 */
[----:B------:R-:W1:Y:S04]  /*28f0*/  MUFU.EX2 R14, R14 ;  /* 0x0000000e000e7308 */ /* 0x000e680000000800 */
[----:B------:R-:W3:Y:S04]  /*2900*/  MUFU.EX2 R60, R60 ;  /* 0x0000003c003c7308 */ /* 0x000ee80000000800 */
[----:B------:R-:W4:Y:S01]  /*2910*/  MUFU.EX2 R13, R13 ;  /* 0x0000000d000d7308 */ /* 0x000f220000000800 */
[----:B0-----:R-:W-:-:S03]  /*2920*/  FADD.FTZ R12, R12, 1 ;  /* 0x3f8000000c0c7421 */ /* 0x001fc60000010000 */
[----:B------:R-:W0:Y:S01]  /*2930*/  MUFU.EX2 R17, R16 ;  /* 0x0000001000117308 */ /* 0x000e220000000800 */
[----:B-1----:R-:W-:-:S03]  /*2940*/  FADD.FTZ R14, R14, 1 ;  /* 0x3f8000000e0e7421 */ /* 0x002fc60000010000 */
[----:B------:R-:W1:Y:S01]  /*2950*/  MUFU.EX2 R15, R15 ;  /* 0x0000000f000f7308 */ /* 0x000e620000000800 */
[----:B---3--:R-:W-:-:S03]  /*2960*/  FADD.FTZ R60, R60, 1 ;  /* 0x3f8000003c3c7421 */ /* 0x008fc60000010000 */
[----:B------:R-:W3:Y:S01]  /*2970*/  MUFU.EX2 R18, R18 ;  /* 0x0000001200127308 */ /* 0x000ee20000000800 */
[----:B----4-:R-:W-:-:S03]  /*2980*/  FADD.FTZ R13, R13, 1 ;  /* 0x3f8000000d0d7421 */ /* 0x010fc60000010000 */
[----:B------:R-:W4:Y:S01]  /*2990*/  MUFU.EX2 R19, R19 ;  /* 0x0000001300137308 */ /* 0x000f220000000800 */
[----:B0-----:R-:W-:-:S03]  /*29a0*/  FADD.FTZ R17, R17, 1 ;  /* 0x3f80000011117421 */ /* 0x001fc60000010000 */
[----:B------:R-:W0:Y:S01]  /*29b0*/  MUFU.RCP R12, R12 ;  /* 0x0000000c000c7308 */ /* 0x000e220000001000 */
[----:B-1----:R-:W-:Y:S01]  /*29c0*/  FADD.FTZ R16, R15, 1 ;  /* 0x3f8000000f107421 */ /* 0x002fe20000010000 */
[----:B---3--:R-:W-:-:S06]  /*29d0*/  FADD.FTZ R18, R18, 1 ;  /* 0x3f80000012127421 */ /* 0x008fcc0000010000 */
[----:B------:R-:W1:Y:S01]  /*29e0*/  MUFU.RCP R21, R60 ;  /* 0x0000003c00157308 */ /* 0x000e620000001000 */
[----:B----4-:R-:W-:-:S07]  /*29f0*/  FADD.FTZ R19, R19, 1 ;  /* 0x3f80000013137421 */ /* 0x010fce0000010000 */
[----:B------:R1:W3:Y:S01]  /*2a00*/  MUFU.RCP R23, R13 ;  /* 0x0000000d00177308 */ /* 0x0002e20000001000 */
        /* <DEDUP_REMOVED lines=10> */
[----:B------:R-:W-:Y:S01]  /*2ab0*/  FMUL.FTZ R7, R14, R7 ;  /* 0x000000070e077220 */ /* 0x000fe20000410000 */
[----:B------:R-:W-:Y:S01]  /*2ac0*/  BAR.SYNC.DEFER_BLOCKING 0x0 ;  /* 0x0000000000007b1d */ /* 0x000fe20000010000 */
[----:B-1----:R-:W-:-:S05]  /*2ad0*/  FMUL.FTZ R12, R33, R20 ;  /* 0x00000014210c7220 */ /* 0x002fca0000410000 */
[----:B------:R-:W0:Y:S02]  /*2ae0*/  MUFU.RCP R27, R18 ;  /* 0x00000012001b7308 */ /* 0x000e240000001000 */
[----:B------:R-:W1:Y:S01]  /*2af0*/  LDC.64 R20, c[0x0][0x430] ;  /* 0x00010c00ff147b82 */ /* 0x000e620000000a00 */
        /* <DEDUP_REMOVED lines=8> */
[----:B-1----:R-:W-:-:S04]  /*2b80*/  IMAD.WIDE.U32 R54, R20, UR20, R54 ;  /* 0x0000001414367c25 */ /* 0x002fc8000f8e0036 */
[----:B---3--:R-:W-:Y:S02]  /*2b90*/  FMUL.FTZ R14, R35, R22 ;  /* 0x00000016230e7220 */ /* 0x008fe40000410000 */
[----:B------:R-:W0:Y:S01]  /*2ba0*/  LDC.64 R22, c[0x0][0x438] ;  /* 0x00010e00ff167b82 */ /* 0x000e220000000a00 */
[----:B------:R-:W-:Y:S02]  /*2bb0*/  IMAD R55, R21, UR20, R55 ;  /* 0x0000001415377c24 */ /* 0x000fe4000f8e0237 */
[----:B------:R-:W-:-:S05]  /*2bc0*/  FMUL.FTZ R11, R14, R11 ;  /* 0x0000000b0e0b7220 */ /* 0x000fca0000410000 */
[----:B------:R-:W-:Y:S01]  /*2bd0*/  STS.128 [R51+0x10], R8 ;  /* 0x0000100833007388 */ /* 0x000fe20000000c00 */
[----:B------:R-:W-:-:S03]  /*2be0*/  NOP ;  /* 0x0000000000007918 */ /* 0x000fc60000000000 */
[----:B------:R-:W1:Y:S04]  /*2bf0*/  LDS.128 R12, [R50] ;  /* 0x00000000320c7984 */ /* 0x000e680000000c00 */
[----:B------:R-:W3:Y:S01]  /*2c00*/  LDS.128 R16, [R50+0x200] ;  /* 0x0002000032107984 */ /* 0x000ee20000000c00 */
[----:B0-----:R-:W-:-:S04]  /*2c10*/  IMAD.WIDE.U32 R20, R0, R22, R54 ;  /* 0x0000001600147225 */ /* 0x001fc800078e0036 */
[----:B------:R-:W-:Y:S01]  /*2c20*/  IMAD R21, R0, R23, R21 ;  /* 0x0000001700157224 */ /* 0x000fe200078e0215 */
[----:B----4-:R-:W-:-:S04]  /*2c30*/  LEA R5, P0, R20, R24, 0x2 ;  /* 0x0000001814057211 */ /* 0x010fc800078010ff */
[----:B------:R-:W-:Y:S02]  /*2c40*/  LEA.HI.X R21, R20, R25, R21, 0x2, P0 ;  /* 0x0000001914157211 */ /* 0x000fe400000f1415 */
[----:B------:R-:W-:-:S04]  /*2c50*/  IADD3 R4, P0, PT, R52, R5, RZ ;  /* 0x0000000534047210 */ /* 0x000fc80007f1e0ff */
[----:B------:R-:W-:Y:S02]  /*2c60*/  IADD3.X R5, PT, PT, R53, R21, RZ, P0, !PT ;  /* 0x0000001535057210 */ /* 0x000fe400007fe4ff */
[----:B--2---:R-:W-:-:S03]  /*2c70*/  ISETP.GE.AND P0, PT, R49, UR5, PT ;  /* 0x0000000531007c0c */ /* 0x004fc6000bf06270 */
[----:B-1----:R0:W-:Y:S04]  /*2c80*/  STG.E.128 desc[UR18][R4.64], R12 ;  /* 0x0000000c04007986 */ /* 0x0021e8000c101d12 */
[----:B---3--:R0:W-:Y:S06]  /*2c90*/  STG.E.128 desc[UR18][R4.64+0x200], R16 ;  /* 0x0002001004007986 */ /* 0x0081ec000c101d12 */
[----:B------:R-:W-:Y:S05]  /*2ca0*/  @!P0 BRA `(.L_x_4674) ;  /* 0xffffffd800848947 */ /* 0x000fea000383ffff */
[----:B------:R-:W-:Y:S05]  /*2cb0*/  EXIT ;  /* 0x000000000000794d */ /* 0x000fea0003800000 */
.L_x_4675:
        /* <DEDUP_REMOVED lines=12> */
.L_x_5085:


//--------------------- .text._Z25selective_scan_fwd_kernelI32Selective_Scan_fwd_kernel_traitsILi32ELi8ELi1ELb1ELb1ELb1ELb0EffEEv13SSMParamsBase --------------------------
	.section	.text._Z25selective_scan_fwd_kernelI32Selective_Scan_fwd_kernel_traitsILi32ELi8ELi1ELb1ELb1ELb1ELb0EffEEv13SSMParamsBase,"ax",@progbits
	.align	128
        .global         _Z25selective_scan_fwd_kernelI32Selective_Scan_fwd_kernel_traitsILi32ELi8ELi1ELb1ELb1ELb1ELb0EffEEv13SSMParamsBase
        .type           _Z25selective_scan_fwd_kernelI32Selective_Scan_fwd_kernel_traitsILi32ELi8ELi1ELb1ELb1ELb1ELb0EffEEv13SSMParamsBase,@function
        .size           _Z25selective_scan_fwd_kernelI32Selective_Scan_fwd_kernel_traitsILi32ELi8ELi1ELb1ELb1ELb1ELb0EffEEv13SSMParamsBase,(.L_x_5086 - _Z25selective_scan_fwd_kernelI32Selective_Scan_fwd_kernel_traitsILi32ELi8ELi1ELb1ELb1ELb1ELb0EffEEv13SSMParamsBase)
        .other          _Z25selective_scan_fwd_kernelI32Selective_Scan_fwd_kernel_traitsILi32ELi8ELi1ELb1ELb1ELb1ELb0EffEEv13SSMParamsBase,@"STO_CUDA_ENTRY STV_DEFAULT"
_Z25selective_scan_fwd_kernelI32Selective_Scan_fwd_kernel_traitsILi32ELi8ELi1ELb1ELb1ELb1ELb0EffEEv13SSMParamsBase:
.text._Z25selective_scan_fwd_kernelI32Selective_Scan_fwd_kernel_traitsILi32ELi8ELi1ELb1ELb1ELb1ELb0EffEEv13SSMParamsBase:
        /* <DEDUP_REMOVED lines=67> */
[----:B------:R-:W-:Y:S01]  /*0430*/  UIMAD.WIDE.U32 UR6, UR20, UR12, URZ ;  /* 0x0000000c140672a5 */ /* 0x000fe2000f8e00ff */
[----:B------:R-:W2:Y:S01]  /*0440*/  LDC.64 R14, c[0x0][0x450] ;  /* 0x00011400ff0e7b82 */ /* 0x000ea20000000a00 */
[----:B------:R-:W-:Y:S01]  /*0450*/  UMOV UR5, UR8 ;  /* 0x0000000800057c82 */ /* 0x000fe20008000000 */
[C---:B------:R-:W-:Y:S01]  /*0460*/  IMAD.WIDE.U32 R2, R0.reuse, UR10, R2 ;  /* 0x0000000a00027c25 */ /* 0x040fe2000f8e0002 */
[----:B------:R-:W-:Y:S01]  /*0470*/  UIMAD UR7, UR20, UR13, UR7 ;  /* 0x0000000d140772a4 */ /* 0x000fe2000f8e0207 */
[----:B------:R-:W-:Y:S02]  /*0480*/  MOV R52, RZ ;  /* 0x000000ff00347202 */ /* 0x000fe40000000f00 */
[----:B------:R-:W-:Y:S01]  /*0490*/  IMAD R59, R0, UR15, R5 ;  /* 0x0000000f003b7c24 */ /* 0x000fe2000f8e0205 */
[----:B---3--:R-:W-:Y:S01]  /*04a0*/  LEA R53, P0, R2, R8, 0x2 ;  /* 0x0000000802357211 */ /* 0x008fe200078010ff */
[----:B------:R-:W3:Y:S01]  /*04b0*/  LDC R5, c[0x0][0x384] ;  /* 0x0000e100ff057b82 */ /* 0x000ee20000000800 */
[----:B------:R-:W-:Y:S01]  /*04c0*/  IMAD R57, R0, UR11, R3 ;  /* 0x0000000b00397c24 */ /* 0x000fe2000f8e0203 */
[----:B------:R-:W-:Y:S01]  /*04d0*/  SHF.R.S32.HI R3, RZ, 0x1f, R7 ;  /* 0x0000001fff037819 */ /* 0x000fe20000011407 */
[----:B------:R-:W4:Y:S03]  /*04e0*/  LDCU.64 UR10, c[0x0][0x3a0] ;  /* 0x00007400ff0a77ac */ /* 0x000f260008000a00 */
[----:B------:R-:W-:Y:S01]  /*04f0*/  LEA.HI.X R57, R2, R9, R57, 0x2, P0 ;  /* 0x0000000902397211 */ /* 0x000fe200000f1439 */
[C---:B------:R-:W-:Y:S01]  /*0500*/  IMAD R6, R3.reuse, R64, RZ ;  /* 0x0000004003067224 */ /* 0x040fe200078e02ff */
[----:B------:R-:W2:Y:S01]  /*0510*/  LDC.64 R18, c[0x0][0x440] ;  /* 0x00011000ff127b82 */ /* 0x000ea20000000a00 */
[----:B-1----:R-:W-:Y:S01]  /*0520*/  IMAD R8, R3, R66, RZ ;  /* 0x0000004203087224 */ /* 0x002fe200078e02ff */
[----:B------:R-:W-:Y:S01]  /*0530*/  LEA R55, P0, R4, R10, 0x2 ;  /* 0x0000000a04377211 */ /* 0x000fe200078010ff */
[----:B------:R-:W-:-:S02]  /*0540*/  IMAD R65, R7, R65, R6 ;  /* 0x0000004107417224 */ /* 0x000fc400078e0206 */
[C---:B------:R-:W-:Y:S01]  /*0550*/  IMAD R67, R7.reuse, R67, R8 ;  /* 0x0000004307437224 */ /* 0x040fe200078e0208 */
[----:B------:R-:W-:Y:S01]  /*0560*/  LEA.HI.X R59, R4, R11, R59, 0x2, P0 ;  /* 0x0000000b043b7211 */ /* 0x000fe200000f143b */
[C---:B------:R-:W-:Y:S01]  /*0570*/  IMAD.WIDE.U32 R2, R7.reuse, R64, UR4 ;  /* 0x0000000407027e25 */ /* 0x040fe2000f8e0040 */
[----:B------:R-:W1:Y:S01]  /*0580*/  S2UR UR5, SR_CgaCtaId ;  /* 0x00000000000579c3 */ /* 0x000e620000008800 */
[----:B------:R-:W-:Y:S02]  /*0590*/  UMOV UR4, 0x400 ;  /* 0x0000040000047882 */ /* 0x000fe40000000000 */
[----:B------:R-:W-:Y:S01]  /*05a0*/  IMAD.WIDE.U32 R6, R7, R66, UR6 ;  /* 0x0000000607067e25 */ /* 0x000fe2000f8e0042 */
[----:B------:R-:W1:Y:S01]  /*05b0*/  LDCU UR6, c[0x0][0x38c] ;  /* 0x00007180ff0677ac */ /* 0x000e620008000800 */
[----:B------:R-:W-:Y:S02]  /*05c0*/  LEA R61, P1, R2, R12, 0x2 ;  /* 0x0000000c023d7211 */ /* 0x000fe400078210ff */
[----:B------:R-:W-:Y:S01]  /*05d0*/  IADD3 R65, PT, PT, R3, R65, RZ ;  /* 0x0000004103417210 */ /* 0x000fe20007ffe0ff */
[----:B----4-:R-:W-:Y:S01]  /*05e0*/  IMAD.WIDE.U32 R50, R0, UR10, RZ ;  /* 0x0000000a00327c25 */ /* 0x010fe2000f8e00ff */
[----:B0-----:R-:W-:Y:S01]  /*05f0*/  SHF.L.U32 R3, R48, 0x1, RZ ;  /* 0x0000000130037819 */ /* 0x001fe200000006ff */
[----:B------:R-:W0:Y:S01]  /*0600*/  LDCU.U8 UR7, c[0x0][0x39e] ;  /* 0x000073c0ff0777ac */ /* 0x000e220008000000 */
[----:B------:R-:W-:Y:S01]  /*0610*/  LEA.HI.X R65, R2, R13, R65, 0x2, P1 ;  /* 0x0000000d02417211 */ /* 0x000fe200008f1441 */
[----:B---3--:R-:W-:Y:S01]  /*0620*/  IMAD R2, R5, UR20, R0 ;  /* 0x0000001405027c24 */ /* 0x008fe2000f8e0200 */
[----:B------:R-:W-:Y:S01]  /*0630*/  LOP3.LUT R3, R3, 0x7c0, RZ, 0xc0, !PT ;  /* 0x000007c003037812 */ /* 0x000fe200078ec0ff */
[----:B------:R-:W-:Y:S01]  /*0640*/  IMAD R4, R0, UR11, R51 ;  /* 0x0000000b00047c24 */ /* 0x000fe2000f8e0233 */
[----:B--2---:R-:W-:Y:S01]  /*0650*/  LEA R63, P2, R6, R14, 0x2 ;  /* 0x0000000e063f7211 */ /* 0x004fe200078410ff */
[----:B------:R-:W-:Y:S01]  /*0660*/  IMAD R2, R2, R17, RZ ;  /* 0x0000001102027224 */ /* 0x000fe200078e02ff */
[----:B------:R-:W-:-:S02]  /*0670*/  LOP3.LUT R3, R3, 0x1f, R48, 0xf8, !PT ;  /* 0x0000001f03037812 */ /* 0x000fc400078ef830 */
[----:B------:R-:W-:Y:S02]  /*0680*/  IADD3 R67, PT, PT, R7, R67, RZ ;  /* 0x0000004307437210 */ /* 0x000fe40007ffe0ff */
[----:B------:R-:W-:Y:S01]  /*0690*/  LEA R49, P0, R50, R18, 0x2 ;  /* 0x0000001232317211 */ /* 0x000fe200078010ff */
[----:B-1----:R-:W-:Y:S01]  /*06a0*/  IMAD R51, R2, UR6, RZ ;  /* 0x0000000602337c24 */ /* 0x002fe2000f8e02ff */
[----:B------:R-:W-:Y:S01]  /*06b0*/  LEA.HI.X R67, R6, R15, R67, 0x2, P2 ;  /* 0x0000000f06437211 */ /* 0x000fe200010f1443 */
[----:B------:R-:W-:Y:S01]  /*06c0*/  IMAD.WIDE.U32 R2, R3, 0x10, RZ ;  /* 0x0000001003027825 */ /* 0x000fe200078e00ff */
[----:B------:R-:W-:Y:S01]  /*06d0*/  LEA.HI.X R50, R50, R19, R4, 0x2, P0 ;  /* 0x0000001332327211 */ /* 0x000fe200000f1404 */
[----:B------:R-:W-:Y:S01]  /*06e0*/  ULEA UR4, UR5, UR4, 0x18 ;  /* 0x0000000405047291 */ /* 0x000fe2000f8ec0ff */
[----:B0-----:R-:W-:-:S11]  /*06f0*/  LOP3.LUT R54, R2, 0x200, RZ, 0xfc, !PT ;  /* 0x0000020002367812 */ /* 0x001fd600078efcff */
.L_x_4696:
[----:B------:R-:W-:Y:S01]  /*0700*/  BAR.SYNC.DEFER_BLOCKING 0x0 ;  /* 0x0000000000007b1d */ /* 0x000fe20000010000 */
[----:B-1----:R-:W-:-:S04]  /*0710*/  IADD3 R4, P0, PT, R2, R53, RZ ;  /* 0x0000003502047210 */ /* 0x002fc80007f1e0ff */
[----:B------:R-:W-:-:S05]  /*0720*/  IADD3.X R5, PT, PT, R3, R57, RZ, P0, !PT ;  /* 0x0000003903057210 */ /* 0x000fca00007fe4ff */
[----:B------:R-:W2:Y:S04]  /*0730*/  LDG.E.128 R20, desc[UR18][R4.64] ;  /* 0x0000001204147981 */ /* 0x000ea8000c1e1d00 */
[----:B------:R-:W3:Y:S01]  /*0740*/  LDG.E.128 R24, desc[UR18][R4.64+0x200] ;  /* 0x0002001204187981 */ /* 0x000ee2000c1e1d00 */
[----:B------:R-:W-:Y:S01]  /*0750*/  IADD3 R8, P0, PT, R2, R55, RZ ;  /* 0x0000003702087210 */ /* 0x000fe20007f1e0ff */
[----:B------:R-:W0:Y:S03]  /*0760*/  S2R R56, SR_LANEID ;  /* 0x0000000000387919 */ /* 0x000e260000000000 */
[----:B------:R-:W-:Y:S02]  /*0770*/  IADD3.X R9, PT, PT, R3, R59, RZ, P0, !PT ;  /* 0x0000003b03097210 */ /* 0x000fe400007fe4ff */
[----:B0-----:R-:W-:-:S04]  /*0780*/  LEA R69, R56, UR4, 0x4 ;  /* 0x0000000438457c11 */ /* 0x001fc8000f8e20ff */
[----:B------:R-:W-:Y:S01]  /*0790*/  LEA R58, R56, R69, 0x4 ;  /* 0x00000045383a7211 */ /* 0x000fe200078e20ff */
[----:B--2---:R0:W-:Y:S04]  /*07a0*/  STS.128 [R69], R20 ;  /* 0x0000001445007388 */ /* 0x0041e80000000c00 */
[----:B---3--:R-:W-:Y:S01]  /*07b0*/  STS.128 [R69+0x200], R24 ;  /* 0x0002001845007388 */ /* 0x008fe20000000c00 */
[----:B------:R-:W-:-:S03]  /*07c0*/  NOP ;  /* 0x0000000000007918 */ /* 0x000fc60000000000 */
[----:B------:R-:W-:Y:S04]  /*07d0*/  LDS.128 R16, [R58] ;  /* 0x000000003a107984 */ /* 0x000fe80000000c00 */
[----:B------:R-:W-:Y:S01]  /*07e0*/  LDS.128 R12, [R58+0x10] ;  /* 0x000010003a0c7984 */ /* 0x000fe20000000c00 */
[----:B0-----:R-:W0:Y:S08]  /*07f0*/  LDC R21, c[0x0][0x38c] ;  /* 0x0000e300ff157b82 */ /* 0x001e300000000800 */
        /* <DEDUP_REMOVED lines=55> */
.L_x_4677:
[----:B------:R-:W-:Y:S05]  /*0b70*/  BSYNC.RECONVERGENT B0 ;  /* 0x0000000000007941 */ /* 0x000fea0003800200 */
.L_x_4676:
        /* <DEDUP_REMOVED lines=34> */
.L_x_4679:
[----:B------:R-:W-:Y:S05]  /*0da0*/  BSYNC.RECONVERGENT B0 ;  /* 0x0000000000007941 */ /* 0x000fea0003800200 */
.L_x_4678:
        /* <DEDUP_REMOVED lines=39> */
.L_x_4681:
[----:B------:R-:W-:Y:S05]  /*1020*/  BSYNC.RECONVERGENT B0 ;  /* 0x0000000000007941 */ /* 0x000fea0003800200 */
.L_x_4680:
        /* <DEDUP_REMOVED lines=32> */
.L_x_4683:
[----:B------:R-:W-:Y:S05]  /*1230*/  BSYNC.RECONVERGENT B0 ;  /* 0x0000000000007941 */ /* 0x000fea0003800200 */
.L_x_4682:
        /* <DEDUP_REMOVED lines=32> */
.L_x_4685:
[----:B------:R-:W-:Y:S05]  /*1440*/  BSYNC.RECONVERGENT B0 ;  /* 0x0000000000007941 */ /* 0x000fea0003800200 */
.L_x_4684:
        /* <DEDUP_REMOVED lines=32> */
.L_x_4687:
[----:B------:R-:W-:Y:S05]  /*1650*/  BSYNC.RECONVERGENT B0 ;  /* 0x0000000000007941 */ /* 0x000fea0003800200 */
.L_x_4686:
        /* <DEDUP_REMOVED lines=32> */
.L_x_4689:
[----:B------:R-:W-:Y:S05]  /*1860*/  BSYNC.RECONVERGENT B0 ;  /* 0x0000000000007941 */ /* 0x000fea0003800200 */
.L_x_4688:
        /* <DEDUP_REMOVED lines=32> */
.L_x_4691:
[----:B------:R-:W-:Y:S05]  /*1a70*/  BSYNC.RECONVERGENT B0 ;  /* 0x0000000000007941 */ /* 0x000fea0003800200 */
.L_x_4690:
        /* <DEDUP_REMOVED lines=12> */
[----:B------:R-:W-:Y:S01]  /*1b40*/  ISETP.NE.AND P0, PT, R52, RZ, PT ;  /* 0x000000ff3400720c */ /* 0x000fe20003f05270 */
[----:B------:R-:W-:Y:S01]  /*1b50*/  FMUL.FTZ R79, R16, R71 ;  /* 0x00000047104f7220 */ /* 0x000fe20000410000 */
[----:B------:R-:W-:Y:S01]  /*1b60*/  IADD3 R44, P1, PT, R61, R54, RZ ;  /* 0x000000363d2c7210 */ /* 0x000fe20007f3e0ff */
        /* <DEDUP_REMOVED lines=9> */
[----:B------:R-:W-:Y:S01]  /*1c00*/  IMAD R76, R52, R21, RZ ;  /* 0x00000015344c7224 */ /* 0x000fe200078e02ff */
[----:B------:R-:W-:Y:S01]  /*1c10*/  IADD3 R78, PT, PT, -R21, RZ, RZ ;  /* 0x000000ff154e7210 */ /* 0x000fe20007ffe1ff */
[----:B------:R-:W-:Y:S01]  /*1c20*/  UIADD3 UR5, UPT, UPT, UR4, 0x860, URZ ;  /* 0x0000086004057890 */ /* 0x000fe2000fffe0ff */
[----:B------:R-:W2:Y:S01]  /*1c30*/  LDC.64 R40, c[0x0][0x3a8] ;  /* 0x0000ea00ff287b82 */ /* 0x000ea20000000a00 */
[----:B------:R-:W-:-:S02]  /*1c40*/  MOV R80, R49 ;  /* 0x0000003100507202 */ /* 0x000fc40000000f00 */
[----:B------:R-:W-:Y:S02]  /*1c50*/  ISETP.EQ.AND P0, PT, R48, RZ, P0 ;  /* 0x000000ff3000720c */ /* 0x000fe40000702270 */
[----:B------:R-:W-:Y:S02]  /*1c60*/  MOV R87, R50 ;  /* 0x0000003200577202 */ /* 0x000fe40000000f00 */
[C---:B------:R-:W-:Y:S01]  /*1c70*/  IADD3.X R45, PT, PT, R3.reuse, R65, RZ, P1, !PT ;  /* 0x00000041032d7210 */ /* 0x040fe20000ffe4ff */
[----:B------:R-:W3:Y:S01]  /*1c80*/  LDC.64 R42, c[0x0][0x480] ;  /* 0x00012000ff2a7b82 */ /* 0x000ee20000000a00 */
[----:B------:R-:W-:Y:S02]  /*1c90*/  IADD3.X R89, PT, PT, R3, R67, RZ, P2, !PT ;  /* 0x0000004303597210 */ /* 0x000fe400017fe4ff */
[----:B0-----:R-:W-:Y:S02]  /*1ca0*/  SHF.L.U64.HI R37, R36, 0x2, R37 ;  /* 0x0000000224257819 */ /* 0x001fe40000010225 */
[----:B-1----:R-:W-:-:S02]  /*1cb0*/  SHF.L.U64.HI R39, R38, 0x2, R39 ;  /* 0x0000000226277819 */ /* 0x002fc40000010227 */
[----:B--2---:R-:W-:-:S07]  /*1cc0*/  SHF.L.U64.HI R82, R40, 0x2, R41 ;  /* 0x0000000228527819 */ /* 0x004fce0000010229 */
.L_x_4695:
[----:B------:R-:W2:Y:S04]  /*1cd0*/  LDG.E.128 R28, desc[UR18][R44.64+-0x200] ;  /* 0xfffe00122c1c7981 */ /* 0x000ea8000c1e1d00 */
[----:B------:R-:W4:Y:S01]  /*1ce0*/  LDG.E.128 R32, desc[UR18][R44.64] ;  /* 0x000000122c207981 */ /* 0x000f22000c1e1d00 */
[----:B------:R-:W-:-:S05]  /*1cf0*/  MOV R86, R80 ;  /* 0x0000005000567202 */ /* 0x000fca0000000f00 */
[----:B------:R-:W5:Y:S01]  /*1d00*/  LDG.E R41, desc[UR18][R86.64] ;  /* 0x0000001256297981 */ /* 0x000f62000c1e1900 */
[----:B------:R-:W-:-:S03]  /*1d10*/  ISETP.GE.AND P1, PT, R56, 0x1, PT ;  /* 0x000000013800780c */ /* 0x000fc60003f26270 */
[----:B0-2---:R0:W-:Y:S04]  /*1d20*/  STS.128 [R69], R28 ;  /* 0x0000001c45007388 */ /* 0x0051e80000000c00 */
[----:B----4-:R1:W-:Y:S01]  /*1d30*/  STS.128 [R69+0x200], R32 ;  /* 0x0002002045007388 */ /* 0x0103e20000000c00 */
[----:B------:R-:W-:-:S03]  /*1d40*/  NOP ;  /* 0x0000000000007918 */ /* 0x000fc60000000000 */
[----:B------:R-:W2:Y:S04]  /*1d50*/  LDS.128 R20, [R58] ;  /* 0x000000003a147984 */ /* 0x000ea80000000c00 */
[----:B------:R-:W4:Y:S01]  /*1d60*/  LDS.128 R24, [R58+0x10] ;  /* 0x000010003a187984 */ /* 0x000f220000000c00 */
[----:B0-----:R-:W-:Y:S02]  /*1d70*/  MOV R28, R88 ;  /* 0x00000058001c7202 */ /* 0x001fe40000000f00 */
[----:B------:R-:W-:-:S05]  /*1d80*/  MOV R29, R89 ;  /* 0x00000059001d7202 */ /* 0x000fca0000000f00 */
[----:B------:R-:W3:Y:S04]  /*1d90*/  LDG.E.128 R12, desc[UR18][R28.64+-0x200] ;  /* 0xfffe00121c0c7981 */ /* 0x000ee8000c1e1d00 */
[----:B------:R-:W3:Y:S01]  /*1da0*/  LDG.E.128 R16, desc[UR18][R28.64] ;  /* 0x000000121c107981 */ /* 0x000ee2000c1e1d00 */
[----:B-----5:R-:W-:Y:S01]  /*1db0*/  FMUL.FTZ R84, R41, 1.4426950216293334961 ;  /* 0x3fb8aa3b29547820 */ /* 0x020fe20000410000 */
[----:B------:R-:W0:Y:S01]  /*1dc0*/  S2UR UR6, SR_CgaCtaId ;  /* 0x00000000000679c3 */ /* 0x000e220000008800 */
[----:B------:R-:W-:Y:S01]  /*1dd0*/  UMOV UR4, 0x400 ;  /* 0x0000040000047882 */ /* 0x000fe20000000000 */
[----:B------:R-:W-:Y:S01]  /*1de0*/  ISETP.NE.AND P2, PT, R56, RZ, PT ;  /* 0x000000ff3800720c */ /* 0x000fe20003f45270 */
[C---:B------:R-:W-:Y:S01]  /*1df0*/  FMUL.FTZ R86, R84.reuse, R60 ;  /* 0x0000003c54567220 */ /* 0x040fe20000410000 */
[C---:B-1----:R-:W-:Y:S01]  /*1e00*/  FMUL.FTZ R32, R84.reuse, R73 ;  /* 0x0000004954207220 */ /* 0x042fe20000410000 */
[C---:B------:R-:W-:Y:S01]  /*1e10*/  FMUL.FTZ R33, R84.reuse, R62 ;  /* 0x0000003e54217220 */ /* 0x040fe20000410000 */
[C---:B------:R-:W-:Y:S01]  /*1e20*/  FMUL.FTZ R41, R84.reuse, R75 ;  /* 0x0000004b54297220 */ /* 0x040fe20000410000 */
[----:B------:R-:W1:Y:S01]  /*1e30*/  MUFU.EX2 R31, R86 ;  /* 0x00000056001f7308 */ /* 0x000e620000000800 */
[C---:B------:R-:W-:Y:S01]  /*1e40*/  FMUL.FTZ R88, R84.reuse, R71 ;  /* 0x0000004754587220 */ /* 0x040fe20000410000 */
[----:B------:R-:W-:Y:S01]  /*1e50*/  FMUL.FTZ R90, R84, R66 ;  /* 0x00000042545a7220 */ /* 0x000fe20000410000 */
[----:B------:R-:W-:Y:S01]  /*1e60*/  ISETP.NE.AND P3, PT, R48, RZ, PT ;  /* 0x000000ff3000720c */ /* 0x000fe20003f65270 */
[----:B------:R-:W5:Y:S01]  /*1e70*/  MUFU.EX2 R32, R32 ;  /* 0x0000002000207308 */ /* 0x000f620000000800 */
[----:B------:R-:W-:Y:S03]  /*1e80*/  BSSY.RECONVERGENT B0, `(.L_x_4693) ;  /* 0x0000067000007945 */ /* 0x000fe60003800200 */
[----:B------:R-:W0:Y:S04]  /*1e90*/  MUFU.EX2 R33, R33 ;  /* 0x0000002100217308 */ /* 0x000e280000000800 */
[----:B------:R-:W-:Y:S01]  /*1ea0*/  MUFU.EX2 R41, R41 ;  /* 0x0000002900297308 */ /* 0x000fe20000000800 */
[----:B--2---:R-:W-:Y:S01]  /*1eb0*/  FMUL.FTZ R35, R79, R20 ;  /* 0x000000144f237220 */ /* 0x004fe20000410000 */
[----:B------:R-:W-:Y:S01]  /*1ec0*/  FMUL.FTZ R34, R68, R21 ;  /* 0x0000001544227220 */ /* 0x000fe20000410000 */
[C---:B------:R-:W-:Y:S01]  /*1ed0*/  FMUL.FTZ R20, R84.reuse, R64 ;  /* 0x0000004054147220 */ /* 0x040fe20000410000 */
[----:B------:R-:W-:Y:S01]  /*1ee0*/  FMUL.FTZ R89, R81, R22 ;  /* 0x0000001651597220 */ /* 0x000fe20000410000 */
[----:B------:R-:W-:Y:S01]  /*1ef0*/  FMUL.FTZ R21, R84, R77 ;  /* 0x0000004d54157220 */ /* 0x000fe20000410000 */
[----:B-1----:R-:W-:Y:S01]  /*1f00*/  FFMA.FTZ R22, R35, R31, R34 ;  /* 0x0000001f23167223 */ /* 0x002fe20000010022 */
[----:B------:R-:W-:Y:S01]  /*1f10*/  MUFU.EX2 R86, R20 ;  /* 0x0000001400567308 */ /* 0x000fe20000000800 */
[----:B----4-:R-:W-:Y:S01]  /*1f20*/  FMUL.FTZ R92, R83, R24 ;  /* 0x00000018535c7220 */ /* 0x010fe20000410000 */
[----:B------:R-:W-:Y:S01]  /*1f30*/  FMUL.FTZ R93, R72, R25 ;  /* 0x00000019485d7220 */ /* 0x000fe20000410000 */
[----:B-----5:R-:W-:Y:S01]  /*1f40*/  FFMA.FTZ R22, R32, R22, R89 ;  /* 0x0000001620167223 */ /* 0x020fe20000010059 */
[----:B------:R1:W2:Y:S01]  /*1f50*/  MUFU.EX2 R30, R88 ;  /* 0x00000058001e7308 */ /* 0x0002a20000000800 */
[----:B------:R-:W-:Y:S01]  /*1f60*/  FMUL.FTZ R91, R85, R26 ;  /* 0x0000001a555b7220 */ /* 0x000fe20000410000 */
[----:B------:R-:W-:Y:S01]  /*1f70*/  FMUL.FTZ R27, R74, R27 ;  /* 0x0000001b4a1b7220 */ /* 0x000fe20000410000 */
[----:B0-----:R-:W-:Y:S01]  /*1f80*/  ULEA UR4, UR6, UR4, 0x18 ;  /* 0x0000000406047291 */ /* 0x001fe2000f8ec0ff */
[----:B------:R-:W0:Y:S04]  /*1f90*/  MUFU.EX2 R84, R21 ;  /* 0x0000001500547308 */ /* 0x000e280000000800 */
[----:B------:R-:W4:Y:S01]  /*1fa0*/  MUFU.EX2 R90, R90 ;  /* 0x0000005a005a7308 */ /* 0x000f220000000800 */
[----:B-1----:R-:W-:-:S04]  /*1fb0*/  FMUL.FTZ R88, R70, R23 ;  /* 0x0000001746587220 */ /* 0x002fc80000410000 */
[----:B------:R-:W-:Y:S01]  /*1fc0*/  FFMA.FTZ R22, R33, R22, R88 ;  /* 0x0000001621167223 */ /* 0x000fe20000010058 */
[----:B--2---:R-:W-:-:S03]  /*1fd0*/  FMUL.FTZ R23, R30, R31 ;  /* 0x0000001f1e177220 */ /* 0x004fc60000410000 */
[----:B------:R-:W-:Y:S01]  /*1fe0*/  FFMA.FTZ R22, R41, R22, R92 ;  /* 0x0000001629167223 */ /* 0x000fe2000001005c */
[----:B------:R-:W-:-:S03]  /*1ff0*/  FMUL.FTZ R20, R32, R23 ;  /* 0x0000001720147220 */ /* 0x000fc60000410000 */
[----:B------:R-:W-:Y:S01]  /*2000*/  FFMA.FTZ R22, R86, R22, R93 ;  /* 0x0000001656167223 */ /* 0x000fe2000001005d */
[----:B------:R-:W-:-:S03]  /*2010*/  FMUL.FTZ R20, R33, R20 ;  /* 0x0000001421147220 */ /* 0x000fc60000410000 */
[----:B0-----:R-:W-:Y:S01]  /*2020*/  FFMA.FTZ R22, R84, R22, R91 ;  /* 0x0000001654167223 */ /* 0x001fe2000001005b */
[----:B------:R-:W-:-:S03]  /*2030*/  FMUL.FTZ R21, R41, R20 ;  /* 0x0000001429157220 */ /* 0x000fc60000410000 */
[----:B----4-:R-:W-:Y:S01]  /*2040*/  FFMA.FTZ R22, R90, R22, R27 ;  /* 0x000000165a167223 */ /* 0x010fe2000001001b */
        /* <DEDUP_REMOVED lines=24> */
[----:B------:R-:W0:Y:S02]  /*21d0*/  SHFL.UP PT, R23, R24, 0x8, RZ ;  /* 0x0500000018177989 */ /* 0x000e2400000e00ff */
[----:B0-----:R-:W-:-:S05]  /*21e0*/  FFMA.FTZ R23, R95, R23, R24 ;  /* 0x000000175f177223 */ /* 0x001fca0000010018 */
[----:B------:R-:W-:Y:S01]  /*21f0*/  @P1 FMUL.FTZ R95, R95, R26 ;  /* 0x0000001a5f5f1220 */ /* 0x000fe20000410000 */
[----:B------:R-:W-:-:S04]  /*2200*/  FSEL R26, R24, R23, !P1 ;  /* 0x00000017181a7208 */ /* 0x000fc80004800000 */
[----:B------:R-:W0:Y:S01]  /*2210*/  SHFL.UP PT, R24, R95, 0x10, RZ ;  /* 0x060000005f187989 */ /* 0x000e2200000e00ff */
[----:B------:R-:W-:-:S03]  /*2220*/  ISETP.NE.AND P1, PT, R56, 0x1f, PT ;  /* 0x0000001f3800780c */ /* 0x000fc60003f25270 */
[----:B------:R-:W1:Y:S01]  /*2230*/  SHFL.UP PT, R25, R26, 0x10, RZ ;  /* 0x060000001a197989 */ /* 0x000e6200000e00ff */
[C---:B0-----:R-:W-:Y:S01]  /*2240*/  FMUL.FTZ R24, R95.reuse, R24 ;  /* 0x000000185f187220 */ /* 0x041fe20000410000 */
[----:B-1----:R-:W-:Y:S02]  /*2250*/  FFMA.FTZ R25, R95, R25, R26 ;  /* 0x000000195f197223 */ /* 0x002fe4000001001a */
[----:B---3--:R-:W-:Y:S04]  /*2260*/  STS.128 [R69+0x420], R12 ;  /* 0x0004200c45007388 */ /* 0x008fe80000000c00 */
[----:B------:R-:W-:Y:S01]  /*2270*/  STS.128 [R69+0x620], R16 ;  /* 0x0006201045007388 */ /* 0x000fe20000000c00 */
[----:B------:R-:W-:-:S03]  /*2280*/  NOP ;  /* 0x0000000000007918 */ /* 0x000fc60000000000 */
[----:B------:R-:W0:Y:S04]  /*2290*/  @P0 LDS.64 R20, [UR5] ;  /* 0x00000005ff140984 */ /* 0x000e280008000a00 */
[----:B------:R-:W-:Y:S04]  /*22a0*/  LDS.128 R12, [R58+0x420] ;  /* 0x000420003a0c7984 */ /* 0x000fe80000000c00 */
[----:B------:R-:W-:Y:S04]  /*22b0*/  LDS.128 R16, [R58+0x430] ;  /* 0x000430003a107984 */ /* 0x000fe80000000c00 */
[----:B------:R-:W-:Y:S01]  /*22c0*/  @!P1 STS.64 [UR4+0x840], R24 ;  /* 0x00084018ff009988 */ /* 0x000fe20008000a04 */
[----:B------:R-:W-:Y:S01]  /*22d0*/  BAR.SYNC.DEFER_BLOCKING 0x0 ;  /* 0x0000000000007b1d */ /* 0x000fe20000010000 */
[----:B------:R-:W-:-:S04]  /*22e0*/  ISETP.GE.AND P1, PT, R56, 0x10, PT ;  /* 0x000000103800780c */ /* 0x000fc80003f26270 */
[----:B------:R-:W-:Y:S02]  /*22f0*/  FSEL R95, R95, R24, !P1 ;  /* 0x000000185f5f7208 */ /* 0x000fe40004800000 */
[----:B------:R-:W-:Y:S02]  /*2300*/  FSEL R26, R26, R25, !P1 ;  /* 0x000000191a1a7208 */ /* 0x000fe40004800000 */
[----:B------:R-:W-:Y:S01]  /*2310*/  ISETP.NE.AND P1, PT, R48, RZ, PT ;  /* 0x000000ff3000720c */ /* 0x000fe20003f25270 */
[----:B------:R-:W1:Y:S04]  /*2320*/  SHFL.UP PT, R97, R95, 0x1, RZ ;  /* 0x042000005f617989 */ /* 0x000e6800000e00ff */
[----:B------:R-:W2:Y:S04]  /*2330*/  SHFL.UP PT, R94, R26, 0x1, RZ ;  /* 0x042000001a5e7989 */ /* 0x000ea800000e00ff */
[----:B0-----:R-:W-:Y:S04]  /*2340*/  @!P2 STS.64 [UR4+0x850], R20 ;  /* 0x00085014ff00a988 */ /* 0x001fe80008000a04 */
[----:B------:R-:W0:Y:S01]  /*2350*/  LDS.64 R22, [UR4+0x840] ;  /* 0x00084004ff167984 */ /* 0x000e220008000a00 */
[----:B------:R-:W-:Y:S01]  /*2360*/  BAR.SYNC.DEFER_BLOCKING 0x0 ;  /* 0x0000000000007b1d */ /* 0x000fe20000010000 */
[----:B-1----:R-:W-:-:S02]  /*2370*/  @!P2 MOV R97, R20 ;  /* 0x000000140061a202 */ /* 0x002fc40000000f00 */
[----:B--2---:R-:W-:Y:S02]  /*2380*/  @!P2 MOV R94, R21 ;  /* 0x00000015005ea202 */ /* 0x004fe40000000f00 */
[----:B------:R-:W-:-:S04]  /*2390*/  LEA R44, P2, R36, R44, 0x2 ;  /* 0x0000002c242c7211 */ /* 0x000fc800078410ff */
[----:B------:R-:W-:Y:S01]  /*23a0*/  IADD3.X R45, PT, PT, R45, R37, RZ, P2, !PT ;  /* 0x000000252d2d7210 */ /* 0x000fe200017fe4ff */
[----:B------:R-:W1:Y:S01]  /*23b0*/  @P3 LDS R99, [UR4+0x854] ;  /* 0x00085404ff633984 */ /* 0x000e620008000800 */
[----:B0-----:R-:W-:Y:S01]  /*23c0*/  FFMA.FTZ R23, R22, R21, R23 ;  /* 0x0000001516177223 */ /* 0x001fe20000010017 */
[----:B-1----:R-:W-:-:S04]  /*23d0*/  @P3 FFMA.FTZ R94, R99, R97, R94 ;  /* 0x00000061635e3223 */ /* 0x002fc8000001005e */
[----:B------:R-:W-:-:S04]  /*23e0*/  FFMA.FTZ R35, R30, R94, R35 ;  /* 0x0000005e1e237223 */ /* 0x000fc80000010023 */
[----:B------:R-:W-:-:S04]  /*23f0*/  FFMA.FTZ R34, R31, R35, R34 ;  /* 0x000000231f227223 */ /* 0x000fc80000010022 */
[----:B------:R-:W-:-:S04]  /*2400*/  FFMA.FTZ R31, R32, R34, R89 ;  /* 0x00000022201f7223 */ /* 0x000fc80000010059 */
[----:B------:R-:W-:Y:S01]  /*2410*/  FFMA.FTZ R30, R33, R31, R88 ;  /* 0x0000001f211e7223 */ /* 0x000fe20000010058 */
[----:B------:R-:W-:-:S03]  /*2420*/  LEA R88, P3, R38, R28, 0x2 ;  /* 0x0000001c26587211 */ /* 0x000fc600078610ff */
[----:B------:R-:W-:Y:S01]  /*2430*/  FFMA.FTZ R41, R41, R30, R92 ;  /* 0x0000001e29297223 */ /* 0x000fe2000001005c */
[----:B------:R-:W-:-:S03]  /*2440*/  IADD3.X R89, PT, PT, R29, R39, RZ, P3, !PT ;  /* 0x000000271d597210 */ /* 0x000fc60001ffe4ff */
        /* <DEDUP_REMOVED lines=10> */
.L_x_4694:
[----:B------:R-:W-:Y:S05]  /*24f0*/  BSYNC.RECONVERGENT B0 ;  /* 0x0000000000007941 */ /* 0x000fea0003800200 */
.L_x_4693:
        /* <DEDUP_REMOVED lines=17> */
.L_x_4692:
[----:B------:R-:W-:Y:S01]  /*2610*/  BAR.SYNC.DEFER_BLOCKING 0x0 ;  /* 0x0000000000007b1d */ /* 0x000fe20000010000 */
[C---:B------:R-:W-:Y:S01]  /*2620*/  SHF.L.U32 R20, R52.reuse, 0x8, RZ ;  /* 0x0000000834147819 */ /* 0x040fe200000006ff */
[----:B------:R-:W-:Y:S01]  /*2630*/  HFMA2 R21, -RZ, RZ, 0, 0 ;  /* 0x00000000ff157431 */ /* 0x000fe200000001ff */
[----:B------:R-:W-:Y:S02]  /*2640*/  IADD3 R52, PT, PT, R52, 0x1, RZ ;  /* 0x0000000134347810 */ /* 0x000fe40007ffe0ff */
[----:B------:R-:W-:-:S03]  /*2650*/  IADD3 R61, P1, PT, R61, 0x400, RZ ;  /* 0x000004003d3d7810 */ /* 0x000fc60007f3e0ff */
[----:B0-----:R-:W0:Y:S01]  /*2660*/  LDC.64 R22, c[0x0][0x420] ;  /* 0x00010800ff167b82 */ /* 0x001e220000000a00 */
[----:B------:R-:W1:Y:S01]  /*2670*/  LDCU UR5, c[0x0][0x394] ;  /* 0x00007280ff0577ac */ /* 0x000e620008000800 */
[----:B------:R-:W-:Y:S02]  /*2680*/  IADD3 R63, P2, PT, R63, 0x400, RZ ;  /* 0x000004003f3f7810 */ /* 0x000fe40007f5e0ff */
[----:B------:R-:W-:Y:S02]  /*2690*/  IADD3 R55, P3, PT, R55, 0x400, RZ ;  /* 0x0000040037377810 */ /* 0x000fe40007f7e0ff */
[----:B------:R-:W-:Y:S02]  /*26a0*/  IADD3 R53, P4, PT, R53, 0x400, RZ ;  /* 0x0000040035357810 */ /* 0x000fe40007f9e0ff */
[----:B------:R-:W2:Y:S01]  /*26b0*/  LDC.64 R24, c[0x0][0x428] ;  /* 0x00010a00ff187b82 */ /* 0x000ea20000000a00 */
[----:B------:R-:W-:Y:S02]  /*26c0*/  IADD3.X R65, PT, PT, RZ, R65, RZ, P1, !PT ;  /* 0x00000041ff417210 */ /* 0x000fe40000ffe4ff */
[----:B------:R-:W-:-:S02]  /*26d0*/  IADD3.X R67, PT, PT, RZ, R67, RZ, P2, !PT ;  /* 0x00000043ff437210 */ /* 0x000fc400017fe4ff */
[----:B------:R-:W-:Y:S02]  /*26e0*/  IADD3.X R59, PT, PT, RZ, R59, RZ, P3, !PT ;  /* 0x0000003bff3b7210 */ /* 0x000fe40001ffe4ff */
[----:B------:R-:W-:Y:S01]  /*26f0*/  IADD3.X R57, PT, PT, RZ, R57, RZ, P4, !PT ;  /* 0x00000039ff397210 */ /* 0x000fe200027fe4ff */
        /* <DEDUP_REMOVED lines=12> */
[----:B------:R-:W-:-:S04]  /*27c0*/  IADD3 R4, P0, PT, R2, R5, RZ ;  /* 0x0000000502047210 */ /* 0x000fc80007f1e0ff */
[----:B------:R-:W-:Y:S02]  /*27d0*/  IADD3.X R5, PT, PT, R3, R7, RZ, P0, !PT ;  /* 0x0000000703057210 */ /* 0x000fe400007fe4ff */
[----:B-1----:R-:W-:-:S03]  /*27e0*/  ISETP.GE.AND P0, PT, R52, UR5, PT ;  /* 0x0000000534007c0c */ /* 0x002fc6000bf06270 */
[----:B----4-:R1:W-:Y:S04]  /*27f0*/  STG.E.128 desc[UR18][R4.64], R12 ;  /* 0x0000000c04007986 */ /* 0x0103e8000c101d12 */
[----:B0-----:R1:W-:Y:S06]  /*2800*/  STG.E.128 desc[UR18][R4.64+0x200], R16 ;  /* 0x0002001004007986 */ /* 0x0013ec000c101d12 */
[----:B------:R-:W-:Y:S05]  /*2810*/  @!P0 BRA `(.L_x_4696) ;  /* 0xffffffdc00b88947 */ /* 0x000fea000383ffff */
[----:B------:R-:W-:Y:S05]  /*2820*/  EXIT ;  /* 0x000000000000794d */ /* 0x000fea0003800000 */
.L_x_4697:
        /* <DEDUP_REMOVED lines=13> */
.L_x_5086:


//--------------------- .text._Z25selective_scan_fwd_kernelI32Selective_Scan_fwd_kernel_traitsILi32ELi8ELi1ELb1ELb1ELb1ELb1EffEEv13SSMParamsBase --------------------------
	.section	.text._Z25selective_scan_fwd_kernelI32Selective_Scan_fwd_kernel_traitsILi32ELi8ELi1ELb1ELb1ELb1ELb1EffEEv13SSMParamsBase,"ax",@progbits
	.align	128
        .global         _Z25selective_scan_fwd_kernelI32Selective_Scan_fwd_kernel_traitsILi32ELi8ELi1ELb1ELb1ELb1ELb1EffEEv13SSMParamsBase
        .type           _Z25selective_scan_fwd_kernelI32Selective_Scan_fwd_kernel_traitsILi32ELi8ELi1ELb1ELb1ELb1ELb1EffEEv13SSMParamsBase,@function
        .size           _Z25selective_scan_fwd_kernelI32Selective_Scan_fwd_kernel_traitsILi32ELi8ELi1ELb1ELb1ELb1ELb1EffEEv13SSMParamsBase,(.L_x_5087 - _Z25selective_scan_fwd_kernelI32Selective_Scan_fwd_kernel_traitsILi32ELi8ELi1ELb1ELb1ELb1ELb1EffEEv13SSMParamsBase)
        .other          _Z25selective_scan_fwd_kernelI32Selective_Scan_fwd_kernel_traitsILi32ELi8ELi1ELb1ELb1ELb1ELb1EffEEv13SSMParamsBase,@"STO_CUDA_ENTRY STV_DEFAULT"
_Z25selective_scan_fwd_kernelI32Selective_Scan_fwd_kernel_traitsILi32ELi8ELi1ELb1ELb1ELb1ELb1EffEEv13SSMParamsBase:
.text._Z25selective_scan_fwd_kernelI32Selective_Scan_fwd_kernel_traitsILi32ELi8ELi1ELb1ELb1ELb1ELb1EffEEv13SSMParamsBase:
        /* <DEDUP_REMOVED lines=65> */
[----:B0-23--:R-:W-:Y:S08]  /*0410*/  @!P0 EXIT ;  /* 0x000000000000894d */ /* 0x00dff00003800000 */
[----:B------:R-:W0:Y:S01]  /*0420*/  S2R R60, SR_TID.X ;  /* 0x00000000003c7919 */ /* 0x000e220000002100 */
[C---:B------:R-:W-:Y:S01]  /*0430*/  IMAD.WIDE.U32 R2, R63.reuse, UR10, R2 ;  /* 0x0000000a3f027c25 */ /* 0x040fe2000f8e0002 */
[----:B------:R-:W2:Y:S01]  /*0440*/  LDC R14, c[0x0][0x384] ;  /* 0x0000e100ff0e7b82 */ /* 0x000ea20000000800 */
[----:B------:R-:W-:Y:S01]  /*0450*/  UMOV UR5, UR8 ;  /* 0x0000000800057c82 */ /* 0x000fe20008000000 */
[----:B------:R-:W-:Y:S01]  /*0460*/  UIMAD.WIDE.U32 UR6, UR20, UR12, URZ ;  /* 0x0000000c140672a5 */ /* 0x000fe2000f8e00ff */
[C---:B------:R-:W-:Y:S01]  /*0470*/  IMAD R55, R63.reuse, UR11, R3 ;  /* 0x0000000b3f377c24 */ /* 0x040fe2000f8e0203 */
[----:B------:R-:W-:Y:S01]  /*0480*/  SHF.R.S32.HI R3, RZ, 0x1f, R7 ;  /* 0x0000001fff037819 */ /* 0x000fe20000011407 */
[----:B------:R-:W3:Y:S01]  /*0490*/  LDCU.64 UR10, c[0x0][0x3a0] ;  /* 0x00007400ff0a77ac */ /* 0x000ee20008000a00 */
[C---:B------:R-:W-:Y:S01]  /*04a0*/  LEA R59, P0, R2.reuse, R10, 0x2 ;  /* 0x0000000a023b7211 */ /* 0x040fe200078010ff */
[----:B------:R-:W-:Y:S01]  /*04b0*/  IMAD.WIDE.U32 R4, R63, UR14, R4 ;  /* 0x0000000e3f047c25 */ /* 0x000fe2000f8e0004 */
[----:B------:R-:W4:Y:S01]  /*04c0*/  LDC.64 R12, c[0x0][0x450] ;  /* 0x00011400ff0c7b82 */ /* 0x000f220000000a00 */
[----:B------:R-:W-:Y:S01]  /*04d0*/  UIMAD UR7, UR20, UR13, UR7 ;  /* 0x0000000d140772a4 */ /* 0x000fe2000f8e0207 */
[----:B------:R-:W-:Y:S01]  /*04e0*/  LEA.HI.X R55, R2, R11, R55, 0x2, P0 ;  /* 0x0000000b02377211 */ /* 0x000fe200000f1437 */
[C---:B------:R-:W-:Y:S01]  /*04f0*/  IMAD R0, R3.reuse, R48, RZ ;  /* 0x0000003003007224 */ /* 0x040fe200078e02ff */
[----:B------:R-:W-:Y:S01]  /*0500*/  MOV R52, RZ ;  /* 0x000000ff00347202 */ /* 0x000fe20000000f00 */
[----:B-1----:R-:W-:-:S02]  /*0510*/  IMAD R6, R3, R46, RZ ;  /* 0x0000002e03067224 */ /* 0x002fc400078e02ff */
[C---:B------:R-:W-:Y:S01]  /*0520*/  IMAD R49, R7.reuse, R49, R0 ;  /* 0x0000003107317224 */ /* 0x040fe200078e0200 */
[----:B------:R-:W1:Y:S01]  /*0530*/  LDC.64 R16, c[0x0][0x440] ;  /* 0x00011000ff107b82 */ /* 0x000e620000000a00 */
[----:B------:R-:W-:Y:S01]  /*0540*/  IMAD.WIDE.U32 R2, R7, R48, UR4 ;  /* 0x0000000407027e25 */ /* 0x000fe2000f8e0030 */
[----:B------:R-:W-:-:S03]  /*0550*/  UMOV UR4, 0x400 ;  /* 0x0000040000047882 */ /* 0x000fc60000000000 */
[C---:B------:R-:W-:Y:S01]  /*0560*/  IMAD R47, R7.reuse, R47, R6 ;  /* 0x0000002f072f7224 */ /* 0x040fe200078e0206 */
[C---:B------:R-:W-:Y:S01]  /*0570*/  LEA R50, P1, R2.reuse, R50, 0x2 ;  /* 0x0000003202327211 */ /* 0x040fe200078210ff */
[----:B------:R-:W-:Y:S01]  /*0580*/  IMAD.WIDE.U32 R6, R7, R46, UR6 ;  /* 0x0000000607067e25 */ /* 0x000fe2000f8e002e */
[----:B------:R-:W-:Y:S01]  /*0590*/  IADD3 R49, PT, PT, R3, R49, RZ ;  /* 0x0000003103317210 */ /* 0x000fe20007ffe0ff */
[----:B------:R-:W1:Y:S01]  /*05a0*/  S2UR UR5, SR_CgaCtaId ;  /* 0x00000000000579c3 */ /* 0x000e620000008800 */
[----:B------:R-:W1:Y:S01]  /*05b0*/  LDCU UR6, c[0x0][0x38c] ;  /* 0x00007180ff0677ac */ /* 0x000e620008000800 */
[C---:B------:R-:W-:Y:S01]  /*05c0*/  IMAD R53, R63.reuse, UR15, R5 ;  /* 0x0000000f3f357c24 */ /* 0x040fe2000f8e0205 */
[----:B------:R-:W-:Y:S01]  /*05d0*/  LEA.HI.X R49, R2, R51, R49, 0x2, P1 ;  /* 0x0000003302317211 */ /* 0x000fe200008f1431 */
[----:B---3--:R-:W-:Y:S01]  /*05e0*/  IMAD.WIDE.U32 R56, R63, UR10, RZ ;  /* 0x0000000a3f387c25 */ /* 0x008fe2000f8e00ff */
[----:B0-----:R-:W-:Y:S01]  /*05f0*/  SHF.L.U32 R2, R60, 0x1, RZ ;  /* 0x000000013c027819 */ /* 0x001fe200000006ff */
[----:B------:R-:W0:Y:S01]  /*0600*/  LDCU.U8 UR7, c[0x0][0x39e] ;  /* 0x000073c0ff0777ac */ /* 0x000e220008000000 */
[----:B------:R-:W-:Y:S01]  /*0610*/  LEA R5, P0, R4, R8, 0x2 ;  /* 0x0000000804057211 */ /* 0x000fe200078010ff */
[----:B--2---:R-:W-:Y:S01]  /*0620*/  IMAD R0, R14, UR20, R63 ;  /* 0x000000140e007c24 */ /* 0x004fe2000f8e023f */
[----:B------:R-:W-:-:S02]  /*0630*/  LOP3.LUT R3, R2, 0x7c0, RZ, 0xc0, !PT ;  /* 0x000007c002037812 */ /* 0x000fc400078ec0ff */
[----:B------:R-:W-:Y:S01]  /*0640*/  LEA.HI.X R53, R4, R9, R53, 0x2, P0 ;  /* 0x0000000904357211 */ /* 0x000fe200000f1435 */
[----:B------:R-:W-:Y:S01]  /*0650*/  IMAD R4, R63, UR11, R57 ;  /* 0x0000000b3f047c24 */ /* 0x000fe2000f8e0239 */
[----:B------:R-:W-:Y:S01]  /*0660*/  LOP3.LUT R3, R3, 0x1f, R60, 0xf8, !PT ;  /* 0x0000001f03037812 */ /* 0x000fe200078ef83c */
[----:B------:R-:W-:Y:S01]  /*0670*/  IMAD R0, R0, R15, RZ ;  /* 0x0000000f00007224 */ /* 0x000fe200078e02ff */
[----:B----4-:R-:W-:Y:S02]  /*0680*/  LEA R48, P2, R6, R12, 0x2 ;  /* 0x0000000c06307211 */ /* 0x010fe400078410ff */
[----:B------:R-:W-:Y:S01]  /*0690*/  IADD3 R47, PT, PT, R7, R47, RZ ;  /* 0x0000002f072f7210 */ /* 0x000fe20007ffe0ff */
[----:B------:R-:W-:Y:S01]  /*06a0*/  IMAD.WIDE.U32 R2, R3, 0x10, RZ ;  /* 0x0000001003027825 */ /* 0x000fe200078e00ff */
[----:B-1----:R-:W-:Y:S02]  /*06b0*/  LEA R58, P0, R56, R16, 0x2 ;  /* 0x00000010383a7211 */ /* 0x002fe400078010ff */
[----:B------:R-:W-:Y:S01]  /*06c0*/  LEA.HI.X R47, R6, R13, R47, 0x2, P2 ;  /* 0x0000000d062f7211 */ /* 0x000fe200010f142f */
[----:B------:R-:W-:Y:S01]  /*06d0*/  IMAD R54, R0, UR6, RZ ;  /* 0x0000000600367c24 */ /* 0x000fe2000f8e02ff */
[----:B------:R-:W-:Y:S01]  /*06e0*/  LEA.HI.X R56, R56, R17, R4, 0x2, P0 ;  /* 0x0000001138387211 */ /* 0x000fe200000f1404 */
[----:B------:R-:W-:Y:S01]  /*06f0*/  ULEA UR4, UR5, UR4, 0x18 ;  /* 0x0000000405047291 */ /* 0x000fe2000f8ec0ff */
[----:B------:R-:W-:-:S02]  /*0700*/  MOV R57, R5 ;  /* 0x0000000500397202 */ /* 0x000fc40000000f00 */
[----:B0-----:R-:W-:-:S09]  /*0710*/  LOP3.LUT R51, R2, 0x200, RZ, 0xfc, !PT ;  /* 0x0000020002337812 */ /* 0x001fd200078efcff */
.L_x_4718:
[----:B------:R-:W-:Y:S01]  /*0720*/  BAR.SYNC.DEFER_BLOCKING 0x0 ;  /* 0x0000000000007b1d */ /* 0x000fe20000010000 */
[----:B0-----:R-:W-:-:S04]  /*0730*/  IADD3 R4, P0, PT, R2, R59, RZ ;  /* 0x0000003b02047210 */ /* 0x001fc80007f1e0ff */
        /* <DEDUP_REMOVED lines=69> */
.L_x_4699:
[----:B------:R-:W-:Y:S05]  /*0b90*/  BSYNC.RECONVERGENT B0 ;  /* 0x0000000000007941 */ /* 0x000fea0003800200 */
.L_x_4698:
        /* <DEDUP_REMOVED lines=34> */
.L_x_4701:
[----:B------:R-:W-:Y:S05]  /*0dc0*/  BSYNC.RECONVERGENT B0 ;  /* 0x0000000000007941 */ /* 0x000fea0003800200 */
.L_x_4700:
        /* <DEDUP_REMOVED lines=39> */
.L_x_4703:
[----:B------:R-:W-:Y:S05]  /*1040*/  BSYNC.RECONVERGENT B0 ;  /* 0x0000000000007941 */ /* 0x000fea0003800200 */
.L_x_4702:
        /* <DEDUP_REMOVED lines=32> */
.L_x_4705:
[----:B------:R-:W-:Y:S05]  /*1250*/  BSYNC.RECONVERGENT B0 ;  /* 0x0000000000007941 */ /* 0x000fea0003800200 */
.L_x_4704:
        /* <DEDUP_REMOVED lines=32> */
.L_x_4707:
[----:B------:R-:W-:Y:S05]  /*1460*/  BSYNC.RECONVERGENT B0 ;  /* 0x0000000000007941 */ /* 0x000fea0003800200 */
.L_x_4706:
        /* <DEDUP_REMOVED lines=32> */
.L_x_4709:
[----:B------:R-:W-:Y:S05]  /*1670*/  BSYNC.RECONVERGENT B0 ;  /* 0x0000000000007941 */ /* 0x000fea0003800200 */
.L_x_4708:
        /* <DEDUP_REMOVED lines=32> */
.L_x_4711:
[----:B------:R-:W-:Y:S05]  /*1880*/  BSYNC.RECONVERGENT B0 ;  /* 0x0000000000007941 */ /* 0x000fea0003800200 */
.L_x_4710:
        /* <DEDUP_REMOVED lines=32> */
.L_x_4713:
[----:B------:R-:W-:Y:S05]  /*1a90*/  BSYNC.RECONVERGENT B0 ;  /* 0x0000000000007941 */ /* 0x000fea0003800200 */
.L_x_4712:
        /* <DEDUP_REMOVED lines=37> */
.L_x_4717:
[----:B------:R-:W2:Y:S04]  /*1cf0*/  LDG.E.128 R28, desc[UR18][R44.64+-0x200] ;  /* 0xfffe00122c1c7981 */ /* 0x000ea8000c1e1d00 */
[----:B------:R-:W4:Y:S01]  /*1d00*/  LDG.E.128 R32, desc[UR18][R44.64] ;  /* 0x000000122c207981 */ /* 0x000f22000c1e1d00 */
[----:B------:R-:W-:Y:S02]  /*1d10*/  MOV R86, R82 ;  /* 0x0000005200567202 */ /* 0x000fe40000000f00 */
[----:B------:R-:W-:-:S05]  /*1d20*/  MOV R87, R85 ;  /* 0x0000005500577202 */ /* 0x000fca0000000f00 */
[----:B------:R-:W5:Y:S01]  /*1d30*/  LDG.E R41, desc[UR18][R86.64] ;  /* 0x0000001256297981 */ /* 0x000f62000c1e1900 */
[----:B------:R-:W-:-:S03]  /*1d40*/  ISETP.GE.AND P1, PT, R65, 0x1, PT ;  /* 0x000000014100780c */ /* 0x000fc60003f26270 */
[----:B0-2---:R0:W-:Y:S04]  /*1d50*/  STS.128 [R46], R28 ;  /* 0x0000001c2e007388 */ /* 0x0051e80000000c00 */
[----:B----4-:R1:W-:Y:S01]  /*1d60*/  STS.128 [R46+0x200], R32 ;  /* 0x000200202e007388 */ /* 0x0103e20000000c00 */
[----:B------:R-:W-:-:S03]  /*1d70*/  NOP ;  /* 0x0000000000007918 */ /* 0x000fc60000000000 */
[----:B------:R-:W2:Y:S01]  /*1d80*/  LDS.128 R20, [R0] ;  /* 0x0000000000147984 */ /* 0x000ea20000000c00 */
[----:B0-----:R-:W-:Y:S02]  /*1d90*/  MOV R28, R27 ;  /* 0x0000001b001c7202 */ /* 0x001fe40000000f00 */
[----:B------:R-:W-:Y:S01]  /*1da0*/  MOV R29, R90 ;  /* 0x0000005a001d7202 */ /* 0x000fe20000000f00 */
[----:B------:R-:W0:Y:S04]  /*1db0*/  LDS.128 R24, [R0+0x10] ;  /* 0x0000100000187984 */ /* 0x000e280000000c00 */
[----:B------:R-:W4:Y:S04]  /*1dc0*/  LDG.E.128 R12, desc[UR18][R28.64+-0x200] ;  /* 0xfffe00121c0c7981 */ /* 0x000f28000c1e1d00 */
[----:B------:R-:W3:Y:S01]  /*1dd0*/  LDG.E.128 R16, desc[UR18][R28.64] ;  /* 0x000000121c107981 */ /* 0x000ee2000c1e1d00 */
[----:B-----5:R-:W-:Y:S01]  /*1de0*/  FMUL.FTZ R89, R41, 1.4426950216293334961 ;  /* 0x3fb8aa3b29597820 */ /* 0x020fe20000410000 */
[----:B------:R-:W5:Y:S01]  /*1df0*/  S2UR UR6, SR_CgaCtaId ;  /* 0x00000000000679c3 */ /* 0x000f620000008800 */
[----:B------:R-:W-:Y:S01]  /*1e00*/  UMOV UR4, 0x400 ;  /* 0x0000040000047882 */ /* 0x000fe20000000000 */
[----:B------:R-:W-:Y:S01]  /*1e10*/  ISETP.NE.AND P2, PT, R65, RZ, PT ;  /* 0x000000ff4100720c */ /* 0x000fe20003f45270 */
[C---:B------:R-:W-:Y:S01]  /*1e20*/  FMUL.FTZ R86, R89.reuse, R64 ;  /* 0x0000004059567220 */ /* 0x040fe20000410000 */
[C---:B-1----:R-:W-:Y:S01]  /*1e30*/  FMUL.FTZ R32, R89.reuse, R69 ;  /* 0x0000004559207220 */ /* 0x042fe20000410000 */
[C---:B------:R-:W-:Y:S01]  /*1e40*/  FMUL.FTZ R33, R89.reuse, R66 ;  /* 0x0000004259217220 */ /* 0x040fe20000410000 */
[C---:B------:R-:W-:Y:S01]  /*1e50*/  FMUL.FTZ R41, R89.reuse, R71 ;  /* 0x0000004759297220 */ /* 0x040fe20000410000 */
[----:B------:R1:W5:Y:S01]  /*1e60*/  MUFU.EX2 R31, R86 ;  /* 0x00000056001f7308 */ /* 0x0003620000000800 */
[C---:B------:R-:W-:Y:S01]  /*1e70*/  FMUL.FTZ R88, R89.reuse, R67 ;  /* 0x0000004359587220 */ /* 0x040fe20000410000 */
[----:B------:R-:W-:Y:S01]  /*1e80*/  ISETP.NE.AND P3, PT, R60, RZ, PT ;  /* 0x000000ff3c00720c */ /* 0x000fe20003f65270 */
[----:B------:R-:W-:Y:S01]  /*1e90*/  BSSY.RECONVERGENT B0, `(.L_x_4715) ;  /* 0x0000069000007945 */ /* 0x000fe20003800200 */
[----:B------:R-:W5:Y:S04]  /*1ea0*/  MUFU.EX2 R32, R32 ;  /* 0x0000002000207308 */ /* 0x000f680000000800 */
[----:B------:R-:W0:Y:S01]  /*1eb0*/  MUFU.EX2 R33, R33 ;  /* 0x0000002100217308 */ /* 0x000e220000000800 */
[----:B-1----:R-:W-:-:S03]  /*1ec0*/  FMUL.FTZ R86, R89, R73 ;  /* 0x0000004959567220 */ /* 0x002fc60000410000 */
[----:B------:R-:W1:Y:S01]  /*1ed0*/  MUFU.EX2 R41, R41 ;  /* 0x0000002900297308 */ /* 0x000e620000000800 */
[----:B--2---:R-:W-:Y:S01]  /*1ee0*/  FMUL.FTZ R35, R75, R20 ;  /* 0x000000144b237220 */ /* 0x004fe20000410000 */
[----:B------:R-:W-:Y:S01]  /*1ef0*/  FMUL.FTZ R34, R72, R21 ;  /* 0x0000001548227220 */ /* 0x000fe20000410000 */
[----:B------:R-:W-:Y:S01]  /*1f00*/  FMUL.FTZ R20, R89, R68 ;  /* 0x0000004459147220 */ /* 0x000fe20000410000 */
[----:B------:R-:W-:Y:S01]  /*1f10*/  FMUL.FTZ R87, R77, R22 ;  /* 0x000000164d577220 */ /* 0x000fe20000410000 */
[----:B------:R-:W-:Y:S01]  /*1f20*/  MUFU.EX2 R30, R88 ;  /* 0x00000058001e7308 */ /* 0x000fe20000000800 */
[----:B-----5:R-:W-:Y:S01]  /*1f30*/  FFMA.FTZ R21, R35, R31, R34 ;  /* 0x0000001f23157223 */ /* 0x020fe20000010022 */
[----:B------:R-:W-:Y:S01]  /*1f40*/  FMUL.FTZ R90, R74, R23 ;  /* 0x000000174a5a7220 */ /* 0x000fe20000410000 */
[----:B------:R-:W-:Y:S01]  /*1f50*/  FMUL.FTZ R89, R89, R70 ;  /* 0x0000004659597220 */ /* 0x000fe20000410000 */
[----:B------:R-:W2:Y:S01]  /*1f60*/  MUFU.EX2 R88, R20 ;  /* 0x0000001400587308 */ /* 0x000ea20000000800 */
[----:B------:R-:W-:Y:S01]  /*1f70*/  FFMA.FTZ R21, R32, R21, R87 ;  /* 0x0000001520157223 */ /* 0x000fe20000010057 */
[----:B0-----:R-:W-:Y:S01]  /*1f80*/  FMUL.FTZ R92, R79, R24 ;  /* 0x000000184f5c7220 */ /* 0x001fe20000410000 */
[----:B------:R-:W-:Y:S01]  /*1f90*/  FMUL.FTZ R93, R76, R25 ;  /* 0x000000194c5d7220 */ /* 0x000fe20000410000 */
[----:B------:R-:W0:Y:S01]  /*1fa0*/  MUFU.EX2 R86, R86 ;  /* 0x0000005600567308 */ /* 0x000e220000000800 */
[----:B------:R-:W-:Y:S01]  /*1fb0*/  FFMA.FTZ R21, R33, R21, R90 ;  /* 0x0000001521157223 */ /* 0x000fe2000001005a */
[----:B------:R-:W-:Y:S01]  /*1fc0*/  FMUL.FTZ R91, R81, R26 ;  /* 0x0000001a515b7220 */ /* 0x000fe20000410000 */
[----:B------:R-:W-:Y:S01]  /*1fd0*/  FMUL.FTZ R26, R78, R27 ;  /* 0x0000001b4e1a7220 */ /* 0x000fe20000410000 */
[----:B------:R-:W5:Y:S01]  /*1fe0*/  MUFU.EX2 R89, R89 ;  /* 0x0000005900597308 */ /* 0x000f620000000800 */
[----:B-1----:R-:W-:Y:S01]  /*1ff0*/  FFMA.FTZ R21, R41, R21, R92 ;  /* 0x0000001529157223 */ /* 0x002fe2000001005c */
[----:B------:R-:W-:-:S03]  /*2000*/  ULEA UR4, UR6, UR4, 0x18 ;  /* 0x0000000406047291 */ /* 0x000fc6000f8ec0ff */
[----:B--2---:R-:W-:Y:S01]  /*2010*/  FFMA.FTZ R20, R88, R21, R93 ;  /* 0x0000001558147223 */ /* 0x004fe2000001005d */
[----:B------:R-:W-:-:S03]  /*2020*/  FMUL.FTZ R21, R30, R31 ;  /* 0x0000001f1e157220 */ /* 0x000fc60000410000 */
[----:B0-----:R-:W-:Y:S01]  /*2030*/  FFMA.FTZ R22, R86, R20, R91 ;  /* 0x0000001456167223 */ /* 0x001fe2000001005b */
        /* <DEDUP_REMOVED lines=22> */
[----:B------:R-:W-:Y:S02]  /*21a0*/  FSEL R24, R22, R21, !P1 ;  /* 0x0000001516187208 */ /* 0x000fe40004800000 */
[----:B------:R-:W-:Y:S01]  /*21b0*/  MOV R21, RZ ;  /* 0x000000ff00157202 */ /* 0x000fe20000000f00 */
[----:B-1----:R-:W-:Y:S01]  /*21c0*/  @P1 FMUL.FTZ R27, R27, R20 ;  /* 0x000000141b1b1220 */ /* 0x002fe20000410000 */
[----:B------:R-:W-:Y:S01]  /*21d0*/  ISETP.GE.AND P1, PT, R65, 0x8, PT ;  /* 0x000000084100780c */ /* 0x000fe20003f26270 */
[----:B------:R-:W0:Y:S01]  /*21e0*/  SHFL.UP PT, R23, R24, 0x8, RZ ;  /* 0x0500000018177989 */ /* 0x000e2200000e00ff */
[----:B------:R-:W-:-:S03]  /*21f0*/  HFMA2 R20, -RZ, RZ, 1.875, 0 ;  /* 0x3f800000ff147431 */ /* 0x000fc600000001ff */
        /* <DEDUP_REMOVED lines=9> */
[----:B----4-:R-:W-:Y:S04]  /*2290*/  STS.128 [R46+0x420], R12 ;  /* 0x0004200c2e007388 */ /* 0x010fe80000000c00 */
[----:B---3--:R-:W-:Y:S01]  /*22a0*/  STS.128 [R46+0x620], R16 ;  /* 0x000620102e007388 */ /* 0x008fe20000000c00 */
        /* <DEDUP_REMOVED lines=21> */
[----:B-1----:R-:W-:Y:S01]  /*2400*/  @P3 FFMA.FTZ R95, R98, R96, R95 ;  /* 0x00000060625f3223 */ /* 0x002fe2000001005f */
[----:B------:R-:W-:-:S03]  /*2410*/  LEA R27, P3, R38, R28, 0x2 ;  /* 0x0000001c261b7211 */ /* 0x000fc600078610ff */
[----:B------:R-:W-:-:S04]  /*2420*/  FFMA.FTZ R35, R30, R95, R35 ;  /* 0x0000005f1e237223 */ /* 0x000fc80000010023 */
[----:B------:R-:W-:-:S04]  /*2430*/  FFMA.FTZ R34, R31, R35, R34 ;  /* 0x000000231f227223 */ /* 0x000fc80000010022 */
[----:B------:R-:W-:-:S04]  /*2440*/  FFMA.FTZ R87, R32, R34, R87 ;  /* 0x0000002220577223 */ /* 0x000fc80000010057 */
[----:B------:R-:W-:Y:S01]  /*2450*/  FFMA.FTZ R30, R33, R87, R90 ;  /* 0x00000057211e7223 */ /* 0x000fe2000001005a */
[----:B------:R-:W-:-:S03]  /*2460*/  IADD3.X R90, PT, PT, R29, R39, RZ, P3, !PT ;  /* 0x000000271d5a7210 */ /* 0x000fc60001ffe4ff */
        /* <DEDUP_REMOVED lines=11> */
.L_x_4716:
[----:B------:R-:W-:Y:S05]  /*2520*/  BSYNC.RECONVERGENT B0 ;  /* 0x0000000000007941 */ /* 0x000fea0003800200 */
.L_x_4715:
        /* <DEDUP_REMOVED lines=17> */
.L_x_4714:
[----:B------:R-:W-:Y:S01]  /*2640*/  BAR.SYNC.DEFER_BLOCKING 0x0 ;  /* 0x0000000000007b1d */ /* 0x000fe20000010000 */
[----:B------:R-:W-:Y:S01]  /*2650*/  SHF.L.U32 R28, R52, 0x8, RZ ;  /* 0x00000008341c7819 */ /* 0x000fe200000006ff */
[----:B------:R-:W-:-:S06]  /*2660*/  HFMA2 R29, -RZ, RZ, 0, 0 ;  /* 0x00000000ff1d7431 */ /* 0x000fcc00000001ff */
[----:B0-----:R-:W0:Y:S01]  /*2670*/  LDC.64 R24, c[0x0][0x420] ;  /* 0x00010800ff187b82 */ /* 0x001e220000000a00 */
[----:B------:R-:W1:Y:S07]  /*2680*/  LDCU UR5, c[0x0][0x394] ;  /* 0x00007280ff0577ac */ /* 0x000e6e0008000800 */
[----:B------:R-:W2:Y:S08]  /*2690*/  LDC.64 R30, c[0x0][0x410] ;  /* 0x00010400ff1e7b82 */ /* 0x000eb00000000a00 */
[----:B------:R-:W3:Y:S01]  /*26a0*/  LDC.64 R26, c[0x0][0x428] ;  /* 0x00010a00ff1a7b82 */ /* 0x000ee20000000a00 */
[----:B------:R-:W-:Y:S04]  /*26b0*/  STS.128 [R0], R4 ;  /* 0x0000000400007388 */ /* 0x000fe80000000c00 */
[----:B------:R-:W-:Y:S01]  /*26c0*/  STS.128 [R0+0x10], R8 ;  /* 0x0000100800007388 */ /* 0x000fe20000000c00 */
[----:B------:R-:W-:-:S03]  /*26d0*/  NOP ;  /* 0x0000000000007918 */ /* 0x000fc60000000000 */
[----:B------:R-:W4:Y:S01]  /*26e0*/  LDS.128 R16, [R46] ;  /* 0x000000002e107984 */ /* 0x000f220000000c00 */
[----:B------:R-:W5:Y:S01]  /*26f0*/  LDC.64 R34, c[0x0][0x478] ;  /* 0x00011e00ff227b82 */ /* 0x000f620000000a00 */
[----:B0-----:R-:W-:Y:S02]  /*2700*/  IMAD.WIDE.U32 R20, R24, UR20, R28 ;  /* 0x0000001418147c25 */ /* 0x001fe4000f8e001c */
[----:B------:R-:W0:Y:S02]  /*2710*/  LDS.128 R12, [R46+0x200] ;  /* 0x000200002e0c7984 */ /* 0x000e240000000c00 */
[----:B------:R-:W-:Y:S02]  /*2720*/  IMAD R21, R25, UR20, R21 ;  /* 0x0000001419157c24 */ /* 0x000fe4000f8e0215 */
[----:B--2---:R-:W-:Y:S01]  /*2730*/  IMAD.WIDE.U32 R22, R30, UR20, R28 ;  /* 0x000000141e167c25 */ /* 0x004fe2000f8e001c */
[----:B------:R-:W2:Y:S03]  /*2740*/  LDC.64 R32, c[0x0][0x418] ;  /* 0x00010600ff207b82 */ /* 0x000ea60000000a00 */
[----:B---3--:R-:W-:-:S04]  /*2750*/  IMAD.WIDE.U32 R20, R63, R26, R20 ;  /* 0x0000001a3f147225 */ /* 0x008fc800078e0014 */
[----:B------:R-:W-:Y:S01]  /*2760*/  IMAD R23, R31, UR20, R23 ;  /* 0x000000141f177c24 */ /* 0x000fe2000f8e0217 */
[----:B------:R-:W3:Y:S01]  /*2770*/  LDC.64 R36, c[0x0][0x488] ;  /* 0x00012200ff247b82 */ /* 0x000ee20000000a00 */
[----:B------:R-:W-:Y:S01]  /*2780*/  IMAD R21, R63, R27, R21 ;  /* 0x0000001b3f157224 */ /* 0x000fe200078e0215 */
[----:B-----5:R-:W-:-:S04]  /*2790*/  LEA R31, P0, R20, R34, 0x2 ;  /* 0x00000022141f7211 */ /* 0x020fc800078010ff */
[----:B------:R-:W-:Y:S02]  /*27a0*/  LEA.HI.X R21, R20, R35, R21, 0x2, P0 ;  /* 0x0000002314157211 */ /* 0x000fe400000f1415 */
[----:B------:R-:W-:Y:S01]  /*27b0*/  IADD3 R30, P0, PT, R2, R31, RZ ;  /* 0x0000001f021e7210 */ /* 0x000fe20007f1e0ff */
[----:B--2---:R-:W-:-:S03]  /*27c0*/  IMAD.WIDE.U32 R22, R63, R32, R22 ;  /* 0x000000203f167225 */ /* 0x004fc600078e0016 */
[----:B------:R-:W-:Y:S01]  /*27d0*/  IADD3.X R31, PT, PT, R3, R21, RZ, P0, !PT ;  /* 0x00000015031f7210 */ /* 0x000fe200007fe4ff */
[----:B------:R-:W-:-:S04]  /*27e0*/  IMAD R23, R63, R33, R23 ;  /* 0x000000213f177224 */ /* 0x000fc800078e0217 */
[----:B----4-:R-:W-:Y:S01]  /*27f0*/  STG.E.128 desc[UR18][R30.64], R16 ;  /* 0x000000101e007986 */ /* 0x010fe2000c101d12 */
[----:B---3--:R-:W-:-:S03]  /*2800*/  LEA R33, P1, R22, R36, 0x2 ;  /* 0x0000002416217211 */ /* 0x008fc600078210ff */
[----:B0-----:R-:W-:Y:S01]  /*2810*/  STG.E.128 desc[UR18][R30.64+0x200], R12 ;  /* 0x0002000c1e007986 */ /* 0x001fe2000c101d12 */
        /* <DEDUP_REMOVED lines=83> */
[----:B------:R-:W-:-:S04]  /*2d50*/  IADD3 R4, P0, PT, R2, R5, RZ ;  /* 0x0000000502047210 */ /* 0x000fc80007f1e0ff */
[----:B------:R-:W-:Y:S02]  /*2d60*/  IADD3.X R5, PT, PT, R3, R17, RZ, P0, !PT ;  /* 0x0000001103057210 */ /* 0x000fe400007fe4ff */
[----:B-1----:R-:W-:-:S03]  /*2d70*/  ISETP.GE.AND P0, PT, R52, UR5, PT ;  /* 0x0000000534007c0c */ /* 0x002fc6000bf06270 */
[----:B0-----:R0:W-:Y:S04]  /*2d80*/  STG.E.128 desc[UR18][R4.64], R8 ;  /* 0x0000000804007986 */ /* 0x0011e8000c101d12 */
[----:B---3--:R0:W-:Y:S06]  /*2d90*/  STG.E.128 desc[UR18][R4.64+0x200], R12 ;  /* 0x0002000c04007986 */ /* 0x0081ec000c101d12 */
[----:B------:R-:W-:Y:S05]  /*2da0*/  @!P0 BRA `(.L_x_4718) ;  /* 0xffffffd8005c8947 */ /* 0x000fea000383ffff */
[----:B------:R-:W-:Y:S05]  /*2db0*/  EXIT ;  /* 0x000000000000794d */ /* 0x000fea0003800000 */
.L_x_4719:
        /* <DEDUP_REMOVED lines=12> */
.L_x_5087:


//--------------------- .text._Z25selective_scan_fwd_kernelI32Selective_Scan_fwd_kernel_traitsILi32ELi4ELi1ELb0ELb0ELb0ELb0EffEEv13SSMParamsBase --------------------------
	.section	.text._Z25selective_scan_fwd_kernelI32Selective_Scan_fwd_kernel_traitsILi32ELi4ELi1ELb0ELb0ELb0ELb0EffEEv13SSMParamsBase,"ax",@progbits
	.align	128
        .global         _Z25selective_scan_fwd_kernelI32Selective_Scan_fwd_kernel_traitsILi32ELi4ELi1ELb0ELb0ELb0ELb0EffEEv13SSMParamsBase
        .type           _Z25selective_scan_fwd_kernelI32Selective_Scan_fwd_kernel_traitsILi32ELi4ELi1ELb0ELb0ELb0ELb0EffEEv13SSMParamsBase,@function
        .size           _Z25selective_scan_fwd_kernelI32Selective_Scan_fwd_kernel_traitsILi32ELi4ELi1ELb0ELb0ELb0ELb0EffEEv13SSMParamsBase,(.L_x_5088 - _Z25selective_scan_fwd_kernelI32Selective_Scan_fwd_kernel_traitsILi32ELi4ELi1ELb0ELb0ELb0ELb0EffEEv13SSMParamsBase)
        .other          _Z25selective_scan_fwd_kernelI32Selective_Scan_fwd_kernel_traitsILi32ELi4ELi1ELb0ELb0ELb0ELb0EffEEv13SSMParamsBase,@"STO_CUDA_ENTRY STV_DEFAULT"
_Z25selective_scan_fwd_kernelI32Selective_Scan_fwd_kernel_traitsILi32ELi4ELi1ELb0ELb0ELb0ELb0EffEEv13SSMParamsBase:
.text._Z25selective_scan_fwd_kernelI32Selective_Scan_fwd_kernel_traitsILi32ELi4ELi1ELb0ELb0ELb0ELb0EffEEv13SSMParamsBase:
        /* <DEDUP_REMOVED lines=18> */
[C---:B------:R-:W-:Y:S01]  /*0120*/  @P0 LEA R2, P2, R23.reuse, R2, 0x2 ;  /* 0x0000000217020211 */ /* 0x040fe200078410ff */
[----:B--2---:R-:W5:Y:S01]  /*0130*/  @P1 LDG.E R32, desc[UR16][R4.64] ;  /* 0x0000001004201981 */ /* 0x004f62000c1e1900 */
[----:B------:R-:W2:Y:S02]  /*0140*/  LDC.64 R14, c[0x0][0x468] ;  /* 0x00011a00ff0e7b82 */ /* 0x000ea40000000a00 */
[----:B------:R-:W-:-:S05]  /*0150*/  @P0 LEA.HI.X R3, R23, R3, RZ, 0x2, P2 ;  /* 0x0000000317030211 */ /* 0x000fca00010f14ff */
[----:B------:R0:W5:Y:S01]  /*0160*/  @P0 LDG.E R33, desc[UR16][R2.64] ;  /* 0x0000001002210981 */ /* 0x000162000c1e1900 */
[----:B---3--:R-:W-:Y:S01]  /*0170*/  ISETP.GE.AND P0, PT, R17, 0x1, PT ;  /* 0x000000011100780c */ /* 0x008fe20003f06270 */
[----:B0-----:R-:W-:Y:S02]  /*0180*/  UIMAD.WIDE.U32 UR4, UR18, UR8, URZ ;  /* 0x00000008120472a5 */ /* 0x001fe4000f8e00ff */
[----:B------:R-:W-:Y:S02]  /*0190*/  UIMAD.WIDE.U32 UR6, UR18, UR12, URZ ;  /* 0x0000000c120672a5 */ /* 0x000fe4000f8e00ff */
[----:B------:R-:W-:Y:S02]  /*01a0*/  UIMAD UR9, UR18, UR9, UR5 ;  /* 0x00000009120972a4 */ /* 0x000fe4000f8e0205 */
[----:B------:R-:W-:Y:S01]  /*01b0*/  UIMAD UR8, UR18, UR13, UR7 ;  /* 0x0000000d120872a4 */ /* 0x000fe2000f8e0207 */
[----:B------:R-:W-:Y:S01]  /*01c0*/  MOV R2, UR4 ;  /* 0x0000000400027c02 */ /* 0x000fe20008000f00 */
[----:B------:R-:W-:Y:S01]  /*01d0*/  IMAD.U32 R3, RZ, RZ, UR5 ;  /* 0x00000005ff037e24 */ /* 0x000fe2000f8e00ff */
[----:B------:R-:W-:Y:S01]  /*01e0*/  MOV R8, UR6 ;  /* 0x0000000600087c02 */ /* 0x000fe20008000f00 */
[----:B------:R-:W-:-:S02]  /*01f0*/  IMAD.U32 R9, RZ, RZ, UR7 ;  /* 0x00000007ff097e24 */ /* 0x000fc4000f8e00ff */
[----:B------:R-:W-:Y:S06]  /*0200*/  @!P0 EXIT ;  /* 0x000000000000894d */ /* 0x000fec0003800000 */
[----:B------:R-:W0:Y:S01]  /*0210*/  S2R R31, SR_TID.X ;  /* 0x00000000001f7919 */ /* 0x000e220000002100 */
[----:B------:R-:W3:Y:S01]  /*0220*/  LDC.64 R26, c[0x0][0x448] ;  /* 0x00011200ff1a7b82 */ /* 0x000ee20000000a00 */
[----:B------:R-:W2:Y:S01]  /*0230*/  LDCU.64 UR6, c[0x0][0x3b8] ;  /* 0x00007700ff0677ac */ /* 0x000ea20008000a00 */
[----:B------:R-:W-:Y:S01]  /*0240*/  MOV R3, UR9 ;  /* 0x0000000900037c02 */ /* 0x000fe20008000f00 */
[----:B------:R-:W-:Y:S01]  /*0250*/  IMAD.U32 R9, RZ, RZ, UR8 ;  /* 0x00000008ff097e24 */ /* 0x000fe2000f8e00ff */
[----:B------:R-:W2:Y:S01]  /*0260*/  LDCU UR4, c[0x0][0x38c] ;  /* 0x00007180ff0477ac */ /* 0x000ea20008000800 */
[----:B----4-:R-:W-:-:S03]  /*0270*/  IMAD R0, R0, UR18, R23 ;  /* 0x0000001200007c24 */ /* 0x010fc6000f8e0217 */
[----:B------:R-:W4:Y:S01]  /*0280*/  LDC.64 R18, c[0x0][0x428] ;  /* 0x00010a00ff127b82 */ /* 0x000f220000000a00 */
[C---:B------:R-:W-:Y:S01]  /*0290*/  IMAD.WIDE.U32 R2, R23.reuse, UR10, R2 ;  /* 0x0000000a17027c25 */ /* 0x040fe2000f8e0002 */
[----:B------:R-:W0:Y:S03]  /*02a0*/  LDCU.64 UR8, c[0x0][0x3d8] ;  /* 0x00007b00ff0877ac */ /* 0x000e260008000a00 */
[C---:B------:R-:W-:Y:S01]  /*02b0*/  IMAD.WIDE.U32 R8, R23.reuse, UR14, R8 ;  /* 0x0000000e17087c25 */ /* 0x040fe2000f8e0008 */
[----:B-1----:R-:W-:Y:S02]  /*02c0*/  LEA R47, P0, R2, R12, 0x2 ;  /* 0x0000000c022f7211 */ /* 0x002fe400078010ff */
[----:B------:R-:W1:Y:S01]  /*02d0*/  LDC.64 R28, c[0x0][0x3a0] ;  /* 0x0000e800ff1c7b82 */ /* 0x000e620000000a00 */
[C---:B------:R-:W-:Y:S01]  /*02e0*/  IMAD R41, R23.reuse, UR11, R3 ;  /* 0x0000000b17297c24 */ /* 0x040fe2000f8e0203 */
[----:B--2---:R-:W-:Y:S01]  /*02f0*/  LEA R46, P1, R8, R14, 0x2 ;  /* 0x0000000e082e7211 */ /* 0x004fe200078210ff */
[----:B------:R-:W-:-:S02]  /*0300*/  IMAD R40, R23, UR15, R9 ;  /* 0x0000000f17287c24 */ /* 0x000fc4000f8e0209 */
[----:B------:R-:W-:Y:S01]  /*0310*/  IMAD R0, R0, R17, RZ ;  /* 0x0000001100007224 */ /* 0x000fe200078e02ff */
[----:B------:R-:W-:Y:S01]  /*0320*/  LEA.HI.X R41, R2, R13, R41, 0x2, P0 ;  /* 0x0000000d02297211 */ /* 0x000fe200000f1429 */
[----:B------:R-:W-:Y:S01]  /*0330*/  UISETP.LT.AND UP0, UPT, UR4, 0x1, UPT ;  /* 0x000000010400788c */ /* 0x000fe2000bf01270 */
[----:B------:R-:W2:Y:S01]  /*0340*/  LDC.64 R6, c[0x0][0x450] ;  /* 0x00011400ff067b82 */ /* 0x000ea20000000a00 */
[----:B------:R-:W-:Y:S01]  /*0350*/  LEA.HI.X R40, R8, R15, R40, 0x2, P1 ;  /* 0x0000000f08287211 */ /* 0x000fe200008f1428 */
[----:B------:R-:W-:-:S04]  /*0360*/  IMAD.WIDE.U32 R8, R23, UR6, RZ ;  /* 0x0000000617087c25 */ /* 0x000fc8000f8e00ff */
[C---:B------:R-:W-:Y:S01]  /*0370*/  IMAD R22, R23.reuse, UR7, R9 ;  /* 0x0000000717167c24 */ /* 0x040fe2000f8e0209 */
[C---:B---3--:R-:W-:Y:S01]  /*0380*/  LEA R30, P0, R8.reuse, R26, 0x2 ;  /* 0x0000001a081e7211 */ /* 0x048fe200078010ff */
[----:B------:R-:W3:Y:S01]  /*0390*/  LDC.64 R24, c[0x0][0x440] ;  /* 0x00011000ff187b82 */ /* 0x000ee20000000a00 */
[C---:B----4-:R-:W-:Y:S02]  /*03a0*/  IMAD.WIDE.U32 R10, R23.reuse, R18, RZ ;  /* 0x00000012170a7225 */ /* 0x050fe400078e00ff */
[----:B------:R-:W-:Y:S02]  /*03b0*/  LEA.HI.X R27, R8, R27, R22, 0x2, P0 ;  /* 0x0000001b081b7211 */ /* 0x000fe400000f1416 */
[----:B------:R-:W-:Y:S01]  /*03c0*/  IMAD R22, R0, UR4, RZ ;  /* 0x0000000400167c24 */ /* 0x000fe2000f8e02ff */
[----:B------:R-:W-:Y:S01]  /*03d0*/  USEL UR4, UR4, 0x1, !UP0 ;  /* 0x0000000104047887 */ /* 0x000fe2000c000000 */
[C---:B------:R-:W-:Y:S01]  /*03e0*/  IMAD R11, R23.reuse, R19, R11 ;  /* 0x00000013170b7224 */ /* 0x040fe200078e020b */
[----:B------:R-:W4:Y:S01]  /*03f0*/  LDC.64 R4, c[0x0][0x420] ;  /* 0x00010800ff047b82 */ /* 0x000f220000000a00 */
[----:B-1----:R-:W-:Y:S01]  /*0400*/  IMAD.WIDE.U32 R20, R23, R28, RZ ;  /* 0x0000001c17147225 */ /* 0x002fe200078e00ff */
[----:B------:R-:W-:-:S03]  /*0410*/  UIADD3 UR7, UPT, UPT, -UR4, URZ, URZ ;  /* 0x000000ff04077290 */ /* 0x000fc6000fffe1ff */
[----:B0-----:R-:W-:Y:S02]  /*0420*/  IMAD.SHL.U32 R0, R31, 0x4, RZ ;  /* 0x000000041f007824 */ /* 0x001fe400078e00ff */
[C---:B------:R-:W-:Y:S01]  /*0430*/  IMAD.WIDE.U32 R18, R23.reuse, UR8, RZ ;  /* 0x0000000817127c25 */ /* 0x040fe2000f8e00ff */
[----:B------:R-:W0:Y:S02]  /*0440*/  LDC.64 R16, c[0x0][0x3c0] ;  /* 0x0000f000ff107b82 */ /* 0x000e240000000a00 */
[----:B------:R-:W-:Y:S01]  /*0450*/  LOP3.LUT R42, R0, 0xf80, RZ, 0xc0, !PT ;  /* 0x00000f80002a7812 */ /* 0x000fe200078ec0ff */
[C---:B------:R-:W-:Y:S01]  /*0460*/  IMAD R9, R23.reuse, R29, R21 ;  /* 0x0000001d17097224 */ /* 0x040fe200078e0215 */
[----:B--2---:R-:W-:Y:S01]  /*0470*/  LEA R29, P1, R18, R6, 0x2 ;  /* 0x00000006121d7211 */ /* 0x004fe200078210ff */
[----:B------:R-:W-:Y:S01]  /*0480*/  IMAD R23, R23, UR9, R19 ;  /* 0x0000000917177c24 */ /* 0x000fe2000f8e0213 */
[----:B------:R-:W-:Y:S01]  /*0490*/  LOP3.LUT R42, R42, 0x1f, R31, 0xf8, !PT ;  /* 0x0000001f2a2a7812 */ /* 0x000fe200078ef81f */
[----:B------:R-:W-:Y:S01]  /*04a0*/  VIADD R44, R0, 0x2 ;  /* 0x00000002002c7836 */ /* 0x000fe20000000000 */
[----:B------:R-:W1:Y:S01]  /*04b0*/  LDC.64 R14, c[0x0][0x3e0] ;  /* 0x0000f800ff0e7b82 */ /* 0x000e620000000a00 */
[----:B---3--:R-:W-:Y:S01]  /*04c0*/  LEA R28, P2, R20, R24, 0x2 ;  /* 0x00000018141c7211 */ /* 0x008fe200078410ff */
[----:B------:R-:W2:Y:S01]  /*04d0*/  LDCU.U8 UR9, c[0x0][0x39e] ;  /* 0x000073c0ff0977ac */ /* 0x000ea20008000000 */
[----:B------:R-:W-:Y:S01]  /*04e0*/  LEA.HI.X R26, R18, R7, R23, 0x2, P1 ;  /* 0x00000007121a7211 */ /* 0x000fe200008f1417 */
[----:B------:R-:W-:Y:S01]  /*04f0*/  HFMA2 R23, -RZ, RZ, 0, 0 ;  /* 0x00000000ff177431 */ /* 0x000fe200000001ff */
[----:B------:R-:W-:-:S02]  /*0500*/  LEA.HI.X R25, R20, R25, R9, 0x2, P2 ;  /* 0x0000001914197211 */ /* 0x000fc400010f1409 */
[----:B------:R-:W-:Y:S01]  /*0510*/  IADD3 R45, PT, PT, R0, 0x1, RZ ;  /* 0x00000001002d7810 */ /* 0x000fe20007ffe0ff */
[----:B------:R-:W3:Y:S01]  /*0520*/  LDC.64 R12, c[0x0][0x3a8] ;  /* 0x0000ea00ff0c7b82 */ /* 0x000ee20000000a00 */
[----:B----4-:R-:W-:Y:S01]  /*0530*/  IMAD.WIDE.U32 R2, R4, UR18, R10 ;  /* 0x0000001204027c25 */ /* 0x010fe2000f8e000a */
[----:B------:R-:W-:Y:S02]  /*0540*/  IADD3 R43, PT, PT, R0, 0x3, RZ ;  /* 0x00000003002b7810 */ /* 0x000fe40007ffe0ff */
[C---:B------:R-:W-:Y:S01]  /*0550*/  LOP3.LUT R39, R42.reuse, 0x20, RZ, 0xfc, !PT ;  /* 0x000000202a277812 */ /* 0x040fe200078efcff */
[----:B------:R-:W-:Y:S01]  /*0560*/  IMAD R24, R5, UR18, R3 ;  /* 0x0000001205187c24 */ /* 0x000fe2000f8e0203 */
[----:B------:R-:W-:Y:S02]  /*0570*/  LOP3.LUT R38, R42, 0x40, RZ, 0xfc, !PT ;  /* 0x000000402a267812 */ /* 0x000fe400078efcff */
[----:B0-----:R-:W-:Y:S02]  /*0580*/  SHF.L.U64.HI R17, R16, 0x2, R17 ;  /* 0x0000000210117819 */ /* 0x001fe40000010211 */
[----:B------:R-:W-:-:S02]  /*0590*/  LOP3.LUT R36, R42, 0x60, RZ, 0xfc, !PT ;  /* 0x000000602a247812 */ /* 0x000fc400078efcff */
[----:B-1----:R-:W-:Y:S02]  /*05a0*/  SHF.L.U64.HI R15, R14, 0x2, R15 ;  /* 0x000000020e0f7819 */ /* 0x002fe4000001020f */
[----:B--23--:R-:W-:-:S07]  /*05b0*/  SHF.L.U64.HI R48, R12, 0x2, R13 ;  /* 0x000000020c307819 */ /* 0x00cfce000001020d */
.L_x_4732:
[----:B0-----:R-:W0:Y:S01]  /*05c0*/  LDCU UR4, c[0x0][0x388] ;  /* 0x00007100ff0477ac */ /* 0x001e220008000800 */
[----:B------:R-:W-:Y:S01]  /*05d0*/  IMAD.SHL.U32 R37, R23, 0x80, RZ ;  /* 0x0000008017257824 */ /* 0x000fe200078e00ff */
[----:B------:R-:W-:Y:S01]  /*05e0*/  SHF.L.U32 R18, R42, 0x2, RZ ;  /* 0x000000022a127819 */ /* 0x000fe200000006ff */
[----:B------:R-:W-:Y:S01]  /*05f0*/  IMAD.MOV.U32 R9, RZ, RZ, RZ ;  /* 0x000000ffff097224 */ /* 0x000fe200078e00ff */
[----:B------:R-:W-:Y:S01]  /*0600*/  MOV R7, RZ ;  /* 0x000000ff00077202 */ /* 0x000fe20000000f00 */
[----:B------:R-:W-:Y:S01]  /*0610*/  IMAD.MOV.U32 R51, RZ, RZ, RZ ;  /* 0x000000ffff337224 */ /* 0x000fe200078e00ff */
[----:B------:R-:W-:Y:S02]  /*0620*/  IADD3 R4, P4, PT, R18, R47, RZ ;  /* 0x0000002f12047210 */ /* 0x000fe40007f9e0ff */
[----:B------:R-:W-:Y:S01]  /*0630*/  MOV R49, RZ ;  /* 0x000000ff00317202 */ /* 0x000fe20000000f00 */
[----:B------:R-:W-:Y:S02]  /*0640*/  BAR.SYNC.DEFER_BLOCKING 0x0 ;  /* 0x0000000000007b1d */ /* 0x000fe40000010000 */
[----:B------:R-:W-:-:S06]  /*0650*/  IMAD.X R5, RZ, RZ, R41, P4 ;  /* 0x000000ffff057224 */ /* 0x000fcc00020e0629 */
[----:B------:R-:W1:Y:S01]  /*0660*/  S2UR UR5, SR_CgaCtaId ;  /* 0x00000000000579c3 */ /* 0x000e620000008800 */
[----:B0-----:R-:W-:-:S04]  /*0670*/  IADD3 R21, PT, PT, -R37, UR4, RZ ;  /* 0x0000000425157c10 */ /* 0x001fc8000fffe1ff */
[-C--:B------:R-:W-:Y:S01]  /*0680*/  ISETP.GE.AND P0, PT, R42, R21.reuse, PT ;  /* 0x000000152a00720c */ /* 0x080fe20003f06270 */
[----:B------:R-:W0:Y:S01]  /*0690*/  S2R R35, SR_LANEID ;  /* 0x0000000000237919 */ /* 0x000e220000000000 */
[-C--:B------:R-:W-:Y:S01]  /*06a0*/  ISETP.GE.AND P1, PT, R39, R21.reuse, PT ;  /* 0x000000152700720c */ /* 0x080fe20003f26270 */
[----:B------:R-:W-:Y:S01]  /*06b0*/  IMAD.MOV.U32 R57, RZ, RZ, RZ ;  /* 0x000000ffff397224 */ /* 0x000fe200078e00ff */
[-C--:B------:R-:W-:Y:S01]  /*06c0*/  ISETP.GE.AND P2, PT, R38, R21.reuse, PT ;  /* 0x000000152600720c */ /* 0x080fe20003f46270 */
[----:B------:R-:W2:Y:S01]  /*06d0*/  LDC R20, c[0x0][0x38c] ;  /* 0x0000e300ff147b82 */ /* 0x000ea20000000800 */
[----:B------:R-:W-:-:S07]  /*06e0*/  ISETP.GE.AND P3, PT, R36, R21, PT ;  /* 0x000000152400720c */ /* 0x000fce0003f66270 */
[----:B------:R-:W3:Y:S04]  /*06f0*/  @!P0 LDG.E R7, desc[UR16][R4.64] ;  /* 0x0000001004078981 */ /* 0x000ee8000c1e1900 */
[----:B------:R-:W4:Y:S04]  /*0700*/  @!P1 LDG.E R9, desc[UR16][R4.64+0x80] ;  /* 0x0000801004099981 */ /* 0x000f28000c1e1900 */
[----:B------:R-:W2:Y:S04]  /*0710*/  @!P2 LDG.E R49, desc[UR16][R4.64+0x100] ;  /* 0x000100100431a981 */ /* 0x000ea8000c1e1900 */
[----:B------:R-:W2:Y:S01]  /*0720*/  @!P3 LDG.E R51, desc[UR16][R4.64+0x180] ;  /* 0x000180100433b981 */ /* 0x000ea2000c1e1900 */
[----:B------:R-:W-:Y:S01]  /*0730*/  UMOV UR4, 0x400 ;  /* 0x0000040000047882 */ /* 0x000fe20000000000 */
[----:B------:R-:W-:Y:S01]  /*0740*/  IADD3 R18, P4, PT, R18, R46, RZ ;  /* 0x0000002e12127210 */ /* 0x000fe20007f9e0ff */
[----:B-1----:R-:W-:Y:S01]  /*0750*/  ULEA UR4, UR5, UR4, 0x18 ;  /* 0x0000000405047291 */ /* 0x002fe2000f8ec0ff */
[----:B------:R-:W-:-:S02]  /*0760*/  MOV R53, RZ ;  /* 0x000000ff00357202 */ /* 0x000fc40000000f00 */
[----:B------:R-:W-:Y:S01]  /*0770*/  MOV R55, RZ ;  /* 0x000000ff00377202 */ /* 0x000fe20000000f00 */
[----:B------:R-:W-:Y:S01]  /*0780*/  IMAD.X R19, RZ, RZ, R40, P4 ;  /* 0x000000ffff137224 */ /* 0x000fe200020e0628 */
[----:B------:R-:W-:Y:S02]  /*0790*/  MOV R59, RZ ;  /* 0x000000ff003b7202 */ /* 0x000fe40000000f00 */
        /* <DEDUP_REMOVED lines=63> */
.L_x_4721:
[----:B------:R-:W-:Y:S05]  /*0b90*/  BSYNC.RECONVERGENT B0 ;  /* 0x0000000000007941 */ /* 0x000fea0003800200 */
.L_x_4720:
        /* <DEDUP_REMOVED lines=32> */
.L_x_4723:
[----:B------:R-:W-:Y:S05]  /*0da0*/  BSYNC.RECONVERGENT B0 ;  /* 0x0000000000007941 */ /* 0x000fea0003800200 */
.L_x_4722:
        /* <DEDUP_REMOVED lines=32> */
.L_x_4725:
[----:B------:R-:W-:Y:S05]  /*0fb0*/  BSYNC.RECONVERGENT B0 ;  /* 0x0000000000007941 */ /* 0x000fea0003800200 */
.L_x_4724:
        /* <DEDUP_REMOVED lines=32> */
.L_x_4727:
[----:B------:R-:W-:Y:S05]  /*11c0*/  BSYNC.RECONVERGENT B0 ;  /* 0x0000000000007941 */ /* 0x000fea0003800200 */
.L_x_4726:
        /* <DEDUP_REMOVED lines=12> */
[-C--:B------:R-:W-:Y:S01]  /*1290*/  ISETP.GE.U32.AND P1, PT, R43, R21.reuse, PT ;  /* 0x000000152b00720c */ /* 0x080fe20003f26070 */
[----:B------:R-:W-:Y:S01]  /*12a0*/  IMAD R53, R23, R20, RZ ;  /* 0x0000001417357224 */ /* 0x000fe200078e02ff */
[-C--:B------:R-:W-:Y:S01]  /*12b0*/  ISETP.GE.U32.AND P2, PT, R44, R21.reuse, PT ;  /* 0x000000152c00720c */ /* 0x080fe20003f46070 */
[----:B------:R-:W-:Y:S01]  /*12c0*/  IMAD.MOV.U32 R55, RZ, RZ, R28 ;  /* 0x000000ffff377224 */ /* 0x000fe200078e001c */
[-C--:B------:R-:W-:Y:S01]  /*12d0*/  ISETP.GE.U32.AND P3, PT, R45, R21.reuse, PT ;  /* 0x000000152d00720c */ /* 0x080fe20003f66070 */
[----:B------:R-:W-:Y:S01]  /*12e0*/  IMAD.MOV.U32 R56, RZ, RZ, R26 ;  /* 0x000000ffff387224 */ /* 0x000fe200078e001a */
[----:B------:R-:W-:Y:S01]  /*12f0*/  ISETP.GE.U32.AND P4, PT, R0, R21, PT ;  /* 0x000000150000720c */ /* 0x000fe20003f86070 */
[----:B------:R-:W-:Y:S01]  /*1300*/  UIADD3 UR5, UPT, UPT, UR4, 0x230, URZ ;  /* 0x0000023004057890 */ /* 0x000fe2000fffe0ff */
[----:B------:R-:W-:Y:S01]  /*1310*/  ISETP.NE.AND P0, PT, R23, RZ, PT ;  /* 0x000000ff1700720c */ /* 0x000fe20003f05270 */
[----:B------:R-:W-:Y:S01]  /*1320*/  UMOV UR6, UR7 ;  /* 0x0000000700067c82 */ /* 0x000fe20008000000 */
[----:B------:R-:W-:-:S02]  /*1330*/  MOV R54, R25 ;  /* 0x0000001900367202 */ /* 0x000fc40000000f00 */
[----:B------:R-:W-:Y:S02]  /*1340*/  MOV R57, R29 ;  /* 0x0000001d00397202 */ /* 0x000fe40000000f00 */
[----:B------:R-:W-:Y:S02]  /*1350*/  ISETP.EQ.AND P0, PT, R31, RZ, P0 ;  /* 0x000000ff1f00720c */ /* 0x000fe40000702270 */
[----:B------:R-:W-:Y:S02]  /*1360*/  MOV R59, R30 ;  /* 0x0000001e003b7202 */ /* 0x000fe40000000f00 */
[----:B------:R-:W-:Y:S02]  /*1370*/  MOV R58, R27 ;  /* 0x0000001b003a7202 */ /* 0x000fe40000000f00 */
[----:B------:R-:W-:Y:S02]  /*1380*/  FSEL R60, R60, RZ, !P4 ;  /* 0x000000ff3c3c7208 */ /* 0x000fe40006000000 */
[----:B------:R-:W-:-:S02]  /*1390*/  FSEL R61, R61, RZ, !P3 ;  /* 0x000000ff3d3d7208 */ /* 0x000fc40005800000 */
[----:B------:R-:W-:Y:S02]  /*13a0*/  FSEL R62, R62, RZ, !P2 ;  /* 0x000000ff3e3e7208 */ /* 0x000fe40005000000 */
[----:B------:R-:W-:-:S07]  /*13b0*/  FSEL R63, R63, RZ, !P1 ;  /* 0x000000ff3f3f7208 */ /* 0x000fce0004800000 */
.L_x_4731:
[----:B------:R-:W-:Y:S01]  /*13c0*/  IMAD.MOV.U32 R8, RZ, RZ, R55 ;  /* 0x000000ffff087224 */ /* 0x000fe200078e0037 */
[----:B------:R-:W-:-:S05]  /*13d0*/  MOV R9, R54 ;  /* 0x0000003600097202 */ /* 0x000fca0000000f00 */
[----:B-1----:R1:W2:Y:S01]  /*13e0*/  LDG.E R20, desc[UR16][R8.64] ;  /* 0x0000001008147981 */ /* 0x0022a2000c1e1900 */
[----:B------:R-:W-:Y:S02]  /*13f0*/  MOV R10, R57 ;  /* 0x00000039000a7202 */ /* 0x000fe40000000f00 */
[----:B------:R-:W-:-:S05]  /*1400*/  MOV R11, R56 ;  /* 0x00000038000b7202 */ /* 0x000fca0000000f00 */
[----:B------:R-:W3:Y:S01]  /*1410*/  LDG.E R65, desc[UR16][R10.64] ;  /* 0x000000100a417981 */ /* 0x000ee2000c1e1900 */
[----:B-1----:R-:W-:Y:S01]  /*1420*/  MOV R8, R59 ;  /* 0x0000003b00087202 */ /* 0x002fe20000000f00 */
[----:B------:R-:W-:-:S05]  /*1430*/  IMAD.MOV.U32 R9, RZ, RZ, R58 ;  /* 0x000000ffff097224 */ /* 0x000fca00078e003a */
[----:B------:R1:W3:Y:S01]  /*1440*/  LDG.E R64, desc[UR16][R8.64] ;  /* 0x0000001008407981 */ /* 0x0002e2000c1e1900 */
[C---:B------:R-:W-:Y:S01]  /*1450*/  ISETP.GE.AND P5, PT, R35.reuse, 0x1, PT ;  /* 0x000000012300780c */ /* 0x040fe20003fa6270 */
[----:B------:R-:W4:Y:S01]  /*1460*/  S2UR UR8, SR_CgaCtaId ;  /* 0x00000000000879c3 */ /* 0x000f220000008800 */
[----:B------:R-:W-:Y:S01]  /*1470*/  UMOV UR4, 0x400 ;  /* 0x0000040000047882 */ /* 0x000fe20000000000 */
[----:B------:R-:W-:Y:S01]  /*1480*/  ISETP.GE.AND P6, PT, R35, 0x10, PT ;  /* 0x000000102300780c */ /* 0x000fe20003fc6270 */
[----:B----4-:R-:W-:Y:S01]  /*1490*/  ULEA UR4, UR8, UR4, 0x18 ;  /* 0x0000000408047291 */ /* 0x010fe2000f8ec0ff */
[----:B--2---:R-:W-:-:S04]  /*14a0*/  FMUL.FTZ R20, R20, 1.4426950216293334961 ;  /* 0x3fb8aa3b14147820 */ /* 0x004fc80000410000 */
[C---:B------:R-:W-:Y:S01]  /*14b0*/  FMUL.FTZ R21, R20.reuse, R50 ;  /* 0x0000003214157220 */ /* 0x040fe20000410000 */
[C---:B------:R-:W-:Y:S01]  /*14c0*/  FMUL.FTZ R69, R20.reuse, R51 ;  /* 0x0000003314457220 */ /* 0x040fe20000410000 */
[----:B------:R-:W-:-:S04]  /*14d0*/  FMUL.FTZ R70, R20, R52 ;  /* 0x0000003414467220 */ /* 0x000fc80000410000 */
[----:B------:R-:W2:Y:S04]  /*14e0*/  MUFU.EX2 R21, R21 ;  /* 0x0000001500157308 */ /* 0x000ea80000000800 */
[----:B------:R-:W4:Y:S04]  /*14f0*/  MUFU.EX2 R67, R69 ;  /* 0x0000004500437308 */ /* 0x000f280000000800 */
[----:B------:R-:W5:Y:S01]  /*1500*/  MUFU.EX2 R66, R70 ;  /* 0x0000004600427308 */ /* 0x000f620000000800 */
[----:B------:R-:W-:Y:S01]  /*1510*/  FMUL.FTZ R20, R20, R49 ;  /* 0x0000003114147220 */ /* 0x000fe20000410000 */
[----:B--2---:R-:W-:-:S05]  /*1520*/  FSEL R68, R21, 1, !P3 ;  /* 0x3f80000015447808 */ /* 0x004fca0005800000 */
[----:B------:R-:W2:Y:S01]  /*1530*/  MUFU.EX2 R20, R20 ;  /* 0x0000001400147308 */ /* 0x000ea20000000800 */
[----:B----4-:R-:W-:Y:S01]  /*1540*/  FSEL R67, R67, 1, !P2 ;  /* 0x3f80000043437808 */ /* 0x010fe20005000000 */
[----:B-1----:R-:W-:Y:S01]  /*1550*/  FFMA.FTZ R8, R60, R68, R61 ;  /* 0x000000443c087223 */ /* 0x002fe2000001003d */
[----:B-----5:R-:W-:-:S03]  /*1560*/  FSEL R66, R66, 1, !P1 ;  /* 0x3f80000042427808 */ /* 0x020fc60004800000 */
[----:B------:R-:W-:-:S04]  /*1570*/  FFMA.FTZ R8, R67, R8, R62 ;  /* 0x0000000843087223 */ /* 0x000fc8000001003e */
[----:B------:R-:W-:Y:S01]  /*1580*/  FFMA.FTZ R10, R66, R8, R63 ;  /* 0x00000008420a7223 */ /* 0x000fe2000001003f */
[----:B--2---:R-:W-:-:S04]  /*1590*/  FSEL R69, R20, 1, !P4 ;  /* 0x3f80000014457808 */ /* 0x004fc80006000000 */
[----:B------:R-:W1:Y:S01]  /*15a0*/  SHFL.UP PT, R9, R10, 0x1, RZ ;  /* 0x042000000a097989 */ /* 0x000e6200000e00ff */
        /* <DEDUP_REMOVED lines=27> */
[----:B------:R-:W-:Y:S02]  /*1760*/  IMAD.MOV.U32 R8, RZ, RZ, 0x3f800000 ;  /* 0x3f800000ff087424 */ /* 0x000fe400078e00ff */
[----:B------:R-:W-:Y:S01]  /*1770*/  HFMA2 R9, -RZ, RZ, 0, 0 ;  /* 0x00000000ff097431 */ /* 0x000fe200000001ff */
[----:B------:R-:W-:-:S05]  /*1780*/  ISETP.NE.AND P5, PT, R35, 0x1f, PT ;  /* 0x0000001f2300780c */ /* 0x000fca0003fa5270 */
[----:B------:R-:W4:Y:S01]  /*1790*/  @P0 LDS.64 R8, [UR5] ;  /* 0x00000005ff080984 */ /* 0x000f220008000a00 */
[C---:B-1----:R-:W-:Y:S01]  /*17a0*/  FMUL.FTZ R10, R21.reuse, R10 ;  /* 0x0000000a150a7220 */ /* 0x042fe20000410000 */
[----:B--2---:R-:W-:-:S06]  /*17b0*/  FFMA.FTZ R11, R21, R11, R70 ;  /* 0x0000000b150b7223 */ /* 0x004fcc0000010046 */
[----:B------:R-:W-:Y:S01]  /*17c0*/  @!P5 STS.64 [UR4+0x210], R10 ;  /* 0x0002100aff00d988 */ /* 0x000fe20008000a04 */
[----:B------:R-:W-:Y:S01]  /*17d0*/  FSEL R71, R21, R10, !P6 ;  /* 0x0000000a15477208 */ /* 0x000fe20007000000 */
[----:B------:R-:W-:Y:S01]  /*17e0*/  BAR.SYNC.DEFER_BLOCKING 0x0 ;  /* 0x0000000000007b1d */ /* 0x000fe20000010000 */
[----:B------:R-:W-:Y:S02]  /*17f0*/  FSEL R72, R70, R11, !P6 ;  /* 0x0000000b46487208 */ /* 0x000fe40007000000 */
[----:B------:R-:W-:Y:S02]  /*1800*/  ISETP.NE.AND P6, PT, R35, RZ, PT ;  /* 0x000000ff2300720c */ /* 0x000fe40003fc5270 */
[----:B------:R-:W-:-:S11]  /*1810*/  ISETP.NE.AND P5, PT, R31, RZ, PT ;  /* 0x000000ff1f00720c */ /* 0x000fd60003fa5270 */
[----:B----4-:R-:W-:Y:S04]  /*1820*/  @!P6 STS.64 [UR4+0x220], R8 ;  /* 0x00022008ff00e988 */ /* 0x010fe80008000a04 */
[----:B------:R-:W-:Y:S01]  /*1830*/  LDS.64 R20, [UR4+0x210] ;  /* 0x00021004ff147984 */ /* 0x000fe20008000a00 */
[----:B------:R-:W-:Y:S06]  /*1840*/  BAR.SYNC.DEFER_BLOCKING 0x0 ;  /* 0x0000000000007b1d */ /* 0x000fec0000010000 */
[----:B------:R-:W1:Y:S04]  /*1850*/  SHFL.UP PT, R73, R71, 0x1, RZ ;  /* 0x0420000047497989 */ /* 0x000e6800000e00ff */
[----:B------:R-:W2:Y:S04]  /*1860*/  SHFL.UP PT, R70, R72, 0x1, RZ ;  /* 0x0420000048467989 */ /* 0x000ea800000e00ff */
[----:B------:R-:W4:Y:S01]  /*1870*/  @P5 LDS R75, [UR4+0x224] ;  /* 0x00022404ff4b5984 */ /* 0x000f220008000800 */
[----:B-1----:R-:W-:Y:S01]  /*1880*/  @!P6 MOV R73, R8 ;  /* 0x000000080049e202 */ /* 0x002fe20000000f00 */
[----:B--2---:R-:W-:Y:S01]  /*1890*/  @!P6 IMAD.MOV.U32 R70, RZ, RZ, R9 ;  /* 0x000000ffff46e224 */ /* 0x004fe200078e0009 */
[----:B------:R-:W-:Y:S01]  /*18a0*/  BSSY.RECONVERGENT B0, `(.L_x_4729) ;  /* 0x0000010000007945 */ /* 0x000fe20003800200 */
[----:B---3--:R-:W-:Y:S01]  /*18b0*/  FMUL.FTZ R65, R64, R65 ;  /* 0x0000004140417220 */ /* 0x008fe20000410000 */
[----:B------:R-:W-:Y:S01]  /*18c0*/  FFMA.FTZ R21, R20, R9, R21 ;  /* 0x0000000914157223 */ /* 0x000fe20000010015 */
[----:B----4-:R-:W-:Y:S01]  /*18d0*/  @P5 FFMA.FTZ R70, R75, R73, R70 ;  /* 0x000000494b465223 */ /* 0x010fe20000010046 */
[----:B------:R-:W-:-:S03]  /*18e0*/  ISETP.NE.AND P5, PT, R31, RZ, PT ;  /* 0x000000ff1f00720c */ /* 0x000fc60003fa5270 */
[----:B------:R-:W-:-:S04]  /*18f0*/  FFMA.FTZ R69, R69, R70, R60 ;  /* 0x0000004645457223 */ /* 0x000fc8000001003c */
[----:B------:R-:W-:-:S06]  /*1900*/  FFMA.FTZ R68, R68, R69, R61 ;  /* 0x0000004544447223 */ /* 0x000fcc000001003d */
[----:B------:R-:W-:Y:S05]  /*1910*/  @P5 BRA `(.L_x_4730) ;  /* 0x0000000000205947 */ /* 0x000fea0003800000 */
[----:B------:R-:W-:Y:S01]  /*1920*/  SHF.R.S32.HI R9, RZ, 0x1f, R53 ;  /* 0x0000001fff097819 */ /* 0x000fe20000011435 */
[----:B------:R-:W-:Y:S01]  /*1930*/  FMUL.FTZ R20, R20, R8 ;  /* 0x0000000814147220 */ /* 0x000fe20000410000 */
[----:B------:R-:W-:-:S04]  /*1940*/  IADD3 R11, P5, PT, R22, R53, RZ ;  /* 0x00000035160b7210 */ /* 0x000fc80007fbe0ff */
[----:B------:R-:W-:Y:S01]  /*1950*/  LEA.HI.X.SX32 R64, R22, R9, 0x1, P5 ;  /* 0x0000000916407211 */ /* 0x000fe200028f0eff */
[----:B------:R1:W-:Y:S01]  /*1960*/  STS.64 [UR5], R20 ;  /* 0x00000014ff007988 */ /* 0x0003e20008000a05 */
[----:B0-----:R-:W-:-:S04]  /*1970*/  LEA R10, P5, R11, R18, 0x3 ;  /* 0x000000120b0a7211 */ /* 0x001fc800078a18ff */
[----:B------:R-:W-:-:S05]  /*1980*/  LEA.HI.X R11, R11, R19, R64, 0x3, P5 ;  /* 0x000000130b0b7211 */ /* 0x000fca00028f1c40 */
[----:B------:R1:W-:Y:S04]  /*1990*/  STG.E.64 desc[UR16][R10.64], R20 ;  /* 0x000000140a007986 */ /* 0x0003e8000c101b10 */
.L_x_4730:
[----:B------:R-:W-:Y:S05]  /*19a0*/  BSYNC.RECONVERGENT B0 ;  /* 0x0000000000007941 */ /* 0x000fea0003800200 */
.L_x_4729:
[----:B------:R-:W-:Y:S01]  /*19b0*/  UIADD3 UR6, UPT, UPT, UR6, 0x1, URZ ;  /* 0x0000000106067890 */ /* 0x000fe2000fffe0ff */
[----:B------:R-:W-:Y:S01]  /*19c0*/  LEA R59, P6, R16, R59, 0x2 ;  /* 0x0000003b103b7211 */ /* 0x000fe200078c10ff */
[-C--:B------:R-:W-:Y:S01]  /*19d0*/  FFMA.FTZ R67, R67, R68.reuse, R62 ;  /* 0x0000004443437223 */ /* 0x080fe2000001003e */
[----:B------:R-:W-:Y:S01]  /*19e0*/  LEA R57, P5, R14, R57, 0x2 ;  /* 0x000000390e397211 */ /* 0x000fe200078a10ff */
[----:B------:R-:W-:Y:S01]  /*19f0*/  UISETP.NE.AND UP0, UPT, UR6, URZ, UPT ;  /* 0x000000ff0600728c */ /* 0x000fe2000bf05270 */
[----:B------:R-:W-:Y:S01]  /*1a00*/  IADD3.X R58, PT, PT, R58, R17, RZ, P6, !PT ;  /* 0x000000113a3a7210 */ /* 0x000fe200037fe4ff */
[----:B------:R-:W-:Y:S01]  /*1a10*/  FFMA.FTZ R66, R66, R67, R63 ;  /* 0x0000004342427223 */ /* 0x000fe2000001003f */
[----:B------:R-:W-:Y:S01]  /*1a20*/  LEA R55, P6, R12, R55, 0x2 ;  /* 0x000000370c377211 */ /* 0x000fe200078c10ff */
[C---:B------:R-:W-:Y:S01]  /*1a30*/  FFMA.FTZ R4, R65.reuse, R69, R4 ;  /* 0x0000004541047223 */ /* 0x040fe20000010004 */
[C---:B------:R-:W-:Y:S01]  /*1a40*/  FFMA.FTZ R5, R65.reuse, R68, R5 ;  /* 0x0000004441057223 */ /* 0x040fe20000010005 */
[C---:B------:R-:W-:Y:S01]  /*1a50*/  FFMA.FTZ R6, R65.reuse, R67, R6 ;  /* 0x0000004341067223 */ /* 0x040fe20000010006 */
[----:B------:R-:W-:Y:S01]  /*1a60*/  FFMA.FTZ R7, R65, R66, R7 ;  /* 0x0000004241077223 */ /* 0x000fe20000010007 */
[----:B------:R-:W-:Y:S01]  /*1a70*/  IADD3.X R56, PT, PT, R56, R15, RZ, P5, !PT ;  /* 0x0000000f38387210 */ /* 0x000fe20002ffe4ff */
[----:B------:R-:W-:Y:S01]  /*1a80*/  IMAD.X R54, R54, 0x1, R48, P6 ;  /* 0x0000000136367824 */ /* 0x000fe200030e0630 */
[----:B------:R-:W-:Y:S01]  /*1a90*/  IADD3 R53, PT, PT, R53, 0x1, RZ ;  /* 0x0000000135357810 */ /* 0x000fe20007ffe0ff */
[----:B------:R-:W-:Y:S01]  /*1aa0*/  UIADD3 UR5, UPT, UPT, UR5, 0x8, URZ ;  /* 0x0000000805057890 */ /* 0x000fe2000fffe0ff */
[----:B------:R-:W-:Y:S11]  /*1ab0*/  BRA.U UP0, `(.L_x_4731) ;  /* 0xfffffff900407547 */ /* 0x000ff6000b83ffff */
.L_x_4728:
[----:B------:R-:W-:Y:S01]  /*1ac0*/  BAR.SYNC.DEFER_BLOCKING 0x0 ;  /* 0x0000000000007b1d */ /* 0x000fe20000010000 */
[----:B------:R-:W-:Y:S01]  /*1ad0*/  ISETP.NE.AND P0, PT, R31, RZ, PT ;  /* 0x000000ff1f00720c */ /* 0x000fe20003f05270 */
[----:B------:R-:W-:-:S12]  /*1ae0*/  VIADD R23, R23, 0x1 ;  /* 0x0000000117177836 */ /* 0x000fd80000000000 */
[----:B------:R-:W2:Y:S01]  /*1af0*/  @!P0 LDC R8, c[0x0][0x388] ;  /* 0x0000e200ff088b82 */ /* 0x000ea20000000800 */
[----:B------:R3:W-:Y:S01]  /*1b00*/  STS.128 [R13], R4 ;  /* 0x000000040d007388 */ /* 0x0007e20000000c00 */
[----:B------:R-:W-:-:S03]  /*1b10*/  NOP ;  /* 0x0000000000007918 */ /* 0x000fc60000000000 */
[----:B------:R-:W-:Y:S04]  /*1b20*/  LDS R9, [R34] ;  /* 0x0000000022097984 */ /* 0x000fe80000000800 */
[----:B-1----:R-:W-:Y:S01]  /*1b30*/  LDS R11, [R34+0x80] ;  /* 0x00008000220b7984 */ /* 0x002fe20000000800 */
[----:B--2---:R-:W-:-:S03]  /*1b40*/  @!P0 IADD3 R8, PT, PT, -R37, R8, RZ ;  /* 0x0000000825088210 */ /* 0x004fc60007ffe1ff */
[----:B0-----:R-:W-:Y:S01]  /*1b50*/  LDS R19, [R34+0x100] ;  /* 0x0001000022137984 */ /* 0x001fe20000000800 */
[----:B------:R-:W-:-:S03]  /*1b60*/  IADD3 R37, P4, P5, R42, R2, R37 ;  /* 0x000000022a257210 */ /* 0x000fc60007d9e025 */
[----:B------:R-:W-:Y:S01]  /*1b70*/  LDS R21, [R34+0x180] ;  /* 0x0001800022157984 */ /* 0x000fe20000000800 */
[----:B---3--:R-:W-:-:S03]  /*1b80*/  IADD3.X R6, PT, PT, RZ, R24, RZ, P4, P5 ;  /* 0x00000018ff067210 */ /* 0x008fc600027ea4ff */
[----:B------:R-:W-:Y:S01]  /*1b90*/  @!P0 STS [UR4+0x200], R8 ;  /* 0x00020008ff008988 */ /* 0x000fe20008000804 */
        /* <DEDUP_REMOVED lines=12> */
[----:B-1----:R-:W-:-:S03]  /*1c60*/  ISETP.NE.AND P0, PT, R23, UR4, PT ;  /* 0x0000000417007c0c */ /* 0x002fc6000bf05270 */
        /* <DEDUP_REMOVED lines=8> */
.L_x_4733:
        /* <DEDUP_REMOVED lines=9> */
.L_x_5088:


//--------------------- .text._Z25selective_scan_fwd_kernelI32Selective_Scan_fwd_kernel_traitsILi32ELi4ELi1ELb0ELb0ELb0ELb1EffEEv13SSMParamsBase --------------------------
	.section	.text._Z25selective_scan_fwd_kernelI32Selective_Scan_fwd_kernel_traitsILi32ELi4ELi1ELb0ELb0ELb0ELb1EffEEv13SSMParamsBase,"ax",@progbits
	.align	128
        .global         _Z25selective_scan_fwd_kernelI32Selective_Scan_fwd_kernel_traitsILi32ELi4ELi1ELb0ELb0ELb0ELb1EffEEv13SSMParamsBase
        .type           _Z25selective_scan_fwd_kernelI32Selective_Scan_fwd_kernel_traitsILi32ELi4ELi1ELb0ELb0ELb0ELb1EffEEv13SSMParamsBase,@function
        .size           _Z25selective_scan_fwd_kernelI32Selective_Scan_fwd_kernel_traitsILi32ELi4ELi1ELb0ELb0ELb0ELb1EffEEv13SSMParamsBase,(.L_x_5089 - _Z25selective_scan_fwd_kernelI32Selective_Scan_fwd_kernel_traitsILi32ELi4ELi1ELb0ELb0ELb0ELb1EffEEv13SSMParamsBase)
        .other          _Z25selective_scan_fwd_kernelI32Selective_Scan_fwd_kernel_traitsILi32ELi4ELi1ELb0ELb0ELb0ELb1EffEEv13SSMParamsBase,@"STO_CUDA_ENTRY STV_DEFAULT"
_Z25selective_scan_fwd_kernelI32Selective_Scan_fwd_kernel_traitsILi32ELi4ELi1ELb0ELb0ELb0ELb1EffEEv13SSMParamsBase:
.text._Z25selective_scan_fwd_kernelI32Selective_Scan_fwd_kernel_traitsILi32ELi4ELi1ELb0ELb0ELb0ELb1EffEEv13SSMParamsBase:
        /* <DEDUP_REMOVED lines=31> */
[----:B--2---:R-:W-:Y:S01]  /*01f0*/  IMAD.U32 R3, RZ, RZ, UR8 ;  /* 0x00000008ff037e24 */ /* 0x004fe2000f8e00ff */
[----:B0-----:R-:W-:Y:S01]  /*0200*/  MOV R4, UR4 ;  /* 0x0000000400047c02 */ /* 0x001fe20008000f00 */
[----:B------:R-:W-:Y:S01]  /*0210*/  IMAD.U32 R5, RZ, RZ, UR5 ;  /* 0x00000005ff057e24 */ /* 0x000fe2000f8e00ff */
[----:B------:R-:W-:Y:S06]  /*0220*/  @!P0 EXIT ;  /* 0x000000000000894d */ /* 0x000fec0003800000 */
[----:B------:R-:W-:Y:S01]  /*0230*/  MOV R18, R4 ;  /* 0x0000000400127202 */ /* 0x000fe20000000f00 */
[----:B------:R-:W-:Y:S01]  /*0240*/  IMAD.MOV.U32 R2, RZ, RZ, R6 ;  /* 0x000000ffff027224 */ /* 0x000fe200078e0006 */
[----:B------:R-:W0:Y:S01]  /*0250*/  LDC.64 R28, c[0x0][0x428] ;  /* 0x00010a00ff1c7b82 */ /* 0x000e220000000a00 */
[----:B------:R-:W2:Y:S02]  /*0260*/  LDCU.64 UR4, c[0x0][0x3b8] ;  /* 0x00007700ff0477ac */ /* 0x000ea40008000a00 */
[C---:B------:R-:W-:Y:S01]  /*0270*/  IMAD.WIDE.U32 R18, R0.reuse, UR10, R18 ;  /* 0x0000000a00127c25 */ /* 0x040fe2000f8e0012 */
[----:B------:R-:W3:Y:S03]  /*0280*/  LDCU.64 UR6, c[0x0][0x3d8] ;  /* 0x00007b00ff0677ac */ /* 0x000ee60008000a00 */
[----:B------:R-:W-:Y:S01]  /*0290*/  IMAD.WIDE.U32 R2, R0, UR14, R2 ;  /* 0x0000000e00027c25 */ /* 0x000fe2000f8e0002 */
[----:B------:R-:W3:Y:S01]  /*02a0*/  LDC.64 R34, c[0x0][0x448] ;  /* 0x00011200ff227b82 */ /* 0x000ee20000000a00 */
[----:B-1----:R-:W-:Y:S01]  /*02b0*/  LEA R50, P0, R18, R50, 0x2 ;  /* 0x0000003212327211 */ /* 0x002fe200078010ff */
[----:B------:R-:W1:Y:S01]  /*02c0*/  LDCU.U8 UR9, c[0x0][0x39e] ;  /* 0x000073c0ff0977ac */ /* 0x000e620008000000 */
[----:B------:R-:W-:Y:S01]  /*02d0*/  IMAD R4, R0, UR11, R19 ;  /* 0x0000000b00047c24 */ /* 0x000fe2000f8e0213 */
[----:B------:R-:W-:Y:S01]  /*02e0*/  LEA R49, P1, R2, R12, 0x2 ;  /* 0x0000000c02317211 */ /* 0x000fe200078210ff */
[----:B------:R-:W-:-:S02]  /*02f0*/  IMAD R19, R0, UR15, R3 ;  /* 0x0000000f00137c24 */ /* 0x000fc4000f8e0203 */
[----:B----4-:R-:W-:Y:S01]  /*0300*/  IMAD R3, R11, UR18, R0 ;  /* 0x000000120b037c24 */ /* 0x010fe2000f8e0200 */
[----:B------:R-:W4:Y:S01]  /*0310*/  LDC.64 R20, c[0x0][0x438] ;  /* 0x00010e00ff147b82 */ /* 0x000f220000000a00 */
[----:B------:R-:W-:Y:S02]  /*0320*/  LEA.HI.X R18, R18, R51, R4, 0x2, P0 ;  /* 0x0000003312127211 */ /* 0x000fe400000f1404 */
[----:B------:R-:W-:Y:S01]  /*0330*/  LEA.HI.X R19, R2, R13, R19, 0x2, P1 ;  /* 0x0000000d02137211 */ /* 0x000fe200008f1413 */
[----:B------:R-:W-:Y:S01]  /*0340*/  IMAD R44, R3, R44, RZ ;  /* 0x0000002c032c7224 */ /* 0x000fe200078e02ff */
[----:B------:R-:W1:Y:S01]  /*0350*/  S2R R13, SR_TID.X ;  /* 0x00000000000d7919 */ /* 0x000e620000002100 */
[C---:B--2---:R-:W-:Y:S01]  /*0360*/  IMAD.WIDE.U32 R10, R0.reuse, UR4, RZ ;  /* 0x00000004000a7c25 */ /* 0x044fe2000f8e00ff */
[----:B------:R-:W2:Y:S01]  /*0370*/  LDCU UR4, c[0x0][0x38c] ;  /* 0x00007180ff0477ac */ /* 0x000ea20008000800 */
[----:B------:R-:W1:Y:S02]  /*0380*/  LDC.64 R32, c[0x0][0x418] ;  /* 0x00010600ff207b82 */ /* 0x000e640000000a00 */
[----:B0-----:R-:W-:-:S04]  /*0390*/  IMAD.WIDE.U32 R24, R0, R28, RZ ;  /* 0x0000001c00187225 */ /* 0x001fc800078e00ff */
[C---:B------:R-:W-:Y:S02]  /*03a0*/  IMAD R11, R0.reuse, UR5, R11 ;  /* 0x00000005000b7c24 */ /* 0x040fe4000f8e020b */
[----:B------:R-:W0:Y:S01]  /*03b0*/  LDC.64 R8, c[0x0][0x450] ;  /* 0x00011400ff087b82 */ /* 0x000e220000000a00 */
[----:B------:R-:W-:Y:S01]  /*03c0*/  IMAD R25, R0, R29, R25 ;  /* 0x0000001d00197224 */ /* 0x000fe200078e0219 */
[----:B---3--:R-:W-:Y:S01]  /*03d0*/  LEA R12, P0, R10, R34, 0x2 ;  /* 0x000000220a0c7211 */ /* 0x008fe200078010ff */
[----:B------:R-:W-:-:S03]  /*03e0*/  IMAD.WIDE.U32 R30, R0, UR6, RZ ;  /* 0x00000006001e7c25 */ /* 0x000fc6000f8e00ff */
[----:B------:R-:W-:Y:S01]  /*03f0*/  LEA.HI.X R11, R10, R35, R11, 0x2, P0 ;  /* 0x000000230a0b7211 */ /* 0x000fe200000f140b */
[C---:B------:R-:W-:Y:S01]  /*0400*/  IMAD R31, R0.reuse, UR7, R31 ;  /* 0x00000007001f7c24 */ /* 0x040fe2000f8e021f */
[----:B------:R-:W3:Y:S01]  /*0410*/  LDC.64 R22, c[0x0][0x3a0] ;  /* 0x0000e800ff167b82 */ /* 0x000ee20000000a00 */
[----:B----4-:R-:W-:Y:S01]  /*0420*/  IMAD.WIDE.U32 R28, R0, R20, RZ ;  /* 0x00000014001c7225 */ /* 0x010fe200078e00ff */
[----:B--2---:R-:W-:-:S03]  /*0430*/  UISETP.LT.AND UP0, UPT, UR4, 0x1, UPT ;  /* 0x000000010400788c */ /* 0x004fc6000bf01270 */
[----:B------:R-:W-:-:S03]  /*0440*/  IMAD R29, R0, R21, R29 ;  /* 0x00000015001d7224 */ /* 0x000fc600078e021d */
[----:B------:R-:W2:Y:S01]  /*0450*/  LDC.64 R6, c[0x0][0x440] ;  /* 0x00011000ff067b82 */ /* 0x000ea20000000a00 */
[----:B-1----:R-:W-:-:S04]  /*0460*/  IMAD.WIDE.U32 R26, R0, R32, RZ ;  /* 0x00000020001a7225 */ /* 0x002fc800078e00ff */
[----:B------:R-:W-:-:S03]  /*0470*/  IMAD R27, R0, R33, R27 ;  /* 0x00000021001b7224 */ /* 0x000fc600078e021b */
[----:B------:R-:W1:Y:S01]  /*0480*/  LDC.64 R2, c[0x0][0x430] ;  /* 0x00010c00ff027b82 */ /* 0x000e620000000a00 */
[----:B0-----:R-:W-:-:S04]  /*0490*/  LEA R10, P0, R30, R8, 0x2 ;  /* 0x000000081e0a7211 */ /* 0x001fc800078010ff */
[----:B------:R-:W-:-:S03]  /*04a0*/  LEA.HI.X R9, R30, R9, R31, 0x2, P0 ;  /* 0x000000091e097211 */ /* 0x000fc600000f141f */
[----:B------:R-:W0:Y:S01]  /*04b0*/  LDC.64 R16, c[0x0][0x420] ;  /* 0x00010800ff107b82 */ /* 0x000e220000000a00 */
[----:B---3--:R-:W-:-:S04]  /*04c0*/  IMAD.WIDE.U32 R20, R0, R22, RZ ;  /* 0x0000001600147225 */ /* 0x008fc800078e00ff */
[----:B------:R-:W-:Y:S02]  /*04d0*/  IMAD R23, R0, R23, R21 ;  /* 0x0000001700177224 */ /* 0x000fe400078e0215 */
[----:B------:R-:W-:Y:S01]  /*04e0*/  IMAD.SHL.U32 R0, R13, 0x4, RZ ;  /* 0x000000040d007824 */ /* 0x000fe200078e00ff */
[----:B------:R-:W3:Y:S01]  /*04f0*/  LDC.64 R42, c[0x0][0x3c0] ;  /* 0x0000f000ff2a7b82 */ /* 0x000ee20000000a00 */
[----:B--2---:R-:W-:Y:S02]  /*0500*/  LEA R8, P0, R20, R6, 0x2 ;  /* 0x0000000614087211 */ /* 0x004fe400078010ff */
[C---:B------:R-:W-:Y:S01]  /*0510*/  VIADD R45, R0.reuse, 0x2 ;  /* 0x00000002002d7836 */ /* 0x040fe20000000000 */
[----:B------:R-:W-:Y:S02]  /*0520*/  IADD3 R48, PT, PT, R0, 0x1, RZ ;  /* 0x0000000100307810 */ /* 0x000fe40007ffe0ff */
[----:B------:R-:W-:Y:S02]  /*0530*/  LEA.HI.X R7, R20, R7, R23, 0x2, P0 ;  /* 0x0000000714077211 */ /* 0x000fe400000f1417 */
[----:B------:R-:W2:Y:S01]  /*0540*/  LDC.64 R4, c[0x0][0x410] ;  /* 0x00010400ff047b82 */ /* 0x000ea20000000a00 */
[----:B------:R-:W-:Y:S01]  /*0550*/  LOP3.LUT R20, R0, 0xf80, RZ, 0xc0, !PT ;  /* 0x00000f8000147812 */ /* 0x000fe200078ec0ff */
[----:B-1----:R-:W-:-:S04]  /*0560*/  IMAD.WIDE.U32 R32, R2, UR18, R28 ;  /* 0x0000001202207c25 */ /* 0x002fc8000f8e001c */
[----:B------:R-:W-:Y:S01]  /*0570*/  IMAD R2, R44, UR4, RZ ;  /* 0x000000042c027c24 */ /* 0x000fe2000f8e02ff */
[----:B------:R-:W-:Y:S01]  /*0580*/  USEL UR4, UR4, 0x1, !UP0 ;  /* 0x0000000104047887 */ /* 0x000fe2000c000000 */
[----:B------:R-:W1:Y:S01]  /*0590*/  LDC.64 R40, c[0x0][0x3e0] ;  /* 0x0000f800ff287b82 */ /* 0x000e620000000a00 */
[----:B0-----:R-:W-:Y:S01]  /*05a0*/  IMAD.WIDE.U32 R36, R16, UR18, R24 ;  /* 0x0000001210247c25 */ /* 0x001fe2000f8e0018 */
[----:B------:R-:W-:Y:S01]  /*05b0*/  IADD3 R44, PT, PT, R0, 0x3, RZ ;  /* 0x00000003002c7810 */ /* 0x000fe20007ffe0ff */
[----:B------:R-:W-:Y:S02]  /*05c0*/  UIADD3 UR7, UPT, UPT, -UR4, URZ, URZ ;  /* 0x000000ff04077290 */ /* 0x000fe4000fffe1ff */
[----:B------:R-:W-:-:S03]  /*05d0*/  IMAD R6, R17, UR18, R37 ;  /* 0x0000001211067c24 */ /* 0x000fc6000f8e0225 */
[----:B------:R-:W0:Y:S01]  /*05e0*/  LDC.64 R38, c[0x0][0x3a8] ;  /* 0x0000ea00ff267b82 */ /* 0x000e220000000a00 */
[----:B---3--:R-:W-:Y:S02]  /*05f0*/  SHF.L.U64.HI R16, R42, 0x2, R43 ;  /* 0x000000022a107819 */ /* 0x008fe4000001022b */
[----:B------:R-:W-:-:S04]  /*0600*/  LOP3.LUT R43, R20, 0x1f, R13, 0xf8, !PT ;  /* 0x0000001f142b7812 */ /* 0x000fc800078ef80d */
[C---:B------:R-:W-:Y:S01]  /*0610*/  LOP3.LUT R31, R43.reuse, 0x20, RZ, 0xfc, !PT ;  /* 0x000000202b1f7812 */ /* 0x040fe200078efcff */
[----:B--2---:R-:W-:Y:S01]  /*0620*/  IMAD.WIDE.U32 R34, R4, UR18, R26 ;  /* 0x0000001204227c25 */ /* 0x004fe2000f8e001a */
[C---:B------:R-:W-:Y:S02]  /*0630*/  LOP3.LUT R30, R43.reuse, 0x40, RZ, 0xfc, !PT ;  /* 0x000000402b1e7812 */ /* 0x040fe400078efcff */
[----:B------:R-:W-:Y:S01]  /*0640*/  LOP3.LUT R29, R43, 0x60, RZ, 0xfc, !PT ;  /* 0x000000602b1d7812 */ /* 0x000fe200078efcff */
[----:B------:R-:W-:Y:S02]  /*0650*/  IMAD R4, R3, UR18, R33 ;  /* 0x0000001203047c24 */ /* 0x000fe4000f8e0221 */
[----:B------:R-:W-:Y:S02]  /*0660*/  HFMA2 R3, -RZ, RZ, 0, 0 ;  /* 0x00000000ff037431 */ /* 0x000fe400000001ff */
[----:B------:R-:W-:Y:S01]  /*0670*/  IMAD R5, R5, UR18, R35 ;  /* 0x0000001205057c24 */ /* 0x000fe2000f8e0223 */
[----:B-1----:R-:W-:Y:S01]  /*0680*/  SHF.L.U64.HI R17, R40, 0x2, R41 ;  /* 0x0000000228117819 */ /* 0x002fe20000010229 */
[----:B------:R-:W-:Y:S01]  /*0690*/  IMAD.MOV.U32 R41, RZ, RZ, R18 ;  /* 0x000000ffff297224 */ /* 0x000fe200078e0012 */
[----:B0-----:R-:W-:-:S02]  /*06a0*/  SHF.L.U64.HI R51, R38, 0x2, R39 ;  /* 0x0000000226337819 */ /* 0x001fc40000010227 */
[----:B------:R-:W-:-:S07]  /*06b0*/  MOV R39, R19 ;  /* 0x0000001300277202 */ /* 0x000fce0000000f00 */
.L_x_4746:
        /* <DEDUP_REMOVED lines=93> */
.L_x_4735:
[----:B------:R-:W-:Y:S05]  /*0c90*/  BSYNC.RECONVERGENT B0 ;  /* 0x0000000000007941 */ /* 0x000fea0003800200 */
.L_x_4734:
        /* <DEDUP_REMOVED lines=32> */
.L_x_4737:
[----:B------:R-:W-:Y:S05]  /*0ea0*/  BSYNC.RECONVERGENT B0 ;  /* 0x0000000000007941 */ /* 0x000fea0003800200 */
.L_x_4736:
        /* <DEDUP_REMOVED lines=32> */
.L_x_4739:
[----:B------:R-:W-:Y:S05]  /*10b0*/  BSYNC.RECONVERGENT B0 ;  /* 0x0000000000007941 */ /* 0x000fea0003800200 */
.L_x_4738:
        /* <DEDUP_REMOVED lines=32> */
.L_x_4741:
[----:B------:R-:W-:Y:S05]  /*12c0*/  BSYNC.RECONVERGENT B0 ;  /* 0x0000000000007941 */ /* 0x000fea0003800200 */
.L_x_4740:
[----:B------:R-:W-:Y:S01]  /*12d0*/  BAR.SYNC.DEFER_BLOCKING 0x0 ;  /* 0x0000000000007b1d */ /* 0x000fe20000010000 */
[----:B------:R-:W-:Y:S01]  /*12e0*/  ISETP.GE.AND P0, PT, R58, 0x1, PT ;  /* 0x000000013a00780c */ /* 0x000fe20003f06270 */
[-C--:B------:R-:W-:Y:S01]  /*12f0*/  FMUL.FTZ R24, R20, R15.reuse ;  /* 0x0000000f14187220 */ /* 0x080fe20000410000 */
[-C--:B------:R-:W-:Y:S01]  /*1300*/  FMUL.FTZ R25, R21, R15.reuse ;  /* 0x0000000f15197220 */ /* 0x080fe20000410000 */
[-C--:B------:R-:W-:Y:S01]  /*1310*/  FMUL.FTZ R26, R22, R15.reuse ;  /* 0x0000000f161a7220 */ /* 0x080fe20000410000 */
[----:B------:R-:W-:-:S09]  /*1320*/  FMUL.FTZ R27, R23, R15 ;  /* 0x0000000f171b7220 */ /* 0x000fd20000410000 */
[----:B------:R-:W-:Y:S05]  /*1330*/  @!P0 BRA `(.L_x_4742) ;  /* 0x0000000800208947 */ /* 0x000fea0003800000 */
[----:B------:R-:W-:Y:S01]  /*1340*/  FMUL.FTZ R67, R22, R56 ;  /* 0x0000003816437220 */ /* 0x000fe20000410000 */
[----:B------:R-:W-:Y:S01]  /*1350*/  FMUL.FTZ R68, R23, R57 ;  /* 0x0000003917447220 */ /* 0x000fe20000410000 */
[----:B------:R-:W-:Y:S01]  /*1360*/  FMUL.FTZ R65, R20, R54 ;  /* 0x0000003614417220 */ /* 0x000fe20000410000 */
[----:B------:R-:W0:Y:S01]  /*1370*/  LDC.64 R22, c[0x0][0x480] ;  /* 0x00012000ff167b82 */ /* 0x000e220000000a00 */
[----:B------:R-:W-:Y:S01]  /*1380*/  FMUL.FTZ R66, R21, R55 ;  /* 0x0000003715427220 */ /* 0x000fe20000410000 */
[C---:B------:R-:W-:Y:S01]  /*1390*/  ISETP.NE.AND P0, PT, R3.reuse, RZ, PT ;  /* 0x000000ff0300720c */ /* 0x040fe20003f05270 */
[----:B------:R-:W-:Y:S01]  /*13a0*/  IMAD R58, R3, R58, RZ ;  /* 0x0000003a033a7224 */ /* 0x000fe200078e02ff */
[-C--:B------:R-:W-:Y:S01]  /*13b0*/  ISETP.GE.U32.AND P1, PT, R44, R53.reuse, PT ;  /* 0x000000352c00720c */ /* 0x080fe20003f26070 */
[----:B------:R-:W-:Y:S01]  /*13c0*/  IMAD.MOV.U32 R59, RZ, RZ, R8 ;  /* 0x000000ffff3b7224 */ /* 0x000fe200078e0008 */
[-C--:B------:R-:W-:Y:S01]  /*13d0*/  ISETP.GE.U32.AND P2, PT, R45, R53.reuse, PT ;  /* 0x000000352d00720c */ /* 0x080fe20003f46070 */
[----:B------:R-:W-:Y:S01]  /*13e0*/  IMAD.MOV.U32 R62, RZ, RZ, R9 ;  /* 0x000000ffff3e7224 */ /* 0x000fe200078e0009 */
[-C--:B------:R-:W-:Y:S01]  /*13f0*/  ISETP.GE.U32.AND P3, PT, R48, R53.reuse, PT ;  /* 0x000000353000720c */ /* 0x080fe20003f66070 */
[----:B------:R-:W-:Y:S01]  /*1400*/  UIADD3 UR5, UPT, UPT, UR4, 0x230, URZ ;  /* 0x0000023004057890 */ /* 0x000fe2000fffe0ff */
[----:B------:R-:W-:Y:S01]  /*1410*/  ISETP.GE.U32.AND P4, PT, R0, R53, PT ;  /* 0x000000350000720c */ /* 0x000fe20003f86070 */
        /* <DEDUP_REMOVED lines=10> */
.L_x_4745:
[----:B------:R-:W-:Y:S01]  /*14c0*/  IMAD.MOV.U32 R20, RZ, RZ, R59 ;  /* 0x000000ffff147224 */ /* 0x000fe200078e003b */
[----:B------:R-:W-:-:S05]  /*14d0*/  MOV R21, R60 ;  /* 0x0000003c00157202 */ /* 0x000fca0000000f00 */
[----:B-1----:R1:W2:Y:S01]  /*14e0*/  LDG.E R69, desc[UR16][R20.64] ;  /* 0x0000001014457981 */ /* 0x0022a2000c1e1900 */
[----:B------:R-:W-:Y:S01]  /*14f0*/  MOV R46, R63 ;  /* 0x0000003f002e7202 */ /* 0x000fe20000000f00 */
[----:B------:R-:W-:-:S05]  /*1500*/  IMAD.MOV.U32 R47, RZ, RZ, R64 ;  /* 0x000000ffff2f7224 */ /* 0x000fca00078e0040 */
[----:B------:R3:W4:Y:S01]  /*1510*/  LDG.E R76, desc[UR16][R46.64] ;  /* 0x000000102e4c7981 */ /* 0x000722000c1e1900 */
[----:B-1----:R-:W-:Y:S02]  /*1520*/  MOV R20, R61 ;  /* 0x0000003d00147202 */ /* 0x002fe40000000f00 */
[----:B------:R-:W-:-:S05]  /*1530*/  MOV R21, R62 ;  /* 0x0000003e00157202 */ /* 0x000fca0000000f00 */
[----:B------:R1:W4:Y:S01]  /*1540*/  LDG.E R71, desc[UR16][R20.64] ;  /* 0x0000001014477981 */ /* 0x000322000c1e1900 */
[C---:B------:R-:W-:Y:S01]  /*1550*/  ISETP.GE.AND P5, PT, R52.reuse, 0x1, PT ;  /* 0x000000013400780c */ /* 0x040fe20003fa6270 */
[----:B------:R-:W5:Y:S01]  /*1560*/  S2UR UR8, SR_CgaCtaId ;  /* 0x00000000000879c3 */ /* 0x000f620000008800 */
[----:B------:R-:W-:Y:S01]  /*1570*/  UMOV UR4, 0x400 ;  /* 0x0000040000047882 */ /* 0x000fe20000000000 */
[----:B------:R-:W-:Y:S01]  /*1580*/  ISETP.GE.AND P6, PT, R52, 0x10, PT ;  /* 0x000000103400780c */ /* 0x000fe20003fc6270 */
[----:B-----5:R-:W-:Y:S01]  /*1590*/  ULEA UR4, UR8, UR4, 0x18 ;  /* 0x0000000408047291 */ /* 0x020fe2000f8ec0ff */
[----:B--2---:R-:W-:-:S04]  /*15a0*/  FMUL.FTZ R69, R69, 1.4426950216293334961 ;  /* 0x3fb8aa3b45457820 */ /* 0x004fc80000410000 */
[C---:B------:R-:W-:Y:S01]  /*15b0*/  FMUL.FTZ R75, R69.reuse, R55 ;  /* 0x00000037454b7220 */ /* 0x040fe20000410000 */
[----:B------:R-:W-:-:S03]  /*15c0*/  FMUL.FTZ R77, R69, R56 ;  /* 0x00000038454d7220 */ /* 0x000fc60000410000 */
[----:B------:R-:W2:Y:S01]  /*15d0*/  MUFU.EX2 R72, R75 ;  /* 0x0000004b00487308 */ /* 0x000ea20000000800 */
[----:B---3--:R-:W-:-:S03]  /*15e0*/  FMUL.FTZ R46, R69, R57 ;  /* 0x00000039452e7220 */ /* 0x008fc60000410000 */
[----:B------:R-:W3:Y:S04]  /*15f0*/  MUFU.EX2 R77, R77 ;  /* 0x0000004d004d7308 */ /* 0x000ee80000000800 */
[----:B------:R-:W5:Y:S01]  /*1600*/  MUFU.EX2 R70, R46 ;  /* 0x0000002e00467308 */ /* 0x000f620000000800 */
[----:B------:R-:W-:Y:S01]  /*1610*/  FMUL.FTZ R74, R69, R54 ;  /* 0x00000036454a7220 */ /* 0x000fe20000410000 */
[----:B--2---:R-:W-:-:S03]  /*1620*/  FSEL R72, R72, 1, !P3 ;  /* 0x3f80000048487808 */ /* 0x004fc60005800000 */
[----:B------:R-:W2:Y:S01]  /*1630*/  MUFU.EX2 R73, R74 ;  /* 0x0000004a00497308 */ /* 0x000ea20000000800 */
[----:B---3--:R-:W-:Y:S01]  /*1640*/  FSEL R69, R77, 1, !P2 ;  /* 0x3f8000004d457808 */ /* 0x008fe20005000000 */
        /* <DEDUP_REMOVED lines=36> */
[----:B------:R-:W3:Y:S01]  /*1890*/  @P0 LDS.64 R20, [UR5] ;  /* 0x00000005ff140984 */ /* 0x000ee20008000a00 */
[C---:B-1----:R-:W-:Y:S01]  /*18a0*/  FMUL.FTZ R46, R77.reuse, R46 ;  /* 0x0000002e4d2e7220 */ /* 0x042fe20000410000 */
[----:B--2---:R-:W-:-:S06]  /*18b0*/  FFMA.FTZ R47, R77, R47, R75 ;  /* 0x0000002f4d2f7223 */ /* 0x004fcc000001004b */
[----:B------:R-:W-:Y:S01]  /*18c0*/  @!P5 STS.64 [UR4+0x210], R46 ;  /* 0x0002102eff00d988 */ /* 0x000fe20008000a04 */
[----:B------:R-:W-:Y:S02]  /*18d0*/  FSEL R74, R77, R46, !P6 ;  /* 0x0000002e4d4a7208 */ /* 0x000fe40007000000 */
[----:B------:R-:W-:Y:S01]  /*18e0*/  FSEL R75, R75, R47, !P6 ;  /* 0x0000002f4b4b7208 */ /* 0x000fe20007000000 */
[----:B------:R-:W-:Y:S01]  /*18f0*/  BAR.SYNC.DEFER_BLOCKING 0x0 ;  /* 0x0000000000007b1d */ /* 0x000fe20000010000 */
[----:B------:R-:W-:Y:S02]  /*1900*/  ISETP.NE.AND P6, PT, R52, RZ, PT ;  /* 0x000000ff3400720c */ /* 0x000fe40003fc5270 */
[----:B------:R-:W-:-:S11]  /*1910*/  ISETP.NE.AND P5, PT, R13, RZ, PT ;  /* 0x000000ff0d00720c */ /* 0x000fd60003fa5270 */
[----:B---3--:R-:W-:Y:S04]  /*1920*/  @!P6 STS.64 [UR4+0x220], R20 ;  /* 0x00022014ff00e988 */ /* 0x008fe80008000a04 */
[----:B------:R-:W-:Y:S01]  /*1930*/  LDS.64 R46, [UR4+0x210] ;  /* 0x00021004ff2e7984 */ /* 0x000fe20008000a00 */
[----:B------:R-:W-:Y:S06]  /*1940*/  BAR.SYNC.DEFER_BLOCKING 0x0 ;  /* 0x0000000000007b1d */ /* 0x000fec0000010000 */
[----:B------:R-:W1:Y:S04]  /*1950*/  SHFL.UP PT, R74, R74, 0x1, RZ ;  /* 0x042000004a4a7989 */ /* 0x000e6800000e00ff */
[----:B------:R-:W2:Y:S04]  /*1960*/  SHFL.UP PT, R75, R75, 0x1, RZ ;  /* 0x042000004b4b7989 */ /* 0x000ea800000e00ff */
[----:B------:R-:W3:Y:S01]  /*1970*/  @P5 LDS R77, [UR4+0x224] ;  /* 0x00022404ff4d5984 */ /* 0x000ee20008000800 */
[----:B-1----:R-:W-:Y:S01]  /*1980*/  @!P6 MOV R74, R20 ;  /* 0x00000014004ae202 */ /* 0x002fe20000000f00 */
[----:B--2---:R-:W-:Y:S01]  /*1990*/  @!P6 IMAD.MOV.U32 R75, RZ, RZ, R21 ;  /* 0x000000ffff4be224 */ /* 0x004fe200078e0015 */
[----:B------:R-:W-:Y:S01]  /*19a0*/  BSSY.RECONVERGENT B0, `(.L_x_4743) ;  /* 0x0000010000007945 */ /* 0x000fe20003800200 */
[----:B----4-:R-:W-:Y:S01]  /*19b0*/  FMUL.FTZ R71, R76, R71 ;  /* 0x000000474c477220 */ /* 0x010fe20000410000 */
[----:B------:R-:W-:Y:S01]  /*19c0*/  FFMA.FTZ R47, R46, R21, R47 ;  /* 0x000000152e2f7223 */ /* 0x000fe2000001002f */
[----:B---3--:R-:W-:Y:S01]  /*19d0*/  @P5 FFMA.FTZ R75, R77, R74, R75 ;  /* 0x0000004a4d4b5223 */ /* 0x008fe2000001004b */
        /* <DEDUP_REMOVED lines=12> */
.L_x_4744:
[----:B------:R-:W-:Y:S05]  /*1aa0*/  BSYNC.RECONVERGENT B0 ;  /* 0x0000000000007941 */ /* 0x000fea0003800200 */
.L_x_4743:
[----:B------:R-:W-:Y:S01]  /*1ab0*/  UIADD3 UR6, UPT, UPT, UR6, 0x1, URZ ;  /* 0x0000000106067890 */ /* 0x000fe2000fffe0ff */
[----:B------:R-:W-:Y:S01]  /*1ac0*/  LEA R63, P6, R42, R63, 0x2 ;  /* 0x0000003f2a3f7211 */ /* 0x000fe200078c10ff */
[----:B------:R-:W-:Y:S01]  /*1ad0*/  FFMA.FTZ R69, R69, R72, R67 ;  /* 0x0000004845457223 */ /* 0x000fe20000010043 */
        /* <DEDUP_REMOVED lines=14> */
.L_x_4742:
[----:B------:R-:W-:Y:S01]  /*1bc0*/  BAR.SYNC.DEFER_BLOCKING 0x0 ;  /* 0x0000000000007b1d */ /* 0x000fe20000010000 */
[----:B------:R-:W-:Y:S01]  /*1bd0*/  ISETP.NE.AND P0, PT, R13, RZ, PT ;  /* 0x000000ff0d00720c */ /* 0x000fe20003f05270 */
[----:B------:R-:W-:Y:S01]  /*1be0*/  IMAD.MOV.U32 R54, RZ, RZ, RZ ;  /* 0x000000ffff367224 */ /* 0x000fe200078e00ff */
[----:B------:R-:W-:Y:S01]  /*1bf0*/  IADD3 R21, P1, P3, R43, R36, R28 ;  /* 0x000000242b157210 */ /* 0x000fe20007b3e01c */
[----:B------:R-:W-:Y:S01]  /*1c00*/  HFMA2 R58, -RZ, RZ, 0, 0 ;  /* 0x00000000ff3a7431 */ /* 0x000fe200000001ff */
[----:B------:R-:W-:Y:S01]  /*1c10*/  MOV R56, RZ ;  /* 0x000000ff00387202 */ /* 0x000fe20000000f00 */
[----:B------:R-:W0:Y:S01]  /*1c20*/  LDCU.64 UR10, c[0x0][0x478] ;  /* 0x00008f00ff0a77ac */ /* 0x000e220008000a00 */
[----:B-1----:R-:W-:Y:S01]  /*1c30*/  IADD3.X R46, PT, PT, RZ, R6, RZ, P1, P3 ;  /* 0x00000006ff2e7210 */ /* 0x002fe20000fe64ff */
[----:B------:R-:W1:Y:S01]  /*1c40*/  LDCU UR5, c[0x0][0x388] ;  /* 0x00007100ff0577ac */ /* 0x000e620008000800 */
[----:B------:R-:W2:Y:S01]  /*1c50*/  LDCU.64 UR12, c[0x0][0x488] ;  /* 0x00009100ff0c77ac */ /* 0x000ea20008000a00 */
[----:B------:R-:W-:Y:S01]  /*1c60*/  STS.128 [R18], R24 ;  /* 0x0000001812007388 */ /* 0x000fe20000000c00 */
[----:B------:R-:W-:-:S03]  /*1c70*/  NOP ;  /* 0x0000000000007918 */ /* 0x000fc60000000000 */
[----:B------:R-:W-:Y:S01]  /*1c80*/  LDS R47, [R19] ;  /* 0x00000000132f7984 */ /* 0x000fe20000000800 */
[----:B0-----:R-:W-:-:S03]  /*1c90*/  LEA R22, P1, R21, UR10, 0x2 ;  /* 0x0000000a15167c11 */ /* 0x001fc6000f8210ff */
[----:B------:R-:W-:Y:S01]  /*1ca0*/  LDS R55, [R19+0x80] ;  /* 0x0000800013377984 */ /* 0x000fe20000000800 */
[----:B------:R-:W-:Y:S02]  /*1cb0*/  LEA.HI.X R23, R21, UR11, R46, 0x2, P1 ;  /* 0x0000000b15177c11 */ /* 0x000fe400088f142e */
[----:B-1----:R-:W-:Y:S01]  /*1cc0*/  IADD3 R46, PT, PT, -R28, UR5, RZ ;  /* 0x000000051c2e7c10 */ /* 0x002fe2000fffe1ff */
        /* <DEDUP_REMOVED lines=8> */
[----:B------:R-:W-:-:S07]  /*1d50*/  ISETP.GE.AND P1, PT, R29, R20, PT ;  /* 0x000000141d00720c */ /* 0x000fce0003f26270 */
[----:B------:R-:W-:Y:S01]  /*1d60*/  @!P2 STG.E desc[UR16][R22.64], R47 ;  /* 0x0000002f1600a986 */ /* 0x000fe2000c101910 */
[----:B------:R-:W-:-:S03]  /*1d70*/  IADD3 R21, P2, P5, R43, R34, R28 ;  /* 0x000000222b157210 */ /* 0x000fc60007d5e01c */
[----:B------:R-:W-:Y:S01]  /*1d80*/  @!P3 STG.E desc[UR16][R22.64+0x80], R55 ;  /* 0x000080371600b986 */ /* 0x000fe2000c101910 */
[----:B------:R-:W-:Y:S02]  /*1d90*/  IADD3.X R52, PT, PT, RZ, R5, RZ, P2, P5 ;  /* 0x00000005ff347210 */ /* 0x000fe400017ea4ff */
[-C--:B------:R-:W-:Y:S01]  /*1da0*/  ISETP.GE.AND P2, PT, R43, R46.reuse, PT ;  /* 0x0000002e2b00720c */ /* 0x080fe20003f46270 */
[----:B------:R-:W-:Y:S01]  /*1db0*/  @!P4 STG.E desc[UR16][R22.64+0x100], R57 ;  /* 0x000100391600c986 */ /* 0x000fe2000c101910 */
[-C--:B------:R-:W-:Y:S02]  /*1dc0*/  ISETP.GE.AND P3, PT, R31, R46.reuse, PT ;  /* 0x0000002e1f00720c */ /* 0x080fe40003f66270 */
[-C--:B------:R-:W-:Y:S01]  /*1dd0*/  ISETP.GE.AND P4, PT, R30, R46.reuse, PT ;  /* 0x0000002e1e00720c */ /* 0x080fe20003f86270 */
[----:B------:R-:W-:Y:S01]  /*1de0*/  @!P1 STG.E desc[UR16][R22.64+0x180], R59 ;  /* 0x0001803b16009986 */ /* 0x000fe2000c101910 */
[----:B------:R-:W-:Y:S01]  /*1df0*/  BAR.SYNC.DEFER_BLOCKING 0x0 ;  /* 0x0000000000007b1d */ /* 0x000fe20000010000 */
[----:B------:R-:W-:-:S02]  /*1e00*/  ISETP.GE.AND P5, PT, R29, R46, PT ;  /* 0x0000002e1d00720c */ /* 0x000fc40003fa6270 */
[----:B--2---:R-:W-:-:S04]  /*1e10*/  LEA R20, P6, R21, UR12, 0x2 ;  /* 0x0000000c15147c11 */ /* 0x004fc8000f8c10ff */
[----:B------:R-:W-:Y:S01]  /*1e20*/  LEA.HI.X R21, R21, UR13, R52, 0x2, P6 ;  /* 0x0000000d15157c11 */ /* 0x000fe2000b0f1434 */
[----:B------:R-:W-:-:S06]  /*1e30*/  HFMA2 R52, -RZ, RZ, 0, 0 ;  /* 0x00000000ff347431 */ /* 0x000fcc00000001ff */
[----:B------:R-:W2:Y:S04]  /*1e40*/  @!P2 LDG.E R52, desc[UR16][R20.64] ;  /* 0x000000101434a981 */ /* 0x000ea8000c1e1900 */
[----:B------:R-:W3:Y:S04]  /*1e50*/  @!P3 LDG.E R54, desc[UR16][R20.64+0x80] ;  /* 0x000080101436b981 */ /* 0x000ee8000c1e1900 */
[----:B------:R-:W4:Y:S04]  /*1e60*/  @!P4 LDG.E R56, desc[UR16][R20.64+0x100] ;  /* 0x000100101438c981 */ /* 0x000f28000c1e1900 */
[----:B------:R-:W5:Y:S01]  /*1e70*/  @!P5 LDG.E R58, desc[UR16][R20.64+0x180] ;  /* 0x00018010143ad981 */ /* 0x000f62000c1e1900 */
[----:B------:R-:W-:Y:S01]  /*1e80*/  IADD3 R28, P4, P5, R43, R32, R28 ;  /* 0x000000202b1c7210 */ /* 0x000fe20007d9e01c */
[----:B------:R-:W-:-:S02]  /*1e90*/  VIADD R3, R3, 0x1 ;  /* 0x0000000103037836 */ /* 0x000fc40000000000 */
        /* <DEDUP_REMOVED lines=16> */
[----:B------:R-:W-:Y:S01]  /*1fa0*/  MUFU.RCP R54, R54 ;  /* 0x0000003600367308 */ /* 0x000fe20000001000 */
[----:B--2---:R-:W-:Y:S01]  /*1fb0*/  FADD.FTZ R56, R55, 1 ;  /* 0x3f80000037387421 */ /* 0x004fe20000010000 */
[----:B---3--:R-:W-:-:S06]  /*1fc0*/  FADD.FTZ R53, R57, 1 ;  /* 0x3f80000039357421 */ /* 0x008fcc0000010000 */
[----:B------:R-:W0:Y:S08]  /*1fd0*/  MUFU.RCP R59, R52 ;  /* 0x00000034003b7308 */ /* 0x000e300000001000 */
[----:B------:R-:W1:Y:S08]  /*1fe0*/  MUFU.RCP R61, R56 ;  /* 0x00000038003d7308 */ /* 0x000e700000001000 */
[----:B------:R-:W2:Y:S01]  /*1ff0*/  MUFU.RCP R58, R53 ;  /* 0x00000035003a7308 */ /* 0x000ea20000001000 */
[----:B------:R-:W-:Y:S01]  /*2000*/  BAR.SYNC.DEFER_BLOCKING 0x0 ;  /* 0x0000000000007b1d */ /* 0x000fe20000010000 */
[----:B0-----:R-:W-:Y:S01]  /*2010*/  FMUL.FTZ R47, R20, R59 ;  /* 0x0000003b142f7220 */ /* 0x001fe20000410000 */
[----:B------:R-:W-:-:S03]  /*2020*/  FMUL.FTZ R20, R21, R54 ;  /* 0x0000003615147220 */ /* 0x000fc60000410000 */
[----:B------:R-:W-:Y:S01]  /*2030*/  FMUL.FTZ R24, R47, R24 ;  /* 0x000000182f187220 */ /* 0x000fe20000410000 */
[----:B------:R-:W-:Y:S01]  /*2040*/  FMUL.FTZ R25, R20, R25 ;  /* 0x0000001914197220 */ /* 0x000fe20000410000 */
[----:B-1----:R-:W-:-:S04]  /*2050*/  FMUL.FTZ R21, R22, R61 ;  /* 0x0000003d16157220 */ /* 0x002fc80000410000 */
[----:B------:R-:W-:Y:S01]  /*2060*/  FMUL.FTZ R26, R21, R26 ;  /* 0x0000001a151a7220 */ /* 0x000fe20000410000 */
[----:B--2---:R-:W-:-:S04]  /*2070*/  FMUL.FTZ R22, R23, R58 ;  /* 0x0000003a17167220 */ /* 0x004fc80000410000 */
[----:B------:R-:W-:-:S05]  /*2080*/  FMUL.FTZ R27, R22, R27 ;  /* 0x0000001b161b7220 */ /* 0x000fca0000410000 */
[----:B------:R0:W-:Y:S01]  /*2090*/  STS.128 [R18], R24 ;  /* 0x0000001812007388 */ /* 0x0001e20000000c00 */
[----:B------:R-:W-:-:S03]  /*20a0*/  NOP ;  /* 0x0000000000007918 */ /* 0x000fc60000000000 */
[----:B------:R-:W-:Y:S04]  /*20b0*/  LDS R21, [R19] ;  /* 0x0000000013157984 */ /* 0x000fe80000000800 */
[----:B------:R-:W-:Y:S04]  /*20c0*/  LDS R23, [R19+0x80] ;  /* 0x0000800013177984 */ /* 0x000fe80000000800 */
[----:B------:R-:W-:Y:S01]  /*20d0*/  LDS R47, [R19+0x100] ;  /* 0x00010000132f7984 */ /* 0x000fe20000000800 */
[----:B0-----:R-:W-:-:S03]  /*20e0*/  IADD3.X R25, PT, PT, RZ, R4, RZ, P4, P5 ;  /* 0x00000004ff197210 */ /* 0x001fc600027ea4ff */
[----:B------:R0:W-:Y:S04]  /*20f0*/  LDS R53, [R19+0x180] ;  /* 0x0001800013357984 */ /* 0x0001e80000000800 */
[----:B------:R-:W-:Y:S01]  /*2100*/  @!P0 STS [UR4+0x200], R46 ;  /* 0x0002002eff008988 */ /* 0x000fe20008000804 */
[----:B------:R-:W-:Y:S06]  /*2110*/  BAR.SYNC.DEFER_BLOCKING 0x0 ;  /* 0x0000000000007b1d */ /* 0x000fec0000010000 */
[----:B------:R-:W1:Y:S01]  /*2120*/  LDS R20, [UR4+0x200] ;  /* 0x00020004ff147984 */ /* 0x000e620008000800 */
[----:B------:R-:W2:Y:S02]  /*2130*/  LDCU.64 UR4, c[0x0][0x490] ;  /* 0x00009200ff0477ac */ /* 0x000ea40008000a00 */
[C---:B--2---:R-:W-:Y:S01]  /*2140*/  LEA R18, P4, R28.reuse, UR4, 0x2 ;  /* 0x000000041c127c11 */ /* 0x044fe2000f8810ff */
[----:B------:R-:W2:Y:S03]  /*2150*/  LDCU UR4, c[0x0][0x394] ;  /* 0x00007280ff0477ac */ /* 0x000ea60008000800 */
[----:B0-----:R-:W-:-:S02]  /*2160*/  LEA.HI.X R19, R28, UR5, R25, 0x2, P4 ;  /* 0x000000051c137c11 */ /* 0x001fc4000a0f1419 */
[-C--:B-1----:R-:W-:Y:S02]  /*2170*/  ISETP.GE.AND P3, PT, R29, R20.reuse, PT ;  /* 0x000000141d00720c */ /* 0x082fe40003f66270 */
[-C--:B------:R-:W-:Y:S02]  /*2180*/  ISETP.GE.AND P0, PT, R43, R20.reuse, PT ;  /* 0x000000142b00720c */ /* 0x080fe40003f06270 */
[-C--:B------:R-:W-:Y:S02]  /*2190*/  ISETP.GE.AND P1, PT, R31, R20.reuse, PT ;  /* 0x000000141f00720c */ /* 0x080fe40003f26270 */
[----:B------:R-:W-:-:S07]  /*21a0*/  ISETP.GE.AND P2, PT, R30, R20, PT ;  /* 0x000000141e00720c */ /* 0x000fce0003f46270 */
[----:B------:R0:W-:Y:S04]  /*21b0*/  @!P3 STG.E desc[UR16][R18.64+0x180], R53 ;  /* 0x000180351200b986 */ /* 0x0001e8000c101910 */
[----:B------:R0:W-:Y:S01]  /*21c0*/  @!P0 STG.E desc[UR16][R18.64], R21 ;  /* 0x0000001512008986 */ /* 0x0001e2000c101910 */
[----:B--2---:R-:W-:-:S03]  /*21d0*/  ISETP.NE.AND P0, PT, R3, UR4, PT ;  /* 0x0000000403007c0c */ /* 0x004fc6000bf05270 */
        /* <DEDUP_REMOVED lines=8> */
.L_x_4747:
        /* <DEDUP_REMOVED lines=10> */
.L_x_5089:


//--------------------- .text._Z25selective_scan_fwd_kernelI32Selective_Scan_fwd_kernel_traitsILi32ELi4ELi1ELb0ELb0ELb1ELb0EffEEv13SSMParamsBase --------------------------
	.section	.text._Z25selective_scan_fwd_kernelI32Selective_Scan_fwd_kernel_traitsILi32ELi4ELi1ELb0ELb0ELb1ELb0EffEEv13SSMParamsBase,"ax",@progbits
	.align	128
        .global         _Z25selective_scan_fwd_kernelI32Selective_Scan_fwd_kernel_traitsILi32ELi4ELi1ELb0ELb0ELb1ELb0EffEEv13SSMParamsBase
        .type           _Z25selective_scan_fwd_kernelI32Selective_Scan_fwd_kernel_traitsILi32ELi4ELi1ELb0ELb0ELb1ELb0EffEEv13SSMParamsBase,@function
        .size           _Z25selective_scan_fwd_kernelI32Selective_Scan_fwd_kernel_traitsILi32ELi4ELi1ELb0ELb0ELb1ELb0EffEEv13SSMParamsBase,(.L_x_5090 - _Z25selective_scan_fwd_kernelI32Selective_Scan_fwd_kernel_traitsILi32ELi4ELi1ELb0ELb0ELb1ELb0EffEEv13SSMParamsBase)
        .other          _Z25selective_scan_fwd_kernelI32Selective_Scan_fwd_kernel_traitsILi32ELi4ELi1ELb0ELb0ELb1ELb0EffEEv13SSMParamsBase,@"STO_CUDA_ENTRY STV_DEFAULT"
_Z25selective_scan_fwd_kernelI32Selective_Scan_fwd_kernel_traitsILi32ELi4ELi1ELb0ELb0ELb1ELb0EffEEv13SSMParamsBase:
.text._Z25selective_scan_fwd_kernelI32Selective_Scan_fwd_kernel_traitsILi32ELi4ELi1ELb0ELb0ELb1ELb0EffEEv13SSMParamsBase:
        /* <DEDUP_REMOVED lines=13> */
[----:B------:R-:W4:Y:S01]  /*00d0*/  LDC.64 R20, c[0x0][0x3e8] ;  /* 0x0000fa00ff147b82 */ /* 0x000f220000000a00 */
[----:B------:R-:W-:Y:S02]  /*00e0*/  ISETP.NE.AND.EX P0, PT, R3, RZ, PT, P0 ;  /* 0x000000ff0300720c */ /* 0x000fe40003f05300 */
[----:B--2---:R-:W-:Y:S01]  /*00f0*/  ISETP.NE.U32.AND P1, PT, R4, RZ, PT ;  /* 0x000000ff0400720c */ /* 0x004fe20003f25070 */
[----:B0-----:R-:W0:Y:S03]  /*0100*/  MUFU.RCP R8, R8 ;  /* 0x0000000800087308 */ /* 0x001e260000001000 */
[----:B------:R-:W-:-:S07]  /*0110*/  ISETP.NE.AND.EX P1, PT, R5, RZ, PT, P1 ;  /* 0x000000ff0500720c */ /* 0x000fce0003f25310 */
[----:B-1----:R-:W-:-:S04]  /*0120*/  @P0 LEA R2, P2, R0, R2, 0x2 ;  /* 0x0000000200020211 */ /* 0x002fc800078410ff */
[C---:B------:R-:W-:Y:S02]  /*0130*/  @P0 LEA.HI.X R3, R0.reuse, R3, RZ, 0x2, P2 ;  /* 0x0000000300030211 */ /* 0x040fe400010f14ff */
[----:B------:R-:W-:-:S03]  /*0140*/  @P1 LEA R4, P3, R0, R4, 0x2 ;  /* 0x0000000400041211 */ /* 0x000fc600078610ff */
[----:B------:R1:W5:Y:S01]  /*0150*/  @P0 LDG.E R11, desc[UR16][R2.64] ;  /* 0x00000010020b0981 */ /* 0x000362000c1e1900 */
[----:B0-----:R-:W-:Y:S02]  /*0160*/  IADD3 R6, PT, PT, R8, 0xffffffe, RZ ;  /* 0x0ffffffe08067810 */ /* 0x001fe40007ffe0ff */
[----:B------:R-:W-:Y:S02]  /*0170*/  @P1 LEA.HI.X R5, R0, R5, RZ, 0x2, P3 ;  /* 0x0000000500051211 */ /* 0x000fe400018f14ff */
[----:B------:R0:W2:Y:S03]  /*0180*/  F2I.FTZ.U32.TRUNC.NTZ R7, R6 ;  /* 0x0000000600077305 */ /* 0x0000a6000021f000 */
[----:B------:R3:W5:Y:S01]  /*0190*/  @P1 LDG.E R10, desc[UR16][R4.64] ;  /* 0x00000010040a1981 */ /* 0x000762000c1e1900 */
[----:B0-----:R-:W-:Y:S02]  /*01a0*/  HFMA2 R6, -RZ, RZ, 0, 0 ;  /* 0x00000000ff067431 */ /* 0x001fe400000001ff */
[----:B--2---:R-:W-:-:S04]  /*01b0*/  IMAD.MOV R12, RZ, RZ, -R7 ;  /* 0x000000ffff0c7224 */ /* 0x004fc800078e0a07 */
[----:B-1----:R-:W-:Y:S01]  /*01c0*/  IMAD R3, R12, R13, RZ ;  /* 0x0000000d0c037224 */ /* 0x002fe200078e02ff */
[----:B---3--:R-:W-:-:S03]  /*01d0*/  IABS R4, R0 ;  /* 0x0000000000047213 */ /* 0x008fc60000000000 */
[----:B------:R-:W-:Y:S02]  /*01e0*/  IMAD.HI.U32 R7, R7, R3, R6 ;  /* 0x0000000307077227 */ /* 0x000fe400078e0006 */
[----:B------:R-:W0:Y:S04]  /*01f0*/  LDC R6, c[0x0][0x394] ;  /* 0x0000e500ff067b82 */ /* 0x000e280000000800 */
[----:B------:R-:W-:-:S04]  /*0200*/  IMAD.HI.U32 R7, R7, R4, RZ ;  /* 0x0000000407077227 */ /* 0x000fc800078e00ff */
[----:B------:R-:W-:-:S04]  /*0210*/  IMAD.MOV R2, RZ, RZ, -R7 ;  /* 0x000000ffff027224 */ /* 0x000fc800078e0a07 */
[----:B------:R-:W-:-:S05]  /*0220*/  IMAD R4, R13, R2, R4 ;  /* 0x000000020d047224 */ /* 0x000fca00078e0204 */
[----:B------:R-:W-:Y:S01]  /*0230*/  ISETP.GT.U32.AND P2, PT, R13, R4, PT ;  /* 0x000000040d00720c */ /* 0x000fe20003f44070 */
[----:B------:R-:W-:-:S12]  /*0240*/  UIMAD.WIDE.U32 UR6, UR18, UR12, URZ ;  /* 0x0000000c120672a5 */ /* 0x000fd8000f8e00ff */
[----:B------:R-:W-:-:S04]  /*0250*/  @!P2 IADD3 R4, PT, PT, R4, -R13, RZ ;  /* 0x8000000d0404a210 */ /* 0x000fc80007ffe0ff */
[----:B------:R-:W-:Y:S02]  /*0260*/  ISETP.GE.U32.AND P0, PT, R4, R13, PT ;  /* 0x0000000d0400720c */ /* 0x000fe40003f06070 */
[----:B------:R-:W1:Y:S01]  /*0270*/  LDC.64 R4, c[0x0][0x460] ;  /* 0x00011800ff047b82 */ /* 0x000e620000000a00 */
[----:B0-----:R-:W-:Y:S01]  /*0280*/  ISETP.GE.AND P4, PT, R6, 0x1, PT ;  /* 0x000000010600780c */ /* 0x001fe20003f86270 */
[----:B------:R-:W-:Y:S02]  /*0290*/  UIMAD.WIDE.U32 UR4, UR18, UR8, URZ ;  /* 0x00000008120472a5 */ /* 0x000fe4000f8e00ff */
[----:B------:R-:W-:Y:S02]  /*02a0*/  UIMAD UR8, UR18, UR13, UR7 ;  /* 0x0000000d120872a4 */ /* 0x000fe4000f8e0207 */
[----:B------:R-:W-:Y:S01]  /*02b0*/  UIMAD UR9, UR18, UR9, UR5 ;  /* 0x00000009120972a4 */ /* 0x000fe2000f8e0205 */
[----:B------:R-:W-:Y:S01]  /*02c0*/  IMAD.U32 R8, RZ, RZ, UR6 ;  /* 0x00000006ff087e24 */ /* 0x000fe2000f8e00ff */
[----:B------:R-:W-:Y:S01]  /*02d0*/  MOV R9, UR7 ;  /* 0x0000000700097c02 */ /* 0x000fe20008000f00 */
[----:B------:R-:W-:Y:S01]  /*02e0*/  IMAD.U32 R3, RZ, RZ, UR5 ;  /* 0x00000005ff037e24 */ /* 0x000fe2000f8e00ff */
[----:B------:R-:W-:Y:S01]  /*02f0*/  LOP3.LUT R12, R0, R15, RZ, 0x3c, !PT ;  /* 0x0000000f000c7212 */ /* 0x000fe200078e3cff */
[----:B------:R-:W-:Y:S01]  /*0300*/  IMAD.U32 R9, RZ, RZ, UR8 ;  /* 0x00000008ff097e24 */ /* 0x000fe2000f8e00ff */
[----:B------:R-:W-:Y:S01]  /*0310*/  MOV R2, UR4 ;  /* 0x0000000400027c02 */ /* 0x000fe20008000f00 */
[----:B------:R-:W0:Y:S01]  /*0320*/  LDCU.64 UR6, c[0x0][0x3d0] ;  /* 0x00007a00ff0677ac */ /* 0x000e220008000a00 */
[----:B------:R-:W-:Y:S01]  /*0330*/  MOV R3, UR9 ;  /* 0x0000000900037c02 */ /* 0x000fe20008000f00 */
[----:B------:R-:W-:Y:S01]  /*0340*/  @!P2 VIADD R7, R7, 0x1 ;  /* 0x000000010707a836 */ /* 0x000fe20000000000 */
[----:B------:R-:W-:-:S02]  /*0350*/  ISETP.GE.AND P3, PT, R12, RZ, PT ;  /* 0x000000ff0c00720c */ /* 0x000fc40003f66270 */
[----:B------:R-:W-:Y:S01]  /*0360*/  ISETP.NE.AND P1, PT, R15, RZ, PT ;  /* 0x000000ff0f00720c */ /* 0x000fe20003f25270 */
[----:B0---4-:R-:W-:-:S12]  /*0370*/  @!P4 EXIT ;  /* 0x000000000000c94d */ /* 0x011fd80003800000 */
[----:B------:R-:W-:Y:S01]  /*0380*/  @P0 IADD3 R7, PT, PT, R7, 0x1, RZ ;  /* 0x0000000107070810 */ /* 0x000fe20007ffe0ff */
[----:B------:R-:W0:Y:S01]  /*0390*/  LDC.64 R18, c[0x0][0x468] ;  /* 0x00011a00ff127b82 */ /* 0x000e220000000a00 */
[C---:B------:R-:W-:Y:S01]  /*03a0*/  IMAD.WIDE.U32 R2, R0.reuse, UR10, R2 ;  /* 0x0000000a00027c25 */ /* 0x040fe2000f8e0002 */
[----:B------:R-:W-:Y:S01]  /*03b0*/  UIMAD.WIDE.U32 UR4, UR18, UR6, URZ ;  /* 0x00000006120472a5 */ /* 0x000fe2000f8e00ff */
[----:B------:R-:W2:Y:S02]  /*03c0*/  LDCU.U8 UR9, c[0x0][0x39e] ;  /* 0x000073c0ff0977ac */ /* 0x000ea40008000000 */
[----:B------:R-:W-:Y:S01]  /*03d0*/  IMAD.WIDE.U32 R8, R0, UR14, R8 ;  /* 0x0000000e00087c25 */ /* 0x000fe2000f8e0008 */
[----:B-1----:R-:W-:Y:S02]  /*03e0*/  LEA R53, P0, R2, R4, 0x2 ;  /* 0x0000000402357211 */ /* 0x002fe400078010ff */
[----:B------:R-:W1:Y:S01]  /*03f0*/  LDC.64 R28, c[0x0][0x450] ;  /* 0x00011400ff1c7b82 */ /* 0x000e620000000a00 */
[----:B------:R-:W-:Y:S01]  /*0400*/  @!P3 IMAD.MOV R7, RZ, RZ, -R7 ;  /* 0x000000ffff07b224 */ /* 0x000fe200078e0a07 */
[----:B------:R-:W-:Y:S01]  /*0410*/  @!P1 LOP3.LUT R7, RZ, R15, RZ, 0x33, !PT ;  /* 0x0000000fff079212 */ /* 0x000fe200078e33ff */
[C---:B------:R-:W-:Y:S01]  /*0420*/  IMAD R22, R0.reuse, UR11, R3 ;  /* 0x0000000b00167c24 */ /* 0x040fe2000f8e0203 */
[----:B------:R-:W-:Y:S01]  /*0430*/  UIMAD UR5, UR18, UR7, UR5 ;  /* 0x00000007120572a4 */ /* 0x000fe2000f8e0205 */
[----:B------:R-:W-:Y:S01]  /*0440*/  IMAD R33, R0, UR15, R9 ;  /* 0x0000000f00217c24 */ /* 0x000fe2000f8e0209 */
[----:B------:R-:W-:Y:S01]  /*0450*/  SHF.R.S32.HI R3, RZ, 0x1f, R7 ;  /* 0x0000001fff037819 */ /* 0x000fe20000011407 */
[----:B------:R-:W3:Y:S01]  /*0460*/  S2R R9, SR_TID.X ;  /* 0x0000000000097919 */ /* 0x000ee20000002100 */
[----:B------:R-:W4:Y:S01]  /*0470*/  LDC.64 R26, c[0x0][0x3a0] ;  /* 0x0000e800ff1a7b82 */ /* 0x000f220000000a00 */
[----:B------:R-:W-:Y:S01]  /*0480*/  LEA.HI.X R22, R2, R5, R22, 0x2, P0 ;  /* 0x0000000502167211 */ /* 0x000fe200000f1416 */
[----:B------:R-:W2:Y:S01]  /*0490*/  LDCU.64 UR6, c[0x0][0x3b8] ;  /* 0x00007700ff0677ac */ /* 0x000ea20008000a00 */
[----:B------:R-:W-:-:S04]  /*04a0*/  IMAD R14, R3, R20, RZ ;  /* 0x00000014030e7224 */ /* 0x000fc800078e02ff */
[C---:B------:R-:W-:Y:S01]  /*04b0*/  IMAD R21, R7.reuse, R21, R14 ;  /* 0x0000001507157224 */ /* 0x040fe200078e020e */
[----:B------:R-:W3:Y:S01]  /*04c0*/  LDC.64 R24, c[0x0][0x428] ;  /* 0x00010a00ff187b82 */ /* 0x000ee20000000a00 */
[----:B------:R-:W-:Y:S01]  /*04d0*/  IMAD.WIDE.U32 R14, R7, R20, UR4 ;  /* 0x00000004070e7e25 */ /* 0x000fe2000f8e0014 */
[----:B0-----:R-:W-:Y:S01]  /*04e0*/  LEA R52, P0, R8, R18, 0x2 ;  /* 0x0000001208347211 */ /* 0x001fe200078010ff */
[----:B------:R-:W0:Y:S03]  /*04f0*/  LDCU UR4, c[0x0][0x38c] ;  /* 0x00007180ff0477ac */ /* 0x000e260008000800 */
[----:B------:R-:W-:Y:S02]  /*0500*/  IADD3 R21, PT, PT, R15, R21, RZ ;  /* 0x000000150f157210 */ /* 0x000fe40007ffe0ff */
[----:B------:R-:W3:Y:S01]  /*0510*/  LDC R23, c[0x0][0x384] ;  /* 0x0000e100ff177b82 */ /* 0x000ee20000000800 */
[----:B-1----:R-:W-:-:S02]  /*0520*/  LEA R28, P1, R14, R28, 0x2 ;  /* 0x0000001c0e1c7211 */ /* 0x002fc400078210ff */
[----:B------:R-:W-:Y:S02]  /*0530*/  LEA.HI.X R33, R8, R19, R33, 0x2, P0 ;  /* 0x0000001308217211 */ /* 0x000fe400000f1421 */
[----:B------:R-:W-:Y:S01]  /*0540*/  LEA.HI.X R21, R14, R29, R21, 0x2, P1 ;  /* 0x0000001d0e157211 */ /* 0x000fe200008f1415 */
[C---:B--2---:R-:W-:Y:S02]  /*0550*/  IMAD.WIDE.U32 R14, R0.reuse, UR6, RZ ;  /* 0x00000006000e7c25 */ /* 0x044fe4000f8e00ff */
[----:B------:R-:W1:Y:S02]  /*0560*/  LDC.64 R12, c[0x0][0x448] ;  /* 0x00011200ff0c7b82 */ /* 0x000e640000000a00 */
[----:B----4-:R-:W-:Y:S01]  /*0570*/  IMAD.WIDE.U32 R18, R0, R26, RZ ;  /* 0x0000001a00127225 */ /* 0x010fe200078e00ff */
[----:B0-----:R-:W-:-:S03]  /*0580*/  UISETP.LT.AND UP0, UPT, UR4, 0x1, UPT ;  /* 0x000000010400788c */ /* 0x001fc6000bf01270 */
[C---:B------:R-:W-:Y:S02]  /*0590*/  IMAD R20, R0.reuse, R27, R19 ;  /* 0x0000001b00147224 */ /* 0x040fe400078e0213 */
[----:B------:R-:W0:Y:S01]  /*05a0*/  LDC.64 R2, c[0x0][0x420] ;  /* 0x00010800ff027b82 */ /* 0x000e220000000a00 */
[----:B---3--:R-:W-:-:S04]  /*05b0*/  IMAD.WIDE.U32 R16, R0, R24, RZ ;  /* 0x0000001800107225 */ /* 0x008fc800078e00ff */
[----:B------:R-:W-:-:S03]  /*05c0*/  IMAD R17, R0, R25, R17 ;  /* 0x0000001900117224 */ /* 0x000fc600078e0211 */
[----:B------:R-:W2:Y:S01]  /*05d0*/  LDC.64 R4, c[0x0][0x440] ;  /* 0x00011000ff047b82 */ /* 0x000ea20000000a00 */
[----:B------:R-:W-:Y:S02]  /*05e0*/  IMAD R19, R23, UR18, R0 ;  /* 0x0000001217137c24 */ /* 0x000fe4000f8e0200 */
[----:B------:R-:W-:-:S05]  /*05f0*/  IMAD R0, R0, UR7, R15 ;  /* 0x0000000700007c24 */ /* 0x000fca000f8e020f */
[----:B------:R-:W3:Y:S01]  /*0600*/  LDC.64 R40, c[0x0][0x3e0] ;  /* 0x0000f800ff287b82 */ /* 0x000ee20000000a00 */
[----:B-1----:R-:W-:-:S07]  /*0610*/  LEA R8, P0, R14, R12, 0x2 ;  /* 0x0000000c0e087211 */ /* 0x002fce00078010ff */
[----:B------:R-:W1:Y:S01]  /*0620*/  LDC.64 R38, c[0x0][0x3c0] ;  /* 0x0000f000ff267b82 */ /* 0x000e620000000a00 */
[----:B0-----:R-:W-:-:S04]  /*0630*/  IMAD.WIDE.U32 R34, R2, UR18, R16 ;  /* 0x0000001202227c25 */ /* 0x001fc8000f8e0010 */
[----:B------:R-:W-:Y:S01]  /*0640*/  IMAD R2, R19, R6, RZ ;  /* 0x0000000613027224 */ /* 0x000fe200078e02ff */
[----:B------:R-:W-:Y:S01]  /*0650*/  LEA.HI.X R6, R14, R13, R0, 0x2, P0 ;  /* 0x0000000d0e067211 */ /* 0x000fe200000f1400 */
[----:B------:R-:W-:Y:S01]  /*0660*/  IMAD.MOV.U32 R19, RZ, RZ, R21 ;  /* 0x000000ffff137224 */ /* 0x000fe200078e0015 */
[----:B------:R-:W0:Y:S01]  /*0670*/  LDC.64 R36, c[0x0][0x3a8] ;  /* 0x0000ea00ff247b82 */ /* 0x000e220000000a00 */
[----:B------:R-:W-:Y:S01]  /*0680*/  SHF.L.U32 R0, R9, 0x2, RZ ;  /* 0x0000000209007819 */ /* 0x000fe200000006ff */
[----:B------:R-:W-:Y:S01]  /*0690*/  IMAD R2, R2, UR4, RZ ;  /* 0x0000000402027c24 */ /* 0x000fe2000f8e02ff */
[----:B--2---:R-:W-:Y:S01]  /*06a0*/  LEA R7, P1, R18, R4, 0x2 ;  /* 0x0000000412077211 */ /* 0x004fe200078210ff */
[----:B------:R-:W-:Y:S01]  /*06b0*/  IMAD R4, R3, UR18, R35 ;  /* 0x0000001203047c24 */ /* 0x000fe2000f8e0223 */
[----:B------:R-:W-:Y:S01]  /*06c0*/  LOP3.LUT R50, R0, 0xf80, RZ, 0xc0, !PT ;  /* 0x00000f8000327812 */ /* 0x000fe200078ec0ff */
[----:B------:R-:W-:Y:S01]  /*06d0*/  USEL UR4, UR4, 0x1, !UP0 ;  /* 0x0000000104047887 */ /* 0x000fe2000c000000 */
[----:B------:R-:W-:Y:S01]  /*06e0*/  LEA.HI.X R5, R18, R5, R20, 0x2, P1 ;  /* 0x0000000512057211 */ /* 0x000fe200008f1414 */
[----:B------:R-:W-:Y:S01]  /*06f0*/  IMAD.MOV.U32 R3, RZ, RZ, RZ ;  /* 0x000000ffff037224 */ /* 0x000fe200078e00ff */
[----:B------:R-:W-:Y:S01]  /*0700*/  LOP3.LUT R50, R50, 0x1f, R9, 0xf8, !PT ;  /* 0x0000001f32327812 */ /* 0x000fe200078ef809 */
[----:B------:R-:W-:Y:S01]  /*0710*/  VIADD R51, R0, 0x1 ;  /* 0x0000000100337836 */ /* 0x000fe20000000000 */
[----:B---3--:R-:W-:Y:S01]  /*0720*/  SHF.L.U64.HI R12, R40, 0x2, R41 ;  /* 0x00000002280c7819 */ /* 0x008fe20000010229 */
[----:B------:R-:W-:Y:S01]  /*0730*/  UIADD3 UR7, UPT, UPT, -UR4, URZ, URZ ;  /* 0x000000ff04077290 */ /* 0x000fe2000fffe1ff */
[----:B------:R-:W-:Y:S01]  /*0740*/  IADD3 R41, PT, PT, R0, 0x2, RZ ;  /* 0x0000000200297810 */ /* 0x000fe20007ffe0ff */
[C---:B------:R-:W-:Y:S01]  /*0750*/  IMAD.WIDE.U32 R42, R50.reuse, 0x4, RZ ;  /* 0x00000004322a7825 */ /* 0x040fe200078e00ff */
[----:B------:R-:W-:-:S02]  /*0760*/  LOP3.LUT R32, R50, 0x20, RZ, 0xfc, !PT ;  /* 0x0000002032207812 */ /* 0x000fc400078efcff */
[----:B-1----:R-:W-:Y:S01]  /*0770*/  SHF.L.U64.HI R13, R38, 0x2, R39 ;  /* 0x00000002260d7819 */ /* 0x002fe20000010227 */
[----:B------:R-:W-:Y:S01]  /*0780*/  VIADD R39, R0, 0x3 ;  /* 0x0000000300277836 */ /* 0x000fe20000000000 */
[C---:B------:R-:W-:Y:S02]  /*0790*/  LOP3.LUT R31, R50.reuse, 0x40, RZ, 0xfc, !PT ;  /* 0x00000040321f7812 */ /* 0x040fe400078efcff */
[----:B------:R-:W-:Y:S02]  /*07a0*/  LOP3.LUT R30, R50, 0x60, RZ, 0xfc, !PT ;  /* 0x00000060321e7812 */ /* 0x000fe400078efcff */
[----:B------:R-:W-:Y:S02]  /*07b0*/  LOP3.LUT R29, R42, 0x100, RZ, 0xfc, !PT ;  /* 0x000001002a1d7812 */ /* 0x000fe400078efcff */
[----:B0-----:R-:W-:Y:S02]  /*07c0*/  SHF.L.U64.HI R54, R36, 0x2, R37 ;  /* 0x0000000224367819 */ /* 0x001fe40000010225 */
[----:B------:R-:W-:-:S07]  /*07d0*/  MOV R37, R22 ;  /* 0x0000001600257202 */ /* 0x000fce0000000f00 */
.L_x_4760:
[----:B0-----:R-:W0:Y:S01]  /*07e0*/  LDCU UR4, c[0x0][0x388] ;  /* 0x00007100ff0477ac */ /* 0x001e220008000800 */
[----:B------:R-:W-:Y:S01]  /*07f0*/  SHF.L.U32 R18, R3, 0x7, RZ ;  /* 0x0000000703127819 */ /* 0x000fe200000006ff */
[----:B------:R-:W-:Y:S01]  /*0800*/  IMAD.SHL.U32 R44, R50, 0x4, RZ ;  /* 0x00000004322c7824 */ /* 0x000fe200078e00ff */
[----:B------:R-:W-:Y:S01]  /*0810*/  MOV R24, RZ ;  /* 0x000000ff00187202 */ /* 0x000fe20000000f00 */
[----:B------:R-:W-:Y:S02]  /*0820*/  IMAD.MOV.U32 R22, RZ, RZ, RZ ;  /* 0x000000ffff167224 */ /* 0x000fe400078e00ff */
[----:B------:R-:W-:Y:S02]  /*0830*/  HFMA2 R46, -RZ, RZ, 0, 0 ;  /* 0x00000000ff2e7431 */ /* 0x000fe400000001ff */
[----:B------:R-:W-:Y:S01]  /*0840*/  IMAD.MOV.U32 R26, RZ, RZ, RZ ;  /* 0x000000ffff1a7224 */ /* 0x000fe200078e00ff */
[----:B------:R-:W-:Y:S01]  /*0850*/  IADD3 R20, P3, PT, R44, R53, RZ ;  /* 0x000000352c147210 */ /* 0x000fe20007f7e0ff */
[----:B------:R-:W-:Y:S03]  /*0860*/  BAR.SYNC.DEFER_BLOCKING 0x0 ;  /* 0x0000000000007b1d */ /* 0x000fe60000010000 */
[----:B-1----:R-:W-:-:S05]  /*0870*/  IADD3.X R21, PT, PT, RZ, R37, RZ, P3, !PT ;  /* 0x00000025ff157210 */ /* 0x002fca0001ffe4ff */
[----:B------:R-:W1:Y:S01]  /*0880*/  S2UR UR5, SR_CgaCtaId ;  /* 0x00000000000579c3 */ /* 0x000e620000008800 */
[----:B0-----:R-:W-:-:S04]  /*0890*/  IADD3 R17, PT, PT, -R18, UR4, RZ ;  /* 0x0000000412117c10 */ /* 0x001fc8000fffe1ff */
[-C--:B------:R-:W-:Y:S01]  /*08a0*/  ISETP.GE.AND P4, PT, R50, R17.reuse, PT ;  /* 0x000000113200720c */ /* 0x080fe20003f86270 */
[----:B------:R-:W0:Y:S01]  /*08b0*/  S2R R16, SR_LANEID ;  /* 0x0000000000107919 */ /* 0x000e220000000000 */
[-C--:B------:R-:W-:Y:S01]  /*08c0*/  ISETP.GE.AND P0, PT, R32, R17.reuse, PT ;  /* 0x000000112000720c */ /* 0x080fe20003f06270 */
[----:B------:R-:W-:Y:S01]  /*08d0*/  IMAD.MOV.U32 R62, RZ, RZ, RZ ;  /* 0x000000ffff3e7224 */ /* 0x000fe200078e00ff */
[-C--:B------:R-:W-:Y:S01]  /*08e0*/  ISETP.GE.AND P1, PT, R31, R17.reuse, PT ;  /* 0x000000111f00720c */ /* 0x080fe20003f26270 */
[----:B------:R-:W-:Y:S01]  /*08f0*/  IMAD.MOV.U32 R64, RZ, RZ, RZ ;  /* 0x000000ffff407224 */ /* 0x000fe200078e00ff */
[----:B------:R-:W-:Y:S01]  /*0900*/  ISETP.GE.AND P2, PT, R30, R17, PT ;  /* 0x000000111e00720c */ /* 0x000fe20003f46270 */
[----:B------:R-:W-:Y:S01]  /*0910*/  IMAD.MOV.U32 R66, RZ, RZ, RZ ;  /* 0x000000ffff427224 */ /* 0x000fe200078e00ff */
[----:B------:R-:W-:Y:S01]  /*0920*/  MOV R60, RZ ;  /* 0x000000ff003c7202 */ /* 0x000fe20000000f00 */
[----:B------:R-:W2:Y:S04]  /*0930*/  LDC R48, c[0x0][0x38c] ;  /* 0x0000e300ff307b82 */ /* 0x000ea80000000800 */
[----:B------:R-:W3:Y:S04]  /*0940*/  @!P4 LDG.E R22, desc[UR16][R20.64] ;  /* 0x000000101416c981 */ /* 0x000ee8000c1e1900 */
[----:B------:R-:W4:Y:S04]  /*0950*/  @!P0 LDG.E R24, desc[UR16][R20.64+0x80] ;  /* 0x0000801014188981 */ /* 0x000f28000c1e1900 */
[----:B------:R-:W2:Y:S04]  /*0960*/  @!P1 LDG.E R26, desc[UR16][R20.64+0x100] ;  /* 0x00010010141a9981 */ /* 0x000ea8000c1e1900 */
[----:B------:R-:W2:Y:S01]  /*0970*/  @!P2 LDG.E R46, desc[UR16][R20.64+0x180] ;  /* 0x00018010142ea981 */ /* 0x000ea2000c1e1900 */
[----:B------:R-:W-:Y:S01]  /*0980*/  UMOV UR4, 0x400 ;  /* 0x0000040000047882 */ /* 0x000fe20000000000 */
[----:B------:R-:W-:Y:S01]  /*0990*/  IADD3 R44, P3, PT, R44, R52, RZ ;  /* 0x000000342c2c7210 */ /* 0x000fe20007f7e0ff */
[----:B-1----:R-:W-:-:S03]  /*09a0*/  ULEA UR4, UR5, UR4, 0x18 ;  /* 0x0000000405047291 */ /* 0x002fc6000f8ec0ff */
[----:B------:R-:W-:-:S03]  /*09b0*/  IADD3.X R45, PT, PT, RZ, R33, RZ, P3, !PT ;  /* 0x00000021ff2d7210 */ /* 0x000fc60001ffe4ff */
        /* <DEDUP_REMOVED lines=14> */
[----:B--2---:R-:W-:Y:S04]  /*0aa0*/  STS [R15+0x80], R62 ;  /* 0x0000803e0f007388 */ /* 0x004fe80000000800 */
[----:B---3--:R-:W-:Y:S04]  /*0ab0*/  STS [R15+0x100], R64 ;  /* 0x000100400f007388 */ /* 0x008fe80000000800 */
[----:B----4-:R-:W-:Y:S04]  /*0ac0*/  STS [R15], R60 ;  /* 0x0000003c0f007388 */ /* 0x010fe80000000800 */
        /* <DEDUP_REMOVED lines=46> */
.L_x_4749:
[----:B------:R-:W-:Y:S05]  /*0db0*/  BSYNC.RECONVERGENT B0 ;  /* 0x0000000000007941 */ /* 0x000fea0003800200 */
.L_x_4748:
        /* <DEDUP_REMOVED lines=32> */
.L_x_4751:
[----:B------:R-:W-:Y:S05]  /*0fc0*/  BSYNC.RECONVERGENT B0 ;  /* 0x0000000000007941 */ /* 0x000fea0003800200 */
.L_x_4750:
        /* <DEDUP_REMOVED lines=32> */
.L_x_4753:
[----:B------:R-:W-:Y:S05]  /*11d0*/  BSYNC.RECONVERGENT B0 ;  /* 0x0000000000007941 */ /* 0x000fea0003800200 */
.L_x_4752:
        /* <DEDUP_REMOVED lines=32> */
.L_x_4755:
[----:B------:R-:W-:Y:S05]  /*13e0*/  BSYNC.RECONVERGENT B0 ;  /* 0x0000000000007941 */ /* 0x000fea0003800200 */
.L_x_4754:
        /* <DEDUP_REMOVED lines=22> */
[----:B------:R-:W-:-:S02]  /*1550*/  IADD3 R70, P6, PT, R28, R29, RZ ;  /* 0x0000001d1c467210 */ /* 0x000fc40007fde0ff */
[----:B------:R-:W-:Y:S02]  /*1560*/  MOV R60, R7 ;  /* 0x00000007003c7202 */ /* 0x000fe40000000f00 */
[----:B------:R-:W-:Y:S02]  /*1570*/  MOV R62, R8 ;  /* 0x00000008003e7202 */ /* 0x000fe40000000f00 */
[----:B------:R-:W-:Y:S02]  /*1580*/  ISETP.EQ.AND P0, PT, R9, RZ, P0 ;  /* 0x000000ff0900720c */ /* 0x000fe40000702270 */
[----:B------:R-:W-:Y:S02]  /*1590*/  FSEL R66, R66, RZ, !P1 ;  /* 0x000000ff42427208 */ /* 0x000fe40004800000 */
[----:B------:R-:W-:Y:S02]  /*15a0*/  FSEL R67, R67, RZ, !P2 ;  /* 0x000000ff43437208 */ /* 0x000fe40005000000 */
[----:B------:R-:W-:-:S02]  /*15b0*/  FSEL R68, R68, RZ, !P3 ;  /* 0x000000ff44447208 */ /* 0x000fc40005800000 */
[----:B------:R-:W-:Y:S02]  /*15c0*/  FSEL R69, R69, RZ, !P5 ;  /* 0x000000ff45457208 */ /* 0x000fe40006800000 */
[----:B------:R-:W-:-:S07]  /*15d0*/  IADD3.X R76, PT, PT, R43, R19, RZ, P6, !PT ;  /* 0x000000132b4c7210 */ /* 0x000fce00037fe4ff */
.L_x_4759:
[----:B------:R-:W-:Y:S01]  /*15e0*/  ISETP.GE.AND P6, PT, R32, R17, PT ;  /* 0x000000112000720c */ /* 0x000fe20003fc6270 */
[----:B------:R-:W-:Y:S01]  /*15f0*/  IMAD.MOV.U32 R44, RZ, RZ, RZ ;  /* 0x000000ffff2c7224 */ /* 0x000fe200078e00ff */
[----:B------:R-:W-:Y:S01]  /*1600*/  MOV R77, R76 ;  /* 0x0000004c004d7202 */ /* 0x000fe20000000f00 */
[----:B------:R-:W-:Y:S02]  /*1610*/  IMAD.MOV.U32 R76, RZ, RZ, R70 ;  /* 0x000000ffff4c7224 */ /* 0x000fe400078e0046 */
[----:B0-----:R-:W-:-:S08]  /*1620*/  HFMA2 R48, -RZ, RZ, 0, 0 ;  /* 0x00000000ff307431 */ /* 0x001fd000000001ff */
[----:B------:R-:W2:Y:S01]  /*1630*/  @!P6 LDG.E R44, desc[UR16][R76.64+-0x80] ;  /* 0xffff80104c2ce981 */ /* 0x000ea2000c1e1900 */
[----:B------:R-:W-:Y:S01]  /*1640*/  ISETP.GE.AND P6, PT, R31, R17, PT ;  /* 0x000000111f00720c */ /* 0x000fe20003fc6270 */
[----:B------:R-:W-:Y:S01]  /*1650*/  IMAD.MOV.U32 R21, RZ, RZ, R59 ;  /* 0x000000ffff157224 */ /* 0x000fe200078e003b */
[----:B------:R-:W-:-:S05]  /*1660*/  MOV R20, R60 ;  /* 0x0000003c00147202 */ /* 0x000fca0000000f00 */
[----:B------:R1:W3:Y:S06]  /*1670*/  LDG.E R23, desc[UR16][R20.64] ;  /* 0x0000001014177981 */ /* 0x0002ec000c1e1900 */
[----:B------:R-:W4:Y:S01]  /*1680*/  @!P6 LDG.E R48, desc[UR16][R76.64] ;  /* 0x000000104c30e981 */ /* 0x000f22000c1e1900 */
[----:B------:R-:W-:Y:S01]  /*1690*/  ISETP.GE.AND P6, PT, R30, R17, PT ;  /* 0x000000111e00720c */ /* 0x000fe20003fc6270 */
[----:B------:R-:W-:Y:S02]  /*16a0*/  IMAD.MOV.U32 R64, RZ, RZ, RZ ;  /* 0x000000ffff407224 */ /* 0x000fe400078e00ff */
[----:B------:R-:W-:-:S06]  /*16b0*/  HFMA2 R22, -RZ, RZ, 0, 0 ;  /* 0x00000000ff167431 */ /* 0x000fcc00000001ff */
[----:B------:R-:W5:Y:S04]  /*16c0*/  @!P4 LDG.E R22, desc[UR16][R76.64+-0x100] ;  /* 0xffff00104c16c981 */ /* 0x000f68000c1e1900 */
[----:B------:R-:W2:Y:S01]  /*16d0*/  @!P6 LDG.E R64, desc[UR16][R76.64+0x80] ;  /* 0x000080104c40e981 */ /* 0x000ea2000c1e1900 */
[----:B-1----:R-:W-:Y:S01]  /*16e0*/  IMAD.MOV.U32 R20, RZ, RZ, R62 ;  /* 0x000000ffff147224 */ /* 0x002fe200078e003e */
[----:B------:R-:W-:Y:S02]  /*16f0*/  MOV R21, R61 ;  /* 0x0000003d00157202 */ /* 0x000fe40000000f00 */
[----:B------:R-:W-:Y:S01]  /*1700*/  ISETP.GE.AND P6, PT, R16, 0x1, PT ;  /* 0x000000011000780c */ /* 0x000fe20003fc6270 */
[----:B------:R-:W1:Y:S01]  /*1710*/  S2UR UR8, SR_CgaCtaId ;  /* 0x00000000000879c3 */ /* 0x000e620000008800 */
[----:B------:R-:W-:-:S02]  /*1720*/  UMOV UR4, 0x400 ;  /* 0x0000040000047882 */ /* 0x000fc40000000000 */
[----:B-1----:R-:W-:Y:S01]  /*1730*/  ULEA UR4, UR8, UR4, 0x18 ;  /* 0x0000000408047291 */ /* 0x002fe2000f8ec0ff */
[----:B---3--:R-:W-:-:S04]  /*1740*/  FMUL.FTZ R23, R23, 1.4426950216293334961 ;  /* 0x3fb8aa3b17177820 */ /* 0x008fc80000410000 */
[C---:B------:R-:W-:Y:S01]  /*1750*/  FMUL.FTZ R49, R23.reuse, R56 ;  /* 0x0000003817317220 */ /* 0x040fe20000410000 */
[C---:B------:R-:W-:Y:S01]  /*1760*/  FMUL.FTZ R45, R23.reuse, R55 ;  /* 0x00000037172d7220 */ /* 0x040fe20000410000 */
[C---:B------:R-:W-:Y:S01]  /*1770*/  FMUL.FTZ R70, R23.reuse, R57 ;  /* 0x0000003917467220 */ /* 0x040fe20000410000 */
[----:B------:R-:W-:-:S03]  /*1780*/  FMUL.FTZ R23, R23, R58 ;  /* 0x0000003a17177220 */ /* 0x000fc60000410000 */
[----:B------:R-:W1:Y:S04]  /*1790*/  MUFU.EX2 R49, R49 ;  /* 0x0000003100317308 */ /* 0x000e680000000800 */
[----:B------:R-:W3:Y:S01]  /*17a0*/  MUFU.EX2 R45, R45 ;  /* 0x0000002d002d7308 */ /* 0x000ee20000000800 */
[----:B--2---:R2:W-:Y:S03]  /*17b0*/  STS [R15+0x180], R64 ;  /* 0x000180400f007388 */ /* 0x0045e60000000800 */
[----:B------:R-:W0:Y:S04]  /*17c0*/  MUFU.EX2 R23, R23 ;  /* 0x0000001700177308 */ /* 0x000e280000000800 */
[----:B--2---:R-:W2:Y:S01]  /*17d0*/  MUFU.EX2 R64, R70 ;  /* 0x0000004600407308 */ /* 0x004ea20000000800 */
[----:B-1----:R-:W-:-:S02]  /*17e0*/  FSEL R73, R49, 1, !P2 ;  /* 0x3f80000031497808 */ /* 0x002fc40005000000 */
[----:B---3--:R-:W-:Y:S01]  /*17f0*/  FSEL R74, R45, 1, !P1 ;  /* 0x3f8000002d4a7808 */ /* 0x008fe20004800000 */
[----:B------:R-:W-:Y:S02]  /*1800*/  STS [R15+0x80], R44 ;  /* 0x0000802c0f007388 */ /* 0x000fe40000000800 */
[----:B------:R-:W-:Y:S02]  /*1810*/  FFMA.FTZ R45, R66, R73, R67 ;  /* 0x00000049422d7223 */ /* 0x000fe40000010043 */
[----:B----4-:R-:W-:Y:S01]  /*1820*/  STS [R15+0x100], R48 ;  /* 0x000100300f007388 */ /* 0x010fe20000000800 */
[----:B0-----:R-:W-:-:S03]  /*1830*/  FSEL R63, R23, 1, !P5 ;  /* 0x3f800000173f7808 */ /* 0x001fc60006800000 */
[----:B-----5:R0:W-:Y:S01]  /*1840*/  STS [R15], R22 ;  /* 0x000000160f007388 */ /* 0x0201e20000000800 */
[----:B------:R-:W-:Y:S01]  /*1850*/  NOP ;  /* 0x0000000000007918 */ /* 0x000fe20000000000 */
[----:B--2---:R-:W-:Y:S02]  /*1860*/  FSEL R64, R64, 1, !P3 ;  /* 0x3f80000040407808 */ /* 0x004fe40005800000 */
[----:B------:R1:W2:Y:S03]  /*1870*/  LDG.E R72, desc[UR16][R20.64] ;  /* 0x0000001014487981 */ /* 0x0002a6000c1e1900 */
[----:B0-----:R-:W-:Y:S01]  /*1880*/  FFMA.FTZ R22, R64, R45, R68 ;  /* 0x0000002d40167223 */ /* 0x001fe20000010044 */
[----:B-1----:R-:W-:-:S03]  /*1890*/  FMUL.FTZ R21, R74, R73 ;  /* 0x000000494a157220 */ /* 0x002fc60000410000 */
[----:B------:R-:W-:Y:S01]  /*18a0*/  FFMA.FTZ R22, R63, R22, R69 ;  /* 0x000000163f167223 */ /* 0x000fe20000010045 */
[----:B------:R-:W-:-:S04]  /*18b0*/  FMUL.FTZ R20, R64, R21 ;  /* 0x0000001540147220 */ /* 0x000fc80000410000 */
[----:B------:R-:W0:Y:S01]  /*18c0*/  SHFL.UP PT, R23, R22, 0x1, RZ ;  /* 0x0420000016177989 */ /* 0x000e2200000e00ff */
[----:B------:R-:W-:-:S05]  /*18d0*/  FMUL.FTZ R21, R63, R20 ;  /* 0x000000143f157220 */ /* 0x000fca0000410000 */
[----:B------:R-:W1:Y:S01]  /*18e0*/  SHFL.UP PT, R20, R21, 0x1, RZ ;  /* 0x0420000015147989 */ /* 0x000e6200000e00ff */
[C---:B0-----:R-:W-:Y:S01]  /*18f0*/  FFMA.FTZ R23, R21.reuse, R23, R22 ;  /* 0x0000001715177223 */ /* 0x041fe20000010016 */
[----:B-1----:R-:W-:-:S04]  /*1900*/  @P6 FMUL.FTZ R21, R21, R20 ;  /* 0x0000001415156220 */ /* 0x002fc80000410000 */
[----:B------:R-:W-:-:S05]  /*1910*/  FSEL R20, R22, R23, !P6 ;  /* 0x0000001716147208 */ /* 0x000fca0007000000 */
[----:B------:R-:W0:Y:S04]  /*1920*/  SHFL.UP PT, R23, R20, 0x2, RZ ;  /* 0x0440000014177989 */ /* 0x000e2800000e00ff */
        /* <DEDUP_REMOVED lines=19> */
[----:B------:R-:W-:Y:S02]  /*1a60*/  IMAD.MOV.U32 R44, RZ, RZ, 0x3f800000 ;  /* 0x3f800000ff2c7424 */ /* 0x000fe400078e00ff */
[----:B------:R-:W-:Y:S01]  /*1a70*/  HFMA2 R45, -RZ, RZ, 0, 0 ;  /* 0x00000000ff2d7431 */ /* 0x000fe200000001ff */
[----:B------:R-:W-:-:S05]  /*1a80*/  ISETP.GE.AND P6, PT, R16, 0x10, PT ;  /* 0x000000101000780c */ /* 0x000fca0003fc6270 */
[----:B------:R-:W3:Y:S01]  /*1a90*/  @P0 LDS.64 R44, [UR5] ;  /* 0x00000005ff2c0984 */ /* 0x000ee20008000a00 */
[C---:B0-----:R-:W-:Y:S01]  /*1aa0*/  FMUL.FTZ R48, R21.reuse, R48 ;  /* 0x0000003015307220 */ /* 0x041fe20000410000 */
[----:B-1----:R-:W-:-:S04]  /*1ab0*/  FFMA.FTZ R49, R21, R49, R22 ;  /* 0x0000003115317223 */ /* 0x002fc80000010016 */
[----:B------:R-:W-:Y:S02]  /*1ac0*/  FSEL R75, R21, R48, !P6 ;  /* 0x00000030154b7208 */ /* 0x000fe40007000000 */
[----:B------:R-:W-:Y:S02]  /*1ad0*/  FSEL R71, R22, R49, !P6 ;  /* 0x0000003116477208 */ /* 0x000fe40007000000 */
[----:B------:R-:W-:Y:S01]  /*1ae0*/  ISETP.NE.AND P6, PT, R16, 0x1f, PT ;  /* 0x0000001f1000780c */ /* 0x000fe20003fc5270 */
[----:B------:R-:W-:-:S12]  /*1af0*/  LDS.128 R20, [R14] ;  /* 0x000000000e147984 */ /* 0x000fd80000000c00 */
[----:B------:R-:W-:Y:S01]  /*1b00*/  @!P6 STS.64 [UR4+0x210], R48 ;  /* 0x00021030ff00e988 */ /* 0x000fe20008000a04 */
[----:B------:R-:W-:Y:S01]  /*1b10*/  BAR.SYNC.DEFER_BLOCKING 0x0 ;  /* 0x0000000000007b1d */ /* 0x000fe20000010000 */
[----:B------:R-:W-:-:S05]  /*1b20*/  ISETP.NE.AND P6, PT, R16, RZ, PT ;  /* 0x000000ff1000720c */ /* 0x000fca0003fc5270 */
[----:B------:R-:W0:Y:S04]  /*1b30*/  SHFL.UP PT, R70, R75, 0x1, RZ ;  /* 0x042000004b467989 */ /* 0x000e2800000e00ff */
[----:B------:R-:W1:Y:S04]  /*1b40*/  SHFL.UP PT, R71, R71, 0x1, RZ ;  /* 0x0420000047477989 */ /* 0x000e6800000e00ff */
[----:B---3--:R-:W-:Y:S04]  /*1b50*/  @!P6 STS.64 [UR4+0x220], R44 ;  /* 0x0002202cff00e988 */ /* 0x008fe80008000a04 */
[----:B------:R-:W3:Y:S01]  /*1b60*/  LDS.64 R48, [UR4+0x210] ;  /* 0x00021004ff307984 */ /* 0x000ee20008000a00 */
[----:B0-----:R-:W-:Y:S01]  /*1b70*/  @!P6 IMAD.MOV.U32 R70, RZ, RZ, R44 ;  /* 0x000000ffff46e224 */ /* 0x001fe200078e002c */
[----:B-1----:R-:W-:Y:S01]  /*1b80*/  @!P6 MOV R71, R45 ;  /* 0x0000002d0047e202 */ /* 0x002fe20000000f00 */
[----:B------:R-:W-:Y:S01]  /*1b90*/  BAR.SYNC.DEFER_BLOCKING 0x0 ;  /* 0x0000000000007b1d */ /* 0x000fe20000010000 */
[----:B------:R-:W-:-:S13]  /*1ba0*/  ISETP.NE.AND P6, PT, R9, RZ, PT ;  /* 0x000000ff0900720c */ /* 0x000fda0003fc5270 */
[----:B------:R-:W0:Y:S01]  /*1bb0*/  @P6 LDS R75, [UR4+0x224] ;  /* 0x00022404ff4b6984 */ /* 0x000e220008000800 */
[----:B------:R-:W-:Y:S01]  /*1bc0*/  BSSY.RECONVERGENT B0, `(.L_x_4757) ;  /* 0x0000019000007945 */ /* 0x000fe20003800200 */
[----:B---3--:R-:W-:Y:S01]  /*1bd0*/  FFMA.FTZ R49, R48, R45, R49 ;  /* 0x0000002d30317223 */ /* 0x008fe20000010031 */
[----:B0-----:R-:W-:Y:S01]  /*1be0*/  @P6 FFMA.FTZ R71, R75, R70, R71 ;  /* 0x000000464b476223 */ /* 0x001fe20000010047 */
[----:B------:R-:W-:-:S05]  /*1bf0*/  LEA R62, P6, R38, R62, 0x2 ;  /* 0x0000003e263e7211 */ /* 0x000fca00078c10ff */
[----:B------:R-:W-:Y:S01]  /*1c00*/  IMAD.X R61, R61, 0x1, R13, P6 ;  /* 0x000000013d3d7824 */ /* 0x000fe200030e060d */
[----:B------:R-:W-:-:S04]  /*1c10*/  LEA R60, P6, R36, R60, 0x2 ;  /* 0x0000003c243c7211 */ /* 0x000fc800078c10ff */
[----:B------:R-:W-:Y:S02]  /*1c20*/  IADD3.X R59, PT, PT, R59, R54, RZ, P6, !PT ;  /* 0x000000363b3b7210 */ /* 0x000fe400037fe4ff */
[----:B------:R-:W-:-:S05]  /*1c30*/  LEA R70, P6, R40, R76, 0x2 ;  /* 0x0000004c28467211 */ /* 0x000fca00078c10ff */
[----:B------:R-:W-:Y:S01]  /*1c40*/  IMAD.X R76, R77, 0x1, R12, P6 ;  /* 0x000000014d4c7824 */ /* 0x000fe200030e060c */
[----:B------:R-:W-:Y:S01]  /*1c50*/  ISETP.NE.AND P6, PT, R9, RZ, PT ;  /* 0x000000ff0900720c */ /* 0x000fe20003fc5270 */
[----:B------:R-:W-:Y:S01]  /*1c60*/  FFMA.FTZ R71, R74, R71, R66 ;  /* 0x000000474a477223 */ /* 0x000fe20000010042 */
[-C--:B--2---:R-:W-:Y:S01]  /*1c70*/  FMUL.FTZ R74, R23, R72.reuse ;  /* 0x00000048174a7220 */ /* 0x084fe20000410000 */
[-C--:B------:R-:W-:Y:S01]  /*1c80*/  FMUL.FTZ R20, R20, R72.reuse ;  /* 0x0000004814147220 */ /* 0x080fe20000410000 */
[-C--:B------:R-:W-:Y:S01]  /*1c90*/  FMUL.FTZ R21, R21, R72.reuse ;  /* 0x0000004815157220 */ /* 0x080fe20000410000 */
[----:B------:R-:W-:Y:S01]  /*1ca0*/  FMUL.FTZ R22, R22, R72 ;  /* 0x0000004816167220 */ /* 0x000fe20000410000 */
[----:B------:R-:W-:-:S07]  /*1cb0*/  FFMA.FTZ R23, R73, R71, R67 ;  /* 0x0000004749177223 */ /* 0x000fce0000010043 */
[----:B------:R-:W-:Y:S05]  /*1cc0*/  @P6 BRA `(.L_x_4758) ;  /* 0x0000000000206947 */ /* 0x000fea0003800000 */
        /* <DEDUP_REMOVED lines=8> */
.L_x_4758:
[----:B------:R-:W-:Y:S05]  /*1d50*/  BSYNC.RECONVERGENT B0 ;  /* 0x0000000000007941 */ /* 0x000fea0003800200 */
.L_x_4757:
[----:B------:R-:W-:Y:S01]  /*1d60*/  UIADD3 UR6, UPT, UPT, UR6, 0x1, URZ ;  /* 0x0000000106067890 */ /* 0x000fe2000fffe0ff */
[----:B------:R-:W-:Y:S01]  /*1d70*/  FFMA.FTZ R45, R64, R23, R68 ;  /* 0x00000017402d7223 */ /* 0x000fe20000010044 */
[----:B------:R-:W-:Y:S01]  /*1d80*/  FFMA.FTZ R24, R71, R20, R24 ;  /* 0x0000001447187223 */ /* 0x000fe20000010018 */
[----:B------:R-:W-:Y:S01]  /*1d90*/  FFMA.FTZ R25, R23, R21, R25 ;  /* 0x0000001517197223 */ /* 0x000fe20000010019 */
[----:B------:R-:W-:Y:S01]  /*1da0*/  UISETP.NE.AND UP0, UPT, UR6, URZ, UPT ;  /* 0x000000ff0600728c */ /* 0x000fe2000bf05270 */
[----:B------:R-:W-:Y:S01]  /*1db0*/  FFMA.FTZ R20, R63, R45, R69 ;  /* 0x0000002d3f147223 */ /* 0x000fe20000010045 */
[----:B------:R-:W-:Y:S01]  /*1dc0*/  FFMA.FTZ R26, R45, R22, R26 ;  /* 0x000000162d1a7223 */ /* 0x000fe2000001001a */
[----:B------:R-:W-:Y:S01]  /*1dd0*/  IADD3 R65, PT, PT, R65, 0x1, RZ ;  /* 0x0000000141417810 */ /* 0x000fe20007ffe0ff */
[----:B------:R-:W-:Y:S01]  /*1de0*/  UIADD3 UR5, UPT, UPT, UR5, 0x8, URZ ;  /* 0x0000000805057890 */ /* 0x000fe2000fffe0ff */
[----:B------:R-:W-:-:S04]  /*1df0*/  FFMA.FTZ R27, R20, R74, R27 ;  /* 0x0000004a141b7223 */ /* 0x000fc8000001001b */
[----:B------:R-:W-:Y:S07]  /*1e00*/  BRA.U UP0, `(.L_x_4759) ;  /* 0xfffffff500f47547 */ /* 0x000fee000b83ffff */
.L_x_4756:
[----:B------:R-:W-:Y:S01]  /*1e10*/  BAR.SYNC.DEFER_BLOCKING 0x0 ;  /* 0x0000000000007b1d */ /* 0x000fe20000010000 */
[----:B------:R-:W-:Y:S02]  /*1e20*/  ISETP.NE.AND P0, PT, R9, RZ, PT ;  /* 0x000000ff0900720c */ /* 0x000fe40003f05270 */
[----:B------:R-:W-:-:S11]  /*1e30*/  IADD3 R3, PT, PT, R3, 0x1, RZ ;  /* 0x0000000103037810 */ /* 0x000fd60007ffe0ff */
[----:B------:R-:W1:Y:S01]  /*1e40*/  @!P0 LDC R17, c[0x0][0x388] ;  /* 0x0000e200ff118b82 */ /* 0x000e620000000800 */
[----:B------:R2:W-:Y:S01]  /*1e50*/  STS.128 [R14], R24 ;  /* 0x000000180e007388 */ /* 0x0005e20000000c00 */
[----:B------:R-:W-:-:S03]  /*1e60*/  NOP ;  /* 0x0000000000007918 */ /* 0x000fc60000000000 */
[----:B------:R-:W-:Y:S04]  /*1e70*/  LDS R21, [R15+0x80] ;  /* 0x000080000f157984 */ /* 0x000fe80000000800 */
[----:B------:R-:W-:Y:S01]  /*1e80*/  LDS R23, [R15+0x100] ;  /* 0x000100000f177984 */ /* 0x000fe20000000800 */
[----:B-1----:R-:W-:-:S03]  /*1e90*/  @!P0 IMAD.IADD R16, R17, 0x1, -R18 ;  /* 0x0000000111108824 */ /* 0x002fc600078e0a12 */
[----:B------:R-:W-:Y:S01]  /*1ea0*/  LDS R45, [R15+0x180] ;  /* 0x000180000f2d7984 */ /* 0x000fe20000000800 */
[----:B------:R-:W-:-:S03]  /*1eb0*/  IADD3 R18, P4, P5, R50, R34, R18 ;  /* 0x0000002232127210 */ /* 0x000fc60007d9e012 */
[----:B------:R1:W-:Y:S01]  /*1ec0*/  LDS R17, [R15] ;  /* 0x000000000f117984 */ /* 0x0003e20000000800 */
[----:B--2---:R-:W-:-:S03]  /*1ed0*/  IADD3.X R25, PT, PT, RZ, R4, RZ, P4, P5 ;  /* 0x00000004ff197210 */ /* 0x004fc600027ea4ff */
[----:B------:R-:W-:Y:S01]  /*1ee0*/  @!P0 STS [UR4+0x200], R16 ;  /* 0x00020010ff008988 */ /* 0x000fe20008000804 */
[----:B------:R-:W-:Y:S06]  /*1ef0*/  BAR.SYNC.DEFER_BLOCKING 0x0 ;  /* 0x0000000000007b1d */ /* 0x000fec0000010000 */
[----:B------:R-:W2:Y:S01]  /*1f00*/  LDS R47, [UR4+0x200] ;  /* 0x00020004ff2f7984 */ /* 0x000ea20008000800 */
[----:B------:R-:W3:Y:S02]  /*1f10*/  LDCU.64 UR4, c[0x0][0x478] ;  /* 0x00008f00ff0477ac */ /* 0x000ee40008000a00 */
[C---:B---3--:R-:W-:Y:S01]  /*1f20*/  LEA R14, P4, R18.reuse, UR4, 0x2 ;  /* 0x00000004120e7c11 */ /* 0x048fe2000f8810ff */
[----:B------:R-:W3:Y:S03]  /*1f30*/  LDCU UR4, c[0x0][0x394] ;  /* 0x00007280ff0477ac */ /* 0x000ee60008000800 */
[----:B-1----:R-:W-:-:S02]  /*1f40*/  LEA.HI.X R15, R18, UR5, R25, 0x2, P4 ;  /* 0x00000005120f7c11 */ /* 0x002fc4000a0f1419 */
[-C--:B--2---:R-:W-:Y:S02]  /*1f50*/  ISETP.GE.AND P0, PT, R50, R47.reuse, PT ;  /* 0x0000002f3200720c */ /* 0x084fe40003f06270 */
[-C--:B------:R-:W-:Y:S02]  /*1f60*/  ISETP.GE.AND P1, PT, R32, R47.reuse, PT ;  /* 0x0000002f2000720c */ /* 0x080fe40003f26270 */
[-C--:B------:R-:W-:Y:S02]  /*1f70*/  ISETP.GE.AND P2, PT, R31, R47.reuse, PT ;  /* 0x0000002f1f00720c */ /* 0x080fe40003f46270 */
[----:B------:R-:W-:-:S07]  /*1f80*/  ISETP.GE.AND P3, PT, R30, R47, PT ;  /* 0x0000002f1e00720c */ /* 0x000fce0003f66270 */
[----:B------:R1:W-:Y:S01]  /*1f90*/  @!P0 STG.E desc[UR16][R14.64], R17 ;  /* 0x000000110e008986 */ /* 0x0003e2000c101910 */
[----:B---3--:R-:W-:-:S03]  /*1fa0*/  ISETP.NE.AND P0, PT, R3, UR4, PT ;  /* 0x0000000403007c0c */ /* 0x008fc6000bf05270 */
        /* <DEDUP_REMOVED lines=11> */
.L_x_4761:
        /* <DEDUP_REMOVED lines=10> */
.L_x_5090:


//--------------------- .text._Z25selective_scan_fwd_kernelI32Selective_Scan_fwd_kernel_traitsILi32ELi4ELi1ELb0ELb0ELb1ELb1EffEEv13SSMParamsBase --------------------------
	.section	.text._Z25selective_scan_fwd_kernelI32Selective_Scan_fwd_kernel_traitsILi32ELi4ELi1ELb0ELb0ELb1ELb1EffEEv13SSMParamsBase,"ax",@progbits
	.align	128
        .global         _Z25selective_scan_fwd_kernelI32Selective_Scan_fwd_kernel_traitsILi32ELi4ELi1ELb0ELb0ELb1ELb1EffEEv13SSMParamsBase
        .type           _Z25selective_scan_fwd_kernelI32Selective_Scan_fwd_kernel_traitsILi32ELi4ELi1ELb0ELb0ELb1ELb1EffEEv13SSMParamsBase,@function
        .size           _Z25selective_scan_fwd_kernelI32Selective_Scan_fwd_kernel_traitsILi32ELi4ELi1ELb0ELb0ELb1ELb1EffEEv13SSMParamsBase,(.L_x_5091 - _Z25selective_scan_fwd_kernelI32Selective_Scan_fwd_kernel_traitsILi32ELi4ELi1ELb0ELb0ELb1ELb1EffEEv13SSMParamsBase)
        .other          _Z25selective_scan_fwd_kernelI32Selective_Scan_fwd_kernel_traitsILi32ELi4ELi1ELb0ELb0ELb1ELb1EffEEv13SSMParamsBase,@"STO_CUDA_ENTRY STV_DEFAULT"
_Z25selective_scan_fwd_kernelI32Selective_Scan_fwd_kernel_traitsILi32ELi4ELi1ELb0ELb0ELb1ELb1EffEEv13SSMParamsBase:
.text._Z25selective_scan_fwd_kernelI32Selective_Scan_fwd_kernel_traitsILi32ELi4ELi1ELb0ELb0ELb1ELb1EffEEv13SSMParamsBase:
        /* <DEDUP_REMOVED lines=26> */
[----:B0-----:R-:W-:Y:S01]  /*01a0*/  IADD3 R6, PT, PT, R0, 0xffffffe, RZ ;  /* 0x0ffffffe00067810 */ /* 0x001fe20007ffe0ff */
[----:B---3--:R-:W-:Y:S01]  /*01b0*/  UIMAD.WIDE.U32 UR4, UR20, UR8, URZ ;  /* 0x00000008140472a5 */ /* 0x008fe2000f8e00ff */
[----:B------:R-:W-:Y:S02]  /*01c0*/  @P1 LEA.HI.X R5, R50, R5, RZ, 0x2, P3 ;  /* 0x0000000532051211 */ /* 0x000fe400018f14ff */
[----:B------:R0:W3:Y:S03]  /*01d0*/  F2I.FTZ.U32.TRUNC.NTZ R7, R6 ;  /* 0x0000000600077305 */ /* 0x0000e6000021f000 */
[----:B------:R-:W1:Y:S01]  /*01e0*/  LDC.64 R14, c[0x0][0x468] ;  /* 0x00011a00ff0e7b82 */ /* 0x000e620000000a00 */
[----:B------:R-:W-:Y:S01]  /*01f0*/  IABS R2, R50 ;  /* 0x0000003200027213 */ /* 0x000fe20000000000 */
[----:B------:R-:W-:Y:S01]  /*0200*/  UIMAD.WIDE.U32 UR6, UR20, UR12, URZ ;  /* 0x0000000c140672a5 */ /* 0x000fe2000f8e00ff */
[----:B------:R4:W5:Y:S01]  /*0210*/  @P1 LDG.E R36, desc[UR18][R4.64] ;  /* 0x0000001204241981 */ /* 0x000962000c1e1900 */
[----:B0-----:R-:W-:-:S04]  /*0220*/  HFMA2 R6, -RZ, RZ, 0, 0 ;  /* 0x00000000ff067431 */ /* 0x001fc800000001ff */
[----:B------:R-:W0:Y:S01]  /*0230*/  LDC.64 R18, c[0x0][0x450] ;  /* 0x00011400ff127b82 */ /* 0x000e220000000a00 */
[----:B---3--:R-:W-:-:S04]  /*0240*/  IMAD.MOV R8, RZ, RZ, -R7 ;  /* 0x000000ffff087224 */ /* 0x008fc800078e0a07 */
[----:B------:R-:W-:-:S04]  /*0250*/  IMAD R3, R8, R9, RZ ;  /* 0x0000000908037224 */ /* 0x000fc800078e02ff */
[----:B------:R-:W-:-:S06]  /*0260*/  IMAD.HI.U32 R7, R7, R3, R6 ;  /* 0x0000000307077227 */ /* 0x000fcc00078e0006 */
[----:B------:R-:W-:-:S04]  /*0270*/  IMAD.HI.U32 R7, R7, R2, RZ ;  /* 0x0000000207077227 */ /* 0x000fc800078e00ff */
[----:B------:R-:W-:-:S04]  /*0280*/  IMAD.MOV R0, RZ, RZ, -R7 ;  /* 0x000000ffff007224 */ /* 0x000fc800078e0a07 */
[----:B------:R-:W-:-:S05]  /*0290*/  IMAD R0, R9, R0, R2 ;  /* 0x0000000009007224 */ /* 0x000fca00078e0202 */
[----:B------:R-:W-:-:S13]  /*02a0*/  ISETP.GT.U32.AND P2, PT, R9, R0, PT ;  /* 0x000000000900720c */ /* 0x000fda0003f44070 */
[----:B------:R-:W-:-:S04]  /*02b0*/  @!P2 IADD3 R0, PT, PT, R0, -R9, RZ ;  /* 0x800000090000a210 */ /* 0x000fc80007ffe0ff */
[----:B------:R-:W-:Y:S01]  /*02c0*/  ISETP.GE.U32.AND P0, PT, R0, R9, PT ;  /* 0x000000090000720c */ /* 0x000fe20003f06070 */
[----:B------:R-:W-:Y:S01]  /*02d0*/  @!P2 VIADD R7, R7, 0x1 ;  /* 0x000000010707a836 */ /* 0x000fe20000000000 */
[----:B------:R-:W-:Y:S02]  /*02e0*/  LOP3.LUT R0, R50, R11, RZ, 0x3c, !PT ;  /* 0x0000000b32007212 */ /* 0x000fe400078e3cff */
[----:B----4-:R-:W-:Y:S01]  /*02f0*/  MOV R4, UR4 ;  /* 0x0000000400047c02 */ /* 0x010fe20008000f00 */
[----:B------:R-:W-:Y:S01]  /*0300*/  UIMAD UR4, UR20, UR13, UR7 ;  /* 0x0000000d140472a4 */ /* 0x000fe2000f8e0207 */
[----:B------:R-:W-:Y:S02]  /*0310*/  ISETP.GE.AND P3, PT, R0, RZ, PT ;  /* 0x000000ff0000720c */ /* 0x000fe40003f66270 */
[----:B------:R-:W-:-:S05]  /*0320*/  ISETP.NE.AND P1, PT, R11, RZ, PT ;  /* 0x000000ff0b00720c */ /* 0x000fca0003f25270 */
[----:B------:R-:W-:Y:S01]  /*0330*/  @P0 VIADD R7, R7, 0x1 ;  /* 0x0000000107070836 */ /* 0x000fe20000000000 */
[----:B------:R-:W-:Y:S01]  /*0340*/  ISETP.GE.AND P0, PT, R25, 0x1, PT ;  /* 0x000000011900780c */ /* 0x000fe20003f06270 */
[----:B------:R-:W-:Y:S02]  /*0350*/  UIMAD UR8, UR20, UR9, UR5 ;  /* 0x00000009140872a4 */ /* 0x000fe4000f8e0205 */
[----:B------:R-:W-:Y:S01]  /*0360*/  IMAD.U32 R5, RZ, RZ, UR5 ;  /* 0x00000005ff057e24 */ /* 0x000fe2000f8e00ff */
[----:B------:R-:W-:Y:S02]  /*0370*/  MOV R0, R7 ;  /* 0x0000000700007202 */ /* 0x000fe40000000f00 */
[----:B------:R-:W-:Y:S01]  /*0380*/  MOV R7, UR7 ;  /* 0x0000000700077c02 */ /* 0x000fe20008000f00 */
[----:B------:R-:W-:Y:S01]  /*0390*/  IMAD.U32 R7, RZ, RZ, UR4 ;  /* 0x00000004ff077e24 */ /* 0x000fe2000f8e00ff */
[----:B------:R-:W-:Y:S01]  /*03a0*/  UIMAD.WIDE.U32 UR4, UR20, UR16, URZ ;  /* 0x00000010140472a5 */ /* 0x000fe2000f8e00ff */
[----:B------:R-:W-:Y:S01]  /*03b0*/  IMAD.U32 R6, RZ, RZ, UR6 ;  /* 0x00000006ff067e24 */ /* 0x000fe2000f8e00ff */
[----:B------:R-:W-:-:S02]  /*03c0*/  MOV R5, UR8 ;  /* 0x0000000800057c02 */ /* 0x000fc40008000f00 */
[----:B------:R-:W-:Y:S01]  /*03d0*/  UIMAD UR6, UR20, UR17, UR5 ;  /* 0x00000011140672a4 */ /* 0x000fe2000f8e0205 */
[----:B------:R-:W-:Y:S02]  /*03e0*/  @!P3 IADD3 R0, PT, PT, -R0, RZ, RZ ;  /* 0x000000ff0000b210 */ /* 0x000fe40007ffe1ff */
[----:B------:R-:W-:Y:S01]  /*03f0*/  @!P1 LOP3.LUT R0, RZ, R11, RZ, 0x33, !PT ;  /* 0x0000000bff009212 */ /* 0x000fe200078e33ff */
[----:B012---:R-:W-:Y:S08]  /*0400*/  @!P0 EXIT ;  /* 0x000000000000894d */ /* 0x007ff00003800000 */
[----:B------:R-:W0:Y:S01]  /*0410*/  S2R R33, SR_TID.X ;  /* 0x0000000000217919 */ /* 0x000e220000002100 */
[----:B------:R-:W1:Y:S01]  /*0420*/  LDCU.64 UR12, c[0x0][0x3a0] ;  /* 0x00007400ff0c77ac */ /* 0x000e620008000a00 */
[C---:B------:R-:W-:Y:S01]  /*0430*/  IMAD.WIDE.U32 R4, R50.reuse, UR10, R4 ;  /* 0x0000000a32047c25 */ /* 0x040fe2000f8e0004 */
[----:B------:R-:W-:Y:S01]  /*0440*/  SHF.R.S32.HI R9, RZ, 0x1f, R0 ;  /* 0x0000001fff097819 */ /* 0x000fe20000011400 */
[----:B------:R-:W2:Y:S01]  /*0450*/  LDC.64 R26, c[0x0][0x448] ;  /* 0x00011200ff1a7b82 */ /* 0x000ea20000000a00 */
[----:B------:R-:W-:Y:S01]  /*0460*/  UMOV UR5, UR6 ;  /* 0x0000000600057c82 */ /* 0x000fe20008000000 */
[----:B------:R-:W-:Y:S01]  /*0470*/  IMAD R11, R50, UR11, R5 ;  /* 0x0000000b320b7c24 */ /* 0x000fe2000f8e0205 */
[----:B------:R-:W3:Y:S01]  /*0480*/  LDCU.64 UR8, c[0x0][0x3b8] ;  /* 0x00007700ff0877ac */ /* 0x000ee20008000a00 */
[-C--:B------:R-:W-:Y:S02]  /*0490*/  IMAD R5, R9, R16.reuse, RZ ;  /* 0x0000001009057224 */ /* 0x080fe400078e02ff */
[C---:B------:R-:W-:Y:S01]  /*04a0*/  IMAD.WIDE.U32 R8, R0.reuse, R16, UR4 ;  /* 0x0000000400087e25 */ /* 0x040fe2000f8e0010 */
[----:B------:R-:W4:Y:S01]  /*04b0*/  LDCU UR4, c[0x0][0x38c] ;  /* 0x00007180ff0477ac */ /* 0x000f220008000800 */
[----:B------:R-:W2:Y:S02]  /*04c0*/  LDC.64 R2, c[0x0][0x440] ;  /* 0x00011000ff027b82 */ /* 0x000ea40000000a00 */
[----:B------:R-:W-:Y:S01]  /*04d0*/  IMAD R5, R0, R17, R5 ;  /* 0x0000001100057224 */ /* 0x000fe200078e0205 */
[----:B------:R-:W-:Y:S01]  /*04e0*/  LEA R17, P0, R4, R12, 0x2 ;  /* 0x0000000c04117211 */ /* 0x000fe200078010ff */
[----:B------:R-:W-:Y:S01]  /*04f0*/  IMAD R0, R23, UR20, R50 ;  /* 0x0000001417007c24 */ /* 0x000fe2000f8e0232 */
[----:B------:R-:W-:Y:S01]  /*0500*/  LEA R20, P2, R8, R18, 0x2 ;  /* 0x0000001208147211 */ /* 0x000fe200078410ff */
[----:B------:R-:W-:Y:S01]  /*0510*/  IMAD.IADD R21, R9, 0x1, R5 ;  /* 0x0000000109157824 */ /* 0x000fe200078e0205 */
[----:B------:R-:W-:Y:S01]  /*0520*/  LEA.HI.X R11, R4, R13, R11, 0x2, P0 ;  /* 0x0000000d040b7211 */ /* 0x000fe200000f140b */
[----:B-1----:R-:W-:Y:S01]  /*0530*/  IMAD.WIDE.U32 R28, R50, UR12, RZ ;  /* 0x0000000c321c7c25 */ /* 0x002fe2000f8e00ff */
[----:B------:R-:W1:Y:S02]  /*0540*/  LDCU.U8 UR7, c[0x0][0x39e] ;  /* 0x000073c0ff0777ac */ /* 0x000e640008000000 */
[----:B------:R-:W-:Y:S01]  /*0550*/  LEA.HI.X R21, R8, R19, R21, 0x2, P2 ;  /* 0x0000001308157211 */ /* 0x000fe200010f1415 */
[----:B------:R-:W-:-:S04]  /*0560*/  IMAD.WIDE.U32 R6, R50, UR14, R6 ;  /* 0x0000000e32067c25 */ /* 0x000fc8000f8e0006 */
[----:B------:R-:W-:Y:S01]  /*0570*/  IMAD R4, R50, UR13, R29 ;  /* 0x0000000d32047c24 */ /* 0x000fe2000f8e021d */
[----:B------:R-:W-:Y:S01]  /*0580*/  LEA R16, P1, R6, R14, 0x2 ;  /* 0x0000000e06107211 */ /* 0x000fe200078210ff */
[----:B------:R-:W-:Y:S01]  /*0590*/  IMAD R0, R0, R25, RZ ;  /* 0x0000001900007224 */ /* 0x000fe200078e02ff */
[----:B0-----:R-:W-:Y:S01]  /*05a0*/  SHF.L.U32 R29, R33, 0x2, RZ ;  /* 0x00000002211d7819 */ /* 0x001fe200000006ff */
[----:B------:R-:W-:Y:S02]  /*05b0*/  IMAD R10, R50, UR15, R7 ;  /* 0x0000000f320a7c24 */ /* 0x000fe4000f8e0207 */
[----:B----4-:R-:W-:Y:S01]  /*05c0*/  IMAD R19, R0, UR4, RZ ;  /* 0x0000000400137c24 */ /* 0x010fe2000f8e02ff */
[----:B------:R-:W-:Y:S01]  /*05d0*/  LOP3.LUT R0, R29, 0xf80, RZ, 0xc0, !PT ;  /* 0x00000f801d007812 */ /* 0x000fe200078ec0ff */
[----:B---3--:R-:W-:Y:S01]  /*05e0*/  IMAD.WIDE.U32 R30, R50, UR8, RZ ;  /* 0x00000008321e7c25 */ /* 0x008fe2000f8e00ff */
[----:B------:R-:W-:Y:S02]  /*05f0*/  LEA.HI.X R10, R6, R15, R10, 0x2, P1 ;  /* 0x0000000f060a7211 */ /* 0x000fe400008f140a */
[----:B------:R-:W-:Y:S01]  /*0600*/  LOP3.LUT R15, R0, 0x1f, R33, 0xf8, !PT ;  /* 0x0000001f000f7812 */ /* 0x000fe200078ef821 */
[----:B------:R-:W-:Y:S01]  /*0610*/  IMAD R5, R50, UR9, R31 ;  /* 0x0000000932057c24 */ /* 0x000fe2000f8e021f */
[----:B--2---:R-:W-:Y:S01]  /*0620*/  LEA R32, P0, R30, R26, 0x2 ;  /* 0x0000001a1e207211 */ /* 0x004fe200078010ff */
[----:B------:R-:W-:Y:S01]  /*0630*/  IMAD.MOV.U32 R18, RZ, RZ, RZ ;  /* 0x000000ffff127224 */ /* 0x000fe200078e00ff */
[----:B------:R-:W-:Y:S01]  /*0640*/  LEA R31, P1, R28, R2, 0x2 ;  /* 0x000000021c1f7211 */ /* 0x000fe200078210ff */
[----:B------:R-:W-:Y:S01]  /*0650*/  IMAD.WIDE.U32 R34, R15, 0x4, RZ ;  /* 0x000000040f227825 */ /* 0x000fe200078e00ff */
[----:B------:R-:W-:-:S02]  /*0660*/  LEA.HI.X R30, R30, R27, R5, 0x2, P0 ;  /* 0x0000001b1e1e7211 */ /* 0x000fc400000f1405 */
[----:B------:R-:W-:Y:S01]  /*0670*/  LEA.HI.X R28, R28, R3, R4, 0x2, P1 ;  /* 0x000000031c1c7211 */ /* 0x000fe200008f1404 */
[C---:B------:R-:W-:Y:S01]  /*0680*/  VIADD R13, R29.reuse, 0x2 ;  /* 0x000000021d0d7836 */ /* 0x040fe20000000000 */
[C---:B------:R-:W-:Y:S01]  /*0690*/  IADD3 R14, PT, PT, R29.reuse, 0x1, RZ ;  /* 0x000000011d0e7810 */ /* 0x040fe20007ffe0ff */
[----:B------:R-:W-:Y:S01]  /*06a0*/  IMAD.MOV.U32 R5, RZ, RZ, R20 ;  /* 0x000000ffff057224 */ /* 0x000fe200078e0014 */
[----:B------:R-:W-:Y:S02]  /*06b0*/  IADD3 R12, PT, PT, R29, 0x3, RZ ;  /* 0x000000031d0c7810 */ /* 0x000fe40007ffe0ff */
[C---:B------:R-:W-:Y:S02]  /*06c0*/  LOP3.LUT R9, R15.reuse, 0x20, RZ, 0xfc, !PT ;  /* 0x000000200f097812 */ /* 0x040fe400078efcff */
[C---:B------:R-:W-:Y:S02]  /*06d0*/  LOP3.LUT R8, R15.reuse, 0x40, RZ, 0xfc, !PT ;  /* 0x000000400f087812 */ /* 0x040fe400078efcff */
[----:B------:R-:W-:-:S02]  /*06e0*/  LOP3.LUT R7, R15, 0x60, RZ, 0xfc, !PT ;  /* 0x000000600f077812 */ /* 0x000fc400078efcff */
[----:B------:R-:W-:Y:S02]  /*06f0*/  LOP3.LUT R6, R34, 0x100, RZ, 0xfc, !PT ;  /* 0x0000010022067812 */ /* 0x000fe400078efcff */
[----:B-1----:R-:W-:-:S07]  /*0700*/  MOV R4, R21 ;  /* 0x0000001500047202 */ /* 0x002fce0000000f00 */
.L_x_4774:
[----:B0-----:R-:W0:Y:S01]  /*0710*/  LDCU UR4, c[0x0][0x388] ;  /* 0x00007100ff0477ac */ /* 0x001e220008000800 */
[----:B------:R-:W-:Y:S01]  /*0720*/  IMAD.SHL.U32 R52, R18, 0x80, RZ ;  /* 0x0000008012347824 */ /* 0x000fe200078e00ff */
[----:B------:R-:W-:Y:S01]  /*0730*/  SHF.L.U32 R38, R15, 0x2, RZ ;  /* 0x000000020f267819 */ /* 0x000fe200000006ff */
[----:B------:R-:W-:Y:S02]  /*0740*/  HFMA2 R23, -RZ, RZ, 0, 0 ;  /* 0x00000000ff177431 */ /* 0x000fe400000001ff */
[----:B------:R-:W-:Y:S01]  /*0750*/  IMAD.MOV.U32 R25, RZ, RZ, RZ ;  /* 0x000000ffff197224 */ /* 0x000fe200078e00ff */
[----:B------:R-:W-:Y:S01]  /*0760*/  MOV R27, RZ ;  /* 0x000000ff001b7202 */ /* 0x000fe20000000f00 */
[----:B------:R-:W-:Y:S01]  /*0770*/  IMAD.MOV.U32 R41, RZ, RZ, RZ ;  /* 0x000000ffff297224 */ /* 0x000fe200078e00ff */
[----:B------:R-:W-:-:S05]  /*0780*/  IADD3 R20, P4, PT, R38, R17, RZ ;  /* 0x0000001126147210 */ /* 0x000fca0007f9e0ff */
[----:B------:R-:W-:Y:S01]  /*0790*/  IMAD.X R21, RZ, RZ, R11, P4 ;  /* 0x000000ffff157224 */ /* 0x000fe200020e060b */
[----:B0-----:R-:W-:-:S04]  /*07a0*/  IADD3 R3, PT, PT, -R52, UR4, RZ ;  /* 0x0000000434037c10 */ /* 0x001fc8000fffe1ff */
        /* <DEDUP_REMOVED lines=13> */
[----:B------:R-:W-:Y:S01]  /*0880*/  HFMA2 R43, -RZ, RZ, 0, 0 ;  /* 0x00000000ff2b7431 */ /* 0x000fe200000001ff */
[----:B------:R-:W-:Y:S01]  /*0890*/  MOV R45, RZ ;  /* 0x000000ff002d7202 */ /* 0x000fe20000000f00 */
[----:B------:R-:W-:-:S02]  /*08a0*/  IMAD.MOV.U32 R47, RZ, RZ, RZ ;  /* 0x000000ffff2f7224 */ /* 0x000fc400078e00ff */
[----:B------:R-:W-:Y:S02]  /*08b0*/  HFMA2 R49, -RZ, RZ, 0, 0 ;  /* 0x00000000ff317431 */ /* 0x000fe400000001ff */
[----:B------:R-:W-:Y:S01]  /*08c0*/  IMAD.X R39, RZ, RZ, R10, P4 ;  /* 0x000000ffff277224 */ /* 0x000fe200020e060a */
[----:B0-----:R-:W-:-:S06]  /*08d0*/  ULEA UR4, UR5, UR4, 0x18 ;  /* 0x0000000405047291 */ /* 0x001fcc000f8ec0ff */
[C---:B-1----:R-:W-:Y:S02]  /*08e0*/  LEA R2, R51.reuse, UR4, 0x2 ;  /* 0x0000000433027c11 */ /* 0x042fe4000f8e10ff */
[----:B------:R-:W-:-:S03]  /*08f0*/  LEA R0, R51, UR4, 0x4 ;  /* 0x0000000433007c11 */ /* 0x000fc6000f8e20ff */
[----:B--2---:R-:W-:Y:S04]  /*0900*/  STS [R2], R23 ;  /* 0x0000001702007388 */ /* 0x004fe80000000800 */
[----:B---3--:R-:W-:Y:S04]  /*0910*/  STS [R2+0x80], R25 ;  /* 0x0000801902007388 */ /* 0x008fe80000000800 */
[----:B----4-:R-:W-:Y:S04]  /*0920*/  STS [R2+0x100], R27 ;  /* 0x0001001b02007388 */ /* 0x010fe80000000800 */
[----:B------:R0:W-:Y:S01]  /*0930*/  STS [R2+0x180], R41 ;  /* 0x0001802902007388 */ /* 0x0001e20000000800 */
        /* <DEDUP_REMOVED lines=58> */
.L_x_4763:
[----:B------:R-:W-:Y:S05]  /*0ce0*/  BSYNC.RECONVERGENT B0 ;  /* 0x0000000000007941 */ /* 0x000fea0003800200 */
.L_x_4762:
        /* <DEDUP_REMOVED lines=32> */
.L_x_4765:
[----:B------:R-:W-:Y:S05]  /*0ef0*/  BSYNC.RECONVERGENT B0 ;  /* 0x0000000000007941 */ /* 0x000fea0003800200 */
.L_x_4764:
        /* <DEDUP_REMOVED lines=32> */
.L_x_4767:
[----:B------:R-:W-:Y:S05]  /*1100*/  BSYNC.RECONVERGENT B0 ;  /* 0x0000000000007941 */ /* 0x000fea0003800200 */
.L_x_4766:
        /* <DEDUP_REMOVED lines=32> */
.L_x_4769:
[----:B------:R-:W-:Y:S05]  /*1310*/  BSYNC.RECONVERGENT B0 ;  /* 0x0000000000007941 */ /* 0x000fea0003800200 */
.L_x_4768:
        /* <DEDUP_REMOVED lines=14> */
[----:B------:R-:W-:Y:S01]  /*1400*/  ISETP.NE.AND P0, PT, R18, RZ, PT ;  /* 0x000000ff1200720c */ /* 0x000fe20003f05270 */
[----:B------:R-:W1:Y:S01]  /*1410*/  LDC.64 R44, c[0x0][0x3c0] ;  /* 0x0000f000ff2c7b82 */ /* 0x000e620000000a00 */
[-C--:B------:R-:W-:Y:S01]  /*1420*/  ISETP.GE.U32.AND P5, PT, R29, R3.reuse, PT ;  /* 0x000000031d00720c */ /* 0x080fe20003fa6070 */
[----:B------:R-:W-:Y:S01]  /*1430*/  IMAD.MOV.U32 R58, RZ, RZ, R31 ;  /* 0x000000ffff3a7224 */ /* 0x000fe200078e001f */
[-C--:B------:R-:W-:Y:S01]  /*1440*/  ISETP.GE.U32.AND P4, PT, R14, R3.reuse, PT ;  /* 0x000000030e00720c */ /* 0x080fe20003f86070 */
[----:B------:R-:W-:Y:S01]  /*1450*/  IMAD.MOV.U32 R60, RZ, RZ, R32 ;  /* 0x000000ffff3c7224 */ /* 0x000fe200078e0020 */
[-C--:B------:R-:W-:Y:S01]  /*1460*/  ISETP.GE.U32.AND P3, PT, R13, R3.reuse, PT ;  /* 0x000000030d00720c */ /* 0x080fe20003f66070 */
[----:B------:R-:W-:Y:S01]  /*1470*/  IMAD.MOV R66, RZ, RZ, -R66 ;  /* 0x000000ffff427224 */ /* 0x000fe200078e0a42 */
[-C--:B------:R-:W-:Y:S01]  /*1480*/  ISETP.GE.U32.AND P2, PT, R12, R3.reuse, PT ;  /* 0x000000030c00720c */ /* 0x080fe20003f46070 */
[----:B------:R-:W2:Y:S01]  /*1490*/  LDC.64 R42, c[0x0][0x3a8] ;  /* 0x0000ea00ff2a7b82 */ /* 0x000ea20000000a00 */
[----:B------:R-:W-:Y:S01]  /*14a0*/  IADD3 R68, P6, PT, R5, R6, RZ ;  /* 0x0000000605447210 */ /* 0x000fe20007fde0ff */
[----:B------:R-:W-:Y:S01]  /*14b0*/  UIADD3 UR5, UPT, UPT, UR4, 0x230, URZ ;  /* 0x0000023004057890 */ /* 0x000fe2000fffe0ff */
[----:B------:R-:W-:-:S02]  /*14c0*/  ISETP.GE.AND P1, PT, R15, R3, PT ;  /* 0x000000030f00720c */ /* 0x000fc40003f26270 */
[----:B------:R-:W-:Y:S02]  /*14d0*/  MOV R57, R28 ;  /* 0x0000001c00397202 */ /* 0x000fe40000000f00 */
[----:B------:R-:W-:Y:S01]  /*14e0*/  MOV R59, R30 ;  /* 0x0000001e003b7202 */ /* 0x000fe20000000f00 */
[----:B------:R-:W3:Y:S01]  /*14f0*/  LDC.64 R40, c[0x0][0x480] ;  /* 0x00012000ff287b82 */ /* 0x000ee20000000a00 */
[----:B------:R-:W-:Y:S02]  /*1500*/  ISETP.EQ.AND P0, PT, R33, RZ, P0 ;  /* 0x000000ff2100720c */ /* 0x000fe40000702270 */
[----:B------:R-:W-:Y:S02]  /*1510*/  FSEL R62, R62, RZ, !P5 ;  /* 0x000000ff3e3e7208 */ /* 0x000fe40006800000 */
[----:B------:R-:W-:Y:S02]  /*1520*/  FSEL R63, R63, RZ, !P4 ;  /* 0x000000ff3f3f7208 */ /* 0x000fe40006000000 */
[----:B------:R-:W-:-:S02]  /*1530*/  FSEL R64, R64, RZ, !P3 ;  /* 0x000000ff40407208 */ /* 0x000fc40005800000 */
[----:B------:R-:W-:Y:S02]  /*1540*/  FSEL R65, R65, RZ, !P2 ;  /* 0x000000ff41417208 */ /* 0x000fe40005000000 */
[----:B------:R-:W-:Y:S02]  /*1550*/  IADD3.X R67, PT, PT, R35, R4, RZ, P6, !PT ;  /* 0x0000000423437210 */ /* 0x000fe400037fe4ff */
[----:B0-----:R-:W-:Y:S02]  /*1560*/  SHF.L.U64.HI R47, R46, 0x2, R47 ;  /* 0x000000022e2f7819 */ /* 0x001fe4000001022f */
[----:B-1----:R-:W-:Y:S02]  /*1570*/  SHF.L.U64.HI R45, R44, 0x2, R45 ;  /* 0x000000022c2d7819 */ /* 0x002fe4000001022d */
[----:B--2---:R-:W-:-:S07]  /*1580*/  SHF.L.U64.HI R69, R42, 0x2, R43 ;  /* 0x000000022a457819 */ /* 0x004fce000001022b */
.L_x_4773:
[----:B------:R-:W-:Y:S01]  /*1590*/  ISETP.GE.AND P6, PT, R9, R3, PT ;  /* 0x000000030900720c */ /* 0x000fe20003fc6270 */
[----:B------:R-:W-:Y:S01]  /*15a0*/  IMAD.MOV.U32 R39, RZ, RZ, RZ ;  /* 0x000000ffff277224 */ /* 0x000fe200078e00ff */
[----:B------:R-:W-:Y:S01]  /*15b0*/  MOV R20, R58 ;  /* 0x0000003a00147202 */ /* 0x000fe20000000f00 */
[----:B------:R-:W-:Y:S01]  /*15c0*/  IMAD.MOV.U32 R77, RZ, RZ, R67 ;  /* 0x000000ffff4d7224 */ /* 0x000fe200078e0043 */
[----:B------:R-:W-:Y:S02]  /*15d0*/  MOV R21, R57 ;  /* 0x0000003900157202 */ /* 0x000fe40000000f00 */
[----:B------:R-:W-:-:S03]  /*15e0*/  MOV R76, R68 ;  /* 0x00000044004c7202 */ /* 0x000fc60000000f00 */
[----:B------:R0:W2:Y:S04]  /*15f0*/  LDG.E R22, desc[UR18][R20.64] ;  /* 0x0000001214167981 */ /* 0x0000a8000c1e1900 */
[----:B------:R-:W4:Y:S01]  /*1600*/  @!P6 LDG.E R39, desc[UR18][R76.64+-0x80] ;  /* 0xffff80124c27e981 */ /* 0x000f22000c1e1900 */
[----:B------:R-:W-:Y:S01]  /*1610*/  ISETP.GE.AND P6, PT, R8, R3, PT ;  /* 0x000000030800720c */ /* 0x000fe20003fc6270 */
[----:B------:R-:W-:Y:S02]  /*1620*/  HFMA2 R43, -RZ, RZ, 0, 0 ;  /* 0x00000000ff2b7431 */ /* 0x000fe400000001ff */
[----:B------:R-:W-:Y:S02]  /*1630*/  IMAD.MOV.U32 R23, RZ, RZ, RZ ;  /* 0x000000ffff177224 */ /* 0x000fe400078e00ff */
[----:B------:R-:W-:-:S04]  /*1640*/  IMAD.MOV.U32 R49, RZ, RZ, RZ ;  /* 0x000000ffff317224 */ /* 0x000fc800078e00ff */
[----:B------:R-:W5:Y:S04]  /*1650*/  @!P1 LDG.E R23, desc[UR18][R76.64+-0x100] ;  /* 0xffff00124c179981 */ /* 0x000f68000c1e1900 */
[----:B------:R-:W3:Y:S01]  /*1660*/  @!P6 LDG.E R43, desc[UR18][R76.64] ;  /* 0x000000124c2be981 */ /* 0x000ee2000c1e1900 */
[----:B------:R-:W-:-:S13]  /*1670*/  ISETP.GE.AND P6, PT, R7, R3, PT ;  /* 0x000000030700720c */ /* 0x000fda0003fc6270 */
[----:B------:R-:W3:Y:S01]  /*1680*/  @!P6 LDG.E R49, desc[UR18][R76.64+0x80] ;  /* 0x000080124c31e981 */ /* 0x000ee2000c1e1900 */
[----:B0-----:R-:W-:Y:S02]  /*1690*/  MOV R20, R60 ;  /* 0x0000003c00147202 */ /* 0x001fe40000000f00 */
[----:B------:R-:W-:Y:S02]  /*16a0*/  MOV R21, R59 ;  /* 0x0000003b00157202 */ /* 0x000fe40000000f00 */
[----:B------:R-:W-:Y:S01]  /*16b0*/  ISETP.GE.AND P6, PT, R51, 0x1, PT ;  /* 0x000000013300780c */ /* 0x000fe20003fc6270 */
[----:B------:R-:W0:Y:S01]  /*16c0*/  S2UR UR6, SR_CgaCtaId ;  /* 0x00000000000679c3 */ /* 0x000e220000008800 */
[----:B------:R-:W-:Y:S02]  /*16d0*/  UMOV UR4, 0x400 ;  /* 0x0000040000047882 */ /* 0x000fe40000000000 */
[----:B0-----:R-:W-:Y:S01]  /*16e0*/  ULEA UR4, UR6, UR4, 0x18 ;  /* 0x0000000406047291 */ /* 0x001fe2000f8ec0ff */
[----:B--2---:R-:W-:-:S04]  /*16f0*/  FMUL.FTZ R22, R22, 1.4426950216293334961 ;  /* 0x3fb8aa3b16167820 */ /* 0x004fc80000410000 */
[C---:B------:R-:W-:Y:S01]  /*1700*/  FMUL.FTZ R48, R22.reuse, R54 ;  /* 0x0000003616307220 */ /* 0x040fe20000410000 */
[C---:B------:R-:W-:Y:S01]  /*1710*/  FMUL.FTZ R38, R22.reuse, R53 ;  /* 0x0000003516267220 */ /* 0x040fe20000410000 */
[C---:B------:R-:W-:Y:S01]  /*1720*/  FMUL.FTZ R67, R22.reuse, R55 ;  /* 0x0000003716437220 */ /* 0x040fe20000410000 */
[----:B------:R-:W-:-:S03]  /*1730*/  FMUL.FTZ R22, R22, R56 ;  /* 0x0000003816167220 */ /* 0x000fc60000410000 */
[----:B------:R-:W0:Y:S04]  /*1740*/  MUFU.EX2 R48, R48 ;  /* 0x0000003000307308 */ /* 0x000e280000000800 */
[----:B------:R-:W1:Y:S04]  /*1750*/  MUFU.EX2 R38, R38 ;  /* 0x0000002600267308 */ /* 0x000e680000000800 */
[----:B------:R-:W2:Y:S04]  /*1760*/  MUFU.EX2 R67, R67 ;  /* 0x0000004300437308 */ /* 0x000ea80000000800 */
[----:B------:R-:W3:Y:S01]  /*1770*/  MUFU.EX2 R22, R22 ;  /* 0x0000001600167308 */ /* 0x000ee20000000800 */
[----:B0-----:R-:W-:Y:S01]  /*1780*/  FSEL R72, R48, 1, !P4 ;  /* 0x3f80000030487808 */ /* 0x001fe20006000000 */
[----:B-----5:R0:W-:Y:S01]  /*1790*/  STS [R2], R23 ;  /* 0x0000001702007388 */ /* 0x0201e20000000800 */
[----:B-1----:R-:W-:-:S03]  /*17a0*/  FSEL R73, R38, 1, !P5 ;  /* 0x3f80000026497808 */ /* 0x002fc60006800000 */
[----:B----4-:R-:W-:Y:S01]  /*17b0*/  STS [R2+0x80], R39 ;  /* 0x0000802702007388 */ /* 0x010fe20000000800 */
[----:B--2---:R-:W-:-:S03]  /*17c0*/  FSEL R74, R67, 1, !P3 ;  /* 0x3f800000434a7808 */ /* 0x004fc60005800000 */
[----:B---3--:R1:W-:Y:S01]  /*17d0*/  STS [R2+0x100], R43 ;  /* 0x0001002b02007388 */ /* 0x0083e20000000800 */
[----:B0-----:R-:W-:-:S03]  /*17e0*/  FFMA.FTZ R23, R62, R72, R63 ;  /* 0x000000483e177223 */ /* 0x001fc6000001003f */
[----:B------:R-:W-:Y:S01]  /*17f0*/  STS [R2+0x180], R49 ;  /* 0x0001803102007388 */ /* 0x000fe20000000800 */
[----:B------:R-:W-:-:S03]  /*1800*/  NOP ;  /* 0x0000000000007918 */ /* 0x000fc60000000000 */
[----:B------:R0:W2:Y:S01]  /*1810*/  LDG.E R71, desc[UR18][R20.64] ;  /* 0x0000001214477981 */ /* 0x0000a2000c1e1900 */
[----:B-1----:R-:W-:Y:S01]  /*1820*/  FSEL R43, R22, 1, !P2 ;  /* 0x3f800000162b7808 */ /* 0x002fe20005000000 */
[----:B------:R-:W-:-:S04]  /*1830*/  FFMA.FTZ R38, R74, R23, R64 ;  /* 0x000000174a267223 */ /* 0x000fc80000010040 */
[----:B------:R-:W-:Y:S01]  /*1840*/  FFMA.FTZ R38, R43, R38, R65 ;  /* 0x000000262b267223 */ /* 0x000fe20000010041 */
[----:B0-----:R-:W-:-:S04]  /*1850*/  FMUL.FTZ R21, R73, R72 ;  /* 0x0000004849157220 */ /* 0x001fc80000410000 */
[----:B------:R-:W-:Y:S01]  /*1860*/  FMUL.FTZ R20, R74, R21 ;  /* 0x000000154a147220 */ /* 0x000fe20000410000 */
[----:B------:R-:W0:Y:S03]  /*1870*/  SHFL.UP PT, R22, R38, 0x1, RZ ;  /* 0x0420000026167989 */ /* 0x000e2600000e00ff */
        /* <DEDUP_REMOVED lines=8> */
[----:B0-----:R-:W-:-:S12]  /*1900*/  FFMA.FTZ R23, R21, R23, R20 ;  /* 0x0000001715177223 */ /* 0x001fd80000010014 */
[----:B-1----:R-:W-:Y:S01]  /*1910*/  @P6 FMUL.FTZ R21, R21, R22 ;  /* 0x0000001615156220 */ /* 0x002fe20000410000 */
[----:B------:R-:W-:-:S05]  /*1920*/  FSEL R22, R20, R23, !P6 ;  /* 0x0000001714167208 */ /* 0x000fca0007000000 */
[----:B------:R-:W0:Y:S04]  /*1930*/  SHFL.UP PT, R23, R22, 0x4, RZ ;  /* 0x0480000016177989 */ /* 0x000e2800000e00ff */
        /* <DEDUP_REMOVED lines=30> */
[----:B0-----:R-:W-:Y:S01]  /*1b20*/  @!P6 MOV R67, R38 ;  /* 0x000000260043e202 */ /* 0x001fe20000000f00 */
[----:B-1----:R-:W-:Y:S01]  /*1b30*/  @!P6 IMAD.MOV.U32 R70, RZ, RZ, R39 ;  /* 0x000000ffff46e224 */ /* 0x002fe200078e0027 */
[----:B------:R-:W-:Y:S01]  /*1b40*/  BAR.SYNC.DEFER_BLOCKING 0x0 ;  /* 0x0000000000007b1d */ /* 0x000fe20000010000 */
[----:B------:R-:W-:-:S13]  /*1b50*/  ISETP.NE.AND P6, PT, R33, RZ, PT ;  /* 0x000000ff2100720c */ /* 0x000fda0003fc5270 */
[----:B------:R-:W0:Y:S01]  /*1b60*/  @P6 LDS R75, [UR4+0x224] ;  /* 0x00022404ff4b6984 */ /* 0x000e220008000800 */
[----:B------:R-:W-:Y:S01]  /*1b70*/  BSSY.RECONVERGENT B0, `(.L_x_4771) ;  /* 0x000001b000007945 */ /* 0x000fe20003800200 */
[----:B------:R-:W-:Y:S01]  /*1b80*/  IADD3 R66, PT, PT, R66, 0x1, RZ ;  /* 0x0000000142427810 */ /* 0x000fe20007ffe0ff */
[----:B---3--:R-:W-:Y:S01]  /*1b90*/  FFMA.FTZ R49, R48, R39, R49 ;  /* 0x0000002730317223 */ /* 0x008fe20000010031 */
[----:B0-----:R-:W-:Y:S01]  /*1ba0*/  @P6 FFMA.FTZ R70, R75, R67, R70 ;  /* 0x000000434b466223 */ /* 0x001fe20000010046 */
[----:B------:R-:W-:-:S04]  /*1bb0*/  LEA R60, P6, R44, R60, 0x2 ;  /* 0x0000003c2c3c7211 */ /* 0x000fc800078c10ff */
[----:B------:R-:W-:Y:S02]  /*1bc0*/  IADD3.X R59, PT, PT, R59, R45, RZ, P6, !PT ;  /* 0x0000002d3b3b7210 */ /* 0x000fe400037fe4ff */
[----:B------:R-:W-:-:S04]  /*1bd0*/  LEA R58, P6, R42, R58, 0x2 ;  /* 0x0000003a2a3a7211 */ /* 0x000fc800078c10ff */
[----:B------:R-:W-:Y:S02]  /*1be0*/  IADD3.X R57, PT, PT, R57, R69, RZ, P6, !PT ;  /* 0x0000004539397210 */ /* 0x000fe400037fe4ff */
[----:B------:R-:W-:-:S05]  /*1bf0*/  LEA R68, P6, R46, R76, 0x2 ;  /* 0x0000004c2e447211 */ /* 0x000fca00078c10ff */
[----:B------:R-:W-:Y:S01]  /*1c00*/  IMAD.X R67, R77, 0x1, R47, P6 ;  /* 0x000000014d437824 */ /* 0x000fe200030e062f */
[----:B------:R-:W-:Y:S01]  /*1c10*/  ISETP.NE.AND P6, PT, R33, RZ, PT ;  /* 0x000000ff2100720c */ /* 0x000fe20003fc5270 */
[----:B------:R-:W-:Y:S01]  /*1c20*/  FFMA.FTZ R73, R73, R70, R62 ;  /* 0x0000004649497223 */ /* 0x000fe2000001003e */
[----:B--2---:R-:W-:-:S03]  /*1c30*/  FMUL.FTZ R75, R22, R71 ;  /* 0x00000047164b7220 */ /* 0x004fc60000410000 */
[----:B------:R-:W-:Y:S01]  /*1c40*/  FFMA.FTZ R72, R72, R73, R63 ;  /* 0x0000004948487223 */ /* 0x000fe2000001003f */
[-C--:B------:R-:W-:Y:S01]  /*1c50*/  FMUL.FTZ R70, R20, R71.reuse ;  /* 0x0000004714467220 */ /* 0x080fe20000410000 */
[-C--:B------:R-:W-:Y:S01]  /*1c60*/  FMUL.FTZ R76, R21, R71.reuse ;  /* 0x00000047154c7220 */ /* 0x080fe20000410000 */
[----:B------:R-:W-:Y:S01]  /*1c70*/  FMUL.FTZ R22, R23, R71 ;  /* 0x0000004717167220 */ /* 0x000fe20000410000 */
[----:B------:R-:W-:-:S04]  /*1c80*/  FFMA.FTZ R74, R74, R72, R64 ;  /* 0x000000484a4a7223 */ /* 0x000fc80000010040 */
        /* <DEDUP_REMOVED lines=9> */
.L_x_4772:
[----:B------:R-:W-:Y:S05]  /*1d20*/  BSYNC.RECONVERGENT B0 ;  /* 0x0000000000007941 */ /* 0x000fea0003800200 */
.L_x_4771:
[----:B------:R-:W-:Y:S01]  /*1d30*/  ISETP.NE.AND P6, PT, R66, RZ, PT ;  /* 0x000000ff4200720c */ /* 0x000fe20003fc5270 */
[----:B0-----:R-:W-:Y:S01]  /*1d40*/  FFMA.FTZ R20, R43, R74, R65 ;  /* 0x0000004a2b147223 */ /* 0x001fe20000010041 */
[----:B------:R-:W-:Y:S01]  /*1d50*/  UIADD3 UR5, UPT, UPT, UR5, 0x8, URZ ;  /* 0x0000000805057890 */ /* 0x000fe2000fffe0ff */
[----:B------:R-:W-:Y:S01]  /*1d60*/  FFMA.FTZ R24, R73, R70, R24 ;  /* 0x0000004649187223 */ /* 0x000fe20000010018 */
[----:B------:R-:W-:Y:S01]  /*1d70*/  FFMA.FTZ R25, R72, R76, R25 ;  /* 0x0000004c48197223 */ /* 0x000fe20000010019 */
[----:B------:R-:W-:Y:S01]  /*1d80*/  FFMA.FTZ R26, R74, R75, R26 ;  /* 0x0000004b4a1a7223 */ /* 0x000fe2000001001a */
[----:B------:R-:W-:Y:S01]  /*1d90*/  FFMA.FTZ R27, R20, R22, R27 ;  /* 0x00000016141b7223 */ /* 0x000fe2000001001b */
[----:B------:R-:W-:-:S06]  /*1da0*/  IADD3 R61, PT, PT, R61, 0x1, RZ ;  /* 0x000000013d3d7810 */ /* 0x000fcc0007ffe0ff */
[----:B------:R-:W-:Y:S05]  /*1db0*/  @P6 BRA `(.L_x_4773) ;  /* 0xfffffff400f46947 */ /* 0x000fea000383ffff */
.L_x_4770:
[----:B------:R-:W-:Y:S01]  /*1dc0*/  BAR.SYNC.DEFER_BLOCKING 0x0 ;  /* 0x0000000000007b1d */ /* 0x000fe20000010000 */
[----:B------:R-:W-:Y:S01]  /*1dd0*/  ISETP.NE.AND P0, PT, R33, RZ, PT ;  /* 0x000000ff2100720c */ /* 0x000fe20003f05270 */
[----:B------:R-:W-:-:S06]  /*1de0*/  IMAD.MOV.U32 R53, RZ, RZ, RZ ;  /* 0x000000ffff357224 */ /* 0x000fcc00078e00ff */
[----:B------:R-:W0:Y:S01]  /*1df0*/  LDC.64 R38, c[0x0][0x420] ;  /* 0x00010800ff267b82 */ /* 0x000e220000000a00 */
[----:B------:R-:W1:Y:S07]  /*1e00*/  LDCU.64 UR8, c[0x0][0x478] ;  /* 0x00008f00ff0877ac */ /* 0x000e6e0008000a00 */
[----:B------:R-:W2:Y:S08]  /*1e10*/  LDC.64 R20, c[0x0][0x428] ;  /* 0x00010a00ff147b82 */ /* 0x000eb00000000a00 */
[----:B------:R-:W3:Y:S01]  /*1e20*/  LDC.64 R22, c[0x0][0x410] ;  /* 0x00010400ff167b82 */ /* 0x000ee20000000a00 */
[----:B------:R-:W-:Y:S01]  /*1e30*/  STS.128 [R0], R24 ;  /* 0x0000001800007388 */ /* 0x000fe20000000c00 */
[----:B------:R-:W-:-:S03]  /*1e40*/  NOP ;  /* 0x0000000000007918 */ /* 0x000fc60000000000 */
[----:B------:R-:W-:Y:S01]  /*1e50*/  LDS R43, [R2] ;  /* 0x00000000022b7984 */ /* 0x000fe20000000800 */
[----:B0-----:R-:W-:-:S03]  /*1e60*/  IMAD.WIDE.U32 R40, R38, UR20, R52 ;  /* 0x0000001426287c25 */ /* 0x001fc6000f8e0034 */
[----:B------:R-:W-:Y:S01]  /*1e70*/  LDS R45, [R2+0x80] ;  /* 0x00008000022d7984 */ /* 0x000fe20000000800 */
[----:B------:R-:W-:Y:S02]  /*1e80*/  IMAD R41, R39, UR20, R41 ;  /* 0x0000001427297c24 */ /* 0x000fe4000f8e0229 */
[----:B------:R-:W0:Y:S01]  /*1e90*/  LDC.64 R38, c[0x0][0x418] ;  /* 0x00010600ff267b82 */ /* 0x000e220000000a00 */
        /* <DEDUP_REMOVED lines=13> */
[----:B------:R-:W-:Y:S01]  /*1f70*/  ISETP.GE.AND P5, PT, R7, R3, PT ;  /* 0x000000030700720c */ /* 0x000fe20003fa6270 */
[----:B0-----:R-:W-:-:S04]  /*1f80*/  IMAD.WIDE.U32 R40, R50, R38, R40 ;  /* 0x0000002632287225 */ /* 0x001fc800078e0028 */
[----:B------:R-:W-:Y:S02]  /*1f90*/  IMAD R23, R50, R39, R41 ;  /* 0x0000002732177224 */ /* 0x000fe400078e0229 */
[----:B------:R-:W-:Y:S01]  /*1fa0*/  IMAD.MOV.U32 R41, RZ, RZ, RZ ;  /* 0x000000ffff297224 */ /* 0x000fe200078e00ff */
[----:B------:R-:W0:Y:S02]  /*1fb0*/  LDS R42, [UR4+0x200] ;  /* 0x00020004ff2a7984 */ /* 0x000e240008000800 */
[-C--:B0-----:R-:W-:Y:S02]  /*1fc0*/  ISETP.GE.AND P1, PT, R15, R42.reuse, PT ;  /* 0x0000002a0f00720c */ /* 0x081fe40003f26270 */
[-C--:B------:R-:W-:Y:S02]  /*1fd0*/  ISETP.GE.AND P2, PT, R9, R42.reuse, PT ;  /* 0x0000002a0900720c */ /* 0x080fe40003f46270 */
[-C--:B------:R-:W-:Y:S02]  /*1fe0*/  ISETP.GE.AND P3, PT, R8, R42.reuse, PT ;  /* 0x0000002a0800720c */ /* 0x080fe40003f66270 */
[----:B------:R-:W-:-:S07]  /*1ff0*/  ISETP.GE.AND P4, PT, R7, R42, PT ;  /* 0x0000002a0700720c */ /* 0x000fce0003f86270 */
[----:B------:R0:W-:Y:S01]  /*2000*/  @!P1 STG.E desc[UR18][R20.64], R43 ;  /* 0x0000002b14009986 */ /* 0x0001e2000c101912 */
[----:B------:R-:W-:-:S03]  /*2010*/  IADD3 R40, P1, PT, R15, R40, RZ ;  /* 0x000000280f287210 */ /* 0x000fc60007f3e0ff */
[----:B------:R2:W-:Y:S01]  /*2020*/  @!P2 STG.E desc[UR18][R20.64+0x80], R45 ;  /* 0x0000802d1400a986 */ /* 0x0005e2000c101912 */
[----:B------:R-:W-:Y:S02]  /*2030*/  ISETP.GE.AND P2, PT, R15, R3, PT ;  /* 0x000000030f00720c */ /* 0x000fe40003f46270 */
[----:B------:R-:W-:Y:S01]  /*2040*/  IADD3.X R23, PT, PT, RZ, R23, RZ, P1, !PT ;  /* 0x00000017ff177210 */ /* 0x000fe20000ffe4ff */
[----:B------:R3:W-:Y:S01]  /*2050*/  @!P3 STG.E desc[UR18][R20.64+0x100], R47 ;  /* 0x0001002f1400b986 */ /* 0x0007e2000c101912 */
[-C--:B------:R-:W-:Y:S02]  /*2060*/  ISETP.GE.AND P3, PT, R9, R3.reuse, PT ;  /* 0x000000030900720c */ /* 0x080fe40003f66270 */
[----:B-1----:R-:W-:Y:S01]  /*2070*/  LEA R38, P1, R40, UR8, 0x2 ;  /* 0x0000000828267c11 */ /* 0x002fe2000f8210ff */
[----:B------:R-:W-:Y:S01]  /*2080*/  @!P4 STG.E desc[UR18][R20.64+0x180], R49 ;  /* 0x000180311400c986 */ /* 0x000fe2000c101912 */
[----:B------:R-:W-:Y:S01]  /*2090*/  BAR.SYNC.DEFER_BLOCKING 0x0 ;  /* 0x0000000000007b1d */ /* 0x000fe20000010000 */
[----:B------:R-:W-:Y:S01]  /*20a0*/  ISETP.GE.AND P4, PT, R8, R3, PT ;  /* 0x000000030800720c */ /* 0x000fe20003f86270 */
[----:B0-----:R-:W-:Y:S01]  /*20b0*/  HFMA2 R43, -RZ, RZ, 0, 0 ;  /* 0x00000000ff2b7431 */ /* 0x001fe200000001ff */
[----:B--2---:R-:W-:Y:S01]  /*20c0*/  MOV R45, RZ ;  /* 0x000000ff002d7202 */ /* 0x004fe20000000f00 */
[----:B---3--:R-:W-:Y:S01]  /*20d0*/  IMAD.MOV.U32 R47, RZ, RZ, RZ ;  /* 0x000000ffff2f7224 */ /* 0x008fe200078e00ff */
[----:B------:R-:W-:-:S05]  /*20e0*/  LEA.HI.X R39, R40, UR9, R23, 0x2, P1 ;  /* 0x0000000928277c11 */ /* 0x000fca00088f1417 */
        /* <DEDUP_REMOVED lines=22> */
[----:B--2---:R-:W-:Y:S01]  /*2250*/  FADD.FTZ R42, R46, 1 ;  /* 0x3f8000002e2a7421 */ /* 0x004fe20000010000 */
[----:B---3--:R-:W-:-:S06]  /*2260*/  FADD.FTZ R40, R44, 1 ;  /* 0x3f8000002c287421 */ /* 0x008fcc0000010000 */
[----:B------:R-:W1:Y:S01]  /*2270*/  MUFU.RCP R48, R41 ;  /* 0x0000002900307308 */ /* 0x000e620000001000 */
[----:B------:R-:W-:Y:S08]  /*2280*/  BAR.SYNC.DEFER_BLOCKING 0x0 ;  /* 0x0000000000007b1d */ /* 0x000ff00000010000 */
[----:B------:R-:W2:Y:S01]  /*2290*/  LDC.64 R44, c[0x0][0x438] ;  /* 0x00010e00ff2c7b82 */ /* 0x000ea20000000a00 */
[----:B------:R-:W3:Y:S01]  /*22a0*/  MUFU.RCP R43, R40 ;  /* 0x00000028002b7308 */ /* 0x000ee20000001000 */
[----:B0-----:R-:W-:-:S04]  /*22b0*/  FMUL.FTZ R39, R20, R39 ;  /* 0x0000002714277220 */ /* 0x001fc80000410000 */
[----:B------:R-:W-:-:S03]  /*22c0*/  FMUL.FTZ R24, R39, R24 ;  /* 0x0000001827187220 */ /* 0x000fc60000410000 */
[----:B------:R-:W0:Y:S01]  /*22d0*/  MUFU.RCP R42, R42 ;  /* 0x0000002a002a7308 */ /* 0x000e220000001000 */
[----:B-1----:R-:W-:-:S04]  /*22e0*/  FMUL.FTZ R20, R21, R48 ;  /* 0x0000003015147220 */ /* 0x002fc80000410000 */
[----:B------:R-:W-:Y:S01]  /*22f0*/  FMUL.FTZ R25, R20, R25 ;  /* 0x0000001914197220 */ /* 0x000fe20000410000 */
[----:B---3--:R-:W-:-:S04]  /*2300*/  FMUL.FTZ R21, R22, R43 ;  /* 0x0000002b16157220 */ /* 0x008fc80000410000 */
[----:B------:R-:W-:Y:S02]  /*2310*/  FMUL.FTZ R26, R21, R26 ;  /* 0x0000001a151a7220 */ /* 0x000fe40000410000 */
[----:B------:R-:W1:Y:S01]  /*2320*/  LDC.64 R20, c[0x0][0x430] ;  /* 0x00010c00ff147b82 */ /* 0x000e620000000a00 */
[----:B0-----:R-:W-:-:S04]  /*2330*/  FMUL.FTZ R22, R23, R42 ;  /* 0x0000002a17167220 */ /* 0x001fc80000410000 */
[----:B------:R-:W-:-:S05]  /*2340*/  FMUL.FTZ R27, R22, R27 ;  /* 0x0000001b161b7220 */ /* 0x000fca0000410000 */
[----:B------:R0:W-:Y:S01]  /*2350*/  STS.128 [R0], R24 ;  /* 0x0000001800007388 */ /* 0x0001e20000000c00 */
[----:B------:R-:W-:-:S03]  /*2360*/  NOP ;  /* 0x0000000000007918 */ /* 0x000fc60000000000 */
[----:B------:R-:W-:Y:S04]  /*2370*/  LDS R23, [R2] ;  /* 0x0000000002177984 */ /* 0x000fe80000000800 */
[----:B------:R-:W-:Y:S01]  /*2380*/  LDS R39, [R2+0x80] ;  /* 0x0000800002277984 */ /* 0x000fe20000000800 */
[----:B-1----:R-:W-:-:S03]  /*2390*/  IMAD.WIDE.U32 R52, R20, UR20, R52 ;  /* 0x0000001414347c25 */ /* 0x002fc6000f8e0034 */
[----:B------:R-:W-:Y:S01]  /*23a0*/  LDS R41, [R2+0x100] ;  /* 0x0001000002297984 */ /* 0x000fe20000000800 */
[----:B------:R-:W-:-:S03]  /*23b0*/  IMAD R53, R21, UR20, R53 ;  /* 0x0000001415357c24 */ /* 0x000fc6000f8e0235 */
[----:B------:R-:W-:Y:S01]  /*23c0*/  LDS R43, [R2+0x180] ;  /* 0x00018000022b7984 */ /* 0x000fe20000000800 */
[----:B--2---:R-:W-:-:S03]  /*23d0*/  IMAD.WIDE.U32 R20, R50, R44, R52 ;  /* 0x0000002c32147225 */ /* 0x004fc600078e0034 */
[----:B------:R1:W-:Y:S01]  /*23e0*/  @!P0 STS [UR4+0x200], R3 ;  /* 0x00020003ff008988 */ /* 0x0003e20008000804 */
[----:B0-----:R-:W-:Y:S01]  /*23f0*/  IMAD R0, R50, R45, R21 ;  /* 0x0000002d32007224 */ /* 0x001fe200078e0215 */
[----:B------:R-:W-:Y:S01]  /*2400*/  BAR.SYNC.DEFER_BLOCKING 0x0 ;  /* 0x0000000000007b1d */ /* 0x000fe20000010000 */
[----:B------:R-:W-:-:S04]  /*2410*/  IADD3 R20, P4, PT, R15, R20, RZ ;  /* 0x000000140f147210 */ /* 0x000fc80007f9e0ff */
[----:B-1----:R-:W-:Y:S01]  /*2420*/  IADD3.X R3, PT, PT, RZ, R0, RZ, P4, !PT ;  /* 0x00000000ff037210 */ /* 0x002fe200027fe4ff */
        /* <DEDUP_REMOVED lines=22> */
.L_x_4775:
        /* <DEDUP_REMOVED lines=15> */
.L_x_5091:


//--------------------- .text._Z25selective_scan_fwd_kernelI32Selective_Scan_fwd_kernel_traitsILi32ELi4ELi1ELb0ELb1ELb0ELb0EffEEv13SSMParamsBase --------------------------
	.section	.text._Z25selective_scan_fwd_kernelI32Selective_Scan_fwd_kernel_traitsILi32ELi4ELi1ELb0ELb1ELb0ELb0EffEEv13SSMParamsBase,"ax",@progbits
	.align	128
        .global         _Z25selective_scan_fwd_kernelI32Selective_Scan_fwd_kernel_traitsILi32ELi4ELi1ELb0ELb1ELb0ELb0EffEEv13SSMParamsBase
        .type           _Z25selective_scan_fwd_kernelI32Selective_Scan_fwd_kernel_traitsILi32ELi4ELi1ELb0ELb1ELb0ELb0EffEEv13SSMParamsBase,@function
        .size           _Z25selective_scan_fwd_kernelI32Selective_Scan_fwd_kernel_traitsILi32ELi4ELi1ELb0ELb1ELb0ELb0EffEEv13SSMParamsBase,(.L_x_5092 - _Z25selective_scan_fwd_kernelI32Selective_Scan_fwd_kernel_traitsILi32ELi4ELi1ELb0ELb1ELb0ELb0EffEEv13SSMParamsBase)
        .other          _Z25selective_scan_fwd_kernelI32Selective_Scan_fwd_kernel_traitsILi32ELi4ELi1ELb0ELb1ELb0ELb0EffEEv13SSMParamsBase,@"STO_CUDA_ENTRY STV_DEFAULT"
_Z25selective_scan_fwd_kernelI32Selective_Scan_fwd_kernel_traitsILi32ELi4ELi1ELb0ELb1ELb0ELb0EffEEv13SSMParamsBase:
.text._Z25selective_scan_fwd_kernelI32Selective_Scan_fwd_kernel_traitsILi32ELi4ELi1ELb0ELb1ELb0ELb0EffEEv13SSMParamsBase:
        /* <DEDUP_REMOVED lines=19> */
[----:B-1----:R-:W-:-:S04]  /*0130*/  @P0 LEA R2, P2, R9, R2, 0x2 ;  /* 0x0000000209020211 */ /* 0x002fc800078410ff */
[----:B------:R-:W-:Y:S02]  /*0140*/  @P0 LEA.HI.X R3, R9, R3, RZ, 0x2, P2 ;  /* 0x0000000309030211 */ /* 0x000fe400010f14ff */
[----:B0-----:R-:W-:-:S03]  /*0150*/  ISETP.GE.AND P4, PT, R21, 0x1, PT ;  /* 0x000000011500780c */ /* 0x001fc60003f86270 */
[C---:B------:R-:W-:Y:S01]  /*0160*/  @P1 LEA R4, P3, R9.reuse, R4, 0x2 ;  /* 0x0000000409041211 */ /* 0x040fe200078610ff */
[----:B------:R0:W5:Y:S01]  /*0170*/  @P0 LDG.E R35, desc[UR16][R2.64] ;  /* 0x0000001002230981 */ /* 0x000162000c1e1900 */
[----:B---3--:R-:W-:Y:S01]  /*0180*/  IADD3 R6, PT, PT, R0, 0xffffffe, RZ ;  /* 0x0ffffffe00067810 */ /* 0x008fe20007ffe0ff */
[----:B----4-:R-:W-:Y:S01]  /*0190*/  UIMAD.WIDE.U32 UR6, UR18, UR12, URZ ;  /* 0x0000000c120672a5 */ /* 0x010fe2000f8e00ff */
[----:B------:R-:W-:Y:S02]  /*01a0*/  @P1 LEA.HI.X R5, R9, R5, RZ, 0x2, P3 ;  /* 0x0000000509051211 */ /* 0x000fe400018f14ff */
[----:B------:R1:W3:Y:S01]  /*01b0*/  F2I.FTZ.U32.TRUNC.NTZ R7, R6 ;  /* 0x0000000600077305 */ /* 0x0002e2000021f000 */
[----:B------:R-:W-:Y:S01]  /*01c0*/  IABS R0, R9 ;  /* 0x0000000900007213 */ /* 0x000fe20000000000 */
[----:B------:R-:W-:Y:S01]  /*01d0*/  UIMAD.WIDE.U32 UR4, UR18, UR8, URZ ;  /* 0x00000008120472a5 */ /* 0x000fe2000f8e00ff */
[----:B------:R4:W5:Y:S01]  /*01e0*/  @P1 LDG.E R34, desc[UR16][R4.64] ;  /* 0x0000001004221981 */ /* 0x000962000c1e1900 */
[----:B-1----:R-:W-:-:S02]  /*01f0*/  HFMA2 R6, -RZ, RZ, 0, 0 ;  /* 0x00000000ff067431 */ /* 0x002fc400000001ff */
[----:B---3--:R-:W-:-:S04]  /*0200*/  IMAD.MOV R10, RZ, RZ, -R7 ;  /* 0x000000ffff0a7224 */ /* 0x008fc800078e0a07 */
[----:B0-----:R-:W-:-:S04]  /*0210*/  IMAD R3, R10, R11, RZ ;  /* 0x0000000b0a037224 */ /* 0x001fc800078e02ff */
        /* <DEDUP_REMOVED lines=8> */
[----:B------:R-:W-:Y:S02]  /*02a0*/  UIMAD UR9, UR18, UR9, UR5 ;  /* 0x00000009120972a4 */ /* 0x000fe4000f8e0205 */
[----:B------:R-:W-:Y:S01]  /*02b0*/  UIMAD UR8, UR18, UR13, UR7 ;  /* 0x0000000d120872a4 */ /* 0x000fe2000f8e0207 */
[----:B------:R-:W-:Y:S01]  /*02c0*/  IMAD.U32 R3, RZ, RZ, UR5 ;  /* 0x00000005ff037e24 */ /* 0x000fe2000f8e00ff */
[----:B----4-:R-:W-:Y:S01]  /*02d0*/  MOV R5, UR7 ;  /* 0x0000000700057c02 */ /* 0x010fe20008000f00 */
[----:B------:R-:W-:Y:S01]  /*02e0*/  IMAD.U32 R4, RZ, RZ, UR6 ;  /* 0x00000006ff047e24 */ /* 0x000fe2000f8e00ff */
[----:B------:R-:W-:Y:S01]  /*02f0*/  LOP3.LUT R6, R9, R8, RZ, 0x3c, !PT ;  /* 0x0000000809067212 */ /* 0x000fe200078e3cff */
[----:B------:R-:W1:Y:S01]  /*0300*/  LDCU.64 UR6, c[0x0][0x3b0] ;  /* 0x00007600ff0677ac */ /* 0x000e620008000a00 */
[----:B------:R-:W-:Y:S01]  /*0310*/  MOV R2, UR4 ;  /* 0x0000000400027c02 */ /* 0x000fe20008000f00 */
[----:B------:R-:W-:Y:S01]  /*0320*/  IMAD.U32 R5, RZ, RZ, UR8 ;  /* 0x00000008ff057e24 */ /* 0x000fe2000f8e00ff */
[----:B------:R-:W-:Y:S01]  /*0330*/  MOV R3, UR9 ;  /* 0x0000000900037c02 */ /* 0x000fe20008000f00 */
[----:B------:R-:W-:Y:S01]  /*0340*/  @!P2 VIADD R7, R7, 0x1 ;  /* 0x000000010707a836 */ /* 0x000fe20000000000 */
[----:B------:R-:W-:-:S02]  /*0350*/  ISETP.GE.AND P3, PT, R6, RZ, PT ;  /* 0x000000ff0600720c */ /* 0x000fc40003f66270 */
[----:B------:R-:W-:Y:S01]  /*0360*/  ISETP.NE.AND P1, PT, R8, RZ, PT ;  /* 0x000000ff0800720c */ /* 0x000fe20003f25270 */
[----:B-12---:R-:W-:-:S12]  /*0370*/  @!P4 EXIT ;  /* 0x000000000000c94d */ /* 0x006fd80003800000 */
[----:B------:R-:W-:Y:S01]  /*0380*/  @P0 IADD3 R7, PT, PT, R7, 0x1, RZ ;  /* 0x0000000107070810 */ /* 0x000fe20007ffe0ff */
[C---:B------:R-:W-:Y:S01]  /*0390*/  IMAD.WIDE.U32 R2, R9.reuse, UR10, R2 ;  /* 0x0000000a09027c25 */ /* 0x040fe2000f8e0002 */
[----:B------:R-:W1:Y:S01]  /*03a0*/  LDC.64 R12, c[0x0][0x428] ;  /* 0x00010a00ff0c7b82 */ /* 0x000e620000000a00 */
[----:B------:R-:W2:Y:S01]  /*03b0*/  S2R R33, SR_TID.X ;  /* 0x0000000000217919 */ /* 0x000ea20000002100 */
[----:B------:R-:W-:Y:S01]  /*03c0*/  UIMAD.WIDE.U32 UR4, UR18, UR6, URZ ;  /* 0x00000006120472a5 */ /* 0x000fe2000f8e00ff */
[----:B------:R-:W-:Y:S01]  /*03d0*/  IMAD.MOV.U32 R0, RZ, RZ, R7 ;  /* 0x000000ffff007224 */ /* 0x000fe200078e0007 */
[----:B0-----:R-:W-:Y:S01]  /*03e0*/  LEA R51, P0, R2, R10, 0x2 ;  /* 0x0000000a02337211 */ /* 0x001fe200078010ff */
[C---:B------:R-:W-:Y:S01]  /*03f0*/  IMAD R47, R9.reuse, UR11, R3 ;  /* 0x0000000b092f7c24 */ /* 0x040fe2000f8e0203 */
[----:B------:R-:W-:Y:S01]  /*0400*/  UIMAD UR5, UR18, UR7, UR5 ;  /* 0x00000007120572a4 */ /* 0x000fe2000f8e0205 */
[C---:B------:R-:W-:Y:S01]  /*0410*/  IMAD.WIDE.U32 R4, R9.reuse, UR14, R4 ;  /* 0x0000000e09047c25 */ /* 0x040fe2000f8e0004 */
[----:B------:R-:W-:Y:S01]  /*0420*/  @!P3 IADD3 R0, PT, PT, -R0, RZ, RZ ;  /* 0x000000ff0000b210 */ /* 0x000fe20007ffe1ff */
[----:B------:R-:W0:Y:S01]  /*0430*/  LDC.64 R18, c[0x0][0x468] ;  /* 0x00011a00ff127b82 */ /* 0x000e220000000a00 */
[----:B------:R-:W-:Y:S01]  /*0440*/  @!P1 LOP3.LUT R0, RZ, R8, RZ, 0x33, !PT ;  /* 0x00000008ff009212 */ /* 0x000fe200078e33ff */
[----:B------:R-:W3:Y:S01]  /*0450*/  LDCU.64 UR6, c[0x0][0x3d8] ;  /* 0x00007b00ff0677ac */ /* 0x000ee20008000a00 */
[----:B------:R-:W-:Y:S01]  /*0460*/  LEA.HI.X R47, R2, R11, R47, 0x2, P0 ;  /* 0x0000000b022f7211 */ /* 0x000fe200000f142f */
[----:B------:R-:W-:Y:S01]  /*0470*/  IMAD R46, R9, UR15, R5 ;  /* 0x0000000f092e7c24 */ /* 0x000fe2000f8e0205 */
[----:B------:R-:W-:Y:S01]  /*0480*/  SHF.R.S32.HI R3, RZ, 0x1f, R0 ;  /* 0x0000001fff037819 */ /* 0x000fe20000011400 */
[----:B------:R-:W4:Y:S01]  /*0490*/  LDCU.U8 UR9, c[0x0][0x39e] ;  /* 0x000073c0ff0977ac */ /* 0x000f220008000000 */
[----:B------:R-:W-:Y:S01]  /*04a0*/  MOV R27, RZ ;  /* 0x000000ff001b7202 */ /* 0x000fe20000000f00 */
[----:B------:R-:W2:Y:S02]  /*04b0*/  LDC R8, c[0x0][0x384] ;  /* 0x0000e100ff087b82 */ /* 0x000ea40000000800 */
[----:B------:R-:W-:-:S04]  /*04c0*/  IMAD R3, R3, R42, RZ ;  /* 0x0000002a03037224 */ /* 0x000fc800078e02ff */
[C---:B------:R-:W-:Y:S02]  /*04d0*/  IMAD R43, R0.reuse, R43, R3 ;  /* 0x0000002b002b7224 */ /* 0x040fe400078e0203 */
[----:B------:R-:W-:Y:S01]  /*04e0*/  IMAD.WIDE.U32 R2, R0, R42, UR4 ;  /* 0x0000000400027e25 */ /* 0x000fe2000f8e002a */
[----:B------:R-:W4:Y:S01]  /*04f0*/  LDCU UR4, c[0x0][0x38c] ;  /* 0x00007180ff0477ac */ /* 0x000f220008000800 */
[----:B------:R-:W4:Y:S02]  /*0500*/  LDC.64 R28, c[0x0][0x3a0] ;  /* 0x0000e800ff1c7b82 */ /* 0x000f240000000a00 */
[----:B-1----:R-:W-:-:S04]  /*0510*/  IMAD.WIDE.U32 R6, R9, R12, RZ ;  /* 0x0000000c09067225 */ /* 0x002fc800078e00ff */
[----:B------:R-:W-:Y:S01]  /*0520*/  IMAD R7, R9, R13, R7 ;  /* 0x0000000d09077224 */ /* 0x000fe200078e0207 */
[C---:B0-----:R-:W-:Y:S01]  /*0530*/  LEA R49, P0, R4.reuse, R18, 0x2 ;  /* 0x0000001204317211 */ /* 0x041fe200078010ff */
[----:B------:R-:W0:Y:S01]  /*0540*/  LDC.64 R38, c[0x0][0x448] ;  /* 0x00011200ff267b82 */ /* 0x000e220000000a00 */
[----:B------:R-:W-:Y:S02]  /*0550*/  IMAD.IADD R43, R3, 0x1, R43 ;  /* 0x00000001032b7824 */ /* 0x000fe400078e022b */
[----:B------:R-:W-:Y:S01]  /*0560*/  LEA.HI.X R46, R4, R19, R46, 0x2, P0 ;  /* 0x00000013042e7211 */ /* 0x000fe200000f142e */
[----:B---3--:R-:W-:-:S04]  /*0570*/  IMAD.WIDE.U32 R30, R9, UR6, RZ ;  /* 0x00000006091e7c25 */ /* 0x008fc8000f8e00ff */
[----:B------:R-:W1:Y:S01]  /*0580*/  LDC.64 R22, c[0x0][0x450] ;  /* 0x00011400ff167b82 */ /* 0x000e620000000a00 */
[----:B--2---:R-:W-:Y:S01]  /*0590*/  IMAD R0, R8, UR18, R9 ;  /* 0x0000001208007c24 */ /* 0x004fe2000f8e0209 */
[----:B----4-:R-:W-:-:S03]  /*05a0*/  UISETP.LT.AND UP0, UPT, UR4, 0x1, UPT ;  /* 0x000000010400788c */ /* 0x010fc6000bf01270 */
[----:B------:R-:W-:-:S03]  /*05b0*/  IMAD R0, R0, R21, RZ ;  /* 0x0000001500007224 */ /* 0x000fc600078e02ff */
[----:B------:R-:W2:Y:S01]  /*05c0*/  LDC.64 R24, c[0x0][0x440] ;  /* 0x00011000ff187b82 */ /* 0x000ea20000000a00 */
[----:B------:R-:W-:Y:S01]  /*05d0*/  IMAD R26, R0, UR4, RZ ;  /* 0x00000004001a7c24 */ /* 0x000fe2000f8e02ff */
[----:B------:R-:W-:Y:S01]  /*05e0*/  USEL UR4, UR4, 0x1, !UP0 ;  /* 0x0000000104047887 */ /* 0x000fe2000c000000 */
[----:B------:R-:W-:Y:S02]  /*05f0*/  IMAD.SHL.U32 R0, R33, 0x4, RZ ;  /* 0x0000000421007824 */ /* 0x000fe400078e00ff */
[----:B------:R-:W-:-:S03]  /*0600*/  IMAD.WIDE.U32 R4, R9, R28, RZ ;  /* 0x0000001c09047225 */ /* 0x000fc600078e00ff */
[----:B------:R-:W3:Y:S01]  /*0610*/  LDC.64 R10, c[0x0][0x420] ;  /* 0x00010800ff0a7b82 */ /* 0x000ee20000000a00 */
[----:B------:R-:W-:Y:S01]  /*0620*/  LOP3.LUT R52, R0, 0xf80, RZ, 0xc0, !PT ;  /* 0x00000f8000347812 */ /* 0x000fe200078ec0ff */
[C---:B------:R-:W-:Y:S01]  /*0630*/  IMAD R29, R9.reuse, R29, R5 ;  /* 0x0000001d091d7224 */ /* 0x040fe200078e0205 */
[----:B0-----:R-:W-:Y:S01]  /*0640*/  LEA R38, P1, R2, R38, 0x2 ;  /* 0x0000002602267211 */ /* 0x001fe200078210ff */
[----:B------:R-:W-:Y:S01]  /*0650*/  IMAD R9, R9, UR7, R31 ;  /* 0x0000000709097c24 */ /* 0x000fe2000f8e021f */
[----:B------:R-:W-:Y:S01]  /*0660*/  LOP3.LUT R52, R52, 0x1f, R33, 0xf8, !PT ;  /* 0x0000001f34347812 */ /* 0x000fe200078ef821 */
[----:B------:R-:W-:Y:S01]  /*0670*/  VIADD R50, R0, 0x2 ;  /* 0x0000000200327836 */ /* 0x000fe20000000000 */
[----:B------:R-:W-:Y:S01]  /*0680*/  LEA.HI.X R43, R2, R39, R43, 0x2, P1 ;  /* 0x00000027022b7211 */ /* 0x000fe200008f142b */
[----:B------:R-:W0:Y:S01]  /*0690*/  LDC.64 R16, c[0x0][0x3c0] ;  /* 0x0000f000ff107b82 */ /* 0x000e220000000a00 */
[----:B-1----:R-:W-:Y:S01]  /*06a0*/  LEA R32, P0, R30, R22, 0x2 ;  /* 0x000000161e207211 */ /* 0x002fe200078010ff */
[----:B------:R-:W-:Y:S01]  /*06b0*/  IMAD.WIDE.U32 R18, R52, 0x4, RZ ;  /* 0x0000000434127825 */ /* 0x000fe200078e00ff */
[----:B------:R-:W-:Y:S01]  /*06c0*/  IADD3 R54, PT, PT, R0, 0x1, RZ ;  /* 0x0000000100367810 */ /* 0x000fe20007ffe0ff */
[----:B------:R-:W-:Y:S01]  /*06d0*/  UIADD3 UR7, UPT, UPT, -UR4, URZ, URZ ;  /* 0x000000ff04077290 */ /* 0x000fe2000fffe1ff */
[----:B------:R-:W-:-:S02]  /*06e0*/  LEA.HI.X R30, R30, R23, R9, 0x2, P0 ;  /* 0x000000171e1e7211 */ /* 0x000fc400000f1409 */
[----:B------:R-:W-:Y:S01]  /*06f0*/  IADD3 R48, PT, PT, R0, 0x3, RZ ;  /* 0x0000000300307810 */ /* 0x000fe20007ffe0ff */
[----:B------:R-:W1:Y:S01]  /*0700*/  LDC.64 R14, c[0x0][0x3e0] ;  /* 0x0000f800ff0e7b82 */ /* 0x000e620000000a00 */
[----:B--2---:R-:W-:Y:S02]  /*0710*/  LEA R31, P1, R4, R24, 0x2 ;  /* 0x00000018041f7211 */ /* 0x004fe400078210ff */
[----:B------:R-:W-:Y:S02]  /*0720*/  LOP3.LUT R44, R52, 0x20, RZ, 0xfc, !PT ;  /* 0x00000020342c7812 */ /* 0x000fe400078efcff */
[----:B------:R-:W-:Y:S02]  /*0730*/  LEA.HI.X R29, R4, R25, R29, 0x2, P1 ;  /* 0x00000019041d7211 */ /* 0x000fe400008f141d */
[----:B------:R-:W-:Y:S01]  /*0740*/  LOP3.LUT R42, R52, 0x40, RZ, 0xfc, !PT ;  /* 0x00000040342a7812 */ /* 0x000fe200078efcff */
[----:B------:R-:W2:Y:S01]  /*0750*/  LDC.64 R12, c[0x0][0x3a8] ;  /* 0x0000ea00ff0c7b82 */ /* 0x000ea20000000a00 */
[----:B---3--:R-:W-:Y:S01]  /*0760*/  IMAD.WIDE.U32 R2, R10, UR18, R6 ;  /* 0x000000120a027c25 */ /* 0x008fe2000f8e0006 */
[----:B------:R-:W-:-:S02]  /*0770*/  LOP3.LUT R40, R52, 0x60, RZ, 0xfc, !PT ;  /* 0x0000006034287812 */ /* 0x000fc400078efcff */
[----:B------:R-:W-:Y:S01]  /*0780*/  LOP3.LUT R45, R18, 0x100, RZ, 0xfc, !PT ;  /* 0x00000100122d7812 */ /* 0x000fe200078efcff */
[----:B------:R-:W-:Y:S01]  /*0790*/  IMAD R28, R11, UR18, R3 ;  /* 0x000000120b1c7c24 */ /* 0x000fe2000f8e0203 */
[----:B0-----:R-:W-:Y:S02]  /*07a0*/  SHF.L.U64.HI R17, R16, 0x2, R17 ;  /* 0x0000000210117819 */ /* 0x001fe40000010211 */
[----:B-1----:R-:W-:Y:S02]  /*07b0*/  SHF.L.U64.HI R15, R14, 0x2, R15 ;  /* 0x000000020e0f7819 */ /* 0x002fe4000001020f */
[----:B--2---:R-:W-:-:S07]  /*07c0*/  SHF.L.U64.HI R53, R12, 0x2, R13 ;  /* 0x000000020c357819 */ /* 0x004fce000001020d */
.L_x_4788:
[----:B0-----:R-:W0:Y:S01]  /*07d0*/  LDCU UR4, c[0x0][0x388] ;  /* 0x00007100ff0477ac */ /* 0x001e220008000800 */
[----:B------:R-:W-:Y:S01]  /*07e0*/  IMAD.SHL.U32 R41, R27, 0x80, RZ ;  /* 0x000000801b297824 */ /* 0x000fe200078e00ff */
[----:B------:R-:W-:Y:S01]  /*07f0*/  SHF.L.U32 R20, R52, 0x2, RZ ;  /* 0x0000000234147819 */ /* 0x000fe200000006ff */
[----:B------:R-:W-:Y:S01]  /*0800*/  IMAD.MOV.U32 R9, RZ, RZ, RZ ;  /* 0x000000ffff097224 */ /* 0x000fe200078e00ff */
[----:B------:R-:W-:Y:S01]  /*0810*/  MOV R7, RZ ;  /* 0x000000ff00077202 */ /* 0x000fe20000000f00 */
[----:B------:R-:W-:Y:S01]  /*0820*/  HFMA2 R23, -RZ, RZ, 0, 0 ;  /* 0x00000000ff177431 */ /* 0x000fe200000001ff */
[----:B------:R-:W-:Y:S01]  /*0830*/  IADD3 R4, P3, PT, R20, R51, RZ ;  /* 0x0000003314047210 */ /* 0x000fe20007f7e0ff */
[----:B------:R-:W-:Y:S01]  /*0840*/  IMAD.MOV.U32 R25, RZ, RZ, RZ ;  /* 0x000000ffff197224 */ /* 0x000fe200078e00ff */
[----:B------:R-:W-:Y:S03]  /*0850*/  BAR.SYNC.DEFER_BLOCKING 0x0 ;  /* 0x0000000000007b1d */ /* 0x000fe60000010000 */
[----:B------:R-:W-:-:S05]  /*0860*/  IMAD.X R5, RZ, RZ, R47, P3 ;  /* 0x000000ffff057224 */ /* 0x000fca00018e062f */
[----:B------:R-:W1:Y:S01]  /*0870*/  S2UR UR5, SR_CgaCtaId ;  /* 0x00000000000579c3 */ /* 0x000e620000008800 */
[----:B0-----:R-:W-:-:S04]  /*0880*/  IADD3 R39, PT, PT, -R41, UR4, RZ ;  /* 0x0000000429277c10 */ /* 0x001fc8000fffe1ff */
[-C--:B------:R-:W-:Y:S01]  /*0890*/  ISETP.GE.AND P4, PT, R52, R39.reuse, PT ;  /* 0x000000273400720c */ /* 0x080fe20003f86270 */
[----:B------:R-:W0:Y:S01]  /*08a0*/  S2R R37, SR_LANEID ;  /* 0x0000000000257919 */ /* 0x000e220000000000 */
[-C--:B------:R-:W-:Y:S01]  /*08b0*/  ISETP.GE.AND P0, PT, R44, R39.reuse, PT ;  /* 0x000000272c00720c */ /* 0x080fe20003f06270 */
[----:B------:R-:W-:Y:S01]  /*08c0*/  HFMA2 R63, -RZ, RZ, 0, 0 ;  /* 0x00000000ff3f7431 */ /* 0x000fe200000001ff */
[-C--:B------:R-:W-:Y:S01]  /*08d0*/  ISETP.GE.AND P1, PT, R42, R39.reuse, PT ;  /* 0x000000272a00720c */ /* 0x080fe20003f26270 */
[----:B------:R-:W-:Y:S01]  /*08e0*/  IMAD.MOV.U32 R59, RZ, RZ, RZ ;  /* 0x000000ffff3b7224 */ /* 0x000fe200078e00ff */
[----:B------:R-:W-:Y:S01]  /*08f0*/  ISETP.GE.AND P2, PT, R40, R39, PT ;  /* 0x000000272800720c */ /* 0x000fe20003f46270 */
[----:B------:R-:W2:Y:S06]  /*0900*/  LDC R22, c[0x0][0x38c] ;  /* 0x0000e300ff167b82 */ /* 0x000eac0000000800 */
        /* <DEDUP_REMOVED lines=9> */
[----:B------:R-:W-:Y:S02]  /*09a0*/  IMAD.X R21, RZ, RZ, R46, P3 ;  /* 0x000000ffff157224 */ /* 0x000fe400018e062e */
        /* <DEDUP_REMOVED lines=63> */
.L_x_4777:
[----:B------:R-:W-:Y:S05]  /*0da0*/  BSYNC.RECONVERGENT B0 ;  /* 0x0000000000007941 */ /* 0x000fea0003800200 */
.L_x_4776:
        /* <DEDUP_REMOVED lines=32> */
.L_x_4779:
[----:B------:R-:W-:Y:S05]  /*0fb0*/  BSYNC.RECONVERGENT B0 ;  /* 0x0000000000007941 */ /* 0x000fea0003800200 */
.L_x_4778:
        /* <DEDUP_REMOVED lines=32> */
.L_x_4781:
[----:B------:R-:W-:Y:S05]  /*11c0*/  BSYNC.RECONVERGENT B0 ;  /* 0x0000000000007941 */ /* 0x000fea0003800200 */
.L_x_4780:
        /* <DEDUP_REMOVED lines=32> */
.L_x_4783:
[----:B------:R-:W-:Y:S05]  /*13d0*/  BSYNC.RECONVERGENT B0 ;  /* 0x0000000000007941 */ /* 0x000fea0003800200 */
.L_x_4782:
        /* <DEDUP_REMOVED lines=8> */
[----:B------:R-:W-:Y:S01]  /*1460*/  IADD3 R25, P1, PT, R38, R45, RZ ;  /* 0x0000002d26197210 */ /* 0x000fe20007f3e0ff */
[----:B------:R-:W-:Y:S01]  /*1470*/  FMUL.FTZ R59, R8, R55 ;  /* 0x00000037083b7220 */ /* 0x000fe20000410000 */
[----:B------:R-:W-:Y:S01]  /*1480*/  ISETP.NE.AND P0, PT, R27, RZ, PT ;  /* 0x000000ff1b00720c */ /* 0x000fe20003f05270 */
[----:B------:R-:W-:Y:S01]  /*1490*/  FMUL.FTZ R60, R9, R56 ;  /* 0x00000038093c7220 */ /* 0x000fe20000410000 */
[----:B------:R-:W-:Y:S01]  /*14a0*/  FMUL.FTZ R61, R10, R57 ;  /* 0x000000390a3d7220 */ /* 0x000fe20000410000 */
[----:B------:R-:W-:Y:S01]  /*14b0*/  FMUL.FTZ R62, R11, R58 ;  /* 0x0000003a0b3e7220 */ /* 0x000fe20000410000 */
[----:B------:R-:W-:Y:S01]  /*14c0*/  IMAD R63, R27, R22, RZ ;  /* 0x000000161b3f7224 */ /* 0x000fe200078e02ff */
[----:B------:R-:W-:Y:S01]  /*14d0*/  ISETP.EQ.AND P0, PT, R33, RZ, P0 ;  /* 0x000000ff2100720c */ /* 0x000fe20000702270 */
[----:B------:R-:W-:Y:S01]  /*14e0*/  IMAD.MOV.U32 R65, RZ, RZ, R31 ;  /* 0x000000ffff417224 */ /* 0x000fe200078e001f */
[----:B------:R-:W-:Y:S01]  /*14f0*/  MOV R64, R29 ;  /* 0x0000001d00407202 */ /* 0x000fe20000000f00 */
[----:B------:R-:W-:Y:S01]  /*1500*/  IMAD.MOV.U32 R67, RZ, RZ, R32 ;  /* 0x000000ffff437224 */ /* 0x000fe200078e0020 */
[----:B------:R-:W-:Y:S01]  /*1510*/  MOV R66, R30 ;  /* 0x0000001e00427202 */ /* 0x000fe20000000f00 */
[----:B------:R-:W-:Y:S01]  /*1520*/  IMAD.X R68, R19, 0x1, R43, P1 ;  /* 0x0000000113447824 */ /* 0x000fe200008e062b */
[----:B------:R-:W-:Y:S01]  /*1530*/  UIADD3 UR5, UPT, UPT, UR4, 0x230, URZ ;  /* 0x0000023004057890 */ /* 0x000fe2000fffe0ff */
[----:B------:R-:W-:-:S11]  /*1540*/  UMOV UR6, UR7 ;  /* 0x0000000700067c82 */ /* 0x000fd60008000000 */
.L_x_4787:
[-C--:B------:R-:W-:Y:S01]  /*1550*/  ISETP.GE.AND P1, PT, R44, R39.reuse, PT ;  /* 0x000000272c00720c */ /* 0x080fe20003f26270 */
[----:B------:R-:W-:Y:S01]  /*1560*/  HFMA2 R73, -RZ, RZ, 0, 0 ;  /* 0x00000000ff497431 */ /* 0x000fe200000001ff */
[-C--:B------:R-:W-:Y:S01]  /*1570*/  ISETP.GE.AND P2, PT, R42, R39.reuse, PT ;  /* 0x000000272a00720c */ /* 0x080fe20003f46270 */
[----:B------:R-:W-:Y:S01]  /*1580*/  IMAD.MOV.U32 R75, RZ, RZ, RZ ;  /* 0x000000ffff4b7224 */ /* 0x000fe200078e00ff */
[----:B------:R-:W-:Y:S01]  /*1590*/  ISETP.GE.AND P3, PT, R40, R39, PT ;  /* 0x000000272800720c */ /* 0x000fe20003f66270 */
[----:B------:R-:W-:Y:S01]  /*15a0*/  IMAD.MOV.U32 R71, RZ, RZ, RZ ;  /* 0x000000ffff477224 */ /* 0x000fe200078e00ff */
[----:B------:R-:W-:Y:S01]  /*15b0*/  MOV R77, RZ ;  /* 0x000000ff004d7202 */ /* 0x000fe20000000f00 */
[----:B-1----:R-:W-:Y:S01]  /*15c0*/  IMAD.MOV.U32 R23, RZ, RZ, R68 ;  /* 0x000000ffff177224 */ /* 0x002fe200078e0044 */
[----:B------:R-:W-:-:S05]  /*15d0*/  MOV R22, R25 ;  /* 0x0000001900167202 */ /* 0x000fca0000000f00 */
[----:B------:R-:W2:Y:S04]  /*15e0*/  @!P1 LDG.E R73, desc[UR16][R22.64+-0x80] ;  /* 0xffff801016499981 */ /* 0x000ea8000c1e1900 */
[----:B------:R-:W3:Y:S04]  /*15f0*/  @!P2 LDG.E R75, desc[UR16][R22.64] ;  /* 0x00000010164ba981 */ /* 0x000ee8000c1e1900 */
[----:B------:R-:W4:Y:S04]  /*1600*/  @!P3 LDG.E R77, desc[UR16][R22.64+0x80] ;  /* 0x00008010164db981 */ /* 0x000f28000c1e1900 */
[----:B------:R-:W4:Y:S01]  /*1610*/  @!P4 LDG.E R71, desc[UR16][R22.64+-0x100] ;  /* 0xffff00101647c981 */ /* 0x000f22000c1e1900 */
[----:B------:R-:W-:Y:S01]  /*1620*/  MOV R24, R65 ;  /* 0x0000004100187202 */ /* 0x000fe20000000f00 */
[----:B------:R-:W-:-:S05]  /*1630*/  IMAD.MOV.U32 R25, RZ, RZ, R64 ;  /* 0x000000ffff197224 */ /* 0x000fca00078e0040 */
[----:B------:R1:W4:Y:S01]  /*1640*/  LDG.E R68, desc[UR16][R24.64] ;  /* 0x0000001018447981 */ /* 0x000322000c1e1900 */
[-C--:B------:R-:W-:Y:S02]  /*1650*/  ISETP.GE.U32.AND P1, PT, R54, R39.reuse, PT ;  /* 0x000000273600720c */ /* 0x080fe40003f26070 */
[-C--:B------:R-:W-:Y:S02]  /*1660*/  ISETP.GE.U32.AND P3, PT, R0, R39.reuse, PT ;  /* 0x000000270000720c */ /* 0x080fe40003f66070 */
[----:B------:R-:W-:Y:S02]  /*1670*/  ISETP.GE.U32.AND P2, PT, R50, R39, PT ;  /* 0x000000273200720c */ /* 0x000fe40003f46070 */
[----:B-1----:R-:W-:Y:S01]  /*1680*/  MOV R24, R67 ;  /* 0x0000004300187202 */ /* 0x002fe20000000f00 */
[----:B------:R-:W-:Y:S01]  /*1690*/  IMAD.MOV.U32 R25, RZ, RZ, R66 ;  /* 0x000000ffff197224 */ /* 0x000fe200078e0042 */
[----:B------:R-:W1:Y:S01]  /*16a0*/  S2UR UR8, SR_CgaCtaId ;  /* 0x00000000000879c3 */ /* 0x000e620000008800 */
[----:B------:R-:W-:-:S02]  /*16b0*/  UMOV UR4, 0x400 ;  /* 0x0000040000047882 */ /* 0x000fc40000000000 */
[----:B-1----:R-:W-:Y:S01]  /*16c0*/  ULEA UR4, UR8, UR4, 0x18 ;  /* 0x0000000408047291 */ /* 0x002fe2000f8ec0ff */
[----:B--2---:R1:W-:Y:S04]  /*16d0*/  STS [R36+0x80], R73 ;  /* 0x0000804924007388 */ /* 0x0043e80000000800 */
[----:B---3--:R-:W-:Y:S04]  /*16e0*/  STS [R36+0x100], R75 ;  /* 0x0001004b24007388 */ /* 0x008fe80000000800 */
[----:B----4-:R-:W-:Y:S04]  /*16f0*/  STS [R36+0x180], R77 ;  /* 0x0001804d24007388 */ /* 0x010fe80000000800 */
[----:B------:R-:W-:Y:S01]  /*1700*/  STS [R36], R71 ;  /* 0x0000004724007388 */ /* 0x000fe20000000800 */
[----:B------:R-:W-:-:S03]  /*1710*/  NOP ;  /* 0x0000000000007918 */ /* 0x000fc60000000000 */
[----:B------:R-:W2:Y:S01]  /*1720*/  LDS.128 R8, [R13] ;  /* 0x000000000d087984 */ /* 0x000ea20000000c00 */
[----:B------:R-:W-:-:S03]  /*1730*/  FMUL.FTZ R68, R68, 1.4426950216293334961 ;  /* 0x3fb8aa3b44447820 */ /* 0x000fc60000410000 */
[----:B------:R3:W5:Y:S01]  /*1740*/  LDG.E R69, desc[UR16][R24.64] ;  /* 0x0000001018457981 */ /* 0x000762000c1e1900 */
[C---:B------:R-:W-:Y:S01]  /*1750*/  FMUL.FTZ R70, R68.reuse, R56 ;  /* 0x0000003844467220 */ /* 0x040fe20000410000 */
[C---:B------:R-:W-:Y:S01]  /*1760*/  FMUL.FTZ R74, R68.reuse, R57 ;  /* 0x00000039444a7220 */ /* 0x040fe20000410000 */
[----:B-1----:R-:W-:Y:S01]  /*1770*/  FMUL.FTZ R73, R68, R58 ;  /* 0x0000003a44497220 */ /* 0x002fe20000410000 */
[----:B------:R-:W-:Y:S03]  /*1780*/  BSSY.RECONVERGENT B0, `(.L_x_4785) ;  /* 0x0000059000007945 */ /* 0x000fe60003800200 */
[----:B------:R-:W-:Y:S04]  /*1790*/  MUFU.EX2 R70, R70 ;  /* 0x0000004600467308 */ /* 0x000fe80000000800 */
[----:B------:R-:W1:Y:S04]  /*17a0*/  MUFU.EX2 R74, R74 ;  /* 0x0000004a004a7308 */ /* 0x000e680000000800 */
[----:B------:R-:W4:Y:S01]  /*17b0*/  MUFU.EX2 R73, R73 ;  /* 0x0000004900497308 */ /* 0x000f220000000800 */
[----:B-1----:R-:W-:Y:S01]  /*17c0*/  FSEL R74, R74, 1, !P2 ;  /* 0x3f8000004a4a7808 */ /* 0x002fe20005000000 */
[----:B--2---:R-:W-:Y:S01]  /*17d0*/  FMUL.FTZ R72, R59, R8 ;  /* 0x000000083b487220 */ /* 0x004fe20000410000 */
[----:B------:R-:W-:Y:S01]  /*17e0*/  FMUL.FTZ R9, R60, R9 ;  /* 0x000000093c097220 */ /* 0x000fe20000410000 */
[----:B------:R-:W-:Y:S01]  /*17f0*/  FMUL.FTZ R10, R61, R10 ;  /* 0x0000000a3d0a7220 */ /* 0x000fe20000410000 */
[----:B------:R-:W-:Y:S01]  /*1800*/  FMUL.FTZ R8, R68, R55 ;  /* 0x0000003744087220 */ /* 0x000fe20000410000 */
[----:B------:R-:W-:Y:S01]  /*1810*/  FSEL R68, R70, 1, !P1 ;  /* 0x3f80000046447808 */ /* 0x000fe20004800000 */
[----:B------:R-:W-:Y:S01]  /*1820*/  FMUL.FTZ R11, R62, R11 ;  /* 0x0000000b3e0b7220 */ /* 0x000fe20000410000 */
[----:B------:R-:W-:-:S02]  /*1830*/  FSEL R71, R9, RZ, !P1 ;  /* 0x000000ff09477208 */ /* 0x000fc40004800000 */
[----:B------:R-:W-:Y:S01]  /*1840*/  FSEL R72, R72, RZ, !P3 ;  /* 0x000000ff48487208 */ /* 0x000fe20005800000 */
[----:B------:R-:W1:Y:S01]  /*1850*/  MUFU.EX2 R8, R8 ;  /* 0x0000000800087308 */ /* 0x000e620000000800 */
[----:B------:R-:W-:Y:S02]  /*1860*/  ISETP.GE.U32.AND P1, PT, R48, R39, PT ;  /* 0x000000273000720c */ /* 0x000fe40003f26070 */
[----:B------:R-:W-:Y:S01]  /*1870*/  FSEL R75, R10, RZ, !P2 ;  /* 0x000000ff0a4b7208 */ /* 0x000fe20005000000 */
[----:B------:R-:W-:Y:S01]  /*1880*/  FFMA.FTZ R9, R72, R68, R71 ;  /* 0x0000004448097223 */ /* 0x000fe20000010047 */
[----:B----4-:R-:W-:Y:S02]  /*1890*/  FSEL R70, R73, 1, !P1 ;  /* 0x3f80000049467808 */ /* 0x010fe40004800000 */
[----:B------:R-:W-:Y:S01]  /*18a0*/  FSEL R73, R11, RZ, !P1 ;  /* 0x000000ff0b497208 */ /* 0x000fe20004800000 */
[----:B------:R-:W-:Y:S01]  /*18b0*/  FFMA.FTZ R9, R74, R9, R75 ;  /* 0x000000094a097223 */ /* 0x000fe2000001004b */
[----:B------:R-:W-:-:S02]  /*18c0*/  ISETP.GE.AND P1, PT, R37, 0x1, PT ;  /* 0x000000012500780c */ /* 0x000fc40003f26270 */
[----:B------:R-:W-:Y:S01]  /*18d0*/  ISETP.NE.AND P2, PT, R37, RZ, PT ;  /* 0x000000ff2500720c */ /* 0x000fe20003f45270 */
[----:B------:R-:W-:Y:S01]  /*18e0*/  FFMA.FTZ R10, R70, R9, R73 ;  /* 0x00000009460a7223 */ /* 0x000fe20000010049 */
[----:B-1----:R-:W-:Y:S02]  /*18f0*/  FSEL R77, R8, 1, !P3 ;  /* 0x3f800000084d7808 */ /* 0x002fe40005800000 */
[----:B------:R-:W-:Y:S02]  /*1900*/  ISETP.NE.AND P3, PT, R33, RZ, PT ;  /* 0x000000ff2100720c */ /* 0x000fe40003f65270 */
[----:B------:R-:W1:Y:S01]  /*1910*/  SHFL.UP PT, R11, R10, 0x1, RZ ;  /* 0x042000000a0b7989 */ /* 0x000e6200000e00ff */
[----:B------:R-:W-:-:S04]  /*1920*/  FMUL.FTZ R9, R77, R68 ;  /* 0x000000444d097220 */ /* 0x000fc80000410000 */
[----:B------:R-:W-:-:S04]  /*1930*/  FMUL.FTZ R9, R74, R9 ;  /* 0x000000094a097220 */ /* 0x000fc80000410000 */
[----:B------:R-:W-:-:S05]  /*1940*/  FMUL.FTZ R79, R70, R9 ;  /* 0x00000009464f7220 */ /* 0x000fca0000410000 */
[----:B------:R-:W2:Y:S01]  /*1950*/  SHFL.UP PT, R8, R79, 0x1, RZ ;  /* 0x042000004f087989 */ /* 0x000ea200000e00ff */
[----:B-1----:R-:W-:-:S05]  /*1960*/  FFMA.FTZ R11, R79, R11, R10 ;  /* 0x0000000b4f0b7223 */ /* 0x002fca000001000a */
[----:B---3--:R-:W-:-:S05]  /*1970*/  FSEL R24, R10, R11, !P1 ;  /* 0x0000000b0a187208 */ /* 0x008fca0004800000 */
[----:B------:R-:W1:Y:S01]  /*1980*/  SHFL.UP PT, R9, R24, 0x2, RZ ;  /* 0x0440000018097989 */ /* 0x000e6200000e00ff */
[----:B--2---:R-:W-:Y:S01]  /*1990*/  @P1 FMUL.FTZ R79, R79, R8 ;  /* 0x000000084f4f1220 */ /* 0x004fe20000410000 */
[----:B------:R-:W-:-:S04]  /*19a0*/  ISETP.GE.AND P1, PT, R37, 0x2, PT ;  /* 0x000000022500780c */ /* 0x000fc80003f26270 */
[----:B------:R-:W2:Y:S01]  /*19b0*/  SHFL.UP PT, R8, R79, 0x2, RZ ;  /* 0x044000004f087989 */ /* 0x000ea200000e00ff */
[----:B-1----:R-:W-:-:S05]  /*19c0*/  FFMA.FTZ R9, R79, R9, R24 ;  /* 0x000000094f097223 */ /* 0x002fca0000010018 */
[----:B------:R-:W-:-:S05]  /*19d0*/  FSEL R10, R24, R9, !P1 ;  /* 0x00000009180a7208 */ /* 0x000fca0004800000 */
[----:B------:R-:W1:Y:S01]  /*19e0*/  SHFL.UP PT, R9, R10, 0x4, RZ ;  /* 0x048000000a097989 */ /* 0x000e6200000e00ff */
[----:B--2---:R-:W-:Y:S01]  /*19f0*/  @P1 FMUL.FTZ R79, R79, R8 ;  /* 0x000000084f4f1220 */ /* 0x004fe20000410000 */
[----:B------:R-:W-:-:S04]  /*1a00*/  ISETP.GE.AND P1, PT, R37, 0x4, PT ;  /* 0x000000042500780c */ /* 0x000fc80003f26270 */
[----:B------:R-:W2:Y:S01]  /*1a10*/  SHFL.UP PT, R8, R79, 0x4, RZ ;  /* 0x048000004f087989 */ /* 0x000ea200000e00ff */
[----:B-1----:R-:W-:-:S05]  /*1a20*/  FFMA.FTZ R9, R79, R9, R10 ;  /* 0x000000094f097223 */ /* 0x002fca000001000a */
[----:B------:R-:W-:-:S03]  /*1a30*/  FSEL R24, R10, R9, !P1 ;  /* 0x000000090a187208 */ /* 0x000fc60004800000 */
[----:B--2---:R-:W-:Y:S01]  /*1a40*/  @P1 FMUL.FTZ R79, R79, R8 ;  /* 0x000000084f4f1220 */ /* 0x004fe20000410000 */
[----:B------:R-:W-:Y:S01]  /*1a50*/  ISETP.GE.AND P1, PT, R37, 0x8, PT ;  /* 0x000000082500780c */ /* 0x000fe20003f26270 */
[----:B------:R-:W-:Y:S02]  /*1a60*/  HFMA2 R8, -RZ, RZ, 1.875, 0 ;  /* 0x3f800000ff087431 */ /* 0x000fe400000001ff */
[----:B------:R-:W-:Y:S01]  /*1a70*/  IMAD.MOV.U32 R9, RZ, RZ, RZ ;  /* 0x000000ffff097224 */ /* 0x000fe200078e00ff */
[----:B------:R-:W1:Y:S04]  /*1a80*/  SHFL.UP PT, R11, R24, 0x8, RZ ;  /* 0x05000000180b7989 */ /* 0x000e6800000e00ff */
[----:B------:R-:W2:Y:S04]  /*1a90*/  SHFL.UP PT, R76, R79, 0x8, RZ ;  /* 0x050000004f4c7989 */ /* 0x000ea800000e00ff */
[----:B------:R-:W-:Y:S01]  /*1aa0*/  @P0 LDS.64 R8, [UR5] ;  /* 0x00000005ff080984 */ /* 0x000fe20008000a00 */
[C---:B-1----:R-:W-:Y:S01]  /*1ab0*/  FFMA.FTZ R11, R79.reuse, R11, R24 ;  /* 0x0000000b4f0b7223 */ /* 0x042fe20000010018 */
[----:B--2---:R-:W-:-:S04]  /*1ac0*/  @P1 FMUL.FTZ R79, R79, R76 ;  /* 0x0000004c4f4f1220 */ /* 0x004fc80000410000 */
[----:B------:R-:W-:Y:S02]  /*1ad0*/  FSEL R76, R24, R11, !P1 ;  /* 0x0000000b184c7208 */ /* 0x000fe40004800000 */
[----:B------:R-:W-:Y:S01]  /*1ae0*/  ISETP.NE.AND P1, PT, R37, 0x1f, PT ;  /* 0x0000001f2500780c */ /* 0x000fe20003f25270 */
[----:B------:R-:W1:Y:S04]  /*1af0*/  SHFL.UP PT, R10, R79, 0x10, RZ ;  /* 0x060000004f0a7989 */ /* 0x000e6800000e00ff */
[----:B------:R-:W2:Y:S01]  /*1b00*/  SHFL.UP PT, R25, R76, 0x10, RZ ;  /* 0x060000004c197989 */ /* 0x000ea200000e00ff */
[C---:B-1----:R-:W-:Y:S01]  /*1b10*/  FMUL.FTZ R24, R79.reuse, R10 ;  /* 0x0000000a4f187220 */ /* 0x042fe20000410000 */
[----:B--2---:R-:W-:-:S06]  /*1b20*/  FFMA.FTZ R25, R79, R25, R76 ;  /* 0x000000194f197223 */ /* 0x004fcc000001004c */
        /* <DEDUP_REMOVED lines=8> */
[----:B------:R-:W-:Y:S04]  /*1bb0*/  @!P2 STS.64 [UR4+0x220], R8 ;  /* 0x00022008ff00a988 */ /* 0x000fe80008000a04 */
[----:B------:R-:W3:Y:S01]  /*1bc0*/  LDS.64 R10, [UR4+0x210] ;  /* 0x00021004ff0a7984 */ /* 0x000ee20008000a00 */
[----:B------:R-:W-:Y:S01]  /*1bd0*/  BAR.SYNC.DEFER_BLOCKING 0x0 ;  /* 0x0000000000007b1d */ /* 0x000fe20000010000 */
[----:B-1----:R-:W-:Y:S01]  /*1be0*/  @!P2 MOV R81, R8 ;  /* 0x000000080051a202 */ /* 0x002fe20000000f00 */
[----:B--2---:R-:W-:Y:S01]  /*1bf0*/  @!P2 IMAD.MOV.U32 R78, RZ, RZ, R9 ;  /* 0x000000ffff4ea224 */ /* 0x004fe200078e0009 */
[----:B------:R-:W-:-:S03]  /*1c00*/  LEA R25, P2, R16, R22, 0x2 ;  /* 0x0000001610197211 */ /* 0x000fc600078410ff */
[----:B------:R-:W1:Y:S01]  /*1c10*/  @P3 LDS R83, [UR4+0x224] ;  /* 0x00022404ff533984 */ /* 0x000e620008000800 */
[----:B---3--:R-:W-:Y:S01]  /*1c20*/  FFMA.FTZ R11, R10, R9, R11 ;  /* 0x000000090a0b7223 */ /* 0x008fe2000001000b */
[----:B-1----:R-:W-:-:S04]  /*1c30*/  @P3 FFMA.FTZ R78, R83, R81, R78 ;  /* 0x00000051534e3223 */ /* 0x002fc8000001004e */
[----:B------:R-:W-:-:S04]  /*1c40*/  FFMA.FTZ R72, R77, R78, R72 ;  /* 0x0000004e4d487223 */ /* 0x000fc80000010048 */
        /* <DEDUP_REMOVED lines=12> */
.L_x_4786:
[----:B------:R-:W-:Y:S05]  /*1d10*/  BSYNC.RECONVERGENT B0 ;  /* 0x0000000000007941 */ /* 0x000fea0003800200 */
.L_x_4785:
[----:B------:R-:W-:Y:S01]  /*1d20*/  UIADD3 UR6, UPT, UPT, UR6, 0x1, URZ ;  /* 0x0000000106067890 */ /* 0x000fe2000fffe0ff */
[----:B------:R-:W-:Y:S01]  /*1d30*/  LEA R67, P1, R14, R67, 0x2 ;  /* 0x000000430e437211 */ /* 0x000fe200078210ff */
[----:B------:R-:W-:Y:S01]  /*1d40*/  FFMA.FTZ R70, R70, R74, R73 ;  /* 0x0000004a46467223 */ /* 0x000fe20000010049 */
[----:B------:R-:W-:Y:S01]  /*1d50*/  LEA R65, P2, R12, R65, 0x2 ;  /* 0x000000410c417211 */ /* 0x000fe200078410ff */
[----:B------:R-:W-:Y:S01]  /*1d60*/  UISETP.NE.AND UP0, UPT, UR6, URZ, UPT ;  /* 0x000000ff0600728c */ /* 0x000fe2000bf05270 */
[C---:B-----5:R-:W-:Y:S01]  /*1d70*/  FFMA.FTZ R4, R69.reuse, R72, R4 ;  /* 0x0000004845047223 */ /* 0x060fe20000010004 */
[C---:B------:R-:W-:Y:S01]  /*1d80*/  FFMA.FTZ R5, R69.reuse, R78, R5 ;  /* 0x0000004e45057223 */ /* 0x040fe20000010005 */
[C---:B------:R-:W-:Y:S01]  /*1d90*/  FFMA.FTZ R6, R69.reuse, R74, R6 ;  /* 0x0000004a45067223 */ /* 0x040fe20000010006 */
[----:B------:R-:W-:Y:S01]  /*1da0*/  FFMA.FTZ R7, R69, R70, R7 ;  /* 0x0000004645077223 */ /* 0x000fe20000010007 */
[----:B------:R-:W-:Y:S01]  /*1db0*/  IMAD.X R66, R66, 0x1, R15, P1 ;  /* 0x0000000142427824 */ /* 0x000fe200008e060f */
[----:B------:R-:W-:Y:S01]  /*1dc0*/  IADD3.X R64, PT, PT, R64, R53, RZ, P2, !PT ;  /* 0x0000003540407210 */ /* 0x000fe200017fe4ff */
[----:B------:R-:W-:Y:S01]  /*1dd0*/  VIADD R63, R63, 0x1 ;  /* 0x000000013f3f7836 */ /* 0x000fe20000000000 */
[----:B------:R-:W-:Y:S01]  /*1de0*/  UIADD3 UR5, UPT, UPT, UR5, 0x8, URZ ;  /* 0x0000000805057890 */ /* 0x000fe2000fffe0ff */
[----:B------:R-:W-:Y:S11]  /*1df0*/  BRA.U UP0, `(.L_x_4787) ;  /* 0xfffffff500d47547 */ /* 0x000ff6000b83ffff */
.L_x_4784:
[----:B------:R-:W-:Y:S01]  /*1e00*/  BAR.SYNC.DEFER_BLOCKING 0x0 ;  /* 0x0000000000007b1d */ /* 0x000fe20000010000 */
[----:B------:R-:W-:Y:S02]  /*1e10*/  ISETP.NE.AND P0, PT, R33, RZ, PT ;  /* 0x000000ff2100720c */ /* 0x000fe40003f05270 */
[----:B------:R-:W-:-:S11]  /*1e20*/  IADD3 R27, PT, PT, R27, 0x1, RZ ;  /* 0x000000011b1b7810 */ /* 0x000fd60007ffe0ff */
        /* <DEDUP_REMOVED lines=34> */
.L_x_4789:
        /* <DEDUP_REMOVED lines=11> */
.L_x_5092:


//--------------------- .text._Z25selective_scan_fwd_kernelI32Selective_Scan_fwd_kernel_traitsILi32ELi4ELi1ELb0ELb1ELb0ELb1EffEEv13SSMParamsBase --------------------------
	.section	.text._Z25selective_scan_fwd_kernelI32Selective_Scan_fwd_kernel_traitsILi32ELi4ELi1ELb0ELb1ELb0ELb1EffEEv13SSMParamsBase,"ax",@progbits
	.align	128
        .global         _Z25selective_scan_fwd_kernelI32Selective_Scan_fwd_kernel_traitsILi32ELi4ELi1ELb0ELb1ELb0ELb1EffEEv13SSMParamsBase
        .type           _Z25selective_scan_fwd_kernelI32Selective_Scan_fwd_kernel_traitsILi32ELi4ELi1ELb0ELb1ELb0ELb1EffEEv13SSMParamsBase,@function
        .size           _Z25selective_scan_fwd_kernelI32Selective_Scan_fwd_kernel_traitsILi32ELi4ELi1ELb0ELb1ELb0ELb1EffEEv13SSMParamsBase,(.L_x_5093 - _Z25selective_scan_fwd_kernelI32Selective_Scan_fwd_kernel_traitsILi32ELi4ELi1ELb0ELb1ELb0ELb1EffEEv13SSMParamsBase)
        .other          _Z25selective_scan_fwd_kernelI32Selective_Scan_fwd_kernel_traitsILi32ELi4ELi1ELb0ELb1ELb0ELb1EffEEv13SSMParamsBase,@"STO_CUDA_ENTRY STV_DEFAULT"
_Z25selective_scan_fwd_kernelI32Selective_Scan_fwd_kernel_traitsILi32ELi4ELi1ELb0ELb1ELb0ELb1EffEEv13SSMParamsBase:
.text._Z25selective_scan_fwd_kernelI32Selective_Scan_fwd_kernel_traitsILi32ELi4ELi1ELb0ELb1ELb0ELb1EffEEv13SSMParamsBase:
        /* <DEDUP_REMOVED lines=28> */
[----:B------:R0:W4:Y:S01]  /*01c0*/  F2I.FTZ.U32.TRUNC.NTZ R7, R6 ;  /* 0x0000000600077305 */ /* 0x000122000021f000 */
[----:B---3--:R-:W-:Y:S02]  /*01d0*/  IABS R2, R50 ;  /* 0x0000003200027213 */ /* 0x008fe40000000000 */
[----:B------:R3:W5:Y:S01]  /*01e0*/  @P1 LDG.E R48, desc[UR18][R4.64] ;  /* 0x0000001204301981 */ /* 0x000762000c1e1900 */
[----:B0-----:R-:W-:-:S02]  /*01f0*/  HFMA2 R6, -RZ, RZ, 0, 0 ;  /* 0x00000000ff067431 */ /* 0x001fc400000001ff */
[----:B----4-:R-:W-:-:S04]  /*0200*/  IMAD.MOV R8, RZ, RZ, -R7 ;  /* 0x000000ffff087224 */ /* 0x010fc800078e0a07 */
        /* <DEDUP_REMOVED lines=11> */
[----:B------:R-:W-:Y:S01]  /*02c0*/  UIMAD.WIDE.U32 UR4, UR20, UR8, URZ ;  /* 0x00000008140472a5 */ /* 0x000fe2000f8e00ff */
[----:B------:R-:W-:Y:S01]  /*02d0*/  ISETP.GE.AND P3, PT, R0, RZ, PT ;  /* 0x000000ff0000720c */ /* 0x000fe20003f66270 */
[----:B------:R-:W0:Y:S06]  /*02e0*/  LDC.64 R8, c[0x0][0x460] ;  /* 0x00011800ff087b82 */ /* 0x000e2c0000000a00 */
[----:B------:R-:W-:-:S05]  /*02f0*/  @P0 VIADD R7, R7, 0x1 ;  /* 0x0000000107070836 */ /* 0x000fca0000000000 */
[----:B------:R-:W-:-:S04]  /*0300*/  MOV R0, R7 ;  /* 0x0000000700007202 */ /* 0x000fc80000000f00 */
[----:B------:R-:W-:Y:S02]  /*0310*/  @!P3 IADD3 R0, PT, PT, -R0, RZ, RZ ;  /* 0x000000ff0000b210 */ /* 0x000fe40007ffe1ff */
[----:B------:R-:W-:Y:S02]  /*0320*/  @!P1 LOP3.LUT R0, RZ, R11, RZ, 0x33, !PT ;  /* 0x0000000bff009212 */ /* 0x000fe400078e33ff */
[----:B------:R-:W4:Y:S01]  /*0330*/  LDC.64 R10, c[0x0][0x468] ;  /* 0x00011a00ff0a7b82 */ /* 0x000f220000000a00 */
[----:B------:R-:W-:Y:S01]  /*0340*/  UIMAD.WIDE.U32 UR6, UR20, UR12, URZ ;  /* 0x0000000c140672a5 */ /* 0x000fe2000f8e00ff */
[----:B------:R-:W-:Y:S02]  /*0350*/  MOV R2, UR4 ;  /* 0x0000000400027c02 */ /* 0x000fe40008000f00 */
[----:B------:R-:W-:Y:S01]  /*0360*/  ISETP.GE.AND P0, PT, R19, 0x1, PT ;  /* 0x000000011300780c */ /* 0x000fe20003f06270 */
[----:B------:R-:W-:Y:S01]  /*0370*/  UIMAD UR4, UR20, UR13, UR7 ;  /* 0x0000000d140472a4 */ /* 0x000fe2000f8e0207 */
[----:B------:R-:W-:Y:S01]  /*0380*/  IMAD.U32 R3, RZ, RZ, UR5 ;  /* 0x00000005ff037e24 */ /* 0x000fe2000f8e00ff */
[----:B------:R-:W-:Y:S01]  /*0390*/  UIMAD UR8, UR20, UR9, UR5 ;  /* 0x00000009140872a4 */ /* 0x000fe2000f8e0205 */
[----:B---3--:R-:W-:-:S03]  /*03a0*/  MOV R5, UR7 ;  /* 0x0000000700057c02 */ /* 0x008fc60008000f00 */
[----:B------:R-:W-:Y:S01]  /*03b0*/  IMAD.U32 R5, RZ, RZ, UR4 ;  /* 0x00000004ff057e24 */ /* 0x000fe2000f8e00ff */
[----:B------:R-:W-:Y:S01]  /*03c0*/  UIMAD.WIDE.U32 UR4, UR20, UR16, URZ ;  /* 0x00000010140472a5 */ /* 0x000fe2000f8e00ff */
[----:B------:R-:W-:Y:S01]  /*03d0*/  IMAD.U32 R4, RZ, RZ, UR6 ;  /* 0x00000006ff047e24 */ /* 0x000fe2000f8e00ff */
[----:B------:R-:W-:Y:S02]  /*03e0*/  MOV R3, UR8 ;  /* 0x0000000800037c02 */ /* 0x000fe40008000f00 */
[----:B------:R-:W-:Y:S01]  /*03f0*/  UIMAD UR6, UR20, UR17, UR5 ;  /* 0x00000011140672a4 */ /* 0x000fe2000f8e0205 */
[----:B-12---:R-:W-:Y:S11]  /*0400*/  @!P0 EXIT ;  /* 0x000000000000894d */ /* 0x006ff60003800000 */
[----:B------:R-:W1:Y:S01]  /*0410*/  S2R R47, SR_TID.X ;  /* 0x00000000002f7919 */ /* 0x000e620000002100 */
[----:B------:R-:W2:Y:S01]  /*0420*/  LDCU.64 UR8, c[0x0][0x3d8] ;  /* 0x00007b00ff0877ac */ /* 0x000ea20008000a00 */
[----:B------:R-:W3:Y:S01]  /*0430*/  LDC.64 R20, c[0x0][0x450] ;  /* 0x00011400ff147b82 */ /* 0x000ee20000000a00 */
[C---:B------:R-:W-:Y:S01]  /*0440*/  IMAD.WIDE.U32 R2, R50.reuse, UR10, R2 ;  /* 0x0000000a32027c25 */ /* 0x040fe2000f8e0002 */
[----:B------:R-:W-:Y:S01]  /*0450*/  SHF.R.S32.HI R7, RZ, 0x1f, R0 ;  /* 0x0000001fff077819 */ /* 0x000fe20000011400 */
[----:B------:R-:W2:Y:S02]  /*0460*/  LDCU.64 UR12, c[0x0][0x3a0] ;  /* 0x00007400ff0c77ac */ /* 0x000ea40008000a00 */
[----:B------:R-:W-:Y:S01]  /*0470*/  IMAD R33, R50, UR11, R3 ;  /* 0x0000000b32217c24 */ /* 0x000fe2000f8e0203 */
[----:B0-----:R-:W-:Y:S01]  /*0480*/  LEA R37, P0, R2, R8, 0x2 ;  /* 0x0000000802257211 */ /* 0x001fe200078010ff */
[-C--:B------:R-:W-:Y:S01]  /*0490*/  IMAD R3, R7, R12.reuse, RZ ;  /* 0x0000000c07037224 */ /* 0x080fe200078e02ff */
[----:B------:R-:W0:Y:S01]  /*04a0*/  LDC.64 R22, c[0x0][0x440] ;  /* 0x00011000ff167b82 */ /* 0x000e220000000a00 */
[----:B------:R-:W-:Y:S01]  /*04b0*/  UMOV UR5, UR6 ;  /* 0x0000000600057c82 */ /* 0x000fe20008000000 */
[----:B------:R-:W-:Y:S01]  /*04c0*/  IMAD.WIDE.U32 R4, R50, UR14, R4 ;  /* 0x0000000e32047c25 */ /* 0x000fe2000f8e0004 */
[----:B------:R-:W-:Y:S01]  /*04d0*/  LEA.HI.X R33, R2, R9, R33, 0x2, P0 ;  /* 0x0000000902217211 */ /* 0x000fe200000f1421 */
[----:B------:R-:W0:Y:S02]  /*04e0*/  LDCU.U8 UR7, c[0x0][0x39e] ;  /* 0x000073c0ff0777ac */ /* 0x000e240008000000 */
[----:B------:R-:W-:Y:S01]  /*04f0*/  IMAD.WIDE.U32 R6, R0, R12, UR4 ;  /* 0x0000000400067e25 */ /* 0x000fe2000f8e000c */
[----:B----4-:R-:W-:Y:S01]  /*0500*/  LEA R35, P1, R4, R10, 0x2 ;  /* 0x0000000a04237211 */ /* 0x010fe200078210ff */
[----:B------:R-:W4:Y:S02]  /*0510*/  LDCU UR4, c[0x0][0x38c] ;  /* 0x00007180ff0477ac */ /* 0x000f240008000800 */
[----:B------:R-:W-:Y:S01]  /*0520*/  IMAD R3, R0, R13, R3 ;  /* 0x0000000d00037224 */ /* 0x000fe200078e0203 */
[----:B------:R-:W-:Y:S01]  /*0530*/  LEA R26, P2, R6, R14, 0x2 ;  /* 0x0000000e061a7211 */ /* 0x000fe200078410ff */
[----:B------:R-:W-:-:S02]  /*0540*/  IMAD R31, R50, UR15, R5 ;  /* 0x0000000f321f7c24 */ /* 0x000fc4000f8e0205 */
[----:B------:R-:W-:Y:S02]  /*0550*/  IMAD.IADD R27, R7, 0x1, R3 ;  /* 0x00000001071b7824 */ /* 0x000fe400078e0203 */
[----:B--2---:R-:W-:Y:S01]  /*0560*/  IMAD.WIDE.U32 R2, R50, UR8, RZ ;  /* 0x0000000832027c25 */ /* 0x004fe2000f8e00ff */
[----:B------:R-:W-:Y:S02]  /*0570*/  LEA.HI.X R31, R4, R11, R31, 0x2, P1 ;  /* 0x0000000b041f7211 */ /* 0x000fe400008f141f */
[----:B------:R-:W-:Y:S01]  /*0580*/  LEA.HI.X R27, R6, R15, R27, 0x2, P2 ;  /* 0x0000000f061b7211 */ /* 0x000fe200010f141b */
[----:B------:R-:W-:Y:S01]  /*0590*/  IMAD.WIDE.U32 R42, R50, UR12, RZ ;  /* 0x0000000c322a7c25 */ /* 0x000fe2000f8e00ff */
[----:B---3--:R-:W-:Y:S02]  /*05a0*/  LEA R46, P0, R2, R20, 0x2 ;  /* 0x00000014022e7211 */ /* 0x008fe400078010ff */
[----:B-1----:R-:W-:Y:S01]  /*05b0*/  SHF.L.U32 R44, R47, 0x2, RZ ;  /* 0x000000022f2c7819 */ /* 0x002fe200000006ff */
[----:B------:R-:W-:Y:S01]  /*05c0*/  IMAD R4, R50, UR9, R3 ;  /* 0x0000000932047c24 */ /* 0x000fe2000f8e0203 */
[----:B0-----:R-:W-:Y:S01]  /*05d0*/  LEA R45, P1, R42, R22, 0x2 ;  /* 0x000000162a2d7211 */ /* 0x001fe200078210ff */
[----:B------:R-:W-:Y:S01]  /*05e0*/  IMAD R3, R50, UR13, R43 ;  /* 0x0000000d32037c24 */ /* 0x000fe2000f8e022b */
[----:B------:R-:W-:Y:S01]  /*05f0*/  LOP3.LUT R40, R44, 0xf80, RZ, 0xc0, !PT ;  /* 0x00000f802c287812 */ /* 0x000fe200078ec0ff */
[----:B------:R-:W-:Y:S01]  /*0600*/  IMAD R0, R17, UR20, R50 ;  /* 0x0000001411007c24 */ /* 0x000fe2000f8e0232 */
[----:B------:R-:W-:Y:S01]  /*0610*/  LEA.HI.X R43, R2, R21, R4, 0x2, P0 ;  /* 0x00000015022b7211 */ /* 0x000fe200000f1404 */
[----:B------:R-:W-:Y:S01]  /*0620*/  IMAD.MOV.U32 R39, RZ, RZ, RZ ;  /* 0x000000ffff277224 */ /* 0x000fe200078e00ff */
[----:B------:R-:W-:Y:S01]  /*0630*/  LOP3.LUT R40, R40, 0x1f, R47, 0xf8, !PT ;  /* 0x0000001f28287812 */ /* 0x000fe200078ef82f */
[----:B------:R-:W-:Y:S01]  /*0640*/  IMAD R0, R0, R19, RZ ;  /* 0x0000001300007224 */ /* 0x000fe200078e02ff */
[----:B------:R-:W-:Y:S01]  /*0650*/  LEA.HI.X R42, R42, R23, R3, 0x2, P1 ;  /* 0x000000172a2a7211 */ /* 0x000fe200008f1403 */
[C---:B------:R-:W-:Y:S01]  /*0660*/  VIADD R36, R44.reuse, 0x2 ;  /* 0x000000022c247836 */ /* 0x040fe20000000000 */
[----:B------:R-:W-:Y:S01]  /*0670*/  IADD3 R38, PT, PT, R44, 0x1, RZ ;  /* 0x000000012c267810 */ /* 0x000fe20007ffe0ff */
[----:B------:R-:W-:Y:S01]  /*0680*/  IMAD.WIDE.U32 R2, R40, 0x4, RZ ;  /* 0x0000000428027825 */ /* 0x000fe200078e00ff */
[----:B------:R-:W-:-:S02]  /*0690*/  IADD3 R34, PT, PT, R44, 0x3, RZ ;  /* 0x000000032c227810 */ /* 0x000fc40007ffe0ff */
[----:B------:R-:W-:Y:S01]  /*06a0*/  LOP3.LUT R32, R40, 0x20, RZ, 0xfc, !PT ;  /* 0x0000002028207812 */ /* 0x000fe200078efcff */
[----:B----4-:R-:W-:Y:S01]  /*06b0*/  IMAD R41, R0, UR4, RZ ;  /* 0x0000000400297c24 */ /* 0x010fe2000f8e02ff */
[C---:B------:R-:W-:Y:S02]  /*06c0*/  LOP3.LUT R30, R40.reuse, 0x40, RZ, 0xfc, !PT ;  /* 0x00000040281e7812 */ /* 0x040fe400078efcff */
[----:B------:R-:W-:Y:S02]  /*06d0*/  LOP3.LUT R28, R40, 0x60, RZ, 0xfc, !PT ;  /* 0x00000060281c7812 */ /* 0x000fe400078efcff */
[----:B------:R-:W-:-:S07]  /*06e0*/  LOP3.LUT R29, R2, 0x100, RZ, 0xfc, !PT ;  /* 0x00000100021d7812 */ /* 0x000fce00078efcff */
.L_x_4802:
[----:B0-----:R-:W0:Y:S01]  /*06f0*/  LDCU UR4, c[0x0][0x388] ;  /* 0x00007100ff0477ac */ /* 0x001e220008000800 */
[----:B------:R-:W-:Y:S01]  /*0700*/  IMAD.SHL.U32 R52, R39, 0x80, RZ ;  /* 0x0000008027347824 */ /* 0x000fe200078e00ff */
[----:B------:R-:W-:Y:S01]  /*0710*/  SHF.L.U32 R12, R40, 0x2, RZ ;  /* 0x00000002280c7819 */ /* 0x000fe200000006ff */
[----:B------:R-:W-:Y:S02]  /*0720*/  HFMA2 R7, -RZ, RZ, 0, 0 ;  /* 0x00000000ff077431 */ /* 0x000fe400000001ff */
[----:B------:R-:W-:Y:S01]  /*0730*/  IMAD.MOV.U32 R9, RZ, RZ, RZ ;  /* 0x000000ffff097224 */ /* 0x000fe200078e00ff */
[----:B------:R-:W-:Y:S01]  /*0740*/  MOV R15, RZ ;  /* 0x000000ff000f7202 */ /* 0x000fe20000000f00 */
[----:B------:R-:W-:Y:S01]  /*0750*/  IMAD.MOV.U32 R17, RZ, RZ, RZ ;  /* 0x000000ffff117224 */ /* 0x000fe200078e00ff */
[----:B------:R-:W-:Y:S01]  /*0760*/  IADD3 R4, P4, PT, R12, R37, RZ ;  /* 0x000000250c047210 */ /* 0x000fe20007f9e0ff */
[----:B------:R-:W-:Y:S04]  /*0770*/  BAR.SYNC.DEFER_BLOCKING 0x0 ;  /* 0x0000000000007b1d */ /* 0x000fe80000010000 */
[----:B------:R-:W-:-:S04]  /*0780*/  IMAD.X R5, RZ, RZ, R33, P4 ;  /* 0x000000ffff057224 */ /* 0x000fc800020e0621 */
        /* <DEDUP_REMOVED lines=9> */
[----:B------:R-:W-:Y:S01]  /*0820*/  HFMA2 R57, -RZ, RZ, 0, 0 ;  /* 0x00000000ff397431 */ /* 0x000fe200000001ff */
        /* <DEDUP_REMOVED lines=8> */
[----:B-1----:R-:W-:-:S04]  /*08b0*/  ULEA UR4, UR5, UR4, 0x18 ;  /* 0x0000000405047291 */ /* 0x002fc8000f8ec0ff */
        /* <DEDUP_REMOVED lines=64> */
.L_x_4791:
[----:B------:R-:W-:Y:S05]  /*0cc0*/  BSYNC.RECONVERGENT B0 ;  /* 0x0000000000007941 */ /* 0x000fea0003800200 */
.L_x_4790:
        /* <DEDUP_REMOVED lines=32> */
.L_x_4793:
[----:B------:R-:W-:Y:S05]  /*0ed0*/  BSYNC.RECONVERGENT B0 ;  /* 0x0000000000007941 */ /* 0x000fea0003800200 */
.L_x_4792:
        /* <DEDUP_REMOVED lines=32> */
.L_x_4795:
[----:B------:R-:W-:Y:S05]  /*10e0*/  BSYNC.RECONVERGENT B0 ;  /* 0x0000000000007941 */ /* 0x000fea0003800200 */
.L_x_4794:
        /* <DEDUP_REMOVED lines=32> */
.L_x_4797:
[----:B------:R-:W-:Y:S05]  /*12f0*/  BSYNC.RECONVERGENT B0 ;  /* 0x0000000000007941 */ /* 0x000fea0003800200 */
.L_x_4796:
        /* <DEDUP_REMOVED lines=8> */
[C---:B------:R-:W-:Y:S01]  /*1380*/  IMAD R62, R39.reuse, R20, RZ ;  /* 0x00000014273e7224 */ /* 0x040fe200078e02ff */
[----:B------:R-:W-:Y:S01]  /*1390*/  VIMNMX R20, PT, PT, R20, 0x1, !PT ;  /* 0x0000000114147848 */ /* 0x000fe20007fe0100 */
[----:B------:R-:W-:Y:S01]  /*13a0*/  FMUL.FTZ R57, R8, R53 ;  /* 0x0000003508397220 */ /* 0x000fe20000410000 */
[----:B------:R-:W-:Y:S01]  /*13b0*/  ISETP.NE.AND P0, PT, R39, RZ, PT ;  /* 0x000000ff2700720c */ /* 0x000fe20003f05270 */
[----:B------:R-:W-:Y:S01]  /*13c0*/  FMUL.FTZ R58, R9, R54 ;  /* 0x00000036093a7220 */ /* 0x000fe20000410000 */
[----:B------:R-:W-:Y:S01]  /*13d0*/  IADD3 R23, P2, PT, R26, R29, RZ ;  /* 0x0000001d1a177210 */ /* 0x000fe20007f5e0ff */
[----:B------:R-:W-:Y:S01]  /*13e0*/  FMUL.FTZ R59, R10, R55 ;  /* 0x000000370a3b7220 */ /* 0x000fe20000410000 */
[----:B------:R-:W1:Y:S01]  /*13f0*/  LDC.64 R14, c[0x0][0x3e0] ;  /* 0x0000f800ff0e7b82 */ /* 0x000e620000000a00 */
[----:B------:R-:W-:Y:S01]  /*1400*/  FMUL.FTZ R60, R11, R56 ;  /* 0x000000380b3c7220 */ /* 0x000fe20000410000 */
[----:B------:R-:W-:Y:S01]  /*1410*/  ISETP.GE.AND P1, PT, R40, R25, PT ;  /* 0x000000192800720c */ /* 0x000fe20003f26270 */
[----:B------:R-:W-:Y:S01]  /*1420*/  IMAD.MOV.U32 R61, RZ, RZ, R45 ;  /* 0x000000ffff3d7224 */ /* 0x000fe200078e002d */
[----:B------:R-:W-:Y:S01]  /*1430*/  MOV R64, R42 ;  /* 0x0000002a00407202 */ /* 0x000fe20000000f00 */
[----:B------:R-:W-:Y:S01]  /*1440*/  IMAD.MOV.U32 R63, RZ, RZ, R46 ;  /* 0x000000ffff3f7224 */ /* 0x000fe200078e002e */
[----:B------:R-:W-:Y:S01]  /*1450*/  ISETP.EQ.AND P0, PT, R47, RZ, P0 ;  /* 0x000000ff2f00720c */ /* 0x000fe20000702270 */
[----:B------:R-:W-:Y:S01]  /*1460*/  IMAD.MOV R65, RZ, RZ, -R20 ;  /* 0x000000ffff417224 */ /* 0x000fe200078e0a14 */
[----:B------:R-:W2:Y:S01]  /*1470*/  LDC.64 R16, c[0x0][0x3a8] ;  /* 0x0000ea00ff107b82 */ /* 0x000ea20000000a00 */
[----:B------:R-:W-:Y:S01]  /*1480*/  MOV R66, R43 ;  /* 0x0000002b00427202 */ /* 0x000fe20000000f00 */
[----:B------:R-:W-:Y:S01]  /*1490*/  UIADD3 UR5, UPT, UPT, UR4, 0x230, URZ ;  /* 0x0000023004057890 */ /* 0x000fe2000fffe0ff */
[----:B------:R-:W-:-:S05]  /*14a0*/  IADD3.X R68, PT, PT, R3, R27, RZ, P2, !PT ;  /* 0x0000001b03447210 */ /* 0x000fca00017fe4ff */
[----:B------:R-:W3:Y:S01]  /*14b0*/  LDC.64 R18, c[0x0][0x480] ;  /* 0x00012000ff127b82 */ /* 0x000ee20000000a00 */
[----:B0-----:R-:W-:Y:S02]  /*14c0*/  SHF.L.U64.HI R13, R12, 0x2, R13 ;  /* 0x000000020c0d7819 */ /* 0x001fe4000001020d */
[----:B-1----:R-:W-:Y:S02]  /*14d0*/  SHF.L.U64.HI R15, R14, 0x2, R15 ;  /* 0x000000020e0f7819 */ /* 0x002fe4000001020f */
[----:B--2---:R-:W-:-:S07]  /*14e0*/  SHF.L.U64.HI R17, R16, 0x2, R17 ;  /* 0x0000000210117819 */ /* 0x004fce0000010211 */
.L_x_4801:
[-C--:B------:R-:W-:Y:S01]  /*14f0*/  ISETP.GE.AND P2, PT, R32, R25.reuse, PT ;  /* 0x000000192000720c */ /* 0x080fe20003f46270 */
[----:B------:R-:W-:Y:S01]  /*1500*/  IMAD.MOV.U32 R71, RZ, RZ, RZ ;  /* 0x000000ffff477224 */ /* 0x000fe200078e00ff */
[-C--:B------:R-:W-:Y:S01]  /*1510*/  ISETP.GE.AND P3, PT, R30, R25.reuse, PT ;  /* 0x000000191e00720c */ /* 0x080fe20003f66270 */
[----:B------:R-:W-:Y:S01]  /*1520*/  HFMA2 R73, -RZ, RZ, 0, 0 ;  /* 0x00000000ff497431 */ /* 0x000fe200000001ff */
[----:B------:R-:W-:Y:S01]  /*1530*/  ISETP.GE.AND P4, PT, R28, R25, PT ;  /* 0x000000191c00720c */ /* 0x000fe20003f86270 */
[----:B------:R-:W-:Y:S01]  /*1540*/  IMAD.MOV.U32 R75, RZ, RZ, RZ ;  /* 0x000000ffff4b7224 */ /* 0x000fe200078e00ff */
[----:B------:R-:W-:Y:S01]  /*1550*/  MOV R69, RZ ;  /* 0x000000ff00457202 */ /* 0x000fe20000000f00 */
[----:B0-----:R-:W-:Y:S01]  /*1560*/  IMAD.MOV.U32 R20, RZ, RZ, R23 ;  /* 0x000000ffff147224 */ /* 0x001fe200078e0017 */
[----:B------:R-:W-:-:S05]  /*1570*/  MOV R21, R68 ;  /* 0x0000004400157202 */ /* 0x000fca0000000f00 */
[----:B------:R-:W2:Y:S04]  /*1580*/  @!P2 LDG.E R71, desc[UR18][R20.64+-0x80] ;  /* 0xffff80121447a981 */ /* 0x000ea8000c1e1900 */
[----:B------:R-:W4:Y:S04]  /*1590*/  @!P3 LDG.E R73, desc[UR18][R20.64] ;  /* 0x000000121449b981 */ /* 0x000f28000c1e1900 */
[----:B------:R-:W3:Y:S04]  /*15a0*/  @!P4 LDG.E R75, desc[UR18][R20.64+0x80] ;  /* 0x00008012144bc981 */ /* 0x000ee8000c1e1900 */
[----:B------:R-:W3:Y:S01]  /*15b0*/  @!P1 LDG.E R69, desc[UR18][R20.64+-0x100] ;  /* 0xffff001214459981 */ /* 0x000ee2000c1e1900 */
[----:B------:R-:W-:Y:S01]  /*15c0*/  MOV R22, R61 ;  /* 0x0000003d00167202 */ /* 0x000fe20000000f00 */
[----:B------:R-:W-:-:S05]  /*15d0*/  IMAD.MOV.U32 R23, RZ, RZ, R64 ;  /* 0x000000ffff177224 */ /* 0x000fca00078e0040 */
[----:B------:R0:W3:Y:S01]  /*15e0*/  LDG.E R68, desc[UR18][R22.64] ;  /* 0x0000001216447981 */ /* 0x0000e2000c1e1900 */
[-C--:B------:R-:W-:Y:S02]  /*15f0*/  ISETP.GE.U32.AND P2, PT, R38, R25.reuse, PT ;  /* 0x000000192600720c */ /* 0x080fe40003f46070 */
[-C--:B------:R-:W-:Y:S02]  /*1600*/  ISETP.GE.U32.AND P4, PT, R44, R25.reuse, PT ;  /* 0x000000192c00720c */ /* 0x080fe40003f86070 */
[----:B------:R-:W-:Y:S02]  /*1610*/  ISETP.GE.U32.AND P3, PT, R36, R25, PT ;  /* 0x000000192400720c */ /* 0x000fe40003f66070 */
[----:B0-----:R-:W-:Y:S02]  /*1620*/  MOV R22, R63 ;  /* 0x0000003f00167202 */ /* 0x001fe40000000f00 */
[----:B------:R-:W-:Y:S01]  /*1630*/  MOV R23, R66 ;  /* 0x0000004200177202 */ /* 0x000fe20000000f00 */
[----:B------:R-:W0:Y:S01]  /*1640*/  S2UR UR6, SR_CgaCtaId ;  /* 0x00000000000679c3 */ /* 0x000e220000008800 */
[----:B------:R-:W-:-:S02]  /*1650*/  UMOV UR4, 0x400 ;  /* 0x0000040000047882 */ /* 0x000fc40000000000 */
[----:B0-----:R-:W-:Y:S01]  /*1660*/  ULEA UR4, UR6, UR4, 0x18 ;  /* 0x0000000406047291 */ /* 0x001fe2000f8ec0ff */
[----:B--2---:R0:W-:Y:S04]  /*1670*/  STS [R24+0x80], R71 ;  /* 0x0000804718007388 */ /* 0x0041e80000000800 */
[----:B----4-:R1:W-:Y:S04]  /*1680*/  STS [R24+0x100], R73 ;  /* 0x0001004918007388 */ /* 0x0103e80000000800 */
[----:B---3--:R-:W-:Y:S04]  /*1690*/  STS [R24+0x180], R75 ;  /* 0x0001804b18007388 */ /* 0x008fe80000000800 */
[----:B------:R-:W-:Y:S01]  /*16a0*/  STS [R24], R69 ;  /* 0x0000004518007388 */ /* 0x000fe20000000800 */
[----:B------:R-:W-:-:S03]  /*16b0*/  NOP ;  /* 0x0000000000007918 */ /* 0x000fc60000000000 */
[----:B------:R-:W2:Y:S01]  /*16c0*/  LDS.128 R8, [R0] ;  /* 0x0000000000087984 */ /* 0x000ea20000000c00 */
[----:B------:R-:W-:-:S03]  /*16d0*/  FMUL.FTZ R68, R68, 1.4426950216293334961 ;  /* 0x3fb8aa3b44447820 */ /* 0x000fc60000410000 */
[----:B------:R3:W5:Y:S01]  /*16e0*/  LDG.E R67, desc[UR18][R22.64] ;  /* 0x0000001216437981 */ /* 0x000762000c1e1900 */
[C---:B------:R-:W-:Y:S01]  /*16f0*/  FMUL.FTZ R70, R68.reuse, R54 ;  /* 0x0000003644467220 */ /* 0x040fe20000410000 */
[C---:B------:R-:W-:Y:S01]  /*1700*/  FMUL.FTZ R74, R68.reuse, R55 ;  /* 0x00000037444a7220 */ /* 0x040fe20000410000 */
[----:B0-----:R-:W-:Y:S01]  /*1710*/  FMUL.FTZ R71, R68, R56 ;  /* 0x0000003844477220 */ /* 0x001fe20000410000 */
[----:B------:R-:W-:Y:S02]  /*1720*/  BSSY.RECONVERGENT B0, `(.L_x_4799) ;  /* 0x0000059000007945 */ /* 0x000fe40003800200 */
[----:B-1----:R-:W0:Y:S04]  /*1730*/  MUFU.EX2 R73, R74 ;  /* 0x0000004a00497308 */ /* 0x002e280000000800 */
[----:B------:R-:W1:Y:S04]  /*1740*/  MUFU.EX2 R70, R70 ;  /* 0x0000004600467308 */ /* 0x000e680000000800 */
[----:B------:R-:W4:Y:S01]  /*1750*/  MUFU.EX2 R71, R71 ;  /* 0x0000004700477308 */ /* 0x000f220000000800 */
[----:B0-----:R-:W-:Y:S01]  /*1760*/  FSEL R73, R73, 1, !P3 ;  /* 0x3f80000049497808 */ /* 0x001fe20005800000 */
[----:B--2---:R-:W-:Y:S01]  /*1770*/  FMUL.FTZ R72, R57, R8 ;  /* 0x0000000839487220 */ /* 0x004fe20000410000 */
[----:B------:R-:W-:Y:S01]  /*1780*/  FMUL.FTZ R9, R58, R9 ;  /* 0x000000093a097220 */ /* 0x000fe20000410000 */
[----:B------:R-:W-:Y:S01]  /*1790*/  FMUL.FTZ R10, R59, R10 ;  /* 0x0000000a3b0a7220 */ /* 0x000fe20000410000 */
[----:B------:R-:W-:Y:S01]  /*17a0*/  FMUL.FTZ R8, R68, R53 ;  /* 0x0000003544087220 */ /* 0x000fe20000410000 */
[----:B-1----:R-:W-:Y:S01]  /*17b0*/  FSEL R68, R70, 1, !P2 ;  /* 0x3f80000046447808 */ /* 0x002fe20005000000 */
[----:B------:R-:W-:Y:S01]  /*17c0*/  FMUL.FTZ R11, R60, R11 ;  /* 0x0000000b3c0b7220 */ /* 0x000fe20000410000 */
[----:B------:R-:W-:-:S02]  /*17d0*/  FSEL R69, R9, RZ, !P2 ;  /* 0x000000ff09457208 */ /* 0x000fc40005000000 */
[----:B------:R-:W-:Y:S01]  /*17e0*/  FSEL R72, R72, RZ, !P4 ;  /* 0x000000ff48487208 */ /* 0x000fe20006000000 */
[----:B------:R-:W0:Y:S01]  /*17f0*/  MUFU.EX2 R8, R8 ;  /* 0x0000000800087308 */ /* 0x000e220000000800 */
        /* <DEDUP_REMOVED lines=8> */
[----:B---3--:R-:W-:Y:S01]  /*1880*/  FFMA.FTZ R22, R70, R9, R71 ;  /* 0x0000000946167223 */ /* 0x008fe20000010047 */
[----:B0-----:R-:W-:Y:S02]  /*1890*/  FSEL R75, R8, 1, !P4 ;  /* 0x3f800000084b7808 */ /* 0x001fe40006000000 */
[----:B------:R-:W-:Y:S02]  /*18a0*/  ISETP.NE.AND P4, PT, R47, RZ, PT ;  /* 0x000000ff2f00720c */ /* 0x000fe40003f85270 */
[----:B------:R-:W0:Y:S01]  /*18b0*/  SHFL.UP PT, R9, R22, 0x1, RZ ;  /* 0x0420000016097989 */ /* 0x000e2200000e00ff */
        /* <DEDUP_REMOVED lines=20> */
[----:B------:R-:W-:Y:S02]  /*1a00*/  IMAD.MOV.U32 R8, RZ, RZ, 0x3f800000 ;  /* 0x3f800000ff087424 */ /* 0x000fe400078e00ff */
[----:B------:R-:W-:Y:S01]  /*1a10*/  HFMA2 R9, -RZ, RZ, 0, 0 ;  /* 0x00000000ff097431 */ /* 0x000fe200000001ff */
[----:B------:R-:W0:Y:S04]  /*1a20*/  SHFL.UP PT, R11, R10, 0x8, RZ ;  /* 0x050000000a0b7989 */ /* 0x000e2800000e00ff */
[----:B------:R-:W1:Y:S04]  /*1a30*/  SHFL.UP PT, R76, R77, 0x8, RZ ;  /* 0x050000004d4c7989 */ /* 0x000e6800000e00ff */
[----:B------:R-:W-:Y:S01]  /*1a40*/  @P0 LDS.64 R8, [UR5] ;  /* 0x00000005ff080984 */ /* 0x000fe20008000a00 */
[C---:B0-----:R-:W-:Y:S01]  /*1a50*/  FFMA.FTZ R11, R77.reuse, R11, R10 ;  /* 0x0000000b4d0b7223 */ /* 0x041fe2000001000a */
[----:B-1----:R-:W-:-:S04]  /*1a60*/  @P2 FMUL.FTZ R77, R77, R76 ;  /* 0x0000004c4d4d2220 */ /* 0x002fc80000410000 */
[----:B------:R-:W-:Y:S02]  /*1a70*/  FSEL R76, R10, R11, !P2 ;  /* 0x0000000b0a4c7208 */ /* 0x000fe40005000000 */
[----:B------:R-:W-:Y:S01]  /*1a80*/  ISETP.NE.AND P2, PT, R51, 0x1f, PT ;  /* 0x0000001f3300780c */ /* 0x000fe20003f45270 */
[----:B------:R-:W0:Y:S04]  /*1a90*/  SHFL.UP PT, R22, R77, 0x10, RZ ;  /* 0x060000004d167989 */ /* 0x000e2800000e00ff */
[----:B------:R-:W1:Y:S01]  /*1aa0*/  SHFL.UP PT, R23, R76, 0x10, RZ ;  /* 0x060000004c177989 */ /* 0x000e6200000e00ff */
[C---:B0-----:R-:W-:Y:S01]  /*1ab0*/  FMUL.FTZ R22, R77.reuse, R22 ;  /* 0x000000164d167220 */ /* 0x041fe20000410000 */
[----:B-1----:R-:W-:-:S06]  /*1ac0*/  FFMA.FTZ R23, R77, R23, R76 ;  /* 0x000000174d177223 */ /* 0x002fcc000001004c */
        /* <DEDUP_REMOVED lines=11> */
[----:B0-----:R-:W-:Y:S01]  /*1b80*/  @!P3 MOV R79, R8 ;  /* 0x00000008004fb202 */ /* 0x001fe20000000f00 */
[----:B-1----:R-:W-:Y:S01]  /*1b90*/  @!P3 IMAD.MOV.U32 R78, RZ, RZ, R9 ;  /* 0x000000ffff4eb224 */ /* 0x002fe200078e0009 */
[----:B------:R-:W-:-:S03]  /*1ba0*/  LEA R23, P3, R12, R20, 0x2 ;  /* 0x000000140c177211 */ /* 0x000fc600078610ff */
[----:B------:R-:W0:Y:S01]  /*1bb0*/  @P4 LDS R81, [UR4+0x224] ;  /* 0x00022404ff514984 */ /* 0x000e220008000800 */
[----:B--2---:R-:W-:Y:S01]  /*1bc0*/  FFMA.FTZ R11, R10, R9, R11 ;  /* 0x000000090a0b7223 */ /* 0x004fe2000001000b */
[----:B0-----:R-:W-:-:S04]  /*1bd0*/  @P4 FFMA.FTZ R78, R81, R79, R78 ;  /* 0x0000004f514e4223 */ /* 0x001fc8000001004e */
        /* <DEDUP_REMOVED lines=13> */
.L_x_4800:
[----:B------:R-:W-:Y:S05]  /*1cb0*/  BSYNC.RECONVERGENT B0 ;  /* 0x0000000000007941 */ /* 0x000fea0003800200 */
.L_x_4799:
        /* <DEDUP_REMOVED lines=9> */
[----:B------:R-:W-:Y:S01]  /*1d50*/  FFMA.FTZ R7, R67, R70, R7 ;  /* 0x0000004643077223 */ /* 0x000fe20000010007 */
[----:B------:R-:W-:Y:S01]  /*1d60*/  IMAD.X R66, R66, 0x1, R15, P3 ;  /* 0x0000000142427824 */ /* 0x000fe200018e060f */
[----:B------:R-:W-:-:S02]  /*1d70*/  IADD3.X R64, PT, PT, R64, R17, RZ, P4, !PT ;  /* 0x0000001140407210 */ /* 0x000fc400027fe4ff */
[----:B------:R-:W-:-:S04]  /*1d80*/  IADD3 R62, PT, PT, R62, 0x1, RZ ;  /* 0x000000013e3e7810 */ /* 0x000fc80007ffe0ff */
[----:B------:R-:W-:Y:S05]  /*1d90*/  @P2 BRA `(.L_x_4801) ;  /* 0xfffffff400d42947 */ /* 0x000fea000383ffff */
.L_x_4798:
[----:B------:R-:W-:Y:S01]  /*1da0*/  BAR.SYNC.DEFER_BLOCKING 0x0 ;  /* 0x0000000000007b1d */ /* 0x000fe20000010000 */
[----:B------:R-:W-:Y:S01]  /*1db0*/  ISETP.NE.AND P0, PT, R47, RZ, PT ;  /* 0x000000ff2f00720c */ /* 0x000fe20003f05270 */
[----:B------:R-:W-:-:S06]  /*1dc0*/  IMAD.MOV.U32 R53, RZ, RZ, RZ ;  /* 0x000000ffff357224 */ /* 0x000fcc00078e00ff */
[----:B------:R-:W1:Y:S01]  /*1dd0*/  LDC.64 R12, c[0x0][0x420] ;  /* 0x00010800ff0c7b82 */ /* 0x000e620000000a00 */
[----:B------:R-:W2:Y:S07]  /*1de0*/  LDCU.64 UR8, c[0x0][0x478] ;  /* 0x00008f00ff0877ac */ /* 0x000eae0008000a00 */
[----:B------:R-:W3:Y:S08]  /*1df0*/  LDC.64 R54, c[0x0][0x428] ;  /* 0x00010a00ff367b82 */ /* 0x000ef00000000a00 */
[----:B0-----:R-:W0:Y:S01]  /*1e00*/  LDC.64 R10, c[0x0][0x410] ;  /* 0x00010400ff0a7b82 */ /* 0x001e220000000a00 */
[----:B------:R-:W-:Y:S01]  /*1e10*/  STS.128 [R0], R4 ;  /* 0x0000000400007388 */ /* 0x000fe20000000c00 */
[----:B------:R-:W-:-:S03]  /*1e20*/  NOP ;  /* 0x0000000000007918 */ /* 0x000fc60000000000 */
[----:B------:R-:W-:Y:S01]  /*1e30*/  LDS R17, [R24] ;  /* 0x0000000018117984 */ /* 0x000fe20000000800 */
[----:B-1----:R-:W-:-:S03]  /*1e40*/  IMAD.WIDE.U32 R8, R12, UR20, R52 ;  /* 0x000000140c087c25 */ /* 0x002fc6000f8e0034 */
[----:B------:R-:W-:Y:S01]  /*1e50*/  LDS R19, [R24+0x80] ;  /* 0x0000800018137984 */ /* 0x000fe20000000800 */
[----:B------:R-:W-:-:S03]  /*1e60*/  IMAD R9, R13, UR20, R9 ;  /* 0x000000140d097c24 */ /* 0x000fc6000f8e0209 */
[----:B------:R-:W-:Y:S01]  /*1e70*/  LDS R21, [R24+0x100] ;  /* 0x0001000018157984 */ /* 0x000fe20000000800 */
[C---:B---3--:R-:W-:Y:S02]  /*1e80*/  IMAD.WIDE.U32 R12, R50.reuse, R54, R8 ;  /* 0x00000036320c7225 */ /* 0x048fe400078e0008 */
[----:B------:R-:W1:Y:S01]  /*1e90*/  LDC.64 R8, c[0x0][0x418] ;  /* 0x00010600ff087b82 */ /* 0x000e620000000a00 */
[----:B------:R-:W-:Y:S01]  /*1ea0*/  LDS R23, [R24+0x180] ;  /* 0x0001800018177984 */ /* 0x000fe20000000800 */
[----:B------:R-:W-:Y:S01]  /*1eb0*/  IMAD R51, R50, R55, R13 ;  /* 0x0000003732337224 */ /* 0x000fe200078e020d */
[----:B------:R-:W-:Y:S01]  /*1ec0*/  IADD3 R16, P1, PT, R40, R12, RZ ;  /* 0x0000000c28107210 */ /* 0x000fe20007f3e0ff */
[----:B0-----:R-:W-:Y:S01]  /*1ed0*/  IMAD.WIDE.U32 R12, R10, UR20, R52 ;  /* 0x000000140a0c7c25 */ /* 0x001fe2000f8e0034 */
[----:B------:R-:W-:Y:S02]  /*1ee0*/  @!P0 STS [UR4+0x200], R25 ;  /* 0x00020019ff008988 */ /* 0x000fe40008000804 */
[----:B------:R-:W-:Y:S01]  /*1ef0*/  IADD3.X R51, PT, PT, RZ, R51, RZ, P1, !PT ;  /* 0x00000033ff337210 */ /* 0x000fe20000ffe4ff */
[----:B------:R-:W-:Y:S01]  /*1f00*/  IMAD R13, R11, UR20, R13 ;  /* 0x000000140b0d7c24 */ /* 0x000fe2000f8e020d */
[----:B------:R-:W-:Y:S01]  /*1f10*/  BAR.SYNC.DEFER_BLOCKING 0x0 ;  /* 0x0000000000007b1d */ /* 0x000fe20000010000 */
[----:B--2---:R-:W-:Y:S01]  /*1f20*/  LEA R14, P5, R16, UR8, 0x2 ;  /* 0x00000008100e7c11 */ /* 0x004fe2000f8a10ff */
[----:B-1----:R-:W-:-:S04]  /*1f30*/  IMAD.WIDE.U32 R10, R50, R8, R12 ;  /* 0x00000008320a7225 */ /* 0x002fc800078e000c */
[----:B------:R-:W-:Y:S01]  /*1f40*/  IMAD R9, R50, R9, R11 ;  /* 0x0000000932097224 */ /* 0x000fe200078e020b */
[----:B------:R-:W0:Y:S02]  /*1f50*/  LDS R15, [UR4+0x200] ;  /* 0x00020004ff0f7984 */ /* 0x000e240008000800 */
[-C--:B0-----:R-:W-:Y:S02]  /*1f60*/  ISETP.GE.AND P1, PT, R40, R15.reuse, PT ;  /* 0x0000000f2800720c */ /* 0x081fe40003f26270 */
[-C--:B------:R-:W-:Y:S02]  /*1f70*/  ISETP.GE.AND P2, PT, R32, R15.reuse, PT ;  /* 0x0000000f2000720c */ /* 0x080fe40003f46270 */
[-C--:B------:R-:W-:Y:S02]  /*1f80*/  ISETP.GE.AND P3, PT, R30, R15.reuse, PT ;  /* 0x0000000f1e00720c */ /* 0x080fe40003f66270 */
[----:B------:R-:W-:Y:S02]  /*1f90*/  ISETP.GE.AND P4, PT, R28, R15, PT ;  /* 0x0000000f1c00720c */ /* 0x000fe40003f86270 */
[----:B------:R-:W-:Y:S01]  /*1fa0*/  LEA.HI.X R15, R16, UR9, R51, 0x2, P5 ;  /* 0x00000009100f7c11 */ /* 0x000fe2000a8f1433 */
[----:B------:R-:W0:Y:S01]  /*1fb0*/  LDCU.64 UR8, c[0x0][0x488] ;  /* 0x00009100ff0877ac */ /* 0x000e220008000a00 */
        /* <DEDUP_REMOVED lines=8> */
[----:B------:R-:W-:Y:S01]  /*2040*/  BAR.SYNC.DEFER_BLOCKING 0x0 ;  /* 0x0000000000007b1d */ /* 0x000fe20000010000 */
[----:B------:R-:W-:Y:S01]  /*2050*/  IADD3 R10, P4, PT, R40, R10, RZ ;  /* 0x0000000a280a7210 */ /* 0x000fe20007f9e0ff */
[----:B-1----:R-:W-:Y:S01]  /*2060*/  IMAD.MOV.U32 R17, RZ, RZ, RZ ;  /* 0x000000ffff117224 */ /* 0x002fe200078e00ff */
[----:B--2---:R-:W-:Y:S01]  /*2070*/  MOV R19, RZ ;  /* 0x000000ff00137202 */ /* 0x004fe20000000f00 */
[----:B---3--:R-:W-:Y:S01]  /*2080*/  IMAD.MOV.U32 R21, RZ, RZ, RZ ;  /* 0x000000ffff157224 */ /* 0x008fe200078e00ff */
[----:B------:R-:W-:Y:S02]  /*2090*/  IADD3.X R9, PT, PT, RZ, R9, RZ, P4, !PT ;  /* 0x00000009ff097210 */ /* 0x000fe400027fe4ff */
[----:B0-----:R-:W-:Y:S01]  /*20a0*/  LEA R12, P4, R10, UR8, 0x2 ;  /* 0x000000080a0c7c11 */ /* 0x001fe2000f8810ff */
[----:B----4-:R-:W-:-:S03]  /*20b0*/  HFMA2 R15, -RZ, RZ, 0, 0 ;  /* 0x00000000ff0f7431 */ /* 0x010fc600000001ff */
        /* <DEDUP_REMOVED lines=26> */
[----:B------:R-:W-:Y:S07]  /*2260*/  BAR.SYNC.DEFER_BLOCKING 0x0 ;  /* 0x0000000000007b1d */ /* 0x000fee0000010000 */
[----:B------:R-:W2:Y:S01]  /*2270*/  MUFU.RCP R19, R14 ;  /* 0x0000000e00137308 */ /* 0x000ea20000001000 */
[----:B0-----:R-:W-:-:S04]  /*2280*/  FMUL.FTZ R13, R8, R13 ;  /* 0x0000000d080d7220 */ /* 0x001fc80000410000 */
[----:B------:R-:W-:-:S03]  /*2290*/  FMUL.FTZ R4, R13, R4 ;  /* 0x000000040d047220 */ /* 0x000fc60000410000 */
[----:B------:R-:W0:Y:S01]  /*22a0*/  MUFU.RCP R16, R16 ;  /* 0x0000001000107308 */ /* 0x000e220000001000 */
[----:B-1----:R-:W-:Y:S02]  /*22b0*/  FMUL.FTZ R8, R9, R20 ;  /* 0x0000001409087220 */ /* 0x002fe40000410000 */
[----:B------:R-:W1:Y:S02]  /*22c0*/  LDC.64 R20, c[0x0][0x438] ;  /* 0x00010e00ff147b82 */ /* 0x000e640000000a00 */
[----:B------:R-:W-:Y:S01]  /*22d0*/  FMUL.FTZ R5, R8, R5 ;  /* 0x0000000508057220 */ /* 0x000fe20000410000 */
[----:B--2---:R-:W-:-:S05]  /*22e0*/  FMUL.FTZ R9, R10, R19 ;  /* 0x000000130a097220 */ /* 0x004fca0000410000 */
[----:B------:R-:W2:Y:S01]  /*22f0*/  LDC.64 R18, c[0x0][0x430] ;  /* 0x00010c00ff127b82 */ /* 0x000ea20000000a00 */
[----:B------:R-:W-:Y:S01]  /*2300*/  FMUL.FTZ R6, R9, R6 ;  /* 0x0000000609067220 */ /* 0x000fe20000410000 */
[----:B0-----:R-:W-:-:S04]  /*2310*/  FMUL.FTZ R10, R11, R16 ;  /* 0x000000100b0a7220 */ /* 0x001fc80000410000 */
[----:B------:R-:W-:-:S05]  /*2320*/  FMUL.FTZ R7, R10, R7 ;  /* 0x000000070a077220 */ /* 0x000fca0000410000 */
[----:B------:R1:W-:Y:S01]  /*2330*/  STS.128 [R0], R4 ;  /* 0x0000000400007388 */ /* 0x0003e20000000c00 */
[----:B------:R-:W-:-:S03]  /*2340*/  NOP ;  /* 0x0000000000007918 */ /* 0x000fc60000000000 */
[----:B------:R-:W-:Y:S01]  /*2350*/  LDS R9, [R24] ;  /* 0x0000000018097984 */ /* 0x000fe20000000800 */
[----:B--2---:R-:W-:-:S03]  /*2360*/  IMAD.WIDE.U32 R52, R18, UR20, R52 ;  /* 0x0000001412347c25 */ /* 0x004fc6000f8e0034 */
        /* <DEDUP_REMOVED lines=32> */
.L_x_4803:
        /* <DEDUP_REMOVED lines=9> */
.L_x_5093:


//--------------------- .text._Z25selective_scan_fwd_kernelI32Selective_Scan_fwd_kernel_traitsILi32ELi4ELi1ELb0ELb1ELb1ELb0EffEEv13SSMParamsBase --------------------------
	.section	.text._Z25selective_scan_fwd_kernelI32Selective_Scan_fwd_kernel_traitsILi32ELi4ELi1ELb0ELb1ELb1ELb0EffEEv13SSMParamsBase,"ax",@progbits
	.align	128
        .global         _Z25selective_scan_fwd_kernelI32Selective_Scan_fwd_kernel_traitsILi32ELi4ELi1ELb0ELb1ELb1ELb0EffEEv13SSMParamsBase
        .type           _Z25selective_scan_fwd_kernelI32Selective_Scan_fwd_kernel_traitsILi32ELi4ELi1ELb0ELb1ELb1ELb0EffEEv13SSMParamsBase,@function
        .size           _Z25selective_scan_fwd_kernelI32Selective_Scan_fwd_kernel_traitsILi32ELi4ELi1ELb0ELb1ELb1ELb0EffEEv13SSMParamsBase,(.L_x_5094 - _Z25selective_scan_fwd_kernelI32Selective_Scan_fwd_kernel_traitsILi32ELi4ELi1ELb0ELb1ELb1ELb0EffEEv13SSMParamsBase)
        .other          _Z25selective_scan_fwd_kernelI32Selective_Scan_fwd_kernel_traitsILi32ELi4ELi1ELb0ELb1ELb1ELb0EffEEv13SSMParamsBase,@"STO_CUDA_ENTRY STV_DEFAULT"
_Z25selective_scan_fwd_kernelI32Selective_Scan_fwd_kernel_traitsILi32ELi4ELi1ELb0ELb1ELb1ELb0EffEEv13SSMParamsBase:
.text._Z25selective_scan_fwd_kernelI32Selective_Scan_fwd_kernel_traitsILi32ELi4ELi1ELb0ELb1ELb1ELb0EffEEv13SSMParamsBase:
        /* <DEDUP_REMOVED lines=32> */
[----:B---3--:R-:W-:Y:S01]  /*0200*/  MOV R8, RZ ;  /* 0x000000ff00087202 */ /* 0x008fe20000000f00 */
[----:B------:R-:W-:-:S04]  /*0210*/  IMAD.MOV R13, RZ, RZ, -R9 ;  /* 0x000000ffff0d7224 */ /* 0x000fc800078e0a09 */
[----:B------:R-:W-:Y:S02]  /*0220*/  IMAD R5, R13, R10, RZ ;  /* 0x0000000a0d057224 */ /* 0x000fe400078e02ff */
[----:B------:R-:W3:Y:S02]  /*0230*/  LDC.64 R12, c[0x0][0x468] ;  /* 0x00011a00ff0c7b82 */ /* 0x000ee40000000a00 */
        /* <DEDUP_REMOVED lines=8> */
[----:B------:R-:W-:Y:S01]  /*02c0*/  LOP3.LUT R3, R2, R11, RZ, 0x3c, !PT ;  /* 0x0000000b02037212 */ /* 0x000fe200078e3cff */
[----:B------:R-:W-:Y:S01]  /*02d0*/  UIMAD.WIDE.U32 UR4, UR20, UR8, URZ ;  /* 0x00000008140472a5 */ /* 0x000fe2000f8e00ff */
[----:B------:R-:W-:Y:S01]  /*02e0*/  ISETP.NE.AND P1, PT, R11, RZ, PT ;  /* 0x000000ff0b00720c */ /* 0x000fe20003f25270 */
[----:B------:R-:W-:Y:S01]  /*02f0*/  UIMAD.WIDE.U32 UR6, UR20, UR12, URZ ;  /* 0x0000000c140672a5 */ /* 0x000fe2000f8e00ff */
[----:B------:R-:W-:Y:S01]  /*0300*/  ISETP.GE.AND P2, PT, R3, RZ, PT ;  /* 0x000000ff0300720c */ /* 0x000fe20003f46270 */
[----:B------:R-:W-:-:S06]  /*0310*/  UIMAD UR8, UR20, UR9, UR5 ;  /* 0x00000009140872a4 */ /* 0x000fcc000f8e0205 */
[----:B------:R-:W-:Y:S02]  /*0320*/  @P0 IADD3 R9, PT, PT, R9, 0x1, RZ ;  /* 0x0000000109090810 */ /* 0x000fe40007ffe0ff */
[----:B0-----:R-:W-:Y:S01]  /*0330*/  ISETP.GE.AND P0, PT, R22, 0x1, PT ;  /* 0x000000011600780c */ /* 0x001fe20003f06270 */
[----:B------:R-:W-:Y:S01]  /*0340*/  UIMAD UR9, UR20, UR13, UR7 ;  /* 0x0000000d140972a4 */ /* 0x000fe2000f8e0207 */
[----:B------:R-:W-:Y:S01]  /*0350*/  IMAD.U32 R4, RZ, RZ, UR4 ;  /* 0x00000004ff047e24 */ /* 0x000fe2000f8e00ff */
[----:B------:R-:W-:Y:S01]  /*0360*/  MOV R5, UR5 ;  /* 0x0000000500057c02 */ /* 0x000fe20008000f00 */
[----:B------:R-:W-:Y:S01]  /*0370*/  UIMAD.WIDE.U32 UR4, UR20, UR16, URZ ;  /* 0x00000010140472a5 */ /* 0x000fe2000f8e00ff */
[----:B------:R-:W-:Y:S01]  /*0380*/  IMAD.MOV.U32 R3, RZ, RZ, R9 ;  /* 0x000000ffff037224 */ /* 0x000fe200078e0009 */
[----:B------:R-:W-:Y:S01]  /*0390*/  MOV R5, UR8 ;  /* 0x0000000800057c02 */ /* 0x000fe20008000f00 */
[----:B------:R-:W-:Y:S01]  /*03a0*/  IMAD.U32 R9, RZ, RZ, UR7 ;  /* 0x00000007ff097e24 */ /* 0x000fe2000f8e00ff */
[----:B------:R-:W-:Y:S01]  /*03b0*/  UIMAD UR8, UR20, UR17, UR5 ;  /* 0x00000011140872a4 */ /* 0x000fe2000f8e0205 */
[----:B------:R-:W-:-:S02]  /*03c0*/  MOV R8, UR6 ;  /* 0x0000000600087c02 */ /* 0x000fc40008000f00 */
[----:B----4-:R-:W-:Y:S01]  /*03d0*/  MOV R7, UR9 ;  /* 0x0000000900077c02 */ /* 0x010fe20008000f00 */
[----:B------:R-:W-:Y:S01]  /*03e0*/  @!P2 IMAD.MOV R3, RZ, RZ, -R3 ;  /* 0x000000ffff03a224 */ /* 0x000fe200078e0a03 */
[----:B------:R-:W-:Y:S01]  /*03f0*/  @!P1 LOP3.LUT R3, RZ, R11, RZ, 0x33, !PT ;  /* 0x0000000bff039212 */ /* 0x000fe200078e33ff */
[----:B-123--:R-:W-:Y:S06]  /*0400*/  @!P0 EXIT ;  /* 0x000000000000894d */ /* 0x00efec0003800000 */
[----:B------:R-:W0:Y:S01]  /*0410*/  LDC.64 R16, c[0x0][0x428] ;  /* 0x00010a00ff107b82 */ /* 0x000e220000000a00 */
[----:B------:R-:W1:Y:S01]  /*0420*/  S2R R33, SR_TID.X ;  /* 0x0000000000217919 */ /* 0x000e620000002100 */
[C---:B------:R-:W-:Y:S01]  /*0430*/  IMAD.WIDE.U32 R4, R2.reuse, UR10, R4 ;  /* 0x0000000a02047c25 */ /* 0x040fe2000f8e0004 */
[----:B------:R-:W2:Y:S01]  /*0440*/  LDCU.64 UR6, c[0x0][0x3d0] ;  /* 0x00007a00ff0677ac */ /* 0x000ea20008000a00 */
[----:B------:R-:W-:Y:S02]  /*0450*/  SHF.R.S32.HI R11, RZ, 0x1f, R3 ;  /* 0x0000001fff0b7819 */ /* 0x000fe40000011403 */
[----:B------:R-:W-:Y:S01]  /*0460*/  IMAD R46, R2, UR11, R5 ;  /* 0x0000000b022e7c24 */ /* 0x000fe2000f8e0205 */
[C---:B------:R-:W-:Y:S01]  /*0470*/  LEA R40, P0, R4.reuse, R40, 0x2 ;  /* 0x0000002804287211 */ /* 0x040fe200078010ff */
[----:B------:R-:W3:Y:S01]  /*0480*/  LDC.64 R54, c[0x0][0x3e8] ;  /* 0x0000fa00ff367b82 */ /* 0x000ee20000000a00 */
[----:B------:R-:W-:Y:S01]  /*0490*/  IMAD.MOV.U32 R6, RZ, RZ, R8 ;  /* 0x000000ffff067224 */ /* 0x000fe200078e0008 */
[----:B------:R-:W-:Y:S01]  /*04a0*/  UMOV UR5, UR8 ;  /* 0x0000000800057c82 */ /* 0x000fe20008000000 */
[----:B------:R-:W-:Y:S01]  /*04b0*/  IMAD R8, R11, R52, RZ ;  /* 0x000000340b087224 */ /* 0x000fe200078e02ff */
[----:B------:R-:W-:Y:S01]  /*04c0*/  LEA.HI.X R46, R4, R41, R46, 0x2, P0 ;  /* 0x00000029042e7211 */ /* 0x000fe200000f142e */
[----:B------:R-:W-:Y:S01]  /*04d0*/  IMAD.WIDE.U32 R6, R2, UR14, R6 ;  /* 0x0000000e02067c25 */ /* 0x000fe2000f8e0006 */
[----:B------:R-:W-:Y:S01]  /*04e0*/  MOV R37, RZ ;  /* 0x000000ff00257202 */ /* 0x000fe20000000f00 */
[----:B------:R-:W4:Y:S01]  /*04f0*/  LDCU.U8 UR9, c[0x0][0x39e] ;  /* 0x000073c0ff0977ac */ /* 0x000f220008000000 */
[----:B------:R-:W4:Y:S01]  /*0500*/  LDC.64 R34, c[0x0][0x3a0] ;  /* 0x0000e800ff227b82 */ /* 0x000f220000000a00 */
[C---:B------:R-:W-:Y:S01]  /*0510*/  IMAD R53, R3.reuse, R53, R8 ;  /* 0x0000003503357224 */ /* 0x040fe200078e0208 */
[----:B------:R-:W-:Y:S01]  /*0520*/  LEA R41, P0, R6, R12, 0x2 ;  /* 0x0000000c06297211 */ /* 0x000fe200078010ff */
[----:B------:R-:W-:Y:S01]  /*0530*/  IMAD.WIDE.U32 R4, R3, R52, UR4 ;  /* 0x0000000403047e25 */ /* 0x000fe2000f8e0034 */
[----:B--2---:R-:W-:-:S03]  /*0540*/  UIMAD.WIDE.U32 UR4, UR20, UR6, URZ ;  /* 0x00000006140472a5 */ /* 0x004fc6000f8e00ff */
[----:B------:R-:W-:Y:S01]  /*0550*/  IMAD R47, R2, UR15, R7 ;  /* 0x0000000f022f7c24 */ /* 0x000fe2000f8e0207 */
[----:B------:R-:W2:Y:S01]  /*0560*/  LDC R23, c[0x0][0x384] ;  /* 0x0000e100ff177b82 */ /* 0x000ea20000000800 */
[----:B------:R-:W-:Y:S01]  /*0570*/  LEA R52, P1, R4, R14, 0x2 ;  /* 0x0000000e04347211 */ /* 0x000fe200078210ff */
[----:B0-----:R-:W-:Y:S01]  /*0580*/  IMAD.WIDE.U32 R8, R2, R16, RZ ;  /* 0x0000001002087225 */ /* 0x001fe200078e00ff */
[----:B------:R-:W-:Y:S01]  /*0590*/  IADD3 R53, PT, PT, R5, R53, RZ ;  /* 0x0000003505357210 */ /* 0x000fe20007ffe0ff */
[----:B------:R-:W0:Y:S01]  /*05a0*/  LDCU UR6, c[0x0][0x38c] ;  /* 0x00007180ff0677ac */ /* 0x000e220008000800 */
[----:B------:R-:W-:Y:S01]  /*05b0*/  LEA.HI.X R47, R6, R13, R47, 0x2, P0 ;  /* 0x0000000d062f7211 */ /* 0x000fe200000f142f */
[----:B------:R-:W-:Y:S01]  /*05c0*/  IMAD R9, R2, R17, R9 ;  /* 0x0000001102097224 */ /* 0x000fe200078e0209 */
[----:B------:R-:W-:Y:S01]  /*05d0*/  LEA.HI.X R53, R4, R15, R53, 0x2, P1 ;  /* 0x0000000f04357211 */ /* 0x000fe200008f1435 */
[----:B------:R-:W2:Y:S01]  /*05e0*/  LDC.64 R20, c[0x0][0x450] ;  /* 0x00011400ff147b82 */ /* 0x000ea20000000a00 */
[----:B---3--:R-:W-:Y:S01]  /*05f0*/  IMAD R6, R11, R54, RZ ;  /* 0x000000360b067224 */ /* 0x008fe200078e02ff */
[----:B------:R-:W-:Y:S01]  /*0600*/  UIMAD UR5, UR20, UR7, UR5 ;  /* 0x00000007140572a4 */ /* 0x000fe2000f8e0205 */
[----:B-1----:R-:W-:-:S02]  /*0610*/  IMAD.SHL.U32 R39, R33, 0x4, RZ ;  /* 0x0000000421277824 */ /* 0x002fc400078e00ff */
[----:B------:R-:W-:Y:S02]  /*0620*/  IMAD R55, R3, R55, R6 ;  /* 0x0000003703377224 */ /* 0x000fe400078e0206 */
[C---:B------:R-:W-:Y:S01]  /*0630*/  VIADD R44, R39.reuse, 0x2 ;  /* 0x00000002272c7836 */ /* 0x040fe20000000000 */
[----:B------:R-:W1:Y:S01]  /*0640*/  LDC.64 R26, c[0x0][0x440] ;  /* 0x00011000ff1a7b82 */ /* 0x000e620000000a00 */
[C---:B----4-:R-:W-:Y:S01]  /*0650*/  IMAD.WIDE.U32 R6, R2.reuse, R34, RZ ;  /* 0x0000002202067225 */ /* 0x050fe200078e00ff */
[C---:B------:R-:W-:Y:S02]  /*0660*/  IADD3 R42, PT, PT, R39.reuse, 0x1, RZ ;  /* 0x00000001272a7810 */ /* 0x040fe40007ffe0ff */
[----:B------:R-:W-:Y:S01]  /*0670*/  IADD3 R45, PT, PT, R39, 0x3, RZ ;  /* 0x00000003272d7810 */ /* 0x000fe20007ffe0ff */
[----:B------:R-:W-:Y:S01]  /*0680*/  IMAD.WIDE.U32 R4, R3, R54, UR4 ;  /* 0x0000000403047e25 */ /* 0x000fe2000f8e0036 */
[----:B0-----:R-:W-:Y:S02]  /*0690*/  UISETP.LT.AND UP0, UPT, UR6, 0x1, UPT ;  /* 0x000000010600788c */ /* 0x001fe4000bf01270 */
[----:B------:R-:W0:Y:S01]  /*06a0*/  LDC.64 R24, c[0x0][0x420] ;  /* 0x00010800ff187b82 */ /* 0x000e220000000a00 */
[----:B--2---:R-:W-:Y:S01]  /*06b0*/  IMAD R3, R23, UR20, R2 ;  /* 0x0000001417037c24 */ /* 0x004fe2000f8e0202 */
[----:B------:R-:W-:Y:S01]  /*06c0*/  USEL UR4, UR6, 0x1, !UP0 ;  /* 0x0000000106047887 */ /* 0x000fe2000c000000 */
[----:B------:R-:W-:Y:S01]  /*06d0*/  IMAD R35, R2, R35, R7 ;  /* 0x0000002302237224 */ /* 0x000fe200078e0207 */
[----:B------:R-:W-:Y:S01]  /*06e0*/  LOP3.LUT R2, R39, 0xf80, RZ, 0xc0, !PT ;  /* 0x00000f8027027812 */ /* 0x000fe200078ec0ff */
[----:B------:R-:W-:Y:S01]  /*06f0*/  IMAD R3, R3, R22, RZ ;  /* 0x0000001603037224 */ /* 0x000fe200078e02ff */
[----:B------:R-:W-:Y:S01]  /*0700*/  UIADD3 UR7, UPT, UPT, -UR4, URZ, URZ ;  /* 0x000000ff04077290 */ /* 0x000fe2000fffe1ff */
[----:B------:R-:W-:Y:S01]  /*0710*/  IMAD.IADD R55, R5, 0x1, R55 ;  /* 0x0000000105377824 */ /* 0x000fe200078e0237 */
[----:B------:R-:W2:Y:S01]  /*0720*/  LDC.64 R18, c[0x0][0x3a8] ;  /* 0x0000ea00ff127b82 */ /* 0x000ea20000000a00 */
[----:B------:R-:W-:Y:S01]  /*0730*/  LOP3.LUT R43, R2, 0x1f, R33, 0xf8, !PT ;  /* 0x0000001f022b7812 */ /* 0x000fe200078ef821 */
[----:B------:R-:W-:Y:S01]  /*0740*/  IMAD R38, R3, UR6, RZ ;  /* 0x0000000603267c24 */ /* 0x000fe2000f8e02ff */
[----:B------:R-:W-:-:S02]  /*0750*/  LEA R54, P0, R4, R20, 0x2 ;  /* 0x0000001404367211 */ /* 0x000fc400078010ff */
[C---:B------:R-:W-:Y:S01]  /*0760*/  LOP3.LUT R48, R43.reuse, 0x20, RZ, 0xfc, !PT ;  /* 0x000000202b307812 */ /* 0x040fe200078efcff */
[C---:B------:R-:W-:Y:S01]  /*0770*/  IMAD.WIDE.U32 R2, R43.reuse, 0x4, RZ ;  /* 0x000000042b027825 */ /* 0x040fe200078e00ff */
[----:B------:R-:W-:Y:S01]  /*0780*/  LEA.HI.X R55, R4, R21, R55, 0x2, P0 ;  /* 0x0000001504377211 */ /* 0x000fe200000f1437 */
[----:B------:R-:W3:Y:S01]  /*0790*/  LDC.64 R16, c[0x0][0x3e0] ;  /* 0x0000f800ff107b82 */ /* 0x000ee20000000a00 */
[C---:B-1----:R-:W-:Y:S02]  /*07a0*/  LEA R34, P1, R6.reuse, R26, 0x2 ;  /* 0x0000001a06227211 */ /* 0x042fe400078210ff */
[C---:B------:R-:W-:Y:S02]  /*07b0*/  LOP3.LUT R49, R43.reuse, 0x40, RZ, 0xfc, !PT ;  /* 0x000000402b317812 */ /* 0x040fe400078efcff */
[----:B------:R-:W-:Y:S02]  /*07c0*/  LEA.HI.X R35, R6, R27, R35, 0x2, P1 ;  /* 0x0000001b06237211 */ /* 0x000fe400008f1423 */
[----:B------:R-:W-:Y:S01]  /*07d0*/  LOP3.LUT R50, R43, 0x60, RZ, 0xfc, !PT ;  /* 0x000000602b327812 */ /* 0x000fe200078efcff */
[----:B------:R-:W1:Y:S01]  /*07e0*/  LDC.64 R14, c[0x0][0x3c0] ;  /* 0x0000f000ff0e7b82 */ /* 0x000e620000000a00 */
[----:B0-----:R-:W-:Y:S01]  /*07f0*/  IMAD.WIDE.U32 R12, R24, UR20, R8 ;  /* 0x00000014180c7c25 */ /* 0x001fe2000f8e0008 */
[----:B------:R-:W-:-:S03]  /*0800*/  LOP3.LUT R51, R2, 0x100, RZ, 0xfc, !PT ;  /* 0x0000010002337812 */ /* 0x000fc600078efcff */
[----:B------:R-:W-:Y:S01]  /*0810*/  IMAD R36, R25, UR20, R13 ;  /* 0x0000001419247c24 */ /* 0x000fe2000f8e020d */
[----:B--2---:R-:W-:Y:S02]  /*0820*/  SHF.L.U64.HI R19, R18, 0x2, R19 ;  /* 0x0000000212137819 */ /* 0x004fe40000010213 */
[----:B---3--:R-:W-:Y:S02]  /*0830*/  SHF.L.U64.HI R17, R16, 0x2, R17 ;  /* 0x0000000210117819 */ /* 0x008fe40000010211 */
[----:B-1----:R-:W-:-:S07]  /*0840*/  SHF.L.U64.HI R15, R14, 0x2, R15 ;  /* 0x000000020e0f7819 */ /* 0x002fce000001020f */
.L_x_4816:
        /* <DEDUP_REMOVED lines=93> */
.L_x_4805:
[----:B------:R-:W-:Y:S05]  /*0e20*/  BSYNC.RECONVERGENT B0 ;  /* 0x0000000000007941 */ /* 0x000fea0003800200 */
.L_x_4804:
        /* <DEDUP_REMOVED lines=32> */
.L_x_4807:
[----:B------:R-:W-:Y:S05]  /*1030*/  BSYNC.RECONVERGENT B0 ;  /* 0x0000000000007941 */ /* 0x000fea0003800200 */
.L_x_4806:
        /* <DEDUP_REMOVED lines=32> */
.L_x_4809:
[----:B------:R-:W-:Y:S05]  /*1240*/  BSYNC.RECONVERGENT B0 ;  /* 0x0000000000007941 */ /* 0x000fea0003800200 */
.L_x_4808:
        /* <DEDUP_REMOVED lines=32> */
.L_x_4811:
[----:B------:R-:W-:Y:S05]  /*1450*/  BSYNC.RECONVERGENT B0 ;  /* 0x0000000000007941 */ /* 0x000fea0003800200 */
.L_x_4810:
        /* <DEDUP_REMOVED lines=12> */
[----:B------:R-:W-:Y:S01]  /*1520*/  IADD3 R30, P2, PT, R52, R51, RZ ;  /* 0x00000033341e7210 */ /* 0x000fe20007f5e0ff */
[----:B------:R-:W-:Y:S01]  /*1530*/  FMUL.FTZ R67, R10, R63 ;  /* 0x0000003f0a437220 */ /* 0x000fe20000410000 */
[----:B------:R-:W-:Y:S01]  /*1540*/  FMUL.FTZ R68, R11, R64 ;  /* 0x000000400b447220 */ /* 0x000fe20000410000 */
[----:B------:R-:W-:Y:S01]  /*1550*/  ISETP.EQ.AND P0, PT, R33, RZ, P0 ;  /* 0x000000ff2100720c */ /* 0x000fe20000702270 */
[----:B------:R-:W-:Y:S01]  /*1560*/  IMAD R71, R37, R22, RZ ;  /* 0x0000001625477224 */ /* 0x000fe200078e02ff */
[----:B------:R-:W-:Y:S01]  /*1570*/  MOV R70, R35 ;  /* 0x0000002300467202 */ /* 0x000fe20000000f00 */
[----:B------:R-:W-:Y:S01]  /*1580*/  IMAD.MOV.U32 R69, RZ, RZ, R34 ;  /* 0x000000ffff457224 */ /* 0x000fe200078e0022 */
[C---:B------:R-:W-:Y:S01]  /*1590*/  IADD3.X R31, PT, PT, R3.reuse, R53, RZ, P2, !PT ;  /* 0x00000035031f7210 */ /* 0x040fe200017fe4ff */
[----:B------:R-:W-:Y:S01]  /*15a0*/  IMAD.X R73, R3, 0x1, R55, P1 ;  /* 0x0000000103497824 */ /* 0x000fe200008e0637 */
[----:B------:R-:W-:Y:S01]  /*15b0*/  UIADD3 UR5, UPT, UPT, UR4, 0x420, URZ ;  /* 0x0000042004057890 */ /* 0x000fe2000fffe0ff */
[----:B------:R-:W-:-:S11]  /*15c0*/  UMOV UR6, UR7 ;  /* 0x0000000700067c82 */ /* 0x000fd60008000000 */
.L_x_4815:
        /* <DEDUP_REMOVED lines=10> */
[----:B------:R-:W3:Y:S04]  /*1670*/  @!P1 LDG.E R26, desc[UR18][R22.64+-0x80] ;  /* 0xffff8012161a9981 */ /* 0x000ee8000c1e1900 */
[----:B------:R-:W4:Y:S04]  /*1680*/  @!P2 LDG.E R72, desc[UR18][R22.64] ;  /* 0x000000121648a981 */ /* 0x000f28000c1e1900 */
[----:B------:R-:W5:Y:S01]  /*1690*/  @!P3 LDG.E R74, desc[UR18][R22.64+0x80] ;  /* 0x00008012164ab981 */ /* 0x000f62000c1e1900 */
[----:B------:R-:W-:Y:S01]  /*16a0*/  IMAD.MOV.U32 R8, RZ, RZ, R69 ;  /* 0x000000ffff087224 */ /* 0x000fe200078e0045 */
[----:B------:R-:W-:-:S05]  /*16b0*/  MOV R9, R70 ;  /* 0x0000004600097202 */ /* 0x000fca0000000f00 */
[----:B------:R1:W5:Y:S01]  /*16c0*/  LDG.E R27, desc[UR18][R8.64] ;  /* 0x00000012081b7981 */ /* 0x000362000c1e1900 */
[----:B------:R-:W-:Y:S01]  /*16d0*/  IMAD.MOV.U32 R30, RZ, RZ, RZ ;  /* 0x000000ffff1e7224 */ /* 0x000fe200078e00ff */
[----:B------:R-:W-:Y:S01]  /*16e0*/  ISETP.GE.AND P5, PT, R43, R57, PT ;  /* 0x000000392b00720c */ /* 0x000fe20003fa6270 */
[----:B------:R-:W-:Y:S02]  /*16f0*/  IMAD.MOV.U32 R25, RZ, RZ, R73 ;  /* 0x000000ffff197224 */ /* 0x000fe400078e0049 */
[----:B------:R-:W-:Y:S01]  /*1700*/  HFMA2 R28, -RZ, RZ, 0, 0 ;  /* 0x00000000ff1c7431 */ /* 0x000fe200000001ff */
[----:B------:R-:W-:Y:S01]  /*1710*/  MOV R78, RZ ;  /* 0x000000ff004e7202 */ /* 0x000fe20000000f00 */
[----:B------:R-:W-:Y:S01]  /*1720*/  IMAD.MOV.U32 R76, RZ, RZ, RZ ;  /* 0x000000ffff4c7224 */ /* 0x000fe200078e00ff */
[----:B--2---:R-:W-:Y:S04]  /*1730*/  STS [R59], R10 ;  /* 0x0000000a3b007388 */ /* 0x004fe80000000800 */
[----:B---3--:R2:W-:Y:S04]  /*1740*/  STS [R59+0x80], R26 ;  /* 0x0000801a3b007388 */ /* 0x0085e80000000800 */
[----:B----4-:R3:W-:Y:S04]  /*1750*/  STS [R59+0x100], R72 ;  /* 0x000100483b007388 */ /* 0x0107e80000000800 */
[----:B-----5:R-:W-:Y:S01]  /*1760*/  STS [R59+0x180], R74 ;  /* 0x0001804a3b007388 */ /* 0x020fe20000000800 */
[----:B------:R-:W-:-:S03]  /*1770*/  NOP ;  /* 0x0000000000007918 */ /* 0x000fc60000000000 */
[----:B------:R-:W4:Y:S04]  /*1780*/  @!P2 LDG.E R30, desc[UR18][R24.64] ;  /* 0x00000012181ea981 */ /* 0x000f28000c1e1900 */
[----:B------:R-:W5:Y:S04]  /*1790*/  @!P1 LDG.E R28, desc[UR18][R24.64+-0x80] ;  /* 0xffff8012181c9981 */ /* 0x000f68000c1e1900 */
[----:B------:R-:W5:Y:S04]  /*17a0*/  @!P3 LDG.E R78, desc[UR18][R24.64+0x80] ;  /* 0x00008012184eb981 */ /* 0x000f68000c1e1900 */
[----:B------:R-:W5:Y:S04]  /*17b0*/  @!P5 LDG.E R76, desc[UR18][R24.64+-0x100] ;  /* 0xffff0012184cd981 */ /* 0x000f68000c1e1900 */
[----:B-1----:R-:W1:Y:S01]  /*17c0*/  LDS.128 R8, [R60] ;  /* 0x000000003c087984 */ /* 0x002e620000000c00 */
[----:B--2---:R-:W-:-:S04]  /*17d0*/  FMUL.FTZ R26, R27, 1.4426950216293334961 ;  /* 0x3fb8aa3b1b1a7820 */ /* 0x004fc80000410000 */
[C---:B------:R-:W-:Y:S01]  /*17e0*/  FMUL.FTZ R27, R26.reuse, R62 ;  /* 0x0000003e1a1b7220 */ /* 0x040fe20000410000 */
[C---:B------:R-:W-:Y:S01]  /*17f0*/  FMUL.FTZ R29, R26.reuse, R63 ;  /* 0x0000003f1a1d7220 */ /* 0x040fe20000410000 */
[----:B------:R-:W-:-:S04]  /*1800*/  FMUL.FTZ R31, R26, R64 ;  /* 0x000000401a1f7220 */ /* 0x000fc80000410000 */
[----:B------:R-:W3:Y:S04]  /*1810*/  MUFU.EX2 R27, R27 ;  /* 0x0000001b001b7308 */ /* 0x000ee80000000800 */
[----:B------:R-:W2:Y:S01]  /*1820*/  MUFU.EX2 R29, R29 ;  /* 0x0000001d001d7308 */ /* 0x000ea20000000800 */
[----:B------:R-:W-:-:S03]  /*1830*/  ISETP.GE.U32.AND P1, PT, R42, R57, PT ;  /* 0x000000392a00720c */ /* 0x000fc60003f26070 */
[----:B------:R-:W0:Y:S01]  /*1840*/  MUFU.EX2 R31, R31 ;  /* 0x0000001f001f7308 */ /* 0x000e220000000800 */
[----:B------:R-:W-:Y:S01]  /*1850*/  ISETP.GE.U32.AND P3, PT, R39, R57, PT ;  /* 0x000000392700720c */ /* 0x000fe20003f66070 */
[----:B------:R-:W-:Y:S01]  /*1860*/  FMUL.FTZ R26, R26, R61 ;  /* 0x0000003d1a1a7220 */ /* 0x000fe20000410000 */
[----:B------:R-:W-:Y:S02]  /*1870*/  ISETP.GE.U32.AND P2, PT, R44, R57, PT ;  /* 0x000000392c00720c */ /* 0x000fe40003f46070 */
[----:B---3--:R-:W-:-:S03]  /*1880*/  FSEL R72, R27, 1, !P1 ;  /* 0x3f8000001b487808 */ /* 0x008fc60004800000 */
[----:B------:R-:W3:Y:S01]  /*1890*/  MUFU.EX2 R26, R26 ;  /* 0x0000001a001a7308 */ /* 0x000ee20000000800 */
[----:B--2---:R-:W-:Y:S01]  /*18a0*/  FSEL R77, R29, 1, !P2 ;  /* 0x3f8000001d4d7808 */ /* 0x004fe20005000000 */
[----:B-1----:R-:W-:Y:S01]  /*18b0*/  FMUL.FTZ R8, R65, R8 ;  /* 0x0000000841087220 */ /* 0x002fe20000410000 */
[----:B------:R-:W-:Y:S01]  /*18c0*/  FMUL.FTZ R9, R66, R9 ;  /* 0x0000000942097220 */ /* 0x000fe20000410000 */
[----:B------:R-:W-:-:S03]  /*18d0*/  FMUL.FTZ R10, R67, R10 ;  /* 0x0000000a430a7220 */ /* 0x000fc60000410000 */
[----:B------:R-:W-:Y:S02]  /*18e0*/  FSEL R80, R8, RZ, !P3 ;  /* 0x000000ff08507208 */ /* 0x000fe40005800000 */
[----:B------:R-:W-:Y:S01]  /*18f0*/  FSEL R73, R9, RZ, !P1 ;  /* 0x000000ff09497208 */ /* 0x000fe20004800000 */
[----:B------:R-:W-:Y:S01]  /*1900*/  FMUL.FTZ R11, R68, R11 ;  /* 0x0000000b440b7220 */ /* 0x000fe20000410000 */
[----:B------:R-:W-:Y:S02]  /*1910*/  ISETP.GE.U32.AND P1, PT, R45, R57, PT ;  /* 0x000000392d00720c */ /* 0x000fe40003f26070 */
[----:B------:R-:W-:Y:S01]  /*1920*/  FSEL R82, R10, RZ, !P2 ;  /* 0x000000ff0a527208 */ /* 0x000fe20005000000 */
[----:B------:R-:W-:Y:S01]  /*1930*/  FFMA.FTZ R8, R80, R72, R73 ;  /* 0x0000004850087223 */ /* 0x000fe20000010049 */
[----:B0-----:R-:W-:Y:S02]  /*1940*/  FSEL R74, R31, 1, !P1 ;  /* 0x3f8000001f4a7808 */ /* 0x001fe40004800000 */
[----:B------:R-:W-:Y:S01]  /*1950*/  FSEL R75, R11, RZ, !P1 ;  /* 0x000000ff0b4b7208 */ /* 0x000fe20004800000 */
[----:B------:R-:W-:-:S04]  /*1960*/  FFMA.FTZ R8, R77, R8, R82 ;  /* 0x000000084d087223 */ /* 0x000fc80000010052 */
[----:B------:R-:W-:Y:S01]  /*1970*/  FFMA.FTZ R10, R74, R8, R75 ;  /* 0x000000084a0a7223 */ /* 0x000fe2000001004b */
[----:B---3--:R-:W-:-:S04]  /*1980*/  FSEL R79, R26, 1, !P3 ;  /* 0x3f8000001a4f7808 */ /* 0x008fc80005800000 */
[----:B------:R-:W0:Y:S01]  /*1990*/  SHFL.UP PT, R9, R10, 0x1, RZ ;  /* 0x042000000a097989 */ /* 0x000e2200000e00ff */
        /* <DEDUP_REMOVED lines=26> */
[----:B------:R-:W-:-:S05]  /*1b40*/  FSEL R84, R84, R9, !P1 ;  /* 0x0000000954547208 */ /* 0x000fca0004800000 */
[----:B------:R-:W0:Y:S01]  /*1b50*/  SHFL.UP PT, R31, R84, 0x10, RZ ;  /* 0x06000000541f7989 */ /* 0x000e2200000e00ff */
[----:B------:R-:W-:Y:S02]  /*1b60*/  HFMA2 R26, -RZ, RZ, 1.875, 0 ;  /* 0x3f800000ff1a7431 */ /* 0x000fe400000001ff */
[----:B------:R-:W-:Y:S01]  /*1b70*/  IMAD.MOV.U32 R27, RZ, RZ, RZ ;  /* 0x000000ffff1b7224 */ /* 0x000fe200078e00ff */
[C---:B------:R-:W-:Y:S01]  /*1b80*/  ISETP.NE.AND P1, PT, R58.reuse, 0x1f, PT ;  /* 0x0000001f3a00780c */ /* 0x040fe20003f25270 */
[----:B------:R-:W-:Y:S02]  /*1b90*/  UMOV UR4, 0x400 ;  /* 0x0000040000047882 */ /* 0x000fe40000000000 */
[----:B--2---:R-:W-:Y:S01]  /*1ba0*/  ULEA UR4, UR8, UR4, 0x18 ;  /* 0x0000000408047291 */ /* 0x004fe2000f8ec0ff */
[----:B------:R-:W-:Y:S01]  /*1bb0*/  ISETP.NE.AND P2, PT, R58, RZ, PT ;  /* 0x000000ff3a00720c */ /* 0x000fe20003f45270 */
[----:B0-----:R-:W-:Y:S01]  /*1bc0*/  FFMA.FTZ R31, R81, R31, R84 ;  /* 0x0000001f511f7223 */ /* 0x001fe20000010054 */
[----:B----4-:R-:W-:Y:S04]  /*1bd0*/  STS [R59+0x300], R30 ;  /* 0x0003001e3b007388 */ /* 0x010fe80000000800 */
[----:B------:R-:W0:Y:S04]  /*1be0*/  SHFL.UP PT, R30, R81, 0x10, RZ ;  /* 0x06000000511e7989 */ /* 0x000e2800000e00ff */
[----:B-----5:R-:W-:Y:S04]  /*1bf0*/  STS [R59+0x280], R28 ;  /* 0x0002801c3b007388 */ /* 0x020fe80000000800 */
[----:B------:R-:W-:Y:S04]  /*1c00*/  STS [R59+0x380], R78 ;  /* 0x0003804e3b007388 */ /* 0x000fe80000000800 */
[----:B------:R-:W-:Y:S01]  /*1c10*/  STS [R59+0x200], R76 ;  /* 0x0002004c3b007388 */ /* 0x000fe20000000800 */
[----:B------:R-:W-:-:S03]  /*1c20*/  NOP ;  /* 0x0000000000007918 */ /* 0x000fc60000000000 */
[----:B------:R-:W1:Y:S04]  /*1c30*/  @P0 LDS.64 R26, [UR5] ;  /* 0x00000005ff1a0984 */ /* 0x000e680008000a00 */
[----:B------:R-:W-:Y:S01]  /*1c40*/  LDS.128 R8, [R60+0x200] ;  /* 0x000200003c087984 */ /* 0x000fe20000000c00 */
[----:B0-----:R-:W-:-:S05]  /*1c50*/  FMUL.FTZ R30, R81, R30 ;  /* 0x0000001e511e7220 */ /* 0x001fca0000410000 */
[----:B------:R-:W-:Y:S01]  /*1c60*/  @!P1 STS.64 [UR4+0x400], R30 ;  /* 0x0004001eff009988 */ /* 0x000fe20008000a04 */
[----:B------:R-:W-:Y:S01]  /*1c70*/  BAR.SYNC.DEFER_BLOCKING 0x0 ;  /* 0x0000000000007b1d */ /* 0x000fe20000010000 */
[----:B------:R-:W-:-:S05]  /*1c80*/  ISETP.NE.AND P3, PT, R33, RZ, PT ;  /* 0x000000ff2100720c */ /* 0x000fca0003f65270 */
[----:B------:R-:W-:Y:S04]  /*1c90*/  LDS.64 R28, [UR4+0x400] ;  /* 0x00040004ff1c7984 */ /* 0x000fe80008000a00 */
[----:B-1----:R-:W-:Y:S01]  /*1ca0*/  @!P2 STS.64 [UR4+0x410], R26 ;  /* 0x0004101aff00a988 */ /* 0x002fe20008000a04 */
[----:B------:R-:W-:Y:S01]  /*1cb0*/  BAR.SYNC.DEFER_BLOCKING 0x0 ;  /* 0x0000000000007b1d */ /* 0x000fe20000010000 */
[----:B------:R-:W-:-:S04]  /*1cc0*/  ISETP.GE.AND P1, PT, R58, 0x10, PT ;  /* 0x000000103a00780c */ /* 0x000fc80003f26270 */
[----:B------:R-:W-:Y:S02]  /*1cd0*/  FSEL R81, R81, R30, !P1 ;  /* 0x0000001e51517208 */ /* 0x000fe40004800000 */
[----:B------:R-:W-:-:S03]  /*1ce0*/  FSEL R84, R84, R31, !P1 ;  /* 0x0000001f54547208 */ /* 0x000fc60004800000 */
[----:B------:R-:W0:Y:S04]  /*1cf0*/  SHFL.UP PT, R83, R81, 0x1, RZ ;  /* 0x0420000051537989 */ /* 0x000e2800000e00ff */
[----:B------:R-:W-:Y:S04]  /*1d00*/  @P3 LDS R85, [UR4+0x414] ;  /* 0x00041404ff553984 */ /* 0x000fe80008000800 */
[----:B------:R-:W1:Y:S01]  /*1d10*/  SHFL.UP PT, R76, R84, 0x1, RZ ;  /* 0x04200000544c7989 */ /* 0x000e6200000e00ff */
[----:B------:R-:W-:Y:S02]  /*1d20*/  ISETP.NE.AND P1, PT, R33, RZ, PT ;  /* 0x000000ff2100720c */ /* 0x000fe40003f25270 */
[----:B0-----:R-:W-:Y:S01]  /*1d30*/  @!P2 MOV R83, R26 ;  /* 0x0000001a0053a202 */ /* 0x001fe20000000f00 */
[----:B------:R-:W-:Y:S01]  /*1d40*/  BSSY.RECONVERGENT B0, `(.L_x_4813) ;  /* 0x0000014000007945 */ /* 0x000fe20003800200 */
[----:B------:R-:W-:Y:S01]  /*1d50*/  FFMA.FTZ R29, R28, R27, R29 ;  /* 0x0000001b1c1d7223 */ /* 0x000fe2000001001d */
[----:B-1----:R-:W-:Y:S01]  /*1d60*/  @!P2 IMAD.MOV.U32 R76, RZ, RZ, R27 ;  /* 0x000000ffff4ca224 */ /* 0x002fe200078e001b */
[----:B------:R-:W-:-:S03]  /*1d70*/  LEA R24, P2, R16, R24, 0x2 ;  /* 0x0000001810187211 */ /* 0x000fc600078410ff */
[----:B------:R-:W-:Y:S01]  /*1d80*/  @P3 FFMA.FTZ R76, R85, R83, R76 ;  /* 0x00000053554c3223 */ /* 0x000fe2000001004c */
[----:B------:R-:W-:-:S03]  /*1d90*/  LEA R30, P3, R14, R22, 0x2 ;  /* 0x000000160e1e7211 */ /* 0x000fc600078610ff */
[----:B------:R-:W-:-:S04]  /*1da0*/  FFMA.FTZ R79, R79, R76, R80 ;  /* 0x0000004c4f4f7223 */ /* 0x000fc80000010050 */
[----:B------:R-:W-:Y:S01]  /*1db0*/  FFMA.FTZ R76, R72, R79, R73 ;  /* 0x0000004f484c7223 */ /* 0x000fe20000010049 */
[----:B------:R-:W-:Y:S01]  /*1dc0*/  IADD3.X R73, PT, PT, R25, R17, RZ, P2, !PT ;  /* 0x0000001119497210 */ /* 0x000fe200017fe4ff */
[----:B------:R-:W-:Y:S02]  /*1dd0*/  IMAD.X R31, R23, 0x1, R15, P3 ;  /* 0x00000001171f7824 */ /* 0x000fe400018e060f */
        /* <DEDUP_REMOVED lines=10> */
.L_x_4814:
[----:B------:R-:W-:Y:S05]  /*1e80*/  BSYNC.RECONVERGENT B0 ;  /* 0x0000000000007941 */ /* 0x000fea0003800200 */
.L_x_4813:
        /* <DEDUP_REMOVED lines=8> */
[----:B------:R-:W-:Y:S01]  /*1f10*/  IADD3.X R70, PT, PT, R70, R19, RZ, P1, !PT ;  /* 0x0000001346467210 */ /* 0x000fe20000ffe4ff */
[----:B------:R-:W-:Y:S01]  /*1f20*/  VIADD R71, R71, 0x1 ;  /* 0x0000000147477836 */ /* 0x000fe20000000000 */
[----:B------:R-:W-:-:S03]  /*1f30*/  UIADD3 UR5, UPT, UPT, UR5, 0x8, URZ ;  /* 0x0000000805057890 */ /* 0x000fc6000fffe0ff */
[----:B------:R-:W-:Y:S09]  /*1f40*/  BRA.U UP0, `(.L_x_4815) ;  /* 0xfffffff500a07547 */ /* 0x000ff2000b83ffff */
.L_x_4812:
[----:B------:R-:W-:Y:S01]  /*1f50*/  BAR.SYNC.DEFER_BLOCKING 0x0 ;  /* 0x0000000000007b1d */ /* 0x000fe20000010000 */
[----:B------:R-:W-:Y:S01]  /*1f60*/  ISETP.NE.AND P0, PT, R33, RZ, PT ;  /* 0x000000ff2100720c */ /* 0x000fe20003f05270 */
[----:B------:R-:W-:-:S12]  /*1f70*/  VIADD R37, R37, 0x1 ;  /* 0x0000000125257836 */ /* 0x000fd80000000000 */
[----:B------:R-:W1:Y:S01]  /*1f80*/  @!P0 LDC R9, c[0x0][0x388] ;  /* 0x0000e200ff098b82 */ /* 0x000e620000000800 */
[----:B------:R2:W-:Y:S01]  /*1f90*/  STS.128 [R60], R4 ;  /* 0x000000043c007388 */ /* 0x0005e20000000c00 */
[----:B------:R-:W-:-:S03]  /*1fa0*/  NOP ;  /* 0x0000000000007918 */ /* 0x000fc60000000000 */
[----:B------:R-:W-:Y:S04]  /*1fb0*/  LDS R11, [R59+0x80] ;  /* 0x000080003b0b7984 */ /* 0x000fe80000000800 */
[----:B------:R-:W-:Y:S01]  /*1fc0*/  LDS R21, [R59+0x100] ;  /* 0x000100003b157984 */ /* 0x000fe20000000800 */
[----:B-1----:R-:W-:-:S03]  /*1fd0*/  @!P0 IADD3 R10, PT, PT, -R56, R9, RZ ;  /* 0x00000009380a8210 */ /* 0x002fc60007ffe1ff */
[----:B0-----:R-:W-:Y:S01]  /*1fe0*/  LDS R23, [R59+0x180] ;  /* 0x000180003b177984 */ /* 0x001fe20000000800 */
[----:B------:R-:W-:-:S03]  /*1ff0*/  IADD3 R56, P4, P5, R43, R12, R56 ;  /* 0x0000000c2b387210 */ /* 0x000fc60007d9e038 */
[----:B------:R-:W-:Y:S01]  /*2000*/  LDS R9, [R59] ;  /* 0x000000003b097984 */ /* 0x000fe20000000800 */
[----:B--2---:R-:W-:-:S03]  /*2010*/  IADD3.X R5, PT, PT, RZ, R36, RZ, P4, P5 ;  /* 0x00000024ff057210 */ /* 0x004fc600027ea4ff */
[----:B------:R-:W-:Y:S01]  /*2020*/  @!P0 STS [UR4+0x200], R10 ;  /* 0x0002000aff008988 */ /* 0x000fe20008000804 */
[----:B------:R-:W-:Y:S06]  /*2030*/  BAR.SYNC.DEFER_BLOCKING 0x0 ;  /* 0x0000000000007b1d */ /* 0x000fec0000010000 */
[----:B------:R-:W0:Y:S01]  /*2040*/  LDS R8, [UR4+0x200] ;  /* 0x00020004ff087984 */ /* 0x000e220008000800 */
[----:B------:R-:W1:Y:S02]  /*2050*/  LDCU.64 UR4, c[0x0][0x478] ;  /* 0x00008f00ff0477ac */ /* 0x000e640008000a00 */
[C---:B-1----:R-:W-:Y:S01]  /*2060*/  LEA R4, P4, R56.reuse, UR4, 0x2 ;  /* 0x0000000438047c11 */ /* 0x042fe2000f8810ff */
[----:B------:R-:W1:Y:S03]  /*2070*/  LDCU UR4, c[0x0][0x394] ;  /* 0x00007280ff0477ac */ /* 0x000e660008000800 */
[----:B------:R-:W-:-:S02]  /*2080*/  LEA.HI.X R5, R56, UR5, R5, 0x2, P4 ;  /* 0x0000000538057c11 */ /* 0x000fc4000a0f1405 */
[----:B------:R-:W-:-:S04]  /*2090*/  IADD3 R40, P4, PT, R40, 0x200, RZ ;  /* 0x0000020028287810 */ /* 0x000fc80007f9e0ff */
[----:B------:R-:W-:Y:S02]  /*20a0*/  IADD3.X R46, PT, PT, RZ, R46, RZ, P4, !PT ;  /* 0x0000002eff2e7210 */ /* 0x000fe400027fe4ff */
        /* <DEDUP_REMOVED lines=17> */
.L_x_4817:
        /* <DEDUP_REMOVED lines=12> */
.L_x_5094:


//--------------------- .text._Z25selective_scan_fwd_kernelI32Selective_Scan_fwd_kernel_traitsILi32ELi4ELi1ELb0ELb1ELb1ELb1EffEEv13SSMParamsBase --------------------------
	.section	.text._Z25selective_scan_fwd_kernelI32Selective_Scan_fwd_kernel_traitsILi32ELi4ELi1ELb0ELb1ELb1ELb1EffEEv13SSMParamsBase,"ax",@progbits
	.align	128
        .global         _Z25selective_scan_fwd_kernelI32Selective_Scan_fwd_kernel_traitsILi32ELi4ELi1ELb0ELb1ELb1ELb1EffEEv13SSMParamsBase
        .type           _Z25selective_scan_fwd_kernelI32Selective_Scan_fwd_kernel_traitsILi32ELi4ELi1ELb0ELb1ELb1ELb1EffEEv13SSMParamsBase,@function
        .size           _Z25selective_scan_fwd_kernelI32Selective_Scan_fwd_kernel_traitsILi32ELi4ELi1ELb0ELb1ELb1ELb1EffEEv13SSMParamsBase,(.L_x_5095 - _Z25selective_scan_fwd_kernelI32Selective_Scan_fwd_kernel_traitsILi32ELi4ELi1ELb0ELb1ELb1ELb1EffEEv13SSMParamsBase)
        .other          _Z25selective_scan_fwd_kernelI32Selective_Scan_fwd_kernel_traitsILi32ELi4ELi1ELb0ELb1ELb1ELb1EffEEv13SSMParamsBase,@"STO_CUDA_ENTRY STV_DEFAULT"
_Z25selective_scan_fwd_kernelI32Selective_Scan_fwd_kernel_traitsILi32ELi4ELi1ELb0ELb1ELb1ELb1EffEEv13SSMParamsBase:
.text._Z25selective_scan_fwd_kernelI32Selective_Scan_fwd_kernel_traitsILi32ELi4ELi1ELb0ELb1ELb1ELb1EffEEv13SSMParamsBase:
        /* <DEDUP_REMOVED lines=38> */
[----:B------:R-:W-:Y:S01]  /*0260*/  ISETP.GT.U32.AND P1, PT, R9, R0, PT ;  /* 0x000000000900720c */ /* 0x000fe20003f24070 */
[----:B------:R-:W-:-:S12]  /*0270*/  UIMAD.WIDE.U32 UR4, UR18, UR8, URZ ;  /* 0x00000008120472a5 */ /* 0x000fd8000f8e00ff */
[----:B------:R-:W-:-:S04]  /*0280*/  @!P1 IADD3 R0, PT, PT, R0, -R9, RZ ;  /* 0x8000000900009210 */ /* 0x000fc80007ffe0ff */
[----:B------:R-:W-:Y:S02]  /*0290*/  ISETP.GE.U32.AND P0, PT, R0, R9, PT ;  /* 0x000000090000720c */ /* 0x000fe40003f06070 */
[----:B------:R-:W-:Y:S01]  /*02a0*/  LOP3.LUT R0, R56, R11, RZ, 0x3c, !PT ;  /* 0x0000000b38007212 */ /* 0x000fe200078e3cff */
[----:B------:R-:W-:Y:S01]  /*02b0*/  UIMAD UR8, UR18, UR9, UR5 ;  /* 0x00000009120872a4 */ /* 0x000fe2000f8e0205 */
[----:B------:R-:W-:Y:S01]  /*02c0*/  @!P1 IADD3 R7, PT, PT, R7, 0x1, RZ ;  /* 0x0000000107079810 */ /* 0x000fe20007ffe0ff */
[----:B------:R-:W-:Y:S01]  /*02d0*/  UIMAD.WIDE.U32 UR6, UR18, UR12, URZ ;  /* 0x0000000c120672a5 */ /* 0x000fe2000f8e00ff */
[----:B------:R-:W-:Y:S02]  /*02e0*/  ISETP.GE.AND P2, PT, R0, RZ, PT ;  /* 0x000000ff0000720c */ /* 0x000fe40003f46270 */
[----:B------:R-:W-:Y:S01]  /*02f0*/  MOV R3, UR5 ;  /* 0x0000000500037c02 */ /* 0x000fe20008000f00 */
[----:B------:R-:W-:Y:S01]  /*0300*/  IMAD.U32 R2, RZ, RZ, UR4 ;  /* 0x00000004ff027e24 */ /* 0x000fe2000f8e00ff */
[----:B------:R-:W-:Y:S01]  /*0310*/  ISETP.NE.AND P1, PT, R11, RZ, PT ;  /* 0x000000ff0b00720c */ /* 0x000fe20003f25270 */
[----:B------:R-:W0:Y:S02]  /*0320*/  LDC.64 R8, c[0x0][0x460] ;  /* 0x00011800ff087b82 */ /* 0x000e240000000a00 */
[----:B------:R-:W-:Y:S01]  /*0330*/  @P0 IADD3 R7, PT, PT, R7, 0x1, RZ ;  /* 0x0000000107070810 */ /* 0x000fe20007ffe0ff */
[----:B------:R-:W-:Y:S01]  /*0340*/  IMAD.U32 R3, RZ, RZ, UR8 ;  /* 0x00000008ff037e24 */ /* 0x000fe2000f8e00ff */
[----:B------:R-:W4:Y:S03]  /*0350*/  LDCU.64 UR8, c[0x0][0x3b0] ;  /* 0x00007600ff0877ac */ /* 0x000f260008000a00 */
[----:B------:R-:W-:Y:S01]  /*0360*/  IMAD.MOV.U32 R0, RZ, RZ, R7 ;  /* 0x000000ffff007224 */ /* 0x000fe200078e0007 */
[----:B------:R-:W-:Y:S01]  /*0370*/  UIMAD UR4, UR18, UR13, UR7 ;  /* 0x0000000d120472a4 */ /* 0x000fe2000f8e0207 */
[----:B------:R-:W2:Y:S03]  /*0380*/  LDCU.64 UR12, c[0x0][0x3d0] ;  /* 0x00007a00ff0c77ac */ /* 0x000ea60008000a00 */
[----:B------:R-:W-:-:S02]  /*0390*/  @!P2 IADD3 R0, PT, PT, -R0, RZ, RZ ;  /* 0x000000ff0000a210 */ /* 0x000fc40007ffe1ff */
[----:B------:R-:W-:Y:S02]  /*03a0*/  @!P1 LOP3.LUT R0, RZ, R11, RZ, 0x33, !PT ;  /* 0x0000000bff009212 */ /* 0x000fe400078e33ff */
[----:B------:R-:W0:Y:S01]  /*03b0*/  LDC.64 R10, c[0x0][0x448] ;  /* 0x00011200ff0a7b82 */ /* 0x000e220000000a00 */
[----:B------:R-:W-:Y:S02]  /*03c0*/  ISETP.GE.AND P0, PT, R21, 0x1, PT ;  /* 0x000000011500780c */ /* 0x000fe40003f06270 */
[----:B---3--:R-:W-:Y:S01]  /*03d0*/  MOV R5, UR7 ;  /* 0x0000000700057c02 */ /* 0x008fe20008000f00 */
[----:B------:R-:W-:Y:S02]  /*03e0*/  IMAD.U32 R5, RZ, RZ, UR4 ;  /* 0x00000004ff057e24 */ /* 0x000fe4000f8e00ff */
[----:B------:R-:W-:Y:S01]  /*03f0*/  IMAD.WIDE.U32 R2, R56, UR10, R2 ;  /* 0x0000000a38027c25 */ /* 0x000fe2000f8e0002 */
[----:B----4-:R-:W-:-:S03]  /*0400*/  UIMAD.WIDE.U32 UR4, UR18, UR8, URZ ;  /* 0x00000008120472a5 */ /* 0x010fc6000f8e00ff */
[----:B------:R-:W-:Y:S01]  /*0410*/  IMAD.U32 R4, RZ, RZ, UR6 ;  /* 0x00000006ff047e24 */ /* 0x000fe2000f8e00ff */
[----:B------:R-:W-:Y:S01]  /*0420*/  UIMAD UR8, UR18, UR9, UR5 ;  /* 0x00000009120872a4 */ /* 0x000fe2000f8e0205 */
[----:B------:R-:W-:Y:S01]  /*0430*/  IMAD R41, R56, UR11, R3 ;  /* 0x0000000b38297c24 */ /* 0x000fe2000f8e0203 */
[----:B--2---:R-:W-:Y:S01]  /*0440*/  UIMAD.WIDE.U32 UR6, UR18, UR12, URZ ;  /* 0x0000000c120672a5 */ /* 0x004fe2000f8e00ff */
[----:B-1----:R-:W-:Y:S11]  /*0450*/  @!P0 EXIT ;  /* 0x000000000000894d */ /* 0x002ff60003800000 */
[----:B------:R-:W1:Y:S01]  /*0460*/  S2R R53, SR_TID.X ;  /* 0x0000000000357919 */ /* 0x000e620000002100 */
[----:B------:R-:W2:Y:S01]  /*0470*/  LDC.64 R16, c[0x0][0x450] ;  /* 0x00011400ff107b82 */ /* 0x000ea20000000a00 */
[----:B------:R-:W3:Y:S01]  /*0480*/  LDCU.64 UR10, c[0x0][0x3a0] ;  /* 0x00007400ff0a77ac */ /* 0x000ee20008000a00 */
[C---:B------:R-:W-:Y:S01]  /*0490*/  IMAD.WIDE.U32 R4, R56.reuse, UR14, R4 ;  /* 0x0000000e38047c25 */ /* 0x040fe2000f8e0004 */
[----:B------:R-:W-:Y:S01]  /*04a0*/  SHF.R.S32.HI R3, RZ, 0x1f, R0 ;  /* 0x0000001fff037819 */ /* 0x000fe20000011400 */
[----:B------:R-:W-:Y:S02]  /*04b0*/  UIMAD UR7, UR18, UR13, UR7 ;  /* 0x0000000d120772a4 */ /* 0x000fe4000f8e0207 */
[----:B------:R-:W-:Y:S01]  /*04c0*/  IMAD R39, R56, UR15, R5 ;  /* 0x0000000f38277c24 */ /* 0x000fe2000f8e0205 */
[----:B------:R-:W-:Y:S01]  /*04d0*/  LEA R43, P1, R4, R12, 0x2 ;  /* 0x0000000c042b7211 */ /* 0x000fe200078210ff */
[----:B------:R-:W4:Y:S01]  /*04e0*/  LDC.64 R22, c[0x0][0x440] ;  /* 0x00011000ff167b82 */ /* 0x000f220000000a00 */
[C---:B------:R-:W-:Y:S01]  /*04f0*/  IMAD R5, R3.reuse, R14, RZ ;  /* 0x0000000e03057224 */ /* 0x040fe200078e02ff */
[----:B------:R-:W-:Y:S01]  /*0500*/  UMOV UR5, UR8 ;  /* 0x0000000800057c82 */ /* 0x000fe20008000000 */
[----:B0-----:R-:W-:Y:S01]  /*0510*/  LEA R45, P0, R2, R8, 0x2 ;  /* 0x00000008022d7211 */ /* 0x001fe200078010ff */
[----:B------:R-:W-:Y:S01]  /*0520*/  IMAD.WIDE.U32 R6, R0, R14, UR4 ;  /* 0x0000000400067e25 */ /* 0x000fe2000f8e000e */
[----:B------:R-:W-:Y:S01]  /*0530*/  LEA.HI.X R39, R4, R13, R39, 0x2, P1 ;  /* 0x0000000d04277211 */ /* 0x000fe200008f1427 */
[----:B------:R-:W0:Y:S01]  /*0540*/  LDCU UR4, c[0x0][0x38c] ;  /* 0x00007180ff0477ac */ /* 0x000e220008000800 */
[----:B------:R-:W-:Y:S01]  /*0550*/  LEA.HI.X R41, R2, R9, R41, 0x2, P0 ;  /* 0x0000000902297211 */ /* 0x000fe200000f1429 */
[----:B------:R-:W-:Y:S01]  /*0560*/  IMAD R4, R3, R32, RZ ;  /* 0x0000002003047224 */ /* 0x000fe200078e02ff */
[----:B------:R-:W-:Y:S01]  /*0570*/  LEA R34, P0, R6, R10, 0x2 ;  /* 0x0000000a06227211 */ /* 0x000fe200078010ff */
[C---:B------:R-:W-:Y:S01]  /*0580*/  IMAD R5, R0.reuse, R15, R5 ;  /* 0x0000000f00057224 */ /* 0x040fe200078e0205 */
[----:B------:R-:W-:Y:S01]  /*0590*/  MOV R47, RZ ;  /* 0x000000ff002f7202 */ /* 0x000fe20000000f00 */
[C---:B------:R-:W-:Y:S01]  /*05a0*/  IMAD.WIDE.U32 R2, R0.reuse, R32, UR6 ;  /* 0x0000000600027e25 */ /* 0x040fe2000f8e0020 */
[----:B------:R-:W0:Y:S03]  /*05b0*/  LDCU.U8 UR7, c[0x0][0x39e] ;  /* 0x000073c0ff0777ac */ /* 0x000e260008000000 */
[----:B------:R-:W-:-:S02]  /*05c0*/  IMAD R33, R0, R33, R4 ;  /* 0x0000002100217224 */ /* 0x000fc400078e0204 */
[----:B------:R-:W-:Y:S02]  /*05d0*/  IMAD.IADD R35, R7, 0x1, R5 ;  /* 0x0000000107237824 */ /* 0x000fe400078e0205 */
[----:B---3--:R-:W-:Y:S01]  /*05e0*/  IMAD.WIDE.U32 R50, R56, UR10, RZ ;  /* 0x0000000a38327c25 */ /* 0x008fe2000f8e00ff */
[----:B------:R-:W-:Y:S02]  /*05f0*/  IADD3 R33, PT, PT, R3, R33, RZ ;  /* 0x0000002103217210 */ /* 0x000fe40007ffe0ff */
[----:B------:R-:W-:Y:S01]  /*0600*/  LEA.HI.X R35, R6, R11, R35, 0x2, P0 ;  /* 0x0000000b06237211 */ /* 0x000fe200000f1423 */
[----:B-1----:R-:W-:Y:S01]  /*0610*/  IMAD.SHL.U32 R52, R53, 0x4, RZ ;  /* 0x0000000435347824 */ /* 0x002fe200078e00ff */
[----:B--2---:R-:W-:Y:S01]  /*0620*/  LEA R32, P0, R2, R16, 0x2 ;  /* 0x0000001002207211 */ /* 0x004fe200078010ff */
[----:B------:R-:W-:Y:S01]  /*0630*/  IMAD R3, R56, UR11, R51 ;  /* 0x0000000b38037c24 */ /* 0x000fe2000f8e0233 */
[----:B----4-:R-:W-:Y:S01]  /*0640*/  LEA R51, P1, R50, R22, 0x2 ;  /* 0x0000001632337211 */ /* 0x010fe200078210ff */
[----:B------:R-:W-:Y:S01]  /*0650*/  IMAD R0, R19, UR18, R56 ;  /* 0x0000001213007c24 */ /* 0x000fe2000f8e0238 */
[C---:B------:R-:W-:Y:S01]  /*0660*/  LOP3.LUT R48, R52.reuse, 0xf80, RZ, 0xc0, !PT ;  /* 0x00000f8034307812 */ /* 0x040fe200078ec0ff */
[----:B------:R-:W-:Y:S01]  /*0670*/  VIADD R46, R52, 0x1 ;  /* 0x00000001342e7836 */ /* 0x000fe20000000000 */
[----:B------:R-:W-:Y:S01]  /*0680*/  LEA.HI.X R33, R2, R17, R33, 0x2, P0 ;  /* 0x0000001102217211 */ /* 0x000fe200000f1421 */
[----:B------:R-:W-:Y:S01]  /*0690*/  IMAD R0, R0, R21, RZ ;  /* 0x0000001500007224 */ /* 0x000fe200078e02ff */
[----:B------:R-:W-:Y:S01]  /*06a0*/  LOP3.LUT R48, R48, 0x1f, R53, 0xf8, !PT ;  /* 0x0000001f30307812 */ /* 0x000fe200078ef835 */
[----:B------:R-:W-:Y:S01]  /*06b0*/  VIADD R42, R52, 0x3 ;  /* 0x00000003342a7836 */ /* 0x000fe20000000000 */
[----:B------:R-:W-:Y:S01]  /*06c0*/  LEA.HI.X R50, R50, R23, R3, 0x2, P1 ;  /* 0x0000001732327211 */ /* 0x000fe200008f1403 */
[----:B0-----:R-:W-:Y:S01]  /*06d0*/  IMAD R49, R0, UR4, RZ ;  /* 0x0000000400317c24 */ /* 0x001fe2000f8e02ff */
[----:B------:R-:W-:Y:S01]  /*06e0*/  IADD3 R44, PT, PT, R52, 0x2, RZ ;  /* 0x00000002342c7810 */ /* 0x000fe20007ffe0ff */
[C---:B------:R-:W-:Y:S01]  /*06f0*/  IMAD.WIDE.U32 R2, R48.reuse, 0x4, RZ ;  /* 0x0000000430027825 */ /* 0x040fe200078e00ff */
[----:B------:R-:W-:-:S02]  /*0700*/  LOP3.LUT R40, R48, 0x20, RZ, 0xfc, !PT ;  /* 0x0000002030287812 */ /* 0x000fc400078efcff */
[C---:B------:R-:W-:Y:S02]  /*0710*/  LOP3.LUT R38, R48.reuse, 0x40, RZ, 0xfc, !PT ;  /* 0x0000004030267812 */ /* 0x040fe400078efcff */
[----:B------:R-:W-:Y:S02]  /*0720*/  LOP3.LUT R36, R48, 0x60, RZ, 0xfc, !PT ;  /* 0x0000006030247812 */ /* 0x000fe400078efcff */
[----:B------:R-:W-:-:S07]  /*0730*/  LOP3.LUT R37, R2, 0x100, RZ, 0xfc, !PT ;  /* 0x0000010002257812 */ /* 0x000fce00078efcff */
.L_x_4830:
        /* <DEDUP_REMOVED lines=9> */
[----:B------:R-:W-:-:S05]  /*07d0*/  IADD3.X R5, PT, PT, RZ, R41, RZ, P4, !PT ;  /* 0x00000029ff057210 */ /* 0x000fca00027fe4ff */
        /* <DEDUP_REMOVED lines=83> */
.L_x_4819:
[----:B------:R-:W-:Y:S05]  /*0d10*/  BSYNC.RECONVERGENT B0 ;  /* 0x0000000000007941 */ /* 0x000fea0003800200 */
.L_x_4818:
        /* <DEDUP_REMOVED lines=32> */
.L_x_4821:
[----:B------:R-:W-:Y:S05]  /*0f20*/  BSYNC.RECONVERGENT B0 ;  /* 0x0000000000007941 */ /* 0x000fea0003800200 */
.L_x_4820:
        /* <DEDUP_REMOVED lines=32> */
.L_x_4823:
[----:B------:R-:W-:Y:S05]  /*1130*/  BSYNC.RECONVERGENT B0 ;  /* 0x0000000000007941 */ /* 0x000fea0003800200 */
.L_x_4822:
        /* <DEDUP_REMOVED lines=32> */
.L_x_4825:
[----:B------:R-:W-:Y:S05]  /*1340*/  BSYNC.RECONVERGENT B0 ;  /* 0x0000000000007941 */ /* 0x000fea0003800200 */
.L_x_4824:
        /* <DEDUP_REMOVED lines=9> */
[----:B------:R-:W-:Y:S01]  /*13e0*/  IADD3 R22, P2, PT, R32, R37, RZ ;  /* 0x0000002520167210 */ /* 0x000fe20007f5e0ff */
[----:B------:R-:W-:Y:S01]  /*13f0*/  FMUL.FTZ R63, R8, R59 ;  /* 0x0000003b083f7220 */ /* 0x000fe20000410000 */
[----:B------:R-:W-:Y:S01]  /*1400*/  ISETP.NE.AND P0, PT, R47, RZ, PT ;  /* 0x000000ff2f00720c */ /* 0x000fe20003f05270 */
[----:B------:R-:W-:Y:S01]  /*1410*/  FMUL.FTZ R64, R9, R60 ;  /* 0x0000003c09407220 */ /* 0x000fe20000410000 */
[----:B------:R-:W-:Y:S01]  /*1420*/  VIMNMX R20, PT, PT, R20, 0x1, !PT ;  /* 0x0000000114147848 */ /* 0x000fe20007fe0100 */
[----:B------:R-:W-:Y:S01]  /*1430*/  FMUL.FTZ R65, R10, R61 ;  /* 0x0000003d0a417220 */ /* 0x000fe20000410000 */
[----:B------:R-:W1:Y:S01]  /*1440*/  LDC.64 R14, c[0x0][0x3e0] ;  /* 0x0000f800ff0e7b82 */ /* 0x000e620000000a00 */
[----:B------:R-:W-:Y:S01]  /*1450*/  IADD3 R28, P3, PT, R34, R37, RZ ;  /* 0x00000025221c7210 */ /* 0x000fe20007f7e0ff */
[----:B------:R-:W-:Y:S01]  /*1460*/  FMUL.FTZ R66, R11, R62 ;  /* 0x0000003e0b427220 */ /* 0x000fe20000410000 */
[----:B------:R-:W-:Y:S01]  /*1470*/  ISETP.GE.AND P1, PT, R48, R31, PT ;  /* 0x0000001f3000720c */ /* 0x000fe20003f26270 */
[----:B------:R-:W-:Y:S01]  /*1480*/  IMAD.MOV.U32 R70, RZ, RZ, R50 ;  /* 0x000000ffff467224 */ /* 0x000fe200078e0032 */
[----:B------:R-:W-:Y:S01]  /*1490*/  MOV R67, R51 ;  /* 0x0000003300437202 */ /* 0x000fe20000000f00 */
[----:B------:R-:W-:Y:S01]  /*14a0*/  IMAD.X R23, R3, 0x1, R33, P2 ;  /* 0x0000000103177824 */ /* 0x000fe200010e0621 */
[----:B------:R-:W-:Y:S01]  /*14b0*/  ISETP.EQ.AND P0, PT, R53, RZ, P0 ;  /* 0x000000ff3500720c */ /* 0x000fe20000702270 */
[----:B------:R-:W2:Y:S01]  /*14c0*/  LDC.64 R16, c[0x0][0x3c0] ;  /* 0x0000f000ff107b82 */ /* 0x000ea20000000a00 */
[----:B------:R-:W-:Y:S01]  /*14d0*/  IADD3 R69, PT, PT, -R20, RZ, RZ ;  /* 0x000000ff14457210 */ /* 0x000fe20007ffe1ff */
[----:B------:R-:W-:Y:S01]  /*14e0*/  UIADD3 UR5, UPT, UPT, UR4, 0x420, URZ ;  /* 0x0000042004057890 */ /* 0x000fe2000fffe0ff */
[----:B------:R-:W-:-:S05]  /*14f0*/  IADD3.X R29, PT, PT, R3, R35, RZ, P3, !PT ;  /* 0x00000023031d7210 */ /* 0x000fca0001ffe4ff */
[----:B------:R-:W3:Y:S01]  /*1500*/  LDC.64 R18, c[0x0][0x480] ;  /* 0x00012000ff127b82 */ /* 0x000ee20000000a00 */
[----:B0-----:R-:W-:Y:S02]  /*1510*/  SHF.L.U64.HI R13, R12, 0x2, R13 ;  /* 0x000000020c0d7819 */ /* 0x001fe4000001020d */
[----:B-1----:R-:W-:Y:S02]  /*1520*/  SHF.L.U64.HI R15, R14, 0x2, R15 ;  /* 0x000000020e0f7819 */ /* 0x002fe4000001020f */
[----:B--2---:R-:W-:-:S07]  /*1530*/  SHF.L.U64.HI R17, R16, 0x2, R17 ;  /* 0x0000000210117819 */ /* 0x004fce0000010211 */
.L_x_4829:
        /* <DEDUP_REMOVED lines=11> */
[----:B------:R-:W5:Y:S04]  /*15f0*/  @!P3 LDG.E R71, desc[UR16][R20.64] ;  /* 0x000000101447b981 */ /* 0x000f68000c1e1900 */
[----:B------:R-:W3:Y:S01]  /*1600*/  @!P4 LDG.E R73, desc[UR16][R20.64+0x80] ;  /* 0x000080101449c981 */ /* 0x000ee2000c1e1900 */
[----:B------:R-:W-:Y:S01]  /*1610*/  IMAD.MOV.U32 R8, RZ, RZ, R67 ;  /* 0x000000ffff087224 */ /* 0x000fe200078e0043 */
[----:B------:R-:W-:-:S05]  /*1620*/  MOV R9, R70 ;  /* 0x0000004600097202 */ /* 0x000fca0000000f00 */
[----:B------:R0:W3:Y:S01]  /*1630*/  LDG.E R24, desc[UR16][R8.64] ;  /* 0x0000001008187981 */ /* 0x0000e2000c1e1900 */
[----:B------:R-:W-:Y:S01]  /*1640*/  HFMA2 R29, -RZ, RZ, 0, 0 ;  /* 0x00000000ff1d7431 */ /* 0x000fe200000001ff */
[----:B------:R-:W-:Y:S01]  /*1650*/  ISETP.GE.AND P5, PT, R48, R31, PT ;  /* 0x0000001f3000720c */ /* 0x000fe20003fa6270 */
[----:B------:R-:W-:Y:S01]  /*1660*/  IMAD.MOV.U32 R27, RZ, RZ, RZ ;  /* 0x000000ffff1b7224 */ /* 0x000fe200078e00ff */
[----:B------:R-:W-:Y:S01]  /*1670*/  MOV R77, RZ ;  /* 0x000000ff004d7202 */ /* 0x000fe20000000f00 */
[----:B------:R-:W-:Y:S01]  /*1680*/  IMAD.MOV.U32 R75, RZ, RZ, RZ ;  /* 0x000000ffff4b7224 */ /* 0x000fe200078e00ff */
[----:B--2---:R-:W-:Y:S04]  /*1690*/  STS [R30], R11 ;  /* 0x0000000b1e007388 */ /* 0x004fe80000000800 */
[----:B----4-:R1:W-:Y:S04]  /*16a0*/  STS [R30+0x80], R25 ;  /* 0x000080191e007388 */ /* 0x0103e80000000800 */
[----:B-----5:R2:W-:Y:S04]  /*16b0*/  STS [R30+0x100], R71 ;  /* 0x000100471e007388 */ /* 0x0205e80000000800 */
[----:B---3--:R-:W-:Y:S01]  /*16c0*/  STS [R30+0x180], R73 ;  /* 0x000180491e007388 */ /* 0x008fe20000000800 */
[----:B------:R-:W-:-:S03]  /*16d0*/  NOP ;  /* 0x0000000000007918 */ /* 0x000fc60000000000 */
[----:B------:R-:W3:Y:S04]  /*16e0*/  @!P3 LDG.E R29, desc[UR16][R22.64] ;  /* 0x00000010161db981 */ /* 0x000ee8000c1e1900 */
[----:B------:R-:W4:Y:S04]  /*16f0*/  @!P2 LDG.E R27, desc[UR16][R22.64+-0x80] ;  /* 0xffff8010161ba981 */ /* 0x000f28000c1e1900 */
[----:B------:R-:W5:Y:S04]  /*1700*/  @!P4 LDG.E R75, desc[UR16][R22.64+0x80] ;  /* 0x00008010164bc981 */ /* 0x000f68000c1e1900 */
[----:B------:R-:W5:Y:S04]  /*1710*/  @!P5 LDG.E R77, desc[UR16][R22.64+-0x100] ;  /* 0xffff0010164dd981 */ /* 0x000f68000c1e1900 */
[----:B0-----:R-:W0:Y:S01]  /*1720*/  LDS.128 R8, [R0] ;  /* 0x0000000000087984 */ /* 0x001e220000000c00 */
[----:B------:R-:W-:-:S04]  /*1730*/  FMUL.FTZ R24, R24, 1.4426950216293334961 ;  /* 0x3fb8aa3b18187820 */ /* 0x000fc80000410000 */
[C---:B-1----:R-:W-:Y:S01]  /*1740*/  FMUL.FTZ R25, R24.reuse, R60 ;  /* 0x0000003c18197220 */ /* 0x042fe20000410000 */
[C---:B------:R-:W-:Y:S01]  /*1750*/  FMUL.FTZ R26, R24.reuse, R61 ;  /* 0x0000003d181a7220 */ /* 0x040fe20000410000 */
[----:B------:R-:W-:-:S04]  /*1760*/  FMUL.FTZ R28, R24, R62 ;  /* 0x0000003e181c7220 */ /* 0x000fc80000410000 */
[----:B------:R-:W2:Y:S04]  /*1770*/  MUFU.EX2 R25, R25 ;  /* 0x0000001900197308 */ /* 0x000ea80000000800 */
[----:B------:R-:W1:Y:S01]  /*1780*/  MUFU.EX2 R26, R26 ;  /* 0x0000001a001a7308 */ /* 0x000e620000000800 */
[----:B------:R-:W-:-:S03]  /*1790*/  ISETP.GE.U32.AND P2, PT, R46, R31, PT ;  /* 0x0000001f2e00720c */ /* 0x000fc60003f46070 */
[----:B------:R-:W0:Y:S01]  /*17a0*/  MUFU.EX2 R28, R28 ;  /* 0x0000001c001c7308 */ /* 0x000e220000000800 */
[----:B------:R-:W-:Y:S01]  /*17b0*/  ISETP.GE.U32.AND P4, PT, R52, R31, PT ;  /* 0x0000001f3400720c */ /* 0x000fe20003f86070 */
[----:B------:R-:W-:Y:S01]  /*17c0*/  FMUL.FTZ R24, R24, R59 ;  /* 0x0000003b18187220 */ /* 0x000fe20000410000 */
[----:B------:R-:W-:Y:S02]  /*17d0*/  ISETP.GE.U32.AND P3, PT, R44, R31, PT ;  /* 0x0000001f2c00720c */ /* 0x000fe40003f66070 */
[----:B--2---:R-:W-:-:S03]  /*17e0*/  FSEL R71, R25, 1, !P2 ;  /* 0x3f80000019477808 */ /* 0x004fc60005000000 */
[----:B------:R-:W2:Y:S01]  /*17f0*/  MUFU.EX2 R24, R24 ;  /* 0x0000001800187308 */ /* 0x000ea20000000800 */
[----:B-1----:R-:W-:Y:S01]  /*1800*/  FSEL R76, R26, 1, !P3 ;  /* 0x3f8000001a4c7808 */ /* 0x002fe20005800000 */
[----:B0-----:R-:W-:Y:S01]  /*1810*/  FMUL.FTZ R8, R63, R8 ;  /* 0x000000083f087220 */ /* 0x001fe20000410000 */
        /* <DEDUP_REMOVED lines=8> */
[----:B------:R-:W-:Y:S02]  /*18a0*/  FSEL R72, R28, 1, !P2 ;  /* 0x3f8000001c487808 */ /* 0x000fe40005000000 */
[----:B------:R-:W-:Y:S01]  /*18b0*/  FSEL R73, R11, RZ, !P2 ;  /* 0x000000ff0b497208 */ /* 0x000fe20005000000 */
[----:B------:R-:W-:-:S04]  /*18c0*/  FFMA.FTZ R8, R76, R8, R79 ;  /* 0x000000084c087223 */ /* 0x000fc8000001004f */
[----:B------:R-:W-:Y:S01]  /*18d0*/  FFMA.FTZ R8, R72, R8, R73 ;  /* 0x0000000848087223 */ /* 0x000fe20000010049 */
[----:B--2---:R-:W-:-:S04]  /*18e0*/  FSEL R78, R24, 1, !P4 ;  /* 0x3f800000184e7808 */ /* 0x004fc80006000000 */
        /* <DEDUP_REMOVED lines=28> */
[----:B------:R-:W0:Y:S01]  /*1ab0*/  SHFL.UP PT, R28, R83, 0x10, RZ ;  /* 0x06000000531c7989 */ /* 0x000e2200000e00ff */
[----:B------:R-:W-:Y:S02]  /*1ac0*/  HFMA2 R24, -RZ, RZ, 1.875, 0 ;  /* 0x3f800000ff187431 */ /* 0x000fe400000001ff */
[----:B------:R-:W-:Y:S01]  /*1ad0*/  IMAD.MOV.U32 R25, RZ, RZ, RZ ;  /* 0x000000ffff197224 */ /* 0x000fe200078e00ff */
[C---:B------:R-:W-:Y:S01]  /*1ae0*/  ISETP.NE.AND P2, PT, R57.reuse, 0x1f, PT ;  /* 0x0000001f3900780c */ /* 0x040fe20003f45270 */
[----:B------:R-:W-:Y:S02]  /*1af0*/  UMOV UR4, 0x400 ;  /* 0x0000040000047882 */ /* 0x000fe40000000000 */
[----:B--2---:R-:W-:Y:S01]  /*1b00*/  ULEA UR4, UR6, UR4, 0x18 ;  /* 0x0000000406047291 */ /* 0x004fe2000f8ec0ff */
[----:B------:R-:W-:Y:S01]  /*1b10*/  ISETP.NE.AND P3, PT, R57, RZ, PT ;  /* 0x000000ff3900720c */ /* 0x000fe20003f65270 */
[----:B0-----:R-:W-:Y:S01]  /*1b20*/  FMUL.FTZ R28, R83, R28 ;  /* 0x0000001c531c7220 */ /* 0x001fe20000410000 */
[----:B---3--:R-:W-:Y:S04]  /*1b30*/  STS [R30+0x300], R29 ;  /* 0x0003001d1e007388 */ /* 0x008fe80000000800 */
[----:B------:R-:W0:Y:S04]  /*1b40*/  SHFL.UP PT, R29, R80, 0x10, RZ ;  /* 0x06000000501d7989 */ /* 0x000e2800000e00ff */
[----:B----4-:R-:W-:Y:S04]  /*1b50*/  STS [R30+0x280], R27 ;  /* 0x0002801b1e007388 */ /* 0x010fe80000000800 */
[----:B-----5:R-:W-:Y:S04]  /*1b60*/  STS [R30+0x380], R75 ;  /* 0x0003804b1e007388 */ /* 0x020fe80000000800 */
[----:B------:R-:W-:Y:S01]  /*1b70*/  STS [R30+0x200], R77 ;  /* 0x0002004d1e007388 */ /* 0x000fe20000000800 */
[----:B------:R-:W-:-:S03]  /*1b80*/  NOP ;  /* 0x0000000000007918 */ /* 0x000fc60000000000 */
[----:B------:R-:W1:Y:S04]  /*1b90*/  @P0 LDS.64 R24, [UR5] ;  /* 0x00000005ff180984 */ /* 0x000e680008000a00 */
[----:B------:R-:W-:Y:S01]  /*1ba0*/  LDS.128 R8, [R0+0x200] ;  /* 0x0002000000087984 */ /* 0x000fe20000000c00 */
[----:B0-----:R-:W-:-:S05]  /*1bb0*/  FFMA.FTZ R29, R83, R29, R80 ;  /* 0x0000001d531d7223 */ /* 0x001fca0000010050 */
        /* <DEDUP_REMOVED lines=15> */
[----:B-1----:R-:W-:-:S02]  /*1cb0*/  @!P3 MOV R75, R25 ;  /* 0x00000019004bb202 */ /* 0x002fc40000000f00 */
[----:B------:R-:W-:-:S03]  /*1cc0*/  LEA R22, P3, R14, R22, 0x2 ;  /* 0x000000160e167211 */ /* 0x000fc600078610ff */
[----:B------:R-:W-:-:S04]  /*1cd0*/  @P4 FFMA.FTZ R75, R84, R82, R75 ;  /* 0x00000052544b4223 */ /* 0x000fc8000001004b */
[----:B------:R-:W-:Y:S01]  /*1ce0*/  FFMA.FTZ R75, R78, R75, R81 ;  /* 0x0000004b4e4b7223 */ /* 0x000fe20000010051 */
[----:B------:R-:W-:-:S03]  /*1cf0*/  LEA R28, P4, R16, R20, 0x2 ;  /* 0x00000014101c7211 */ /* 0x000fc600078810ff */
[----:B------:R-:W-:Y:S01]  /*1d00*/  FFMA.FTZ R78, R71, R75, R74 ;  /* 0x0000004b474e7223 */ /* 0x000fe2000001004a */
[----:B------:R-:W-:Y:S01]  /*1d10*/  IMAD.X R23, R23, 0x1, R15, P3 ;  /* 0x0000000117177824 */ /* 0x000fe200018e060f */
[----:B------:R-:W-:Y:S01]  /*1d20*/  IADD3.X R29, PT, PT, R21, R17, RZ, P4, !PT ;  /* 0x00000011151d7210 */ /* 0x000fe200027fe4ff */
[----:B------:R-:W-:Y:S01]  /*1d30*/  FFMA.FTZ R27, R26, R25, R27 ;  /* 0x000000191a1b7223 */ /* 0x000fe2000001001b */
[----:B------:R-:W-:Y:S01]  /*1d40*/  FFMA.FTZ R79, R76, R78, R79 ;  /* 0x0000004e4c4f7223 */ /* 0x000fe2000001004f */
[----:B------:R-:W-:Y:S01]  /*1d50*/  IADD3 R69, PT, PT, R69, 0x1, RZ ;  /* 0x0000000145457810 */ /* 0x000fe20007ffe0ff */
        /* <DEDUP_REMOVED lines=9> */
.L_x_4828:
[----:B------:R-:W-:Y:S05]  /*1df0*/  BSYNC.RECONVERGENT B0 ;  /* 0x0000000000007941 */ /* 0x000fea0003800200 */
.L_x_4827:
[----:B------:R-:W-:Y:S01]  /*1e00*/  ISETP.NE.AND P2, PT, R69, RZ, PT ;  /* 0x000000ff4500720c */ /* 0x000fe20003f45270 */
[----:B------:R-:W-:Y:S01]  /*1e10*/  FFMA.FTZ R72, R72, R79, R73 ;  /* 0x0000004f48487223 */ /* 0x000fe20000010049 */
[----:B------:R-:W-:Y:S01]  /*1e20*/  LEA R67, P3, R12, R67, 0x2 ;  /* 0x000000430c437211 */ /* 0x000fe200078610ff */
[----:B------:R-:W-:Y:S01]  /*1e30*/  UIADD3 UR5, UPT, UPT, UR5, 0x8, URZ ;  /* 0x0000000805057890 */ /* 0x000fe2000fffe0ff */
[----:B------:R-:W-:Y:S01]  /*1e40*/  FFMA.FTZ R4, R8, R75, R4 ;  /* 0x0000004b08047223 */ /* 0x000fe20000010004 */
[----:B------:R-:W-:Y:S01]  /*1e50*/  FFMA.FTZ R5, R9, R78, R5 ;  /* 0x0000004e09057223 */ /* 0x000fe20000010005 */
[----:B------:R-:W-:Y:S01]  /*1e60*/  FFMA.FTZ R6, R10, R79, R6 ;  /* 0x0000004f0a067223 */ /* 0x000fe20000010006 */
[----:B------:R-:W-:Y:S01]  /*1e70*/  FFMA.FTZ R7, R11, R72, R7 ;  /* 0x000000480b077223 */ /* 0x000fe20000010007 */
[----:B------:R-:W-:Y:S01]  /*1e80*/  IMAD.X R70, R70, 0x1, R13, P3 ;  /* 0x0000000146467824 */ /* 0x000fe200018e060d */
[----:B------:R-:W-:-:S04]  /*1e90*/  IADD3 R68, PT, PT, R68, 0x1, RZ ;  /* 0x0000000144447810 */ /* 0x000fc80007ffe0ff */
[----:B------:R-:W-:Y:S05]  /*1ea0*/  @P2 BRA `(.L_x_4829) ;  /* 0xfffffff400a42947 */ /* 0x000fea000383ffff */
.L_x_4826:
        /* <DEDUP_REMOVED lines=9> */
[----:B------:R-:W-:Y:S01]  /*1f40*/  LDS R17, [R30] ;  /* 0x000000001e117984 */ /* 0x000fe20000000800 */
[----:B-1----:R-:W-:-:S03]  /*1f50*/  IMAD.WIDE.U32 R8, R12, UR18, R58 ;  /* 0x000000120c087c25 */ /* 0x002fc6000f8e003a */
[----:B------:R-:W-:Y:S01]  /*1f60*/  LDS R19, [R30+0x80] ;  /* 0x000080001e137984 */ /* 0x000fe20000000800 */
[----:B------:R-:W-:-:S03]  /*1f70*/  IMAD R9, R13, UR18, R9 ;  /* 0x000000120d097c24 */ /* 0x000fc6000f8e0209 */
[----:B0-----:R-:W-:Y:S01]  /*1f80*/  LDS R21, [R30+0x100] ;  /* 0x000100001e157984 */ /* 0x001fe20000000800 */
[C---:B---3--:R-:W-:Y:S02]  /*1f90*/  IMAD.WIDE.U32 R12, R56.reuse, R24, R8 ;  /* 0x00000018380c7225 */ /* 0x048fe400078e0008 */
[----:B------:R-:W0:Y:S01]  /*1fa0*/  LDC.64 R8, c[0x0][0x418] ;  /* 0x00010600ff087b82 */ /* 0x000e220000000a00 */
[----:B------:R-:W-:Y:S01]  /*1fb0*/  LDS R23, [R30+0x180] ;  /* 0x000180001e177984 */ /* 0x000fe20000000800 */
[----:B------:R-:W-:Y:S01]  /*1fc0*/  IMAD R25, R56, R25, R13 ;  /* 0x0000001938197224 */ /* 0x000fe200078e020d */
[----:B------:R-:W-:Y:S01]  /*1fd0*/  IADD3 R16, P1, PT, R48, R12, RZ ;  /* 0x0000000c30107210 */ /* 0x000fe20007f3e0ff */
[----:B----4-:R-:W-:Y:S01]  /*1fe0*/  IMAD.WIDE.U32 R12, R10, UR18, R58 ;  /* 0x000000120a0c7c25 */ /* 0x010fe2000f8e003a */
[----:B------:R-:W-:Y:S03]  /*1ff0*/  @!P0 STS [UR4+0x200], R31 ;  /* 0x0002001fff008988 */ /* 0x000fe60008000804 */
[----:B------:R-:W-:Y:S01]  /*2000*/  BAR.SYNC.DEFER_BLOCKING 0x0 ;  /* 0x0000000000007b1d */ /* 0x000fe20000010000 */
[----:B------:R-:W-:Y:S01]  /*2010*/  IMAD.X R25, RZ, RZ, R25, P1 ;  /* 0x000000ffff197224 */ /* 0x000fe200008e0619 */
[----:B--2---:R-:W-:Y:S01]  /*2020*/  LEA R14, P5, R16, UR8, 0x2 ;  /* 0x00000008100e7c11 */ /* 0x004fe2000f8a10ff */
[----:B------:R-:W-:-:S02]  /*2030*/  IMAD R13, R11, UR18, R13 ;  /* 0x000000120b0d7c24 */ /* 0x000fc4000f8e020d */
[----:B0-----:R-:W-:-:S04]  /*2040*/  IMAD.WIDE.U32 R10, R56, R8, R12 ;  /* 0x00000008380a7225 */ /* 0x001fc800078e000c */
        /* <DEDUP_REMOVED lines=16> */
[----:B------:R-:W-:Y:S01]  /*2150*/  BAR.SYNC.DEFER_BLOCKING 0x0 ;  /* 0x0000000000007b1d */ /* 0x000fe20000010000 */
[----:B------:R-:W-:Y:S01]  /*2160*/  IADD3 R10, P4, PT, R48, R10, RZ ;  /* 0x0000000a300a7210 */ /* 0x000fe20007f9e0ff */
[----:B-1----:R-:W-:Y:S01]  /*2170*/  HFMA2 R19, -RZ, RZ, 0, 0 ;  /* 0x00000000ff137431 */ /* 0x002fe200000001ff */
[----:B------:R-:W-:Y:S02]  /*2180*/  MOV R17, RZ ;  /* 0x000000ff00117202 */ /* 0x000fe40000000f00 */
[----:B------:R-:W-:Y:S02]  /*2190*/  IADD3.X R9, PT, PT, RZ, R9, RZ, P4, !PT ;  /* 0x00000009ff097210 */ /* 0x000fe400027fe4ff */
[----:B0-----:R-:W-:Y:S01]  /*21a0*/  LEA R12, P4, R10, UR8, 0x2 ;  /* 0x000000080a0c7c11 */ /* 0x001fe2000f8810ff */
[----:B--2---:R-:W-:Y:S01]  /*21b0*/  IMAD.MOV.U32 R15, RZ, RZ, RZ ;  /* 0x000000ffff0f7224 */ /* 0x004fe200078e00ff */
[----:B------:R-:W-:-:S02]  /*21c0*/  MOV R21, RZ ;  /* 0x000000ff00157202 */ /* 0x000fc40000000f00 */
        /* <DEDUP_REMOVED lines=50> */
[----:B------:R-:W-:Y:S01]  /*24f0*/  @!P0 STS [UR4+0x200], R31 ;  /* 0x0002001fff008988 */ /* 0x000fe20008000804 */
[----:B------:R-:W-:Y:S02]  /*2500*/  BAR.SYNC.DEFER_BLOCKING 0x0 ;  /* 0x0000000000007b1d */ /* 0x000fe40000010000 */
[----:B------:R-:W-:-:S04]  /*2510*/  IMAD.X R0, RZ, RZ, R0, P4 ;  /* 0x000000ffff007224 */ /* 0x000fc800020e0600 */
[----:B------:R-:W0:Y:S01]  /*2520*/  LDS R17, [UR4+0x200] ;  /* 0x00020004ff117984 */ /* 0x000e220008000800 */
[----:B------:R-:W1:Y:S02]  /*2530*/  LDCU.64 UR4, c[0x0][0x490] ;  /* 0x00009200ff0477ac */ /* 0x000e640008000a00 */
[C---:B-1----:R-:W-:Y:S01]  /*2540*/  LEA R4, P4, R5.reuse, UR4, 0x2 ;  /* 0x0000000405047c11 */ /* 0x042fe2000f8810ff */
[----:B------:R-:W1:Y:S03]  /*2550*/  LDCU UR4, c[0x0][0x394] ;  /* 0x00007280ff0477ac */ /* 0x000e660008000800 */
[----:B------:R-:W-:Y:S02]  /*2560*/  LEA.HI.X R5, R5, UR5, R0, 0x2, P4 ;  /* 0x0000000505057c11 */ /* 0x000fe4000a0f1400 */
[----:B------:R-:W-:-:S04]  /*2570*/  IADD3 R45, P4, PT, R45, 0x200, RZ ;  /* 0x000002002d2d7810 */ /* 0x000fc80007f9e0ff */
[----:B------:R-:W-:Y:S02]  /*2580*/  IADD3.X R41, PT, PT, RZ, R41, RZ, P4, !PT ;  /* 0x00000029ff297210 */ /* 0x000fe400027fe4ff */
        /* <DEDUP_REMOVED lines=17> */
.L_x_4831:
        /* <DEDUP_REMOVED lines=14> */
.L_x_5095:


//--------------------- .text._Z25selective_scan_fwd_kernelI32Selective_Scan_fwd_kernel_traitsILi32ELi4ELi1ELb1ELb0ELb0ELb0EffEEv13SSMParamsBase --------------------------
	.section	.text._Z25selective_scan_fwd_kernelI32Selective_Scan_fwd_kernel_traitsILi32ELi4ELi1ELb1ELb0ELb0ELb0EffEEv13SSMParamsBase,"ax",@progbits
	.align	128
        .global         _Z25selective_scan_fwd_kernelI32Selective_Scan_fwd_kernel_traitsILi32ELi4ELi1ELb1ELb0ELb0ELb0EffEEv13SSMParamsBase
        .type           _Z25selective_scan_fwd_kernelI32Selective_Scan_fwd_kernel_traitsILi32ELi4ELi1ELb1ELb0ELb0ELb0EffEEv13SSMParamsBase,@function
        .size           _Z25selective_scan_fwd_kernelI32Selective_Scan_fwd_kernel_traitsILi32ELi4ELi1ELb1ELb0ELb0ELb0EffEEv13SSMParamsBase,(.L_x_5096 - _Z25selective_scan_fwd_kernelI32Selective_Scan_fwd_kernel_traitsILi32ELi4ELi1ELb1ELb0ELb0ELb0EffEEv13SSMParamsBase)
        .other          _Z25selective_scan_fwd_kernelI32Selective_Scan_fwd_kernel_traitsILi32ELi4ELi1ELb1ELb0ELb0ELb0EffEEv13SSMParamsBase,@"STO_CUDA_ENTRY STV_DEFAULT"
_Z25selective_scan_fwd_kernelI32Selective_Scan_fwd_kernel_traitsILi32ELi4ELi1ELb1ELb0ELb0ELb0EffEEv13SSMParamsBase:
.text._Z25selective_scan_fwd_kernelI32Selective_Scan_fwd_kernel_traitsILi32ELi4ELi1ELb1ELb0ELb0ELb0EffEEv13SSMParamsBase:
        /* <DEDUP_REMOVED lines=31> */
[----:B--2---:R-:W-:Y:S02]  /*01f0*/  MOV R3, UR9 ;  /* 0x0000000900037c02 */ /* 0x004fe40008000f00 */
[----:B------:R-:W-:Y:S02]  /*0200*/  MOV R13, UR8 ;  /* 0x00000008000d7c02 */ /* 0x000fe40008000f00 */
[----:B0-----:R-:W-:Y:S02]  /*0210*/  MOV R4, UR4 ;  /* 0x0000000400047c02 */ /* 0x001fe40008000f00 */
[----:B------:R-:W-:Y:S01]  /*0220*/  MOV R5, UR5 ;  /* 0x0000000500057c02 */ /* 0x000fe20008000f00 */
[----:B------:R-:W-:Y:S06]  /*0230*/  @!P0 EXIT ;  /* 0x000000000000894d */ /* 0x000fec0003800000 */
[----:B------:R-:W0:Y:S01]  /*0240*/  LDCU.64 UR4, c[0x0][0x3b8] ;  /* 0x00007700ff0477ac */ /* 0x000e220008000a00 */
[----:B------:R-:W2:Y:S01]  /*0250*/  LDC.64 R22, c[0x0][0x428] ;  /* 0x00010a00ff167b82 */ /* 0x000ea20000000a00 */
[----:B------:R-:W-:Y:S01]  /*0260*/  MOV R2, R4 ;  /* 0x0000000400027202 */ /* 0x000fe20000000f00 */
[----:B------:R-:W3:Y:S01]  /*0270*/  S2R R32, SR_TID.X ;  /* 0x0000000000207919 */ /* 0x000ee20000002100 */
[----:B------:R-:W-:Y:S01]  /*0280*/  MOV R12, R6 ;  /* 0x00000006000c7202 */ /* 0x000fe20000000f00 */
[----:B------:R-:W2:Y:S01]  /*0290*/  LDCU.64 UR6, c[0x0][0x3d8] ;  /* 0x00007b00ff0677ac */ /* 0x000ea20008000a00 */
[----:B----4-:R-:W-:Y:S01]  /*02a0*/  IMAD R20, R17, UR18, R0 ;  /* 0x0000001211147c24 */ /* 0x010fe2000f8e0200 */
[----:B------:R-:W-:Y:S01]  /*02b0*/  MOV R25, RZ ;  /* 0x000000ff00197202 */ /* 0x000fe20000000f00 */
[C---:B------:R-:W-:Y:S01]  /*02c0*/  IMAD.WIDE.U32 R2, R0.reuse, UR10, R2 ;  /* 0x0000000a00027c25 */ /* 0x040fe2000f8e0002 */
[----:B------:R-:W4:Y:S01]  /*02d0*/  LDC.64 R10, c[0x0][0x448] ;  /* 0x00011200ff0a7b82 */ /* 0x000f220000000a00 */
[----:B------:R-:W2:Y:S02]  /*02e0*/  LDCU.U8 UR9, c[0x0][0x39e] ;  /* 0x000073c0ff0977ac */ /* 0x000ea40008000000 */
[----:B------:R-:W-:Y:S01]  /*02f0*/  IMAD R35, R0, UR11, R3 ;  /* 0x0000000b00237c24 */ /* 0x000fe2000f8e0203 */
[----:B-1----:R-:W-:Y:S01]  /*0300*/  LEA R38, P0, R2, R14, 0x2 ;  /* 0x0000000e02267211 */ /* 0x002fe200078010ff */
[----:B------:R-:W-:-:S03]  /*0310*/  IMAD.WIDE.U32 R12, R0, UR14, R12 ;  /* 0x0000000e000c7c25 */ /* 0x000fc6000f8e000c */
[----:B------:R-:W1:Y:S01]  /*0320*/  LDC.64 R8, c[0x0][0x3a0] ;  /* 0x0000e800ff087b82 */ /* 0x000e620000000a00 */
[----:B------:R-:W-:Y:S01]  /*0330*/  LEA.HI.X R35, R2, R15, R35, 0x2, P0 ;  /* 0x0000000f02237211 */ /* 0x000fe200000f1423 */
[----:B------:R-:W-:Y:S01]  /*0340*/  IMAD R39, R0, UR15, R13 ;  /* 0x0000000f00277c24 */ /* 0x000fe2000f8e020d */
[----:B------:R-:W-:Y:S01]  /*0350*/  LEA R36, P1, R12, R36, 0x2 ;  /* 0x000000240c247211 */ /* 0x000fe200078210ff */
[----:B0-----:R-:W-:Y:S01]  /*0360*/  IMAD.WIDE.U32 R30, R0, UR4, RZ ;  /* 0x00000004001e7c25 */ /* 0x001fe2000f8e00ff */
[----:B------:R-:W0:Y:S02]  /*0370*/  LDCU UR4, c[0x0][0x38c] ;  /* 0x00007180ff0477ac */ /* 0x000e240008000800 */
[----:B------:R-:W-:Y:S01]  /*0380*/  LEA.HI.X R39, R12, R37, R39, 0x2, P1 ;  /* 0x000000250c277211 */ /* 0x000fe200008f1427 */
[----:B------:R-:W3:Y:S01]  /*0390*/  LDC.64 R26, c[0x0][0x450] ;  /* 0x00011400ff1a7b82 */ /* 0x000ee20000000a00 */
[----:B--2---:R-:W-:-:S04]  /*03a0*/  IMAD.WIDE.U32 R12, R0, R22, RZ ;  /* 0x00000016000c7225 */ /* 0x004fc800078e00ff */
[C---:B------:R-:W-:Y:S02]  /*03b0*/  IMAD R24, R0.reuse, UR5, R31 ;  /* 0x0000000500187c24 */ /* 0x040fe4000f8e021f */
[----:B------:R-:W-:Y:S01]  /*03c0*/  IMAD R13, R0, R23, R13 ;  /* 0x00000017000d7224 */ /* 0x000fe200078e020d */
[----:B------:R-:W2:Y:S01]  /*03d0*/  LDC.64 R6, c[0x0][0x440] ;  /* 0x00011000ff067b82 */ /* 0x000ea20000000a00 */
[----:B----4-:R-:W-:Y:S01]  /*03e0*/  LEA R31, P0, R30, R10, 0x2 ;  /* 0x0000000a1e1f7211 */ /* 0x010fe200078010ff */
[----:B------:R-:W-:Y:S02]  /*03f0*/  IMAD R10, R20, R21, RZ ;  /* 0x00000015140a7224 */ /* 0x000fe400078e02ff */
[----:B------:R-:W-:Y:S01]  /*0400*/  IMAD.WIDE.U32 R20, R0, UR6, RZ ;  /* 0x0000000600147c25 */ /* 0x000fe2000f8e00ff */
[----:B------:R-:W-:Y:S01]  /*0410*/  LEA.HI.X R30, R30, R11, R24, 0x2, P0 ;  /* 0x0000000b1e1e7211 */ /* 0x000fe200000f1418 */
[----:B0-----:R-:W-:Y:S02]  /*0420*/  UISETP.LT.AND UP0, UPT, UR4, 0x1, UPT ;  /* 0x000000010400788c */ /* 0x001fe4000bf01270 */
[----:B------:R-:W0:Y:S01]  /*0430*/  LDC.64 R4, c[0x0][0x420] ;  /* 0x00010800ff047b82 */ /* 0x000e220000000a00 */
[----:B-1----:R-:W-:-:S04]  /*0440*/  IMAD.WIDE.U32 R22, R0, R8, RZ ;  /* 0x0000000800167225 */ /* 0x002fc800078e00ff */
[C---:B------:R-:W-:Y:S02]  /*0450*/  IMAD R9, R0.reuse, R9, R23 ;  /* 0x0000000900097224 */ /* 0x040fe400078e0217 */
[----:B------:R-:W-:Y:S01]  /*0460*/  IMAD R0, R0, UR7, R21 ;  /* 0x0000000700007c24 */ /* 0x000fe2000f8e0215 */
[----:B------:R-:W1:Y:S01]  /*0470*/  LDC.64 R14, c[0x0][0x3a8] ;  /* 0x0000ea00ff0e7b82 */ /* 0x000e620000000a00 */
[----:B---3--:R-:W-:-:S04]  /*0480*/  LEA R29, P0, R20, R26, 0x2 ;  /* 0x0000001a141d7211 */ /* 0x008fc800078010ff */
[----:B------:R-:W-:Y:S01]  /*0490*/  LEA.HI.X R27, R20, R27, R0, 0x2, P0 ;  /* 0x0000001b141b7211 */ /* 0x000fe200000f1400 */
[----:B------:R-:W-:Y:S01]  /*04a0*/  IMAD R0, R10, UR4, RZ ;  /* 0x000000040a007c24 */ /* 0x000fe2000f8e02ff */
[----:B------:R-:W-:Y:S01]  /*04b0*/  USEL UR4, UR4, 0x1, !UP0 ;  /* 0x0000000104047887 */ /* 0x000fe2000c000000 */
[----:B------:R-:W3:Y:S01]  /*04c0*/  LDC.64 R2, c[0x0][0x478] ;  /* 0x00011e00ff027b82 */ /* 0x000ee20000000a00 */
[C---:B--2---:R-:W-:Y:S02]  /*04d0*/  LEA R28, P1, R22.reuse, R6, 0x2 ;  /* 0x00000006161c7211 */ /* 0x044fe400078210ff */
[----:B------:R-:W-:Y:S02]  /*04e0*/  UIADD3 UR6, UPT, UPT, -UR4, URZ, URZ ;  /* 0x000000ff04067290 */ /* 0x000fe4000fffe1ff */
[----:B------:R-:W-:-:S03]  /*04f0*/  LEA.HI.X R26, R22, R7, R9, 0x2, P1 ;  /* 0x00000007161a7211 */ /* 0x000fc600008f1409 */
[----:B------:R-:W2:Y:S01]  /*0500*/  LDC.64 R18, c[0x0][0x3c0] ;  /* 0x0000f000ff127b82 */ /* 0x000ea20000000a00 */
[----:B0-----:R-:W-:-:S04]  /*0510*/  IMAD.WIDE.U32 R12, R4, UR18, R12 ;  /* 0x00000012040c7c25 */ /* 0x001fc8000f8e000c */
[----:B------:R-:W-:-:S03]  /*0520*/  IMAD R24, R5, UR18, R13 ;  /* 0x0000001205187c24 */ /* 0x000fc6000f8e020d */
[----:B------:R-:W0:Y:S01]  /*0530*/  LDC.64 R16, c[0x0][0x3e0] ;  /* 0x0000f800ff107b82 */ /* 0x000e220000000a00 */
[----:B-1----:R-:W-:Y:S02]  /*0540*/  SHF.L.U64.HI R37, R14, 0x2, R15 ;  /* 0x000000020e257819 */ /* 0x002fe4000001020f */
[----:B------:R-:W-:Y:S01]  /*0550*/  MOV R15, R39 ;  /* 0x00000027000f7202 */ /* 0x000fe20000000f00 */
[----:B---3--:R-:W-:Y:S01]  /*0560*/  IMAD.WIDE.U32 R2, R32, 0x10, R2 ;  /* 0x0000001020027825 */ /* 0x008fe200078e0002 */
[----:B--2---:R-:W-:Y:S02]  /*0570*/  SHF.L.U64.HI R19, R18, 0x2, R19 ;  /* 0x0000000212137819 */ /* 0x004fe40000010213 */
[----:B0-----:R-:W-:-:S07]  /*0580*/  SHF.L.U64.HI R17, R16, 0x2, R17 ;  /* 0x0000000210117819 */ /* 0x001fce0000010211 */
.L_x_4844:
[----:B------:R-:W-:Y:S01]  /*0590*/  BAR.SYNC.DEFER_BLOCKING 0x0 ;  /* 0x0000000000007b1d */ /* 0x000fe20000010000 */
[----:B------:R-:W-:Y:S01]  /*05a0*/  MOV R4, R36 ;  /* 0x0000002400047202 */ /* 0x000fe20000000f00 */
[----:B------:R-:W-:Y:S01]  /*05b0*/  IMAD.MOV.U32 R5, RZ, RZ, R15 ;  /* 0x000000ffff057224 */ /* 0x000fe200078e000f */
[----:B------:R-:W-:-:S03]  /*05c0*/  MOV R39, R35 ;  /* 0x0000002300277202 */ /* 0x000fc60000000f00 */
        /* <DEDUP_REMOVED lines=49> */
.L_x_4834:
[----:B------:R-:W-:Y:S05]  /*08e0*/  BSYNC.RECONVERGENT B0 ;  /* 0x0000000000007941 */ /* 0x000fea0003800200 */
.L_x_4833:
        /* <DEDUP_REMOVED lines=32> */
.L_x_4836:
[----:B------:R-:W-:Y:S05]  /*0af0*/  BSYNC.RECONVERGENT B0 ;  /* 0x0000000000007941 */ /* 0x000fea0003800200 */
.L_x_4835:
        /* <DEDUP_REMOVED lines=32> */
.L_x_4838:
[----:B------:R-:W-:Y:S05]  /*0d00*/  BSYNC.RECONVERGENT B0 ;  /* 0x0000000000007941 */ /* 0x000fea0003800200 */
.L_x_4837:
        /* <DEDUP_REMOVED lines=32> */
.L_x_4839:
[----:B------:R-:W-:Y:S05]  /*0f10*/  BSYNC.RECONVERGENT B0 ;  /* 0x0000000000007941 */ /* 0x000fea0003800200 */
.L_x_4832:
[----:B------:R-:W0:Y:S01]  /*0f20*/  LDC R22, c[0x0][0x38c] ;  /* 0x0000e300ff167b82 */ /* 0x000e220000000800 */
[-C--:B-----5:R-:W-:Y:S01]  /*0f30*/  FMUL.FTZ R4, R8, R33.reuse ;  /* 0x0000002108047220 */ /* 0x0a0fe20000410000 */
[-C--:B------:R-:W-:Y:S01]  /*0f40*/  FMUL.FTZ R5, R9, R33.reuse ;  /* 0x0000002109057220 */ /* 0x080fe20000410000 */
[-C--:B------:R-:W-:Y:S01]  /*0f50*/  FMUL.FTZ R6, R10, R33.reuse ;  /* 0x000000210a067220 */ /* 0x080fe20000410000 */
[----:B------:R-:W-:-:S04]  /*0f60*/  FMUL.FTZ R7, R11, R33 ;  /* 0x000000210b077220 */ /* 0x000fc80000410000 */
[----:B------:R-:W-:Y:S01]  /*0f70*/  BAR.SYNC.DEFER_BLOCKING 0x0 ;  /* 0x0000000000007b1d */ /* 0x000fe20000010000 */
[----:B0-----:R-:W-:-:S13]  /*0f80*/  ISETP.GE.AND P0, PT, R22, 0x1, PT ;  /* 0x000000011600780c */ /* 0x001fda0003f06270 */
[----:B------:R-:W-:Y:S05]  /*0f90*/  @!P0 BRA `(.L_x_4840) ;  /* 0x0000000800008947 */ /* 0x000fea0003800000 */
        /* <DEDUP_REMOVED lines=8> */
[----:B------:R-:W2:Y:S01]  /*1020*/  LDC.64 R20, c[0x0][0x480] ;  /* 0x00012000ff147b82 */ /* 0x000ea20000000a00 */
[----:B------:R-:W-:Y:S01]  /*1030*/  IMAD R47, R25, R22, RZ ;  /* 0x00000016192f7224 */ /* 0x000fe200078e02ff */
[----:B------:R-:W-:Y:S01]  /*1040*/  ISETP.EQ.AND P0, PT, R32, RZ, P0 ;  /* 0x000000ff2000720c */ /* 0x000fe20000702270 */
[----:B------:R-:W-:Y:S01]  /*1050*/  IMAD.MOV.U32 R49, RZ, RZ, R28 ;  /* 0x000000ffff317224 */ /* 0x000fe200078e001c */
[----:B------:R-:W-:-:S02]  /*1060*/  MOV R48, R26 ;  /* 0x0000001a00307202 */ /* 0x000fc40000000f00 */
[----:B------:R-:W-:Y:S02]  /*1070*/  MOV R51, R29 ;  /* 0x0000001d00337202 */ /* 0x000fe40000000f00 */
[----:B------:R-:W-:Y:S02]  /*1080*/  MOV R50, R27 ;  /* 0x0000001b00327202 */ /* 0x000fe40000000f00 */
[----:B------:R-:W-:Y:S02]  /*1090*/  MOV R53, R31 ;  /* 0x0000001f00357202 */ /* 0x000fe40000000f00 */
[----:B------:R-:W-:Y:S01]  /*10a0*/  MOV R52, R30 ;  /* 0x0000001e00347202 */ /* 0x000fe20000000f00 */
[----:B0-----:R-:W-:-:S03]  /*10b0*/  ULEA UR4, UR5, UR4, 0x18 ;  /* 0x0000000405047291 */ /* 0x001fc6000f8ec0ff */
[----:B------:R-:W-:Y:S01]  /*10c0*/  UMOV UR5, UR6 ;  /* 0x0000000600057c82 */ /* 0x000fe20008000000 */
[----:B------:R-:W-:-:S12]  /*10d0*/  UIADD3 UR4, UPT, UPT, UR4, 0x230, URZ ;  /* 0x0000023004047890 */ /* 0x000fd8000fffe0ff */
.L_x_4843:
[----:B------:R-:W-:Y:S02]  /*10e0*/  MOV R8, R49 ;  /* 0x0000003100087202 */ /* 0x000fe40000000f00 */
[----:B------:R-:W-:-:S05]  /*10f0*/  MOV R9, R48 ;  /* 0x0000003000097202 */ /* 0x000fca0000000f00 */
[----:B0-----:R0:W3:Y:S01]  /*1100*/  LDG.E R22, desc[UR16][R8.64] ;  /* 0x0000001008167981 */ /* 0x0010e2000c1e1900 */
[----:B------:R-:W-:Y:S02]  /*1110*/  MOV R10, R51 ;  /* 0x00000033000a7202 */ /* 0x000fe40000000f00 */
[----:B------:R-:W-:-:S05]  /*1120*/  MOV R11, R50 ;  /* 0x00000032000b7202 */ /* 0x000fca0000000f00 */
[----:B------:R4:W5:Y:S01]  /*1130*/  LDG.E R59, desc[UR16][R10.64] ;  /* 0x000000100a3b7981 */ /* 0x000962000c1e1900 */
[----:B0-----:R-:W-:Y:S02]  /*1140*/  MOV R8, R53 ;  /* 0x0000003500087202 */ /* 0x001fe40000000f00 */
[----:B------:R-:W-:-:S05]  /*1150*/  MOV R9, R52 ;  /* 0x0000003400097202 */ /* 0x000fca0000000f00 */
[----:B------:R0:W5:Y:S01]  /*1160*/  LDG.E R54, desc[UR16][R8.64] ;  /* 0x0000001008367981 */ /* 0x000162000c1e1900 */
[C---:B-1----:R-:W-:Y:S01]  /*1170*/  ISETP.GE.AND P1, PT, R55.reuse, 0x1, PT ;  /* 0x000000013700780c */ /* 0x042fe20003f26270 */
[----:B------:R-:W1:Y:S01]  /*1180*/  S2UR UR8, SR_CgaCtaId ;  /* 0x00000000000879c3 */ /* 0x000e620000008800 */
[----:B------:R-:W-:Y:S01]  /*1190*/  UMOV UR7, 0x400 ;  /* 0x0000040000077882 */ /* 0x000fe20000000000 */
[----:B------:R-:W-:Y:S01]  /*11a0*/  ISETP.NE.AND P2, PT, R55, RZ, PT ;  /* 0x000000ff3700720c */ /* 0x000fe20003f45270 */
[----:B-1----:R-:W-:Y:S01]  /*11b0*/  ULEA UR7, UR8, UR7, 0x18 ;  /* 0x0000000708077291 */ /* 0x002fe2000f8ec0ff */
[----:B------:R-:W-:Y:S01]  /*11c0*/  ISETP.NE.AND P3, PT, R32, RZ, PT ;  /* 0x000000ff2000720c */ /* 0x000fe20003f65270 */
[----:B---3--:R-:W-:-:S04]  /*11d0*/  FMUL.FTZ R22, R22, 1.4426950216293334961 ;  /* 0x3fb8aa3b16167820 */ /* 0x008fc80000410000 */
[C---:B------:R-:W-:Y:S01]  /*11e0*/  FMUL.FTZ R61, R22.reuse, R42 ;  /* 0x0000002a163d7220 */ /* 0x040fe20000410000 */
[C---:B------:R-:W-:Y:S01]  /*11f0*/  FMUL.FTZ R56, R22.reuse, R39 ;  /* 0x0000002716387220 */ /* 0x040fe20000410000 */
[----:B------:R-:W-:-:S04]  /*1200*/  FMUL.FTZ R57, R22, R40 ;  /* 0x0000002816397220 */ /* 0x000fc80000410000 */
[----:B------:R-:W1:Y:S04]  /*1210*/  MUFU.EX2 R61, R61 ;  /* 0x0000003d003d7308 */ /* 0x000e680000000800 */
[----:B------:R-:W3:Y:S04]  /*1220*/  MUFU.EX2 R56, R56 ;  /* 0x0000003800387308 */ /* 0x000ee80000000800 */
[----:B------:R-:W4:Y:S01]  /*1230*/  MUFU.EX2 R57, R57 ;  /* 0x0000003900397308 */ /* 0x000f220000000800 */
[----:B------:R-:W-:Y:S01]  /*1240*/  FMUL.FTZ R58, R22, R41 ;  /* 0x00000029163a7220 */ /* 0x000fe20000410000 */
[----:B-1----:R-:W-:-:S05]  /*1250*/  FFMA.FTZ R23, R43, R61, R44 ;  /* 0x0000003d2b177223 */ /* 0x002fca000001002c */
[----:B------:R-:W0:Y:S01]  /*1260*/  MUFU.EX2 R58, R58 ;  /* 0x0000003a003a7308 */ /* 0x000e220000000800 */
[----:B---3--:R-:W-:-:S04]  /*1270*/  FFMA.FTZ R23, R56, R23, R45 ;  /* 0x0000001738177223 */ /* 0x008fc8000001002d */
[----:B----4-:R-:W-:-:S05]  /*1280*/  FFMA.FTZ R10, R57, R23, R46 ;  /* 0x00000017390a7223 */ /* 0x010fca000001002e */
[----:B------:R-:W1:Y:S01]  /*1290*/  SHFL.UP PT, R11, R10, 0x1, RZ ;  /* 0x042000000a0b7989 */ /* 0x000e6200000e00ff */
[----:B0-----:R-:W-:-:S04]  /*12a0*/  FMUL.FTZ R9, R58, R61 ;  /* 0x0000003d3a097220 */ /* 0x001fc80000410000 */
[----:B------:R-:W-:-:S04]  /*12b0*/  FMUL.FTZ R8, R56, R9 ;  /* 0x0000000938087220 */ /* 0x000fc80000410000 */
[----:B------:R-:W-:-:S05]  /*12c0*/  FMUL.FTZ R63, R57, R8 ;  /* 0x00000008393f7220 */ /* 0x000fca0000410000 */
[----:B------:R-:W0:Y:S01]  /*12d0*/  SHFL.UP PT, R8, R63, 0x1, RZ ;  /* 0x042000003f087989 */ /* 0x000e2200000e00ff */
[----:B-1----:R-:W-:-:S05]  /*12e0*/  FFMA.FTZ R11, R63, R11, R10 ;  /* 0x0000000b3f0b7223 */ /* 0x002fca000001000a */
[----:B------:R-:W-:-:S05]  /*12f0*/  FSEL R22, R10, R11, !P1 ;  /* 0x0000000b0a167208 */ /* 0x000fca0004800000 */
[----:B------:R-:W1:Y:S01]  /*1300*/  SHFL.UP PT, R9, R22, 0x2, RZ ;  /* 0x0440000016097989 */ /* 0x000e6200000e00ff */
[----:B0-----:R-:W-:-:S05]  /*1310*/  @P1 FMUL.FTZ R63, R63, R8 ;  /* 0x000000083f3f1220 */ /* 0x001fca0000410000 */
[----:B------:R-:W0:Y:S01]  /*1320*/  SHFL.UP PT, R8, R63, 0x2, RZ ;  /* 0x044000003f087989 */ /* 0x000e2200000e00ff */
[----:B------:R-:W-:Y:S01]  /*1330*/  ISETP.GE.AND P1, PT, R55, 0x2, PT ;  /* 0x000000023700780c */ /* 0x000fe20003f26270 */
[----:B-1----:R-:W-:-:S05]  /*1340*/  FFMA.FTZ R9, R63, R9, R22 ;  /* 0x000000093f097223 */ /* 0x002fca0000010016 */
[----:B------:R-:W-:-:S05]  /*1350*/  FSEL R10, R22, R9, !P1 ;  /* 0x00000009160a7208 */ /* 0x000fca0004800000 */
[----:B------:R-:W1:Y:S02]  /*1360*/  SHFL.UP PT, R9, R10, 0x4, RZ ;  /* 0x048000000a097989 */ /* 0x000e6400000e00ff */
[----:B0-----:R-:W-:-:S05]  /*1370*/  @P1 FMUL.FTZ R63, R63, R8 ;  /* 0x000000083f3f1220 */ /* 0x001fca0000410000 */
[----:B------:R-:W0:Y:S01]  /*1380*/  SHFL.UP PT, R8, R63, 0x4, RZ ;  /* 0x048000003f087989 */ /* 0x000e2200000e00ff */
[----:B------:R-:W-:Y:S01]  /*1390*/  ISETP.GE.AND P1, PT, R55, 0x4, PT ;  /* 0x000000043700780c */ /* 0x000fe20003f26270 */
[----:B-1----:R-:W-:-:S05]  /*13a0*/  FFMA.FTZ R9, R63, R9, R10 ;  /* 0x000000093f097223 */ /* 0x002fca000001000a */
[----:B------:R-:W-:-:S07]  /*13b0*/  FSEL R22, R10, R9, !P1 ;  /* 0x000000090a167208 */ /* 0x000fce0004800000 */
[----:B0-----:R-:W-:Y:S01]  /*13c0*/  @P1 FMUL.FTZ R63, R63, R8 ;  /* 0x000000083f3f1220 */ /* 0x001fe20000410000 */
[----:B------:R-:W0:Y:S04]  /*13d0*/  SHFL.UP PT, R11, R22, 0x8, RZ ;  /* 0x05000000160b7989 */ /* 0x000e2800000e00ff */
[----:B------:R-:W1:Y:S01]  /*13e0*/  SHFL.UP PT, R60, R63, 0x8, RZ ;  /* 0x050000003f3c7989 */ /* 0x000e6200000e00ff */
[----:B------:R-:W-:Y:S01]  /*13f0*/  ISETP.GE.AND P1, PT, R55, 0x8, PT ;  /* 0x000000083700780c */ /* 0x000fe20003f26270 */
[----:B------:R-:W-:Y:S02]  /*1400*/  IMAD.MOV.U32 R8, RZ, RZ, 0x3f800000 ;  /* 0x3f800000ff087424 */ /* 0x000fe400078e00ff */
[----:B0-----:R-:W-:-:S10]  /*1410*/  FFMA.FTZ R11, R63, R11, R22 ;  /* 0x0000000b3f0b7223 */ /* 0x001fd40000010016 */
[----:B-1----:R-:W-:Y:S01]  /*1420*/  @P1 FMUL.FTZ R63, R63, R60 ;  /* 0x0000003c3f3f1220 */ /* 0x002fe20000410000 */
[----:B------:R-:W-:-:S04]  /*1430*/  FSEL R60, R22, R11, !P1 ;  /* 0x0000000b163c7208 */ /* 0x000fc80004800000 */
[----:B------:R-:W0:Y:S04]  /*1440*/  SHFL.UP PT, R10, R63, 0x10, RZ ;  /* 0x060000003f0a7989 */ /* 0x000e2800000e00ff */
[----:B------:R-:W1:Y:S01]  /*1450*/  SHFL.UP PT, R23, R60, 0x10, RZ ;  /* 0x060000003c177989 */ /* 0x000e6200000e00ff */
[----:B------:R-:W-:Y:S01]  /*1460*/  HFMA2 R9, -RZ, RZ, 0, 0 ;  /* 0x00000000ff097431 */ /* 0x000fe200000001ff */
[----:B------:R-:W-:-:S05]  /*1470*/  ISETP.NE.AND P1, PT, R55, 0x1f, PT ;  /* 0x0000001f3700780c */ /* 0x000fca0003f25270 */
[----:B------:R-:W3:Y:S01]  /*1480*/  @P0 LDS.64 R8, [UR4] ;  /* 0x00000004ff080984 */ /* 0x000ee20008000a00 */
[C---:B0-----:R-:W-:Y:S01]  /*1490*/  FMUL.FTZ R22, R63.reuse, R10 ;  /* 0x0000000a3f167220 */ /* 0x041fe20000410000 */
[----:B-1----:R-:W-:-:S06]  /*14a0*/  FFMA.FTZ R23, R63, R23, R60 ;  /* 0x000000173f177223 */ /* 0x002fcc000001003c */
[----:B------:R-:W-:Y:S01]  /*14b0*/  @!P1 STS.64 [UR7+0x210], R22 ;  /* 0x00021016ff009988 */ /* 0x000fe20008000a07 */
[----:B------:R-:W-:Y:S06]  /*14c0*/  BAR.SYNC.DEFER_BLOCKING 0x0 ;  /* 0x0000000000007b1d */ /* 0x000fec0000010000 */
        /* <DEDUP_REMOVED lines=12> */
[----:B-1----:R-:W-:-:S05]  /*1590*/  @!P2 MOV R62, R9 ;  /* 0x00000009003ea202 */ /* 0x002fca0000000f00 */
[----:B------:R-:W-:-:S04]  /*15a0*/  @P3 FFMA.FTZ R62, R67, R65, R62 ;  /* 0x00000041433e3223 */ /* 0x000fc8000001003e */
[----:B------:R-:W-:-:S04]  /*15b0*/  FFMA.FTZ R58, R58, R62, R43 ;  /* 0x0000003e3a3a7223 */ /* 0x000fc8000001002b */
[----:B------:R-:W-:Y:S01]  /*15c0*/  FFMA.FTZ R62, R61, R58, R44 ;  /* 0x0000003a3d3e7223 */ /* 0x000fe2000001002c */
[----:B-----5:R-:W-:Y:S01]  /*15d0*/  FMUL.FTZ R59, R54, R59 ;  /* 0x0000003b363b7220 */ /* 0x020fe20000410000 */
        /* <DEDUP_REMOVED lines=8> */
[----:B--2---:R-:W-:-:S04]  /*1660*/  LEA R22, P1, R23, R20, 0x3 ;  /* 0x0000001417167211 */ /* 0x004fc800078218ff */
[----:B------:R-:W-:-:S05]  /*1670*/  LEA.HI.X R23, R23, R21, R54, 0x3, P1 ;  /* 0x0000001517177211 */ /* 0x000fca00008f1c36 */
[----:B------:R0:W-:Y:S04]  /*1680*/  STG.E.64 desc[UR16][R22.64], R10 ;  /* 0x0000000a16007986 */ /* 0x0001e8000c101b10 */
.L_x_4842:
[----:B------:R-:W-:Y:S05]  /*1690*/  BSYNC.RECONVERGENT B0 ;  /* 0x0000000000007941 */ /* 0x000fea0003800200 */
.L_x_4841:
[----:B------:R-:W-:Y:S01]  /*16a0*/  UIADD3 UR5, UPT, UPT, UR5, 0x1, URZ ;  /* 0x0000000105057890 */ /* 0x000fe2000fffe0ff */
[----:B------:R-:W-:Y:S01]  /*16b0*/  FFMA.FTZ R8, R57, R56, R46 ;  /* 0x0000003839087223 */ /* 0x000fe2000001002e */
[----:B------:R-:W-:Y:S01]  /*16c0*/  LEA R53, P1, R18, R53, 0x2 ;  /* 0x0000003512357211 */ /* 0x000fe200078210ff */
[C---:B------:R-:W-:Y:S01]  /*16d0*/  FFMA.FTZ R4, R59.reuse, R58, R4 ;  /* 0x0000003a3b047223 */ /* 0x040fe20000010004 */
[----:B------:R-:W-:Y:S01]  /*16e0*/  UISETP.NE.AND UP0, UPT, UR5, URZ, UPT ;  /* 0x000000ff0500728c */ /* 0x000fe2000bf05270 */
[----:B------:R-:W-:Y:S01]  /*16f0*/  LEA R51, P2, R16, R51, 0x2 ;  /* 0x0000003310337211 */ /* 0x000fe200078410ff */
[C---:B------:R-:W-:Y:S01]  /*1700*/  FFMA.FTZ R5, R59.reuse, R62, R5 ;  /* 0x0000003e3b057223 */ /* 0x040fe20000010005 */
[----:B------:R-:W-:Y:S01]  /*1710*/  LEA R49, P3, R14, R49, 0x2 ;  /* 0x000000310e317211 */ /* 0x000fe200078610ff */
        /* <DEDUP_REMOVED lines=8> */
.L_x_4840:
[----:B------:R-:W-:Y:S01]  /*17a0*/  BAR.SYNC.DEFER_BLOCKING 0x0 ;  /* 0x0000000000007b1d */ /* 0x000fe20000010000 */
[C---:B------:R-:W-:Y:S02]  /*17b0*/  LEA R9, P0, R25.reuse, R12, 0x7 ;  /* 0x0000000c19097211 */ /* 0x040fe400078038ff */
[----:B------:R-:W-:Y:S02]  /*17c0*/  IADD3 R25, PT, PT, R25, 0x1, RZ ;  /* 0x0000000119197810 */ /* 0x000fe40007ffe0ff */
[----:B0-----:R-:W-:Y:S01]  /*17d0*/  IADD3.X R10, PT, PT, RZ, R24, RZ, P0, !PT ;  /* 0x00000018ff0a7210 */ /* 0x001fe200007fe4ff */
        /* <DEDUP_REMOVED lines=8> */
[----:B0-----:R-:W-:-:S13]  /*1860*/  ISETP.NE.AND P0, PT, R25, UR4, PT ;  /* 0x0000000419007c0c */ /* 0x001fda000bf05270 */
[----:B-1----:R-:W-:Y:S05]  /*1870*/  @P0 BRA `(.L_x_4844) ;  /* 0xffffffec00440947 */ /* 0x002fea000383ffff */
[----:B------:R-:W-:Y:S05]  /*1880*/  EXIT ;  /* 0x000000000000794d */ /* 0x000fea0003800000 */
.L_x_4845:
        /* <DEDUP_REMOVED lines=15> */
.L_x_5096:


//--------------------- .text._Z25selective_scan_fwd_kernelI32Selective_Scan_fwd_kernel_traitsILi32ELi4ELi1ELb1ELb0ELb0ELb1EffEEv13SSMParamsBase --------------------------
	.section	.text._Z25selective_scan_fwd_kernelI32Selective_Scan_fwd_kernel_traitsILi32ELi4ELi1ELb1ELb0ELb0ELb1EffEEv13SSMParamsBase,"ax",@progbits
	.align	128
        .global         _Z25selective_scan_fwd_kernelI32Selective_Scan_fwd_kernel_traitsILi32ELi4ELi1ELb1ELb0ELb0ELb1EffEEv13SSMParamsBase
        .type           _Z25selective_scan_fwd_kernelI32Selective_Scan_fwd_kernel_traitsILi32ELi4ELi1ELb1ELb0ELb0ELb1EffEEv13SSMParamsBase,@function
        .size           _Z25selective_scan_fwd_kernelI32Selective_Scan_fwd_kernel_traitsILi32ELi4ELi1ELb1ELb0ELb0ELb1EffEEv13SSMParamsBase,(.L_x_5097 - _Z25selective_scan_fwd_kernelI32Selective_Scan_fwd_kernel_traitsILi32ELi4ELi1ELb1ELb0ELb0ELb1EffEEv13SSMParamsBase)
        .other          _Z25selective_scan_fwd_kernelI32Selective_Scan_fwd_kernel_traitsILi32ELi4ELi1ELb1ELb0ELb0ELb1EffEEv13SSMParamsBase,@"STO_CUDA_ENTRY STV_DEFAULT"
_Z25selective_scan_fwd_kernelI32Selective_Scan_fwd_kernel_traitsILi32ELi4ELi1ELb1ELb0ELb0ELb1EffEEv13SSMParamsBase:
.text._Z25selective_scan_fwd_kernelI32Selective_Scan_fwd_kernel_traitsILi32ELi4ELi1ELb1ELb0ELb0ELb1EffEEv13SSMParamsBase:
        /* <DEDUP_REMOVED lines=33> */
[----:B------:R-:W0:Y:S01]  /*0210*/  LDC.64 R18, c[0x0][0x448] ;  /* 0x00011200ff127b82 */ /* 0x000e220000000a00 */
[----:B------:R-:W2:Y:S01]  /*0220*/  LDCU.64 UR4, c[0x0][0x3b8] ;  /* 0x00007700ff0477ac */ /* 0x000ea20008000a00 */
[----:B------:R-:W-:Y:S01]  /*0230*/  MOV R4, R2 ;  /* 0x0000000200047202 */ /* 0x000fe20000000f00 */
[----:B------:R-:W3:Y:S01]  /*0240*/  S2R R38, SR_TID.X ;  /* 0x0000000000267919 */ /* 0x000ee20000002100 */
[----:B------:R-:W-:Y:S01]  /*0250*/  MOV R6, UR6 ;  /* 0x0000000600067c02 */ /* 0x000fe20008000f00 */
[----:B------:R-:W0:Y:S01]  /*0260*/  LDCU.U8 UR9, c[0x0][0x39e] ;  /* 0x000073c0ff0977ac */ /* 0x000e220008000000 */
[----:B------:R-:W-:Y:S01]  /*0270*/  MOV R7, UR7 ;  /* 0x0000000700077c02 */ /* 0x000fe20008000f00 */
[C---:B------:R-:W-:Y:S01]  /*0280*/  IMAD.WIDE.U32 R4, R0.reuse, UR10, R4 ;  /* 0x0000000a00047c25 */ /* 0x040fe2000f8e0004 */
[----:B------:R-:W3:Y:S01]  /*0290*/  LDC.64 R24, c[0x0][0x450] ;  /* 0x00011400ff187b82 */ /* 0x000ee20000000a00 */
[----:B------:R-:W4:Y:S01]  /*02a0*/  LDCU.64 UR6, c[0x0][0x3d8] ;  /* 0x00007b00ff0677ac */ /* 0x000f220008000a00 */
[----:B------:R-:W-:Y:S01]  /*02b0*/  MOV R7, UR8 ;  /* 0x0000000800077c02 */ /* 0x000fe20008000f00 */
[----:B------:R-:W-:Y:S01]  /*02c0*/  IMAD R43, R0, UR11, R5 ;  /* 0x0000000b002b7c24 */ /* 0x000fe2000f8e0205 */
[----:B-1----:R-:W-:Y:S01]  /*02d0*/  LEA R48, P0, R4, R48, 0x2 ;  /* 0x0000003004307211 */ /* 0x002fe200078010ff */
[----:B------:R-:W-:-:S03]  /*02e0*/  IMAD.WIDE.U32 R6, R0, UR14, R6 ;  /* 0x0000000e00067c25 */ /* 0x000fc6000f8e0006 */
[----:B------:R-:W1:Y:S01]  /*02f0*/  LDC.64 R14, c[0x0][0x428] ;  /* 0x00010a00ff0e7b82 */ /* 0x000e620000000a00 */
[----:B------:R-:W-:Y:S01]  /*0300*/  LEA.HI.X R43, R4, R49, R43, 0x2, P0 ;  /* 0x00000031042b7211 */ /* 0x000fe200000f142b */
[----:B------:R-:W-:Y:S01]  /*0310*/  IMAD R5, R0, UR15, R7 ;  /* 0x0000000f00057c24 */ /* 0x000fe2000f8e0207 */
[----:B------:R-:W-:Y:S01]  /*0320*/  LEA R46, P1, R6, R46, 0x2 ;  /* 0x0000002e062e7211 */ /* 0x000fe200078210ff */
[----:B--2---:R-:W-:Y:S01]  /*0330*/  IMAD.WIDE.U32 R8, R0, UR4, RZ ;  /* 0x0000000400087c25 */ /* 0x004fe2000f8e00ff */
[----:B------:R-:W2:Y:S03]  /*0340*/  LDCU UR4, c[0x0][0x38c] ;  /* 0x00007180ff0477ac */ /* 0x000ea60008000800 */
[----:B------:R-:W2:Y:S01]  /*0350*/  LDC.64 R12, c[0x0][0x418] ;  /* 0x00010600ff0c7b82 */ /* 0x000ea20000000a00 */
[----:B------:R-:W-:Y:S01]  /*0360*/  LEA.HI.X R4, R6, R47, R5, 0x2, P1 ;  /* 0x0000002f06047211 */ /* 0x000fe200008f1405 */
[----:B------:R-:W-:Y:S01]  /*0370*/  IMAD R39, R0, UR5, R9 ;  /* 0x0000000500277c24 */ /* 0x000fe2000f8e0209 */
[----:B0-----:R-:W-:Y:S01]  /*0380*/  LEA R40, P0, R8, R18, 0x2 ;  /* 0x0000001208287211 */ /* 0x001fe200078010ff */
[----:B----4-:R-:W-:-:S02]  /*0390*/  IMAD R5, R11, UR18, R0 ;  /* 0x000000120b057c24 */ /* 0x010fc4000f8e0200 */
[----:B------:R-:W-:Y:S01]  /*03a0*/  IMAD.WIDE.U32 R36, R0, UR6, RZ ;  /* 0x0000000600247c25 */ /* 0x000fe2000f8e00ff */
[----:B------:R-:W-:Y:S01]  /*03b0*/  LEA.HI.X R39, R8, R19, R39, 0x2, P0 ;  /* 0x0000001308277211 */ /* 0x000fe200000f1427 */
[----:B------:R-:W0:Y:S02]  /*03c0*/  LDC.64 R2, c[0x0][0x438] ;  /* 0x00010e00ff027b82 */ /* 0x000e240000000a00 */
[----:B------:R-:W-:Y:S02]  /*03d0*/  IMAD R5, R5, R16, RZ ;  /* 0x0000001005057224 */ /* 0x000fe400078e02ff */
[----:B------:R-:W-:Y:S01]  /*03e0*/  IMAD R22, R0, UR7, R37 ;  /* 0x0000000700167c24 */ /* 0x000fe2000f8e0225 */
[----:B---3--:R-:W-:-:S03]  /*03f0*/  LEA R37, P0, R36, R24, 0x2 ;  /* 0x0000001824257211 */ /* 0x008fc600078010ff */
[----:B------:R-:W3:Y:S01]  /*0400*/  LDC.64 R10, c[0x0][0x3a0] ;  /* 0x0000e800ff0a7b82 */ /* 0x000ee20000000a00 */
[----:B-1----:R-:W-:Y:S01]  /*0410*/  IMAD.WIDE.U32 R16, R0, R14, RZ ;  /* 0x0000000e00107225 */ /* 0x002fe200078e00ff */
[----:B------:R-:W-:Y:S01]  /*0420*/  LEA.HI.X R36, R36, R25, R22, 0x2, P0 ;  /* 0x0000001924247211 */ /* 0x000fe200000f1416 */
[----:B--2---:R-:W-:Y:S02]  /*0430*/  UISETP.LT.AND UP0, UPT, UR4, 0x1, UPT ;  /* 0x000000010400788c */ /* 0x004fe4000bf01270 */
[----:B------:R-:W-:-:S03]  /*0440*/  IMAD R17, R0, R15, R17 ;  /* 0x0000000f00117224 */ /* 0x000fc600078e0211 */
[----:B------:R-:W1:Y:S01]  /*0450*/  LDC.64 R32, c[0x0][0x420] ;  /* 0x00010800ff207b82 */ /* 0x000e620000000a00 */
[----:B------:R-:W-:-:S04]  /*0460*/  IMAD.WIDE.U32 R18, R0, R12, RZ ;  /* 0x0000000c00127225 */ /* 0x000fc800078e00ff */
[C---:B------:R-:W-:Y:S02]  /*0470*/  IMAD R19, R0.reuse, R13, R19 ;  /* 0x0000000d00137224 */ /* 0x040fe400078e0213 */
[C---:B0-----:R-:W-:Y:S01]  /*0480*/  IMAD.WIDE.U32 R20, R0.reuse, R2, RZ ;  /* 0x0000000200147225 */ /* 0x041fe200078e00ff */
[----:B------:R-:W0:Y:S03]  /*0490*/  LDC.64 R8, c[0x0][0x440] ;  /* 0x00011000ff087b82 */ /* 0x000e260000000a00 */
[C---:B------:R-:W-:Y:S01]  /*04a0*/  IMAD R29, R0.reuse, R3, R21 ;  /* 0x00000003001d7224 */ /* 0x040fe200078e0215 */
[----:B------:R-:W-:Y:S01]  /*04b0*/  MOV R28, R20 ;  /* 0x00000014001c7202 */ /* 0x000fe20000000f00 */
[----:B---3--:R-:W-:-:S03]  /*04c0*/  IMAD.WIDE.U32 R34, R0, R10, RZ ;  /* 0x0000000a00227225 */ /* 0x008fc600078e00ff */
[----:B------:R-:W2:Y:S01]  /*04d0*/  LDC.64 R6, c[0x0][0x410] ;  /* 0x00010400ff067b82 */ /* 0x000ea20000000a00 */
[----:B------:R-:W-:Y:S02]  /*04e0*/  IMAD R11, R0, R11, R35 ;  /* 0x0000000b000b7224 */ /* 0x000fe400078e0223 */
[----:B------:R-:W-:Y:S01]  /*04f0*/  IMAD R0, R5, UR4, RZ ;  /* 0x0000000405007c24 */ /* 0x000fe2000f8e02ff */
[----:B------:R-:W-:Y:S01]  /*0500*/  USEL UR4, UR4, 0x1, !UP0 ;  /* 0x0000000104047887 */ /* 0x000fe2000c000000 */
[----:B-1----:R-:W-:-:S03]  /*0510*/  IMAD.WIDE.U32 R20, R32, UR18, R16 ;  /* 0x0000001220147c25 */ /* 0x002fc6000f8e0010 */
[----:B------:R-:W1:Y:S01]  /*0520*/  LDC.64 R30, c[0x0][0x430] ;  /* 0x00010c00ff1e7b82 */ /* 0x000e620000000a00 */
[----:B------:R-:W-:Y:S01]  /*0530*/  UIADD3 UR6, UPT, UPT, -UR4, URZ, URZ ;  /* 0x000000ff04067290 */ /* 0x000fe2000fffe1ff */
[----:B------:R-:W-:-:S06]  /*0540*/  IMAD R33, R33, UR18, R21 ;  /* 0x0000001221217c24 */ /* 0x000fcc000f8e0215 */
[----:B------:R-:W3:Y:S01]  /*0550*/  LDC.64 R26, c[0x0][0x3a8] ;  /* 0x0000ea00ff1a7b82 */ /* 0x000ee20000000a00 */
[----:B0-----:R-:W-:-:S04]  /*0560*/  LEA R35, P0, R34, R8, 0x2 ;  /* 0x0000000822237211 */ /* 0x001fc800078010ff */
[----:B------:R-:W-:-:S03]  /*0570*/  LEA.HI.X R34, R34, R9, R11, 0x2, P0 ;  /* 0x0000000922227211 */ /* 0x000fc600000f140b */
[----:B------:R-:W0:Y:S01]  /*0580*/  LDC.64 R14, c[0x0][0x478] ;  /* 0x00011e00ff0e7b82 */ /* 0x000e220000000a00 */
[----:B--2---:R-:W-:-:S04]  /*0590*/  IMAD.WIDE.U32 R18, R6, UR18, R18 ;  /* 0x0000001206127c25 */ /* 0x004fc8000f8e0012 */
[----:B------:R-:W-:-:S03]  /*05a0*/  IMAD R32, R7, UR18, R19 ;  /* 0x0000001207207c24 */ /* 0x000fc6000f8e0213 */
[----:B------:R-:W2:Y:S01]  /*05b0*/  LDC.64 R12, c[0x0][0x488] ;  /* 0x00012200ff0c7b82 */ /* 0x000ea20000000a00 */
[----:B-1----:R-:W-:Y:S01]  /*05c0*/  IMAD.WIDE.U32 R16, R30, UR18, R28 ;  /* 0x000000121e107c25 */ /* 0x002fe2000f8e001c */
[----:B------:R-:W-:-:S03]  /*05d0*/  MOV R30, RZ ;  /* 0x000000ff001e7202 */ /* 0x000fc60000000f00 */
[----:B------:R-:W-:-:S03]  /*05e0*/  IMAD R31, R31, UR18, R17 ;  /* 0x000000121f1f7c24 */ /* 0x000fc6000f8e0211 */
[----:B------:R-:W1:Y:S01]  /*05f0*/  LDC.64 R2, c[0x0][0x490] ;  /* 0x00012400ff027b82 */ /* 0x000e620000000a00 */
[----:B---3--:R-:W-:Y:S02]  /*0600*/  SHF.L.U64.HI R47, R26, 0x2, R27 ;  /* 0x000000021a2f7819 */ /* 0x008fe4000001021b */
[----:B------:R-:W-:-:S05]  /*0610*/  MOV R27, R4 ;  /* 0x00000004001b7202 */ /* 0x000fca0000000f00 */
[----:B------:R-:W3:Y:S01]  /*0620*/  LDC.64 R24, c[0x0][0x3c0] ;  /* 0x0000f000ff187b82 */ /* 0x000ee20000000a00 */
[----:B0-----:R-:W-:-:S07]  /*0630*/  IMAD.WIDE.U32 R14, R38, 0x10, R14 ;  /* 0x00000010260e7825 */ /* 0x001fce00078e000e */
[----:B------:R-:W0:Y:S01]  /*0640*/  LDC.64 R22, c[0x0][0x3e0] ;  /* 0x0000f800ff167b82 */ /* 0x000e220000000a00 */
[----:B--2---:R-:W-:-:S04]  /*0650*/  IMAD.WIDE.U32 R12, R38, 0x10, R12 ;  /* 0x00000010260c7825 */ /* 0x004fc800078e000c */
[----:B-1----:R-:W-:Y:S01]  /*0660*/  IMAD.WIDE.U32 R2, R38, 0x10, R2 ;  /* 0x0000001026027825 */ /* 0x002fe200078e0002 */
[----:B---3--:R-:W-:Y:S02]  /*0670*/  SHF.L.U64.HI R25, R24, 0x2, R25 ;  /* 0x0000000218197819 */ /* 0x008fe40000010219 */
[----:B0-----:R-:W-:-:S07]  /*0680*/  SHF.L.U64.HI R23, R22, 0x2, R23 ;  /* 0x0000000216177819 */ /* 0x001fce0000010217 */
.L_x_4858:
[----:B------:R-:W-:Y:S01]  /*0690*/  BAR.SYNC.DEFER_BLOCKING 0x0 ;  /* 0x0000000000007b1d */ /* 0x000fe20000010000 */
[----:B------:R-:W-:Y:S02]  /*06a0*/  MOV R4, R46 ;  /* 0x0000002e00047202 */ /* 0x000fe40000000f00 */
[----:B------:R-:W-:Y:S02]  /*06b0*/  MOV R5, R27 ;  /* 0x0000001b00057202 */ /* 0x000fe40000000f00 */
[----:B------:R-:W-:Y:S01]  /*06c0*/  MOV R49, R43 ;  /* 0x0000002b00317202 */ /* 0x000fe20000000f00 */
        /* <DEDUP_REMOVED lines=49> */
.L_x_4848:
[----:B------:R-:W-:Y:S05]  /*09e0*/  BSYNC.RECONVERGENT B0 ;  /* 0x0000000000007941 */ /* 0x000fea0003800200 */
.L_x_4847:
        /* <DEDUP_REMOVED lines=32> */
.L_x_4850:
[----:B------:R-:W-:Y:S05]  /*0bf0*/  BSYNC.RECONVERGENT B0 ;  /* 0x0000000000007941 */ /* 0x000fea0003800200 */
.L_x_4849:
        /* <DEDUP_REMOVED lines=32> */
.L_x_4852:
[----:B------:R-:W-:Y:S05]  /*0e00*/  BSYNC.RECONVERGENT B0 ;  /* 0x0000000000007941 */ /* 0x000fea0003800200 */
.L_x_4851:
        /* <DEDUP_REMOVED lines=32> */
.L_x_4853:
[----:B------:R-:W-:Y:S05]  /*1010*/  BSYNC.RECONVERGENT B0 ;  /* 0x0000000000007941 */ /* 0x000fea0003800200 */
.L_x_4846:
        /* <DEDUP_REMOVED lines=18> */
[----:B------:R-:W-:-:S02]  /*1140*/  MOV R59, R35 ;  /* 0x00000023003b7202 */ /* 0x000fc40000000f00 */
[----:B------:R-:W-:Y:S02]  /*1150*/  ISETP.EQ.AND P0, PT, R38, RZ, P0 ;  /* 0x000000ff2600720c */ /* 0x000fe40000702270 */
        /* <DEDUP_REMOVED lines=8> */
.L_x_4857:
        /* <DEDUP_REMOVED lines=58> */
[----:B------:R-:W3:Y:S01]  /*1580*/  @P0 LDS.64 R4, [UR4] ;  /* 0x00000004ff040984 */ /* 0x000ee20008000a00 */
[C---:B0-----:R-:W-:Y:S01]  /*1590*/  FMUL.FTZ R44, R71.reuse, R6 ;  /* 0x00000006472c7220 */ /* 0x041fe20000410000 */
[----:B-1----:R-:W-:-:S07]  /*15a0*/  FFMA.FTZ R45, R71, R45, R72 ;  /* 0x0000002d472d7223 */ /* 0x002fce0000010048 */
        /* <DEDUP_REMOVED lines=16> */
[----:B------:R-:W-:Y:S01]  /*16b0*/  FFMA.FTZ R71, R70, R71, R53 ;  /* 0x0000004746477223 */ /* 0x000fe20000010035 */
[----:B-----5:R-:W-:-:S03]  /*16c0*/  FMUL.FTZ R70, R66, R67 ;  /* 0x0000004342467220 */ /* 0x020fc60000410000 */
[----:B------:R-:W-:Y:S01]  /*16d0*/  FFMA.FTZ R74, R69, R71, R54 ;  /* 0x00000047454a7223 */ /* 0x000fe20000010036 */
[----:B------:R-:W-:-:S03]  /*16e0*/  FFMA.FTZ R7, R6, R5, R7 ;  /* 0x0000000506077223 */ /* 0x000fc60000010007 */
        /* <DEDUP_REMOVED lines=10> */
.L_x_4856:
[----:B------:R-:W-:Y:S05]  /*1790*/  BSYNC.RECONVERGENT B0 ;  /* 0x0000000000007941 */ /* 0x000fea0003800200 */
.L_x_4855:
[----:B------:R-:W-:Y:S01]  /*17a0*/  UIADD3 UR5, UPT, UPT, UR5, 0x1, URZ ;  /* 0x0000000105057890 */ /* 0x000fe2000fffe0ff */
[----:B------:R-:W-:Y:S01]  /*17b0*/  FFMA.FTZ R65, R65, R67, R56 ;  /* 0x0000004341417223 */ /* 0x000fe20000010038 */
[----:B------:R-:W-:Y:S01]  /*17c0*/  LEA R63, P1, R24, R63, 0x2 ;  /* 0x0000003f183f7211 */ /* 0x000fe200078210ff */
[----:B------:R-:W-:Y:S01]  /*17d0*/  FFMA.FTZ R8, R70, R71, R8 ;  /* 0x0000004746087223 */ /* 0x000fe20000010008 */
[----:B------:R-:W-:Y:S01]  /*17e0*/  UISETP.NE.AND UP0, UPT, UR5, URZ, UPT ;  /* 0x000000ff0500728c */ /* 0x000fe2000bf05270 */
[----:B------:R-:W-:Y:S01]  /*17f0*/  LEA R61, P2, R22, R61, 0x2 ;  /* 0x0000003d163d7211 */ /* 0x000fe200078410ff */
[----:B------:R-:W-:Y:S01]  /*1800*/  FFMA.FTZ R9, R70, R74, R9 ;  /* 0x0000004a46097223 */ /* 0x000fe20000010009 */
        /* <DEDUP_REMOVED lines=9> */
.L_x_4854:
[----:B------:R-:W-:Y:S01]  /*18a0*/  BAR.SYNC.DEFER_BLOCKING 0x0 ;  /* 0x0000000000007b1d */ /* 0x000fe20000010000 */
[----:B0-----:R-:W-:-:S04]  /*18b0*/  SHF.L.U32 R45, R30, 0x7, RZ ;  /* 0x000000071e2d7819 */ /* 0x001fc800000006ff */
[C---:B------:R-:W-:Y:S01]  /*18c0*/  IADD3 R7, P0, PT, R45.reuse, R20, RZ ;  /* 0x000000142d077210 */ /* 0x040fe20007f1e0ff */
[----:B------:R-:W0:Y:S01]  /*18d0*/  LDCU UR4, c[0x0][0x394] ;  /* 0x00007280ff0477ac */ /* 0x000e220008000800 */
[----:B------:R-:W-:Y:S02]  /*18e0*/  IADD3 R5, P1, PT, R45, R18, RZ ;  /* 0x000000122d057210 */ /* 0x000fe40007f3e0ff */
[----:B--2---:R-:W-:Y:S02]  /*18f0*/  IADD3.X R29, PT, PT, RZ, R33, RZ, P0, !PT ;  /* 0x00000021ff1d7210 */ /* 0x004fe400007fe4ff */
[C---:B------:R-:W-:Y:S02]  /*1900*/  LEA R28, P0, R7.reuse, R14, 0x2 ;  /* 0x0000000e071c7211 */ /* 0x040fe400078010ff */
[----:B------:R-:W-:Y:S02]  /*1910*/  IADD3.X R6, PT, PT, RZ, R32, RZ, P1, !PT ;  /* 0x00000020ff067210 */ /* 0x000fe40000ffe4ff */
[----:B------:R-:W-:-:S02]  /*1920*/  LEA.HI.X R29, R7, R15, R29, 0x2, P0 ;  /* 0x0000000f071d7211 */ /* 0x000fc400000f141d */
[----:B------:R-:W-:-:S04]  /*1930*/  LEA R4, P1, R5, R12, 0x2 ;  /* 0x0000000c05047211 */ /* 0x000fc800078210ff */
[----:B------:R-:W-:Y:S01]  /*1940*/  LEA.HI.X R5, R5, R13, R6, 0x2, P1 ;  /* 0x0000000d05057211 */ /* 0x000fe200008f1406 */
[----:B------:R1:W-:Y:S01]  /*1950*/  STG.E.128 desc[UR16][R28.64], R8 ;  /* 0x000000081c007986 */ /* 0x0003e2000c101d10 */
[----:B------:R-:W-:Y:S06]  /*1960*/  BAR.SYNC.DEFER_BLOCKING 0x0 ;  /* 0x0000000000007b1d */ /* 0x000fec0000010000 */
[----:B------:R-:W2:Y:S01]  /*1970*/  LDG.E.128 R4, desc[UR16][R4.64] ;  /* 0x0000001004047981 */ /* 0x000ea2000c1e1d00 */
[----:B------:R-:W-:Y:S02]  /*1980*/  IADD3 R45, P0, PT, R45, R16, RZ ;  /* 0x000000102d2d7210 */ /* 0x000fe40007f1e0ff */
[----:B------:R-:W-:-:S02]  /*1990*/  IADD3 R30, PT, PT, R30, 0x1, RZ ;  /* 0x000000011e1e7810 */ /* 0x000fc40007ffe0ff */
[----:B-1----:R-:W-:Y:S01]  /*19a0*/  IADD3.X R29, PT, PT, RZ, R31, RZ, P0, !PT ;  /* 0x0000001fff1d7210 */ /* 0x002fe200007fe4ff */
[----:B------:R-:W-:Y:S01]  /*19b0*/  BAR.SYNC.DEFER_BLOCKING 0x0 ;  /* 0x0000000000007b1d */ /* 0x000fe20000010000 */
[C---:B------:R-:W-:Y:S02]  /*19c0*/  LEA R28, P0, R45.reuse, R2, 0x2 ;  /* 0x000000022d1c7211 */ /* 0x040fe400078010ff */
[----:B------:R-:W-:Y:S02]  /*19d0*/  IADD3 R46, P1, PT, R46, 0x200, RZ ;  /* 0x000002002e2e7810 */ /* 0x000fe40007f3e0ff */
[----:B------:R-:W-:Y:S02]  /*19e0*/  LEA.HI.X R29, R45, R3, R29, 0x2, P0 ;  /* 0x000000032d1d7211 */ /* 0x000fe400000f141d */
[----:B0-----:R-:W-:Y:S02]  /*19f0*/  ISETP.NE.AND P0, PT, R30, UR4, PT ;  /* 0x000000041e007c0c */ /* 0x001fe4000bf05270 */
[----:B------:R-:W-:-:S02]  /*1a00*/  IADD3 R48, P2, PT, R48, 0x200, RZ ;  /* 0x0000020030307810 */ /* 0x000fc40007f5e0ff */
[----:B------:R-:W-:Y:S02]  /*1a10*/  IADD3.X R27, PT, PT, RZ, R27, RZ, P1, !PT ;  /* 0x0000001bff1b7210 */ /* 0x000fe40000ffe4ff */
[----:B------:R-:W-:Y:S01]  /*1a20*/  IADD3.X R43, PT, PT, RZ, R43, RZ, P2, !PT ;  /* 0x0000002bff2b7210 */ /* 0x000fe200017fe4ff */
        /* <DEDUP_REMOVED lines=12> */
[----:B---3--:R-:W-:-:S06]  /*1af0*/  FADD.FTZ R44, R52, 1 ;  /* 0x3f800000342c7421 */ /* 0x008fcc0000010000 */
[----:B------:R-:W1:Y:S08]  /*1b00*/  MUFU.RCP R54, R51 ;  /* 0x0000003300367308 */ /* 0x000e700000001000 */
        /* <DEDUP_REMOVED lines=11> */
[----:B------:R-:W-:Y:S05]  /*1bc0*/  @P0 BRA `(.L_x_4858) ;  /* 0xffffffe800b00947 */ /* 0x000fea000383ffff */
[----:B------:R-:W-:Y:S05]  /*1bd0*/  EXIT ;  /* 0x000000000000794d */ /* 0x000fea0003800000 */
.L_x_4859:
        /* <DEDUP_REMOVED lines=10> */
.L_x_5097:


//--------------------- .text._Z25selective_scan_fwd_kernelI32Selective_Scan_fwd_kernel_traitsILi32ELi4ELi1ELb1ELb0ELb1ELb0EffEEv13SSMParamsBase --------------------------
	.section	.text._Z25selective_scan_fwd_kernelI32Selective_Scan_fwd_kernel_traitsILi32ELi4ELi1ELb1ELb0ELb1ELb0EffEEv13SSMParamsBase,"ax",@progbits
	.align	128
        .global         _Z25selective_scan_fwd_kernelI32Selective_Scan_fwd_kernel_traitsILi32ELi4ELi1ELb1ELb0ELb1ELb0EffEEv13SSMParamsBase
        .type           _Z25selective_scan_fwd_kernelI32Selective_Scan_fwd_kernel_traitsILi32ELi4ELi1ELb1ELb0ELb1ELb0EffEEv13SSMParamsBase,@function
        .size           _Z25selective_scan_fwd_kernelI32Selective_Scan_fwd_kernel_traitsILi32ELi4ELi1ELb1ELb0ELb1ELb0EffEEv13SSMParamsBase,(.L_x_5098 - _Z25selective_scan_fwd_kernelI32Selective_Scan_fwd_kernel_traitsILi32ELi4ELi1ELb1ELb0ELb1ELb0EffEEv13SSMParamsBase)
        .other          _Z25selective_scan_fwd_kernelI32Selective_Scan_fwd_kernel_traitsILi32ELi4ELi1ELb1ELb0ELb1ELb0EffEEv13SSMParamsBase,@"STO_CUDA_ENTRY STV_DEFAULT"
_Z25selective_scan_fwd_kernelI32Selective_Scan_fwd_kernel_traitsILi32ELi4ELi1ELb1ELb0ELb1ELb0EffEEv13SSMParamsBase:
.text._Z25selective_scan_fwd_kernelI32Selective_Scan_fwd_kernel_traitsILi32ELi4ELi1ELb1ELb0ELb1ELb0EffEEv13SSMParamsBase:
        /* <DEDUP_REMOVED lines=20> */
[----:B-1----:R-:W-:-:S04]  /*0140*/  @P0 LEA R2, P2, R8, R2, 0x2 ;  /* 0x0000000208020211 */ /* 0x002fc800078410ff */
[----:B------:R-:W-:-:S05]  /*0150*/  @P0 LEA.HI.X R3, R8, R3, RZ, 0x2, P2 ;  /* 0x0000000308030211 */ /* 0x000fca00010f14ff */
[C---:B------:R-:W-:Y:S01]  /*0160*/  @P1 LEA R4, P3, R8.reuse, R4, 0x2 ;  /* 0x0000000408041211 */ /* 0x040fe200078610ff */
[----:B------:R1:W5:Y:S01]  /*0170*/  @P0 LDG.E R0, desc[UR16][R2.64] ;  /* 0x0000001002000981 */ /* 0x000362000c1e1900 */
[----:B0-----:R-:W-:Y:S02]  /*0180*/  IADD3 R6, PT, PT, R9, 0xffffffe, RZ ;  /* 0x0ffffffe09067810 */ /* 0x001fe40007ffe0ff */
[----:B------:R-:W-:Y:S01]  /*0190*/  @P1 LEA.HI.X R5, R8, R5, RZ, 0x2, P3 ;  /* 0x0000000508051211 */ /* 0x000fe200018f14ff */
[----:B------:R-:W0:Y:S01]  /*01a0*/  LDC R9, c[0x0][0x394] ;  /* 0x0000e500ff097b82 */ /* 0x000e220000000800 */
[----:B------:R3:W1:Y:S03]  /*01b0*/  F2I.FTZ.U32.TRUNC.NTZ R7, R6 ;  /* 0x0000000600077305 */ /* 0x000666000021f000 */
[----:B------:R4:W5:Y:S01]  /*01c0*/  @P1 LDG.E R28, desc[UR16][R4.64] ;  /* 0x00000010041c1981 */ /* 0x000962000c1e1900 */
[----:B---3--:R-:W-:Y:S01]  /*01d0*/  HFMA2 R6, -RZ, RZ, 0, 0 ;  /* 0x00000000ff067431 */ /* 0x008fe200000001ff */
[----:B-1----:R-:W-:-:S05]  /*01e0*/  IADD3 R2, PT, PT, RZ, -R7, RZ ;  /* 0x80000007ff027210 */ /* 0x002fca0007ffe0ff */
[----:B------:R-:W-:Y:S01]  /*01f0*/  IMAD R3, R2, R11, RZ ;  /* 0x0000000b02037224 */ /* 0x000fe200078e02ff */
[----:B----4-:R-:W-:-:S03]  /*0200*/  IABS R4, R8 ;  /* 0x0000000800047213 */ /* 0x010fc60000000000 */
[----:B------:R-:W-:-:S06]  /*0210*/  IMAD.HI.U32 R7, R7, R3, R6 ;  /* 0x0000000307077227 */ /* 0x000fcc00078e0006 */
[----:B------:R-:W-:-:S05]  /*0220*/  IMAD.HI.U32 R7, R7, R4, RZ ;  /* 0x0000000407077227 */ /* 0x000fca00078e00ff */
[----:B------:R-:W-:-:S05]  /*0230*/  IADD3 R2, PT, PT, -R7, RZ, RZ ;  /* 0x000000ff07027210 */ /* 0x000fca0007ffe1ff */
[----:B------:R-:W-:Y:S01]  /*0240*/  IMAD R4, R11, R2, R4 ;  /* 0x000000020b047224 */ /* 0x000fe200078e0204 */
[----:B------:R-:W-:Y:S01]  /*0250*/  UIMAD.WIDE.U32 UR4, UR18, UR8, URZ ;  /* 0x00000008120472a5 */ /* 0x000fe2000f8e00ff */
[----:B0-----:R-:W-:-:S03]  /*0260*/  ISETP.GE.AND P4, PT, R9, 0x1, PT ;  /* 0x000000010900780c */ /* 0x001fc60003f86270 */
[----:B------:R-:W-:Y:S01]  /*0270*/  ISETP.GT.U32.AND P2, PT, R11, R4, PT ;  /* 0x000000040b00720c */ /* 0x000fe20003f44070 */
[----:B------:R-:W-:Y:S01]  /*0280*/  UIMAD.WIDE.U32 UR6, UR18, UR12, URZ ;  /* 0x0000000c120672a5 */ /* 0x000fe2000f8e00ff */
[----:B------:R-:W-:Y:S01]  /*0290*/  IMAD.U32 R2, RZ, RZ, UR4 ;  /* 0x00000004ff027e24 */ /* 0x000fe2000f8e00ff */
[----:B------:R-:W-:Y:S02]  /*02a0*/  UIMAD UR8, UR18, UR9, UR5 ;  /* 0x00000009120872a4 */ /* 0x000fe4000f8e0205 */
[----:B------:R-:W-:Y:S01]  /*02b0*/  UIMAD UR4, UR18, UR13, UR7 ;  /* 0x0000000d120472a4 */ /* 0x000fe2000f8e0207 */
[----:B------:R-:W-:Y:S02]  /*02c0*/  MOV R3, UR5 ;  /* 0x0000000500037c02 */ /* 0x000fe40008000f00 */
[----:B------:R-:W-:Y:S02]  /*02d0*/  MOV R12, UR6 ;  /* 0x00000006000c7c02 */ /* 0x000fe40008000f00 */
[----:B------:R-:W-:-:S02]  /*02e0*/  MOV R13, UR7 ;  /* 0x00000007000d7c02 */ /* 0x000fc40008000f00 */
[----:B------:R-:W-:Y:S01]  /*02f0*/  LOP3.LUT R5, R8, R15, RZ, 0x3c, !PT ;  /* 0x0000000f08057212 */ /* 0x000fe200078e3cff */
[----:B------:R-:W-:Y:S01]  /*0300*/  @!P2 IMAD.IADD R4, R4, 0x1, -R11 ;  /* 0x000000010404a824 */ /* 0x000fe200078e0a0b */
[----:B------:R-:W-:Y:S01]  /*0310*/  MOV R3, UR8 ;  /* 0x0000000800037c02 */ /* 0x000fe20008000f00 */
[----:B------:R-:W0:Y:S01]  /*0320*/  LDCU.64 UR6, c[0x0][0x3d0] ;  /* 0x00007a00ff0677ac */ /* 0x000e220008000a00 */
[----:B------:R-:W-:Y:S02]  /*0330*/  MOV R13, UR4 ;  /* 0x00000004000d7c02 */ /* 0x000fe40008000f00 */
[----:B------:R-:W-:Y:S02]  /*0340*/  ISETP.GE.U32.AND P0, PT, R4, R11, PT ;  /* 0x0000000b0400720c */ /* 0x000fe40003f06070 */
[----:B------:R-:W-:Y:S02]  /*0350*/  ISETP.GE.AND P3, PT, R5, RZ, PT ;  /* 0x000000ff0500720c */ /* 0x000fe40003f66270 */
[----:B------:R-:W-:-:S02]  /*0360*/  ISETP.NE.AND P1, PT, R15, RZ, PT ;  /* 0x000000ff0f00720c */ /* 0x000fc40003f25270 */
[----:B------:R-:W-:Y:S01]  /*0370*/  @!P2 IADD3 R7, PT, PT, R7, 0x1, RZ ;  /* 0x000000010707a810 */ /* 0x000fe20007ffe0ff */
[----:B0-2---:R-:W-:Y:S10]  /*0380*/  @!P4 EXIT ;  /* 0x000000000000c94d */ /* 0x005ff40003800000 */
[----:B------:R-:W0:Y:S01]  /*0390*/  LDC.64 R18, c[0x0][0x428] ;  /* 0x00010a00ff127b82 */ /* 0x000e220000000a00 */
[----:B------:R-:W-:Y:S01]  /*03a0*/  @P0 IADD3 R7, PT, PT, R7, 0x1, RZ ;  /* 0x0000000107070810 */ /* 0x000fe20007ffe0ff */
[C---:B------:R-:W-:Y:S01]  /*03b0*/  IMAD.WIDE.U32 R2, R8.reuse, UR10, R2 ;  /* 0x0000000a08027c25 */ /* 0x040fe2000f8e0002 */
[----:B------:R-:W-:Y:S01]  /*03c0*/  UIMAD.WIDE.U32 UR4, UR18, UR6, URZ ;  /* 0x00000006120472a5 */ /* 0x000fe2000f8e00ff */
[----:B------:R-:W1:Y:S01]  /*03d0*/  S2R R29, SR_TID.X ;  /* 0x00000000001d7919 */ /* 0x000e620000002100 */
[----:B------:R-:W-:Y:S01]  /*03e0*/  MOV R24, R7 ;  /* 0x0000000700187202 */ /* 0x000fe20000000f00 */
[----:B------:R-:W-:Y:S01]  /*03f0*/  IMAD R39, R8, UR11, R3 ;  /* 0x0000000b08277c24 */ /* 0x000fe2000f8e0203 */
[----:B------:R-:W-:Y:S01]  /*0400*/  UIMAD UR5, UR18, UR7, UR5 ;  /* 0x00000007120572a4 */ /* 0x000fe2000f8e0205 */
[----:B------:R-:W2:Y:S01]  /*0410*/  LDC.64 R20, c[0x0][0x468] ;  /* 0x00011a00ff147b82 */ /* 0x000ea20000000a00 */
[----:B------:R-:W-:Y:S01]  /*0420*/  @!P3 IADD3 R24, PT, PT, -R24, RZ, RZ ;  /* 0x000000ff1818b210 */ /* 0x000fe20007ffe1ff */
[----:B------:R-:W-:Y:S01]  /*0430*/  IMAD.WIDE.U32 R12, R8, UR14, R12 ;  /* 0x0000000e080c7c25 */ /* 0x000fe2000f8e000c */
[----:B------:R-:W-:Y:S01]  /*0440*/  @!P1 LOP3.LUT R24, RZ, R15, RZ, 0x33, !PT ;  /* 0x0000000fff189212 */ /* 0x000fe200078e33ff */
[----:B------:R-:W3:Y:S01]  /*0450*/  LDCU.64 UR6, c[0x0][0x3b8] ;  /* 0x00007700ff0677ac */ /* 0x000ee20008000a00 */
[----:B------:R-:W-:Y:S01]  /*0460*/  LEA R42, P0, R2, R42, 0x2 ;  /* 0x0000002a022a7211 */ /* 0x000fe200078010ff */
[----:B------:R-:W-:Y:S01]  /*0470*/  IMAD R37, R8, UR15, R13 ;  /* 0x0000000f08257c24 */ /* 0x000fe2000f8e020d */
[----:B------:R-:W-:Y:S01]  /*0480*/  SHF.R.S32.HI R3, RZ, 0x1f, R24 ;  /* 0x0000001fff037819 */ /* 0x000fe20000011418 */
[----:B------:R-:W4:Y:S01]  /*0490*/  LDC.64 R10, c[0x0][0x450] ;  /* 0x00011400ff0a7b82 */ /* 0x000f220000000a00 */
[----:B------:R-:W-:Y:S01]  /*04a0*/  LEA.HI.X R39, R2, R43, R39, 0x2, P0 ;  /* 0x0000002b02277211 */ /* 0x000fe200000f1427 */
[----:B------:R-:W-:Y:S01]  /*04b0*/  IMAD.MOV.U32 R35, RZ, RZ, RZ ;  /* 0x000000ffff237224 */ /* 0x000fe200078e00ff */
[----:B------:R-:W0:Y:S01]  /*04c0*/  LDCU.U8 UR9, c[0x0][0x39e] ;  /* 0x000073c0ff0977ac */ /* 0x000e220008000000 */
[----:B------:R-:W-:-:S04]  /*04d0*/  IMAD R3, R3, R16, RZ ;  /* 0x0000001003037224 */ /* 0x000fc800078e02ff */
[----:B------:R-:W3:Y:S01]  /*04e0*/  LDC.64 R22, c[0x0][0x3a0] ;  /* 0x0000e800ff167b82 */ /* 0x000ee20000000a00 */
[----:B0-----:R-:W-:-:S04]  /*04f0*/  IMAD.WIDE.U32 R26, R8, R18, RZ ;  /* 0x00000012081a7225 */ /* 0x001fc800078e00ff */
[C---:B------:R-:W-:Y:S02]  /*0500*/  IMAD R13, R24.reuse, R17, R3 ;  /* 0x00000011180d7224 */ /* 0x040fe400078e0203 */
[----:B------:R-:W-:Y:S01]  /*0510*/  IMAD.WIDE.U32 R24, R24, R16, UR4 ;  /* 0x0000000418187e25 */ /* 0x000fe2000f8e0010 */
[----:B------:R-:W0:Y:S01]  /*0520*/  LDC R31, c[0x0][0x384] ;  /* 0x0000e100ff1f7b82 */ /* 0x000e220000000800 */
[----:B------:R-:W1:Y:S01]  /*0530*/  LDCU UR4, c[0x0][0x38c] ;  /* 0x00007180ff0477ac */ /* 0x000e620008000800 */
[----:B--2---:R-:W-:Y:S01]  /*0540*/  LEA R40, P0, R12, R20, 0x2 ;  /* 0x000000140c287211 */ /* 0x004fe200078010ff */
[----:B------:R-:W-:-:S03]  /*0550*/  IMAD R27, R8, R19, R27 ;  /* 0x00000013081b7224 */ /* 0x000fc600078e021b */
[----:B------:R-:W-:Y:S02]  /*0560*/  LEA.HI.X R37, R12, R21, R37, 0x2, P0 ;  /* 0x000000150c257211 */ /* 0x000fe400000f1425 */
[----:B------:R-:W2:Y:S01]  /*0570*/  LDC.64 R6, c[0x0][0x448] ;  /* 0x00011200ff067b82 */ /* 0x000ea20000000a00 */
[----:B----4-:R-:W-:Y:S02]  /*0580*/  LEA R38, P1, R24, R10, 0x2 ;  /* 0x0000000a18267211 */ /* 0x010fe400078210ff */
[----:B------:R-:W-:-:S04]  /*0590*/  IADD3 R10, PT, PT, R25, R13, RZ ;  /* 0x0000000d190a7210 */ /* 0x000fc80007ffe0ff */
[----:B------:R-:W-:Y:S01]  /*05a0*/  LEA.HI.X R24, R24, R11, R10, 0x2, P1 ;  /* 0x0000000b18187211 */ /* 0x000fe200008f140a */
[----:B------:R-:W4:Y:S01]  /*05b0*/  LDC.64 R32, c[0x0][0x440] ;  /* 0x00011000ff207b82 */ /* 0x000f220000000a00 */
[----:B---3--:R-:W-:Y:S01]  /*05c0*/  IMAD.WIDE.U32 R20, R8, R22, RZ ;  /* 0x0000001608147225 */ /* 0x008fe200078e00ff */
[----:B-1----:R-:W-:-:S03]  /*05d0*/  UISETP.LT.AND UP0, UPT, UR4, 0x1, UPT ;  /* 0x000000010400788c */ /* 0x002fc6000bf01270 */
[----:B------:R-:W-:-:S03]  /*05e0*/  IMAD.WIDE.U32 R10, R8, UR6, RZ ;  /* 0x00000006080a7c25 */ /* 0x000fc6000f8e00ff */
[----:B------:R-:W1:Y:S01]  /*05f0*/  LDC.64 R4, c[0x0][0x420] ;  /* 0x00010800ff047b82 */ /* 0x000e620000000a00 */
[----:B0-----:R-:W-:Y:S02]  /*0600*/  IMAD R22, R31, UR18, R8 ;  /* 0x000000121f167c24 */ /* 0x001fe4000f8e0208 */
[----:B------:R-:W-:Y:S02]  /*0610*/  IMAD R23, R8, R23, R21 ;  /* 0x0000001708177224 */ /* 0x000fe400078e0215 */
[----:B------:R-:W-:Y:S02]  /*0620*/  IMAD R22, R22, R9, RZ ;  /* 0x0000000916167224 */ /* 0x000fe400078e02ff */
[----:B------:R-:W-:Y:S01]  /*0630*/  IMAD R8, R8, UR7, R11 ;  /* 0x0000000708087c24 */ /* 0x000fe2000f8e020b */
[----:B------:R-:W0:Y:S01]  /*0640*/  LDC.64 R14, c[0x0][0x3a8] ;  /* 0x0000ea00ff0e7b82 */ /* 0x000e220000000a00 */
[----:B--2---:R-:W-:Y:S01]  /*0650*/  LEA R30, P0, R10, R6, 0x2 ;  /* 0x000000060a1e7211 */ /* 0x004fe200078010ff */
[----:B------:R-:W-:Y:S01]  /*0660*/  IMAD R36, R22, UR4, RZ ;  /* 0x0000000416247c24 */ /* 0x000fe2000f8e02ff */
[----:B------:R-:W-:-:S04]  /*0670*/  USEL UR4, UR4, 0x1, !UP0 ;  /* 0x0000000104047887 */ /* 0x000fc8000c000000 */
[----:B------:R-:W-:Y:S01]  /*0680*/  UIADD3 UR6, UPT, UPT, -UR4, URZ, URZ ;  /* 0x000000ff04067290 */ /* 0x000fe2000fffe1ff */
[----:B------:R-:W2:Y:S01]  /*0690*/  LDC.64 R2, c[0x0][0x478] ;  /* 0x00011e00ff027b82 */ /* 0x000ea20000000a00 */
[----:B----4-:R-:W-:Y:S02]  /*06a0*/  LEA R31, P1, R20, R32, 0x2 ;  /* 0x00000020141f7211 */ /* 0x010fe400078210ff */
[----:B------:R-:W-:Y:S02]  /*06b0*/  LEA.HI.X R32, R10, R7, R8, 0x2, P0 ;  /* 0x000000070a207211 */ /* 0x000fe400000f1408 */
[----:B------:R-:W-:-:S03]  /*06c0*/  LEA.HI.X R33, R20, R33, R23, 0x2, P1 ;  /* 0x0000002114217211 */ /* 0x000fc600008f1417 */
[----:B------:R-:W3:Y:S01]  /*06d0*/  LDC.64 R18, c[0x0][0x3e0] ;  /* 0x0000f800ff127b82 */ /* 0x000ee20000000a00 */
[----:B-1----:R-:W-:-:S04]  /*06e0*/  IMAD.WIDE.U32 R12, R4, UR18, R26 ;  /* 0x00000012040c7c25 */ /* 0x002fc8000f8e001a */
[----:B------:R-:W-:-:S03]  /*06f0*/  IMAD R34, R5, UR18, R13 ;  /* 0x0000001205227c24 */ /* 0x000fc6000f8e020d */
[----:B------:R-:W1:Y:S01]  /*0700*/  LDC.64 R16, c[0x0][0x3c0] ;  /* 0x0000f000ff107b82 */ /* 0x000e620000000a00 */
[----:B0-----:R-:W-:Y:S02]  /*0710*/  SHF.L.U64.HI R41, R14, 0x2, R15 ;  /* 0x000000020e297819 */ /* 0x001fe4000001020f */
[----:B------:R-:W-:Y:S01]  /*0720*/  MOV R15, R24 ;  /* 0x00000018000f7202 */ /* 0x000fe20000000f00 */
[----:B--2---:R-:W-:Y:S01]  /*0730*/  IMAD.WIDE.U32 R2, R29, 0x10, R2 ;  /* 0x000000101d027825 */ /* 0x004fe200078e0002 */
[----:B---3--:R-:W-:Y:S02]  /*0740*/  SHF.L.U64.HI R19, R18, 0x2, R19 ;  /* 0x0000000212137819 */ /* 0x008fe40000010213 */
[----:B-1----:R-:W-:-:S07]  /*0750*/  SHF.L.U64.HI R17, R16, 0x2, R17 ;  /* 0x0000000210117819 */ /* 0x002fce0000010211 */
.L_x_4872:
[----:B------:R-:W-:Y:S01]  /*0760*/  BAR.SYNC.DEFER_BLOCKING 0x0 ;  /* 0x0000000000007b1d */ /* 0x000fe20000010000 */
[----:B-1----:R-:W-:Y:S02]  /*0770*/  MOV R4, R40 ;  /* 0x0000002800047202 */ /* 0x002fe40000000f00 */
        /* <DEDUP_REMOVED lines=51> */
.L_x_4862:
[----:B------:R-:W-:Y:S05]  /*0ab0*/  BSYNC.RECONVERGENT B0 ;  /* 0x0000000000007941 */ /* 0x000fea0003800200 */
.L_x_4861:
        /* <DEDUP_REMOVED lines=32> */
.L_x_4864:
[----:B------:R-:W-:Y:S05]  /*0cc0*/  BSYNC.RECONVERGENT B0 ;  /* 0x0000000000007941 */ /* 0x000fea0003800200 */
.L_x_4863:
        /* <DEDUP_REMOVED lines=32> */
.L_x_4866:
[----:B------:R-:W-:Y:S05]  /*0ed0*/  BSYNC.RECONVERGENT B0 ;  /* 0x0000000000007941 */ /* 0x000fea0003800200 */
.L_x_4865:
        /* <DEDUP_REMOVED lines=32> */
.L_x_4867:
[----:B------:R-:W-:Y:S05]  /*10e0*/  BSYNC.RECONVERGENT B0 ;  /* 0x0000000000007941 */ /* 0x000fea0003800200 */
.L_x_4860:
        /* <DEDUP_REMOVED lines=10> */
[----:B------:R-:W-:Y:S01]  /*1190*/  FMUL.FTZ R47, R8, R45 ;  /* 0x0000002d082f7220 */ /* 0x000fe20000410000 */
[----:B------:R-:W-:Y:S01]  /*11a0*/  FMUL.FTZ R48, R9, R46 ;  /* 0x0000002e09307220 */ /* 0x000fe20000410000 */
[----:B------:R-:W-:Y:S01]  /*11b0*/  MOV R8, R38 ;  /* 0x0000002600087202 */ /* 0x000fe20000000f00 */
[----:B------:R-:W-:Y:S01]  /*11c0*/  UMOV UR4, 0x400 ;  /* 0x0000040000047882 */ /* 0x000fe20000000000 */
[----:B------:R-:W-:Y:S01]  /*11d0*/  MOV R9, R15 ;  /* 0x0000000f00097202 */ /* 0x000fe20000000f00 */
[----:B------:R-:W-:Y:S01]  /*11e0*/  FMUL.FTZ R49, R10, R43 ;  /* 0x0000002b0a317220 */ /* 0x000fe20000410000 */
[----:B------:R-:W2:Y:S01]  /*11f0*/  LDC.64 R20, c[0x0][0x480] ;  /* 0x00012000ff147b82 */ /* 0x000ea20000000a00 */
[----:B------:R-:W-:Y:S01]  /*1200*/  ISETP.NE.AND P0, PT, R35, RZ, PT ;  /* 0x000000ff2300720c */ /* 0x000fe20003f05270 */
[----:B------:R-:W-:Y:S01]  /*1210*/  FMUL.FTZ R52, R11, R44 ;  /* 0x0000002c0b347220 */ /* 0x000fe20000410000 */
[----:B------:R-:W-:Y:S01]  /*1220*/  IMAD.WIDE.U32 R8, R29, 0x10, R8 ;  /* 0x000000101d087825 */ /* 0x000fe200078e0008 */
[----:B------:R-:W-:-:S02]  /*1230*/  MOV R55, R31 ;  /* 0x0000001f00377202 */ /* 0x000fc40000000f00 */
[----:B------:R-:W-:Y:S01]  /*1240*/  ISETP.EQ.AND P0, PT, R29, RZ, P0 ;  /* 0x000000ff1d00720c */ /* 0x000fe20000702270 */
[----:B------:R-:W-:Y:S01]  /*1250*/  IMAD R53, R35, R22, RZ ;  /* 0x0000001623357224 */ /* 0x000fe200078e02ff */
[----:B------:R-:W-:Y:S01]  /*1260*/  MOV R51, R8 ;  /* 0x0000000800337202 */ /* 0x000fe20000000f00 */
[----:B------:R-:W-:Y:S01]  /*1270*/  IMAD.MOV.U32 R57, RZ, RZ, R30 ;  /* 0x000000ffff397224 */ /* 0x000fe200078e001e */
[----:B------:R-:W-:Y:S02]  /*1280*/  MOV R54, R9 ;  /* 0x0000000900367202 */ /* 0x000fe40000000f00 */
[----:B------:R-:W-:Y:S02]  /*1290*/  MOV R56, R33 ;  /* 0x0000002100387202 */ /* 0x000fe40000000f00 */
[----:B------:R-:W-:Y:S01]  /*12a0*/  MOV R58, R32 ;  /* 0x00000020003a7202 */ /* 0x000fe20000000f00 */
[----:B0-----:R-:W-:-:S03]  /*12b0*/  ULEA UR4, UR5, UR4, 0x18 ;  /* 0x0000000405047291 */ /* 0x001fc6000f8ec0ff */
[----:B------:R-:W-:Y:S01]  /*12c0*/  UMOV UR5, UR6 ;  /* 0x0000000600057c82 */ /* 0x000fe20008000000 */
[----:B------:R-:W-:-:S12]  /*12d0*/  UIADD3 UR4, UPT, UPT, UR4, 0x230, URZ ;  /* 0x0000023004047890 */ /* 0x000fd8000fffe0ff */
.L_x_4871:
[----:B------:R-:W-:Y:S02]  /*12e0*/  MOV R22, R55 ;  /* 0x0000003700167202 */ /* 0x000fe40000000f00 */
[----:B------:R-:W-:-:S05]  /*12f0*/  MOV R23, R56 ;  /* 0x0000003800177202 */ /* 0x000fca0000000f00 */
[----:B------:R0:W3:Y:S01]  /*1300*/  LDG.E R24, desc[UR16][R22.64] ;  /* 0x0000001016187981 */ /* 0x0000e2000c1e1900 */
[----:B------:R-:W-:Y:S01]  /*1310*/  MOV R8, R51 ;  /* 0x0000003300087202 */ /* 0x000fe20000000f00 */
[----:B------:R-:W-:-:S06]  /*1320*/  IMAD.MOV.U32 R9, RZ, RZ, R54 ;  /* 0x000000ffff097224 */ /* 0x000fcc00078e0036 */
[----:B------:R-:W4:Y:S01]  /*1330*/  LDG.E.128 R8, desc[UR16][R8.64] ;  /* 0x0000001008087981 */ /* 0x000f22000c1e1d00 */
[----:B0-----:R-:W-:Y:S02]  /*1340*/  MOV R22, R57 ;  /* 0x0000003900167202 */ /* 0x001fe40000000f00 */
[----:B------:R-:W-:-:S05]  /*1350*/  MOV R23, R58 ;  /* 0x0000003a00177202 */ /* 0x000fca0000000f00 */
[----:B------:R0:W4:Y:S01]  /*1360*/  LDG.E R60, desc[UR16][R22.64] ;  /* 0x00000010163c7981 */ /* 0x000122000c1e1900 */
        /* <DEDUP_REMOVED lines=12> */
[----:B------:R-:W5:Y:S01]  /*1430*/  MUFU.EX2 R59, R59 ;  /* 0x0000003b003b7308 */ /* 0x000f620000000800 */
[----:B------:R-:W-:Y:S01]  /*1440*/  FMUL.FTZ R64, R24, R45 ;  /* 0x0000002d18407220 */ /* 0x000fe20000410000 */
[----:B-1----:R-:W-:-:S05]  /*1450*/  FFMA.FTZ R25, R47, R61, R48 ;  /* 0x0000003d2f197223 */ /* 0x002fca0000010030 */
[----:B------:R-:W0:Y:S01]  /*1460*/  MUFU.EX2 R64, R64 ;  /* 0x0000004000407308 */ /* 0x000e220000000800 */
[----:B---3--:R-:W-:-:S04]  /*1470*/  FFMA.FTZ R25, R62, R25, R49 ;  /* 0x000000193e197223 */ /* 0x008fc80000010031 */
[----:B-----5:R-:W-:-:S05]  /*1480*/  FFMA.FTZ R24, R59, R25, R52 ;  /* 0x000000193b187223 */ /* 0x020fca0000010034 */
        /* <DEDUP_REMOVED lines=48> */
[----:B----4-:R-:W-:Y:S01]  /*1790*/  FMUL.FTZ R26, R8, R60 ;  /* 0x0000003c081a7220 */ /* 0x010fe20000410000 */
[----:B-1----:R-:W-:-:S05]  /*17a0*/  @!P2 MOV R68, R23 ;  /* 0x000000170044a202 */ /* 0x002fca0000000f00 */
[----:B------:R-:W-:-:S04]  /*17b0*/  @P3 FFMA.FTZ R68, R65, R63, R68 ;  /* 0x0000003f41443223 */ /* 0x000fc80000010044 */
[----:B------:R-:W-:Y:S01]  /*17c0*/  FFMA.FTZ R27, R64, R68, R47 ;  /* 0x00000044401b7223 */ /* 0x000fe2000001002f */
[----:B------:R-:W-:-:S03]  /*17d0*/  FMUL.FTZ R63, R10, R60 ;  /* 0x0000003c0a3f7220 */ /* 0x000fc60000410000 */
[----:B------:R-:W-:Y:S01]  /*17e0*/  FFMA.FTZ R64, R61, R27, R48 ;  /* 0x0000001b3d407223 */ /* 0x000fe20000010030 */
[-C--:B------:R-:W-:Y:S01]  /*17f0*/  FMUL.FTZ R61, R9, R60.reuse ;  /* 0x0000003c093d7220 */ /* 0x080fe20000410000 */
        /* <DEDUP_REMOVED lines=12> */
.L_x_4870:
[----:B------:R-:W-:Y:S05]  /*18c0*/  BSYNC.RECONVERGENT B0 ;  /* 0x0000000000007941 */ /* 0x000fea0003800200 */
.L_x_4869:
[----:B------:R-:W-:Y:S01]  /*18d0*/  UIADD3 UR5, UPT, UPT, UR5, 0x1, URZ ;  /* 0x0000000105057890 */ /* 0x000fe2000fffe0ff */
[----:B------:R-:W-:Y:S01]  /*18e0*/  LEA R55, P3, R14, R55, 0x2 ;  /* 0x000000370e377211 */ /* 0x000fe200078610ff */
[----:B0-----:R-:W-:Y:S01]  /*18f0*/  FFMA.FTZ R8, R59, R11, R52 ;  /* 0x0000000b3b087223 */ /* 0x001fe20000010034 */
[----:B------:R-:W-:Y:S01]  /*1900*/  LEA R51, P1, R18, R51, 0x2 ;  /* 0x0000003312337211 */ /* 0x000fe200078210ff */
[----:B------:R-:W-:Y:S01]  /*1910*/  UISETP.NE.AND UP0, UPT, UR5, URZ, UPT ;  /* 0x000000ff0500728c */ /* 0x000fe2000bf05270 */
[----:B------:R-:W-:Y:S01]  /*1920*/  LEA R57, P2, R16, R57, 0x2 ;  /* 0x0000003910397211 */ /* 0x000fe200078410ff */
[----:B------:R-:W-:Y:S01]  /*1930*/  FFMA.FTZ R4, R27, R26, R4 ;  /* 0x0000001a1b047223 */ /* 0x000fe20000010004 */
[----:B------:R-:W-:Y:S01]  /*1940*/  FFMA.FTZ R5, R64, R61, R5 ;  /* 0x0000003d40057223 */ /* 0x000fe20000010005 */
[----:B------:R-:W-:Y:S01]  /*1950*/  FFMA.FTZ R6, R11, R63, R6 ;  /* 0x0000003f0b067223 */ /* 0x000fe20000010006 */
[----:B------:R-:W-:Y:S01]  /*1960*/  FFMA.FTZ R7, R8, R60, R7 ;  /* 0x0000003c08077223 */ /* 0x000fe20000010007 */
[----:B------:R-:W-:Y:S01]  /*1970*/  IADD3.X R54, PT, PT, R54, R19, RZ, P1, !PT ;  /* 0x0000001336367210 */ /* 0x000fe20000ffe4ff */
[----:B------:R-:W-:Y:S01]  /*1980*/  IMAD.X R56, R56, 0x1, R41, P3 ;  /* 0x0000000138387824 */ /* 0x000fe200018e0629 */
[----:B------:R-:W-:Y:S01]  /*1990*/  IADD3.X R58, PT, PT, R58, R17, RZ, P2, !PT ;  /* 0x000000113a3a7210 */ /* 0x000fe200017fe4ff */
[----:B------:R-:W-:Y:S01]  /*19a0*/  UIADD3 UR4, UPT, UPT, UR4, 0x8, URZ ;  /* 0x0000000804047890 */ /* 0x000fe2000fffe0ff */
[----:B------:R-:W-:Y:S01]  /*19b0*/  IADD3 R53, PT, PT, R53, 0x1, RZ ;  /* 0x0000000135357810 */ /* 0x000fe20007ffe0ff */
[----:B------:R-:W-:Y:S10]  /*19c0*/  BRA.U UP0, `(.L_x_4871) ;  /* 0xfffffff900447547 */ /* 0x000ff4000b83ffff */
.L_x_4868:
        /* <DEDUP_REMOVED lines=14> */
[----:B0-----:R-:W-:-:S13]  /*1ab0*/  ISETP.NE.AND P0, PT, R35, UR4, PT ;  /* 0x0000000423007c0c */ /* 0x001fda000bf05270 */
[----:B------:R-:W-:Y:S05]  /*1ac0*/  @P0 BRA `(.L_x_4872) ;  /* 0xffffffec00240947 */ /* 0x000fea000383ffff */
[----:B------:R-:W-:Y:S05]  /*1ad0*/  EXIT ;  /* 0x000000000000794d */ /* 0x000fea0003800000 */
.L_x_4873:
        /* <DEDUP_REMOVED lines=10> */
.L_x_5098:


//--------------------- .text._Z25selective_scan_fwd_kernelI32Selective_Scan_fwd_kernel_traitsILi32ELi4ELi1ELb1ELb0ELb1ELb1EffEEv13SSMParamsBase --------------------------
	.section	.text._Z25selective_scan_fwd_kernelI32Selective_Scan_fwd_kernel_traitsILi32ELi4ELi1ELb1ELb0ELb1ELb1EffEEv13SSMParamsBase,"ax",@progbits
	.align	128
        .global         _Z25selective_scan_fwd_kernelI32Selective_Scan_fwd_kernel_traitsILi32ELi4ELi1ELb1ELb0ELb1ELb1EffEEv13SSMParamsBase
        .type           _Z25selective_scan_fwd_kernelI32Selective_Scan_fwd_kernel_traitsILi32ELi4ELi1ELb1ELb0ELb1ELb1EffEEv13SSMParamsBase,@function
        .size           _Z25selective_scan_fwd_kernelI32Selective_Scan_fwd_kernel_traitsILi32ELi4ELi1ELb1ELb0ELb1ELb1EffEEv13SSMParamsBase,(.L_x_5099 - _Z25selective_scan_fwd_kernelI32Selective_Scan_fwd_kernel_traitsILi32ELi4ELi1ELb1ELb0ELb1ELb1EffEEv13SSMParamsBase)
        .other          _Z25selective_scan_fwd_kernelI32Selective_Scan_fwd_kernel_traitsILi32ELi4ELi1ELb1ELb0ELb1ELb1EffEEv13SSMParamsBase,@"STO_CUDA_ENTRY STV_DEFAULT"
_Z25selective_scan_fwd_kernelI32Selective_Scan_fwd_kernel_traitsILi32ELi4ELi1ELb1ELb0ELb1ELb1EffEEv13SSMParamsBase:
.text._Z25selective_scan_fwd_kernelI32Selective_Scan_fwd_kernel_traitsILi32ELi4ELi1ELb1ELb0ELb1ELb1EffEEv13SSMParamsBase:
        /* <DEDUP_REMOVED lines=28> */
[----:B------:R0:W4:Y:S01]  /*01c0*/  F2I.FTZ.U32.TRUNC.NTZ R9, R8 ;  /* 0x0000000800097305 */ /* 0x000122000021f000 */
[----:B---3--:R-:W-:Y:S02]  /*01d0*/  IABS R4, R14 ;  /* 0x0000000e00047213 */ /* 0x008fe40000000000 */
[----:B------:R3:W5:Y:S01]  /*01e0*/  @P1 LDG.E R2, desc[UR16][R6.64] ;  /* 0x0000001006021981 */ /* 0x000762000c1e1900 */
[----:B0-----:R-:W-:Y:S01]  /*01f0*/  HFMA2 R8, -RZ, RZ, 0, 0 ;  /* 0x00000000ff087431 */ /* 0x001fe200000001ff */
[----:B----4-:R-:W-:-:S05]  /*0200*/  IADD3 R13, PT, PT, RZ, -R9, RZ ;  /* 0x80000009ff0d7210 */ /* 0x010fca0007ffe0ff */
[----:B------:R-:W-:Y:S01]  /*0210*/  IMAD R5, R13, R10, RZ ;  /* 0x0000000a0d057224 */ /* 0x000fe200078e02ff */
[----:B------:R-:W-:Y:S01]  /*0220*/  UIMAD.WIDE.U32 UR6, UR18, UR12, URZ ;  /* 0x0000000c120672a5 */ /* 0x000fe2000f8e00ff */
[----:B------:R-:W0:Y:S02]  /*0230*/  LDC.64 R12, c[0x0][0x3e8] ;  /* 0x0000fa00ff0c7b82 */ /* 0x000e240000000a00 */
[----:B------:R-:W-:Y:S01]  /*0240*/  IMAD.HI.U32 R9, R9, R5, R8 ;  /* 0x0000000509097227 */ /* 0x000fe200078e0008 */
[----:B------:R-:W-:-:S05]  /*0250*/  MOV R5, R4 ;  /* 0x0000000400057202 */ /* 0x000fca0000000f00 */
        /* <DEDUP_REMOVED lines=10> */
[----:B------:R-:W-:-:S04]  /*0300*/  UIMAD.WIDE.U32 UR4, UR18, UR8, URZ ;  /* 0x00000008120472a5 */ /* 0x000fc8000f8e00ff */
[----:B------:R-:W-:Y:S01]  /*0310*/  @P0 IADD3 R4, PT, PT, R4, 0x1, RZ ;  /* 0x0000000104040810 */ /* 0x000fe20007ffe0ff */
[----:B------:R-:W-:Y:S01]  /*0320*/  UIMAD UR8, UR18, UR13, UR7 ;  /* 0x0000000d120872a4 */ /* 0x000fe2000f8e0207 */
[----:B------:R-:W4:Y:S02]  /*0330*/  LDCU.64 UR12, c[0x0][0x3d0] ;  /* 0x00007a00ff0c77ac */ /* 0x000f240008000a00 */
[----:B------:R-:W-:-:S04]  /*0340*/  MOV R3, R4 ;  /* 0x0000000400037202 */ /* 0x000fc80000000f00 */
[----:B------:R-:W-:Y:S02]  /*0350*/  @!P2 IADD3 R3, PT, PT, -R3, RZ, RZ ;  /* 0x000000ff0303a210 */ /* 0x000fe40007ffe1ff */
[----:B------:R-:W-:Y:S02]  /*0360*/  @!P1 LOP3.LUT R3, RZ, R11, RZ, 0x33, !PT ;  /* 0x0000000bff039212 */ /* 0x000fe400078e33ff */
[----:B------:R-:W0:Y:S01]  /*0370*/  LDC R11, c[0x0][0x384] ;  /* 0x0000e100ff0b7b82 */ /* 0x000e220000000800 */
[----:B------:R-:W-:Y:S01]  /*0380*/  UIMAD UR9, UR18, UR9, UR5 ;  /* 0x00000009120972a4 */ /* 0x000fe2000f8e0205 */
[----:B------:R-:W-:Y:S02]  /*0390*/  ISETP.GE.AND P0, PT, R32, 0x1, PT ;  /* 0x000000012000780c */ /* 0x000fe40003f06270 */
[----:B---3--:R-:W-:Y:S02]  /*03a0*/  MOV R7, UR5 ;  /* 0x0000000500077c02 */ /* 0x008fe40008000f00 */
[----:B------:R-:W-:-:S02]  /*03b0*/  MOV R9, UR7 ;  /* 0x0000000700097c02 */ /* 0x000fc40008000f00 */
[----:B------:R-:W-:Y:S02]  /*03c0*/  MOV R6, UR4 ;  /* 0x0000000400067c02 */ /* 0x000fe40008000f00 */
[----:B------:R-:W-:Y:S02]  /*03d0*/  MOV R8, UR6 ;  /* 0x0000000600087c02 */ /* 0x000fe40008000f00 */
[----:B------:R-:W-:Y:S02]  /*03e0*/  MOV R7, UR9 ;  /* 0x0000000900077c02 */ /* 0x000fe40008000f00 */
[----:B------:R-:W-:Y:S01]  /*03f0*/  MOV R9, UR8 ;  /* 0x0000000800097c02 */ /* 0x000fe20008000f00 */
[----:B----4-:R-:W-:Y:S01]  /*0400*/  UIMAD.WIDE.U32 UR4, UR18, UR12, URZ ;  /* 0x0000000c120472a5 */ /* 0x010fe2000f8e00ff */
[----:B------:R-:W-:-:S04]  /*0410*/  IMAD.WIDE.U32 R6, R14, UR10, R6 ;  /* 0x0000000a0e067c25 */ /* 0x000fc8000f8e0006 */
[----:B------:R-:W-:Y:S01]  /*0420*/  IMAD.WIDE.U32 R8, R14, UR14, R8 ;  /* 0x0000000e0e087c25 */ /* 0x000fe2000f8e0008 */
[----:B------:R-:W-:-:S03]  /*0430*/  UIMAD UR6, UR18, UR13, UR5 ;  /* 0x0000000d120672a4 */ /* 0x000fc6000f8e0205 */
[C---:B------:R-:W-:Y:S02]  /*0440*/  IMAD R15, R14.reuse, UR11, R7 ;  /* 0x0000000b0e0f7c24 */ /* 0x040fe4000f8e0207 */
[----:B------:R-:W-:Y:S01]  /*0450*/  IMAD R17, R14, UR15, R9 ;  /* 0x0000000f0e117c24 */ /* 0x000fe2000f8e0209 */
[----:B-12---:R-:W-:Y:S06]  /*0460*/  @!P0 EXIT ;  /* 0x000000000000894d */ /* 0x006fec0003800000 */
[----:B------:R-:W1:Y:S01]  /*0470*/  LDC.64 R24, c[0x0][0x418] ;  /* 0x00010600ff187b82 */ /* 0x000e620000000a00 */
[----:B------:R-:W-:Y:S01]  /*0480*/  SHF.R.S32.HI R7, RZ, 0x1f, R3 ;  /* 0x0000001fff077819 */ /* 0x000fe20000011403 */
[----:B------:R-:W2:Y:S01]  /*0490*/  LDCU.64 UR8, c[0x0][0x3b8] ;  /* 0x00007700ff0877ac */ /* 0x000ea20008000a00 */
[----:B------:R-:W-:Y:S02]  /*04a0*/  LEA R46, P0, R6, R46, 0x2 ;  /* 0x0000002e062e7211 */ /* 0x000fe400078010ff */
[----:B------:R-:W-:Y:S01]  /*04b0*/  LEA R44, P1, R8, R44, 0x2 ;  /* 0x0000002c082c7211 */ /* 0x000fe200078210ff */
[-C--:B0-----:R-:W-:Y:S01]  /*04c0*/  IMAD R10, R7, R12.reuse, RZ ;  /* 0x0000000c070a7224 */ /* 0x081fe200078e02ff */
[----:B------:R-:W-:Y:S01]  /*04d0*/  UMOV UR5, UR6 ;  /* 0x0000000600057c82 */ /* 0x000fe20008000000 */
[----:B------:R-:W0:Y:S01]  /*04e0*/  LDC.64 R4, c[0x0][0x448] ;  /* 0x00011200ff047b82 */ /* 0x000e220000000a00 */
[C---:B------:R-:W-:Y:S01]  /*04f0*/  IMAD.WIDE.U32 R20, R3.reuse, R12, UR4 ;  /* 0x0000000403147e25 */ /* 0x040fe2000f8e000c */
[----:B------:R-:W-:Y:S01]  /*0500*/  LEA.HI.X R15, R6, R47, R15, 0x2, P0 ;  /* 0x0000002f060f7211 */ /* 0x000fe200000f140f */
[----:B------:R-:W3:Y:S01]  /*0510*/  LDCU UR4, c[0x0][0x38c] ;  /* 0x00007180ff0477ac */ /* 0x000ee20008000800 */
[----:B------:R-:W-:Y:S01]  /*0520*/  LEA.HI.X R17, R8, R45, R17, 0x2, P1 ;  /* 0x0000002d08117211 */ /* 0x000fe200008f1411 */
[----:B------:R-:W-:Y:S01]  /*0530*/  IMAD R3, R3, R13, R10 ;  /* 0x0000000d03037224 */ /* 0x000fe200078e020a */
[----:B------:R-:W-:-:S02]  /*0540*/  LEA R16, P0, R20, R30, 0x2 ;  /* 0x0000001e14107211 */ /* 0x000fc400078010ff */
[----:B------:R-:W4:Y:S02]  /*0550*/  LDC.64 R18, c[0x0][0x438] ;  /* 0x00010e00ff127b82 */ /* 0x000f240000000a00 */
[----:B------:R-:W-:Y:S01]  /*0560*/  IADD3 R6, PT, PT, R21, R3, RZ ;  /* 0x0000000315067210 */ /* 0x000fe20007ffe0ff */
[----:B------:R-:W-:Y:S02]  /*0570*/  IMAD R3, R11, UR18, R14 ;  /* 0x000000120b037c24 */ /* 0x000fe4000f8e020e */
[----:B--2---:R-:W-:Y:S01]  /*0580*/  IMAD.WIDE.U32 R28, R14, UR8, RZ ;  /* 0x000000080e1c7c25 */ /* 0x004fe2000f8e00ff */
[----:B------:R-:W-:Y:S02]  /*0590*/  LEA.HI.X R20, R20, R31, R6, 0x2, P0 ;  /* 0x0000001f14147211 */ /* 0x000fe400000f1406 */
[----:B------:R-:W2:Y:S01]  /*05a0*/  LDC.64 R26, c[0x0][0x428] ;  /* 0x00010a00ff1a7b82 */ /* 0x000ea20000000a00 */
[----:B------:R-:W-:Y:S02]  /*05b0*/  IMAD R21, R3, R32, RZ ;  /* 0x0000002003157224 */ /* 0x000fe400078e02ff */
[----:B------:R-:W2:Y:S01]  /*05c0*/  S2R R3, SR_TID.X ;  /* 0x0000000000037919 */ /* 0x000ea20000002100 */
[C---:B------:R-:W-:Y:S01]  /*05d0*/  IMAD R29, R14.reuse, UR9, R29 ;  /* 0x000000090e1d7c24 */ /* 0x040fe2000f8e021d */
[----:B---3--:R-:W-:Y:S01]  /*05e0*/  UISETP.LT.AND UP0, UPT, UR4, 0x1, UPT ;  /* 0x000000010400788c */ /* 0x008fe2000bf01270 */
[----:B-1----:R-:W-:Y:S01]  /*05f0*/  IMAD.WIDE.U32 R34, R14, R24, RZ ;  /* 0x000000180e227225 */ /* 0x002fe200078e00ff */
[----:B------:R-:W1:Y:S01]  /*0600*/  LDCU.U8 UR9, c[0x0][0x39e] ;  /* 0x000073c0ff0977ac */ /* 0x000e620008000000 */
[----:B------:R-:W3:Y:S01]  /*0610*/  LDC.64 R22, c[0x0][0x3a0] ;  /* 0x0000e800ff167b82 */ /* 0x000ee20000000a00 */
[----:B0-----:R-:W-:Y:S01]  /*0620*/  LEA R4, P0, R28, R4, 0x2 ;  /* 0x000000041c047211 */ /* 0x001fe200078010ff */
[----:B------:R-:W-:-:S03]  /*0630*/  IMAD R35, R14, R25, R35 ;  /* 0x000000190e237224 */ /* 0x000fc600078e0223 */
[----:B------:R-:W-:-:S03]  /*0640*/  LEA.HI.X R5, R28, R5, R29, 0x2, P0 ;  /* 0x000000051c057211 */ /* 0x000fc600000f141d */
[----:B------:R-:W0:Y:S01]  /*0650*/  LDC.64 R12, c[0x0][0x420] ;  /* 0x00010800ff0c7b82 */ /* 0x000e220000000a00 */
[----:B----4-:R-:W-:-:S04]  /*0660*/  IMAD.WIDE.U32 R36, R14, R18, RZ ;  /* 0x000000120e247225 */ /* 0x010fc800078e00ff */
[C---:B------:R-:W-:Y:S01]  /*0670*/  IMAD R25, R14.reuse, R19, R37 ;  /* 0x000000130e197224 */ /* 0x040fe200078e0225 */
[----:B------:R-:W-:Y:S02]  /*0680*/  MOV R24, R36 ;  /* 0x0000002400187202 */ /* 0x000fe40000000f00 */
[----:B------:R-:W4:Y:S01]  /*0690*/  LDC.64 R10, c[0x0][0x430] ;  /* 0x00010c00ff0a7b82 */ /* 0x000f220000000a00 */
[----:B--2---:R-:W-:-:S04]  /*06a0*/  IMAD.WIDE.U32 R32, R14, R26, RZ ;  /* 0x0000001a0e207225 */ /* 0x004fc800078e00ff */
[----:B------:R-:W-:-:S03]  /*06b0*/  IMAD R33, R14, R27, R33 ;  /* 0x0000001b0e217224 */ /* 0x000fc600078e0221 */
[----:B------:R-:W2:Y:S01]  /*06c0*/  LDC.64 R6, c[0x0][0x440] ;  /* 0x00011000ff067b82 */ /* 0x000ea20000000a00 */
[----:B---3--:R-:W-:-:S04]  /*06d0*/  IMAD.WIDE.U32 R26, R14, R22, RZ ;  /* 0x000000160e1a7225 */ /* 0x008fc800078e00ff */
[----:B------:R-:W-:-:S03]  /*06e0*/  IMAD R23, R14, R23, R27 ;  /* 0x000000170e177224 */ /* 0x000fc600078e021b */
[----:B------:R-:W3:Y:S01]  /*06f0*/  LDC.64 R8, c[0x0][0x410] ;  /* 0x00010400ff087b82 */ /* 0x000ee20000000a00 */
[----:B0-----:R-:W-:-:S04]  /*0700*/  IMAD.WIDE.U32 R36, R12, UR18, R32 ;  /* 0x000000120c247c25 */ /* 0x001fc8000f8e0020 */
[----:B------:R-:W-:Y:S01]  /*0710*/  IMAD R12, R21, UR4, RZ ;  /* 0x00000004150c7c24 */ /* 0x000fe2000f8e02ff */
[----:B------:R-:W-:Y:S02]  /*0720*/  USEL UR4, UR4, 0x1, !UP0 ;  /* 0x0000000104047887 */ /* 0x000fe4000c000000 */
[----:B------:R-:W0:Y:S01]  /*0730*/  LDC.64 R40, c[0x0][0x3c0] ;  /* 0x0000f000ff287b82 */ /* 0x000e220000000a00 */
[----:B----4-:R-:W-:Y:S01]  /*0740*/  IMAD.WIDE.U32 R32, R10, UR18, R24 ;  /* 0x000000120a207c25 */ /* 0x010fe2000f8e0018 */
[----:B------:R-:W-:-:S03]  /*0750*/  UIADD3 UR6, UPT, UPT, -UR4, URZ, URZ ;  /* 0x000000ff04067290 */ /* 0x000fc6000fffe1ff */
[----:B------:R-:W-:Y:S01]  /*0760*/  IMAD R10, R11, UR18, R33 ;  /* 0x000000120b0a7c24 */ /* 0x000fe2000f8e0221 */
[----:B------:R-:W-:Y:S02]  /*0770*/  MOV R11, RZ ;  /* 0x000000ff000b7202 */ /* 0x000fe40000000f00 */
[----:B------:R-:W4:Y:S01]  /*0780*/  LDC.64 R38, c[0x0][0x3a8] ;  /* 0x0000ea00ff267b82 */ /* 0x000f220000000a00 */
[----:B--2---:R-:W-:-:S04]  /*0790*/  LEA R6, P0, R26, R6, 0x2 ;  /* 0x000000061a067211 */ /* 0x004fc800078010ff */
[----:B------:R-:W-:-:S03]  /*07a0*/  LEA.HI.X R7, R26, R7, R23, 0x2, P0 ;  /* 0x000000071a077211 */ /* 0x000fc600000f1417 */
[----:B------:R-:W2:Y:S01]  /*07b0*/  LDC.64 R30, c[0x0][0x478] ;  /* 0x00011e00ff1e7b82 */ /* 0x000ea20000000a00 */
[----:B---3--:R-:W-:-:S04]  /*07c0*/  IMAD.WIDE.U32 R34, R8, UR18, R34 ;  /* 0x0000001208227c25 */ /* 0x008fc8000f8e0022 */
[----:B------:R-:W-:Y:S02]  /*07d0*/  IMAD R8, R13, UR18, R37 ;  /* 0x000000120d087c24 */ /* 0x000fe4000f8e0225 */
[----:B------:R-:W-:Y:S01]  /*07e0*/  IMAD R9, R9, UR18, R35 ;  /* 0x0000001209097c24 */ /* 0x000fe2000f8e0223 */
[----:B------:R-:W3:Y:S01]  /*07f0*/  LDC.64 R28, c[0x0][0x488] ;  /* 0x00012200ff1c7b82 */ /* 0x000ee20000000a00 */
[----:B0-----:R-:W-:-:S07]  /*0800*/  SHF.L.U64.HI R14, R40, 0x2, R41 ;  /* 0x00000002280e7819 */ /* 0x001fce0000010229 */
[----:B------:R-:W0:Y:S01]  /*0810*/  LDC.64 R18, c[0x0][0x490] ;  /* 0x00012400ff127b82 */ /* 0x000e220000000a00 */
[----:B----4-:R-:W-:Y:S02]  /*0820*/  SHF.L.U64.HI R41, R38, 0x2, R39 ;  /* 0x0000000226297819 */ /* 0x010fe40000010227 */
[----:B------:R-:W-:Y:S02]  /*0830*/  MOV R39, R15 ;  /* 0x0000000f00277202 */ /* 0x000fe40000000f00 */
[----:B------:R-:W-:-:S03]  /*0840*/  MOV R15, R20 ;  /* 0x00000014000f7202 */ /* 0x000fc60000000f00 */
[----:B------:R-:W4:Y:S01]  /*0850*/  LDC.64 R42, c[0x0][0x3e0] ;  /* 0x0000f800ff2a7b82 */ /* 0x000f220000000a00 */
[----:B--2---:R-:W-:-:S04]  /*0860*/  IMAD.WIDE.U32 R30, R3, 0x10, R30 ;  /* 0x00000010031e7825 */ /* 0x004fc800078e001e */
[----:B---3--:R-:W-:-:S04]  /*0870*/  IMAD.WIDE.U32 R28, R3, 0x10, R28 ;  /* 0x00000010031c7825 */ /* 0x008fc800078e001c */
[----:B0-----:R-:W-:Y:S01]  /*0880*/  IMAD.WIDE.U32 R18, R3, 0x10, R18 ;  /* 0x0000001003127825 */ /* 0x001fe200078e0012 */
[----:B-1--4-:R-:W-:-:S07]  /*0890*/  SHF.L.U64.HI R13, R42, 0x2, R43 ;  /* 0x000000022a0d7819 */ /* 0x012fce000001022b */
.L_x_4886:
[----:B------:R-:W-:Y:S01]  /*08a0*/  BAR.SYNC.DEFER_BLOCKING 0x0 ;  /* 0x0000000000007b1d */ /* 0x000fe20000010000 */
        /* <DEDUP_REMOVED lines=51> */
.L_x_4876:
[----:B------:R-:W-:Y:S05]  /*0be0*/  BSYNC.RECONVERGENT B0 ;  /* 0x0000000000007941 */ /* 0x000fea0003800200 */
.L_x_4875:
        /* <DEDUP_REMOVED lines=32> */
.L_x_4878:
[----:B------:R-:W-:Y:S05]  /*0df0*/  BSYNC.RECONVERGENT B0 ;  /* 0x0000000000007941 */ /* 0x000fea0003800200 */
.L_x_4877:
        /* <DEDUP_REMOVED lines=32> */
.L_x_4880:
[----:B------:R-:W-:Y:S05]  /*1000*/  BSYNC.RECONVERGENT B0 ;  /* 0x0000000000007941 */ /* 0x000fea0003800200 */
.L_x_4879:
        /* <DEDUP_REMOVED lines=32> */
.L_x_4881:
[----:B------:R-:W-:Y:S05]  /*1210*/  BSYNC.RECONVERGENT B0 ;  /* 0x0000000000007941 */ /* 0x000fea0003800200 */
.L_x_4874:
        /* <DEDUP_REMOVED lines=23> */
[----:B------:R-:W-:Y:S02]  /*1390*/  MOV R67, R7 ;  /* 0x0000000700437202 */ /* 0x000fe40000000f00 */
[----:B------:R-:W-:Y:S02]  /*13a0*/  MOV R69, R4 ;  /* 0x0000000400457202 */ /* 0x000fe40000000f00 */
[----:B------:R-:W-:Y:S01]  /*13b0*/  MOV R66, R5 ;  /* 0x0000000500427202 */ /* 0x000fe20000000f00 */
[----:B0-----:R-:W-:-:S03]  /*13c0*/  ULEA UR4, UR5, UR4, 0x18 ;  /* 0x0000000405047291 */ /* 0x001fc6000f8ec0ff */
[----:B------:R-:W-:Y:S01]  /*13d0*/  UMOV UR5, UR6 ;  /* 0x0000000600057c82 */ /* 0x000fe20008000000 */
[----:B------:R-:W-:-:S12]  /*13e0*/  UIADD3 UR4, UPT, UPT, UR4, 0x230, URZ ;  /* 0x0000023004047890 */ /* 0x000fd8000fffe0ff */
.L_x_4885:
[----:B------:R-:W-:Y:S02]  /*13f0*/  MOV R50, R64 ;  /* 0x0000004000327202 */ /* 0x000fe40000000f00 */
[----:B------:R-:W-:-:S05]  /*1400*/  MOV R51, R67 ;  /* 0x0000004300337202 */ /* 0x000fca0000000f00 */
[----:B0-----:R0:W3:Y:S01]  /*1410*/  LDG.E R52, desc[UR16][R50.64] ;  /* 0x0000001032347981 */ /* 0x0010e2000c1e1900 */
[----:B------:R-:W-:Y:S02]  /*1420*/  MOV R20, R62 ;  /* 0x0000003e00147202 */ /* 0x000fe40000000f00 */
[----:B------:R-:W-:-:S06]  /*1430*/  MOV R21, R63 ;  /* 0x0000003f00157202 */ /* 0x000fcc0000000f00 */
[----:B------:R-:W4:Y:S01]  /*1440*/  LDG.E.128 R20, desc[UR16][R20.64] ;  /* 0x0000001014147981 */ /* 0x000f22000c1e1d00 */
[----:B0-----:R-:W-:Y:S01]  /*1450*/  MOV R50, R69 ;  /* 0x0000004500327202 */ /* 0x001fe20000000f00 */
[----:B------:R-:W-:-:S05]  /*1460*/  IMAD.MOV.U32 R51, RZ, RZ, R66 ;  /* 0x000000ffff337224 */ /* 0x000fca00078e0042 */
        /* <DEDUP_REMOVED lines=13> */
[----:B------:R-:W0:Y:S01]  /*1540*/  MUFU.EX2 R68, R68 ;  /* 0x0000004400447308 */ /* 0x000e220000000800 */
[----:B------:R-:W-:Y:S01]  /*1550*/  FMUL.FTZ R74, R52, R45 ;  /* 0x0000002d344a7220 */ /* 0x000fe20000410000 */
[----:B-1----:R-:W-:-:S05]  /*1560*/  FFMA.FTZ R53, R61, R71, R60 ;  /* 0x000000473d357223 */ /* 0x002fca000001003c */
[----:B------:R-:W1:Y:S01]  /*1570*/  MUFU.EX2 R74, R74 ;  /* 0x0000004a004a7308 */ /* 0x000e620000000800 */
[----:B---3--:R-:W-:-:S04]  /*1580*/  FFMA.FTZ R53, R72, R53, R59 ;  /* 0x0000003548357223 */ /* 0x008fc8000001003b */
[----:B0-----:R-:W-:-:S05]  /*1590*/  FFMA.FTZ R50, R68, R53, R57 ;  /* 0x0000003544327223 */ /* 0x001fca0000010039 */
[----:B------:R-:W0:Y:S01]  /*15a0*/  SHFL.UP PT, R53, R50, 0x1, RZ ;  /* 0x0420000032357989 */ /* 0x000e2200000e00ff */
[----:B-1----:R-:W-:-:S04]  /*15b0*/  FMUL.FTZ R51, R74, R71 ;  /* 0x000000474a337220 */ /* 0x002fc80000410000 */
        /* <DEDUP_REMOVED lines=49> */
[-C--:B----4-:R-:W-:Y:S01]  /*18d0*/  FMUL.FTZ R52, R20, R70.reuse ;  /* 0x0000004614347220 */ /* 0x090fe20000410000 */
[-C--:B------:R-:W-:Y:S02]  /*18e0*/  FMUL.FTZ R73, R22, R70.reuse ;  /* 0x0000004616497220 */ /* 0x080fe40000410000 */
        /* <DEDUP_REMOVED lines=14> */
.L_x_4884:
[----:B------:R-:W-:Y:S05]  /*19d0*/  BSYNC.RECONVERGENT B0 ;  /* 0x0000000000007941 */ /* 0x000fea0003800200 */
.L_x_4883:
        /* <DEDUP_REMOVED lines=8> */
[----:B------:R-:W-:Y:S01]  /*1a60*/  FFMA.FTZ R26, R23, R73, R26 ;  /* 0x00000049171a7223 */ /* 0x000fe2000001001a */
[----:B------:R-:W-:Y:S01]  /*1a70*/  FFMA.FTZ R27, R68, R70, R27 ;  /* 0x00000046441b7223 */ /* 0x000fe2000001001b */
[----:B------:R-:W-:Y:S01]  /*1a80*/  IADD3.X R63, PT, PT, R63, R13, RZ, P1, !PT ;  /* 0x0000000d3f3f7210 */ /* 0x000fe20000ffe4ff */
[----:B------:R-:W-:Y:S01]  /*1a90*/  UIADD3 UR4, UPT, UPT, UR4, 0x8, URZ ;  /* 0x0000000804047890 */ /* 0x000fe2000fffe0ff */
[----:B------:R-:W-:-:S02]  /*1aa0*/  IADD3.X R66, PT, PT, R66, R14, RZ, P2, !PT ;  /* 0x0000000e42427210 */ /* 0x000fc400017fe4ff */
[----:B------:R-:W-:Y:S02]  /*1ab0*/  IADD3.X R67, PT, PT, R67, R41, RZ, P3, !PT ;  /* 0x0000002943437210 */ /* 0x000fe40001ffe4ff */
[----:B------:R-:W-:Y:S01]  /*1ac0*/  IADD3 R65, PT, PT, R65, 0x1, RZ ;  /* 0x0000000141417810 */ /* 0x000fe20007ffe0ff */
[----:B------:R-:W-:Y:S06]  /*1ad0*/  BRA.U UP0, `(.L_x_4885) ;  /* 0xfffffff900447547 */ /* 0x000fec000b83ffff */
.L_x_4882:
[----:B------:R-:W-:Y:S01]  /*1ae0*/  BAR.SYNC.DEFER_BLOCKING 0x0 ;  /* 0x0000000000007b1d */ /* 0x000fe20000010000 */
[----:B------:R-:W-:-:S04]  /*1af0*/  SHF.L.U32 R43, R11, 0x7, RZ ;  /* 0x000000070b2b7819 */ /* 0x000fc800000006ff */
[C---:B------:R-:W-:Y:S01]  /*1b00*/  IADD3 R23, P0, PT, R43.reuse, R36, RZ ;  /* 0x000000242b177210 */ /* 0x040fe20007f1e0ff */
[----:B------:R-:W1:Y:S01]  /*1b10*/  LDCU UR4, c[0x0][0x394] ;  /* 0x00007280ff0477ac */ /* 0x000e620008000800 */
[----:B0-----:R-:W-:Y:S02]  /*1b20*/  IADD3 R21, P1, PT, R43, R34, RZ ;  /* 0x000000222b157210 */ /* 0x001fe40007f3e0ff */
[----:B------:R-:W-:Y:S02]  /*1b30*/  IADD3.X R45, PT, PT, RZ, R8, RZ, P0, !PT ;  /* 0x00000008ff2d7210 */ /* 0x000fe400007fe4ff */
[C---:B--2---:R-:W-:Y:S02]  /*1b40*/  LEA R48, P0, R23.reuse, R30, 0x2 ;  /* 0x0000001e17307211 */ /* 0x044fe400078010ff */
        /* <DEDUP_REMOVED lines=9> */
[----:B0-----:R-:W-:Y:S02]  /*1be0*/  IADD3.X R49, PT, PT, RZ, R10, RZ, P0, !PT ;  /* 0x0000000aff317210 */ /* 0x001fe400007fe4ff */
[C---:B------:R-:W-:Y:S02]  /*1bf0*/  LEA R48, P0, R43.reuse, R18, 0x2 ;  /* 0x000000122b307211 */ /* 0x040fe400078010ff */
[----:B------:R-:W-:Y:S02]  /*1c00*/  IADD3 R16, P1, PT, R16, 0x200, RZ ;  /* 0x0000020010107810 */ /* 0x000fe40007f3e0ff */
[----:B------:R-:W-:Y:S02]  /*1c10*/  LEA.HI.X R49, R43, R19, R49, 0x2, P0 ;  /* 0x000000132b317211 */ /* 0x000fe400000f1431 */
[----:B-1----:R-:W-:Y:S01]  /*1c20*/  ISETP.NE.AND P0, PT, R11, UR4, PT ;  /* 0x000000040b007c0c */ /* 0x002fe2000bf05270 */
[----:B------:R-:W-:Y:S01]  /*1c30*/  BAR.SYNC.DEFER_BLOCKING 0x0 ;  /* 0x0000000000007b1d */ /* 0x000fe20000010000 */
[----:B------:R-:W-:-:S02]  /*1c40*/  IADD3 R44, P2, PT, R44, 0x200, RZ ;  /* 0x000002002c2c7810 */ /* 0x000fc40007f5e0ff */
[----:B------:R-:W-:Y:S02]  /*1c50*/  IADD3 R46, P3, PT, R46, 0x200, RZ ;  /* 0x000002002e2e7810 */ /* 0x000fe40007f7e0ff */
[----:B------:R-:W-:Y:S02]  /*1c60*/  IADD3.X R15, PT, PT, RZ, R15, RZ, P1, !PT ;  /* 0x0000000fff0f7210 */ /* 0x000fe40000ffe4ff */
        /* <DEDUP_REMOVED lines=29> */
.L_x_4887:
        /* <DEDUP_REMOVED lines=12> */
.L_x_5099:


//--------------------- .text._Z25selective_scan_fwd_kernelI32Selective_Scan_fwd_kernel_traitsILi32ELi4ELi1ELb1ELb1ELb0ELb0EffEEv13SSMParamsBase --------------------------
	.section	.text._Z25selective_scan_fwd_kernelI32Selective_Scan_fwd_kernel_traitsILi32ELi4ELi1ELb1ELb1ELb0ELb0EffEEv13SSMParamsBase,"ax",@progbits
	.align	128
        .global         _Z25selective_scan_fwd_kernelI32Selective_Scan_fwd_kernel_traitsILi32ELi4ELi1ELb1ELb1ELb0ELb0EffEEv13SSMParamsBase
        .type           _Z25selective_scan_fwd_kernelI32Selective_Scan_fwd_kernel_traitsILi32ELi4ELi1ELb1ELb1ELb0ELb0EffEEv13SSMParamsBase,@function
        .size           _Z25selective_scan_fwd_kernelI32Selective_Scan_fwd_kernel_traitsILi32ELi4ELi1ELb1ELb1ELb0ELb0EffEEv13SSMParamsBase,(.L_x_5100 - _Z25selective_scan_fwd_kernelI32Selective_Scan_fwd_kernel_traitsILi32ELi4ELi1ELb1ELb1ELb0ELb0EffEEv13SSMParamsBase)
        .other          _Z25selective_scan_fwd_kernelI32Selective_Scan_fwd_kernel_traitsILi32ELi4ELi1ELb1ELb1ELb0ELb0EffEEv13SSMParamsBase,@"STO_CUDA_ENTRY STV_DEFAULT"
_Z25selective_scan_fwd_kernelI32Selective_Scan_fwd_kernel_traitsILi32ELi4ELi1ELb1ELb1ELb0ELb0EffEEv13SSMParamsBase:
.text._Z25selective_scan_fwd_kernelI32Selective_Scan_fwd_kernel_traitsILi32ELi4ELi1ELb1ELb1ELb0ELb0EffEEv13SSMParamsBase:
        /* <DEDUP_REMOVED lines=63> */
[----:B------:R-:W-:Y:S01]  /*03f0*/  IMAD.WIDE.U32 R12, R8, UR14, R12 ;  /* 0x0000000e080c7c25 */ /* 0x000fe2000f8e000c */
[----:B------:R-:W-:Y:S01]  /*0400*/  LEA R38, P0, R2, R38, 0x2 ;  /* 0x0000002602267211 */ /* 0x000fe200078010ff */
[----:B------:R-:W2:Y:S01]  /*0410*/  LDC.64 R20, c[0x0][0x468] ;  /* 0x00011a00ff147b82 */ /* 0x000ea20000000a00 */
[----:B------:R-:W-:Y:S01]  /*0420*/  @!P3 IADD3 R26, PT, PT, -R26, RZ, RZ ;  /* 0x000000ff1a1ab210 */ /* 0x000fe20007ffe1ff */
[C---:B------:R-:W-:Y:S01]  /*0430*/  IMAD R35, R8.reuse, UR11, R3 ;  /* 0x0000000b08237c24 */ /* 0x040fe2000f8e0203 */
[----:B------:R-:W-:Y:S01]  /*0440*/  @!P1 LOP3.LUT R26, RZ, R15, RZ, 0x33, !PT ;  /* 0x0000000fff1a9212 */ /* 0x000fe200078e33ff */
[----:B------:R-:W-:Y:S01]  /*0450*/  IMAD R33, R8, UR15, R13 ;  /* 0x0000000f08217c24 */ /* 0x000fe2000f8e020d */
[----:B------:R-:W-:-:S02]  /*0460*/  UIMAD UR5, UR18, UR7, UR5 ;  /* 0x00000007120572a4 */ /* 0x000fc4000f8e0205 */
[----:B------:R-:W-:Y:S01]  /*0470*/  SHF.R.S32.HI R3, RZ, 0x1f, R26 ;  /* 0x0000001fff037819 */ /* 0x000fe2000001141a */
[----:B------:R-:W3:Y:S01]  /*0480*/  LDC.64 R10, c[0x0][0x448] ;  /* 0x00011200ff0a7b82 */ /* 0x000ee20000000a00 */
[----:B------:R-:W-:Y:S01]  /*0490*/  LEA.HI.X R35, R2, R39, R35, 0x2, P0 ;  /* 0x0000002702237211 */ /* 0x000fe200000f1423 */
[----:B------:R-:W4:Y:S02]  /*04a0*/  LDCU.64 UR6, c[0x0][0x3d8] ;  /* 0x00007b00ff0677ac */ /* 0x000f240008000a00 */
[----:B------:R-:W-:Y:S01]  /*04b0*/  IMAD R3, R3, R16, RZ ;  /* 0x0000001003037224 */ /* 0x000fe200078e02ff */
[----:B------:R-:W0:Y:S03]  /*04c0*/  LDCU.U8 UR9, c[0x0][0x39e] ;  /* 0x000073c0ff0977ac */ /* 0x000e260008000000 */
[----:B------:R-:W1:Y:S01]  /*04d0*/  LDC.64 R22, c[0x0][0x3a0] ;  /* 0x0000e800ff167b82 */ /* 0x000e620000000a00 */
[----:B0-----:R-:W-:-:S04]  /*04e0*/  IMAD.WIDE.U32 R30, R8, R18, RZ ;  /* 0x00000012081e7225 */ /* 0x001fc800078e00ff */
[C---:B------:R-:W-:Y:S02]  /*04f0*/  IMAD R39, R26.reuse, R17, R3 ;  /* 0x000000111a277224 */ /* 0x040fe400078e0203 */
[----:B------:R-:W-:Y:S01]  /*0500*/  IMAD.WIDE.U32 R26, R26, R16, UR4 ;  /* 0x000000041a1a7e25 */ /* 0x000fe2000f8e0010 */
[----:B------:R-:W0:Y:S01]  /*0510*/  LDC R13, c[0x0][0x384] ;  /* 0x0000e100ff0d7b82 */ /* 0x000e220000000800 */
[----:B------:R-:W1:Y:S01]  /*0520*/  LDCU UR4, c[0x0][0x38c] ;  /* 0x00007180ff0477ac */ /* 0x000e620008000800 */
[----:B--2---:R-:W-:Y:S01]  /*0530*/  LEA R36, P0, R12, R20, 0x2 ;  /* 0x000000140c247211 */ /* 0x004fe200078010ff */
[----:B------:R-:W-:Y:S01]  /*0540*/  IMAD R31, R8, R19, R31 ;  /* 0x00000013081f7224 */ /* 0x000fe200078e021f */
[----:B------:R-:W-:Y:S02]  /*0550*/  IADD3 R39, PT, PT, R27, R39, RZ ;  /* 0x000000271b277210 */ /* 0x000fe40007ffe0ff */
[----:B------:R-:W-:Y:S02]  /*0560*/  LEA.HI.X R33, R12, R21, R33, 0x2, P0 ;  /* 0x000000150c217211 */ /* 0x000fe400000f1421 */
[----:B------:R-:W2:Y:S01]  /*0570*/  LDC.64 R6, c[0x0][0x450] ;  /* 0x00011400ff067b82 */ /* 0x000ea20000000a00 */
[----:B---3--:R-:W-:-:S04]  /*0580*/  LEA R34, P1, R26, R10, 0x2 ;  /* 0x0000000a1a227211 */ /* 0x008fc800078210ff */
[----:B------:R-:W-:Y:S01]  /*0590*/  LEA.HI.X R39, R26, R11, R39, 0x2, P1 ;  /* 0x0000000b1a277211 */ /* 0x000fe200008f1427 */
[C---:B----4-:R-:W-:Y:S02]  /*05a0*/  IMAD.WIDE.U32 R10, R8.reuse, UR6, RZ ;  /* 0x00000006080a7c25 */ /* 0x050fe4000f8e00ff */
[----:B------:R-:W3:Y:S02]  /*05b0*/  LDC.64 R28, c[0x0][0x440] ;  /* 0x00011000ff1c7b82 */ /* 0x000ee40000000a00 */
[----:B-1----:R-:W-:Y:S01]  /*05c0*/  IMAD.WIDE.U32 R20, R8, R22, RZ ;  /* 0x0000001608147225 */ /* 0x002fe200078e00ff */
[----:B------:R-:W-:-:S03]  /*05d0*/  UISETP.LT.AND UP0, UPT, UR4, 0x1, UPT ;  /* 0x000000010400788c */ /* 0x000fc6000bf01270 */
[C---:B------:R-:W-:Y:S02]  /*05e0*/  IMAD R23, R8.reuse, R23, R21 ;  /* 0x0000001708177224 */ /* 0x040fe400078e0215 */
[----:B------:R-:W1:Y:S01]  /*05f0*/  LDC.64 R4, c[0x0][0x420] ;  /* 0x00010800ff047b82 */ /* 0x000e620000000a00 */
[----:B0-----:R-:W-:Y:S02]  /*0600*/  IMAD R22, R13, UR18, R8 ;  /* 0x000000120d167c24 */ /* 0x001fe4000f8e0208 */
[----:B------:R-:W-:Y:S02]  /*0610*/  IMAD R8, R8, UR7, R11 ;  /* 0x0000000708087c24 */ /* 0x000fe4000f8e020b */
[----:B------:R-:W-:-:S03]  /*0620*/  IMAD R22, R22, R9, RZ ;  /* 0x0000000916167224 */ /* 0x000fc600078e02ff */
[----:B------:R-:W0:Y:S01]  /*0630*/  LDC.64 R14, c[0x0][0x3a8] ;  /* 0x0000ea00ff0e7b82 */ /* 0x000e220000000a00 */
[----:B--2---:R-:W-:Y:S01]  /*0640*/  LEA R26, P0, R10, R6, 0x2 ;  /* 0x000000060a1a7211 */ /* 0x004fe200078010ff */
[----:B------:R-:W-:Y:S01]  /*0650*/  IMAD R32, R22, UR4, RZ ;  /* 0x0000000416207c24 */ /* 0x000fe2000f8e02ff */
[----:B------:R-:W-:-:S04]  /*0660*/  USEL UR4, UR4, 0x1, !UP0 ;  /* 0x0000000104047887 */ /* 0x000fc8000c000000 */
[----:B------:R-:W-:Y:S01]  /*0670*/  UIADD3 UR6, UPT, UPT, -UR4, URZ, URZ ;  /* 0x000000ff04067290 */ /* 0x000fe2000fffe1ff */
[----:B------:R-:W2:Y:S01]  /*0680*/  LDC.64 R2, c[0x0][0x478] ;  /* 0x00011e00ff027b82 */ /* 0x000ea20000000a00 */
[----:B---3--:R-:W-:Y:S02]  /*0690*/  LEA R27, P1, R20, R28, 0x2 ;  /* 0x0000001c141b7211 */ /* 0x008fe400078210ff */
[----:B------:R-:W-:Y:S02]  /*06a0*/  LEA.HI.X R28, R10, R7, R8, 0x2, P0 ;  /* 0x000000070a1c7211 */ /* 0x000fe400000f1408 */
[----:B------:R-:W-:-:S03]  /*06b0*/  LEA.HI.X R29, R20, R29, R23, 0x2, P1 ;  /* 0x0000001d141d7211 */ /* 0x000fc600008f1417 */
[----:B------:R-:W3:Y:S01]  /*06c0*/  LDC.64 R18, c[0x0][0x3c0] ;  /* 0x0000f000ff127b82 */ /* 0x000ee20000000a00 */
[----:B-1----:R-:W-:-:S04]  /*06d0*/  IMAD.WIDE.U32 R12, R4, UR18, R30 ;  /* 0x00000012040c7c25 */ /* 0x002fc8000f8e001e */
[----:B------:R-:W-:Y:S02]  /*06e0*/  IMAD R30, R5, UR18, R13 ;  /* 0x00000012051e7c24 */ /* 0x000fe4000f8e020d */
[----:B------:R-:W-:Y:S01]  /*06f0*/  IMAD.MOV.U32 R31, RZ, RZ, RZ ;  /* 0x000000ffff1f7224 */ /* 0x000fe200078e00ff */
[----:B------:R-:W1:Y:S01]  /*0700*/  LDC.64 R16, c[0x0][0x3e0] ;  /* 0x0000f800ff107b82 */ /* 0x000e620000000a00 */
[----:B0-----:R-:W-:Y:S02]  /*0710*/  SHF.L.U64.HI R37, R14, 0x2, R15 ;  /* 0x000000020e257819 */ /* 0x001fe4000001020f */
[----:B------:R-:W-:Y:S01]  /*0720*/  MOV R15, R39 ;  /* 0x00000027000f7202 */ /* 0x000fe20000000f00 */
[----:B--2---:R-:W-:Y:S01]  /*0730*/  IMAD.WIDE.U32 R2, R25, 0x10, R2 ;  /* 0x0000001019027825 */ /* 0x004fe200078e0002 */
[----:B---3--:R-:W-:Y:S02]  /*0740*/  SHF.L.U64.HI R19, R18, 0x2, R19 ;  /* 0x0000000212137819 */ /* 0x008fe40000010213 */
[----:B-1----:R-:W-:-:S07]  /*0750*/  SHF.L.U64.HI R17, R16, 0x2, R17 ;  /* 0x0000000210117819 */ /* 0x002fce0000010211 */
.L_x_4900:
[----:B------:R-:W-:Y:S01]  /*0760*/  BAR.SYNC.DEFER_BLOCKING 0x0 ;  /* 0x0000000000007b1d */ /* 0x000fe20000010000 */
[----:B-1----:R-:W-:Y:S02]  /*0770*/  MOV R4, R36 ;  /* 0x0000002400047202 */ /* 0x002fe40000000f00 */
        /* <DEDUP_REMOVED lines=51> */
.L_x_4890:
[----:B------:R-:W-:Y:S05]  /*0ab0*/  BSYNC.RECONVERGENT B0 ;  /* 0x0000000000007941 */ /* 0x000fea0003800200 */
.L_x_4889:
        /* <DEDUP_REMOVED lines=32> */
.L_x_4892:
[----:B------:R-:W-:Y:S05]  /*0cc0*/  BSYNC.RECONVERGENT B0 ;  /* 0x0000000000007941 */ /* 0x000fea0003800200 */
.L_x_4891:
        /* <DEDUP_REMOVED lines=32> */
.L_x_4894:
[----:B------:R-:W-:Y:S05]  /*0ed0*/  BSYNC.RECONVERGENT B0 ;  /* 0x0000000000007941 */ /* 0x000fea0003800200 */
.L_x_4893:
        /* <DEDUP_REMOVED lines=32> */
.L_x_4895:
[----:B------:R-:W-:Y:S05]  /*10e0*/  BSYNC.RECONVERGENT B0 ;  /* 0x0000000000007941 */ /* 0x000fea0003800200 */
.L_x_4888:
        /* <DEDUP_REMOVED lines=31> */
.L_x_4899:
[----:B0-----:R-:W-:Y:S02]  /*12e0*/  MOV R22, R53 ;  /* 0x0000003500167202 */ /* 0x001fe40000000f00 */
[----:B------:R-:W-:-:S05]  /*12f0*/  MOV R23, R50 ;  /* 0x0000003200177202 */ /* 0x000fca0000000f00 */
[----:B------:R0:W3:Y:S01]  /*1300*/  LDG.E R56, desc[UR16][R22.64] ;  /* 0x0000001016387981 */ /* 0x0000e2000c1e1900 */
[----:B------:R-:W-:Y:S02]  /*1310*/  MOV R8, R45 ;  /* 0x0000002d00087202 */ /* 0x000fe40000000f00 */
[----:B------:R-:W-:-:S06]  /*1320*/  MOV R9, R52 ;  /* 0x0000003400097202 */ /* 0x000fcc0000000f00 */
[----:B------:R-:W4:Y:S01]  /*1330*/  LDG.E.128 R8, desc[UR16][R8.64] ;  /* 0x0000001008087981 */ /* 0x000f22000c1e1d00 */
[----:B0-----:R-:W-:Y:S01]  /*1340*/  MOV R22, R51 ;  /* 0x0000003300167202 */ /* 0x001fe20000000f00 */
[----:B------:R-:W-:Y:S01]  /*1350*/  IMAD.MOV.U32 R23, RZ, RZ, R48 ;  /* 0x000000ffff177224 */ /* 0x000fe200078e0030 */
[----:B-1----:R-:W-:-:S04]  /*1360*/  ISETP.GE.AND P1, PT, R47, 0x1, PT ;  /* 0x000000012f00780c */ /* 0x002fc80003f26270 */
[----:B------:R0:W5:Y:S01]  /*1370*/  LDG.E R54, desc[UR16][R22.64] ;  /* 0x0000001016367981 */ /* 0x000162000c1e1900 */
[----:B------:R-:W1:Y:S01]  /*1380*/  S2UR UR8, SR_CgaCtaId ;  /* 0x00000000000879c3 */ /* 0x000e620000008800 */
[----:B------:R-:W-:Y:S01]  /*1390*/  UMOV UR7, 0x400 ;  /* 0x0000040000077882 */ /* 0x000fe20000000000 */
[----:B------:R-:W-:Y:S01]  /*13a0*/  ISETP.NE.AND P2, PT, R47, RZ, PT ;  /* 0x000000ff2f00720c */ /* 0x000fe20003f45270 */
[----:B------:R-:W-:Y:S01]  /*13b0*/  BSSY.RECONVERGENT B0, `(.L_x_4897) ;  /* 0x0000051000007945 */ /* 0x000fe20003800200 */
[----:B------:R-:W-:Y:S01]  /*13c0*/  ISETP.NE.AND P3, PT, R25, RZ, PT ;  /* 0x000000ff1900720c */ /* 0x000fe20003f65270 */
[----:B-1----:R-:W-:Y:S01]  /*13d0*/  ULEA UR7, UR8, UR7, 0x18 ;  /* 0x0000000708077291 */ /* 0x002fe2000f8ec0ff */
[----:B---3--:R-:W-:-:S04]  /*13e0*/  FMUL.FTZ R59, R56, 1.4426950216293334961 ;  /* 0x3fb8aa3b383b7820 */ /* 0x008fc80000410000 */
[C---:B------:R-:W-:Y:S01]  /*13f0*/  FMUL.FTZ R57, R59.reuse, R42 ;  /* 0x0000002a3b397220 */ /* 0x040fe20000410000 */
[C---:B------:R-:W-:Y:S01]  /*1400*/  FMUL.FTZ R58, R59.reuse, R39 ;  /* 0x000000273b3a7220 */ /* 0x040fe20000410000 */
[C---:B------:R-:W-:Y:S01]  /*1410*/  FMUL.FTZ R56, R59.reuse, R40 ;  /* 0x000000283b387220 */ /* 0x040fe20000410000 */
[----:B------:R-:W-:Y:S01]  /*1420*/  FMUL.FTZ R63, R59, R41 ;  /* 0x000000293b3f7220 */ /* 0x000fe20000410000 */
[----:B----4-:R-:W-:Y:S02]  /*1430*/  FMUL.FTZ R60, R49, R8 ;  /* 0x00000008313c7220 */ /* 0x010fe40000410000 */
[----:B------:R-:W1:Y:S01]  /*1440*/  MUFU.EX2 R57, R57 ;  /* 0x0000003900397308 */ /* 0x000e620000000800 */
[----:B------:R-:W-:Y:S01]  /*1450*/  FMUL.FTZ R62, R46, R9 ;  /* 0x000000092e3e7220 */ /* 0x000fe20000410000 */
[----:B------:R-:W-:Y:S01]  /*1460*/  FMUL.FTZ R61, R43, R10 ;  /* 0x0000000a2b3d7220 */ /* 0x000fe20000410000 */
[----:B------:R-:W-:Y:S01]  /*1470*/  FMUL.FTZ R59, R44, R11 ;  /* 0x0000000b2c3b7220 */ /* 0x000fe20000410000 */
[----:B------:R-:W3:Y:S04]  /*1480*/  MUFU.EX2 R58, R58 ;  /* 0x0000003a003a7308 */ /* 0x000ee80000000800 */
[----:B------:R-:W4:Y:S04]  /*1490*/  MUFU.EX2 R56, R56 ;  /* 0x0000003800387308 */ /* 0x000f280000000800 */
[----:B------:R-:W2:Y:S01]  /*14a0*/  MUFU.EX2 R63, R63 ;  /* 0x0000003f003f7308 */ /* 0x000ea20000000800 */
[----:B-1----:R-:W-:-:S04]  /*14b0*/  FFMA.FTZ R8, R60, R57, R62 ;  /* 0x000000393c087223 */ /* 0x002fc8000001003e */
[----:B---3--:R-:W-:-:S04]  /*14c0*/  FFMA.FTZ R8, R58, R8, R61 ;  /* 0x000000083a087223 */ /* 0x008fc8000001003d */
[----:B----4-:R-:W-:Y:S01]  /*14d0*/  FFMA.FTZ R8, R56, R8, R59 ;  /* 0x0000000838087223 */ /* 0x010fe2000001003b */
[----:B--2---:R-:W-:-:S04]  /*14e0*/  FMUL.FTZ R9, R63, R57 ;  /* 0x000000393f097220 */ /* 0x004fc80000410000 */
[----:B------:R-:W1:Y:S01]  /*14f0*/  SHFL.UP PT, R11, R8, 0x1, RZ ;  /* 0x04200000080b7989 */ /* 0x000e6200000e00ff */
[----:B------:R-:W-:-:S04]  /*1500*/  FMUL.FTZ R9, R58, R9 ;  /* 0x000000093a097220 */ /* 0x000fc80000410000 */
[----:B------:R-:W-:-:S05]  /*1510*/  FMUL.FTZ R65, R56, R9 ;  /* 0x0000000938417220 */ /* 0x000fca0000410000 */
[----:B------:R-:W2:Y:S01]  /*1520*/  SHFL.UP PT, R10, R65, 0x1, RZ ;  /* 0x04200000410a7989 */ /* 0x000ea200000e00ff */
[----:B-1----:R-:W-:-:S05]  /*1530*/  FFMA.FTZ R11, R65, R11, R8 ;  /* 0x0000000b410b7223 */ /* 0x002fca0000010008 */
[----:B0-----:R-:W-:-:S05]  /*1540*/  FSEL R22, R8, R11, !P1 ;  /* 0x0000000b08167208 */ /* 0x001fca0004800000 */
[----:B------:R-:W0:Y:S01]  /*1550*/  SHFL.UP PT, R9, R22, 0x2, RZ ;  /* 0x0440000016097989 */ /* 0x000e2200000e00ff */
[----:B--2---:R-:W-:Y:S01]  /*1560*/  @P1 FMUL.FTZ R65, R65, R10 ;  /* 0x0000000a41411220 */ /* 0x004fe20000410000 */
        /* <DEDUP_REMOVED lines=40> */
[----:B0-----:R-:W-:-:S04]  /*17f0*/  @P3 FFMA.FTZ R67, R64, R68, R67 ;  /* 0x0000004440433223 */ /* 0x001fc80000010043 */
        /* <DEDUP_REMOVED lines=12> */
.L_x_4898:
[----:B------:R-:W-:Y:S05]  /*18c0*/  BSYNC.RECONVERGENT B0 ;  /* 0x0000000000007941 */ /* 0x000fea0003800200 */
.L_x_4897:
[----:B------:R-:W-:Y:S01]  /*18d0*/  UIADD3 UR5, UPT, UPT, UR5, 0x1, URZ ;  /* 0x0000000105057890 */ /* 0x000fe2000fffe0ff */
[----:B------:R-:W-:Y:S01]  /*18e0*/  LEA R53, P3, R14, R53, 0x2 ;  /* 0x000000350e357211 */ /* 0x000fe200078610ff */
[----:B------:R-:W-:Y:S01]  /*18f0*/  FFMA.FTZ R56, R56, R61, R59 ;  /* 0x0000003d38387223 */ /* 0x000fe2000001003b */
[----:B------:R-:W-:Y:S01]  /*1900*/  LEA R45, P1, R18, R45, 0x2 ;  /* 0x0000002d122d7211 */ /* 0x000fe200078210ff */
[----:B------:R-:W-:Y:S01]  /*1910*/  UISETP.NE.AND UP0, UPT, UR5, URZ, UPT ;  /* 0x000000ff0500728c */ /* 0x000fe2000bf05270 */
[----:B------:R-:W-:Y:S01]  /*1920*/  LEA R51, P2, R16, R51, 0x2 ;  /* 0x0000003310337211 */ /* 0x000fe200078410ff */
[C---:B-----5:R-:W-:Y:S01]  /*1930*/  FFMA.FTZ R4, R54.reuse, R63, R4 ;  /* 0x0000003f36047223 */ /* 0x060fe20000010004 */
        /* <DEDUP_REMOVED lines=9> */
.L_x_4896:
        /* <DEDUP_REMOVED lines=17> */
.L_x_4901:
        /* <DEDUP_REMOVED lines=10> */
.L_x_5100:


//--------------------- .text._Z25selective_scan_fwd_kernelI32Selective_Scan_fwd_kernel_traitsILi32ELi4ELi1ELb1ELb1ELb0ELb1EffEEv13SSMParamsBase --------------------------
	.section	.text._Z25selective_scan_fwd_kernelI32Selective_Scan_fwd_kernel_traitsILi32ELi4ELi1ELb1ELb1ELb0ELb1EffEEv13SSMParamsBase,"ax",@progbits
	.align	128
        .global         _Z25selective_scan_fwd_kernelI32Selective_Scan_fwd_kernel_traitsILi32ELi4ELi1ELb1ELb1ELb0ELb1EffEEv13SSMParamsBase
        .type           _Z25selective_scan_fwd_kernelI32Selective_Scan_fwd_kernel_traitsILi32ELi4ELi1ELb1ELb1ELb0ELb1EffEEv13SSMParamsBase,@function
        .size           _Z25selective_scan_fwd_kernelI32Selective_Scan_fwd_kernel_traitsILi32ELi4ELi1ELb1ELb1ELb0ELb1EffEEv13SSMParamsBase,(.L_x_5101 - _Z25selective_scan_fwd_kernelI32Selective_Scan_fwd_kernel_traitsILi32ELi4ELi1ELb1ELb1ELb0ELb1EffEEv13SSMParamsBase)
        .other          _Z25selective_scan_fwd_kernelI32Selective_Scan_fwd_kernel_traitsILi32ELi4ELi1ELb1ELb1ELb0ELb1EffEEv13SSMParamsBase,@"STO_CUDA_ENTRY STV_DEFAULT"
_Z25selective_scan_fwd_kernelI32Selective_Scan_fwd_kernel_traitsILi32ELi4ELi1ELb1ELb1ELb0ELb1EffEEv13SSMParamsBase:
.text._Z25selective_scan_fwd_kernelI32Selective_Scan_fwd_kernel_traitsILi32ELi4ELi1ELb1ELb1ELb0ELb1EffEEv13SSMParamsBase:
        /* <DEDUP_REMOVED lines=38> */
[----:B------:R-:W-:Y:S02]  /*0260*/  ISETP.GT.U32.AND P1, PT, R9, R2, PT ;  /* 0x000000020900720c */ /* 0x000fe40003f24070 */
[----:B------:R-:W-:-:S11]  /*0270*/  LOP3.LUT R6, R0, R13, RZ, 0x3c, !PT ;  /* 0x0000000d00067212 */ /* 0x000fd600078e3cff */
[----:B------:R-:W-:-:S04]  /*0280*/  @!P1 IADD3 R2, PT, PT, R2, -R9, RZ ;  /* 0x8000000902029210 */ /* 0x000fc80007ffe0ff */
[----:B------:R-:W-:Y:S02]  /*0290*/  ISETP.GE.U32.AND P0, PT, R2, R9, PT ;  /* 0x000000090200720c */ /* 0x000fe40003f06070 */
[----:B------:R-:W-:Y:S01]  /*02a0*/  ISETP.GE.AND P2, PT, R6, RZ, PT ;  /* 0x000000ff0600720c */ /* 0x000fe20003f46270 */
[----:B------:R-:W-:Y:S01]  /*02b0*/  UIMAD.WIDE.U32 UR6, UR18, UR12, URZ ;  /* 0x0000000c120672a5 */ /* 0x000fe2000f8e00ff */
[----:B------:R-:W-:Y:S01]  /*02c0*/  @!P1 IADD3 R7, PT, PT, R7, 0x1, RZ ;  /* 0x0000000107079810 */ /* 0x000fe20007ffe0ff */
[----:B------:R-:W-:Y:S01]  /*02d0*/  UIMAD.WIDE.U32 UR4, UR18, UR8, URZ ;  /* 0x00000008120472a5 */ /* 0x000fe2000f8e00ff */
[----:B------:R-:W-:Y:S01]  /*02e0*/  ISETP.NE.AND P1, PT, R13, RZ, PT ;  /* 0x000000ff0d00720c */ /* 0x000fe20003f25270 */
[----:B------:R-:W-:Y:S01]  /*02f0*/  UIMAD UR8, UR18, UR13, UR7 ;  /* 0x0000000d120872a4 */ /* 0x000fe2000f8e0207 */
[----:B------:R-:W0:Y:S01]  /*0300*/  LDC.64 R8, c[0x0][0x3c8] ;  /* 0x0000f200ff087b82 */ /* 0x000e220000000a00 */
[----:B------:R-:W4:Y:S04]  /*0310*/  LDCU.64 UR12, c[0x0][0x3b0] ;  /* 0x00007600ff0c77ac */ /* 0x000f280008000a00 */
[----:B------:R-:W-:-:S04]  /*0320*/  @P0 IADD3 R7, PT, PT, R7, 0x1, RZ ;  /* 0x0000000107070810 */ /* 0x000fc80007ffe0ff */
[----:B------:R-:W-:Y:S02]  /*0330*/  @!P2 IADD3 R7, PT, PT, -R7, RZ, RZ ;  /* 0x000000ff0707a210 */ /* 0x000fe40007ffe1ff */
[----:B------:R-:W-:Y:S02]  /*0340*/  @!P1 LOP3.LUT R7, RZ, R13, RZ, 0x33, !PT ;  /* 0x0000000dff079212 */ /* 0x000fe400078e33ff */
[----:B------:R-:W0:Y:S01]  /*0350*/  LDC R13, c[0x0][0x384] ;  /* 0x0000e100ff0d7b82 */ /* 0x000e220000000800 */
[----:B------:R-:W-:Y:S01]  /*0360*/  UIMAD UR9, UR18, UR9, UR5 ;  /* 0x00000009120972a4 */ /* 0x000fe2000f8e0205 */
[----:B------:R-:W-:Y:S02]  /*0370*/  ISETP.GE.AND P0, PT, R25, 0x1, PT ;  /* 0x000000011900780c */ /* 0x000fe40003f06270 */
[----:B------:R-:W-:Y:S02]  /*0380*/  MOV R3, UR5 ;  /* 0x0000000500037c02 */ /* 0x000fe40008000f00 */
[----:B---3--:R-:W-:-:S02]  /*0390*/  MOV R5, UR7 ;  /* 0x0000000700057c02 */ /* 0x008fc40008000f00 */
        /* <DEDUP_REMOVED lines=12> */
[----:B------:R-:W2:Y:S01]  /*0460*/  LDCU.64 UR8, c[0x0][0x3d8] ;  /* 0x00007b00ff0877ac */ /* 0x000ea20008000a00 */
[----:B------:R-:W-:Y:S01]  /*0470*/  SHF.R.S32.HI R3, RZ, 0x1f, R7 ;  /* 0x0000001fff037819 */ /* 0x000fe20000011407 */
[----:B------:R-:W3:Y:S01]  /*0480*/  S2R R10, SR_TID.X ;  /* 0x00000000000a7919 */ /* 0x000ee20000002100 */
[----:B------:R-:W-:Y:S01]  /*0490*/  LEA R46, P0, R2, R46, 0x2 ;  /* 0x0000002e022e7211 */ /* 0x000fe200078010ff */
[----:B------:R-:W-:Y:S01]  /*04a0*/  UMOV UR5, UR6 ;  /* 0x0000000600057c82 */ /* 0x000fe20008000000 */
[----:B------:R-:W-:Y:S01]  /*04b0*/  LEA R44, P1, R4, R44, 0x2 ;  /* 0x0000002c042c7211 */ /* 0x000fe200078210ff */
[-C--:B0-----:R-:W-:Y:S01]  /*04c0*/  IMAD R6, R3, R8.reuse, RZ ;  /* 0x0000000803067224 */ /* 0x081fe200078e02ff */
[----:B------:R-:W0:Y:S01]  /*04d0*/  LDC.64 R30, c[0x0][0x450] ;  /* 0x00011400ff1e7b82 */ /* 0x000e220000000a00 */
[C---:B------:R-:W-:Y:S01]  /*04e0*/  IMAD.WIDE.U32 R20, R7.reuse, R8, UR4 ;  /* 0x0000000407147e25 */ /* 0x040fe2000f8e0008 */
[----:B------:R-:W-:Y:S01]  /*04f0*/  LEA.HI.X R15, R2, R47, R15, 0x2, P0 ;  /* 0x0000002f020f7211 */ /* 0x000fe200000f140f */
[----:B------:R-:W4:Y:S01]  /*0500*/  LDCU UR4, c[0x0][0x38c] ;  /* 0x00007180ff0477ac */ /* 0x000f220008000800 */
[----:B------:R-:W-:Y:S01]  /*0510*/  LEA.HI.X R17, R4, R45, R17, 0x2, P1 ;  /* 0x0000002d04117211 */ /* 0x000fe200008f1411 */
[----:B------:R-:W-:Y:S01]  /*0520*/  IMAD R3, R7, R9, R6 ;  /* 0x0000000907037224 */ /* 0x000fe200078e0206 */
[----:B------:R-:W-:Y:S01]  /*0530*/  LEA R16, P0, R20, R22, 0x2 ;  /* 0x0000001614107211 */ /* 0x000fe200078010ff */
[----:B------:R-:W-:Y:S01]  /*0540*/  IMAD R2, R13, UR18, R0 ;  /* 0x000000120d027c24 */ /* 0x000fe2000f8e0200 */
[----:B------:R-:W3:Y:S02]  /*0550*/  LDC.64 R28, c[0x0][0x428] ;  /* 0x00010a00ff1c7b82 */ /* 0x000ee40000000a00 */
[----:B------:R-:W-:Y:S01]  /*0560*/  IADD3 R3, PT, PT, R21, R3, RZ ;  /* 0x0000000315037210 */ /* 0x000fe20007ffe0ff */
[----:B--2---:R-:W-:-:S03]  /*0570*/  IMAD.WIDE.U32 R8, R0, UR8, RZ ;  /* 0x0000000800087c25 */ /* 0x004fc6000f8e00ff */
[----:B------:R-:W-:Y:S01]  /*0580*/  LEA.HI.X R20, R20, R23, R3, 0x2, P0 ;  /* 0x0000001714147211 */ /* 0x000fe200000f1403 */
[C---:B------:R-:W-:Y:S01]  /*0590*/  IMAD R14, R0.reuse, UR9, R9 ;  /* 0x00000009000e7c24 */ /* 0x040fe2000f8e0209 */
[----:B------:R-:W2:Y:S01]  /*05a0*/  LDC.64 R18, c[0x0][0x438] ;  /* 0x00010e00ff127b82 */ /* 0x000ea20000000a00 */
[----:B-1----:R-:W-:Y:S01]  /*05b0*/  IMAD.WIDE.U32 R34, R0, R26, RZ ;  /* 0x0000001a00227225 */ /* 0x002fe200078e00ff */
[----:B------:R-:W1:Y:S03]  /*05c0*/  LDCU.U8 UR9, c[0x0][0x39e] ;  /* 0x000073c0ff0977ac */ /* 0x000e660008000000 */
[----:B------:R-:W-:Y:S01]  /*05d0*/  IMAD R13, R2, R25, RZ ;  /* 0x00000019020d7224 */ /* 0x000fe200078e02ff */
[----:B----4-:R-:W-:Y:S01]  /*05e0*/  UISETP.LT.AND UP0, UPT, UR4, 0x1, UPT ;  /* 0x000000010400788c */ /* 0x010fe2000bf01270 */
[----:B------:R-:W-:Y:S01]  /*05f0*/  IMAD R35, R0, R27, R35 ;  /* 0x0000001b00237224 */ /* 0x000fe200078e0223 */
[----:B------:R-:W4:Y:S01]  /*0600*/  LDC.64 R6, c[0x0][0x3a0] ;  /* 0x0000e800ff067b82 */ /* 0x000f220000000a00 */
[----:B0-----:R-:W-:-:S04]  /*0610*/  LEA R9, P0, R8, R30, 0x2 ;  /* 0x0000001e08097211 */ /* 0x001fc800078010ff */
[----:B------:R-:W-:-:S03]  /*0620*/  LEA.HI.X R8, R8, R31, R14, 0x2, P0 ;  /* 0x0000001f08087211 */ /* 0x000fc600000f140e */
[----:B------:R-:W0:Y:S01]  /*0630*/  LDC.64 R4, c[0x0][0x420] ;  /* 0x00010800ff047b82 */ /* 0x000e220000000a00 */
[----:B---3--:R-:W-:-:S04]  /*0640*/  IMAD.WIDE.U32 R32, R0, R28, RZ ;  /* 0x0000001c00207225 */ /* 0x008fc800078e00ff */
[C---:B------:R-:W-:Y:S02]  /*0650*/  IMAD R33, R0.reuse, R29, R33 ;  /* 0x0000001d00217224 */ /* 0x040fe400078e0221 */
[C---:B--2---:R-:W-:Y:S01]  /*0660*/  IMAD.WIDE.U32 R36, R0.reuse, R18, RZ ;  /* 0x0000001200247225 */ /* 0x044fe200078e00ff */
[----:B------:R-:W2:Y:S03]  /*0670*/  LDC.64 R24, c[0x0][0x440] ;  /* 0x00011000ff187b82 */ /* 0x000ea60000000a00 */
[C---:B------:R-:W-:Y:S01]  /*0680*/  IMAD R27, R0.reuse, R19, R37 ;  /* 0x00000013001b7224 */ /* 0x040fe200078e0225 */
[----:B------:R-:W-:Y:S01]  /*0690*/  MOV R26, R36 ;  /* 0x00000024001a7202 */ /* 0x000fe20000000f00 */
[----:B----4-:R-:W-:-:S03]  /*06a0*/  IMAD.WIDE.U32 R48, R0, R6, RZ ;  /* 0x0000000600307225 */ /* 0x010fc600078e00ff */
[----:B------:R-:W3:Y:S01]  /*06b0*/  LDC.64 R22, c[0x0][0x410] ;  /* 0x00010400ff167b82 */ /* 0x000ee20000000a00 */
[----:B------:R-:W-:Y:S02]  /*06c0*/  IMAD R6, R0, R7, R49 ;  /* 0x0000000700067224 */ /* 0x000fe400078e0231 */
[----:B------:R-:W-:Y:S01]  /*06d0*/  IMAD R0, R13, UR4, RZ ;  /* 0x000000040d007c24 */ /* 0x000fe2000f8e02ff */
[----:B------:R-:W-:Y:S01]  /*06e0*/  USEL UR4, UR4, 0x1, !UP0 ;  /* 0x0000000104047887 */ /* 0x000fe2000c000000 */
[----:B0-----:R-:W-:-:S03]  /*06f0*/  IMAD.WIDE.U32 R36, R4, UR18, R32 ;  /* 0x0000001204247c25 */ /* 0x001fc6000f8e0020 */
[----:B------:R-:W0:Y:S01]  /*0700*/  LDC.64 R2, c[0x0][0x430] ;  /* 0x00010c00ff027b82 */ /* 0x000e220000000a00 */
[----:B------:R-:W-:Y:S01]  /*0710*/  UIADD3 UR6, UPT, UPT, -UR4, URZ, URZ ;  /* 0x000000ff04067290 */ /* 0x000fe2000fffe1ff */
[----:B------:R-:W-:-:S06]  /*0720*/  IMAD R5, R5, UR18, R37 ;  /* 0x0000001205057c24 */ /* 0x000fcc000f8e0225 */
[----:B------:R-:W4:Y:S01]  /*0730*/  LDC.64 R40, c[0x0][0x3e0] ;  /* 0x0000f800ff287b82 */ /* 0x000f220000000a00 */
[----:B--2---:R-:W-:-:S04]  /*0740*/  LEA R7, P0, R48, R24, 0x2 ;  /* 0x0000001830077211 */ /* 0x004fc800078010ff */
[----:B------:R-:W-:-:S03]  /*0750*/  LEA.HI.X R6, R48, R25, R6, 0x2, P0 ;  /* 0x0000001930067211 */ /* 0x000fc600000f1406 */
[----:B------:R-:W2:Y:S01]  /*0760*/  LDC.64 R38, c[0x0][0x3a8] ;  /* 0x0000ea00ff267b82 */ /* 0x000ea20000000a00 */
[----:B---3--:R-:W-:-:S04]  /*0770*/  IMAD.WIDE.U32 R34, R22, UR18, R34 ;  /* 0x0000001216227c25 */ /* 0x008fc8000f8e0022 */
[----:B------:R-:W-:-:S03]  /*0780*/  IMAD R4, R23, UR18, R35 ;  /* 0x0000001217047c24 */ /* 0x000fc6000f8e0223 */
[----:B------:R-:W3:Y:S01]  /*0790*/  LDC.64 R30, c[0x0][0x478] ;  /* 0x00011e00ff1e7b82 */ /* 0x000ee20000000a00 */
[----:B0-----:R-:W-:Y:S01]  /*07a0*/  IMAD.WIDE.U32 R32, R2, UR18, R26 ;  /* 0x0000001202207c25 */ /* 0x001fe2000f8e001a */
[----:B------:R-:W-:-:S03]  /*07b0*/  MOV R2, RZ ;  /* 0x000000ff00027202 */ /* 0x000fc60000000f00 */
[----:B------:R-:W-:-:S03]  /*07c0*/  IMAD R3, R3, UR18, R33 ;  /* 0x0000001203037c24 */ /* 0x000fc6000f8e0221 */
[----:B------:R-:W0:Y:S01]  /*07d0*/  LDC.64 R28, c[0x0][0x488] ;  /* 0x00012200ff1c7b82 */ /* 0x000e220000000a00 */
[----:B----4-:R-:W-:-:S07]  /*07e0*/  SHF.L.U64.HI R14, R40, 0x2, R41 ;  /* 0x00000002280e7819 */ /* 0x010fce0000010229 */
[----:B------:R-:W4:Y:S01]  /*07f0*/  LDC.64 R18, c[0x0][0x490] ;  /* 0x00012400ff127b82 */ /* 0x000f220000000a00 */
[----:B--2---:R-:W-:Y:S02]  /*0800*/  SHF.L.U64.HI R41, R38, 0x2, R39 ;  /* 0x0000000226297819 */ /* 0x004fe40000010227 */
[----:B------:R-:W-:Y:S02]  /*0810*/  MOV R39, R15 ;  /* 0x0000000f00277202 */ /* 0x000fe40000000f00 */
[----:B------:R-:W-:-:S03]  /*0820*/  MOV R15, R20 ;  /* 0x00000014000f7202 */ /* 0x000fc60000000f00 */
[----:B------:R-:W2:Y:S01]  /*0830*/  LDC.64 R42, c[0x0][0x3c0] ;  /* 0x0000f000ff2a7b82 */ /* 0x000ea20000000a00 */
[----:B---3--:R-:W-:-:S04]  /*0840*/  IMAD.WIDE.U32 R30, R10, 0x10, R30 ;  /* 0x000000100a1e7825 */ /* 0x008fc800078e001e */
[----:B0-----:R-:W-:-:S04]  /*0850*/  IMAD.WIDE.U32 R28, R10, 0x10, R28 ;  /* 0x000000100a1c7825 */ /* 0x001fc800078e001c */
[----:B----4-:R-:W-:Y:S01]  /*0860*/  IMAD.WIDE.U32 R18, R10, 0x10, R18 ;  /* 0x000000100a127825 */ /* 0x010fe200078e0012 */
[----:B-12---:R-:W-:-:S07]  /*0870*/  SHF.L.U64.HI R13, R42, 0x2, R43 ;  /* 0x000000022a0d7819 */ /* 0x006fce000001022b */
.L_x_4914:
        /* <DEDUP_REMOVED lines=52> */
.L_x_4904:
[----:B------:R-:W-:Y:S05]  /*0bc0*/  BSYNC.RECONVERGENT B0 ;  /* 0x0000000000007941 */ /* 0x000fea0003800200 */
.L_x_4903:
        /* <DEDUP_REMOVED lines=32> */
.L_x_4906:
[----:B------:R-:W-:Y:S05]  /*0dd0*/  BSYNC.RECONVERGENT B0 ;  /* 0x0000000000007941 */ /* 0x000fea0003800200 */
.L_x_4905:
        /* <DEDUP_REMOVED lines=32> */
.L_x_4908:
[----:B------:R-:W-:Y:S05]  /*0fe0*/  BSYNC.RECONVERGENT B0 ;  /* 0x0000000000007941 */ /* 0x000fea0003800200 */
.L_x_4907:
        /* <DEDUP_REMOVED lines=32> */
.L_x_4909:
[----:B------:R-:W-:Y:S05]  /*11f0*/  BSYNC.RECONVERGENT B0 ;  /* 0x0000000000007941 */ /* 0x000fea0003800200 */
.L_x_4902:
        /* <DEDUP_REMOVED lines=25> */
[----:B------:R-:W-:Y:S02]  /*1390*/  MOV R62, R6 ;  /* 0x00000006003e7202 */ /* 0x000fe40000000f00 */
[----:B------:R-:W-:Y:S01]  /*13a0*/  MOV R63, R9 ;  /* 0x00000009003f7202 */ /* 0x000fe20000000f00 */
[----:B0-----:R-:W-:Y:S01]  /*13b0*/  ULEA UR4, UR5, UR4, 0x18 ;  /* 0x0000000405047291 */ /* 0x001fe2000f8ec0ff */
[----:B------:R-:W-:-:S02]  /*13c0*/  MOV R64, R8 ;  /* 0x0000000800407202 */ /* 0x000fc40000000f00 */
[----:B------:R-:W-:Y:S01]  /*13d0*/  UMOV UR5, UR6 ;  /* 0x0000000600057c82 */ /* 0x000fe20008000000 */
[----:B------:R-:W-:-:S12]  /*13e0*/  UIADD3 UR4, UPT, UPT, UR4, 0x230, URZ ;  /* 0x0000023004047890 */ /* 0x000fd8000fffe0ff */
.L_x_4913:
[----:B0-----:R-:W-:Y:S02]  /*13f0*/  MOV R52, R61 ;  /* 0x0000003d00347202 */ /* 0x001fe40000000f00 */
[----:B------:R-:W-:-:S05]  /*1400*/  MOV R53, R62 ;  /* 0x0000003e00357202 */ /* 0x000fca0000000f00 */
[----:B------:R0:W3:Y:S01]  /*1410*/  LDG.E R66, desc[UR16][R52.64] ;  /* 0x0000001034427981 */ /* 0x0000e2000c1e1900 */
[----:B------:R-:W-:Y:S01]  /*1420*/  MOV R20, R57 ;  /* 0x0000003900147202 */ /* 0x000fe20000000f00 */
[----:B------:R-:W-:-:S06]  /*1430*/  IMAD.MOV.U32 R21, RZ, RZ, R60 ;  /* 0x000000ffff157224 */ /* 0x000fcc00078e003c */
[----:B------:R-:W4:Y:S01]  /*1440*/  LDG.E.128 R20, desc[UR16][R20.64] ;  /* 0x0000001014147981 */ /* 0x000f22000c1e1d00 */
[----:B0-----:R-:W-:Y:S02]  /*1450*/  MOV R52, R63 ;  /* 0x0000003f00347202 */ /* 0x001fe40000000f00 */
[----:B------:R-:W-:Y:S02]  /*1460*/  MOV R53, R64 ;  /* 0x0000004000357202 */ /* 0x000fe40000000f00 */
[----:B-1----:R-:W-:-:S03]  /*1470*/  ISETP.GE.AND P1, PT, R47, 0x1, PT ;  /* 0x000000012f00780c */ /* 0x002fc60003f26270 */
        /* <DEDUP_REMOVED lines=12> */
[----:B----4-:R-:W-:Y:S01]  /*1540*/  FMUL.FTZ R71, R49, R20 ;  /* 0x0000001431477220 */ /* 0x010fe20000410000 */
[----:B------:R-:W-:Y:S01]  /*1550*/  FMUL.FTZ R73, R56, R21 ;  /* 0x0000001538497220 */ /* 0x000fe20000410000 */
[----:B------:R-:W1:Y:S01]  /*1560*/  MUFU.EX2 R68, R68 ;  /* 0x0000004400447308 */ /* 0x000e620000000800 */
[----:B------:R-:W-:Y:S01]  /*1570*/  FMUL.FTZ R70, R55, R22 ;  /* 0x0000001637467220 */ /* 0x000fe20000410000 */
[----:B------:R-:W-:Y:S01]  /*1580*/  FMUL.FTZ R67, R58, R23 ;  /* 0x000000173a437220 */ /* 0x000fe20000410000 */
[----:B------:R-:W-:Y:S01]  /*1590*/  MOV R23, RZ ;  /* 0x000000ff00177202 */ /* 0x000fe20000000f00 */
        /* <DEDUP_REMOVED lines=12> */
[----:B0-----:R-:W-:Y:S01]  /*1660*/  FSEL R52, R22, R21, !P1 ;  /* 0x0000001516347208 */ /* 0x001fe20004800000 */
[----:B------:R-:W-:-:S04]  /*1670*/  HFMA2 R22, -RZ, RZ, 1.875, 0 ;  /* 0x3f800000ff167431 */ /* 0x000fc800000001ff */
[----:B------:R-:W0:Y:S01]  /*1680*/  SHFL.UP PT, R21, R52, 0x2, RZ ;  /* 0x0440000034157989 */ /* 0x000e2200000e00ff */
[----:B--2---:R-:W-:Y:S01]  /*1690*/  @P1 FMUL.FTZ R75, R75, R20 ;  /* 0x000000144b4b1220 */ /* 0x004fe20000410000 */
[----:B------:R-:W-:Y:S02]  /*16a0*/  ISETP.GE.AND P1, PT, R47, 0x2, PT ;  /* 0x000000022f00780c */ /* 0x000fe40003f26270 */
[----:B------:R-:W-:Y:S04]  /*16b0*/  @P0 LDS.64 R22, [UR4] ;  /* 0x00000004ff160984 */ /* 0x000fe80008000a00 */
[----:B------:R-:W1:Y:S01]  /*16c0*/  SHFL.UP PT, R20, R75, 0x2, RZ ;  /* 0x044000004b147989 */ /* 0x000e6200000e00ff */
[----:B0-----:R-:W-:-:S05]  /*16d0*/  FFMA.FTZ R21, R75, R21, R52 ;  /* 0x000000154b157223 */ /* 0x001fca0000010034 */
[----:B------:R-:W-:Y:S01]  /*16e0*/  FSEL R74, R52, R21, !P1 ;  /* 0x00000015344a7208 */ /* 0x000fe20004800000 */
[----:B-1----:R-:W-:Y:S01]  /*16f0*/  @P1 FMUL.FTZ R75, R75, R20 ;  /* 0x000000144b4b1220 */ /* 0x002fe20000410000 */
[----:B------:R-:W-:-:S03]  /*1700*/  ISETP.GE.AND P1, PT, R47, 0x4, PT ;  /* 0x000000042f00780c */ /* 0x000fc60003f26270 */
[----:B------:R-:W0:Y:S04]  /*1710*/  SHFL.UP PT, R21, R74, 0x4, RZ ;  /* 0x048000004a157989 */ /* 0x000e2800000e00ff */
[----:B------:R-:W1:Y:S01]  /*1720*/  SHFL.UP PT, R20, R75, 0x4, RZ ;  /* 0x048000004b147989 */ /* 0x000e6200000e00ff */
[----:B0-----:R-:W-:-:S05]  /*1730*/  FFMA.FTZ R21, R75, R21, R74 ;  /* 0x000000154b157223 */ /* 0x001fca000001004a */
[----:B-1----:R-:W-:Y:S01]  /*1740*/  @P1 FMUL.FTZ R75, R75, R20 ;  /* 0x000000144b4b1220 */ /* 0x002fe20000410000 */
[----:B------:R-:W-:Y:S02]  /*1750*/  FSEL R52, R74, R21, !P1 ;  /* 0x000000154a347208 */ /* 0x000fe40004800000 */
[----:B------:R-:W-:Y:S02]  /*1760*/  ISETP.GE.AND P1, PT, R47, 0x8, PT ;  /* 0x000000082f00780c */ /* 0x000fe40003f26270 */
[----:B------:R-:W-:Y:S04]  /*1770*/  SHFL.UP PT, R20, R75, 0x8, RZ ;  /* 0x050000004b147989 */ /* 0x000fe800000e00ff */
        /* <DEDUP_REMOVED lines=14> */
[----:B------:R-:W-:Y:S02]  /*1860*/  ISETP.NE.AND P1, PT, R10, RZ, PT ;  /* 0x000000ff0a00720c */ /* 0x000fe40003f25270 */
        /* <DEDUP_REMOVED lines=22> */
.L_x_4912:
[----:B------:R-:W-:Y:S05]  /*19d0*/  BSYNC.RECONVERGENT B0 ;  /* 0x0000000000007941 */ /* 0x000fea0003800200 */
.L_x_4911:
[----:B------:R-:W-:Y:S01]  /*19e0*/  UIADD3 UR5, UPT, UPT, UR5, 0x1, URZ ;  /* 0x0000000105057890 */ /* 0x000fe2000fffe0ff */
[----:B------:R-:W-:Y:S01]  /*19f0*/  FFMA.FTZ R66, R66, R69, R67 ;  /* 0x0000004542427223 */ /* 0x000fe20000010043 */
[----:B------:R-:W-:Y:S01]  /*1a00*/  LEA R57, P1, R42, R57, 0x2 ;  /* 0x000000392a397211 */ /* 0x000fe200078210ff */
[C---:B-----5:R-:W-:Y:S01]  /*1a10*/  FFMA.FTZ R24, R65.reuse, R71, R24 ;  /* 0x0000004741187223 */ /* 0x060fe20000010018 */
        /* <DEDUP_REMOVED lines=12> */
.L_x_4910:
[----:B------:R-:W-:Y:S01]  /*1ae0*/  BAR.SYNC.DEFER_BLOCKING 0x0 ;  /* 0x0000000000007b1d */ /* 0x000fe20000010000 */
[----:B------:R-:W-:-:S04]  /*1af0*/  SHF.L.U32 R43, R2, 0x7, RZ ;  /* 0x00000007022b7819 */ /* 0x000fc800000006ff */
[C---:B------:R-:W-:Y:S01]  /*1b00*/  IADD3 R23, P0, PT, R43.reuse, R36, RZ ;  /* 0x000000242b177210 */ /* 0x040fe20007f1e0ff */
[----:B------:R-:W1:Y:S01]  /*1b10*/  LDCU UR4, c[0x0][0x394] ;  /* 0x00007280ff0477ac */ /* 0x000e620008000800 */
[----:B0-----:R-:W-:Y:S02]  /*1b20*/  IADD3 R21, P1, PT, R43, R34, RZ ;  /* 0x000000222b157210 */ /* 0x001fe40007f3e0ff */
        /* <DEDUP_REMOVED lines=49> */
.L_x_4915:
        /* <DEDUP_REMOVED lines=12> */
.L_x_5101:


//--------------------- .text._Z25selective_scan_fwd_kernelI32Selective_Scan_fwd_kernel_traitsILi32ELi4ELi1ELb1ELb1ELb1ELb0EffEEv13SSMParamsBase --------------------------
	.section	.text._Z25selective_scan_fwd_kernelI32Selective_Scan_fwd_kernel_traitsILi32ELi4ELi1ELb1ELb1ELb1ELb0EffEEv13SSMParamsBase,"ax",@progbits
	.align	128
        .global         _Z25selective_scan_fwd_kernelI32Selective_Scan_fwd_kernel_traitsILi32ELi4ELi1ELb1ELb1ELb1ELb0EffEEv13SSMParamsBase
        .type           _Z25selective_scan_fwd_kernelI32Selective_Scan_fwd_kernel_traitsILi32ELi4ELi1ELb1ELb1ELb1ELb0EffEEv13SSMParamsBase,@function
        .size           _Z25selective_scan_fwd_kernelI32Selective_Scan_fwd_kernel_traitsILi32ELi4ELi1ELb1ELb1ELb1ELb0EffEEv13SSMParamsBase,(.L_x_5102 - _Z25selective_scan_fwd_kernelI32Selective_Scan_fwd_kernel_traitsILi32ELi4ELi1ELb1ELb1ELb1ELb0EffEEv13SSMParamsBase)
        .other          _Z25selective_scan_fwd_kernelI32Selective_Scan_fwd_kernel_traitsILi32ELi4ELi1ELb1ELb1ELb1ELb0EffEEv13SSMParamsBase,@"STO_CUDA_ENTRY STV_DEFAULT"
_Z25selective_scan_fwd_kernelI32Selective_Scan_fwd_kernel_traitsILi32ELi4ELi1ELb1ELb1ELb1ELb0EffEEv13SSMParamsBase:
.text._Z25selective_scan_fwd_kernelI32Selective_Scan_fwd_kernel_traitsILi32ELi4ELi1ELb1ELb1ELb1ELb0EffEEv13SSMParamsBase:
        /* <DEDUP_REMOVED lines=43> */
[----:B------:R-:W-:Y:S02]  /*02b0*/  @!P1 IADD3 R11, PT, PT, R11, 0x1, RZ ;  /* 0x000000010b0b9810 */ /* 0x000fe40007ffe0ff */
[----:B------:R-:W-:Y:S01]  /*02c0*/  LOP3.LUT R2, R0, R17, RZ, 0x3c, !PT ;  /* 0x0000001100027212 */ /* 0x000fe200078e3cff */
[----:B------:R-:W-:Y:S01]  /*02d0*/  UIMAD.WIDE.U32 UR4, UR20, UR8, URZ ;  /* 0x00000008140472a5 */ /* 0x000fe2000f8e00ff */
[----:B------:R-:W-:Y:S01]  /*02e0*/  ISETP.NE.AND P1, PT, R17, RZ, PT ;  /* 0x000000ff1100720c */ /* 0x000fe20003f25270 */
[----:B------:R-:W-:Y:S01]  /*02f0*/  UIMAD.WIDE.U32 UR6, UR20, UR12, URZ ;  /* 0x0000000c140672a5 */ /* 0x000fe2000f8e00ff */
[----:B------:R-:W-:-:S05]  /*0300*/  ISETP.GE.AND P2, PT, R2, RZ, PT ;  /* 0x000000ff0200720c */ /* 0x000fca0003f46270 */
[----:B------:R-:W-:Y:S02]  /*0310*/  @P0 IADD3 R11, PT, PT, R11, 0x1, RZ ;  /* 0x000000010b0b0810 */ /* 0x000fe40007ffe0ff */
[----:B0-----:R-:W-:Y:S01]  /*0320*/  ISETP.GE.AND P0, PT, R9, 0x1, PT ;  /* 0x000000010900780c */ /* 0x001fe20003f06270 */
[----:B------:R-:W-:Y:S02]  /*0330*/  UIMAD UR9, UR20, UR9, UR5 ;  /* 0x00000009140972a4 */ /* 0x000fe4000f8e0205 */
[----:B------:R-:W-:Y:S01]  /*0340*/  UIMAD UR8, UR20, UR13, UR7 ;  /* 0x0000000d140872a4 */ /* 0x000fe2000f8e0207 */
[----:B------:R-:W-:Y:S01]  /*0350*/  MOV R15, R11 ;  /* 0x0000000b000f7202 */ /* 0x000fe20000000f00 */
[----:B------:R-:W-:Y:S01]  /*0360*/  IMAD.U32 R18, RZ, RZ, UR6 ;  /* 0x00000006ff127e24 */ /* 0x000fe2000f8e00ff */
[----:B------:R-:W-:Y:S02]  /*0370*/  MOV R2, UR4 ;  /* 0x0000000400027c02 */ /* 0x000fe40008000f00 */
[----:B------:R-:W-:Y:S01]  /*0380*/  MOV R3, UR5 ;  /* 0x0000000500037c02 */ /* 0x000fe20008000f00 */
[----:B------:R-:W-:Y:S01]  /*0390*/  UIMAD.WIDE.U32 UR4, UR20, UR16, URZ ;  /* 0x00000010140472a5 */ /* 0x000fe2000f8e00ff */
[----:B------:R-:W-:-:S02]  /*03a0*/  MOV R19, UR7 ;  /* 0x0000000700137c02 */ /* 0x000fc40008000f00 */
[----:B------:R-:W-:Y:S02]  /*03b0*/  MOV R3, UR9 ;  /* 0x0000000900037c02 */ /* 0x000fe40008000f00 */
[----:B------:R-:W-:Y:S02]  /*03c0*/  MOV R19, UR8 ;  /* 0x0000000800137c02 */ /* 0x000fe40008000f00 */
[----:B------:R-:W-:Y:S02]  /*03d0*/  @!P2 IADD3 R15, PT, PT, -R15, RZ, RZ ;  /* 0x000000ff0f0fa210 */ /* 0x000fe40007ffe1ff */
[----:B------:R-:W-:Y:S01]  /*03e0*/  @!P1 LOP3.LUT R15, RZ, R17, RZ, 0x33, !PT ;  /* 0x00000011ff0f9212 */ /* 0x000fe200078e33ff */
[----:B-12-4-:R-:W-:Y:S06]  /*03f0*/  @!P0 EXIT ;  /* 0x000000000000894d */ /* 0x016fec0003800000 */
[----:B------:R-:W-:Y:S01]  /*0400*/  SHF.R.S32.HI R25, RZ, 0x1f, R15 ;  /* 0x0000001fff197819 */ /* 0x000fe2000001140f */
[----:B------:R-:W0:Y:S01]  /*0410*/  LDCU.64 UR6, c[0x0][0x3d0] ;  /* 0x00007a00ff0677ac */ /* 0x000e220008000a00 */
[----:B------:R-:W1:Y:S01]  /*0420*/  LDC.64 R16, c[0x0][0x3e8] ;  /* 0x0000fa00ff107b82 */ /* 0x000e620000000a00 */
[C---:B------:R-:W-:Y:S01]  /*0430*/  IMAD.WIDE.U32 R2, R0.reuse, UR10, R2 ;  /* 0x0000000a00027c25 */ /* 0x040fe2000f8e0002 */
[----:B------:R-:W2:Y:S01]  /*0440*/  S2R R6, SR_TID.X ;  /* 0x0000000000067919 */ /* 0x000ea20000002100 */
[----:B------:R-:W-:Y:S02]  /*0450*/  UIMAD UR5, UR20, UR17, UR5 ;  /* 0x00000011140572a4 */ /* 0x000fe4000f8e0205 */
[----:B------:R-:W-:Y:S01]  /*0460*/  IMAD.WIDE.U32 R18, R0, UR14, R18 ;  /* 0x0000000e00127c25 */ /* 0x000fe2000f8e0012 */
[----:B------:R-:W-:Y:S01]  /*0470*/  LEA R30, P0, R2, R30, 0x2 ;  /* 0x0000001e021e7211 */ /* 0x000fe200078010ff */
[----:B------:R-:W3:Y:S01]  /*0480*/  LDCU.U8 UR9, c[0x0][0x39e] ;  /* 0x000073c0ff0977ac */ /* 0x000ee20008000000 */
[----:B------:R-:W4:Y:S01]  /*0490*/  LDC.64 R34, c[0x0][0x428] ;  /* 0x00010a00ff227b82 */ /* 0x000f220000000a00 */
[----:B------:R-:W-:-:S02]  /*04a0*/  IMAD R4, R25, R20, RZ ;  /* 0x0000001419047224 */ /* 0x000fc400078e02ff */
[C---:B------:R-:W-:Y:S02]  /*04b0*/  IMAD R29, R0.reuse, UR11, R3 ;  /* 0x0000000b001d7c24 */ /* 0x040fe4000f8e0203 */
[----:B------:R-:W-:Y:S02]  /*04c0*/  IMAD R24, R0, UR15, R19 ;  /* 0x0000000f00187c24 */ /* 0x000fe4000f8e0213 */
[C---:B------:R-:W-:Y:S01]  /*04d0*/  IMAD R19, R15.reuse, R21, R4 ;  /* 0x000000150f137224 */ /* 0x040fe200078e0204 */
[----:B------:R-:W3:Y:S01]  /*04e0*/  LDC.64 R12, c[0x0][0x450] ;  /* 0x00011400ff0c7b82 */ /* 0x000ee20000000a00 */
[----:B------:R-:W-:Y:S01]  /*04f0*/  IMAD.WIDE.U32 R20, R15, R20, UR4 ;  /* 0x000000040f147e25 */ /* 0x000fe2000f8e0014 */
[----:B------:R-:W-:Y:S01]  /*0500*/  LEA.HI.X R29, R2, R31, R29, 0x2, P0 ;  /* 0x0000001f021d7211 */ /* 0x000fe200000f141d */
[----:B0-----:R-:W-:Y:S01]  /*0510*/  UIMAD.WIDE.U32 UR4, UR20, UR6, URZ ;  /* 0x00000006140472a5 */ /* 0x001fe2000f8e00ff */
[----:B------:R-:W-:Y:S01]  /*0520*/  LEA R28, P0, R18, R26, 0x2 ;  /* 0x0000001a121c7211 */ /* 0x000fe200078010ff */
[----:B------:R-:W-:Y:S01]  /*0530*/  IMAD.IADD R21, R21, 0x1, R19 ;  /* 0x0000000115157824 */ /* 0x000fe200078e0213 */
[----:B------:R-:W-:Y:S01]  /*0540*/  LEA R14, P1, R20, R32, 0x2 ;  /* 0x00000020140e7211 */ /* 0x000fe200078210ff */
[----:B------:R-:W0:Y:S01]  /*0550*/  LDCU UR6, c[0x0][0x38c] ;  /* 0x00007180ff0677ac */ /* 0x000e220008000800 */
[----:B------:R-:W2:Y:S01]  /*0560*/  LDC.64 R4, c[0x0][0x3a0] ;  /* 0x0000e800ff047b82 */ /* 0x000ea20000000a00 */
[----:B------:R-:W-:-:S02]  /*0570*/  LEA.HI.X R24, R18, R27, R24, 0x2, P0 ;  /* 0x0000001b12187211 */ /* 0x000fc400000f1418 */
[----:B------:R-:W-:Y:S01]  /*0580*/  LEA.HI.X R21, R20, R33, R21, 0x2, P1 ;  /* 0x0000002114157211 */ /* 0x000fe200008f1415 */
[----:B------:R-:W-:Y:S01]  /*0590*/  UIMAD UR5, UR20, UR7, UR5 ;  /* 0x00000007140572a4 */ /* 0x000fe2000f8e0205 */
[----:B-1----:R-:W-:-:S03]  /*05a0*/  IMAD R20, R25, R16, RZ ;  /* 0x0000001019147224 */ /* 0x002fc600078e02ff */
[----:B------:R-:W1:Y:S01]  /*05b0*/  LDC R31, c[0x0][0x384] ;  /* 0x0000e100ff1f7b82 */ /* 0x000e620000000800 */
[----:B----4-:R-:W-:-:S04]  /*05c0*/  IMAD.WIDE.U32 R22, R0, R34, RZ ;  /* 0x0000002200167225 */ /* 0x010fc800078e00ff */
[----:B------:R-:W-:-:S03]  /*05d0*/  IMAD.WIDE.U32 R18, R15, R16, UR4 ;  /* 0x000000040f127e25 */ /* 0x000fc6000f8e0010 */
[----:B------:R-:W4:Y:S01]  /*05e0*/  LDC.64 R10, c[0x0][0x440] ;  /* 0x00011000ff0a7b82 */ /* 0x000f220000000a00 */
[----:B------:R-:W-:Y:S01]  /*05f0*/  IMAD R15, R15, R17, R20 ;  /* 0x000000110f0f7224 */ /* 0x000fe200078e0214 */
[----:B---3--:R-:W-:Y:S01]  /*0600*/  LEA R20, P0, R18, R12, 0x2 ;  /* 0x0000000c12147211 */ /* 0x008fe200078010ff */
[C---:B------:R-:W-:Y:S01]  /*0610*/  IMAD R23, R0.reuse, R35, R23 ;  /* 0x0000002300177224 */ /* 0x040fe200078e0217 */
[----:B0-----:R-:W-:Y:S02]  /*0620*/  UISETP.LT.AND UP0, UPT, UR6, 0x1, UPT ;  /* 0x000000010600788c */ /* 0x001fe4000bf01270 */
[----:B------:R-:W-:Y:S02]  /*0630*/  IADD3 R15, PT, PT, R19, R15, RZ ;  /* 0x0000000f130f7210 */ /* 0x000fe40007ffe0ff */
[----:B------:R-:W0:Y:S01]  /*0640*/  LDC.64 R2, c[0x0][0x420] ;  /* 0x00010800ff027b82 */ /* 0x000e220000000a00 */
[----:B--2---:R-:W-:Y:S01]  /*0650*/  IMAD.WIDE.U32 R16, R0, R4, RZ ;  /* 0x0000000400107225 */ /* 0x004fe200078e00ff */
[----:B------:R-:W-:Y:S01]  /*0660*/  LEA.HI.X R18, R18, R13, R15, 0x2, P0 ;  /* 0x0000000d12127211 */ /* 0x000fe200000f140f */
[----:B------:R-:W-:Y:S01]  /*0670*/  USEL UR4, UR6, 0x1, !UP0 ;  /* 0x0000000106047887 */ /* 0x000fe2000c000000 */
[----:B------:R-:W-:Y:S01]  /*0680*/  MOV R15, R24 ;  /* 0x00000018000f7202 */ /* 0x000fe20000000f00 */
[----:B------:R-:W-:Y:S01]  /*0690*/  IMAD R12, R0, R5, R17 ;  /* 0x00000005000c7224 */ /* 0x000fe200078e0211 */
[----:B------:R-:W-:-:S02]  /*06a0*/  MOV R13, R21 ;  /* 0x00000015000d7202 */ /* 0x000fc40000000f00 */
[----:B------:R-:W2:Y:S01]  /*06b0*/  LDC.64 R32, c[0x0][0x478] ;  /* 0x00011e00ff207b82 */ /* 0x000ea20000000a00 */
[----:B-1----:R-:W-:-:S04]  /*06c0*/  IMAD R4, R31, UR20, R0 ;  /* 0x000000141f047c24 */ /* 0x002fc8000f8e0200 */
[----:B------:R-:W-:-:S03]  /*06d0*/  IMAD R0, R4, R9, RZ ;  /* 0x0000000904007224 */ /* 0x000fc600078e02ff */
[----:B------:R-:W1:Y:S01]  /*06e0*/  LDC.64 R40, c[0x0][0x3c0] ;  /* 0x0000f000ff287b82 */ /* 0x000e620000000a00 */
[----:B----4-:R-:W-:Y:S01]  /*06f0*/  LEA R5, P1, R16, R10, 0x2 ;  /* 0x0000000a10057211 */ /* 0x010fe200078210ff */
[----:B------:R-:W-:Y:S01]  /*0700*/  IMAD R0, R0, UR6, RZ ;  /* 0x0000000600007c24 */ /* 0x000fe2000f8e02ff */
[----:B------:R-:W-:Y:S02]  /*0710*/  UIADD3 UR6, UPT, UPT, -UR4, URZ, URZ ;  /* 0x000000ff04067290 */ /* 0x000fe4000fffe1ff */
[----:B------:R-:W-:Y:S01]  /*0720*/  LEA.HI.X R4, R16, R11, R12, 0x2, P1 ;  /* 0x0000000b10047211 */ /* 0x000fe200008f140c */
[----:B------:R-:W-:Y:S01]  /*0730*/  IMAD.MOV.U32 R11, RZ, RZ, R18 ;  /* 0x000000ffff0b7224 */ /* 0x000fe200078e0012 */
[----:B------:R-:W-:Y:S01]  /*0740*/  MOV R12, R20 ;  /* 0x00000014000c7202 */ /* 0x000fe20000000f00 */
[----:B------:R-:W3:Y:S01]  /*0750*/  LDC.64 R38, c[0x0][0x3e0] ;  /* 0x0000f800ff267b82 */ /* 0x000ee20000000a00 */
[----:B0-----:R-:W-:Y:S01]  /*0760*/  IMAD.WIDE.U32 R34, R2, UR20, R22 ;  /* 0x0000001402227c25 */ /* 0x001fe2000f8e0016 */
[----:B------:R-:W-:-:S03]  /*0770*/  MOV R2, RZ ;  /* 0x000000ff00027202 */ /* 0x000fc60000000f00 */
[----:B------:R-:W-:-:S03]  /*0780*/  IMAD R3, R3, UR20, R35 ;  /* 0x0000001403037c24 */ /* 0x000fc6000f8e0223 */
[----:B------:R-:W0:Y:S01]  /*0790*/  LDC.64 R36, c[0x0][0x3a8] ;  /* 0x0000ea00ff247b82 */ /* 0x000e220000000a00 */
[----:B--2---:R-:W-:Y:S01]  /*07a0*/  IMAD.WIDE.U32 R32, R6, 0x10, R32 ;  /* 0x0000001006207825 */ /* 0x004fe200078e0020 */
[----:B-1----:R-:W-:Y:S02]  /*07b0*/  SHF.L.U64.HI R9, R40, 0x2, R41 ;  /* 0x0000000228097819 */ /* 0x002fe40000010229 */
[----:B---3--:R-:W-:Y:S02]  /*07c0*/  SHF.L.U64.HI R10, R38, 0x2, R39 ;  /* 0x00000002260a7819 */ /* 0x008fe40000010227 */
[----:B0-----:R-:W-:-:S07]  /*07d0*/  SHF.L.U64.HI R31, R36, 0x2, R37 ;  /* 0x00000002241f7819 */ /* 0x001fce0000010225 */
.L_x_4928:
[----:B------:R-:W-:Y:S01]  /*07e0*/  BAR.SYNC.DEFER_BLOCKING 0x0 ;  /* 0x0000000000007b1d */ /* 0x000fe20000010000 */
[----:B---3--:R-:W-:Y:S02]  /*07f0*/  MOV R16, R28 ;  /* 0x0000001c00107202 */ /* 0x008fe40000000f00 */
        /* <DEDUP_REMOVED lines=52> */
.L_x_4918:
[----:B------:R-:W-:Y:S05]  /*0b40*/  BSYNC.RECONVERGENT B0 ;  /* 0x0000000000007941 */ /* 0x000fea0003800200 */
.L_x_4917:
        /* <DEDUP_REMOVED lines=32> */
.L_x_4920:
[----:B------:R-:W-:Y:S05]  /*0d50*/  BSYNC.RECONVERGENT B0 ;  /* 0x0000000000007941 */ /* 0x000fea0003800200 */
.L_x_4919:
        /* <DEDUP_REMOVED lines=32> */
.L_x_4922:
[----:B------:R-:W-:Y:S05]  /*0f60*/  BSYNC.RECONVERGENT B0 ;  /* 0x0000000000007941 */ /* 0x000fea0003800200 */
.L_x_4921:
        /* <DEDUP_REMOVED lines=32> */
.L_x_4923:
[----:B------:R-:W-:Y:S05]  /*1170*/  BSYNC.RECONVERGENT B0 ;  /* 0x0000000000007941 */ /* 0x000fea0003800200 */
.L_x_4916:
        /* <DEDUP_REMOVED lines=21> */
[----:B------:R-:W-:Y:S01]  /*12d0*/  MOV R21, R11 ;  /* 0x0000000b00157202 */ /* 0x000fe20000000f00 */
[----:B------:R-:W-:Y:S01]  /*12e0*/  IMAD R57, R2, R57, RZ ;  /* 0x0000003902397224 */ /* 0x000fe200078e02ff */
[C---:B------:R-:W-:Y:S02]  /*12f0*/  ISETP.EQ.AND P0, PT, R6.reuse, RZ, P0 ;  /* 0x000000ff0600720c */ /* 0x040fe40000702270 */
[----:B------:R-:W-:Y:S01]  /*1300*/  MOV R56, R5 ;  /* 0x0000000500387202 */ /* 0x000fe20000000f00 */
[----:B------:R-:W-:Y:S01]  /*1310*/  IMAD.WIDE.U32 R20, R6, 0x10, R20 ;  /* 0x0000001006147825 */ /* 0x000fe200078e0014 */
[----:B------:R-:W-:-:S03]  /*1320*/  MOV R59, R4 ;  /* 0x00000004003b7202 */ /* 0x000fc60000000f00 */
[----:B------:R-:W-:Y:S01]  /*1330*/  IMAD.MOV.U32 R53, RZ, RZ, R21 ;  /* 0x000000ffff357224 */ /* 0x000fe200078e0015 */
[----:B0-----:R-:W-:Y:S01]  /*1340*/  ULEA UR4, UR5, UR4, 0x18 ;  /* 0x0000000405047291 */ /* 0x001fe2000f8ec0ff */
[----:B------:R-:W-:Y:S02]  /*1350*/  MOV R51, R20 ;  /* 0x0000001400337202 */ /* 0x000fe40000000f00 */
[----:B------:R-:W-:Y:S01]  /*1360*/  UMOV UR5, UR6 ;  /* 0x0000000600057c82 */ /* 0x000fe20008000000 */
[----:B------:R-:W-:-:S12]  /*1370*/  UIADD3 UR4, UPT, UPT, UR4, 0x420, URZ ;  /* 0x0000042004047890 */ /* 0x000fd8000fffe0ff */
.L_x_4927:
[----:B------:R-:W-:Y:S01]  /*1380*/  MOV R58, R56 ;  /* 0x00000038003a7202 */ /* 0x000fe20000000f00 */
[----:B0-----:R-:W3:Y:S04]  /*1390*/  LDG.E.128 R24, desc[UR18][R54.64] ;  /* 0x0000001236187981 */ /* 0x001ee8000c1e1d00 */
[----:B------:R-:W4:Y:S01]  /*13a0*/  LDG.E R46, desc[UR18][R58.64] ;  /* 0x000000123a2e7981 */ /* 0x000f22000c1e1900 */
[----:B-1----:R-:W-:Y:S01]  /*13b0*/  ISETP.GE.AND P1, PT, R41, 0x1, PT ;  /* 0x000000012900780c */ /* 0x002fe20003f26270 */
[----:B------:R-:W0:Y:S01]  /*13c0*/  S2UR UR8, SR_CgaCtaId ;  /* 0x00000000000879c3 */ /* 0x000e220000008800 */
[----:B------:R-:W-:Y:S01]  /*13d0*/  UMOV UR7, 0x400 ;  /* 0x0000040000077882 */ /* 0x000fe20000000000 */
[----:B------:R-:W-:Y:S02]  /*13e0*/  MOV R20, R51 ;  /* 0x0000003300147202 */ /* 0x000fe40000000f00 */
[----:B------:R-:W-:-:S06]  /*13f0*/  MOV R21, R53 ;  /* 0x0000003500157202 */ /* 0x000fcc0000000f00 */
[----:B------:R-:W5:Y:S01]  /*1400*/  LDG.E.128 R20, desc[UR18][R20.64] ;  /* 0x0000001214147981 */ /* 0x000f62000c1e1d00 */
[----:B0-----:R-:W-:Y:S01]  /*1410*/  ULEA UR7, UR8, UR7, 0x18 ;  /* 0x0000000708077291 */ /* 0x001fe2000f8ec0ff */
[----:B------:R-:W-:Y:S02]  /*1420*/  ISETP.NE.AND P2, PT, R41, RZ, PT ;  /* 0x000000ff2900720c */ /* 0x000fe40003f45270 */
[----:B------:R-:W-:Y:S01]  /*1430*/  ISETP.NE.AND P3, PT, R6, RZ, PT ;  /* 0x000000ff0600720c */ /* 0x000fe20003f65270 */
[----:B----4-:R-:W-:-:S04]  /*1440*/  FMUL.FTZ R46, R46, 1.4426950216293334961 ;  /* 0x3fb8aa3b2e2e7820 */ /* 0x010fc80000410000 */
[C---:B------:R-:W-:Y:S01]  /*1450*/  FMUL.FTZ R60, R46.reuse, R48 ;  /* 0x000000302e3c7220 */ /* 0x040fe20000410000 */
[C---:B------:R-:W-:Y:S01]  /*1460*/  FMUL.FTZ R62, R46.reuse, R37 ;  /* 0x000000252e3e7220 */ /* 0x040fe20000410000 */
[----:B------:R-:W-:-:S04]  /*1470*/  FMUL.FTZ R47, R46, R42 ;  /* 0x0000002a2e2f7220 */ /* 0x000fc80000410000 */
[----:B------:R-:W0:Y:S04]  /*1480*/  MUFU.EX2 R60, R60 ;  /* 0x0000003c003c7308 */ /* 0x000e280000000800 */
[----:B------:R-:W1:Y:S01]  /*1490*/  MUFU.EX2 R62, R62 ;  /* 0x0000003e003e7308 */ /* 0x000e620000000800 */
[----:B---3--:R-:W-:Y:S01]  /*14a0*/  FMUL.FTZ R63, R43, R24 ;  /* 0x000000182b3f7220 */ /* 0x008fe20000410000 */
[----:B------:R-:W-:Y:S02]  /*14b0*/  FMUL.FTZ R65, R50, R25 ;  /* 0x0000001932417220 */ /* 0x000fe40000410000 */
[----:B------:R-:W3:Y:S01]  /*14c0*/  MUFU.EX2 R58, R47 ;  /* 0x0000002f003a7308 */ /* 0x000ee20000000800 */
[----:B------:R-:W-:Y:S01]  /*14d0*/  FMUL.FTZ R64, R46, R39 ;  /* 0x000000272e407220 */ /* 0x000fe20000410000 */
[----:B------:R-:W-:Y:S01]  /*14e0*/  FMUL.FTZ R67, R49, R26 ;  /* 0x0000001a31437220 */ /* 0x000fe20000410000 */
[----:B0-----:R-:W-:Y:S01]  /*14f0*/  FFMA.FTZ R24, R63, R60, R65 ;  /* 0x0000003c3f187223 */ /* 0x001fe20000010041 */
[----:B------:R-:W-:-:S03]  /*1500*/  FMUL.FTZ R61, R52, R27 ;  /* 0x0000001b343d7220 */ /* 0x000fc60000410000 */
[----:B------:R-:W0:Y:S01]  /*1510*/  MUFU.EX2 R64, R64 ;  /* 0x0000004000407308 */ /* 0x000e220000000800 */
[----:B-1----:R-:W-:-:S04]  /*1520*/  FFMA.FTZ R24, R62, R24, R67 ;  /* 0x000000183e187223 */ /* 0x002fc80000010043 */
[----:B---3--:R-:W-:-:S05]  /*1530*/  FFMA.FTZ R24, R58, R24, R61 ;  /* 0x000000183a187223 */ /* 0x008fca000001003d */
        /* <DEDUP_REMOVED lines=41> */
[----:B------:R-:W-:-:S04]  /*17d0*/  FSEL R66, R66, R47, !P1 ;  /* 0x0000002f42427208 */ /* 0x000fc80004800000 */
        /* <DEDUP_REMOVED lines=21> */
.L_x_4926:
[----:B------:R-:W-:Y:S05]  /*1930*/  BSYNC.RECONVERGENT B0 ;  /* 0x0000000000007941 */ /* 0x000fea0003800200 */
.L_x_4925:
[----:B------:R-:W-:Y:S01]  /*1940*/  UIADD3 UR5, UPT, UPT, UR5, 0x1, URZ ;  /* 0x0000000105057890 */ /* 0x000fe2000fffe0ff */
[----:B------:R-:W-:Y:S01]  /*1950*/  FFMA.FTZ R58, R58, R67, R61 ;  /* 0x000000433a3a7223 */ /* 0x000fe2000001003d */
[----:B------:R-:W-:Y:S01]  /*1960*/  LEA R54, P1, R40, R54, 0x2 ;  /* 0x0000003628367211 */ /* 0x000fe200078210ff */
[----:B-----5:R-:W-:Y:S01]  /*1970*/  FFMA.FTZ R16, R20, R63, R16 ;  /* 0x0000003f14107223 */ /* 0x020fe20000010010 */
[----:B------:R-:W-:Y:S01]  /*1980*/  UISETP.NE.AND UP0, UPT, UR5, URZ, UPT ;  /* 0x000000ff0500728c */ /* 0x000fe2000bf05270 */
[----:B------:R-:W-:Y:S01]  /*1990*/  LEA R51, P2, R38, R51, 0x2 ;  /* 0x0000003326337211 */ /* 0x000fe200078410ff */
[----:B------:R-:W-:Y:S01]  /*19a0*/  FFMA.FTZ R17, R21, R60, R17 ;  /* 0x0000003c15117223 */ /* 0x000fe20000010011 */
[----:B------:R-:W-:Y:S01]  /*19b0*/  LEA R56, P3, R36, R56, 0x2 ;  /* 0x0000003824387211 */ /* 0x000fe200078610ff */
[----:B------:R-:W-:Y:S01]  /*19c0*/  FFMA.FTZ R18, R22, R67, R18 ;  /* 0x0000004316127223 */ /* 0x000fe20000010012 */
[----:B------:R-:W-:Y:S01]  /*19d0*/  FFMA.FTZ R19, R23, R58, R19 ;  /* 0x0000003a17137223 */ /* 0x000fe20000010013 */
[----:B------:R-:W-:Y:S01]  /*19e0*/  IADD3.X R55, PT, PT, R55, R9, RZ, P1, !PT ;  /* 0x0000000937377210 */ /* 0x000fe20000ffe4ff */
[----:B------:R-:W-:Y:S01]  /*19f0*/  VIADD R57, R57, 0x1 ;  /* 0x0000000139397836 */ /* 0x000fe20000000000 */
[----:B------:R-:W-:Y:S01]  /*1a00*/  IADD3.X R53, PT, PT, R53, R10, RZ, P2, !PT ;  /* 0x0000000a35357210 */ /* 0x000fe200017fe4ff */
[----:B------:R-:W-:Y:S01]  /*1a10*/  UIADD3 UR4, UPT, UPT, UR4, 0x8, URZ ;  /* 0x0000000804047890 */ /* 0x000fe2000fffe0ff */
[----:B------:R-:W-:Y:S01]  /*1a20*/  IADD3.X R59, PT, PT, R59, R31, RZ, P3, !PT ;  /* 0x0000001f3b3b7210 */ /* 0x000fe20001ffe4ff */
[----:B------:R-:W-:Y:S10]  /*1a30*/  BRA.U UP0, `(.L_x_4927) ;  /* 0xfffffff900507547 */ /* 0x000ff4000b83ffff */
.L_x_4924:
        /* <DEDUP_REMOVED lines=15> */
[----:B-1----:R-:W-:-:S02]  /*1b30*/  ISETP.NE.AND P0, PT, R2, UR4, PT ;  /* 0x0000000402007c0c */ /* 0x002fc4000bf05270 */
[----:B------:R-:W-:-:S11]  /*1b40*/  IADD3.X R29, PT, PT, RZ, R29, RZ, P4, !PT ;  /* 0x0000001dff1d7210 */ /* 0x000fd600027fe4ff */
[----:B------:R-:W-:Y:S05]  /*1b50*/  @P0 BRA `(.L_x_4928) ;  /* 0xffffffec00200947 */ /* 0x000fea000383ffff */
[----:B------:R-:W-:Y:S05]  /*1b60*/  EXIT ;  /* 0x000000000000794d */ /* 0x000fea0003800000 */
.L_x_4929:
        /* <DEDUP_REMOVED lines=9> */
.L_x_5102:


//--------------------- .text._Z25selective_scan_fwd_kernelI32Selective_Scan_fwd_kernel_traitsILi32ELi4ELi1ELb1ELb1ELb1ELb1EffEEv13SSMParamsBase --------------------------
	.section	.text._Z25selective_scan_fwd_kernelI32Selective_Scan_fwd_kernel_traitsILi32ELi4ELi1ELb1ELb1ELb1ELb1EffEEv13SSMParamsBase,"ax",@progbits
	.align	128
        .global         _Z25selective_scan_fwd_kernelI32Selective_Scan_fwd_kernel_traitsILi32ELi4ELi1ELb1ELb1ELb1ELb1EffEEv13SSMParamsBase
        .type           _Z25selective_scan_fwd_kernelI32Selective_Scan_fwd_kernel_traitsILi32ELi4ELi1ELb1ELb1ELb1ELb1EffEEv13SSMParamsBase,@function
        .size           _Z25selective_scan_fwd_kernelI32Selective_Scan_fwd_kernel_traitsILi32ELi4ELi1ELb1ELb1ELb1ELb1EffEEv13SSMParamsBase,(.L_x_5103 - _Z25selective_scan_fwd_kernelI32Selective_Scan_fwd_kernel_traitsILi32ELi4ELi1ELb1ELb1ELb1ELb1EffEEv13SSMParamsBase)
        .other          _Z25selective_scan_fwd_kernelI32Selective_Scan_fwd_kernel_traitsILi32ELi4ELi1ELb1ELb1ELb1ELb1EffEEv13SSMParamsBase,@"STO_CUDA_ENTRY STV_DEFAULT"
_Z25selective_scan_fwd_kernelI32Selective_Scan_fwd_kernel_traitsILi32ELi4ELi1ELb1ELb1ELb1ELb1EffEEv13SSMParamsBase:
.text._Z25selective_scan_fwd_kernelI32Selective_Scan_fwd_kernel_traitsILi32ELi4ELi1ELb1ELb1ELb1ELb1EffEEv13SSMParamsBase:
        /* <DEDUP_REMOVED lines=36> */
[----:B---3--:R-:W3:Y:S01]  /*0240*/  LDC R4, c[0x0][0x394] ;  /* 0x0000e500ff047b82 */ /* 0x008ee20000000800 */
[----:B------:R-:W-:-:S04]  /*0250*/  IMAD R3, R10, R9, RZ ;  /* 0x000000090a037224 */ /* 0x000fc800078e02ff */
        /* <DEDUP_REMOVED lines=8> */
[----:B------:R-:W-:Y:S02]  /*02e0*/  LOP3.LUT R2, R0, R11, RZ, 0x3c, !PT ;  /* 0x0000000b00027212 */ /* 0x000fe400078e3cff */
[----:B------:R-:W-:Y:S02]  /*02f0*/  @!P1 IADD3 R5, PT, PT, R5, 0x1, RZ ;  /* 0x0000000105059810 */ /* 0x000fe40007ffe0ff */
[----:B------:R-:W-:Y:S02]  /*0300*/  ISETP.GE.AND P2, PT, R2, RZ, PT ;  /* 0x000000ff0200720c */ /* 0x000fe40003f46270 */
[----:B------:R-:W-:Y:S01]  /*0310*/  ISETP.NE.AND P1, PT, R11, RZ, PT ;  /* 0x000000ff0b00720c */ /* 0x000fe20003f25270 */
[----:B------:R-:W-:Y:S01]  /*0320*/  UIMAD.WIDE.U32 UR4, UR20, UR8, URZ ;  /* 0x00000008140472a5 */ /* 0x000fe2000f8e00ff */
[----:B------:R-:W-:Y:S01]  /*0330*/  MOV R6, UR6 ;  /* 0x0000000600067c02 */ /* 0x000fe20008000f00 */
[----:B------:R-:W-:-:S02]  /*0340*/  UIMAD UR8, UR20, UR13, UR7 ;  /* 0x0000000d140872a4 */ /* 0x000fc4000f8e0207 */
[----:B------:R-:W-:Y:S01]  /*0350*/  MOV R7, UR7 ;  /* 0x0000000700077c02 */ /* 0x000fe20008000f00 */
[----:B------:R-:W4:Y:S01]  /*0360*/  LDCU.64 UR6, c[0x0][0x3d0] ;  /* 0x00007a00ff0677ac */ /* 0x000f220008000a00 */
[----:B------:R-:W-:Y:S01]  /*0370*/  @P0 IADD3 R5, PT, PT, R5, 0x1, RZ ;  /* 0x0000000105050810 */ /* 0x000fe20007ffe0ff */
[----:B------:R-:W-:-:S03]  /*0380*/  UIMAD UR9, UR20, UR9, UR5 ;  /* 0x00000009140972a4 */ /* 0x000fc6000f8e0205 */
[----:B------:R-:W-:Y:S02]  /*0390*/  @!P2 IADD3 R5, PT, PT, -R5, RZ, RZ ;  /* 0x000000ff0505a210 */ /* 0x000fe40007ffe1ff */
[----:B------:R-:W-:Y:S02]  /*03a0*/  @!P1 LOP3.LUT R5, RZ, R11, RZ, 0x33, !PT ;  /* 0x0000000bff059212 */ /* 0x000fe400078e33ff */
[----:B------:R-:W-:Y:S02]  /*03b0*/  MOV R2, UR4 ;  /* 0x0000000400027c02 */ /* 0x000fe40008000f00 */
[----:B------:R-:W-:Y:S01]  /*03c0*/  MOV R3, UR5 ;  /* 0x0000000500037c02 */ /* 0x000fe20008000f00 */
[----:B------:R-:W-:Y:S01]  /*03d0*/  UIMAD.WIDE.U32 UR4, UR20, UR16, URZ ;  /* 0x00000010140472a5 */ /* 0x000fe2000f8e00ff */
[----:B---3--:R-:W-:Y:S02]  /*03e0*/  ISETP.GE.AND P0, PT, R4, 0x1, PT ;  /* 0x000000010400780c */ /* 0x008fe40003f06270 */
[----:B------:R-:W-:-:S02]  /*03f0*/  SHF.R.S32.HI R11, RZ, 0x1f, R5 ;  /* 0x0000001fff0b7819 */ /* 0x000fc40000011405 */
[----:B------:R-:W-:Y:S02]  /*0400*/  MOV R3, UR9 ;  /* 0x0000000900037c02 */ /* 0x000fe40008000f00 */
[----:B------:R-:W-:Y:S01]  /*0410*/  MOV R7, UR8 ;  /* 0x0000000800077c02 */ /* 0x000fe20008000f00 */
[----:B------:R-:W-:Y:S01]  /*0420*/  UIMAD UR5, UR20, UR17, UR5 ;  /* 0x00000011140572a4 */ /* 0x000fe2000f8e0205 */
[----:B------:R-:W-:Y:S02]  /*0430*/  IMAD R8, R11, R12, RZ ;  /* 0x0000000c0b087224 */ /* 0x000fe400078e02ff */
[----:B------:R-:W-:-:S04]  /*0440*/  IMAD.WIDE.U32 R2, R0, UR10, R2 ;  /* 0x0000000a00027c25 */ /* 0x000fc8000f8e0002 */
[----:B------:R-:W-:-:S04]  /*0450*/  IMAD.WIDE.U32 R6, R0, UR14, R6 ;  /* 0x0000000e00067c25 */ /* 0x000fc8000f8e0006 */
[C---:B------:R-:W-:Y:S02]  /*0460*/  IMAD R45, R5.reuse, R13, R8 ;  /* 0x0000000d052d7224 */ /* 0x040fe400078e0208 */
[----:B------:R-:W-:Y:S01]  /*0470*/  IMAD.WIDE.U32 R8, R5, R12, UR4 ;  /* 0x0000000405087e25 */ /* 0x000fe2000f8e000c */
[----:B----4-:R-:W-:-:S03]  /*0480*/  UIMAD.WIDE.U32 UR4, UR20, UR6, URZ ;  /* 0x00000006140472a5 */ /* 0x010fc6000f8e00ff */
[C---:B------:R-:W-:Y:S02]  /*0490*/  IMAD R49, R0.reuse, UR11, R3 ;  /* 0x0000000b00317c24 */ /* 0x040fe4000f8e0203 */
[----:B------:R-:W-:Y:S01]  /*04a0*/  IMAD R47, R0, UR15, R7 ;  /* 0x0000000f002f7c24 */ /* 0x000fe2000f8e0207 */
[----:B012---:R-:W-:Y:S06]  /*04b0*/  @!P0 EXIT ;  /* 0x000000000000894d */ /* 0x007fec0003800000 */
[----:B------:R-:W0:Y:S01]  /*04c0*/  LDC.64 R26, c[0x0][0x438] ;  /* 0x00010e00ff1a7b82 */ /* 0x000e220000000a00 */
[----:B------:R-:W-:Y:S01]  /*04d0*/  UIMAD UR5, UR20, UR7, UR5 ;  /* 0x00000007140572a4 */ /* 0x000fe2000f8e0205 */
[C---:B------:R-:W-:Y:S01]  /*04e0*/  LEA R50, P1, R6.reuse, R50, 0x2 ;  /* 0x0000003206327211 */ /* 0x040fe200078210ff */
[----:B------:R-:W-:Y:S01]  /*04f0*/  IMAD R10, R11, R16, RZ ;  /* 0x000000100b0a7224 */ /* 0x000fe200078e02ff */
[----:B------:R-:W-:Y:S01]  /*0500*/  IADD3 R45, PT, PT, R9, R45, RZ ;  /* 0x0000002d092d7210 */ /* 0x000fe20007ffe0ff */
[----:B------:R-:W1:Y:S01]  /*0510*/  S2R R42, SR_TID.X ;  /* 0x00000000002a7919 */ /* 0x000e620000002100 */
[----:B------:R-:W-:Y:S01]  /*0520*/  LEA.HI.X R47, R6, R51, R47, 0x2, P1 ;  /* 0x00000033062f7211 */ /* 0x000fe200008f142f */
[C---:B------:R-:W-:Y:S01]  /*0530*/  IMAD R9, R5.reuse, R17, R10 ;  /* 0x0000001105097224 */ /* 0x040fe200078e020a */
[----:B------:R-:W2:Y:S01]  /*0540*/  LDC.64 R22, c[0x0][0x428] ;  /* 0x00010a00ff167b82 */ /* 0x000ea20000000a00 */
[----:B------:R-:W-:Y:S01]  /*0550*/  LEA R52, P0, R2, R52, 0x2 ;  /* 0x0000003402347211 */ /* 0x000fe200078010ff */
[----:B------:R-:W-:Y:S01]  /*0560*/  IMAD.WIDE.U32 R6, R5, R16, UR4 ;  /* 0x0000000405067e25 */ /* 0x000fe2000f8e0010 */
[----:B------:R-:W-:Y:S01]  /*0570*/  LEA R48, P2, R8, R14, 0x2 ;  /* 0x0000000e08307211 */ /* 0x000fe200078410ff */
[----:B------:R-:W3:Y:S01]  /*0580*/  LDCU UR4, c[0x0][0x38c] ;  /* 0x00007180ff0477ac */ /* 0x000ee20008000800 */
[----:B------:R-:W-:-:S02]  /*0590*/  LEA.HI.X R49, R2, R53, R49, 0x2, P0 ;  /* 0x0000003502317211 */ /* 0x000fc400000f1431 */
[----:B------:R-:W-:Y:S01]  /*05a0*/  LEA R46, P0, R6, R18, 0x2 ;  /* 0x00000012062e7211 */ /* 0x000fe200078010ff */
[----:B------:R-:W4:Y:S01]  /*05b0*/  LDC.64 R24, c[0x0][0x418] ;  /* 0x00010600ff187b82 */ /* 0x000f220000000a00 */
[----:B------:R-:W-:Y:S01]  /*05c0*/  IADD3 R14, PT, PT, R7, R9, RZ ;  /* 0x00000009070e7210 */ /* 0x000fe20007ffe0ff */
[----:B------:R-:W0:Y:S01]  /*05d0*/  LDCU.U8 UR9, c[0x0][0x39e] ;  /* 0x000073c0ff0977ac */ /* 0x000e220008000000 */
[----:B------:R-:W-:Y:S02]  /*05e0*/  LEA.HI.X R45, R8, R15, R45, 0x2, P2 ;  /* 0x0000000f082d7211 */ /* 0x000fe400010f142d */
[----:B------:R-:W-:-:S03]  /*05f0*/  LEA.HI.X R14, R6, R19, R14, 0x2, P0 ;  /* 0x00000013060e7211 */ /* 0x000fc600000f140e */
[----:B------:R-:W1:Y:S01]  /*0600*/  LDC.64 R32, c[0x0][0x3a0] ;  /* 0x0000e800ff207b82 */ /* 0x000e620000000a00 */
[----:B0-----:R-:W-:-:S04]  /*0610*/  IMAD.WIDE.U32 R12, R0, R26, RZ ;  /* 0x0000001a000c7225 */ /* 0x001fc800078e00ff */
[C---:B------:R-:W-:Y:S01]  /*0620*/  IMAD R13, R0.reuse, R27, R13 ;  /* 0x0000001b000d7224 */ /* 0x040fe200078e020d */
[----:B---3--:R-:W-:Y:S02]  /*0630*/  UISETP.LT.AND UP0, UPT, UR4, 0x1, UPT ;  /* 0x000000010400788c */ /* 0x008fe4000bf01270 */
[----:B------:R-:W0:Y:S01]  /*0640*/  LDC R21, c[0x0][0x384] ;  /* 0x0000e100ff157b82 */ /* 0x000e220000000800 */
[----:B--2---:R-:W-:-:S04]  /*0650*/  IMAD.WIDE.U32 R8, R0, R22, RZ ;  /* 0x0000001600087225 */ /* 0x004fc800078e00ff */
[----:B------:R-:W-:-:S03]  /*0660*/  IMAD R9, R0, R23, R9 ;  /* 0x0000001700097224 */ /* 0x000fc600078e0209 */
[----:B------:R-:W2:Y:S01]  /*0670*/  LDC.64 R34, c[0x0][0x440] ;  /* 0x00011000ff227b82 */ /* 0x000ea20000000a00 */
[----:B----4-:R-:W-:-:S04]  /*0680*/  IMAD.WIDE.U32 R10, R0, R24, RZ ;  /* 0x00000018000a7225 */ /* 0x010fc800078e00ff */
[----:B------:R-:W-:-:S03]  /*0690*/  IMAD R11, R0, R25, R11 ;  /* 0x00000019000b7224 */ /* 0x000fc600078e020b */
[----:B------:R-:W3:Y:S01]  /*06a0*/  LDC.64 R2, c[0x0][0x410] ;  /* 0x00010400ff027b82 */ /* 0x000ee20000000a00 */
[----:B-1----:R-:W-:-:S07]  /*06b0*/  IMAD.WIDE.U32 R40, R0, R32, RZ ;  /* 0x0000002000287225 */ /* 0x002fce00078e00ff */
[----:B------:R-:W1:Y:S01]  /*06c0*/  LDC.64 R38, c[0x0][0x420] ;  /* 0x00010800ff267b82 */ /* 0x000e620000000a00 */
[----:B0-----:R-:W-:Y:S02]  /*06d0*/  IMAD R5, R21, UR20, R0 ;  /* 0x0000001415057c24 */ /* 0x001fe4000f8e0200 */
[----:B------:R-:W-:Y:S02]  /*06e0*/  IMAD R0, R0, R33, R41 ;  /* 0x0000002100007224 */ /* 0x000fe400078e0229 */
[----:B------:R-:W-:-:S03]  /*06f0*/  IMAD R5, R5, R4, RZ ;  /* 0x0000000405057224 */ /* 0x000fc600078e02ff */
[----:B------:R-:W0:Y:S01]  /*0700*/  LDC.64 R36, c[0x0][0x430] ;  /* 0x00010c00ff247b82 */ /* 0x000e220000000a00 */
[----:B--2---:R-:W-:-:S04]  /*0710*/  LEA R41, P0, R40, R34, 0x2 ;  /* 0x0000002228297211 */ /* 0x004fc800078010ff */
[----:B------:R-:W-:Y:S01]  /*0720*/  LEA.HI.X R40, R40, R35, R0, 0x2, P0 ;  /* 0x0000002328287211 */ /* 0x000fe200000f1400 */
[----:B------:R-:W-:Y:S01]  /*0730*/  IMAD R0, R5, UR4, RZ ;  /* 0x0000000405007c24 */ /* 0x000fe2000f8e02ff */
[----:B------:R-:W-:Y:S01]  /*0740*/  USEL UR4, UR4, 0x1, !UP0 ;  /* 0x0000000104047887 */ /* 0x000fe2000c000000 */
[----:B------:R-:W2:Y:S01]  /*0750*/  LDC.64 R26, c[0x0][0x3a8] ;  /* 0x0000ea00ff1a7b82 */ /* 0x000ea20000000a00 */
[----:B---3--:R-:W-:Y:S02]  /*0760*/  IMAD.WIDE.U32 R22, R2, UR20, R10 ;  /* 0x0000001402167c25 */ /* 0x008fe4000f8e000a */
[----:B------:R-:W-:-:S05]  /*0770*/  UIADD3 UR6, UPT, UPT, -UR4, URZ, URZ ;  /* 0x000000ff04067290 */ /* 0x000fca000fffe1ff */
[----:B------:R-:W3:Y:S01]  /*0780*/  LDC.64 R18, c[0x0][0x478] ;  /* 0x00011e00ff127b82 */ /* 0x000ee20000000a00 */
[----:B-1----:R-:W-:-:S04]  /*0790*/  IMAD.WIDE.U32 R24, R38, UR20, R8 ;  /* 0x0000001426187c25 */ /* 0x002fc8000f8e0008 */
[----:B------:R-:W-:Y:S02]  /*07a0*/  IMAD R38, R3, UR20, R23 ;  /* 0x0000001403267c24 */ /* 0x000fe4000f8e0217 */
[----:B------:R-:W-:Y:S01]  /*07b0*/  IMAD R39, R39, UR20, R25 ;  /* 0x0000001427277c24 */ /* 0x000fe2000f8e0219 */
[----:B------:R-:W1:Y:S01]  /*07c0*/  LDC.64 R16, c[0x0][0x488] ;  /* 0x00012200ff107b82 */ /* 0x000e620000000a00 */
[----:B0-----:R-:W-:Y:S01]  /*07d0*/  IMAD.WIDE.U32 R20, R36, UR20, R12 ;  /* 0x0000001424147c25 */ /* 0x001fe2000f8e000c */
[----:B------:R-:W-:-:S03]  /*07e0*/  MOV R36, RZ ;  /* 0x000000ff00247202 */ /* 0x000fc60000000f00 */
[----:B------:R-:W-:-:S03]  /*07f0*/  IMAD R37, R37, UR20, R21 ;  /* 0x0000001425257c24 */ /* 0x000fc6000f8e0215 */
[----:B------:R-:W0:Y:S01]  /*0800*/  LDC.64 R6, c[0x0][0x490] ;  /* 0x00012400ff067b82 */ /* 0x000e220000000a00 */
[----:B--2---:R-:W-:Y:S02]  /*0810*/  SHF.L.U64.HI R51, R26, 0x2, R27 ;  /* 0x000000021a337819 */ /* 0x004fe4000001021b */
[----:B------:R-:W-:-:S05]  /*0820*/  MOV R27, R14 ;  /* 0x0000000e001b7202 */ /* 0x000fca0000000f00 */
[----:B------:R-:W2:Y:S01]  /*0830*/  LDC.64 R30, c[0x0][0x3c0] ;  /* 0x0000f000ff1e7b82 */ /* 0x000ea20000000a00 */
[----:B---3--:R-:W-:-:S07]  /*0840*/  IMAD.WIDE.U32 R18, R42, 0x10, R18 ;  /* 0x000000102a127825 */ /* 0x008fce00078e0012 */
[----:B------:R-:W3:Y:S01]  /*0850*/  LDC.64 R28, c[0x0][0x3e0] ;  /* 0x0000f800ff1c7b82 */ /* 0x000ee20000000a00 */
[----:B-1----:R-:W-:-:S04]  /*0860*/  IMAD.WIDE.U32 R16, R42, 0x10, R16 ;  /* 0x000000102a107825 */ /* 0x002fc800078e0010 */
[----:B0-----:R-:W-:Y:S01]  /*0870*/  IMAD.WIDE.U32 R2, R42, 0x10, R6 ;  /* 0x000000102a027825 */ /* 0x001fe200078e0006 */
[----:B--2---:R-:W-:Y:S02]  /*0880*/  SHF.L.U64.HI R31, R30, 0x2, R31 ;  /* 0x000000021e1f7819 */ /* 0x004fe4000001021f */
[----:B---3--:R-:W-:-:S07]  /*0890*/  SHF.L.U64.HI R29, R28, 0x2, R29 ;  /* 0x000000021c1d7819 */ /* 0x008fce000001021d */
.L_x_4942:
[----:B------:R-:W-:Y:S01]  /*08a0*/  BAR.SYNC.DEFER_BLOCKING 0x0 ;  /* 0x0000000000007b1d */ /* 0x000fe20000010000 */
[----:B0-----:R-:W-:Y:S02]  /*08b0*/  MOV R4, R50 ;  /* 0x0000003200047202 */ /* 0x001fe40000000f00 */
        /* <DEDUP_REMOVED lines=51> */
.L_x_4932:
[----:B------:R-:W-:Y:S05]  /*0bf0*/  BSYNC.RECONVERGENT B0 ;  /* 0x0000000000007941 */ /* 0x000fea0003800200 */
.L_x_4931:
        /* <DEDUP_REMOVED lines=32> */
.L_x_4934:
[----:B------:R-:W-:Y:S05]  /*0e00*/  BSYNC.RECONVERGENT B0 ;  /* 0x0000000000007941 */ /* 0x000fea0003800200 */
.L_x_4933:
        /* <DEDUP_REMOVED lines=32> */
.L_x_4936:
[----:B------:R-:W-:Y:S05]  /*1010*/  BSYNC.RECONVERGENT B0 ;  /* 0x0000000000007941 */ /* 0x000fea0003800200 */
.L_x_4935:
        /* <DEDUP_REMOVED lines=32> */
.L_x_4937:
[----:B------:R-:W-:Y:S05]  /*1220*/  BSYNC.RECONVERGENT B0 ;  /* 0x0000000000007941 */ /* 0x000fea0003800200 */
.L_x_4930:
        /* <DEDUP_REMOVED lines=26> */
[----:B------:R-:W-:Y:S01]  /*13d0*/  MOV R66, R40 ;  /* 0x0000002800427202 */ /* 0x000fe20000000f00 */
[----:B0-----:R-:W-:Y:S01]  /*13e0*/  ULEA UR4, UR5, UR4, 0x18 ;  /* 0x0000000405047291 */ /* 0x001fe2000f8ec0ff */
[----:B------:R-:W-:Y:S02]  /*13f0*/  MOV R63, R8 ;  /* 0x00000008003f7202 */ /* 0x000fe40000000f00 */
[----:B------:R-:W-:Y:S01]  /*1400*/  MOV R64, R9 ;  /* 0x0000000900407202 */ /* 0x000fe20000000f00 */
[----:B------:R-:W-:Y:S01]  /*1410*/  UIADD3 UR4, UPT, UPT, UR4, 0x420, URZ ;  /* 0x0000042004047890 */ /* 0x000fe2000fffe0ff */
[----:B------:R-:W-:-:S11]  /*1420*/  UMOV UR5, UR6 ;  /* 0x0000000600057c82 */ /* 0x000fd60008000000 */
.L_x_4941:
[----:B0-----:R-:W-:Y:S02]  /*1430*/  MOV R34, R67 ;  /* 0x0000004300227202 */ /* 0x001fe40000000f00 */
[----:B------:R-:W-:-:S05]  /*1440*/  MOV R35, R66 ;  /* 0x0000004200237202 */ /* 0x000fca0000000f00 */
[----:B------:R-:W3:Y:S01]  /*1450*/  LDG.E R34, desc[UR18][R34.64] ;  /* 0x0000001222227981 */ /* 0x000ee2000c1e1900 */
[----:B------:R-:W-:Y:S02]  /*1460*/  MOV R12, R60 ;  /* 0x0000003c000c7202 */ /* 0x000fe40000000f00 */
[----:B------:R-:W-:-:S06]  /*1470*/  MOV R13, R61 ;  /* 0x0000003d000d7202 */ /* 0x000fcc0000000f00 */
[----:B------:R-:W4:Y:S01]  /*1480*/  LDG.E.128 R12, desc[UR18][R12.64] ;  /* 0x000000120c0c7981 */ /* 0x000f22000c1e1d00 */
[----:B-1----:R-:W-:Y:S01]  /*1490*/  ISETP.GE.AND P1, PT, R73, 0x1, PT ;  /* 0x000000014900780c */ /* 0x002fe20003f26270 */
[----:B------:R-:W0:Y:S01]  /*14a0*/  S2UR UR8, SR_CgaCtaId ;  /* 0x00000000000879c3 */ /* 0x000e220000008800 */
[----:B------:R-:W-:Y:S01]  /*14b0*/  UMOV UR7, 0x400 ;  /* 0x0000040000077882 */ /* 0x000fe20000000000 */
[----:B------:R-:W-:Y:S01]  /*14c0*/  IMAD.MOV.U32 R8, RZ, RZ, R63 ;  /* 0x000000ffff087224 */ /* 0x000fe200078e003f */
[----:B------:R-:W-:-:S06]  /*14d0*/  MOV R9, R64 ;  /* 0x0000004000097202 */ /* 0x000fcc0000000f00 */
[----:B------:R-:W5:Y:S01]  /*14e0*/  LDG.E.128 R8, desc[UR18][R8.64] ;  /* 0x0000001208087981 */ /* 0x000f62000c1e1d00 */
[----:B------:R-:W-:Y:S01]  /*14f0*/  ISETP.NE.AND P2, PT, R73, RZ, PT ;  /* 0x000000ff4900720c */ /* 0x000fe20003f45270 */
[----:B------:R-:W-:Y:S01]  /*1500*/  BSSY.RECONVERGENT B0, `(.L_x_4939) ;  /* 0x0000051000007945 */ /* 0x000fe20003800200 */
[----:B------:R-:W-:Y:S01]  /*1510*/  ISETP.NE.AND P3, PT, R42, RZ, PT ;  /* 0x000000ff2a00720c */ /* 0x000fe20003f65270 */
[----:B0-----:R-:W-:Y:S01]  /*1520*/  ULEA UR7, UR8, UR7, 0x18 ;  /* 0x0000000708077291 */ /* 0x001fe2000f8ec0ff */
[----:B---3--:R-:W-:-:S04]  /*1530*/  FMUL.FTZ R71, R34, 1.4426950216293334961 ;  /* 0x3fb8aa3b22477820 */ /* 0x008fc80000410000 */
[C---:B------:R-:W-:Y:S01]  /*1540*/  FMUL.FTZ R69, R71.reuse, R56 ;  /* 0x0000003847457220 */ /* 0x040fe20000410000 */
[C---:B------:R-:W-:Y:S01]  /*1550*/  FMUL.FTZ R70, R71.reuse, R53 ;  /* 0x0000003547467220 */ /* 0x040fe20000410000 */
[C---:B------:R-:W-:Y:S01]  /*1560*/  FMUL.FTZ R68, R71.reuse, R54 ;  /* 0x0000003647447220 */ /* 0x040fe20000410000 */
[----:B------:R-:W-:Y:S01]  /*1570*/  FMUL.FTZ R77, R71, R55 ;  /* 0x00000037474d7220 */ /* 0x000fe20000410000 */
[----:B----4-:R-:W-:Y:S02]  /*1580*/  FMUL.FTZ R72, R57, R12 ;  /* 0x0000000c39487220 */ /* 0x010fe40000410000 */
[----:B------:R-:W0:Y:S01]  /*1590*/  MUFU.EX2 R69, R69 ;  /* 0x0000004500457308 */ /* 0x000e220000000800 */
[----:B------:R-:W-:Y:S01]  /*15a0*/  FMUL.FTZ R74, R58, R13 ;  /* 0x0000000d3a4a7220 */ /* 0x000fe20000410000 */
[----:B------:R-:W-:Y:S01]  /*15b0*/  FMUL.FTZ R75, R59, R14 ;  /* 0x0000000e3b4b7220 */ /* 0x000fe20000410000 */
[----:B------:R-:W-:Y:S01]  /*15c0*/  FMUL.FTZ R71, R62, R15 ;  /* 0x0000000f3e477220 */ /* 0x000fe20000410000 */
[----:B------:R-:W1:Y:S04]  /*15d0*/  MUFU.EX2 R70, R70 ;  /* 0x0000004600467308 */ /* 0x000e680000000800 */
[----:B------:R-:W3:Y:S04]  /*15e0*/  MUFU.EX2 R68, R68 ;  /* 0x0000004400447308 */ /* 0x000ee80000000800 */
[----:B------:R-:W4:Y:S01]  /*15f0*/  MUFU.EX2 R77, R77 ;  /* 0x0000004d004d7308 */ /* 0x000f220000000800 */
[----:B0-----:R-:W-:-:S04]  /*1600*/  FFMA.FTZ R12, R72, R69, R74 ;  /* 0x00000045480c7223 */ /* 0x001fc8000001004a */
[----:B-1----:R-:W-:-:S04]  /*1610*/  FFMA.FTZ R12, R70, R12, R75 ;  /* 0x0000000c460c7223 */ /* 0x002fc8000001004b */
[----:B---3--:R-:W-:Y:S01]  /*1620*/  FFMA.FTZ R12, R68, R12, R71 ;  /* 0x0000000c440c7223 */ /* 0x008fe20000010047 */
[----:B----4-:R-:W-:-:S04]  /*1630*/  FMUL.FTZ R13, R77, R69 ;  /* 0x000000454d0d7220 */ /* 0x010fc80000410000 */
        /* <DEDUP_REMOVED lines=42> */
[----:B------:R-:W3:Y:S01]  /*18e0*/  LDS.64 R14, [UR7+0x400] ;  /* 0x00040007ff0e7984 */ /* 0x000ee20008000a00 */
[----:B------:R-:W-:Y:S01]  /*18f0*/  BAR.SYNC.DEFER_BLOCKING 0x0 ;  /* 0x0000000000007b1d */ /* 0x000fe20000010000 */
[----:B0-----:R-:W-:-:S02]  /*1900*/  @!P2 MOV R81, R12 ;  /* 0x0000000c0051a202 */ /* 0x001fc40000000f00 */
[----:B-1----:R-:W-:-:S03]  /*1910*/  @!P2 MOV R78, R13 ;  /* 0x0000000d004ea202 */ /* 0x002fc60000000f00 */
[----:B------:R-:W0:Y:S01]  /*1920*/  @P3 LDS R83, [UR7+0x414] ;  /* 0x00041407ff533984 */ /* 0x000e220008000800 */
[----:B---3--:R-:W-:Y:S01]  /*1930*/  FFMA.FTZ R15, R14, R13, R15 ;  /* 0x0000000d0e0f7223 */ /* 0x008fe2000001000f */
        /* <DEDUP_REMOVED lines=13> */
.L_x_4940:
[----:B------:R-:W-:Y:S05]  /*1a10*/  BSYNC.RECONVERGENT B0 ;  /* 0x0000000000007941 */ /* 0x000fea0003800200 */
.L_x_4939:
        /* <DEDUP_REMOVED lines=16> */
.L_x_4938:
[----:B------:R-:W-:Y:S01]  /*1b20*/  BAR.SYNC.DEFER_BLOCKING 0x0 ;  /* 0x0000000000007b1d */ /* 0x000fe20000010000 */
[----:B0-----:R-:W-:-:S04]  /*1b30*/  SHF.L.U32 R15, R36, 0x7, RZ ;  /* 0x00000007240f7819 */ /* 0x001fc800000006ff */
[C---:B------:R-:W-:Y:S01]  /*1b40*/  IADD3 R11, P0, PT, R15.reuse, R24, RZ ;  /* 0x000000180f0b7210 */ /* 0x040fe20007f1e0ff */
[----:B------:R-:W0:Y:S01]  /*1b50*/  LDCU UR4, c[0x0][0x394] ;  /* 0x00007280ff0477ac */ /* 0x000e220008000800 */
[----:B------:R-:W-:Y:S02]  /*1b60*/  IADD3 R9, P1, PT, R15, R22, RZ ;  /* 0x000000160f097210 */ /* 0x000fe40007f3e0ff */
        /* <DEDUP_REMOVED lines=11> */
[----:B-1----:R-:W-:Y:S02]  /*1c20*/  IADD3.X R13, PT, PT, RZ, R37, RZ, P0, !PT ;  /* 0x00000025ff0d7210 */ /* 0x002fe400007fe4ff */
[C---:B------:R-:W-:Y:S02]  /*1c30*/  LEA R12, P0, R15.reuse, R2, 0x2 ;  /* 0x000000020f0c7211 */ /* 0x040fe400078010ff */
[----:B------:R-:W-:Y:S02]  /*1c40*/  IADD3 R48, P1, PT, R48, 0x200, RZ ;  /* 0x0000020030307810 */ /* 0x000fe40007f3e0ff */
[----:B------:R-:W-:Y:S02]  /*1c50*/  LEA.HI.X R13, R15, R3, R13, 0x2, P0 ;  /* 0x000000030f0d7211 */ /* 0x000fe400000f140d */
[----:B0-----:R-:W-:Y:S02]  /*1c60*/  ISETP.NE.AND P0, PT, R36, UR4, PT ;  /* 0x0000000424007c0c */ /* 0x001fe4000bf05270 */
[----:B------:R-:W-:-:S02]  /*1c70*/  IADD3 R46, P2, PT, R46, 0x200, RZ ;  /* 0x000002002e2e7810 */ /* 0x000fc40007f5e0ff */
[----:B------:R-:W-:Y:S02]  /*1c80*/  IADD3 R50, P3, PT, R50, 0x200, RZ ;  /* 0x0000020032327810 */ /* 0x000fe40007f7e0ff */
[----:B------:R-:W-:Y:S02]  /*1c90*/  IADD3 R52, P4, PT, R52, 0x200, RZ ;  /* 0x0000020034347810 */ /* 0x000fe40007f9e0ff */
[----:B------:R-:W-:Y:S02]  /*1ca0*/  IADD3.X R45, PT, PT, RZ, R45, RZ, P1, !PT ;  /* 0x0000002dff2d7210 */ /* 0x000fe40000ffe4ff */
[----:B------:R-:W-:Y:S02]  /*1cb0*/  IADD3.X R27, PT, PT, RZ, R27, RZ, P2, !PT ;  /* 0x0000001bff1b7210 */ /* 0x000fe400017fe4ff */
[----:B------:R-:W-:Y:S02]  /*1cc0*/  IADD3.X R47, PT, PT, RZ, R47, RZ, P3, !PT ;  /* 0x0000002fff2f7210 */ /* 0x000fe40001ffe4ff */
[----:B------:R-:W-:Y:S01]  /*1cd0*/  IADD3.X R49, PT, PT, RZ, R49, RZ, P4, !PT ;  /* 0x00000031ff317210 */ /* 0x000fe200027fe4ff */
[----:B------:R-:W-:Y:S01]  /*1ce0*/  BAR.SYNC.DEFER_BLOCKING 0x0 ;  /* 0x0000000000007b1d */ /* 0x000fe20000010000 */
        /* <DEDUP_REMOVED lines=24> */
[----:B------:R0:W-:Y:S01]  /*1e70*/  STG.E.128 desc[UR18][R12.64], R4 ;  /* 0x000000040c007986 */ /* 0x0001e2000c101d12 */
[----:B------:R-:W-:Y:S05]  /*1e80*/  @P0 BRA `(.L_x_4942) ;  /* 0xffffffe800840947 */ /* 0x000fea000383ffff */
[----:B------:R-:W-:Y:S05]  /*1e90*/  EXIT ;  /* 0x000000000000794d */ /* 0x000fea0003800000 */
.L_x_4943:
        /* <DEDUP_REMOVED lines=14> */
.L_x_5103:


//--------------------- .nv.shared._Z25selective_scan_fwd_kernelI32Selective_Scan_fwd_kernel_traitsILi128ELi16ELi1ELb0ELb0ELb0ELb0EfN3c107complexIfEEEEv13SSMParamsBase --------------------------
	.section	.nv.shared._Z25selective_scan_fwd_kernelI32Selective_Scan_fwd_kernel_traitsILi128ELi16ELi1ELb0ELb0ELb0ELb0EfN3c107complexIfEEEEv13SSMParamsBase,"aw",@nobits
	.sectionflags	@""
	.align	16
	.zero		1024


//--------------------- .nv.shared.reserved.0     --------------------------
	.section	.nv.shared.reserved.0,"aw",@nobits
	.weak		__nv_reservedSMEM_offset_0_alias
	.size		__nv_reservedSMEM_offset_0_alias, 0, 64
	.other		__nv_reservedSMEM_offset_0_alias,@"STO_CUDA_RESERVED_SHARED STV_DEFAULT"
__nv_reservedSMEM_offset_0_alias:
	.zero		0
	.zero		64


//--------------------- .nv.global                --------------------------
	.section	.nv.global,"aw",@nobits
.nv.global:
	.type		_ZN62_INTERNAL_d4f700d2_26_selective_scan_fwd_fp32_cu_07742435_30374cuda3std3__48in_placeE,@object
	.size		_ZN62_INTERNAL_d4f700d2_26_selective_scan_fwd_fp32_cu_07742435_30374cuda3std3__48in_placeE,(_ZN62_INTERNAL_d4f700d2_26_selective_scan_fwd_fp32_cu_07742435_30374cuda3std6ranges3__45__cpo8distanceE - _ZN62_INTERNAL_d4f700d2_26_selective_scan_fwd_fp32_cu_07742435_30374cuda3std3__48in_placeE)
_ZN62_INTERNAL_d4f700d2_26_selective_scan_fwd_fp32_cu_07742435_30374cuda3std3__48in_placeE:
	.zero		1
	.type		_ZN62_INTERNAL_d4f700d2_26_selective_scan_fwd_fp32_cu_07742435_30374cuda3std6ranges3__45__cpo8distanceE,@object
	.size		_ZN62_INTERNAL_d4f700d2_26_selective_scan_fwd_fp32_cu_07742435_30374cuda3std6ranges3__45__cpo8distanceE,(_ZN62_INTERNAL_d4f700d2_26_selective_scan_fwd_fp32_cu_07742435_30374cuda3std3__45__cpo6cbeginE - _ZN62_INTERNAL_d4f700d2_26_selective_scan_fwd_fp32_cu_07742435_30374cuda3std6ranges3__45__cpo8distanceE)
_ZN62_INTERNAL_d4f700d2_26_selective_scan_fwd_fp32_cu_07742435_30374cuda3std6ranges3__45__cpo8distanceE:
	.zero		1
	.type		_ZN62_INTERNAL_d4f700d2_26_selective_scan_fwd_fp32_cu_07742435_30374cuda3std3__45__cpo6cbeginE,@object
	.size		_ZN62_INTERNAL_d4f700d2_26_selective_scan_fwd_fp32_cu_07742435_30374cuda3std3__45__cpo6cbeginE,(_ZN62_INTERNAL_d4f700d2_26_selective_scan_fwd_fp32_cu_07742435_30374cuda3std6ranges3__45__cpo7advanceE - _ZN62_INTERNAL_d4f700d2_26_selective_scan_fwd_fp32_cu_07742435_30374cuda3std3__45__cpo6cbeginE)
_ZN62_INTERNAL_d4f700d2_26_selective_scan_fwd_fp32_cu_07742435_30374cuda3std3__45__cpo6cbeginE:
	.zero		1
	.type		_ZN62_INTERNAL_d4f700d2_26_selective_scan_fwd_fp32_cu_07742435_30374cuda3std6ranges3__45__cpo7advanceE,@object
	.size		_ZN62_INTERNAL_d4f700d2_26_selective_scan_fwd_fp32_cu_07742435_30374cuda3std6ranges3__45__cpo7advanceE,(_ZN62_INTERNAL_d4f700d2_26_selective_scan_fwd_fp32_cu_07742435_30374cuda3std3__45__cpo7crbeginE - _ZN62_INTERNAL_d4f700d2_26_selective_scan_fwd_fp32_cu_07742435_30374cuda3std6ranges3__45__cpo7advanceE)
_ZN62_INTERNAL_d4f700d2_26_selective_scan_fwd_fp32_cu_07742435_30374cuda3std6ranges3__45__cpo7advanceE:
	.zero		1
	.type		_ZN62_INTERNAL_d4f700d2_26_selective_scan_fwd_fp32_cu_07742435_30374cuda3std3__45__cpo7crbeginE,@object
	.size		_ZN62_INTERNAL_d4f700d2_26_selective_scan_fwd_fp32_cu_07742435_30374cuda3std3__45__cpo7crbeginE,(_ZN62_INTERNAL_d4f700d2_26_selective_scan_fwd_fp32_cu_07742435_30374cuda3std6ranges3__45__cpo4dataE - _ZN62_INTERNAL_d4f700d2_26_selective_scan_fwd_fp32_cu_07742435_30374cuda3std3__45__cpo7crbeginE)
_ZN62_INTERNAL_d4f700d2_26_selective_scan_fwd_fp32_cu_07742435_30374cuda3std3__45__cpo7crbeginE:
	.zero		1
	.type		_ZN62_INTERNAL_d4f700d2_26_selective_scan_fwd_fp32_cu_07742435_30374cuda3std6ranges3__45__cpo4dataE,@object
	.size		_ZN62_INTERNAL_d4f700d2_26_selective_scan_fwd_fp32_cu_07742435_30374cuda3std6ranges3__45__cpo4dataE,(_ZN62_INTERNAL_d4f700d2_26_selective_scan_fwd_fp32_cu_07742435_30374cuda3std6ranges3__45__cpo5beginE - _ZN62_INTERNAL_d4f700d2_26_selective_scan_fwd_fp32_cu_07742435_30374cuda3std6ranges3__45__cpo4dataE)
_ZN62_INTERNAL_d4f700d2_26_selective_scan_fwd_fp32_cu_07742435_30374cuda3std6ranges3__45__cpo4dataE:
	.zero		1
	.type		_ZN62_INTERNAL_d4f700d2_26_selective_scan_fwd_fp32_cu_07742435_30374cuda3std6ranges3__45__cpo5beginE,@object
	.size		_ZN62_INTERNAL_d4f700d2_26_selective_scan_fwd_fp32_cu_07742435_30374cuda3std6ranges3__45__cpo5beginE,(_ZN62_INTERNAL_d4f700d2_26_selective_scan_fwd_fp32_cu_07742435_30374cuda3std3__464_GLOBAL__N__d4f700d2_26_selective_scan_fwd_fp32_cu_07742435_30376ignoreE - _ZN62_INTERNAL_d4f700d2_26_selective_scan_fwd_fp32_cu_07742435_30374cuda3std6ranges3__45__cpo5beginE)
_ZN62_INTERNAL_d4f700d2_26_selective_scan_fwd_fp32_cu_07742435_30374cuda3std6ranges3__45__cpo5beginE:
	.zero		1
	.type		_ZN62_INTERNAL_d4f700d2_26_selective_scan_fwd_fp32_cu_07742435_30374cuda3std3__464_GLOBAL__N__d4f700d2_26_selective_scan_fwd_fp32_cu_07742435_30376ignoreE,@object
	.size		_ZN62_INTERNAL_d4f700d2_26_selective_scan_fwd_fp32_cu_07742435_30374cuda3std3__464_GLOBAL__N__d4f700d2_26_selective_scan_fwd_fp32_cu_07742435_30376ignoreE,(_ZN62_INTERNAL_d4f700d2_26_selective_scan_fwd_fp32_cu_07742435_30374cuda3std6ranges3__45__cpo4sizeE - _ZN62_INTERNAL_d4f700d2_26_selective_scan_fwd_fp32_cu_07742435_30374cuda3std3__464_GLOBAL__N__d4f700d2_26_selective_scan_fwd_fp32_cu_07742435_30376ignoreE)
_ZN62_INTERNAL_d4f700d2_26_selective_scan_fwd_fp32_cu_07742435_30374cuda3std3__464_GLOBAL__N__d4f700d2_26_selective_scan_fwd_fp32_cu_07742435_30376ignoreE:
	.zero		1
	.type		_ZN62_INTERNAL_d4f700d2_26_selective_scan_fwd_fp32_cu_07742435_30374cuda3std6ranges3__45__cpo4sizeE,@object
	.size		_ZN62_INTERNAL_d4f700d2_26_selective_scan_fwd_fp32_cu_07742435_30374cuda3std6ranges3__45__cpo4sizeE,(_ZN62_INTERNAL_d4f700d2_26_selective_scan_fwd_fp32_cu_07742435_30374cuda3std3__45__cpo5beginE - _ZN62_INTERNAL_d4f700d2_26_selective_scan_fwd_fp32_cu_07742435_30374cuda3std6ranges3__45__cpo4sizeE)
_ZN62_INTERNAL_d4f700d2_26_selective_scan_fwd_fp32_cu_07742435_30374cuda3std6ranges3__45__cpo4sizeE:
	.zero		1
	.type		_ZN62_INTERNAL_d4f700d2_26_selective_scan_fwd_fp32_cu_07742435_30374cuda3std3__45__cpo5beginE,@object
	.size		_ZN62_INTERNAL_d4f700d2_26_selective_scan_fwd_fp32_cu_07742435_30374cuda3std3__45__cpo5beginE,(_ZN62_INTERNAL_d4f700d2_26_selective_scan_fwd_fp32_cu_07742435_30374cuda3std6ranges3__45__cpo6cbeginE - _ZN62_INTERNAL_d4f700d2_26_selective_scan_fwd_fp32_cu_07742435_30374cuda3std3__45__cpo5beginE)
_ZN62_INTERNAL_d4f700d2_26_selective_scan_fwd_fp32_cu_07742435_30374cuda3std3__45__cpo5beginE:
	.zero		1
	.type		_ZN62_INTERNAL_d4f700d2_26_selective_scan_fwd_fp32_cu_07742435_30374cuda3std6ranges3__45__cpo6cbeginE,@object
	.size		_ZN62_INTERNAL_d4f700d2_26_selective_scan_fwd_fp32_cu_07742435_30374cuda3std6ranges3__45__cpo6cbeginE,(_ZN62_INTERNAL_d4f700d2_26_selective_scan_fwd_fp32_cu_07742435_30374cuda3std3__45__cpo6rbeginE - _ZN62_INTERNAL_d4f700d2_26_selective_scan_fwd_fp32_cu_07742435_30374cuda3std6ranges3__45__cpo6cbeginE)
_ZN62_INTERNAL_d4f700d2_26_selective_scan_fwd_fp32_cu_07742435_30374cuda3std6ranges3__45__cpo6cbeginE:
	.zero		1
	.type		_ZN62_INTERNAL_d4f700d2_26_selective_scan_fwd_fp32_cu_07742435_30374cuda3std3__45__cpo6rbeginE,@object
	.size		_ZN62_INTERNAL_d4f700d2_26_selective_scan_fwd_fp32_cu_07742435_30374cuda3std3__45__cpo6rbeginE,(_ZN62_INTERNAL_d4f700d2_26_selective_scan_fwd_fp32_cu_07742435_30374cuda3std6ranges3__45__cpo4nextE - _ZN62_INTERNAL_d4f700d2_26_selective_scan_fwd_fp32_cu_07742435_30374cuda3std3__45__cpo6rbeginE)
_ZN62_INTERNAL_d4f700d2_26_selective_scan_fwd_fp32_cu_07742435_30374cuda3std3__45__cpo6rbeginE:
	.zero		1
	.type		_ZN62_INTERNAL_d4f700d2_26_selective_scan_fwd_fp32_cu_07742435_30374cuda3std6ranges3__45__cpo4nextE,@object
	.size		_ZN62_INTERNAL_d4f700d2_26_selective_scan_fwd_fp32_cu_07742435_30374cuda3std6ranges3__45__cpo4nextE,(_ZN62_INTERNAL_d4f700d2_26_selective_scan_fwd_fp32_cu_07742435_30374cuda3std6ranges3__45__cpo4swapE - _ZN62_INTERNAL_d4f700d2_26_selective_scan_fwd_fp32_cu_07742435_30374cuda3std6ranges3__45__cpo4nextE)
_ZN62_INTERNAL_d4f700d2_26_selective_scan_fwd_fp32_cu_07742435_30374cuda3std6ranges3__45__cpo4nextE:
	.zero		1
	.type		_ZN62_INTERNAL_d4f700d2_26_selective_scan_fwd_fp32_cu_07742435_30374cuda3std6ranges3__45__cpo4swapE,@object
	.size		_ZN62_INTERNAL_d4f700d2_26_selective_scan_fwd_fp32_cu_07742435_30374cuda3std6ranges3__45__cpo4swapE,(_ZN62_INTERNAL_d4f700d2_26_selective_scan_fwd_fp32_cu_07742435_30374cuda3std3__420unreachable_sentinelE - _ZN62_INTERNAL_d4f700d2_26_selective_scan_fwd_fp32_cu_07742435_30374cuda3std6ranges3__45__cpo4swapE)
_ZN62_INTERNAL_d4f700d2_26_selective_scan_fwd_fp32_cu_07742435_30374cuda3std6ranges3__45__cpo4swapE:
	.zero		1
	.type		_ZN62_INTERNAL_d4f700d2_26_selective_scan_fwd_fp32_cu_07742435_30374cuda3std3__420unreachable_sentinelE,@object
	.size		_ZN62_INTERNAL_d4f700d2_26_selective_scan_fwd_fp32_cu_07742435_30374cuda3std3__420unreachable_sentinelE,(_ZN62_INTERNAL_d4f700d2_26_selective_scan_fwd_fp32_cu_07742435_30376thrust24THRUST_300001_SM_1030_NS6system6detail10sequential3seqE - _ZN62_INTERNAL_d4f700d2_26_selective_scan_fwd_fp32_cu_07742435_30374cuda3std3__420unreachable_sentinelE)
_ZN62_INTERNAL_d4f700d2_26_selective_scan_fwd_fp32_cu_07742435_30374cuda3std3__420unreachable_sentinelE:
	.zero		1
	.type		_ZN62_INTERNAL_d4f700d2_26_selective_scan_fwd_fp32_cu_07742435_30376thrust24THRUST_300001_SM_1030_NS6system6detail10sequential3seqE,@object
	.size		_ZN62_INTERNAL_d4f700d2_26_selective_scan_fwd_fp32_cu_07742435_30376thrust24THRUST_300001_SM_1030_NS6system6detail10sequential3seqE,(_ZN62_INTERNAL_d4f700d2_26_selective_scan_fwd_fp32_cu_07742435_30374cuda3std3__45__cpo4cendE - _ZN62_INTERNAL_d4f700d2_26_selective_scan_fwd_fp32_cu_07742435_30376thrust24THRUST_300001_SM_1030_NS6system6detail10sequential3seqE)
_ZN62_INTERNAL_d4f700d2_26_selective_scan_fwd_fp32_cu_07742435_30376thrust24THRUST_300001_SM_1030_NS6system6detail10sequential3seqE:
	.zero		1
	.type		_ZN62_INTERNAL_d4f700d2_26_selective_scan_fwd_fp32_cu_07742435_30374cuda3std3__45__cpo4cendE,@object
	.size		_ZN62_INTERNAL_d4f700d2_26_selective_scan_fwd_fp32_cu_07742435_30374cuda3std3__45__cpo4cendE,(_ZN62_INTERNAL_d4f700d2_26_selective_scan_fwd_fp32_cu_07742435_30374cuda3std6ranges3__45__cpo9iter_swapE - _ZN62_INTERNAL_d4f700d2_26_selective_scan_fwd_fp32_cu_07742435_30374cuda3std3__45__cpo4cendE)
_ZN62_INTERNAL_d4f700d2_26_selective_scan_fwd_fp32_cu_07742435_30374cuda3std3__45__cpo4cendE:
	.zero		1
	.type		_ZN62_INTERNAL_d4f700d2_26_selective_scan_fwd_fp32_cu_07742435_30374cuda3std6ranges3__45__cpo9iter_swapE,@object
	.size		_ZN62_INTERNAL_d4f700d2_26_selective_scan_fwd_fp32_cu_07742435_30374cuda3std6ranges3__45__cpo9iter_swapE,(_ZN62_INTERNAL_d4f700d2_26_selective_scan_fwd_fp32_cu_07742435_30374cuda3std3__45__cpo5crendE - _ZN62_INTERNAL_d4f700d2_26_selective_scan_fwd_fp32_cu_07742435_30374cuda3std6ranges3__45__cpo9iter_swapE)
_ZN62_INTERNAL_d4f700d2_26_selective_scan_fwd_fp32_cu_07742435_30374cuda3std6ranges3__45__cpo9iter_swapE:
	.zero		1
	.type		_ZN62_INTERNAL_d4f700d2_26_selective_scan_fwd_fp32_cu_07742435_30374cuda3std3__45__cpo5crendE,@object
	.size		_ZN62_INTERNAL_d4f700d2_26_selective_scan_fwd_fp32_cu_07742435_30374cuda3std3__45__cpo5crendE,(_ZN62_INTERNAL_d4f700d2_26_selective_scan_fwd_fp32_cu_07742435_30374cuda3std6ranges3__45__cpo5cdataE - _ZN62_INTERNAL_d4f700d2_26_selective_scan_fwd_fp32_cu_07742435_30374cuda3std3__45__cpo5crendE)
_ZN62_INTERNAL_d4f700d2_26_selective_scan_fwd_fp32_cu_07742435_30374cuda3std3__45__cpo5crendE:
	.zero		1
	.type		_ZN62_INTERNAL_d4f700d2_26_selective_scan_fwd_fp32_cu_07742435_30374cuda3std6ranges3__45__cpo5cdataE,@object
	.size		_ZN62_INTERNAL_d4f700d2_26_selective_scan_fwd_fp32_cu_07742435_30374cuda3std6ranges3__45__cpo5cdataE,(_ZN62_INTERNAL_d4f700d2_26_selective_scan_fwd_fp32_cu_07742435_30374cuda3std6ranges3__45__cpo3endE - _ZN62_INTERNAL_d4f700d2_26_selective_scan_fwd_fp32_cu_07742435_30374cuda3std6ranges3__45__cpo5cdataE)
_ZN62_INTERNAL_d4f700d2_26_selective_scan_fwd_fp32_cu_07742435_30374cuda3std6ranges3__45__cpo5cdataE:
	.zero		1
	.type		_ZN62_INTERNAL_d4f700d2_26_selective_scan_fwd_fp32_cu_07742435_30374cuda3std6ranges3__45__cpo3endE,@object
	.size		_ZN62_INTERNAL_d4f700d2_26_selective_scan_fwd_fp32_cu_07742435_30374cuda3std6ranges3__45__cpo3endE,(_ZN62_INTERNAL_d4f700d2_26_selective_scan_fwd_fp32_cu_07742435_30374cuda3std3__419piecewise_constructE - _ZN62_INTERNAL_d4f700d2_26_selective_scan_fwd_fp32_cu_07742435_30374cuda3std6ranges3__45__cpo3endE)
_ZN62_INTERNAL_d4f700d2_26_selective_scan_fwd_fp32_cu_07742435_30374cuda3std6ranges3__45__cpo3endE:
	.zero		1
	.type		_ZN62_INTERNAL_d4f700d2_26_selective_scan_fwd_fp32_cu_07742435_30374cuda3std3__419piecewise_constructE,@object
	.size		_ZN62_INTERNAL_d4f700d2_26_selective_scan_fwd_fp32_cu_07742435_30374cuda3std3__419piecewise_constructE,(_ZN62_INTERNAL_d4f700d2_26_selective_scan_fwd_fp32_cu_07742435_30374cuda3std6ranges3__45__cpo5ssizeE - _ZN62_INTERNAL_d4f700d2_26_selective_scan_fwd_fp32_cu_07742435_30374cuda3std3__419piecewise_constructE)
_ZN62_INTERNAL_d4f700d2_26_selective_scan_fwd_fp32_cu_07742435_30374cuda3std3__419piecewise_constructE:
	.zero		1
	.type		_ZN62_INTERNAL_d4f700d2_26_selective_scan_fwd_fp32_cu_07742435_30374cuda3std6ranges3__45__cpo5ssizeE,@object
	.size		_ZN62_INTERNAL_d4f700d2_26_selective_scan_fwd_fp32_cu_07742435_30374cuda3std6ranges3__45__cpo5ssizeE,(_ZN62_INTERNAL_d4f700d2_26_selective_scan_fwd_fp32_cu_07742435_30374cuda3std3__45__cpo3endE - _ZN62_INTERNAL_d4f700d2_26_selective_scan_fwd_fp32_cu_07742435_30374cuda3std6ranges3__45__cpo5ssizeE)
_ZN62_INTERNAL_d4f700d2_26_selective_scan_fwd_fp32_cu_07742435_30374cuda3std6ranges3__45__cpo5ssizeE:
	.zero		1
	.type		_ZN62_INTERNAL_d4f700d2_26_selective_scan_fwd_fp32_cu_07742435_30374cuda3std3__45__cpo3endE,@object
	.size		_ZN62_INTERNAL_d4f700d2_26_selective_scan_fwd_fp32_cu_07742435_30374cuda3std3__45__cpo3endE,(_ZN62_INTERNAL_d4f700d2_26_selective_scan_fwd_fp32_cu_07742435_30374cuda3std6ranges3__45__cpo4cendE - _ZN62_INTERNAL_d4f700d2_26_selective_scan_fwd_fp32_cu_07742435_30374cuda3std3__45__cpo3endE)
_ZN62_INTERNAL_d4f700d2_26_selective_scan_fwd_fp32_cu_07742435_30374cuda3std3__45__cpo3endE:
	.zero		1
	.type		_ZN62_INTERNAL_d4f700d2_26_selective_scan_fwd_fp32_cu_07742435_30374cuda3std6ranges3__45__cpo4cendE,@object
	.size		_ZN62_INTERNAL_d4f700d2_26_selective_scan_fwd_fp32_cu_07742435_30374cuda3std6ranges3__45__cpo4cendE,(_ZN62_INTERNAL_d4f700d2_26_selective_scan_fwd_fp32_cu_07742435_30374cuda3std3__45__cpo4rendE - _ZN62_INTERNAL_d4f700d2_26_selective_scan_fwd_fp32_cu_07742435_30374cuda3std6ranges3__45__cpo4cendE)
_ZN62_INTERNAL_d4f700d2_26_selective_scan_fwd_fp32_cu_07742435_30374cuda3std6ranges3__45__cpo4cendE:
	.zero		1
	.type		_ZN62_INTERNAL_d4f700d2_26_selective_scan_fwd_fp32_cu_07742435_30374cuda3std3__45__cpo4rendE,@object
	.size		_ZN62_INTERNAL_d4f700d2_26_selective_scan_fwd_fp32_cu_07742435_30374cuda3std3__45__cpo4rendE,(_ZN62_INTERNAL_d4f700d2_26_selective_scan_fwd_fp32_cu_07742435_30374cuda3std6ranges3__45__cpo4prevE - _ZN62_INTERNAL_d4f700d2_26_selective_scan_fwd_fp32_cu_07742435_30374cuda3std3__45__cpo4rendE)
_ZN62_INTERNAL_d4f700d2_26_selective_scan_fwd_fp32_cu_07742435_30374cuda3std3__45__cpo4rendE:
	.zero		1
	.type		_ZN62_INTERNAL_d4f700d2_26_selective_scan_fwd_fp32_cu_07742435_30374cuda3std6ranges3__45__cpo4prevE,@object
	.size		_ZN62_INTERNAL_d4f700d2_26_selective_scan_fwd_fp32_cu_07742435_30374cuda3std6ranges3__45__cpo4prevE,(_ZN62_INTERNAL_d4f700d2_26_selective_scan_fwd_fp32_cu_07742435_30374cuda3std6ranges3__45__cpo9iter_moveE - _ZN62_INTERNAL_d4f700d2_26_selective_scan_fwd_fp32_cu_07742435_30374cuda3std6ranges3__45__cpo4prevE)
_ZN62_INTERNAL_d4f700d2_26_selective_scan_fwd_fp32_cu_07742435_30374cuda3std6ranges3__45__cpo4prevE:
	.zero		1
	.type		_ZN62_INTERNAL_d4f700d2_26_selective_scan_fwd_fp32_cu_07742435_30374cuda3std6ranges3__45__cpo9iter_moveE,@object
	.size		_ZN62_INTERNAL_d4f700d2_26_selective_scan_fwd_fp32_cu_07742435_30374cuda3std6ranges3__45__cpo9iter_moveE,(.L_13 - _ZN62_INTERNAL_d4f700d2_26_selective_scan_fwd_fp32_cu_07742435_30374cuda3std6ranges3__45__cpo9iter_moveE)
_ZN62_INTERNAL_d4f700d2_26_selective_scan_fwd_fp32_cu_07742435_30374cuda3std6ranges3__45__cpo9iter_moveE:
	.zero		1
.L_13:


//--------------------- .nv.shared._Z25selective_scan_fwd_kernelI32Selective_Scan_fwd_kernel_traitsILi128ELi16ELi1ELb0ELb0ELb0ELb1EfN3c107complexIfEEEEv13SSMParamsBase --------------------------
	.section	.nv.shared._Z25selective_scan_fwd_kernelI32Selective_Scan_fwd_kernel_traitsILi128ELi16ELi1ELb0ELb0ELb0ELb1EfN3c107complexIfEEEEv13SSMParamsBase,"aw",@nobits
	.sectionflags	@""
	.align	16
	.zero		1024


//--------------------- .nv.shared._Z25selective_scan_fwd_kernelI32Selective_Scan_fwd_kernel_traitsILi128ELi16ELi1ELb0ELb0ELb1ELb0EfN3c107complexIfEEEEv13SSMParamsBase --------------------------
	.section	.nv.shared._Z25selective_scan_fwd_kernelI32Selective_Scan_fwd_kernel_traitsILi128ELi16ELi1ELb0ELb0ELb1ELb0EfN3c107complexIfEEEEv13SSMParamsBase,"aw",@nobits
	.sectionflags	@""
	.align	16
	.zero		1024


//--------------------- .nv.shared._Z25selective_scan_fwd_kernelI32Selective_Scan_fwd_kernel_traitsILi128ELi16ELi1ELb0ELb0ELb1ELb1EfN3c107complexIfEEEEv13SSMParamsBase --------------------------
	.section	.nv.shared._Z25selective_scan_fwd_kernelI32Selective_Scan_fwd_kernel_traitsILi128ELi16ELi1ELb0ELb0ELb1ELb1EfN3c107complexIfEEEEv13SSMParamsBase,"aw",@nobits
	.sectionflags	@""
	.align	16
	.zero		1024


//--------------------- .nv.shared._Z25selective_scan_fwd_kernelI32Selective_Scan_fwd_kernel_traitsILi128ELi16ELi1ELb0ELb1ELb0ELb0EfN3c107complexIfEEEEv13SSMParamsBase --------------------------
	.section	.nv.shared._Z25selective_scan_fwd_kernelI32Selective_Scan_fwd_kernel_traitsILi128ELi16ELi1ELb0ELb1ELb0ELb0EfN3c107complexIfEEEEv13SSMParamsBase,"aw",@nobits
	.sectionflags	@""
	.align	16
	.zero		1024


//--------------------- .nv.shared._Z25selective_scan_fwd_kernelI32Selective_Scan_fwd_kernel_traitsILi128ELi16ELi1ELb0ELb1ELb0ELb1EfN3c107complexIfEEEEv13SSMParamsBase --------------------------
	.section	.nv.shared._Z25selective_scan_fwd_kernelI32Selective_Scan_fwd_kernel_traitsILi128ELi16ELi1ELb0ELb1ELb0ELb1EfN3c107complexIfEEEEv13SSMParamsBase,"aw",@nobits
	.sectionflags	@""
	.align	16
	.zero		1024


//--------------------- .nv.shared._Z25selective_scan_fwd_kernelI32Selective_Scan_fwd_kernel_traitsILi128ELi16ELi1ELb0ELb1ELb1ELb0EfN3c107complexIfEEEEv13SSMParamsBase --------------------------
	.section	.nv.shared._Z25selective_scan_fwd_kernelI32Selective_Scan_fwd_kernel_traitsILi128ELi16ELi1ELb0ELb1ELb1ELb0EfN3c107complexIfEEEEv13SSMParamsBase,"aw",@nobits
	.sectionflags	@""
	.align	16
	.zero		1024


//--------------------- .nv.shared._Z25selective_scan_fwd_kernelI32Selective_Scan_fwd_kernel_traitsILi128ELi16ELi1ELb0ELb1ELb1ELb1EfN3c107complexIfEEEEv13SSMParamsBase --------------------------
	.section	.nv.shared._Z25selective_scan_fwd_kernelI32Selective_Scan_fwd_kernel_traitsILi128ELi16ELi1ELb0ELb1ELb1ELb1EfN3c107complexIfEEEEv13SSMParamsBase,"aw",@nobits
	.sectionflags	@""
	.align	16
	.zero		1024


//--------------------- .nv.shared._Z25selective_scan_fwd_kernelI32Selective_Scan_fwd_kernel_traitsILi128ELi16ELi1ELb1ELb0ELb0ELb0EfN3c107complexIfEEEEv13SSMParamsBase --------------------------
	.section	.nv.shared._Z25selective_scan_fwd_kernelI32Selective_Scan_fwd_kernel_traitsILi128ELi16ELi1ELb1ELb0ELb0ELb0EfN3c107complexIfEEEEv13SSMParamsBase,"aw",@nobits
	.sectionflags	@""
	.align	16
	.zero		1024


//--------------------- .nv.shared._Z25selective_scan_fwd_kernelI32Selective_Scan_fwd_kernel_traitsILi128ELi16ELi1ELb1ELb0ELb0ELb1EfN3c107complexIfEEEEv13SSMParamsBase --------------------------
	.section	.nv.shared._Z25selective_scan_fwd_kernelI32Selective_Scan_fwd_kernel_traitsILi128ELi16ELi1ELb1ELb0ELb0ELb1EfN3c107complexIfEEEEv13SSMParamsBase,"aw",@nobits
	.sectionflags	@""
	.align	16
	.zero		1024


//--------------------- .nv.shared._Z25selective_scan_fwd_kernelI32Selective_Scan_fwd_kernel_traitsILi128ELi16ELi1ELb1ELb0ELb1ELb0EfN3c107complexIfEEEEv13SSMParamsBase --------------------------
	.section	.nv.shared._Z25selective_scan_fwd_kernelI32Selective_Scan_fwd_kernel_traitsILi128ELi16ELi1ELb1ELb0ELb1ELb0EfN3c107complexIfEEEEv13SSMParamsBase,"aw",@nobits
	.sectionflags	@""
	.align	16
	.zero		1024


//--------------------- .nv.shared._Z25selective_scan_fwd_kernelI32Selective_Scan_fwd_kernel_traitsILi128ELi16ELi1ELb1ELb0ELb1ELb1EfN3c107complexIfEEEEv13SSMParamsBase --------------------------
	.section	.nv.shared._Z25selective_scan_fwd_kernelI32Selective_Scan_fwd_kernel_traitsILi128ELi16ELi1ELb1ELb0ELb1ELb1EfN3c107complexIfEEEEv13SSMParamsBase,"aw",@nobits
	.sectionflags	@""
	.align	16
	.zero		1024


//--------------------- .nv.shared._Z25selective_scan_fwd_kernelI32Selective_Scan_fwd_kernel_traitsILi128ELi16ELi1ELb1ELb1ELb0ELb0EfN3c107complexIfEEEEv13SSMParamsBase --------------------------
	.section	.nv.shared._Z25selective_scan_fwd_kernelI32Selective_Scan_fwd_kernel_traitsILi128ELi16ELi1ELb1ELb1ELb0ELb0EfN3c107complexIfEEEEv13SSMParamsBase,"aw",@nobits
	.sectionflags	@""
	.align	16
	.zero		1024


//--------------------- .nv.shared._Z25selective_scan_fwd_kernelI32Selective_Scan_fwd_kernel_traitsILi128ELi16ELi1ELb1ELb1ELb0ELb1EfN3c107complexIfEEEEv13SSMParamsBase --------------------------
	.section	.nv.shared._Z25selective_scan_fwd_kernelI32Selective_Scan_fwd_kernel_traitsILi128ELi16ELi1ELb1ELb1ELb0ELb1EfN3c107complexIfEEEEv13SSMParamsBase,"aw",@nobits
	.sectionflags	@""
	.align	16
	.zero		1024


//--------------------- .nv.shared._Z25selective_scan_fwd_kernelI32Selective_Scan_fwd_kernel_traitsILi128ELi16ELi1ELb1ELb1ELb1ELb0EfN3c107complexIfEEEEv13SSMParamsBase --------------------------
	.section	.nv.shared._Z25selective_scan_fwd_kernelI32Selective_Scan_fwd_kernel_traitsILi128ELi16ELi1ELb1ELb1ELb1ELb0EfN3c107complexIfEEEEv13SSMParamsBase,"aw",@nobits
	.sectionflags	@""
	.align	16
	.zero		1024


//--------------------- .nv.shared._Z25selective_scan_fwd_kernelI32Selective_Scan_fwd_kernel_traitsILi128ELi16ELi1ELb1ELb1ELb1ELb1EfN3c107complexIfEEEEv13SSMParamsBase --------------------------
	.section	.nv.shared._Z25selective_scan_fwd_kernelI32Selective_Scan_fwd_kernel_traitsILi128ELi16ELi1ELb1ELb1ELb1ELb1EfN3c107complexIfEEEEv13SSMParamsBase,"aw",@nobits
	.sectionflags	@""
	.align	16
	.zero		1024


//--------------------- .nv.shared._Z25selective_scan_fwd_kernelI32Selective_Scan_fwd_kernel_traitsILi64ELi16ELi1ELb0ELb0ELb0ELb0EfN3c107complexIfEEEEv13SSMParamsBase --------------------------
	.section	.nv.shared._Z25selective_scan_fwd_kernelI32Selective_Scan_fwd_kernel_traitsILi64ELi16ELi1ELb0ELb0ELb0ELb0EfN3c107complexIfEEEEv13SSMParamsBase,"aw",@nobits
	.sectionflags	@""
	.align	16
	.zero		1024


//--------------------- .nv.shared._Z25selective_scan_fwd_kernelI32Selective_Scan_fwd_kernel_traitsILi64ELi16ELi1ELb0ELb0ELb0ELb1EfN3c107complexIfEEEEv13SSMParamsBase --------------------------
	.section	.nv.shared._Z25selective_scan_fwd_kernelI32Selective_Scan_fwd_kernel_traitsILi64ELi16ELi1ELb0ELb0ELb0ELb1EfN3c107complexIfEEEEv13SSMParamsBase,"aw",@nobits
	.sectionflags	@""
	.align	16
	.zero		1024


//--------------------- .nv.shared._Z25selective_scan_fwd_kernelI32Selective_Scan_fwd_kernel_traitsILi64ELi16ELi1ELb0ELb0ELb1ELb0EfN3c107complexIfEEEEv13SSMParamsBase --------------------------
	.section	.nv.shared._Z25selective_scan_fwd_kernelI32Selective_Scan_fwd_kernel_traitsILi64ELi16ELi1ELb0ELb0ELb1ELb0EfN3c107complexIfEEEEv13SSMParamsBase,"aw",@nobits
	.sectionflags	@""
	.align	16
	.zero		1024


//--------------------- .nv.shared._Z25selective_scan_fwd_kernelI32Selective_Scan_fwd_kernel_traitsILi64ELi16ELi1ELb0ELb0ELb1ELb1EfN3c107complexIfEEEEv13SSMParamsBase --------------------------
	.section	.nv.shared._Z25selective_scan_fwd_kernelI32Selective_Scan_fwd_kernel_traitsILi64ELi16ELi1ELb0ELb0ELb1ELb1EfN3c107complexIfEEEEv13SSMParamsBase,"aw",@nobits
	.sectionflags	@""
	.align	16
	.zero		1024


//--------------------- .nv.shared._Z25selective_scan_fwd_kernelI32Selective_Scan_fwd_kernel_traitsILi64ELi16ELi1ELb0ELb1ELb0ELb0EfN3c107complexIfEEEEv13SSMParamsBase --------------------------
	.section	.nv.shared._Z25selective_scan_fwd_kernelI32Selective_Scan_fwd_kernel_traitsILi64ELi16ELi1ELb0ELb1ELb0ELb0EfN3c107complexIfEEEEv13SSMParamsBase,"aw",@nobits
	.sectionflags	@""
	.align	16
	.zero		1024


//--------------------- .nv.shared._Z25selective_scan_fwd_kernelI32Selective_Scan_fwd_kernel_traitsILi64ELi16ELi1ELb0ELb1ELb0ELb1EfN3c107complexIfEEEEv13SSMParamsBase --------------------------
	.section	.nv.shared._Z25selective_scan_fwd_kernelI32Selective_Scan_fwd_kernel_traitsILi64ELi16ELi1ELb0ELb1ELb0ELb1EfN3c107complexIfEEEEv13SSMParamsBase,"aw",@nobits
	.sectionflags	@""
	.align	16
	.zero		1024


//--------------------- .nv.shared._Z25selective_scan_fwd_kernelI32Selective_Scan_fwd_kernel_traitsILi64ELi16ELi1ELb0ELb1ELb1ELb0EfN3c107complexIfEEEEv13SSMParamsBase --------------------------
	.section	.nv.shared._Z25selective_scan_fwd_kernelI32Selective_Scan_fwd_kernel_traitsILi64ELi16ELi1ELb0ELb1ELb1ELb0EfN3c107complexIfEEEEv13SSMParamsBase,"aw",@nobits
	.sectionflags	@""
	.align	16
	.zero		1024


//--------------------- .nv.shared._Z25selective_scan_fwd_kernelI32Selective_Scan_fwd_kernel_traitsILi64ELi16ELi1ELb0ELb1ELb1ELb1EfN3c107complexIfEEEEv13SSMParamsBase --------------------------
	.section	.nv.shared._Z25selective_scan_fwd_kernelI32Selective_Scan_fwd_kernel_traitsILi64ELi16ELi1ELb0ELb1ELb1ELb1EfN3c107complexIfEEEEv13SSMParamsBase,"aw",@nobits
	.sectionflags	@""
	.align	16
	.zero		1024


//--------------------- .nv.shared._Z25selective_scan_fwd_kernelI32Selective_Scan_fwd_kernel_traitsILi64ELi16ELi1ELb1ELb0ELb0ELb0EfN3c107complexIfEEEEv13SSMParamsBase --------------------------
	.section	.nv.shared._Z25selective_scan_fwd_kernelI32Selective_Scan_fwd_kernel_traitsILi64ELi16ELi1ELb1ELb0ELb0ELb0EfN3c107complexIfEEEEv13SSMParamsBase,"aw",@nobits
	.sectionflags	@""
	.align	16
	.zero		1024


//--------------------- .nv.shared._Z25selective_scan_fwd_kernelI32Selective_Scan_fwd_kernel_traitsILi64ELi16ELi1ELb1ELb0ELb0ELb1EfN3c107complexIfEEEEv13SSMParamsBase --------------------------
	.section	.nv.shared._Z25selective_scan_fwd_kernelI32Selective_Scan_fwd_kernel_traitsILi64ELi16ELi1ELb1ELb0ELb0ELb1EfN3c107complexIfEEEEv13SSMParamsBase,"aw",@nobits
	.sectionflags	@""
	.align	16
	.zero		1024


//--------------------- .nv.shared._Z25selective_scan_fwd_kernelI32Selective_Scan_fwd_kernel_traitsILi64ELi16ELi1ELb1ELb0ELb1ELb0EfN3c107complexIfEEEEv13SSMParamsBase --------------------------
	.section	.nv.shared._Z25selective_scan_fwd_kernelI32Selective_Scan_fwd_kernel_traitsILi64ELi16ELi1ELb1ELb0ELb1ELb0EfN3c107complexIfEEEEv13SSMParamsBase,"aw",@nobits
	.sectionflags	@""
	.align	16
	.zero		1024


//--------------------- .nv.shared._Z25selective_scan_fwd_kernelI32Selective_Scan_fwd_kernel_traitsILi64ELi16ELi1ELb1ELb0ELb1ELb1EfN3c107complexIfEEEEv13SSMParamsBase --------------------------
	.section	.nv.shared._Z25selective_scan_fwd_kernelI32Selective_Scan_fwd_kernel_traitsILi64ELi16ELi1ELb1ELb0ELb1ELb1EfN3c107complexIfEEEEv13SSMParamsBase,"aw",@nobits
	.sectionflags	@""
	.align	16
	.zero		1024


//--------------------- .nv.shared._Z25selective_scan_fwd_kernelI32Selective_Scan_fwd_kernel_traitsILi64ELi16ELi1ELb1ELb1ELb0ELb0EfN3c107complexIfEEEEv13SSMParamsBase --------------------------
	.section	.nv.shared._Z25selective_scan_fwd_kernelI32Selective_Scan_fwd_kernel_traitsILi64ELi16ELi1ELb1ELb1ELb0ELb0EfN3c107complexIfEEEEv13SSMParamsBase,"aw",@nobits
	.sectionflags	@""
	.align	16
	.zero		1024


//--------------------- .nv.shared._Z25selective_scan_fwd_kernelI32Selective_Scan_fwd_kernel_traitsILi64ELi16ELi1ELb1ELb1ELb0ELb1EfN3c107complexIfEEEEv13SSMParamsBase --------------------------
	.section	.nv.shared._Z25selective_scan_fwd_kernelI32Selective_Scan_fwd_kernel_traitsILi64ELi16ELi1ELb1ELb1ELb0ELb1EfN3c107complexIfEEEEv13SSMParamsBase,"aw",@nobits
	.sectionflags	@""
	.align	16
	.zero		1024


//--------------------- .nv.shared._Z25selective_scan_fwd_kernelI32Selective_Scan_fwd_kernel_traitsILi64ELi16ELi1ELb1ELb1ELb1ELb0EfN3c107complexIfEEEEv13SSMParamsBase --------------------------
	.section	.nv.shared._Z25selective_scan_fwd_kernelI32Selective_Scan_fwd_kernel_traitsILi64ELi16ELi1ELb1ELb1ELb1ELb0EfN3c107complexIfEEEEv13SSMParamsBase,"aw",@nobits
	.sectionflags	@""
	.align	16
	.zero		1024


//--------------------- .nv.shared._Z25selective_scan_fwd_kernelI32Selective_Scan_fwd_kernel_traitsILi64ELi16ELi1ELb1ELb1ELb1ELb1EfN3c107complexIfEEEEv13SSMParamsBase --------------------------
	.section	.nv.shared._Z25selective_scan_fwd_kernelI32Selective_Scan_fwd_kernel_traitsILi64ELi16ELi1ELb1ELb1ELb1ELb1EfN3c107complexIfEEEEv13SSMParamsBase,"aw",@nobits
	.sectionflags	@""
	.align	16
	.zero		1024


//--------------------- .nv.shared._Z25selective_scan_fwd_kernelI32Selective_Scan_fwd_kernel_traitsILi32ELi16ELi1ELb0ELb0ELb0ELb0EfN3c107complexIfEEEEv13SSMParamsBase --------------------------
	.section	.nv.shared._Z25selective_scan_fwd_kernelI32Selective_Scan_fwd_kernel_traitsILi32ELi16ELi1ELb0ELb0ELb0ELb0EfN3c107complexIfEEEEv13SSMParamsBase,"aw",@nobits
	.sectionflags	@""
	.align	16
	.zero		1024


//--------------------- .nv.shared._Z25selective_scan_fwd_kernelI32Selective_Scan_fwd_kernel_traitsILi32ELi16ELi1ELb0ELb0ELb0ELb1EfN3c107complexIfEEEEv13SSMParamsBase --------------------------
	.section	.nv.shared._Z25selective_scan_fwd_kernelI32Selective_Scan_fwd_kernel_traitsILi32ELi16ELi1ELb0ELb0ELb0ELb1EfN3c107complexIfEEEEv13SSMParamsBase,"aw",@nobits
	.sectionflags	@""
	.align	16
	.zero		1024


//--------------------- .nv.shared._Z25selective_scan_fwd_kernelI32Selective_Scan_fwd_kernel_traitsILi32ELi16ELi1ELb0ELb0ELb1ELb0EfN3c107complexIfEEEEv13SSMParamsBase --------------------------
	.section	.nv.shared._Z25selective_scan_fwd_kernelI32Selective_Scan_fwd_kernel_traitsILi32ELi16ELi1ELb0ELb0ELb1ELb0EfN3c107complexIfEEEEv13SSMParamsBase,"aw",@nobits
	.sectionflags	@""
	.align	16
	.zero		1024


//--------------------- .nv.shared._Z25selective_scan_fwd_kernelI32Selective_Scan_fwd_kernel_traitsILi32ELi16ELi1ELb0ELb0ELb1ELb1EfN3c107complexIfEEEEv13SSMParamsBase --------------------------
	.section	.nv.shared._Z25selective_scan_fwd_kernelI32Selective_Scan_fwd_kernel_traitsILi32ELi16ELi1ELb0ELb0ELb1ELb1EfN3c107complexIfEEEEv13SSMParamsBase,"aw",@nobits
	.sectionflags	@""
	.align	16
	.zero		1024


//--------------------- .nv.shared._Z25selective_scan_fwd_kernelI32Selective_Scan_fwd_kernel_traitsILi32ELi16ELi1ELb0ELb1ELb0ELb0EfN3c107complexIfEEEEv13SSMParamsBase --------------------------
	.section	.nv.shared._Z25selective_scan_fwd_kernelI32Selective_Scan_fwd_kernel_traitsILi32ELi16ELi1ELb0ELb1ELb0ELb0EfN3c107complexIfEEEEv13SSMParamsBase,"aw",@nobits
	.sectionflags	@""
	.align	16
	.zero		1024


//--------------------- .nv.shared._Z25selective_scan_fwd_kernelI32Selective_Scan_fwd_kernel_traitsILi32ELi16ELi1ELb0ELb1ELb0ELb1EfN3c107complexIfEEEEv13SSMParamsBase --------------------------
	.section	.nv.shared._Z25selective_scan_fwd_kernelI32Selective_Scan_fwd_kernel_traitsILi32ELi16ELi1ELb0ELb1ELb0ELb1EfN3c107complexIfEEEEv13SSMParamsBase,"aw",@nobits
	.sectionflags	@""
	.align	16
	.zero		1024


//--------------------- .nv.shared._Z25selective_scan_fwd_kernelI32Selective_Scan_fwd_kernel_traitsILi32ELi16ELi1ELb0ELb1ELb1ELb0EfN3c107complexIfEEEEv13SSMParamsBase --------------------------
	.section	.nv.shared._Z25selective_scan_fwd_kernelI32Selective_Scan_fwd_kernel_traitsILi32ELi16ELi1ELb0ELb1ELb1ELb0EfN3c107complexIfEEEEv13SSMParamsBase,"aw",@nobits
	.sectionflags	@""
	.align	16
	.zero		1024


//--------------------- .nv.shared._Z25selective_scan_fwd_kernelI32Selective_Scan_fwd_kernel_traitsILi32ELi16ELi1ELb0ELb1ELb1ELb1EfN3c107complexIfEEEEv13SSMParamsBase --------------------------
	.section	.nv.shared._Z25selective_scan_fwd_kernelI32Selective_Scan_fwd_kernel_traitsILi32ELi16ELi1ELb0ELb1ELb1ELb1EfN3c107complexIfEEEEv13SSMParamsBase,"aw",@nobits
	.sectionflags	@""
	.align	16
	.zero		1024


//--------------------- .nv.shared._Z25selective_scan_fwd_kernelI32Selective_Scan_fwd_kernel_traitsILi32ELi16ELi1ELb1ELb0ELb0ELb0EfN3c107complexIfEEEEv13SSMParamsBase --------------------------
	.section	.nv.shared._Z25selective_scan_fwd_kernelI32Selective_Scan_fwd_kernel_traitsILi32ELi16ELi1ELb1ELb0ELb0ELb0EfN3c107complexIfEEEEv13SSMParamsBase,"aw",@nobits
	.sectionflags	@""
	.align	16
	.zero		1024


//--------------------- .nv.shared._Z25selective_scan_fwd_kernelI32Selective_Scan_fwd_kernel_traitsILi32ELi16ELi1ELb1ELb0ELb0ELb1EfN3c107complexIfEEEEv13SSMParamsBase --------------------------
	.section	.nv.shared._Z25selective_scan_fwd_kernelI32Selective_Scan_fwd_kernel_traitsILi32ELi16ELi1ELb1ELb0ELb0ELb1EfN3c107complexIfEEEEv13SSMParamsBase,"aw",@nobits
	.sectionflags	@""
	.align	16
	.zero		1024


//--------------------- .nv.shared._Z25selective_scan_fwd_kernelI32Selective_Scan_fwd_kernel_traitsILi32ELi16ELi1ELb1ELb0ELb1ELb0EfN3c107complexIfEEEEv13SSMParamsBase --------------------------
	.section	.nv.shared._Z25selective_scan_fwd_kernelI32Selective_Scan_fwd_kernel_traitsILi32ELi16ELi1ELb1ELb0ELb1ELb0EfN3c107complexIfEEEEv13SSMParamsBase,"aw",@nobits
	.sectionflags	@""
	.align	16
	.zero		1024


//--------------------- .nv.shared._Z25selective_scan_fwd_kernelI32Selective_Scan_fwd_kernel_traitsILi32ELi16ELi1ELb1ELb0ELb1ELb1EfN3c107complexIfEEEEv13SSMParamsBase --------------------------
	.section	.nv.shared._Z25selective_scan_fwd_kernelI32Selective_Scan_fwd_kernel_traitsILi32ELi16ELi1ELb1ELb0ELb1ELb1EfN3c107complexIfEEEEv13SSMParamsBase,"aw",@nobits
	.sectionflags	@""
	.align	16
	.zero		1024


//--------------------- .nv.shared._Z25selective_scan_fwd_kernelI32Selective_Scan_fwd_kernel_traitsILi32ELi16ELi1ELb1ELb1ELb0ELb0EfN3c107complexIfEEEEv13SSMParamsBase --------------------------
	.section	.nv.shared._Z25selective_scan_fwd_kernelI32Selective_Scan_fwd_kernel_traitsILi32ELi16ELi1ELb1ELb1ELb0ELb0EfN3c107complexIfEEEEv13SSMParamsBase,"aw",@nobits
	.sectionflags	@""
	.align	16
	.zero		1024


//--------------------- .nv.shared._Z25selective_scan_fwd_kernelI32Selective_Scan_fwd_kernel_traitsILi32ELi16ELi1ELb1ELb1ELb0ELb1EfN3c107complexIfEEEEv13SSMParamsBase --------------------------
	.section	.nv.shared._Z25selective_scan_fwd_kernelI32Selective_Scan_fwd_kernel_traitsILi32ELi16ELi1ELb1ELb1ELb0ELb1EfN3c107complexIfEEEEv13SSMParamsBase,"aw",@nobits
	.sectionflags	@""
	.align	16
	.zero		1024


//--------------------- .nv.shared._Z25selective_scan_fwd_kernelI32Selective_Scan_fwd_kernel_traitsILi32ELi16ELi1ELb1ELb1ELb1ELb0EfN3c107complexIfEEEEv13SSMParamsBase --------------------------
	.section	.nv.shared._Z25selective_scan_fwd_kernelI32Selective_Scan_fwd_kernel_traitsILi32ELi16ELi1ELb1ELb1ELb1ELb0EfN3c107complexIfEEEEv13SSMParamsBase,"aw",@nobits
	.sectionflags	@""
	.align	16
	.zero		1024


//--------------------- .nv.shared._Z25selective_scan_fwd_kernelI32Selective_Scan_fwd_kernel_traitsILi32ELi16ELi1ELb1ELb1ELb1ELb1EfN3c107complexIfEEEEv13SSMParamsBase --------------------------
	.section	.nv.shared._Z25selective_scan_fwd_kernelI32Selective_Scan_fwd_kernel_traitsILi32ELi16ELi1ELb1ELb1ELb1ELb1EfN3c107complexIfEEEEv13SSMParamsBase,"aw",@nobits
	.sectionflags	@""
	.align	16
	.zero		1024


//--------------------- .nv.shared._Z25selective_scan_fwd_kernelI32Selective_Scan_fwd_kernel_traitsILi32ELi8ELi1ELb0ELb0ELb0ELb0EfN3c107complexIfEEEEv13SSMParamsBase --------------------------
	.section	.nv.shared._Z25selective_scan_fwd_kernelI32Selective_Scan_fwd_kernel_traitsILi32ELi8ELi1ELb0ELb0ELb0ELb0EfN3c107complexIfEEEEv13SSMParamsBase,"aw",@nobits
	.sectionflags	@""
	.align	16
	.zero		1024


//--------------------- .nv.shared._Z25selective_scan_fwd_kernelI32Selective_Scan_fwd_kernel_traitsILi32ELi8ELi1ELb0ELb0ELb0ELb1EfN3c107complexIfEEEEv13SSMParamsBase --------------------------
	.section	.nv.shared._Z25selective_scan_fwd_kernelI32Selective_Scan_fwd_kernel_traitsILi32ELi8ELi1ELb0ELb0ELb0ELb1EfN3c107complexIfEEEEv13SSMParamsBase,"aw",@nobits
	.sectionflags	@""
	.align	16
	.zero		1024


//--------------------- .nv.shared._Z25selective_scan_fwd_kernelI32Selective_Scan_fwd_kernel_traitsILi32ELi8ELi1ELb0ELb0ELb1ELb0EfN3c107complexIfEEEEv13SSMParamsBase --------------------------
	.section	.nv.shared._Z25selective_scan_fwd_kernelI32Selective_Scan_fwd_kernel_traitsILi32ELi8ELi1ELb0ELb0ELb1ELb0EfN3c107complexIfEEEEv13SSMParamsBase,"aw",@nobits
	.sectionflags	@""
	.align	16
	.zero		1024


//--------------------- .nv.shared._Z25selective_scan_fwd_kernelI32Selective_Scan_fwd_kernel_traitsILi32ELi8ELi1ELb0ELb0ELb1ELb1EfN3c107complexIfEEEEv13SSMParamsBase --------------------------
	.section	.nv.shared._Z25selective_scan_fwd_kernelI32Selective_Scan_fwd_kernel_traitsILi32ELi8ELi1ELb0ELb0ELb1ELb1EfN3c107complexIfEEEEv13SSMParamsBase,"aw",@nobits
	.sectionflags	@""
	.align	16
	.zero		1024


//--------------------- .nv.shared._Z25selective_scan_fwd_kernelI32Selective_Scan_fwd_kernel_traitsILi32ELi8ELi1ELb0ELb1ELb0ELb0EfN3c107complexIfEEEEv13SSMParamsBase --------------------------
	.section	.nv.shared._Z25selective_scan_fwd_kernelI32Selective_Scan_fwd_kernel_traitsILi32ELi8ELi1ELb0ELb1ELb0ELb0EfN3c107complexIfEEEEv13SSMParamsBase,"aw",@nobits
	.sectionflags	@""
	.align	16
	.zero		1024


//--------------------- .nv.shared._Z25selective_scan_fwd_kernelI32Selective_Scan_fwd_kernel_traitsILi32ELi8ELi1ELb0ELb1ELb0ELb1EfN3c107complexIfEEEEv13SSMParamsBase --------------------------
	.section	.nv.shared._Z25selective_scan_fwd_kernelI32Selective_Scan_fwd_kernel_traitsILi32ELi8ELi1ELb0ELb1ELb0ELb1EfN3c107complexIfEEEEv13SSMParamsBase,"aw",@nobits
	.sectionflags	@""
	.align	16
	.zero		1024


//--------------------- .nv.shared._Z25selective_scan_fwd_kernelI32Selective_Scan_fwd_kernel_traitsILi32ELi8ELi1ELb0ELb1ELb1ELb0EfN3c107complexIfEEEEv13SSMParamsBase --------------------------
	.section	.nv.shared._Z25selective_scan_fwd_kernelI32Selective_Scan_fwd_kernel_traitsILi32ELi8ELi1ELb0ELb1ELb1ELb0EfN3c107complexIfEEEEv13SSMParamsBase,"aw",@nobits
	.sectionflags	@""
	.align	16
	.zero		1024


//--------------------- .nv.shared._Z25selective_scan_fwd_kernelI32Selective_Scan_fwd_kernel_traitsILi32ELi8ELi1ELb0ELb1ELb1ELb1EfN3c107complexIfEEEEv13SSMParamsBase --------------------------
	.section	.nv.shared._Z25selective_scan_fwd_kernelI32Selective_Scan_fwd_kernel_traitsILi32ELi8ELi1ELb0ELb1ELb1ELb1EfN3c107complexIfEEEEv13SSMParamsBase,"aw",@nobits
	.sectionflags	@""
	.align	16
	.zero		1024


//--------------------- .nv.shared._Z25selective_scan_fwd_kernelI32Selective_Scan_fwd_kernel_traitsILi32ELi8ELi1ELb1ELb0ELb0ELb0EfN3c107complexIfEEEEv13SSMParamsBase --------------------------
	.section	.nv.shared._Z25selective_scan_fwd_kernelI32Selective_Scan_fwd_kernel_traitsILi32ELi8ELi1ELb1ELb0ELb0ELb0EfN3c107complexIfEEEEv13SSMParamsBase,"aw",@nobits
	.sectionflags	@""
	.align	16
	.zero		1024


//--------------------- .nv.shared._Z25selective_scan_fwd_kernelI32Selective_Scan_fwd_kernel_traitsILi32ELi8ELi1ELb1ELb0ELb0ELb1EfN3c107complexIfEEEEv13SSMParamsBase --------------------------
	.section	.nv.shared._Z25selective_scan_fwd_kernelI32Selective_Scan_fwd_kernel_traitsILi32ELi8ELi1ELb1ELb0ELb0ELb1EfN3c107complexIfEEEEv13SSMParamsBase,"aw",@nobits
	.sectionflags	@""
	.align	16
	.zero		1024


//--------------------- .nv.shared._Z25selective_scan_fwd_kernelI32Selective_Scan_fwd_kernel_traitsILi32ELi8ELi1ELb1ELb0ELb1ELb0EfN3c107complexIfEEEEv13SSMParamsBase --------------------------
	.section	.nv.shared._Z25selective_scan_fwd_kernelI32Selective_Scan_fwd_kernel_traitsILi32ELi8ELi1ELb1ELb0ELb1ELb0EfN3c107complexIfEEEEv13SSMParamsBase,"aw",@nobits
	.sectionflags	@""
	.align	16
	.zero		1024


//--------------------- .nv.shared._Z25selective_scan_fwd_kernelI32Selective_Scan_fwd_kernel_traitsILi32ELi8ELi1ELb1ELb0ELb1ELb1EfN3c107complexIfEEEEv13SSMParamsBase --------------------------
	.section	.nv.shared._Z25selective_scan_fwd_kernelI32Selective_Scan_fwd_kernel_traitsILi32ELi8ELi1ELb1ELb0ELb1ELb1EfN3c107complexIfEEEEv13SSMParamsBase,"aw",@nobits
	.sectionflags	@""
	.align	16
	.zero		1024


//--------------------- .nv.shared._Z25selective_scan_fwd_kernelI32Selective_Scan_fwd_kernel_traitsILi32ELi8ELi1ELb1ELb1ELb0ELb0EfN3c107complexIfEEEEv13SSMParamsBase --------------------------
	.section	.nv.shared._Z25selective_scan_fwd_kernelI32Selective_Scan_fwd_kernel_traitsILi32ELi8ELi1ELb1ELb1ELb0ELb0EfN3c107complexIfEEEEv13SSMParamsBase,"aw",@nobits
	.sectionflags	@""
	.align	16
	.zero		1024


//--------------------- .nv.shared._Z25selective_scan_fwd_kernelI32Selective_Scan_fwd_kernel_traitsILi32ELi8ELi1ELb1ELb1ELb0ELb1EfN3c107complexIfEEEEv13SSMParamsBase --------------------------
	.section	.nv.shared._Z25selective_scan_fwd_kernelI32Selective_Scan_fwd_kernel_traitsILi32ELi8ELi1ELb1ELb1ELb0ELb1EfN3c107complexIfEEEEv13SSMParamsBase,"aw",@nobits
	.sectionflags	@""
	.align	16
	.zero		1024


//--------------------- .nv.shared._Z25selective_scan_fwd_kernelI32Selective_Scan_fwd_kernel_traitsILi32ELi8ELi1ELb1ELb1ELb1ELb0EfN3c107complexIfEEEEv13SSMParamsBase --------------------------
	.section	.nv.shared._Z25selective_scan_fwd_kernelI32Selective_Scan_fwd_kernel_traitsILi32ELi8ELi1ELb1ELb1ELb1ELb0EfN3c107complexIfEEEEv13SSMParamsBase,"aw",@nobits
	.sectionflags	@""
	.align	16
	.zero		1024


//--------------------- .nv.shared._Z25selective_scan_fwd_kernelI32Selective_Scan_fwd_kernel_traitsILi32ELi8ELi1ELb1ELb1ELb1ELb1EfN3c107complexIfEEEEv13SSMParamsBase --------------------------
	.section	.nv.shared._Z25selective_scan_fwd_kernelI32Selective_Scan_fwd_kernel_traitsILi32ELi8ELi1ELb1ELb1ELb1ELb1EfN3c107complexIfEEEEv13SSMParamsBase,"aw",@nobits
	.sectionflags	@""
	.align	16
	.zero		1024


//--------------------- .nv.shared._Z25selective_scan_fwd_kernelI32Selective_Scan_fwd_kernel_traitsILi32ELi4ELi1ELb0ELb0ELb0ELb0EfN3c107complexIfEEEEv13SSMParamsBase --------------------------
	.section	.nv.shared._Z25selective_scan_fwd_kernelI32Selective_Scan_fwd_kernel_traitsILi32ELi4ELi1ELb0ELb0ELb0ELb0EfN3c107complexIfEEEEv13SSMParamsBase,"aw",@nobits
	.sectionflags	@""
	.align	16
	.zero		1024


//--------------------- .nv.shared._Z25selective_scan_fwd_kernelI32Selective_Scan_fwd_kernel_traitsILi32ELi4ELi1ELb0ELb0ELb0ELb1EfN3c107complexIfEEEEv13SSMParamsBase --------------------------
	.section	.nv.shared._Z25selective_scan_fwd_kernelI32Selective_Scan_fwd_kernel_traitsILi32ELi4ELi1ELb0ELb0ELb0ELb1EfN3c107complexIfEEEEv13SSMParamsBase,"aw",@nobits
	.sectionflags	@""
	.align	16
	.zero		1024


//--------------------- .nv.shared._Z25selective_scan_fwd_kernelI32Selective_Scan_fwd_kernel_traitsILi32ELi4ELi1ELb0ELb0ELb1ELb0EfN3c107complexIfEEEEv13SSMParamsBase --------------------------
	.section	.nv.shared._Z25selective_scan_fwd_kernelI32Selective_Scan_fwd_kernel_traitsILi32ELi4ELi1ELb0ELb0ELb1ELb0EfN3c107complexIfEEEEv13SSMParamsBase,"aw",@nobits
	.sectionflags	@""
	.align	16
	.zero		1024


//--------------------- .nv.shared._Z25selective_scan_fwd_kernelI32Selective_Scan_fwd_kernel_traitsILi32ELi4ELi1ELb0ELb0ELb1ELb1EfN3c107complexIfEEEEv13SSMParamsBase --------------------------
	.section	.nv.shared._Z25selective_scan_fwd_kernelI32Selective_Scan_fwd_kernel_traitsILi32ELi4ELi1ELb0ELb0ELb1ELb1EfN3c107complexIfEEEEv13SSMParamsBase,"aw",@nobits
	.sectionflags	@""
	.align	16
	.zero		1024


//--------------------- .nv.shared._Z25selective_scan_fwd_kernelI32Selective_Scan_fwd_kernel_traitsILi32ELi4ELi1ELb0ELb1ELb0ELb0EfN3c107complexIfEEEEv13SSMParamsBase --------------------------
	.section	.nv.shared._Z25selective_scan_fwd_kernelI32Selective_Scan_fwd_kernel_traitsILi32ELi4ELi1ELb0ELb1ELb0ELb0EfN3c107complexIfEEEEv13SSMParamsBase,"aw",@nobits
	.sectionflags	@""
	.align	16
	.zero		1024


//--------------------- .nv.shared._Z25selective_scan_fwd_kernelI32Selective_Scan_fwd_kernel_traitsILi32ELi4ELi1ELb0ELb1ELb0ELb1EfN3c107complexIfEEEEv13SSMParamsBase --------------------------
	.section	.nv.shared._Z25selective_scan_fwd_kernelI32Selective_Scan_fwd_kernel_traitsILi32ELi4ELi1ELb0ELb1ELb0ELb1EfN3c107complexIfEEEEv13SSMParamsBase,"aw",@nobits
	.sectionflags	@""
	.align	16
	.zero		1024


//--------------------- .nv.shared._Z25selective_scan_fwd_kernelI32Selective_Scan_fwd_kernel_traitsILi32ELi4ELi1ELb0ELb1ELb1ELb0EfN3c107complexIfEEEEv13SSMParamsBase --------------------------
	.section	.nv.shared._Z25selective_scan_fwd_kernelI32Selective_Scan_fwd_kernel_traitsILi32ELi4ELi1ELb0ELb1ELb1ELb0EfN3c107complexIfEEEEv13SSMParamsBase,"aw",@nobits
	.sectionflags	@""
	.align	16
	.zero		1024


//--------------------- .nv.shared._Z25selective_scan_fwd_kernelI32Selective_Scan_fwd_kernel_traitsILi32ELi4ELi1ELb0ELb1ELb1ELb1EfN3c107complexIfEEEEv13SSMParamsBase --------------------------
	.section	.nv.shared._Z25selective_scan_fwd_kernelI32Selective_Scan_fwd_kernel_traitsILi32ELi4ELi1ELb0ELb1ELb1ELb1EfN3c107complexIfEEEEv13SSMParamsBase,"aw",@nobits
	.sectionflags	@""
	.align	16
	.zero		1024


//--------------------- .nv.shared._Z25selective_scan_fwd_kernelI32Selective_Scan_fwd_kernel_traitsILi32ELi4ELi1ELb1ELb0ELb0ELb0EfN3c107complexIfEEEEv13SSMParamsBase --------------------------
	.section	.nv.shared._Z25selective_scan_fwd_kernelI32Selective_Scan_fwd_kernel_traitsILi32ELi4ELi1ELb1ELb0ELb0ELb0EfN3c107complexIfEEEEv13SSMParamsBase,"aw",@nobits
	.sectionflags	@""
	.align	16
	.zero		1024


//--------------------- .nv.shared._Z25selective_scan_fwd_kernelI32Selective_Scan_fwd_kernel_traitsILi32ELi4ELi1ELb1ELb0ELb0ELb1EfN3c107complexIfEEEEv13SSMParamsBase --------------------------
	.section	.nv.shared._Z25selective_scan_fwd_kernelI32Selective_Scan_fwd_kernel_traitsILi32ELi4ELi1ELb1ELb0ELb0ELb1EfN3c107complexIfEEEEv13SSMParamsBase,"aw",@nobits
	.sectionflags	@""
	.align	16
	.zero		1024


//--------------------- .nv.shared._Z25selective_scan_fwd_kernelI32Selective_Scan_fwd_kernel_traitsILi32ELi4ELi1ELb1ELb0ELb1ELb0EfN3c107complexIfEEEEv13SSMParamsBase --------------------------
	.section	.nv.shared._Z25selective_scan_fwd_kernelI32Selective_Scan_fwd_kernel_traitsILi32ELi4ELi1ELb1ELb0ELb1ELb0EfN3c107complexIfEEEEv13SSMParamsBase,"aw",@nobits
	.sectionflags	@""
	.align	16
	.zero		1024


//--------------------- .nv.shared._Z25selective_scan_fwd_kernelI32Selective_Scan_fwd_kernel_traitsILi32ELi4ELi1ELb1ELb0ELb1ELb1EfN3c107complexIfEEEEv13SSMParamsBase --------------------------
	.section	.nv.shared._Z25selective_scan_fwd_kernelI32Selective_Scan_fwd_kernel_traitsILi32ELi4ELi1ELb1ELb0ELb1ELb1EfN3c107complexIfEEEEv13SSMParamsBase,"aw",@nobits
	.sectionflags	@""
	.align	16
	.zero		1024


//--------------------- .nv.shared._Z25selective_scan_fwd_kernelI32Selective_Scan_fwd_kernel_traitsILi32ELi4ELi1ELb1ELb1ELb0ELb0EfN3c107complexIfEEEEv13SSMParamsBase --------------------------
	.section	.nv.shared._Z25selective_scan_fwd_kernelI32Selective_Scan_fwd_kernel_traitsILi32ELi4ELi1ELb1ELb1ELb0ELb0EfN3c107complexIfEEEEv13SSMParamsBase,"aw",@nobits
	.sectionflags	@""
	.align	16
	.zero		1024


//--------------------- .nv.shared._Z25selective_scan_fwd_kernelI32Selective_Scan_fwd_kernel_traitsILi32ELi4ELi1ELb1ELb1ELb0ELb1EfN3c107complexIfEEEEv13SSMParamsBase --------------------------
	.section	.nv.shared._Z25selective_scan_fwd_kernelI32Selective_Scan_fwd_kernel_traitsILi32ELi4ELi1ELb1ELb1ELb0ELb1EfN3c107complexIfEEEEv13SSMParamsBase,"aw",@nobits
	.sectionflags	@""
	.align	16
	.zero		1024


//--------------------- .nv.shared._Z25selective_scan_fwd_kernelI32Selective_Scan_fwd_kernel_traitsILi32ELi4ELi1ELb1ELb1ELb1ELb0EfN3c107complexIfEEEEv13SSMParamsBase --------------------------
	.section	.nv.shared._Z25selective_scan_fwd_kernelI32Selective_Scan_fwd_kernel_traitsILi32ELi4ELi1ELb1ELb1ELb1ELb0EfN3c107complexIfEEEEv13SSMParamsBase,"aw",@nobits
	.sectionflags	@""
	.align	16
	.zero		1024


//--------------------- .nv.shared._Z25selective_scan_fwd_kernelI32Selective_Scan_fwd_kernel_traitsILi32ELi4ELi1ELb1ELb1ELb1ELb1EfN3c107complexIfEEEEv13SSMParamsBase --------------------------
	.section	.nv.shared._Z25selective_scan_fwd_kernelI32Selective_Scan_fwd_kernel_traitsILi32ELi4ELi1ELb1ELb1ELb1ELb1EfN3c107complexIfEEEEv13SSMParamsBase,"aw",@nobits
	.sectionflags	@""
	.align	16
	.zero		1024


//--------------------- .nv.shared._Z25selective_scan_fwd_kernelI32Selective_Scan_fwd_kernel_traitsILi128ELi16ELi1ELb0ELb0ELb0ELb0EffEEv13SSMParamsBase --------------------------
	.section	.nv.shared._Z25selective_scan_fwd_kernelI32Selective_Scan_fwd_kernel_traitsILi128ELi16ELi1ELb0ELb0ELb0ELb0EffEEv13SSMParamsBase,"aw",@nobits
	.sectionflags	@""
	.align	16
	.zero		1024


//--------------------- .nv.shared._Z25selective_scan_fwd_kernelI32Selective_Scan_fwd_kernel_traitsILi128ELi16ELi1ELb0ELb0ELb0ELb1EffEEv13SSMParamsBase --------------------------
	.section	.nv.shared._Z25selective_scan_fwd_kernelI32Selective_Scan_fwd_kernel_traitsILi128ELi16ELi1ELb0ELb0ELb0ELb1EffEEv13SSMParamsBase,"aw",@nobits
	.sectionflags	@""
	.align	16
	.zero		1024


//--------------------- .nv.shared._Z25selective_scan_fwd_kernelI32Selective_Scan_fwd_kernel_traitsILi128ELi16ELi1ELb0ELb0ELb1ELb0EffEEv13SSMParamsBase --------------------------
	.section	.nv.shared._Z25selective_scan_fwd_kernelI32Selective_Scan_fwd_kernel_traitsILi128ELi16ELi1ELb0ELb0ELb1ELb0EffEEv13SSMParamsBase,"aw",@nobits
	.sectionflags	@""
	.align	16
	.zero		1024


//--------------------- .nv.shared._Z25selective_scan_fwd_kernelI32Selective_Scan_fwd_kernel_traitsILi128ELi16ELi1ELb0ELb0ELb1ELb1EffEEv13SSMParamsBase --------------------------
	.section	.nv.shared._Z25selective_scan_fwd_kernelI32Selective_Scan_fwd_kernel_traitsILi128ELi16ELi1ELb0ELb0ELb1ELb1EffEEv13SSMParamsBase,"aw",@nobits
	.sectionflags	@""
	.align	16
	.zero		1024


//--------------------- .nv.shared._Z25selective_scan_fwd_kernelI32Selective_Scan_fwd_kernel_traitsILi128ELi16ELi1ELb0ELb1ELb0ELb0EffEEv13SSMParamsBase --------------------------
	.section	.nv.shared._Z25selective_scan_fwd_kernelI32Selective_Scan_fwd_kernel_traitsILi128ELi16ELi1ELb0ELb1ELb0ELb0EffEEv13SSMParamsBase,"aw",@nobits
	.sectionflags	@""
	.align	16
	.zero		1024


//--------------------- .nv.shared._Z25selective_scan_fwd_kernelI32Selective_Scan_fwd_kernel_traitsILi128ELi16ELi1ELb0ELb1ELb0ELb1EffEEv13SSMParamsBase --------------------------
	.section	.nv.shared._Z25selective_scan_fwd_kernelI32Selective_Scan_fwd_kernel_traitsILi128ELi16ELi1ELb0ELb1ELb0ELb1EffEEv13SSMParamsBase,"aw",@nobits
	.sectionflags	@""
	.align	16
	.zero		1024


//--------------------- .nv.shared._Z25selective_scan_fwd_kernelI32Selective_Scan_fwd_kernel_traitsILi128ELi16ELi1ELb0ELb1ELb1ELb0EffEEv13SSMParamsBase --------------------------
	.section	.nv.shared._Z25selective_scan_fwd_kernelI32Selective_Scan_fwd_kernel_traitsILi128ELi16ELi1ELb0ELb1ELb1ELb0EffEEv13SSMParamsBase,"aw",@nobits
	.sectionflags	@""
	.align	16
	.zero		1024


//--------------------- .nv.shared._Z25selective_scan_fwd_kernelI32Selective_Scan_fwd_kernel_traitsILi128ELi16ELi1ELb0ELb1ELb1ELb1EffEEv13SSMParamsBase --------------------------
	.section	.nv.shared._Z25selective_scan_fwd_kernelI32Selective_Scan_fwd_kernel_traitsILi128ELi16ELi1ELb0ELb1ELb1ELb1EffEEv13SSMParamsBase,"aw",@nobits
	.sectionflags	@""
	.align	16
	.zero		1024


//--------------------- .nv.shared._Z25selective_scan_fwd_kernelI32Selective_Scan_fwd_kernel_traitsILi128ELi16ELi1ELb1ELb0ELb0ELb0EffEEv13SSMParamsBase --------------------------
	.section	.nv.shared._Z25selective_scan_fwd_kernelI32Selective_Scan_fwd_kernel_traitsILi128ELi16ELi1ELb1ELb0ELb0ELb0EffEEv13SSMParamsBase,"aw",@nobits
	.sectionflags	@""
	.align	16
	.zero		1024


//--------------------- .nv.shared._Z25selective_scan_fwd_kernelI32Selective_Scan_fwd_kernel_traitsILi128ELi16ELi1ELb1ELb0ELb0ELb1EffEEv13SSMParamsBase --------------------------
	.section	.nv.shared._Z25selective_scan_fwd_kernelI32Selective_Scan_fwd_kernel_traitsILi128ELi16ELi1ELb1ELb0ELb0ELb1EffEEv13SSMParamsBase,"aw",@nobits
	.sectionflags	@""
	.align	16
	.zero		1024


//--------------------- .nv.shared._Z25selective_scan_fwd_kernelI32Selective_Scan_fwd_kernel_traitsILi128ELi16ELi1ELb1ELb0ELb1ELb0EffEEv13SSMParamsBase --------------------------
	.section	.nv.shared._Z25selective_scan_fwd_kernelI32Selective_Scan_fwd_kernel_traitsILi128ELi16ELi1ELb1ELb0ELb1ELb0EffEEv13SSMParamsBase,"aw",@nobits
	.sectionflags	@""
	.align	16
	.zero		1024


//--------------------- .nv.shared._Z25selective_scan_fwd_kernelI32Selective_Scan_fwd_kernel_traitsILi128ELi16ELi1ELb1ELb0ELb1ELb1EffEEv13SSMParamsBase --------------------------
	.section	.nv.shared._Z25selective_scan_fwd_kernelI32Selective_Scan_fwd_kernel_traitsILi128ELi16ELi1ELb1ELb0ELb1ELb1EffEEv13SSMParamsBase,"aw",@nobits
	.sectionflags	@""
	.align	16
	.zero		1024


//--------------------- .nv.shared._Z25selective_scan_fwd_kernelI32Selective_Scan_fwd_kernel_traitsILi128ELi16ELi1ELb1ELb1ELb0ELb0EffEEv13SSMParamsBase --------------------------
	.section	.nv.shared._Z25selective_scan_fwd_kernelI32Selective_Scan_fwd_kernel_traitsILi128ELi16ELi1ELb1ELb1ELb0ELb0EffEEv13SSMParamsBase,"aw",@nobits
	.sectionflags	@""
	.align	16
	.zero		1024


//--------------------- .nv.shared._Z25selective_scan_fwd_kernelI32Selective_Scan_fwd_kernel_traitsILi128ELi16ELi1ELb1ELb1ELb0ELb1EffEEv13SSMParamsBase --------------------------
	.section	.nv.shared._Z25selective_scan_fwd_kernelI32Selective_Scan_fwd_kernel_traitsILi128ELi16ELi1ELb1ELb1ELb0ELb1EffEEv13SSMParamsBase,"aw",@nobits
	.sectionflags	@""
	.align	16
	.zero		1024


//--------------------- .nv.shared._Z25selective_scan_fwd_kernelI32Selective_Scan_fwd_kernel_traitsILi128ELi16ELi1ELb1ELb1ELb1ELb0EffEEv13SSMParamsBase --------------------------
	.section	.nv.shared._Z25selective_scan_fwd_kernelI32Selective_Scan_fwd_kernel_traitsILi128ELi16ELi1ELb1ELb1ELb1ELb0EffEEv13SSMParamsBase,"aw",@nobits
	.sectionflags	@""
	.align	16
	.zero		1024


//--------------------- .nv.shared._Z25selective_scan_fwd_kernelI32Selective_Scan_fwd_kernel_traitsILi128ELi16ELi1ELb1ELb1ELb1ELb1EffEEv13SSMParamsBase --------------------------
	.section	.nv.shared._Z25selective_scan_fwd_kernelI32Selective_Scan_fwd_kernel_traitsILi128ELi16ELi1ELb1ELb1ELb1ELb1EffEEv13SSMParamsBase,"aw",@nobits
	.sectionflags	@""
	.align	16
	.zero		1024


//--------------------- .nv.shared._Z25selective_scan_fwd_kernelI32Selective_Scan_fwd_kernel_traitsILi64ELi16ELi1ELb0ELb0ELb0ELb0EffEEv13SSMParamsBase --------------------------
	.section	.nv.shared._Z25selective_scan_fwd_kernelI32Selective_Scan_fwd_kernel_traitsILi64ELi16ELi1ELb0ELb0ELb0ELb0EffEEv13SSMParamsBase,"aw",@nobits
	.sectionflags	@""
	.align	16
	.zero		1024


//--------------------- .nv.shared._Z25selective_scan_fwd_kernelI32Selective_Scan_fwd_kernel_traitsILi64ELi16ELi1ELb0ELb0ELb0ELb1EffEEv13SSMParamsBase --------------------------
	.section	.nv.shared._Z25selective_scan_fwd_kernelI32Selective_Scan_fwd_kernel_traitsILi64ELi16ELi1ELb0ELb0ELb0ELb1EffEEv13SSMParamsBase,"aw",@nobits
	.sectionflags	@""
	.align	16
	.zero		1024


//--------------------- .nv.shared._Z25selective_scan_fwd_kernelI32Selective_Scan_fwd_kernel_traitsILi64ELi16ELi1ELb0ELb0ELb1ELb0EffEEv13SSMParamsBase --------------------------
	.section	.nv.shared._Z25selective_scan_fwd_kernelI32Selective_Scan_fwd_kernel_traitsILi64ELi16ELi1ELb0ELb0ELb1ELb0EffEEv13SSMParamsBase,"aw",@nobits
	.sectionflags	@""
	.align	16
	.zero		1024


//--------------------- .nv.shared._Z25selective_scan_fwd_kernelI32Selective_Scan_fwd_kernel_traitsILi64ELi16ELi1ELb0ELb0ELb1ELb1EffEEv13SSMParamsBase --------------------------
	.section	.nv.shared._Z25selective_scan_fwd_kernelI32Selective_Scan_fwd_kernel_traitsILi64ELi16ELi1ELb0ELb0ELb1ELb1EffEEv13SSMParamsBase,"aw",@nobits
	.sectionflags	@""
	.align	16
	.zero		1024


//--------------------- .nv.shared._Z25selective_scan_fwd_kernelI32Selective_Scan_fwd_kernel_traitsILi64ELi16ELi1ELb0ELb1ELb0ELb0EffEEv13SSMParamsBase --------------------------
	.section	.nv.shared._Z25selective_scan_fwd_kernelI32Selective_Scan_fwd_kernel_traitsILi64ELi16ELi1ELb0ELb1ELb0ELb0EffEEv13SSMParamsBase,"aw",@nobits
	.sectionflags	@""
	.align	16
	.zero		1024


//--------------------- .nv.shared._Z25selective_scan_fwd_kernelI32Selective_Scan_fwd_kernel_traitsILi64ELi16ELi1ELb0ELb1ELb0ELb1EffEEv13SSMParamsBase --------------------------
	.section	.nv.shared._Z25selective_scan_fwd_kernelI32Selective_Scan_fwd_kernel_traitsILi64ELi16ELi1ELb0ELb1ELb0ELb1EffEEv13SSMParamsBase,"aw",@nobits
	.sectionflags	@""
	.align	16
	.zero		1024


//--------------------- .nv.shared._Z25selective_scan_fwd_kernelI32Selective_Scan_fwd_kernel_traitsILi64ELi16ELi1ELb0ELb1ELb1ELb0EffEEv13SSMParamsBase --------------------------
	.section	.nv.shared._Z25selective_scan_fwd_kernelI32Selective_Scan_fwd_kernel_traitsILi64ELi16ELi1ELb0ELb1ELb1ELb0EffEEv13SSMParamsBase,"aw",@nobits
	.sectionflags	@""
	.align	16
	.zero		1024


//--------------------- .nv.shared._Z25selective_scan_fwd_kernelI32Selective_Scan_fwd_kernel_traitsILi64ELi16ELi1ELb0ELb1ELb1ELb1EffEEv13SSMParamsBase --------------------------
	.section	.nv.shared._Z25selective_scan_fwd_kernelI32Selective_Scan_fwd_kernel_traitsILi64ELi16ELi1ELb0ELb1ELb1ELb1EffEEv13SSMParamsBase,"aw",@nobits
	.sectionflags	@""
	.align	16
	.zero		1024


//--------------------- .nv.shared._Z25selective_scan_fwd_kernelI32Selective_Scan_fwd_kernel_traitsILi64ELi16ELi1ELb1ELb0ELb0ELb0EffEEv13SSMParamsBase --------------------------
	.section	.nv.shared._Z25selective_scan_fwd_kernelI32Selective_Scan_fwd_kernel_traitsILi64ELi16ELi1ELb1ELb0ELb0ELb0EffEEv13SSMParamsBase,"aw",@nobits
	.sectionflags	@""
	.align	16
	.zero		1024


//--------------------- .nv.shared._Z25selective_scan_fwd_kernelI32Selective_Scan_fwd_kernel_traitsILi64ELi16ELi1ELb1ELb0ELb0ELb1EffEEv13SSMParamsBase --------------------------
	.section	.nv.shared._Z25selective_scan_fwd_kernelI32Selective_Scan_fwd_kernel_traitsILi64ELi16ELi1ELb1ELb0ELb0ELb1EffEEv13SSMParamsBase,"aw",@nobits
	.sectionflags	@""
	.align	16
	.zero		1024


//--------------------- .nv.shared._Z25selective_scan_fwd_kernelI32Selective_Scan_fwd_kernel_traitsILi64ELi16ELi1ELb1ELb0ELb1ELb0EffEEv13SSMParamsBase --------------------------
	.section	.nv.shared._Z25selective_scan_fwd_kernelI32Selective_Scan_fwd_kernel_traitsILi64ELi16ELi1ELb1ELb0ELb1ELb0EffEEv13SSMParamsBase,"aw",@nobits
	.sectionflags	@""
	.align	16
	.zero		1024


//--------------------- .nv.shared._Z25selective_scan_fwd_kernelI32Selective_Scan_fwd_kernel_traitsILi64ELi16ELi1ELb1ELb0ELb1ELb1EffEEv13SSMParamsBase --------------------------
	.section	.nv.shared._Z25selective_scan_fwd_kernelI32Selective_Scan_fwd_kernel_traitsILi64ELi16ELi1ELb1ELb0ELb1ELb1EffEEv13SSMParamsBase,"aw",@nobits
	.sectionflags	@""
	.align	16
	.zero		1024


//--------------------- .nv.shared._Z25selective_scan_fwd_kernelI32Selective_Scan_fwd_kernel_traitsILi64ELi16ELi1ELb1ELb1ELb0ELb0EffEEv13SSMParamsBase --------------------------
	.section	.nv.shared._Z25selective_scan_fwd_kernelI32Selective_Scan_fwd_kernel_traitsILi64ELi16ELi1ELb1ELb1ELb0ELb0EffEEv13SSMParamsBase,"aw",@nobits
	.sectionflags	@""
	.align	16
	.zero		1024


//--------------------- .nv.shared._Z25selective_scan_fwd_kernelI32Selective_Scan_fwd_kernel_traitsILi64ELi16ELi1ELb1ELb1ELb0ELb1EffEEv13SSMParamsBase --------------------------
	.section	.nv.shared._Z25selective_scan_fwd_kernelI32Selective_Scan_fwd_kernel_traitsILi64ELi16ELi1ELb1ELb1ELb0ELb1EffEEv13SSMParamsBase,"aw",@nobits
	.sectionflags	@""
	.align	16
	.zero		1024


//--------------------- .nv.shared._Z25selective_scan_fwd_kernelI32Selective_Scan_fwd_kernel_traitsILi64ELi16ELi1ELb1ELb1ELb1ELb0EffEEv13SSMParamsBase --------------------------
	.section	.nv.shared._Z25selective_scan_fwd_kernelI32Selective_Scan_fwd_kernel_traitsILi64ELi16ELi1ELb1ELb1ELb1ELb0EffEEv13SSMParamsBase,"aw",@nobits
	.sectionflags	@""
	.align	16
	.zero		1024


//--------------------- .nv.shared._Z25selective_scan_fwd_kernelI32Selective_Scan_fwd_kernel_traitsILi64ELi16ELi1ELb1ELb1ELb1ELb1EffEEv13SSMParamsBase --------------------------
	.section	.nv.shared._Z25selective_scan_fwd_kernelI32Selective_Scan_fwd_kernel_traitsILi64ELi16ELi1ELb1ELb1ELb1ELb1EffEEv13SSMParamsBase,"aw",@nobits
	.sectionflags	@""
	.align	16
	.zero		1024


//--------------------- .nv.shared._Z25selective_scan_fwd_kernelI32Selective_Scan_fwd_kernel_traitsILi32ELi16ELi1ELb0ELb0ELb0ELb0EffEEv13SSMParamsBase --------------------------
	.section	.nv.shared._Z25selective_scan_fwd_kernelI32Selective_Scan_fwd_kernel_traitsILi32ELi16ELi1ELb0ELb0ELb0ELb0EffEEv13SSMParamsBase,"aw",@nobits
	.sectionflags	@""
	.align	16
	.zero		1024


//--------------------- .nv.shared._Z25selective_scan_fwd_kernelI32Selective_Scan_fwd_kernel_traitsILi32ELi16ELi1ELb0ELb0ELb0ELb1EffEEv13SSMParamsBase --------------------------
	.section	.nv.shared._Z25selective_scan_fwd_kernelI32Selective_Scan_fwd_kernel_traitsILi32ELi16ELi1ELb0ELb0ELb0ELb1EffEEv13SSMParamsBase,"aw",@nobits
	.sectionflags	@""
	.align	16
	.zero		1024


//--------------------- .nv.shared._Z25selective_scan_fwd_kernelI32Selective_Scan_fwd_kernel_traitsILi32ELi16ELi1ELb0ELb0ELb1ELb0EffEEv13SSMParamsBase --------------------------
	.section	.nv.shared._Z25selective_scan_fwd_kernelI32Selective_Scan_fwd_kernel_traitsILi32ELi16ELi1ELb0ELb0ELb1ELb0EffEEv13SSMParamsBase,"aw",@nobits
	.sectionflags	@""
	.align	16
	.zero		1024


//--------------------- .nv.shared._Z25selective_scan_fwd_kernelI32Selective_Scan_fwd_kernel_traitsILi32ELi16ELi1ELb0ELb0ELb1ELb1EffEEv13SSMParamsBase --------------------------
	.section	.nv.shared._Z25selective_scan_fwd_kernelI32Selective_Scan_fwd_kernel_traitsILi32ELi16ELi1ELb0ELb0ELb1ELb1EffEEv13SSMParamsBase,"aw",@nobits
	.sectionflags	@""
	.align	16
	.zero		1024


//--------------------- .nv.shared._Z25selective_scan_fwd_kernelI32Selective_Scan_fwd_kernel_traitsILi32ELi16ELi1ELb0ELb1ELb0ELb0EffEEv13SSMParamsBase --------------------------
	.section	.nv.shared._Z25selective_scan_fwd_kernelI32Selective_Scan_fwd_kernel_traitsILi32ELi16ELi1ELb0ELb1ELb0ELb0EffEEv13SSMParamsBase,"aw",@nobits
	.sectionflags	@""
	.align	16
	.zero		1024


//--------------------- .nv.shared._Z25selective_scan_fwd_kernelI32Selective_Scan_fwd_kernel_traitsILi32ELi16ELi1ELb0ELb1ELb0ELb1EffEEv13SSMParamsBase --------------------------
	.section	.nv.shared._Z25selective_scan_fwd_kernelI32Selective_Scan_fwd_kernel_traitsILi32ELi16ELi1ELb0ELb1ELb0ELb1EffEEv13SSMParamsBase,"aw",@nobits
	.sectionflags	@""
	.align	16
	.zero		1024


//--------------------- .nv.shared._Z25selective_scan_fwd_kernelI32Selective_Scan_fwd_kernel_traitsILi32ELi16ELi1ELb0ELb1ELb1ELb0EffEEv13SSMParamsBase --------------------------
	.section	.nv.shared._Z25selective_scan_fwd_kernelI32Selective_Scan_fwd_kernel_traitsILi32ELi16ELi1ELb0ELb1ELb1ELb0EffEEv13SSMParamsBase,"aw",@nobits
	.sectionflags	@""
	.align	16
	.zero		1024


//--------------------- .nv.shared._Z25selective_scan_fwd_kernelI32Selective_Scan_fwd_kernel_traitsILi32ELi16ELi1ELb0ELb1ELb1ELb1EffEEv13SSMParamsBase --------------------------
	.section	.nv.shared._Z25selective_scan_fwd_kernelI32Selective_Scan_fwd_kernel_traitsILi32ELi16ELi1ELb0ELb1ELb1ELb1EffEEv13SSMParamsBase,"aw",@nobits
	.sectionflags	@""
	.align	16
	.zero		1024


//--------------------- .nv.shared._Z25selective_scan_fwd_kernelI32Selective_Scan_fwd_kernel_traitsILi32ELi16ELi1ELb1ELb0ELb0ELb0EffEEv13SSMParamsBase --------------------------
	.section	.nv.shared._Z25selective_scan_fwd_kernelI32Selective_Scan_fwd_kernel_traitsILi32ELi16ELi1ELb1ELb0ELb0ELb0EffEEv13SSMParamsBase,"aw",@nobits
	.sectionflags	@""
	.align	16
	.zero		1024


//--------------------- .nv.shared._Z25selective_scan_fwd_kernelI32Selective_Scan_fwd_kernel_traitsILi32ELi16ELi1ELb1ELb0ELb0ELb1EffEEv13SSMParamsBase --------------------------
	.section	.nv.shared._Z25selective_scan_fwd_kernelI32Selective_Scan_fwd_kernel_traitsILi32ELi16ELi1ELb1ELb0ELb0ELb1EffEEv13SSMParamsBase,"aw",@nobits
	.sectionflags	@""
	.align	16
	.zero		1024


//--------------------- .nv.shared._Z25selective_scan_fwd_kernelI32Selective_Scan_fwd_kernel_traitsILi32ELi16ELi1ELb1ELb0ELb1ELb0EffEEv13SSMParamsBase --------------------------
	.section	.nv.shared._Z25selective_scan_fwd_kernelI32Selective_Scan_fwd_kernel_traitsILi32ELi16ELi1ELb1ELb0ELb1ELb0EffEEv13SSMParamsBase,"aw",@nobits
	.sectionflags	@""
	.align	16
	.zero		1024


//--------------------- .nv.shared._Z25selective_scan_fwd_kernelI32Selective_Scan_fwd_kernel_traitsILi32ELi16ELi1ELb1ELb0ELb1ELb1EffEEv13SSMParamsBase --------------------------
	.section	.nv.shared._Z25selective_scan_fwd_kernelI32Selective_Scan_fwd_kernel_traitsILi32ELi16ELi1ELb1ELb0ELb1ELb1EffEEv13SSMParamsBase,"aw",@nobits
	.sectionflags	@""
	.align	16
	.zero		1024


//--------------------- .nv.shared._Z25selective_scan_fwd_kernelI32Selective_Scan_fwd_kernel_traitsILi32ELi16ELi1ELb1ELb1ELb0ELb0EffEEv13SSMParamsBase --------------------------
	.section	.nv.shared._Z25selective_scan_fwd_kernelI32Selective_Scan_fwd_kernel_traitsILi32ELi16ELi1ELb1ELb1ELb0ELb0EffEEv13SSMParamsBase,"aw",@nobits
	.sectionflags	@""
	.align	16
	.zero		1024


//--------------------- .nv.shared._Z25selective_scan_fwd_kernelI32Selective_Scan_fwd_kernel_traitsILi32ELi16ELi1ELb1ELb1ELb0ELb1EffEEv13SSMParamsBase --------------------------
	.section	.nv.shared._Z25selective_scan_fwd_kernelI32Selective_Scan_fwd_kernel_traitsILi32ELi16ELi1ELb1ELb1ELb0ELb1EffEEv13SSMParamsBase,"aw",@nobits
	.sectionflags	@""
	.align	16
	.zero		1024


//--------------------- .nv.shared._Z25selective_scan_fwd_kernelI32Selective_Scan_fwd_kernel_traitsILi32ELi16ELi1ELb1ELb1ELb1ELb0EffEEv13SSMParamsBase --------------------------
	.section	.nv.shared._Z25selective_scan_fwd_kernelI32Selective_Scan_fwd_kernel_traitsILi32ELi16ELi1ELb1ELb1ELb1ELb0EffEEv13SSMParamsBase,"aw",@nobits
	.sectionflags	@""
	.align	16
	.zero		1024


//--------------------- .nv.shared._Z25selective_scan_fwd_kernelI32Selective_Scan_fwd_kernel_traitsILi32ELi16ELi1ELb1ELb1ELb1ELb1EffEEv13SSMParamsBase --------------------------
	.section	.nv.shared._Z25selective_scan_fwd_kernelI32Selective_Scan_fwd_kernel_traitsILi32ELi16ELi1ELb1ELb1ELb1ELb1EffEEv13SSMParamsBase,"aw",@nobits
	.sectionflags	@""
	.align	16
	.zero		1024


//--------------------- .nv.shared._Z25selective_scan_fwd_kernelI32Selective_Scan_fwd_kernel_traitsILi32ELi8ELi1ELb0ELb0ELb0ELb0EffEEv13SSMParamsBase --------------------------
	.section	.nv.shared._Z25selective_scan_fwd_kernelI32Selective_Scan_fwd_kernel_traitsILi32ELi8ELi1ELb0ELb0ELb0ELb0EffEEv13SSMParamsBase,"aw",@nobits
	.sectionflags	@""
	.align	16
	.zero		1024


//--------------------- .nv.shared._Z25selective_scan_fwd_kernelI32Selective_Scan_fwd_kernel_traitsILi32ELi8ELi1ELb0ELb0ELb0ELb1EffEEv13SSMParamsBase --------------------------
	.section	.nv.shared._Z25selective_scan_fwd_kernelI32Selective_Scan_fwd_kernel_traitsILi32ELi8ELi1ELb0ELb0ELb0ELb1EffEEv13SSMParamsBase,"aw",@nobits
	.sectionflags	@""
	.align	16
	.zero		1024


//--------------------- .nv.shared._Z25selective_scan_fwd_kernelI32Selective_Scan_fwd_kernel_traitsILi32ELi8ELi1ELb0ELb0ELb1ELb0EffEEv13SSMParamsBase --------------------------
	.section	.nv.shared._Z25selective_scan_fwd_kernelI32Selective_Scan_fwd_kernel_traitsILi32ELi8ELi1ELb0ELb0ELb1ELb0EffEEv13SSMParamsBase,"aw",@nobits
	.sectionflags	@""
	.align	16
	.zero		1024


//--------------------- .nv.shared._Z25selective_scan_fwd_kernelI32Selective_Scan_fwd_kernel_traitsILi32ELi8ELi1ELb0ELb0ELb1ELb1EffEEv13SSMParamsBase --------------------------
	.section	.nv.shared._Z25selective_scan_fwd_kernelI32Selective_Scan_fwd_kernel_traitsILi32ELi8ELi1ELb0ELb0ELb1ELb1EffEEv13SSMParamsBase,"aw",@nobits
	.sectionflags	@""
	.align	16
	.zero		1024


//--------------------- .nv.shared._Z25selective_scan_fwd_kernelI32Selective_Scan_fwd_kernel_traitsILi32ELi8ELi1ELb0ELb1ELb0ELb0EffEEv13SSMParamsBase --------------------------
	.section	.nv.shared._Z25selective_scan_fwd_kernelI32Selective_Scan_fwd_kernel_traitsILi32ELi8ELi1ELb0ELb1ELb0ELb0EffEEv13SSMParamsBase,"aw",@nobits
	.sectionflags	@""
	.align	16
	.zero		1024


//--------------------- .nv.shared._Z25selective_scan_fwd_kernelI32Selective_Scan_fwd_kernel_traitsILi32ELi8ELi1ELb0ELb1ELb0ELb1EffEEv13SSMParamsBase --------------------------
	.section	.nv.shared._Z25selective_scan_fwd_kernelI32Selective_Scan_fwd_kernel_traitsILi32ELi8ELi1ELb0ELb1ELb0ELb1EffEEv13SSMParamsBase,"aw",@nobits
	.sectionflags	@""
	.align	16
	.zero		1024


//--------------------- .nv.shared._Z25selective_scan_fwd_kernelI32Selective_Scan_fwd_kernel_traitsILi32ELi8ELi1ELb0ELb1ELb1ELb0EffEEv13SSMParamsBase --------------------------
	.section	.nv.shared._Z25selective_scan_fwd_kernelI32Selective_Scan_fwd_kernel_traitsILi32ELi8ELi1ELb0ELb1ELb1ELb0EffEEv13SSMParamsBase,"aw",@nobits
	.sectionflags	@""
	.align	16
	.zero		1024


//--------------------- .nv.shared._Z25selective_scan_fwd_kernelI32Selective_Scan_fwd_kernel_traitsILi32ELi8ELi1ELb0ELb1ELb1ELb1EffEEv13SSMParamsBase --------------------------
	.section	.nv.shared._Z25selective_scan_fwd_kernelI32Selective_Scan_fwd_kernel_traitsILi32ELi8ELi1ELb0ELb1ELb1ELb1EffEEv13SSMParamsBase,"aw",@nobits
	.sectionflags	@""
	.align	16
	.zero		1024


//--------------------- .nv.shared._Z25selective_scan_fwd_kernelI32Selective_Scan_fwd_kernel_traitsILi32ELi8ELi1ELb1ELb0ELb0ELb0EffEEv13SSMParamsBase --------------------------
	.section	.nv.shared._Z25selective_scan_fwd_kernelI32Selective_Scan_fwd_kernel_traitsILi32ELi8ELi1ELb1ELb0ELb0ELb0EffEEv13SSMParamsBase,"aw",@nobits
	.sectionflags	@""
	.align	16
	.zero		1024


//--------------------- .nv.shared._Z25selective_scan_fwd_kernelI32Selective_Scan_fwd_kernel_traitsILi32ELi8ELi1ELb1ELb0ELb0ELb1EffEEv13SSMParamsBase --------------------------
	.section	.nv.shared._Z25selective_scan_fwd_kernelI32Selective_Scan_fwd_kernel_traitsILi32ELi8ELi1ELb1ELb0ELb0ELb1EffEEv13SSMParamsBase,"aw",@nobits
	.sectionflags	@""
	.align	16
	.zero		1024


//--------------------- .nv.shared._Z25selective_scan_fwd_kernelI32Selective_Scan_fwd_kernel_traitsILi32ELi8ELi1ELb1ELb0ELb1ELb0EffEEv13SSMParamsBase --------------------------
	.section	.nv.shared._Z25selective_scan_fwd_kernelI32Selective_Scan_fwd_kernel_traitsILi32ELi8ELi1ELb1ELb0ELb1ELb0EffEEv13SSMParamsBase,"aw",@nobits
	.sectionflags	@""
	.align	16
	.zero		1024


//--------------------- .nv.shared._Z25selective_scan_fwd_kernelI32Selective_Scan_fwd_kernel_traitsILi32ELi8ELi1ELb1ELb0ELb1ELb1EffEEv13SSMParamsBase --------------------------
	.section	.nv.shared._Z25selective_scan_fwd_kernelI32Selective_Scan_fwd_kernel_traitsILi32ELi8ELi1ELb1ELb0ELb1ELb1EffEEv13SSMParamsBase,"aw",@nobits
	.sectionflags	@""
	.align	16
	.zero		1024


//--------------------- .nv.shared._Z25selective_scan_fwd_kernelI32Selective_Scan_fwd_kernel_traitsILi32ELi8ELi1ELb1ELb1ELb0ELb0EffEEv13SSMParamsBase --------------------------
	.section	.nv.shared._Z25selective_scan_fwd_kernelI32Selective_Scan_fwd_kernel_traitsILi32ELi8ELi1ELb1ELb1ELb0ELb0EffEEv13SSMParamsBase,"aw",@nobits
	.sectionflags	@""
	.align	16
	.zero		1024


//--------------------- .nv.shared._Z25selective_scan_fwd_kernelI32Selective_Scan_fwd_kernel_traitsILi32ELi8ELi1ELb1ELb1ELb0ELb1EffEEv13SSMParamsBase --------------------------
	.section	.nv.shared._Z25selective_scan_fwd_kernelI32Selective_Scan_fwd_kernel_traitsILi32ELi8ELi1ELb1ELb1ELb0ELb1EffEEv13SSMParamsBase,"aw",@nobits
	.sectionflags	@""
	.align	16
	.zero		1024


//--------------------- .nv.shared._Z25selective_scan_fwd_kernelI32Selective_Scan_fwd_kernel_traitsILi32ELi8ELi1ELb1ELb1ELb1ELb0EffEEv13SSMParamsBase --------------------------
	.section	.nv.shared._Z25selective_scan_fwd_kernelI32Selective_Scan_fwd_kernel_traitsILi32ELi8ELi1ELb1ELb1ELb1ELb0EffEEv13SSMParamsBase,"aw",@nobits
	.sectionflags	@""
	.align	16
	.zero		1024


//--------------------- .nv.shared._Z25selective_scan_fwd_kernelI32Selective_Scan_fwd_kernel_traitsILi32ELi8ELi1ELb1ELb1ELb1ELb1EffEEv13SSMParamsBase --------------------------
	.section	.nv.shared._Z25selective_scan_fwd_kernelI32Selective_Scan_fwd_kernel_traitsILi32ELi8ELi1ELb1ELb1ELb1ELb1EffEEv13SSMParamsBase,"aw",@nobits
	.sectionflags	@""
	.align	16
	.zero		1024


//--------------------- .nv.shared._Z25selective_scan_fwd_kernelI32Selective_Scan_fwd_kernel_traitsILi32ELi4ELi1ELb0ELb0ELb0ELb0EffEEv13SSMParamsBase --------------------------
	.section	.nv.shared._Z25selective_scan_fwd_kernelI32Selective_Scan_fwd_kernel_traitsILi32ELi4ELi1ELb0ELb0ELb0ELb0EffEEv13SSMParamsBase,"aw",@nobits
	.sectionflags	@""
	.align	16
	.zero		1024


//--------------------- .nv.shared._Z25selective_scan_fwd_kernelI32Selective_Scan_fwd_kernel_traitsILi32ELi4ELi1ELb0ELb0ELb0ELb1EffEEv13SSMParamsBase --------------------------
	.section	.nv.shared._Z25selective_scan_fwd_kernelI32Selective_Scan_fwd_kernel_traitsILi32ELi4ELi1ELb0ELb0ELb0ELb1EffEEv13SSMParamsBase,"aw",@nobits
	.sectionflags	@""
	.align	16
	.zero		1024


//--------------------- .nv.shared._Z25selective_scan_fwd_kernelI32Selective_Scan_fwd_kernel_traitsILi32ELi4ELi1ELb0ELb0ELb1ELb0EffEEv13SSMParamsBase --------------------------
	.section	.nv.shared._Z25selective_scan_fwd_kernelI32Selective_Scan_fwd_kernel_traitsILi32ELi4ELi1ELb0ELb0ELb1ELb0EffEEv13SSMParamsBase,"aw",@nobits
	.sectionflags	@""
	.align	16
	.zero		1024


//--------------------- .nv.shared._Z25selective_scan_fwd_kernelI32Selective_Scan_fwd_kernel_traitsILi32ELi4ELi1ELb0ELb0ELb1ELb1EffEEv13SSMParamsBase --------------------------
	.section	.nv.shared._Z25selective_scan_fwd_kernelI32Selective_Scan_fwd_kernel_traitsILi32ELi4ELi1ELb0ELb0ELb1ELb1EffEEv13SSMParamsBase,"aw",@nobits
	.sectionflags	@""
	.align	16
	.zero		1024


//--------------------- .nv.shared._Z25selective_scan_fwd_kernelI32Selective_Scan_fwd_kernel_traitsILi32ELi4ELi1ELb0ELb1ELb0ELb0EffEEv13SSMParamsBase --------------------------
	.section	.nv.shared._Z25selective_scan_fwd_kernelI32Selective_Scan_fwd_kernel_traitsILi32ELi4ELi1ELb0ELb1ELb0ELb0EffEEv13SSMParamsBase,"aw",@nobits
	.sectionflags	@""
	.align	16
	.zero		1024


//--------------------- .nv.shared._Z25selective_scan_fwd_kernelI32Selective_Scan_fwd_kernel_traitsILi32ELi4ELi1ELb0ELb1ELb0ELb1EffEEv13SSMParamsBase --------------------------
	.section	.nv.shared._Z25selective_scan_fwd_kernelI32Selective_Scan_fwd_kernel_traitsILi32ELi4ELi1ELb0ELb1ELb0ELb1EffEEv13SSMParamsBase,"aw",@nobits
	.sectionflags	@""
	.align	16
	.zero		1024


//--------------------- .nv.shared._Z25selective_scan_fwd_kernelI32Selective_Scan_fwd_kernel_traitsILi32ELi4ELi1ELb0ELb1ELb1ELb0EffEEv13SSMParamsBase --------------------------
	.section	.nv.shared._Z25selective_scan_fwd_kernelI32Selective_Scan_fwd_kernel_traitsILi32ELi4ELi1ELb0ELb1ELb1ELb0EffEEv13SSMParamsBase,"aw",@nobits
	.sectionflags	@""
	.align	16
	.zero		1024


//--------------------- .nv.shared._Z25selective_scan_fwd_kernelI32Selective_Scan_fwd_kernel_traitsILi32ELi4ELi1ELb0ELb1ELb1ELb1EffEEv13SSMParamsBase --------------------------
	.section	.nv.shared._Z25selective_scan_fwd_kernelI32Selective_Scan_fwd_kernel_traitsILi32ELi4ELi1ELb0ELb1ELb1ELb1EffEEv13SSMParamsBase,"aw",@nobits
	.sectionflags	@""
	.align	16
	.zero		1024


//--------------------- .nv.shared._Z25selective_scan_fwd_kernelI32Selective_Scan_fwd_kernel_traitsILi32ELi4ELi1ELb1ELb0ELb0ELb0EffEEv13SSMParamsBase --------------------------
	.section	.nv.shared._Z25selective_scan_fwd_kernelI32Selective_Scan_fwd_kernel_traitsILi32ELi4ELi1ELb1ELb0ELb0ELb0EffEEv13SSMParamsBase,"aw",@nobits
	.sectionflags	@""
	.align	16
	.zero		1024


//--------------------- .nv.shared._Z25selective_scan_fwd_kernelI32Selective_Scan_fwd_kernel_traitsILi32ELi4ELi1ELb1ELb0ELb0ELb1EffEEv13SSMParamsBase --------------------------
	.section	.nv.shared._Z25selective_scan_fwd_kernelI32Selective_Scan_fwd_kernel_traitsILi32ELi4ELi1ELb1ELb0ELb0ELb1EffEEv13SSMParamsBase,"aw",@nobits
	.sectionflags	@""
	.align	16
	.zero		1024


//--------------------- .nv.shared._Z25selective_scan_fwd_kernelI32Selective_Scan_fwd_kernel_traitsILi32ELi4ELi1ELb1ELb0ELb1ELb0EffEEv13SSMParamsBase --------------------------
	.section	.nv.shared._Z25selective_scan_fwd_kernelI32Selective_Scan_fwd_kernel_traitsILi32ELi4ELi1ELb1ELb0ELb1ELb0EffEEv13SSMParamsBase,"aw",@nobits
	.sectionflags	@""
	.align	16
	.zero		1024


//--------------------- .nv.shared._Z25selective_scan_fwd_kernelI32Selective_Scan_fwd_kernel_traitsILi32ELi4ELi1ELb1ELb0ELb1ELb1EffEEv13SSMParamsBase --------------------------
	.section	.nv.shared._Z25selective_scan_fwd_kernelI32Selective_Scan_fwd_kernel_traitsILi32ELi4ELi1ELb1ELb0ELb1ELb1EffEEv13SSMParamsBase,"aw",@nobits
	.sectionflags	@""
	.align	16
	.zero		1024


//--------------------- .nv.shared._Z25selective_scan_fwd_kernelI32Selective_Scan_fwd_kernel_traitsILi32ELi4ELi1ELb1ELb1ELb0ELb0EffEEv13SSMParamsBase --------------------------
	.section	.nv.shared._Z25selective_scan_fwd_kernelI32Selective_Scan_fwd_kernel_traitsILi32ELi4ELi1ELb1ELb1ELb0ELb0EffEEv13SSMParamsBase,"aw",@nobits
	.sectionflags	@""
	.align	16
	.zero		1024


//--------------------- .nv.shared._Z25selective_scan_fwd_kernelI32Selective_Scan_fwd_kernel_traitsILi32ELi4ELi1ELb1ELb1ELb0ELb1EffEEv13SSMParamsBase --------------------------
	.section	.nv.shared._Z25selective_scan_fwd_kernelI32Selective_Scan_fwd_kernel_traitsILi32ELi4ELi1ELb1ELb1ELb0ELb1EffEEv13SSMParamsBase,"aw",@nobits
	.sectionflags	@""
	.align	16
	.zero		1024


//--------------------- .nv.shared._Z25selective_scan_fwd_kernelI32Selective_Scan_fwd_kernel_traitsILi32ELi4ELi1ELb1ELb1ELb1ELb0EffEEv13SSMParamsBase --------------------------
	.section	.nv.shared._Z25selective_scan_fwd_kernelI32Selective_Scan_fwd_kernel_traitsILi32ELi4ELi1ELb1ELb1ELb1ELb0EffEEv13SSMParamsBase,"aw",@nobits
	.sectionflags	@""
	.align	16
	.zero		1024


//--------------------- .nv.shared._Z25selective_scan_fwd_kernelI32Selective_Scan_fwd_kernel_traitsILi32ELi4ELi1ELb1ELb1ELb1ELb1EffEEv13SSMParamsBase --------------------------
	.section	.nv.shared._Z25selective_scan_fwd_kernelI32Selective_Scan_fwd_kernel_traitsILi32ELi4ELi1ELb1ELb1ELb1ELb1EffEEv13SSMParamsBase,"aw",@nobits
	.sectionflags	@""
	.align	16
	.zero		1024


//--------------------- .nv.constant0._Z25selective_scan_fwd_kernelI32Selective_Scan_fwd_kernel_traitsILi128ELi16ELi1ELb0ELb0ELb0ELb0EfN3c107complexIfEEEEv13SSMParamsBase --------------------------
	.section	.nv.constant0._Z25selective_scan_fwd_kernelI32Selective_Scan_fwd_kernel_traitsILi128ELi16ELi1ELb0ELb0ELb0ELb0EfN3c107complexIfEEEEv13SSMParamsBase,"a",@progbits
	.sectionflags	@""
	.align	4
.nv.constant0._Z25selective_scan_fwd_kernelI32Selective_Scan_fwd_kernel_traitsILi128ELi16ELi1ELb0ELb0ELb0ELb0EfN3c107complexIfEEEEv13SSMParamsBase:
	.zero		1176


//--------------------- .nv.constant0._Z25selective_scan_fwd_kernelI32Selective_Scan_fwd_kernel_traitsILi128ELi16ELi1ELb0ELb0ELb0ELb1EfN3c107complexIfEEEEv13SSMParamsBase --------------------------
	.section	.nv.constant0._Z25selective_scan_fwd_kernelI32Selective_Scan_fwd_kernel_traitsILi128ELi16ELi1ELb0ELb0ELb0ELb1EfN3c107complexIfEEEEv13SSMParamsBase,"a",@progbits
	.sectionflags	@""
	.align	4
.nv.constant0._Z25selective_scan_fwd_kernelI32Selective_Scan_fwd_kernel_traitsILi128ELi16ELi1ELb0ELb0ELb0ELb1EfN3c107complexIfEEEEv13SSMParamsBase:
	.zero		1176


//--------------------- .nv.constant0._Z25selective_scan_fwd_kernelI32Selective_Scan_fwd_kernel_traitsILi128ELi16ELi1ELb0ELb0ELb1ELb0EfN3c107complexIfEEEEv13SSMParamsBase --------------------------
	.section	.nv.constant0._Z25selective_scan_fwd_kernelI32Selective_Scan_fwd_kernel_traitsILi128ELi16ELi1ELb0ELb0ELb1ELb0EfN3c107complexIfEEEEv13SSMParamsBase,"a",@progbits
	.sectionflags	@""
	.align	4
.nv.constant0._Z25selective_scan_fwd_kernelI32Selective_Scan_fwd_kernel_traitsILi128ELi16ELi1ELb0ELb0ELb1ELb0EfN3c107complexIfEEEEv13SSMParamsBase:
	.zero		1176


//--------------------- .nv.constant0._Z25selective_scan_fwd_kernelI32Selective_Scan_fwd_kernel_traitsILi128ELi16ELi1ELb0ELb0ELb1ELb1EfN3c107complexIfEEEEv13SSMParamsBase --------------------------
	.section	.nv.constant0._Z25selective_scan_fwd_kernelI32Selective_Scan_fwd_kernel_traitsILi128ELi16ELi1ELb0ELb0ELb1ELb1EfN3c107complexIfEEEEv13SSMParamsBase,"a",@progbits
	.sectionflags	@""
	.align	4
.nv.constant0._Z25selective_scan_fwd_kernelI32Selective_Scan_fwd_kernel_traitsILi128ELi16ELi1ELb0ELb0ELb1ELb1EfN3c107complexIfEEEEv13SSMParamsBase:
	.zero		1176


//--------------------- .nv.constant0._Z25selective_scan_fwd_kernelI32Selective_Scan_fwd_kernel_traitsILi128ELi16ELi1ELb0ELb1ELb0ELb0EfN3c107complexIfEEEEv13SSMParamsBase --------------------------
	.section	.nv.constant0._Z25selective_scan_fwd_kernelI32Selective_Scan_fwd_kernel_traitsILi128ELi16ELi1ELb0ELb1ELb0ELb0EfN3c107complexIfEEEEv13SSMParamsBase,"a",@progbits
	.sectionflags	@""
	.align	4
.nv.constant0._Z25selective_scan_fwd_kernelI32Selective_Scan_fwd_kernel_traitsILi128ELi16ELi1ELb0ELb1ELb0ELb0EfN3c107complexIfEEEEv13SSMParamsBase:
	.zero		1176


//--------------------- .nv.constant0._Z25selective_scan_fwd_kernelI32Selective_Scan_fwd_kernel_traitsILi128ELi16ELi1ELb0ELb1ELb0ELb1EfN3c107complexIfEEEEv13SSMParamsBase --------------------------
	.section	.nv.constant0._Z25selective_scan_fwd_kernelI32Selective_Scan_fwd_kernel_traitsILi128ELi16ELi1ELb0ELb1ELb0ELb1EfN3c107complexIfEEEEv13SSMParamsBase,"a",@progbits
	.sectionflags	@""
	.align	4
.nv.constant0._Z25selective_scan_fwd_kernelI32Selective_Scan_fwd_kernel_traitsILi128ELi16ELi1ELb0ELb1ELb0ELb1EfN3c107complexIfEEEEv13SSMParamsBase:
	.zero		1176


//--------------------- .nv.constant0._Z25selective_scan_fwd_kernelI32Selective_Scan_fwd_kernel_traitsILi128ELi16ELi1ELb0ELb1ELb1ELb0EfN3c107complexIfEEEEv13SSMParamsBase --------------------------
	.section	.nv.constant0._Z25selective_scan_fwd_kernelI32Selective_Scan_fwd_kernel_traitsILi128ELi16ELi1ELb0ELb1ELb1ELb0EfN3c107complexIfEEEEv13SSMParamsBase,"a",@progbits
	.sectionflags	@""
	.align	4
.nv.constant0._Z25selective_scan_fwd_kernelI32Selective_Scan_fwd_kernel_traitsILi128ELi16ELi1ELb0ELb1ELb1ELb0EfN3c107complexIfEEEEv13SSMParamsBase:
	.zero		1176


//--------------------- .nv.constant0._Z25selective_scan_fwd_kernelI32Selective_Scan_fwd_kernel_traitsILi128ELi16ELi1ELb0ELb1ELb1ELb1EfN3c107complexIfEEEEv13SSMParamsBase --------------------------
	.section	.nv.constant0._Z25selective_scan_fwd_kernelI32Selective_Scan_fwd_kernel_traitsILi128ELi16ELi1ELb0ELb1ELb1ELb1EfN3c107complexIfEEEEv13SSMParamsBase,"a",@progbits
	.sectionflags	@""
	.align	4
.nv.constant0._Z25selective_scan_fwd_kernelI32Selective_Scan_fwd_kernel_traitsILi128ELi16ELi1ELb0ELb1ELb1ELb1EfN3c107complexIfEEEEv13SSMParamsBase:
	.zero		1176


//--------------------- .nv.constant0._Z25selective_scan_fwd_kernelI32Selective_Scan_fwd_kernel_traitsILi128ELi16ELi1ELb1ELb0ELb0ELb0EfN3c107complexIfEEEEv13SSMParamsBase --------------------------
	.section	.nv.constant0._Z25selective_scan_fwd_kernelI32Selective_Scan_fwd_kernel_traitsILi128ELi16ELi1ELb1ELb0ELb0ELb0EfN3c107complexIfEEEEv13SSMParamsBase,"a",@progbits
	.sectionflags	@""
	.align	4
.nv.constant0._Z25selective_scan_fwd_kernelI32Selective_Scan_fwd_kernel_traitsILi128ELi16ELi1ELb1ELb0ELb0ELb0EfN3c107complexIfEEEEv13SSMParamsBase:
	.zero		1176


//--------------------- .nv.constant0._Z25selective_scan_fwd_kernelI32Selective_Scan_fwd_kernel_traitsILi128ELi16ELi1ELb1ELb0ELb0ELb1EfN3c107complexIfEEEEv13SSMParamsBase --------------------------
	.section	.nv.constant0._Z25selective_scan_fwd_kernelI32Selective_Scan_fwd_kernel_traitsILi128ELi16ELi1ELb1ELb0ELb0ELb1EfN3c107complexIfEEEEv13SSMParamsBase,"a",@progbits
	.sectionflags	@""
	.align	4
.nv.constant0._Z25selective_scan_fwd_kernelI32Selective_Scan_fwd_kernel_traitsILi128ELi16ELi1ELb1ELb0ELb0ELb1EfN3c107complexIfEEEEv13SSMParamsBase:
	.zero		1176


//--------------------- .nv.constant0._Z25selective_scan_fwd_kernelI32Selective_Scan_fwd_kernel_traitsILi128ELi16ELi1ELb1ELb0ELb1ELb0EfN3c107complexIfEEEEv13SSMParamsBase --------------------------
	.section	.nv.constant0._Z25selective_scan_fwd_kernelI32Selective_Scan_fwd_kernel_traitsILi128ELi16ELi1ELb1ELb0ELb1ELb0EfN3c107complexIfEEEEv13SSMParamsBase,"a",@progbits
	.sectionflags	@""
	.align	4
.nv.constant0._Z25selective_scan_fwd_kernelI32Selective_Scan_fwd_kernel_traitsILi128ELi16ELi1ELb1ELb0ELb1ELb0EfN3c107complexIfEEEEv13SSMParamsBase:
	.zero		1176


//--------------------- .nv.constant0._Z25selective_scan_fwd_kernelI32Selective_Scan_fwd_kernel_traitsILi128ELi16ELi1ELb1ELb0ELb1ELb1EfN3c107complexIfEEEEv13SSMParamsBase --------------------------
	.section	.nv.constant0._Z25selective_scan_fwd_kernelI32Selective_Scan_fwd_kernel_traitsILi128ELi16ELi1ELb1ELb0ELb1ELb1EfN3c107complexIfEEEEv13SSMParamsBase,"a",@progbits
	.sectionflags	@""
	.align	4
.nv.constant0._Z25selective_scan_fwd_kernelI32Selective_Scan_fwd_kernel_traitsILi128ELi16ELi1ELb1ELb0ELb1ELb1EfN3c107complexIfEEEEv13SSMParamsBase:
	.zero		1176


//--------------------- .nv.constant0._Z25selective_scan_fwd_kernelI32Selective_Scan_fwd_kernel_traitsILi128ELi16ELi1ELb1ELb1ELb0ELb0EfN3c107complexIfEEEEv13SSMParamsBase --------------------------
	.section	.nv.constant0._Z25selective_scan_fwd_kernelI32Selective_Scan_fwd_kernel_traitsILi128ELi16ELi1ELb1ELb1ELb0ELb0EfN3c107complexIfEEEEv13SSMParamsBase,"a",@progbits
	.sectionflags	@""
	.align	4
.nv.constant0._Z25selective_scan_fwd_kernelI32Selective_Scan_fwd_kernel_traitsILi128ELi16ELi1ELb1ELb1ELb0ELb0EfN3c107complexIfEEEEv13SSMParamsBase:
	.zero		1176


//--------------------- .nv.constant0._Z25selective_scan_fwd_kernelI32Selective_Scan_fwd_kernel_traitsILi128ELi16ELi1ELb1ELb1ELb0ELb1EfN3c107complexIfEEEEv13SSMParamsBase --------------------------
	.section	.nv.constant0._Z25selective_scan_fwd_kernelI32Selective_Scan_fwd_kernel_traitsILi128ELi16ELi1ELb1ELb1ELb0ELb1EfN3c107complexIfEEEEv13SSMParamsBase,"a",@progbits
	.sectionflags	@""
	.align	4
.nv.constant0._Z25selective_scan_fwd_kernelI32Selective_Scan_fwd_kernel_traitsILi128ELi16ELi1ELb1ELb1ELb0ELb1EfN3c107complexIfEEEEv13SSMParamsBase:
	.zero		1176


//--------------------- .nv.constant0._Z25selective_scan_fwd_kernelI32Selective_Scan_fwd_kernel_traitsILi128ELi16ELi1ELb1ELb1ELb1ELb0EfN3c107complexIfEEEEv13SSMParamsBase --------------------------
	.section	.nv.constant0._Z25selective_scan_fwd_kernelI32Selective_Scan_fwd_kernel_traitsILi128ELi16ELi1ELb1ELb1ELb1ELb0EfN3c107complexIfEEEEv13SSMParamsBase,"a",@progbits
	.sectionflags	@""
	.align	4
.nv.constant0._Z25selective_scan_fwd_kernelI32Selective_Scan_fwd_kernel_traitsILi128ELi16ELi1ELb1ELb1ELb1ELb0EfN3c107complexIfEEEEv13SSMParamsBase:
	.zero		1176


//--------------------- .nv.constant0._Z25selective_scan_fwd_kernelI32Selective_Scan_fwd_kernel_traitsILi128ELi16ELi1ELb1ELb1ELb1ELb1EfN3c107complexIfEEEEv13SSMParamsBase --------------------------
	.section	.nv.constant0._Z25selective_scan_fwd_kernelI32Selective_Scan_fwd_kernel_traitsILi128ELi16ELi1ELb1ELb1ELb1ELb1EfN3c107complexIfEEEEv13SSMParamsBase,"a",@progbits
	.sectionflags	@""
	.align	4
.nv.constant0._Z25selective_scan_fwd_kernelI32Selective_Scan_fwd_kernel_traitsILi128ELi16ELi1ELb1ELb1ELb1ELb1EfN3c107complexIfEEEEv13SSMParamsBase:
	.zero		1176


//--------------------- .nv.constant0._Z25selective_scan_fwd_kernelI32Selective_Scan_fwd_kernel_traitsILi64ELi16ELi1ELb0ELb0ELb0ELb0EfN3c107complexIfEEEEv13SSMParamsBase --------------------------
	.section	.nv.constant0._Z25selective_scan_fwd_kernelI32Selective_Scan_fwd_kernel_traitsILi64ELi16ELi1ELb0ELb0ELb0ELb0EfN3c107complexIfEEEEv13SSMParamsBase,"a",@progbits
	.sectionflags	@""
	.align	4
.nv.constant0._Z25selective_scan_fwd_kernelI32Selective_Scan_fwd_kernel_traitsILi64ELi16ELi1ELb0ELb0ELb0ELb0EfN3c107complexIfEEEEv13SSMParamsBase:
	.zero		1176


//--------------------- .nv.constant0._Z25selective_scan_fwd_kernelI32Selective_Scan_fwd_kernel_traitsILi64ELi16ELi1ELb0ELb0ELb0ELb1EfN3c107complexIfEEEEv13SSMParamsBase --------------------------
	.section	.nv.constant0._Z25selective_scan_fwd_kernelI32Selective_Scan_fwd_kernel_traitsILi64ELi16ELi1ELb0ELb0ELb0ELb1EfN3c107complexIfEEEEv13SSMParamsBase,"a",@progbits
	.sectionflags	@""
	.align	4
.nv.constant0._Z25selective_scan_fwd_kernelI32Selective_Scan_fwd_kernel_traitsILi64ELi16ELi1ELb0ELb0ELb0ELb1EfN3c107complexIfEEEEv13SSMParamsBase:
	.zero		1176


//--------------------- .nv.constant0._Z25selective_scan_fwd_kernelI32Selective_Scan_fwd_kernel_traitsILi64ELi16ELi1ELb0ELb0ELb1ELb0EfN3c107complexIfEEEEv13SSMParamsBase --------------------------
	.section	.nv.constant0._Z25selective_scan_fwd_kernelI32Selective_Scan_fwd_kernel_traitsILi64ELi16ELi1ELb0ELb0ELb1ELb0EfN3c107complexIfEEEEv13SSMParamsBase,"a",@progbits
	.sectionflags	@""
	.align	4
.nv.constant0._Z25selective_scan_fwd_kernelI32Selective_Scan_fwd_kernel_traitsILi64ELi16ELi1ELb0ELb0ELb1ELb0EfN3c107complexIfEEEEv13SSMParamsBase:
	.zero		1176


//--------------------- .nv.constant0._Z25selective_scan_fwd_kernelI32Selective_Scan_fwd_kernel_traitsILi64ELi16ELi1ELb0ELb0ELb1ELb1EfN3c107complexIfEEEEv13SSMParamsBase --------------------------
	.section	.nv.constant0._Z25selective_scan_fwd_kernelI32Selective_Scan_fwd_kernel_traitsILi64ELi16ELi1ELb0ELb0ELb1ELb1EfN3c107complexIfEEEEv13SSMParamsBase,"a",@progbits
	.sectionflags	@""
	.align	4
.nv.constant0._Z25selective_scan_fwd_kernelI32Selective_Scan_fwd_kernel_traitsILi64ELi16ELi1ELb0ELb0ELb1ELb1EfN3c107complexIfEEEEv13SSMParamsBase:
	.zero		1176


//--------------------- .nv.constant0._Z25selective_scan_fwd_kernelI32Selective_Scan_fwd_kernel_traitsILi64ELi16ELi1ELb0ELb1ELb0ELb0EfN3c107complexIfEEEEv13SSMParamsBase --------------------------
	.section	.nv.constant0._Z25selective_scan_fwd_kernelI32Selective_Scan_fwd_kernel_traitsILi64ELi16ELi1ELb0ELb1ELb0ELb0EfN3c107complexIfEEEEv13SSMParamsBase,"a",@progbits
	.sectionflags	@""
	.align	4
.nv.constant0._Z25selective_scan_fwd_kernelI32Selective_Scan_fwd_kernel_traitsILi64ELi16ELi1ELb0ELb1ELb0ELb0EfN3c107complexIfEEEEv13SSMParamsBase:
	.zero		1176


//--------------------- .nv.constant0._Z25selective_scan_fwd_kernelI32Selective_Scan_fwd_kernel_traitsILi64ELi16ELi1ELb0ELb1ELb0ELb1EfN3c107complexIfEEEEv13SSMParamsBase --------------------------
	.section	.nv.constant0._Z25selective_scan_fwd_kernelI32Selective_Scan_fwd_kernel_traitsILi64ELi16ELi1ELb0ELb1ELb0ELb1EfN3c107complexIfEEEEv13SSMParamsBase,"a",@progbits
	.sectionflags	@""
	.align	4
.nv.constant0._Z25selective_scan_fwd_kernelI32Selective_Scan_fwd_kernel_traitsILi64ELi16ELi1ELb0ELb1ELb0ELb1EfN3c107complexIfEEEEv13SSMParamsBase:
	.zero		1176


//--------------------- .nv.constant0._Z25selective_scan_fwd_kernelI32Selective_Scan_fwd_kernel_traitsILi64ELi16ELi1ELb0ELb1ELb1ELb0EfN3c107complexIfEEEEv13SSMParamsBase --------------------------
	.section	.nv.constant0._Z25selective_scan_fwd_kernelI32Selective_Scan_fwd_kernel_traitsILi64ELi16ELi1ELb0ELb1ELb1ELb0EfN3c107complexIfEEEEv13SSMParamsBase,"a",@progbits
	.sectionflags	@""
	.align	4
.nv.constant0._Z25selective_scan_fwd_kernelI32Selective_Scan_fwd_kernel_traitsILi64ELi16ELi1ELb0ELb1ELb1ELb0EfN3c107complexIfEEEEv13SSMParamsBase:
	.zero		1176


//--------------------- .nv.constant0._Z25selective_scan_fwd_kernelI32Selective_Scan_fwd_kernel_traitsILi64ELi16ELi1ELb0ELb1ELb1ELb1EfN3c107complexIfEEEEv13SSMParamsBase --------------------------
	.section	.nv.constant0._Z25selective_scan_fwd_kernelI32Selective_Scan_fwd_kernel_traitsILi64ELi16ELi1ELb0ELb1ELb1ELb1EfN3c107complexIfEEEEv13SSMParamsBase,"a",@progbits
	.sectionflags	@""
	.align	4
.nv.constant0._Z25selective_scan_fwd_kernelI32Selective_Scan_fwd_kernel_traitsILi64ELi16ELi1ELb0ELb1ELb1ELb1EfN3c107complexIfEEEEv13SSMParamsBase:
	.zero		1176


//--------------------- .nv.constant0._Z25selective_scan_fwd_kernelI32Selective_Scan_fwd_kernel_traitsILi64ELi16ELi1ELb1ELb0ELb0ELb0EfN3c107complexIfEEEEv13SSMParamsBase --------------------------
	.section	.nv.constant0._Z25selective_scan_fwd_kernelI32Selective_Scan_fwd_kernel_traitsILi64ELi16ELi1ELb1ELb0ELb0ELb0EfN3c107complexIfEEEEv13SSMParamsBase,"a",@progbits
	.sectionflags	@""
	.align	4
.nv.constant0._Z25selective_scan_fwd_kernelI32Selective_Scan_fwd_kernel_traitsILi64ELi16ELi1ELb1ELb0ELb0ELb0EfN3c107complexIfEEEEv13SSMParamsBase:
	.zero		1176


//--------------------- .nv.constant0._Z25selective_scan_fwd_kernelI32Selective_Scan_fwd_kernel_traitsILi64ELi16ELi1ELb1ELb0ELb0ELb1EfN3c107complexIfEEEEv13SSMParamsBase --------------------------
	.section	.nv.constant0._Z25selective_scan_fwd_kernelI32Selective_Scan_fwd_kernel_traitsILi64ELi16ELi1ELb1ELb0ELb0ELb1EfN3c107complexIfEEEEv13SSMParamsBase,"a",@progbits
	.sectionflags	@""
	.align	4
.nv.constant0._Z25selective_scan_fwd_kernelI32Selective_Scan_fwd_kernel_traitsILi64ELi16ELi1ELb1ELb0ELb0ELb1EfN3c107complexIfEEEEv13SSMParamsBase:
	.zero		1176


//--------------------- .nv.constant0._Z25selective_scan_fwd_kernelI32Selective_Scan_fwd_kernel_traitsILi64ELi16ELi1ELb1ELb0ELb1ELb0EfN3c107complexIfEEEEv13SSMParamsBase --------------------------
	.section	.nv.constant0._Z25selective_scan_fwd_kernelI32Selective_Scan_fwd_kernel_traitsILi64ELi16ELi1ELb1ELb0ELb1ELb0EfN3c107complexIfEEEEv13SSMParamsBase,"a",@progbits
	.sectionflags	@""
	.align	4
.nv.constant0._Z25selective_scan_fwd_kernelI32Selective_Scan_fwd_kernel_traitsILi64ELi16ELi1ELb1ELb0ELb1ELb0EfN3c107complexIfEEEEv13SSMParamsBase:
	.zero		1176


//--------------------- .nv.constant0._Z25selective_scan_fwd_kernelI32Selective_Scan_fwd_kernel_traitsILi64ELi16ELi1ELb1ELb0ELb1ELb1EfN3c107complexIfEEEEv13SSMParamsBase --------------------------
	.section	.nv.constant0._Z25selective_scan_fwd_kernelI32Selective_Scan_fwd_kernel_traitsILi64ELi16ELi1ELb1ELb0ELb1ELb1EfN3c107complexIfEEEEv13SSMParamsBase,"a",@progbits
	.sectionflags	@""
	.align	4
.nv.constant0._Z25selective_scan_fwd_kernelI32Selective_Scan_fwd_kernel_traitsILi64ELi16ELi1ELb1ELb0ELb1ELb1EfN3c107complexIfEEEEv13SSMParamsBase:
	.zero		1176


//--------------------- .nv.constant0._Z25selective_scan_fwd_kernelI32Selective_Scan_fwd_kernel_traitsILi64ELi16ELi1ELb1ELb1ELb0ELb0EfN3c107complexIfEEEEv13SSMParamsBase --------------------------
	.section	.nv.constant0._Z25selective_scan_fwd_kernelI32Selective_Scan_fwd_kernel_traitsILi64ELi16ELi1ELb1ELb1ELb0ELb0EfN3c107complexIfEEEEv13SSMParamsBase,"a",@progbits
	.sectionflags	@""
	.align	4
.nv.constant0._Z25selective_scan_fwd_kernelI32Selective_Scan_fwd_kernel_traitsILi64ELi16ELi1ELb1ELb1ELb0ELb0EfN3c107complexIfEEEEv13SSMParamsBase:
	.zero		1176


//--------------------- .nv.constant0._Z25selective_scan_fwd_kernelI32Selective_Scan_fwd_kernel_traitsILi64ELi16ELi1ELb1ELb1ELb0ELb1EfN3c107complexIfEEEEv13SSMParamsBase --------------------------
	.section	.nv.constant0._Z25selective_scan_fwd_kernelI32Selective_Scan_fwd_kernel_traitsILi64ELi16ELi1ELb1ELb1ELb0ELb1EfN3c107complexIfEEEEv13SSMParamsBase,"a",@progbits
	.sectionflags	@""
	.align	4
.nv.constant0._Z25selective_scan_fwd_kernelI32Selective_Scan_fwd_kernel_traitsILi64ELi16ELi1ELb1ELb1ELb0ELb1EfN3c107complexIfEEEEv13SSMParamsBase:
	.zero		1176


//--------------------- .nv.constant0._Z25selective_scan_fwd_kernelI32Selective_Scan_fwd_kernel_traitsILi64ELi16ELi1ELb1ELb1ELb1ELb0EfN3c107complexIfEEEEv13SSMParamsBase --------------------------
	.section	.nv.constant0._Z25selective_scan_fwd_kernelI32Selective_Scan_fwd_kernel_traitsILi64ELi16ELi1ELb1ELb1ELb1ELb0EfN3c107complexIfEEEEv13SSMParamsBase,"a",@progbits
	.sectionflags	@""
	.align	4
.nv.constant0._Z25selective_scan_fwd_kernelI32Selective_Scan_fwd_kernel_traitsILi64ELi16ELi1ELb1ELb1ELb1ELb0EfN3c107complexIfEEEEv13SSMParamsBase:
	.zero		1176


//--------------------- .nv.constant0._Z25selective_scan_fwd_kernelI32Selective_Scan_fwd_kernel_traitsILi64ELi16ELi1ELb1ELb1ELb1ELb1EfN3c107complexIfEEEEv13SSMParamsBase --------------------------
	.section	.nv.constant0._Z25selective_scan_fwd_kernelI32Selective_Scan_fwd_kernel_traitsILi64ELi16ELi1ELb1ELb1ELb1ELb1EfN3c107complexIfEEEEv13SSMParamsBase,"a",@progbits
	.sectionflags	@""
	.align	4
.nv.constant0._Z25selective_scan_fwd_kernelI32Selective_Scan_fwd_kernel_traitsILi64ELi16ELi1ELb1ELb1ELb1ELb1EfN3c107complexIfEEEEv13SSMParamsBase:
	.zero		1176


//--------------------- .nv.constant0._Z25selective_scan_fwd_kernelI32Selective_Scan_fwd_kernel_traitsILi32ELi16ELi1ELb0ELb0ELb0ELb0EfN3c107complexIfEEEEv13SSMParamsBase --------------------------
	.section	.nv.constant0._Z25selective_scan_fwd_kernelI32Selective_Scan_fwd_kernel_traitsILi32ELi16ELi1ELb0ELb0ELb0ELb0EfN3c107complexIfEEEEv13SSMParamsBase,"a",@progbits
	.sectionflags	@""
	.align	4
.nv.constant0._Z25selective_scan_fwd_kernelI32Selective_Scan_fwd_kernel_traitsILi32ELi16ELi1ELb0ELb0ELb0ELb0EfN3c107complexIfEEEEv13SSMParamsBase:
	.zero		1176


//--------------------- .nv.constant0._Z25selective_scan_fwd_kernelI32Selective_Scan_fwd_kernel_traitsILi32ELi16ELi1ELb0ELb0ELb0ELb1EfN3c107complexIfEEEEv13SSMParamsBase --------------------------
	.section	.nv.constant0._Z25selective_scan_fwd_kernelI32Selective_Scan_fwd_kernel_traitsILi32ELi16ELi1ELb0ELb0ELb0ELb1EfN3c107complexIfEEEEv13SSMParamsBase,"a",@progbits
	.sectionflags	@""
	.align	4
.nv.constant0._Z25selective_scan_fwd_kernelI32Selective_Scan_fwd_kernel_traitsILi32ELi16ELi1ELb0ELb0ELb0ELb1EfN3c107complexIfEEEEv13SSMParamsBase:
	.zero		1176


//--------------------- .nv.constant0._Z25selective_scan_fwd_kernelI32Selective_Scan_fwd_kernel_traitsILi32ELi16ELi1ELb0ELb0ELb1ELb0EfN3c107complexIfEEEEv13SSMParamsBase --------------------------
	.section	.nv.constant0._Z25selective_scan_fwd_kernelI32Selective_Scan_fwd_kernel_traitsILi32ELi16ELi1ELb0ELb0ELb1ELb0EfN3c107complexIfEEEEv13SSMParamsBase,"a",@progbits
	.sectionflags	@""
	.align	4
.nv.constant0._Z25selective_scan_fwd_kernelI32Selective_Scan_fwd_kernel_traitsILi32ELi16ELi1ELb0ELb0ELb1ELb0EfN3c107complexIfEEEEv13SSMParamsBase:
	.zero		1176


//--------------------- .nv.constant0._Z25selective_scan_fwd_kernelI32Selective_Scan_fwd_kernel_traitsILi32ELi16ELi1ELb0ELb0ELb1ELb1EfN3c107complexIfEEEEv13SSMParamsBase --------------------------
	.section	.nv.constant0._Z25selective_scan_fwd_kernelI32Selective_Scan_fwd_kernel_traitsILi32ELi16ELi1ELb0ELb0ELb1ELb1EfN3c107complexIfEEEEv13SSMParamsBase,"a",@progbits
	.sectionflags	@""
	.align	4
.nv.constant0._Z25selective_scan_fwd_kernelI32Selective_Scan_fwd_kernel_traitsILi32ELi16ELi1ELb0ELb0ELb1ELb1EfN3c107complexIfEEEEv13SSMParamsBase:
	.zero		1176


//--------------------- .nv.constant0._Z25selective_scan_fwd_kernelI32Selective_Scan_fwd_kernel_traitsILi32ELi16ELi1ELb0ELb1ELb0ELb0EfN3c107complexIfEEEEv13SSMParamsBase --------------------------
	.section	.nv.constant0._Z25selective_scan_fwd_kernelI32Selective_Scan_fwd_kernel_traitsILi32ELi16ELi1ELb0ELb1ELb0ELb0EfN3c107complexIfEEEEv13SSMParamsBase,"a",@progbits
	.sectionflags	@""
	.align	4
.nv.constant0._Z25selective_scan_fwd_kernelI32Selective_Scan_fwd_kernel_traitsILi32ELi16ELi1ELb0ELb1ELb0ELb0EfN3c107complexIfEEEEv13SSMParamsBase:
	.zero		1176


//--------------------- .nv.constant0._Z25selective_scan_fwd_kernelI32Selective_Scan_fwd_kernel_traitsILi32ELi16ELi1ELb0ELb1ELb0ELb1EfN3c107complexIfEEEEv13SSMParamsBase --------------------------
	.section	.nv.constant0._Z25selective_scan_fwd_kernelI32Selective_Scan_fwd_kernel_traitsILi32ELi16ELi1ELb0ELb1ELb0ELb1EfN3c107complexIfEEEEv13SSMParamsBase,"a",@progbits
	.sectionflags	@""
	.align	4
.nv.constant0._Z25selective_scan_fwd_kernelI32Selective_Scan_fwd_kernel_traitsILi32ELi16ELi1ELb0ELb1ELb0ELb1EfN3c107complexIfEEEEv13SSMParamsBase:
	.zero		1176


//--------------------- .nv.constant0._Z25selective_scan_fwd_kernelI32Selective_Scan_fwd_kernel_traitsILi32ELi16ELi1ELb0ELb1ELb1ELb0EfN3c107complexIfEEEEv13SSMParamsBase --------------------------
	.section	.nv.constant0._Z25selective_scan_fwd_kernelI32Selective_Scan_fwd_kernel_traitsILi32ELi16ELi1ELb0ELb1ELb1ELb0EfN3c107complexIfEEEEv13SSMParamsBase,"a",@progbits
	.sectionflags	@""
	.align	4
.nv.constant0._Z25selective_scan_fwd_kernelI32Selective_Scan_fwd_kernel_traitsILi32ELi16ELi1ELb0ELb1ELb1ELb0EfN3c107complexIfEEEEv13SSMParamsBase:
	.zero		1176


//--------------------- .nv.constant0._Z25selective_scan_fwd_kernelI32Selective_Scan_fwd_kernel_traitsILi32ELi16ELi1ELb0ELb1ELb1ELb1EfN3c107complexIfEEEEv13SSMParamsBase --------------------------
	.section	.nv.constant0._Z25selective_scan_fwd_kernelI32Selective_Scan_fwd_kernel_traitsILi32ELi16ELi1ELb0ELb1ELb1ELb1EfN3c107complexIfEEEEv13SSMParamsBase,"a",@progbits
	.sectionflags	@""
	.align	4
.nv.constant0._Z25selective_scan_fwd_kernelI32Selective_Scan_fwd_kernel_traitsILi32ELi16ELi1ELb0ELb1ELb1ELb1EfN3c107complexIfEEEEv13SSMParamsBase:
	.zero		1176


//--------------------- .nv.constant0._Z25selective_scan_fwd_kernelI32Selective_Scan_fwd_kernel_traitsILi32ELi16ELi1ELb1ELb0ELb0ELb0EfN3c107complexIfEEEEv13SSMParamsBase --------------------------
	.section	.nv.constant0._Z25selective_scan_fwd_kernelI32Selective_Scan_fwd_kernel_traitsILi32ELi16ELi1ELb1ELb0ELb0ELb0EfN3c107complexIfEEEEv13SSMParamsBase,"a",@progbits
	.sectionflags	@""
	.align	4
.nv.constant0._Z25selective_scan_fwd_kernelI32Selective_Scan_fwd_kernel_traitsILi32ELi16ELi1ELb1ELb0ELb0ELb0EfN3c107complexIfEEEEv13SSMParamsBase:
	.zero		1176


//--------------------- .nv.constant0._Z25selective_scan_fwd_kernelI32Selective_Scan_fwd_kernel_traitsILi32ELi16ELi1ELb1ELb0ELb0ELb1EfN3c107complexIfEEEEv13SSMParamsBase --------------------------
	.section	.nv.constant0._Z25selective_scan_fwd_kernelI32Selective_Scan_fwd_kernel_traitsILi32ELi16ELi1ELb1ELb0ELb0ELb1EfN3c107complexIfEEEEv13SSMParamsBase,"a",@progbits
	.sectionflags	@""
	.align	4
.nv.constant0._Z25selective_scan_fwd_kernelI32Selective_Scan_fwd_kernel_traitsILi32ELi16ELi1ELb1ELb0ELb0ELb1EfN3c107complexIfEEEEv13SSMParamsBase:
	.zero		1176


//--------------------- .nv.constant0._Z25selective_scan_fwd_kernelI32Selective_Scan_fwd_kernel_traitsILi32ELi16ELi1ELb1ELb0ELb1ELb0EfN3c107complexIfEEEEv13SSMParamsBase --------------------------
	.section	.nv.constant0._Z25selective_scan_fwd_kernelI32Selective_Scan_fwd_kernel_traitsILi32ELi16ELi1ELb1ELb0ELb1ELb0EfN3c107complexIfEEEEv13SSMParamsBase,"a",@progbits
	.sectionflags	@""
	.align	4
.nv.constant0._Z25selective_scan_fwd_kernelI32Selective_Scan_fwd_kernel_traitsILi32ELi16ELi1ELb1ELb0ELb1ELb0EfN3c107complexIfEEEEv13SSMParamsBase:
	.zero		1176


//--------------------- .nv.constant0._Z25selective_scan_fwd_kernelI32Selective_Scan_fwd_kernel_traitsILi32ELi16ELi1ELb1ELb0ELb1ELb1EfN3c107complexIfEEEEv13SSMParamsBase --------------------------
	.section	.nv.constant0._Z25selective_scan_fwd_kernelI32Selective_Scan_fwd_kernel_traitsILi32ELi16ELi1ELb1ELb0ELb1ELb1EfN3c107complexIfEEEEv13SSMParamsBase,"a",@progbits
	.sectionflags	@""
	.align	4
.nv.constant0._Z25selective_scan_fwd_kernelI32Selective_Scan_fwd_kernel_traitsILi32ELi16ELi1ELb1ELb0ELb1ELb1EfN3c107complexIfEEEEv13SSMParamsBase:
	.zero		1176


//--------------------- .nv.constant0._Z25selective_scan_fwd_kernelI32Selective_Scan_fwd_kernel_traitsILi32ELi16ELi1ELb1ELb1ELb0ELb0EfN3c107complexIfEEEEv13SSMParamsBase --------------------------
	.section	.nv.constant0._Z25selective_scan_fwd_kernelI32Selective_Scan_fwd_kernel_traitsILi32ELi16ELi1ELb1ELb1ELb0ELb0EfN3c107complexIfEEEEv13SSMParamsBase,"a",@progbits
	.sectionflags	@""
	.align	4
.nv.constant0._Z25selective_scan_fwd_kernelI32Selective_Scan_fwd_kernel_traitsILi32ELi16ELi1ELb1ELb1ELb0ELb0EfN3c107complexIfEEEEv13SSMParamsBase:
	.zero		1176


//--------------------- .nv.constant0._Z25selective_scan_fwd_kernelI32Selective_Scan_fwd_kernel_traitsILi32ELi16ELi1ELb1ELb1ELb0ELb1EfN3c107complexIfEEEEv13SSMParamsBase --------------------------
	.section	.nv.constant0._Z25selective_scan_fwd_kernelI32Selective_Scan_fwd_kernel_traitsILi32ELi16ELi1ELb1ELb1ELb0ELb1EfN3c107complexIfEEEEv13SSMParamsBase,"a",@progbits
	.sectionflags	@""
	.align	4
.nv.constant0._Z25selective_scan_fwd_kernelI32Selective_Scan_fwd_kernel_traitsILi32ELi16ELi1ELb1ELb1ELb0ELb1EfN3c107complexIfEEEEv13SSMParamsBase:
	.zero		1176


//--------------------- .nv.constant0._Z25selective_scan_fwd_kernelI32Selective_Scan_fwd_kernel_traitsILi32ELi16ELi1ELb1ELb1ELb1ELb0EfN3c107complexIfEEEEv13SSMParamsBase --------------------------
	.section	.nv.constant0._Z25selective_scan_fwd_kernelI32Selective_Scan_fwd_kernel_traitsILi32ELi16ELi1ELb1ELb1ELb1ELb0EfN3c107complexIfEEEEv13SSMParamsBase,"a",@progbits
	.sectionflags	@""
	.align	4
.nv.constant0._Z25selective_scan_fwd_kernelI32Selective_Scan_fwd_kernel_traitsILi32ELi16ELi1ELb1ELb1ELb1ELb0EfN3c107complexIfEEEEv13SSMParamsBase:
	.zero		1176


//--------------------- .nv.constant0._Z25selective_scan_fwd_kernelI32Selective_Scan_fwd_kernel_traitsILi32ELi16ELi1ELb1ELb1ELb1ELb1EfN3c107complexIfEEEEv13SSMParamsBase --------------------------
	.section	.nv.constant0._Z25selective_scan_fwd_kernelI32Selective_Scan_fwd_kernel_traitsILi32ELi16ELi1ELb1ELb1ELb1ELb1EfN3c107complexIfEEEEv13SSMParamsBase,"a",@progbits
	.sectionflags	@""
	.align	4
.nv.constant0._Z25selective_scan_fwd_kernelI32Selective_Scan_fwd_kernel_traitsILi32ELi16ELi1ELb1ELb1ELb1ELb1EfN3c107complexIfEEEEv13SSMParamsBase:
	.zero		1176


//--------------------- .nv.constant0._Z25selective_scan_fwd_kernelI32Selective_Scan_fwd_kernel_traitsILi32ELi8ELi1ELb0ELb0ELb0ELb0EfN3c107complexIfEEEEv13SSMParamsBase --------------------------
	.section	.nv.constant0._Z25selective_scan_fwd_kernelI32Selective_Scan_fwd_kernel_traitsILi32ELi8ELi1ELb0ELb0ELb0ELb0EfN3c107complexIfEEEEv13SSMParamsBase,"a",@progbits
	.sectionflags	@""
	.align	4
.nv.constant0._Z25selective_scan_fwd_kernelI32Selective_Scan_fwd_kernel_traitsILi32ELi8ELi1ELb0ELb0ELb0ELb0EfN3c107complexIfEEEEv13SSMParamsBase:
	.zero		1176


//--------------------- .nv.constant0._Z25selective_scan_fwd_kernelI32Selective_Scan_fwd_kernel_traitsILi32ELi8ELi1ELb0ELb0ELb0ELb1EfN3c107complexIfEEEEv13SSMParamsBase --------------------------
	.section	.nv.constant0._Z25selective_scan_fwd_kernelI32Selective_Scan_fwd_kernel_traitsILi32ELi8ELi1ELb0ELb0ELb0ELb1EfN3c107complexIfEEEEv13SSMParamsBase,"a",@progbits
	.sectionflags	@""
	.align	4
.nv.constant0._Z25selective_scan_fwd_kernelI32Selective_Scan_fwd_kernel_traitsILi32ELi8ELi1ELb0ELb0ELb0ELb1EfN3c107complexIfEEEEv13SSMParamsBase:
	.zero		1176


//--------------------- .nv.constant0._Z25selective_scan_fwd_kernelI32Selective_Scan_fwd_kernel_traitsILi32ELi8ELi1ELb0ELb0ELb1ELb0EfN3c107complexIfEEEEv13SSMParamsBase --------------------------
	.section	.nv.constant0._Z25selective_scan_fwd_kernelI32Selective_Scan_fwd_kernel_traitsILi32ELi8ELi1ELb0ELb0ELb1ELb0EfN3c107complexIfEEEEv13SSMParamsBase,"a",@progbits
	.sectionflags	@""
	.align	4
.nv.constant0._Z25selective_scan_fwd_kernelI32Selective_Scan_fwd_kernel_traitsILi32ELi8ELi1ELb0ELb0ELb1ELb0EfN3c107complexIfEEEEv13SSMParamsBase:
	.zero		1176


//--------------------- .nv.constant0._Z25selective_scan_fwd_kernelI32Selective_Scan_fwd_kernel_traitsILi32ELi8ELi1ELb0ELb0ELb1ELb1EfN3c107complexIfEEEEv13SSMParamsBase --------------------------
	.section	.nv.constant0._Z25selective_scan_fwd_kernelI32Selective_Scan_fwd_kernel_traitsILi32ELi8ELi1ELb0ELb0ELb1ELb1EfN3c107complexIfEEEEv13SSMParamsBase,"a",@progbits
	.sectionflags	@""
	.align	4
.nv.constant0._Z25selective_scan_fwd_kernelI32Selective_Scan_fwd_kernel_traitsILi32ELi8ELi1ELb0ELb0ELb1ELb1EfN3c107complexIfEEEEv13SSMParamsBase:
	.zero		1176


//--------------------- .nv.constant0._Z25selective_scan_fwd_kernelI32Selective_Scan_fwd_kernel_traitsILi32ELi8ELi1ELb0ELb1ELb0ELb0EfN3c107complexIfEEEEv13SSMParamsBase --------------------------
	.section	.nv.constant0._Z25selective_scan_fwd_kernelI32Selective_Scan_fwd_kernel_traitsILi32ELi8ELi1ELb0ELb1ELb0ELb0EfN3c107complexIfEEEEv13SSMParamsBase,"a",@progbits
	.sectionflags	@""
	.align	4
.nv.constant0._Z25selective_scan_fwd_kernelI32Selective_Scan_fwd_kernel_traitsILi32ELi8ELi1ELb0ELb1ELb0ELb0EfN3c107complexIfEEEEv13SSMParamsBase:
	.zero		1176


//--------------------- .nv.constant0._Z25selective_scan_fwd_kernelI32Selective_Scan_fwd_kernel_traitsILi32ELi8ELi1ELb0ELb1ELb0ELb1EfN3c107complexIfEEEEv13SSMParamsBase --------------------------
	.section	.nv.constant0._Z25selective_scan_fwd_kernelI32Selective_Scan_fwd_kernel_traitsILi32ELi8ELi1ELb0ELb1ELb0ELb1EfN3c107complexIfEEEEv13SSMParamsBase,"a",@progbits
	.sectionflags	@""
	.align	4
.nv.constant0._Z25selective_scan_fwd_kernelI32Selective_Scan_fwd_kernel_traitsILi32ELi8ELi1ELb0ELb1ELb0ELb1EfN3c107complexIfEEEEv13SSMParamsBase:
	.zero		1176


//--------------------- .nv.constant0._Z25selective_scan_fwd_kernelI32Selective_Scan_fwd_kernel_traitsILi32ELi8ELi1ELb0ELb1ELb1ELb0EfN3c107complexIfEEEEv13SSMParamsBase --------------------------
	.section	.nv.constant0._Z25selective_scan_fwd_kernelI32Selective_Scan_fwd_kernel_traitsILi32ELi8ELi1ELb0ELb1ELb1ELb0EfN3c107complexIfEEEEv13SSMParamsBase,"a",@progbits
	.sectionflags	@""
	.align	4
.nv.constant0._Z25selective_scan_fwd_kernelI32Selective_Scan_fwd_kernel_traitsILi32ELi8ELi1ELb0ELb1ELb1ELb0EfN3c107complexIfEEEEv13SSMParamsBase:
	.zero		1176


//--------------------- .nv.constant0._Z25selective_scan_fwd_kernelI32Selective_Scan_fwd_kernel_traitsILi32ELi8ELi1ELb0ELb1ELb1ELb1EfN3c107complexIfEEEEv13SSMParamsBase --------------------------
	.section	.nv.constant0._Z25selective_scan_fwd_kernelI32Selective_Scan_fwd_kernel_traitsILi32ELi8ELi1ELb0ELb1ELb1ELb1EfN3c107complexIfEEEEv13SSMParamsBase,"a",@progbits
	.sectionflags	@""
	.align	4
.nv.constant0._Z25selective_scan_fwd_kernelI32Selective_Scan_fwd_kernel_traitsILi32ELi8ELi1ELb0ELb1ELb1ELb1EfN3c107complexIfEEEEv13SSMParamsBase:
	.zero		1176


//--------------------- .nv.constant0._Z25selective_scan_fwd_kernelI32Selective_Scan_fwd_kernel_traitsILi32ELi8ELi1ELb1ELb0ELb0ELb0EfN3c107complexIfEEEEv13SSMParamsBase --------------------------
	.section	.nv.constant0._Z25selective_scan_fwd_kernelI32Selective_Scan_fwd_kernel_traitsILi32ELi8ELi1ELb1ELb0ELb0ELb0EfN3c107complexIfEEEEv13SSMParamsBase,"a",@progbits
	.sectionflags	@""
	.align	4
.nv.constant0._Z25selective_scan_fwd_kernelI32Selective_Scan_fwd_kernel_traitsILi32ELi8ELi1ELb1ELb0ELb0ELb0EfN3c107complexIfEEEEv13SSMParamsBase:
	.zero		1176


//--------------------- .nv.constant0._Z25selective_scan_fwd_kernelI32Selective_Scan_fwd_kernel_traitsILi32ELi8ELi1ELb1ELb0ELb0ELb1EfN3c107complexIfEEEEv13SSMParamsBase --------------------------
	.section	.nv.constant0._Z25selective_scan_fwd_kernelI32Selective_Scan_fwd_kernel_traitsILi32ELi8ELi1ELb1ELb0ELb0ELb1EfN3c107complexIfEEEEv13SSMParamsBase,"a",@progbits
	.sectionflags	@""
	.align	4
.nv.constant0._Z25selective_scan_fwd_kernelI32Selective_Scan_fwd_kernel_traitsILi32ELi8ELi1ELb1ELb0ELb0ELb1EfN3c107complexIfEEEEv13SSMParamsBase:
	.zero		1176


//--------------------- .nv.constant0._Z25selective_scan_fwd_kernelI32Selective_Scan_fwd_kernel_traitsILi32ELi8ELi1ELb1ELb0ELb1ELb0EfN3c107complexIfEEEEv13SSMParamsBase --------------------------
	.section	.nv.constant0._Z25selective_scan_fwd_kernelI32Selective_Scan_fwd_kernel_traitsILi32ELi8ELi1ELb1ELb0ELb1ELb0EfN3c107complexIfEEEEv13SSMParamsBase,"a",@progbits
	.sectionflags	@""
	.align	4
.nv.constant0._Z25selective_scan_fwd_kernelI32Selective_Scan_fwd_kernel_traitsILi32ELi8ELi1ELb1ELb0ELb1ELb0EfN3c107complexIfEEEEv13SSMParamsBase:
	.zero		1176


//--------------------- .nv.constant0._Z25selective_scan_fwd_kernelI32Selective_Scan_fwd_kernel_traitsILi32ELi8ELi1ELb1ELb0ELb1ELb1EfN3c107complexIfEEEEv13SSMParamsBase --------------------------
	.section	.nv.constant0._Z25selective_scan_fwd_kernelI32Selective_Scan_fwd_kernel_traitsILi32ELi8ELi1ELb1ELb0ELb1ELb1EfN3c107complexIfEEEEv13SSMParamsBase,"a",@progbits
	.sectionflags	@""
	.align	4
.nv.constant0._Z25selective_scan_fwd_kernelI32Selective_Scan_fwd_kernel_traitsILi32ELi8ELi1ELb1ELb0ELb1ELb1EfN3c107complexIfEEEEv13SSMParamsBase:
	.zero		1176


//--------------------- .nv.constant0._Z25selective_scan_fwd_kernelI32Selective_Scan_fwd_kernel_traitsILi32ELi8ELi1ELb1ELb1ELb0ELb0EfN3c107complexIfEEEEv13SSMParamsBase --------------------------
	.section	.nv.constant0._Z25selective_scan_fwd_kernelI32Selective_Scan_fwd_kernel_traitsILi32ELi8ELi1ELb1ELb1ELb0ELb0EfN3c107complexIfEEEEv13SSMParamsBase,"a",@progbits
	.sectionflags	@""
	.align	4
.nv.constant0._Z25selective_scan_fwd_kernelI32Selective_Scan_fwd_kernel_traitsILi32ELi8ELi1ELb1ELb1ELb0ELb0EfN3c107complexIfEEEEv13SSMParamsBase:
	.zero		1176


//--------------------- .nv.constant0._Z25selective_scan_fwd_kernelI32Selective_Scan_fwd_kernel_traitsILi32ELi8ELi1ELb1ELb1ELb0ELb1EfN3c107complexIfEEEEv13SSMParamsBase --------------------------
	.section	.nv.constant0._Z25selective_scan_fwd_kernelI32Selective_Scan_fwd_kernel_traitsILi32ELi8ELi1ELb1ELb1ELb0ELb1EfN3c107complexIfEEEEv13SSMParamsBase,"a",@progbits
	.sectionflags	@""
	.align	4
.nv.constant0._Z25selective_scan_fwd_kernelI32Selective_Scan_fwd_kernel_traitsILi32ELi8ELi1ELb1ELb1ELb0ELb1EfN3c107complexIfEEEEv13SSMParamsBase:
	.zero		1176


//--------------------- .nv.constant0._Z25selective_scan_fwd_kernelI32Selective_Scan_fwd_kernel_traitsILi32ELi8ELi1ELb1ELb1ELb1ELb0EfN3c107complexIfEEEEv13SSMParamsBase --------------------------
	.section	.nv.constant0._Z25selective_scan_fwd_kernelI32Selective_Scan_fwd_kernel_traitsILi32ELi8ELi1ELb1ELb1ELb1ELb0EfN3c107complexIfEEEEv13SSMParamsBase,"a",@progbits
	.sectionflags	@""
	.align	4
.nv.constant0._Z25selective_scan_fwd_kernelI32Selective_Scan_fwd_kernel_traitsILi32ELi8ELi1ELb1ELb1ELb1ELb0EfN3c107complexIfEEEEv13SSMParamsBase:
	.zero		1176


//--------------------- .nv.constant0._Z25selective_scan_fwd_kernelI32Selective_Scan_fwd_kernel_traitsILi32ELi8ELi1ELb1ELb1ELb1ELb1EfN3c107complexIfEEEEv13SSMParamsBase --------------------------
	.section	.nv.constant0._Z25selective_scan_fwd_kernelI32Selective_Scan_fwd_kernel_traitsILi32ELi8ELi1ELb1ELb1ELb1ELb1EfN3c107complexIfEEEEv13SSMParamsBase,"a",@progbits
	.sectionflags	@""
	.align	4
.nv.constant0._Z25selective_scan_fwd_kernelI32Selective_Scan_fwd_kernel_traitsILi32ELi8ELi1ELb1ELb1ELb1ELb1EfN3c107complexIfEEEEv13SSMParamsBase:
	.zero		1176


//--------------------- .nv.constant0._Z25selective_scan_fwd_kernelI32Selective_Scan_fwd_kernel_traitsILi32ELi4ELi1ELb0ELb0ELb0ELb0EfN3c107complexIfEEEEv13SSMParamsBase --------------------------
	.section	.nv.constant0._Z25selective_scan_fwd_kernelI32Selective_Scan_fwd_kernel_traitsILi32ELi4ELi1ELb0ELb0ELb0ELb0EfN3c107complexIfEEEEv13SSMParamsBase,"a",@progbits
	.sectionflags	@""
	.align	4
.nv.constant0._Z25selective_scan_fwd_kernelI32Selective_Scan_fwd_kernel_traitsILi32ELi4ELi1ELb0ELb0ELb0ELb0EfN3c107complexIfEEEEv13SSMParamsBase:
	.zero		1176


//--------------------- .nv.constant0._Z25selective_scan_fwd_kernelI32Selective_Scan_fwd_kernel_traitsILi32ELi4ELi1ELb0ELb0ELb0ELb1EfN3c107complexIfEEEEv13SSMParamsBase --------------------------
	.section	.nv.constant0._Z25selective_scan_fwd_kernelI32Selective_Scan_fwd_kernel_traitsILi32ELi4ELi1ELb0ELb0ELb0ELb1EfN3c107complexIfEEEEv13SSMParamsBase,"a",@progbits
	.sectionflags	@""
	.align	4
.nv.constant0._Z25selective_scan_fwd_kernelI32Selective_Scan_fwd_kernel_traitsILi32ELi4ELi1ELb0ELb0ELb0ELb1EfN3c107complexIfEEEEv13SSMParamsBase:
	.zero		1176


//--------------------- .nv.constant0._Z25selective_scan_fwd_kernelI32Selective_Scan_fwd_kernel_traitsILi32ELi4ELi1ELb0ELb0ELb1ELb0EfN3c107complexIfEEEEv13SSMParamsBase --------------------------
	.section	.nv.constant0._Z25selective_scan_fwd_kernelI32Selective_Scan_fwd_kernel_traitsILi32ELi4ELi1ELb0ELb0ELb1ELb0EfN3c107complexIfEEEEv13SSMParamsBase,"a",@progbits
	.sectionflags	@""
	.align	4
.nv.constant0._Z25selective_scan_fwd_kernelI32Selective_Scan_fwd_kernel_traitsILi32ELi4ELi1ELb0ELb0ELb1ELb0EfN3c107complexIfEEEEv13SSMParamsBase:
	.zero		1176


//--------------------- .nv.constant0._Z25selective_scan_fwd_kernelI32Selective_Scan_fwd_kernel_traitsILi32ELi4ELi1ELb0ELb0ELb1ELb1EfN3c107complexIfEEEEv13SSMParamsBase --------------------------
	.section	.nv.constant0._Z25selective_scan_fwd_kernelI32Selective_Scan_fwd_kernel_traitsILi32ELi4ELi1ELb0ELb0ELb1ELb1EfN3c107complexIfEEEEv13SSMParamsBase,"a",@progbits
	.sectionflags	@""
	.align	4
.nv.constant0._Z25selective_scan_fwd_kernelI32Selective_Scan_fwd_kernel_traitsILi32ELi4ELi1ELb0ELb0ELb1ELb1EfN3c107complexIfEEEEv13SSMParamsBase:
	.zero		1176


//--------------------- .nv.constant0._Z25selective_scan_fwd_kernelI32Selective_Scan_fwd_kernel_traitsILi32ELi4ELi1ELb0ELb1ELb0ELb0EfN3c107complexIfEEEEv13SSMParamsBase --------------------------
	.section	.nv.constant0._Z25selective_scan_fwd_kernelI32Selective_Scan_fwd_kernel_traitsILi32ELi4ELi1ELb0ELb1ELb0ELb0EfN3c107complexIfEEEEv13SSMParamsBase,"a",@progbits
	.sectionflags	@""
	.align	4
.nv.constant0._Z25selective_scan_fwd_kernelI32Selective_Scan_fwd_kernel_traitsILi32ELi4ELi1ELb0ELb1ELb0ELb0EfN3c107complexIfEEEEv13SSMParamsBase:
	.zero		1176


//--------------------- .nv.constant0._Z25selective_scan_fwd_kernelI32Selective_Scan_fwd_kernel_traitsILi32ELi4ELi1ELb0ELb1ELb0ELb1EfN3c107complexIfEEEEv13SSMParamsBase --------------------------
	.section	.nv.constant0._Z25selective_scan_fwd_kernelI32Selective_Scan_fwd_kernel_traitsILi32ELi4ELi1ELb0ELb1ELb0ELb1EfN3c107complexIfEEEEv13SSMParamsBase,"a",@progbits
	.sectionflags	@""
	.align	4
.nv.constant0._Z25selective_scan_fwd_kernelI32Selective_Scan_fwd_kernel_traitsILi32ELi4ELi1ELb0ELb1ELb0ELb1EfN3c107complexIfEEEEv13SSMParamsBase:
	.zero		1176


//--------------------- .nv.constant0._Z25selective_scan_fwd_kernelI32Selective_Scan_fwd_kernel_traitsILi32ELi4ELi1ELb0ELb1ELb1ELb0EfN3c107complexIfEEEEv13SSMParamsBase --------------------------
	.section	.nv.constant0._Z25selective_scan_fwd_kernelI32Selective_Scan_fwd_kernel_traitsILi32ELi4ELi1ELb0ELb1ELb1ELb0EfN3c107complexIfEEEEv13SSMParamsBase,"a",@progbits
	.sectionflags	@""
	.align	4
.nv.constant0._Z25selective_scan_fwd_kernelI32Selective_Scan_fwd_kernel_traitsILi32ELi4ELi1ELb0ELb1ELb1ELb0EfN3c107complexIfEEEEv13SSMParamsBase:
	.zero		1176


//--------------------- .nv.constant0._Z25selective_scan_fwd_kernelI32Selective_Scan_fwd_kernel_traitsILi32ELi4ELi1ELb0ELb1ELb1ELb1EfN3c107complexIfEEEEv13SSMParamsBase --------------------------
	.section	.nv.constant0._Z25selective_scan_fwd_kernelI32Selective_Scan_fwd_kernel_traitsILi32ELi4ELi1ELb0ELb1ELb1ELb1EfN3c107complexIfEEEEv13SSMParamsBase,"a",@progbits
	.sectionflags	@""
	.align	4
.nv.constant0._Z25selective_scan_fwd_kernelI32Selective_Scan_fwd_kernel_traitsILi32ELi4ELi1ELb0ELb1ELb1ELb1EfN3c107complexIfEEEEv13SSMParamsBase:
	.zero		1176


//--------------------- .nv.constant0._Z25selective_scan_fwd_kernelI32Selective_Scan_fwd_kernel_traitsILi32ELi4ELi1ELb1ELb0ELb0ELb0EfN3c107complexIfEEEEv13SSMParamsBase --------------------------
	.section	.nv.constant0._Z25selective_scan_fwd_kernelI32Selective_Scan_fwd_kernel_traitsILi32ELi4ELi1ELb1ELb0ELb0ELb0EfN3c107complexIfEEEEv13SSMParamsBase,"a",@progbits
	.sectionflags	@""
	.align	4
.nv.constant0._Z25selective_scan_fwd_kernelI32Selective_Scan_fwd_kernel_traitsILi32ELi4ELi1ELb1ELb0ELb0ELb0EfN3c107complexIfEEEEv13SSMParamsBase:
	.zero		1176


//--------------------- .nv.constant0._Z25selective_scan_fwd_kernelI32Selective_Scan_fwd_kernel_traitsILi32ELi4ELi1ELb1ELb0ELb0ELb1EfN3c107complexIfEEEEv13SSMParamsBase --------------------------
	.section	.nv.constant0._Z25selective_scan_fwd_kernelI32Selective_Scan_fwd_kernel_traitsILi32ELi4ELi1ELb1ELb0ELb0ELb1EfN3c107complexIfEEEEv13SSMParamsBase,"a",@progbits
	.sectionflags	@""
	.align	4
.nv.constant0._Z25selective_scan_fwd_kernelI32Selective_Scan_fwd_kernel_traitsILi32ELi4ELi1ELb1ELb0ELb0ELb1EfN3c107complexIfEEEEv13SSMParamsBase:
	.zero		1176


//--------------------- .nv.constant0._Z25selective_scan_fwd_kernelI32Selective_Scan_fwd_kernel_traitsILi32ELi4ELi1ELb1ELb0ELb1ELb0EfN3c107complexIfEEEEv13SSMParamsBase --------------------------
	.section	.nv.constant0._Z25selective_scan_fwd_kernelI32Selective_Scan_fwd_kernel_traitsILi32ELi4ELi1ELb1ELb0ELb1ELb0EfN3c107complexIfEEEEv13SSMParamsBase,"a",@progbits
	.sectionflags	@""
	.align	4
.nv.constant0._Z25selective_scan_fwd_kernelI32Selective_Scan_fwd_kernel_traitsILi32ELi4ELi1ELb1ELb0ELb1ELb0EfN3c107complexIfEEEEv13SSMParamsBase:
	.zero		1176


//--------------------- .nv.constant0._Z25selective_scan_fwd_kernelI32Selective_Scan_fwd_kernel_traitsILi32ELi4ELi1ELb1ELb0ELb1ELb1EfN3c107complexIfEEEEv13SSMParamsBase --------------------------
	.section	.nv.constant0._Z25selective_scan_fwd_kernelI32Selective_Scan_fwd_kernel_traitsILi32ELi4ELi1ELb1ELb0ELb1ELb1EfN3c107complexIfEEEEv13SSMParamsBase,"a",@progbits
	.sectionflags	@""
	.align	4
.nv.constant0._Z25selective_scan_fwd_kernelI32Selective_Scan_fwd_kernel_traitsILi32ELi4ELi1ELb1ELb0ELb1ELb1EfN3c107complexIfEEEEv13SSMParamsBase:
	.zero		1176


//--------------------- .nv.constant0._Z25selective_scan_fwd_kernelI32Selective_Scan_fwd_kernel_traitsILi32ELi4ELi1ELb1ELb1ELb0ELb0EfN3c107complexIfEEEEv13SSMParamsBase --------------------------
	.section	.nv.constant0._Z25selective_scan_fwd_kernelI32Selective_Scan_fwd_kernel_traitsILi32ELi4ELi1ELb1ELb1ELb0ELb0EfN3c107complexIfEEEEv13SSMParamsBase,"a",@progbits
	.sectionflags	@""
	.align	4
.nv.constant0._Z25selective_scan_fwd_kernelI32Selective_Scan_fwd_kernel_traitsILi32ELi4ELi1ELb1ELb1ELb0ELb0EfN3c107complexIfEEEEv13SSMParamsBase:
	.zero		1176


//--------------------- .nv.constant0._Z25selective_scan_fwd_kernelI32Selective_Scan_fwd_kernel_traitsILi32ELi4ELi1ELb1ELb1ELb0ELb1EfN3c107complexIfEEEEv13SSMParamsBase --------------------------
	.section	.nv.constant0._Z25selective_scan_fwd_kernelI32Selective_Scan_fwd_kernel_traitsILi32ELi4ELi1ELb1ELb1ELb0ELb1EfN3c107complexIfEEEEv13SSMParamsBase,"a",@progbits
	.sectionflags	@""
	.align	4
.nv.constant0._Z25selective_scan_fwd_kernelI32Selective_Scan_fwd_kernel_traitsILi32ELi4ELi1ELb1ELb1ELb0ELb1EfN3c107complexIfEEEEv13SSMParamsBase:
	.zero		1176


//--------------------- .nv.constant0._Z25selective_scan_fwd_kernelI32Selective_Scan_fwd_kernel_traitsILi32ELi4ELi1ELb1ELb1ELb1ELb0EfN3c107complexIfEEEEv13SSMParamsBase --------------------------
	.section	.nv.constant0._Z25selective_scan_fwd_kernelI32Selective_Scan_fwd_kernel_traitsILi32ELi4ELi1ELb1ELb1ELb1ELb0EfN3c107complexIfEEEEv13SSMParamsBase,"a",@progbits
	.sectionflags	@""
	.align	4
.nv.constant0._Z25selective_scan_fwd_kernelI32Selective_Scan_fwd_kernel_traitsILi32ELi4ELi1ELb1ELb1ELb1ELb0EfN3c107complexIfEEEEv13SSMParamsBase:
	.zero		1176


//--------------------- .nv.constant0._Z25selective_scan_fwd_kernelI32Selective_Scan_fwd_kernel_traitsILi32ELi4ELi1ELb1ELb1ELb1ELb1EfN3c107complexIfEEEEv13SSMParamsBase --------------------------
	.section	.nv.constant0._Z25selective_scan_fwd_kernelI32Selective_Scan_fwd_kernel_traitsILi32ELi4ELi1ELb1ELb1ELb1ELb1EfN3c107complexIfEEEEv13SSMParamsBase,"a",@progbits
	.sectionflags	@""
	.align	4
.nv.constant0._Z25selective_scan_fwd_kernelI32Selective_Scan_fwd_kernel_traitsILi32ELi4ELi1ELb1ELb1ELb1ELb1EfN3c107complexIfEEEEv13SSMParamsBase:
	.zero		1176


//--------------------- .nv.constant0._Z25selective_scan_fwd_kernelI32Selective_Scan_fwd_kernel_traitsILi128ELi16ELi1ELb0ELb0ELb0ELb0EffEEv13SSMParamsBase --------------------------
	.section	.nv.constant0._Z25selective_scan_fwd_kernelI32Selective_Scan_fwd_kernel_traitsILi128ELi16ELi1ELb0ELb0ELb0ELb0EffEEv13SSMParamsBase,"a",@progbits
	.sectionflags	@""
	.align	4
.nv.constant0._Z25selective_scan_fwd_kernelI32Selective_Scan_fwd_kernel_traitsILi128ELi16ELi1ELb0ELb0ELb0ELb0EffEEv13SSMParamsBase:
	.zero		1176


//--------------------- .nv.constant0._Z25selective_scan_fwd_kernelI32Selective_Scan_fwd_kernel_traitsILi128ELi16ELi1ELb0ELb0ELb0ELb1EffEEv13SSMParamsBase --------------------------
	.section	.nv.constant0._Z25selective_scan_fwd_kernelI32Selective_Scan_fwd_kernel_traitsILi128ELi16ELi1ELb0ELb0ELb0ELb1EffEEv13SSMParamsBase,"a",@progbits
	.sectionflags	@""
	.align	4
.nv.constant0._Z25selective_scan_fwd_kernelI32Selective_Scan_fwd_kernel_traitsILi128ELi16ELi1ELb0ELb0ELb0ELb1EffEEv13SSMParamsBase:
	.zero		1176


//--------------------- .nv.constant0._Z25selective_scan_fwd_kernelI32Selective_Scan_fwd_kernel_traitsILi128ELi16ELi1ELb0ELb0ELb1ELb0EffEEv13SSMParamsBase --------------------------
	.section	.nv.constant0._Z25selective_scan_fwd_kernelI32Selective_Scan_fwd_kernel_traitsILi128ELi16ELi1ELb0ELb0ELb1ELb0EffEEv13SSMParamsBase,"a",@progbits
	.sectionflags	@""
	.align	4
.nv.constant0._Z25selective_scan_fwd_kernelI32Selective_Scan_fwd_kernel_traitsILi128ELi16ELi1ELb0ELb0ELb1ELb0EffEEv13SSMParamsBase:
	.zero		1176


//--------------------- .nv.constant0._Z25selective_scan_fwd_kernelI32Selective_Scan_fwd_kernel_traitsILi128ELi16ELi1ELb0ELb0ELb1ELb1EffEEv13SSMParamsBase --------------------------
	.section	.nv.constant0._Z25selective_scan_fwd_kernelI32Selective_Scan_fwd_kernel_traitsILi128ELi16ELi1ELb0ELb0ELb1ELb1EffEEv13SSMParamsBase,"a",@progbits
	.sectionflags	@""
	.align	4
.nv.constant0._Z25selective_scan_fwd_kernelI32Selective_Scan_fwd_kernel_traitsILi128ELi16ELi1ELb0ELb0ELb1ELb1EffEEv13SSMParamsBase:
	.zero		1176


//--------------------- .nv.constant0._Z25selective_scan_fwd_kernelI32Selective_Scan_fwd_kernel_traitsILi128ELi16ELi1ELb0ELb1ELb0ELb0EffEEv13SSMParamsBase --------------------------
	.section	.nv.constant0._Z25selective_scan_fwd_kernelI32Selective_Scan_fwd_kernel_traitsILi128ELi16ELi1ELb0ELb1ELb0ELb0EffEEv13SSMParamsBase,"a",@progbits
	.sectionflags	@""
	.align	4
.nv.constant0._Z25selective_scan_fwd_kernelI32Selective_Scan_fwd_kernel_traitsILi128ELi16ELi1ELb0ELb1ELb0ELb0EffEEv13SSMParamsBase:
	.zero		1176


//--------------------- .nv.constant0._Z25selective_scan_fwd_kernelI32Selective_Scan_fwd_kernel_traitsILi128ELi16ELi1ELb0ELb1ELb0ELb1EffEEv13SSMParamsBase --------------------------
	.section	.nv.constant0._Z25selective_scan_fwd_kernelI32Selective_Scan_fwd_kernel_traitsILi128ELi16ELi1ELb0ELb1ELb0ELb1EffEEv13SSMParamsBase,"a",@progbits
	.sectionflags	@""
	.align	4
.nv.constant0._Z25selective_scan_fwd_kernelI32Selective_Scan_fwd_kernel_traitsILi128ELi16ELi1ELb0ELb1ELb0ELb1EffEEv13SSMParamsBase:
	.zero		1176


//--------------------- .nv.constant0._Z25selective_scan_fwd_kernelI32Selective_Scan_fwd_kernel_traitsILi128ELi16ELi1ELb0ELb1ELb1ELb0EffEEv13SSMParamsBase --------------------------
	.section	.nv.constant0._Z25selective_scan_fwd_kernelI32Selective_Scan_fwd_kernel_traitsILi128ELi16ELi1ELb0ELb1ELb1ELb0EffEEv13SSMParamsBase,"a",@progbits
	.sectionflags	@""
	.align	4
.nv.constant0._Z25selective_scan_fwd_kernelI32Selective_Scan_fwd_kernel_traitsILi128ELi16ELi1ELb0ELb1ELb1ELb0EffEEv13SSMParamsBase:
	.zero		1176


//--------------------- .nv.constant0._Z25selective_scan_fwd_kernelI32Selective_Scan_fwd_kernel_traitsILi128ELi16ELi1ELb0ELb1ELb1ELb1EffEEv13SSMParamsBase --------------------------
	.section	.nv.constant0._Z25selective_scan_fwd_kernelI32Selective_Scan_fwd_kernel_traitsILi128ELi16ELi1ELb0ELb1ELb1ELb1EffEEv13SSMParamsBase,"a",@progbits
	.sectionflags	@""
	.align	4
.nv.constant0._Z25selective_scan_fwd_kernelI32Selective_Scan_fwd_kernel_traitsILi128ELi16ELi1ELb0ELb1ELb1ELb1EffEEv13SSMParamsBase:
	.zero		1176


//--------------------- .nv.constant0._Z25selective_scan_fwd_kernelI32Selective_Scan_fwd_kernel_traitsILi128ELi16ELi1ELb1ELb0ELb0ELb0EffEEv13SSMParamsBase --------------------------
	.section	.nv.constant0._Z25selective_scan_fwd_kernelI32Selective_Scan_fwd_kernel_traitsILi128ELi16ELi1ELb1ELb0ELb0ELb0EffEEv13SSMParamsBase,"a",@progbits
	.sectionflags	@""
	.align	4
.nv.constant0._Z25selective_scan_fwd_kernelI32Selective_Scan_fwd_kernel_traitsILi128ELi16ELi1ELb1ELb0ELb0ELb0EffEEv13SSMParamsBase:
	.zero		1176


//--------------------- .nv.constant0._Z25selective_scan_fwd_kernelI32Selective_Scan_fwd_kernel_traitsILi128ELi16ELi1ELb1ELb0ELb0ELb1EffEEv13SSMParamsBase --------------------------
	.section	.nv.constant0._Z25selective_scan_fwd_kernelI32Selective_Scan_fwd_kernel_traitsILi128ELi16ELi1ELb1ELb0ELb0ELb1EffEEv13SSMParamsBase,"a",@progbits
	.sectionflags	@""
	.align	4
.nv.constant0._Z25selective_scan_fwd_kernelI32Selective_Scan_fwd_kernel_traitsILi128ELi16ELi1ELb1ELb0ELb0ELb1EffEEv13SSMParamsBase:
	.zero		1176


//--------------------- .nv.constant0._Z25selective_scan_fwd_kernelI32Selective_Scan_fwd_kernel_traitsILi128ELi16ELi1ELb1ELb0ELb1ELb0EffEEv13SSMParamsBase --------------------------
	.section	.nv.constant0._Z25selective_scan_fwd_kernelI32Selective_Scan_fwd_kernel_traitsILi128ELi16ELi1ELb1ELb0ELb1ELb0EffEEv13SSMParamsBase,"a",@progbits
	.sectionflags	@""
	.align	4
.nv.constant0._Z25selective_scan_fwd_kernelI32Selective_Scan_fwd_kernel_traitsILi128ELi16ELi1ELb1ELb0ELb1ELb0EffEEv13SSMParamsBase:
	.zero		1176


//--------------------- .nv.constant0._Z25selective_scan_fwd_kernelI32Selective_Scan_fwd_kernel_traitsILi128ELi16ELi1ELb1ELb0ELb1ELb1EffEEv13SSMParamsBase --------------------------
	.section	.nv.constant0._Z25selective_scan_fwd_kernelI32Selective_Scan_fwd_kernel_traitsILi128ELi16ELi1ELb1ELb0ELb1ELb1EffEEv13SSMParamsBase,"a",@progbits
	.sectionflags	@""
	.align	4
.nv.constant0._Z25selective_scan_fwd_kernelI32Selective_Scan_fwd_kernel_traitsILi128ELi16ELi1ELb1ELb0ELb1ELb1EffEEv13SSMParamsBase:
	.zero		1176


//--------------------- .nv.constant0._Z25selective_scan_fwd_kernelI32Selective_Scan_fwd_kernel_traitsILi128ELi16ELi1ELb1ELb1ELb0ELb0EffEEv13SSMParamsBase --------------------------
	.section	.nv.constant0._Z25selective_scan_fwd_kernelI32Selective_Scan_fwd_kernel_traitsILi128ELi16ELi1ELb1ELb1ELb0ELb0EffEEv13SSMParamsBase,"a",@progbits
	.sectionflags	@""
	.align	4
.nv.constant0._Z25selective_scan_fwd_kernelI32Selective_Scan_fwd_kernel_traitsILi128ELi16ELi1ELb1ELb1ELb0ELb0EffEEv13SSMParamsBase:
	.zero		1176


//--------------------- .nv.constant0._Z25selective_scan_fwd_kernelI32Selective_Scan_fwd_kernel_traitsILi128ELi16ELi1ELb1ELb1ELb0ELb1EffEEv13SSMParamsBase --------------------------
	.section	.nv.constant0._Z25selective_scan_fwd_kernelI32Selective_Scan_fwd_kernel_traitsILi128ELi16ELi1ELb1ELb1ELb0ELb1EffEEv13SSMParamsBase,"a",@progbits
	.sectionflags	@""
	.align	4
.nv.constant0._Z25selective_scan_fwd_kernelI32Selective_Scan_fwd_kernel_traitsILi128ELi16ELi1ELb1ELb1ELb0ELb1EffEEv13SSMParamsBase:
	.zero		1176


//--------------------- .nv.constant0._Z25selective_scan_fwd_kernelI32Selective_Scan_fwd_kernel_traitsILi128ELi16ELi1ELb1ELb1ELb1ELb0EffEEv13SSMParamsBase --------------------------
	.section	.nv.constant0._Z25selective_scan_fwd_kernelI32Selective_Scan_fwd_kernel_traitsILi128ELi16ELi1ELb1ELb1ELb1ELb0EffEEv13SSMParamsBase,"a",@progbits
	.sectionflags	@""
	.align	4
.nv.constant0._Z25selective_scan_fwd_kernelI32Selective_Scan_fwd_kernel_traitsILi128ELi16ELi1ELb1ELb1ELb1ELb0EffEEv13SSMParamsBase:
	.zero		1176


//--------------------- .nv.constant0._Z25selective_scan_fwd_kernelI32Selective_Scan_fwd_kernel_traitsILi128ELi16ELi1ELb1ELb1ELb1ELb1EffEEv13SSMParamsBase --------------------------
	.section	.nv.constant0._Z25selective_scan_fwd_kernelI32Selective_Scan_fwd_kernel_traitsILi128ELi16ELi1ELb1ELb1ELb1ELb1EffEEv13SSMParamsBase,"a",@progbits
	.sectionflags	@""
	.align	4
.nv.constant0._Z25selective_scan_fwd_kernelI32Selective_Scan_fwd_kernel_traitsILi128ELi16ELi1ELb1ELb1ELb1ELb1EffEEv13SSMParamsBase:
	.zero		1176


//--------------------- .nv.constant0._Z25selective_scan_fwd_kernelI32Selective_Scan_fwd_kernel_traitsILi64ELi16ELi1ELb0ELb0ELb0ELb0EffEEv13SSMParamsBase --------------------------
	.section	.nv.constant0._Z25selective_scan_fwd_kernelI32Selective_Scan_fwd_kernel_traitsILi64ELi16ELi1ELb0ELb0ELb0ELb0EffEEv13SSMParamsBase,"a",@progbits
	.sectionflags	@""
	.align	4
.nv.constant0._Z25selective_scan_fwd_kernelI32Selective_Scan_fwd_kernel_traitsILi64ELi16ELi1ELb0ELb0ELb0ELb0EffEEv13SSMParamsBase:
	.zero		1176


//--------------------- .nv.constant0._Z25selective_scan_fwd_kernelI32Selective_Scan_fwd_kernel_traitsILi64ELi16ELi1ELb0ELb0ELb0ELb1EffEEv13SSMParamsBase --------------------------
	.section	.nv.constant0._Z25selective_scan_fwd_kernelI32Selective_Scan_fwd_kernel_traitsILi64ELi16ELi1ELb0ELb0ELb0ELb1EffEEv13SSMParamsBase,"a",@progbits
	.sectionflags	@""
	.align	4
.nv.constant0._Z25selective_scan_fwd_kernelI32Selective_Scan_fwd_kernel_traitsILi64ELi16ELi1ELb0ELb0ELb0ELb1EffEEv13SSMParamsBase:
	.zero		1176


//--------------------- .nv.constant0._Z25selective_scan_fwd_kernelI32Selective_Scan_fwd_kernel_traitsILi64ELi16ELi1ELb0ELb0ELb1ELb0EffEEv13SSMParamsBase --------------------------
	.section	.nv.constant0._Z25selective_scan_fwd_kernelI32Selective_Scan_fwd_kernel_traitsILi64ELi16ELi1ELb0ELb0ELb1ELb0EffEEv13SSMParamsBase,"a",@progbits
	.sectionflags	@""
	.align	4
.nv.constant0._Z25selective_scan_fwd_kernelI32Selective_Scan_fwd_kernel_traitsILi64ELi16ELi1ELb0ELb0ELb1ELb0EffEEv13SSMParamsBase:
	.zero		1176


//--------------------- .nv.constant0._Z25selective_scan_fwd_kernelI32Selective_Scan_fwd_kernel_traitsILi64ELi16ELi1ELb0ELb0ELb1ELb1EffEEv13SSMParamsBase --------------------------
	.section	.nv.constant0._Z25selective_scan_fwd_kernelI32Selective_Scan_fwd_kernel_traitsILi64ELi16ELi1ELb0ELb0ELb1ELb1EffEEv13SSMParamsBase,"a",@progbits
	.sectionflags	@""
	.align	4
.nv.constant0._Z25selective_scan_fwd_kernelI32Selective_Scan_fwd_kernel_traitsILi64ELi16ELi1ELb0ELb0ELb1ELb1EffEEv13SSMParamsBase:
	.zero		1176


//--------------------- .nv.constant0._Z25selective_scan_fwd_kernelI32Selective_Scan_fwd_kernel_traitsILi64ELi16ELi1ELb0ELb1ELb0ELb0EffEEv13SSMParamsBase --------------------------
	.section	.nv.constant0._Z25selective_scan_fwd_kernelI32Selective_Scan_fwd_kernel_traitsILi64ELi16ELi1ELb0ELb1ELb0ELb0EffEEv13SSMParamsBase,"a",@progbits
	.sectionflags	@""
	.align	4
.nv.constant0._Z25selective_scan_fwd_kernelI32Selective_Scan_fwd_kernel_traitsILi64ELi16ELi1ELb0ELb1ELb0ELb0EffEEv13SSMParamsBase:
	.zero		1176


//--------------------- .nv.constant0._Z25selective_scan_fwd_kernelI32Selective_Scan_fwd_kernel_traitsILi64ELi16ELi1ELb0ELb1ELb0ELb1EffEEv13SSMParamsBase --------------------------
	.section	.nv.constant0._Z25selective_scan_fwd_kernelI32Selective_Scan_fwd_kernel_traitsILi64ELi16ELi1ELb0ELb1ELb0ELb1EffEEv13SSMParamsBase,"a",@progbits
	.sectionflags	@""
	.align	4
.nv.constant0._Z25selective_scan_fwd_kernelI32Selective_Scan_fwd_kernel_traitsILi64ELi16ELi1ELb0ELb1ELb0ELb1EffEEv13SSMParamsBase:
	.zero		1176


//--------------------- .nv.constant0._Z25selective_scan_fwd_kernelI32Selective_Scan_fwd_kernel_traitsILi64ELi16ELi1ELb0ELb1ELb1ELb0EffEEv13SSMParamsBase --------------------------
	.section	.nv.constant0._Z25selective_scan_fwd_kernelI32Selective_Scan_fwd_kernel_traitsILi64ELi16ELi1ELb0ELb1ELb1ELb0EffEEv13SSMParamsBase,"a",@progbits
	.sectionflags	@""
	.align	4
.nv.constant0._Z25selective_scan_fwd_kernelI32Selective_Scan_fwd_kernel_traitsILi64ELi16ELi1ELb0ELb1ELb1ELb0EffEEv13SSMParamsBase:
	.zero		1176


//--------------------- .nv.constant0._Z25selective_scan_fwd_kernelI32Selective_Scan_fwd_kernel_traitsILi64ELi16ELi1ELb0ELb1ELb1ELb1EffEEv13SSMParamsBase --------------------------
	.section	.nv.constant0._Z25selective_scan_fwd_kernelI32Selective_Scan_fwd_kernel_traitsILi64ELi16ELi1ELb0ELb1ELb1ELb1EffEEv13SSMParamsBase,"a",@progbits
	.sectionflags	@""
	.align	4
.nv.constant0._Z25selective_scan_fwd_kernelI32Selective_Scan_fwd_kernel_traitsILi64ELi16ELi1ELb0ELb1ELb1ELb1EffEEv13SSMParamsBase:
	.zero		1176


//--------------------- .nv.constant0._Z25selective_scan_fwd_kernelI32Selective_Scan_fwd_kernel_traitsILi64ELi16ELi1ELb1ELb0ELb0ELb0EffEEv13SSMParamsBase --------------------------
	.section	.nv.constant0._Z25selective_scan_fwd_kernelI32Selective_Scan_fwd_kernel_traitsILi64ELi16ELi1ELb1ELb0ELb0ELb0EffEEv13SSMParamsBase,"a",@progbits
	.sectionflags	@""
	.align	4
.nv.constant0._Z25selective_scan_fwd_kernelI32Selective_Scan_fwd_kernel_traitsILi64ELi16ELi1ELb1ELb0ELb0ELb0EffEEv13SSMParamsBase:
	.zero		1176


//--------------------- .nv.constant0._Z25selective_scan_fwd_kernelI32Selective_Scan_fwd_kernel_traitsILi64ELi16ELi1ELb1ELb0ELb0ELb1EffEEv13SSMParamsBase --------------------------
	.section	.nv.constant0._Z25selective_scan_fwd_kernelI32Selective_Scan_fwd_kernel_traitsILi64ELi16ELi1ELb1ELb0ELb0ELb1EffEEv13SSMParamsBase,"a",@progbits
	.sectionflags	@""
	.align	4
.nv.constant0._Z25selective_scan_fwd_kernelI32Selective_Scan_fwd_kernel_traitsILi64ELi16ELi1ELb1ELb0ELb0ELb1EffEEv13SSMParamsBase:
	.zero		1176


//--------------------- .nv.constant0._Z25selective_scan_fwd_kernelI32Selective_Scan_fwd_kernel_traitsILi64ELi16ELi1ELb1ELb0ELb1ELb0EffEEv13SSMParamsBase --------------------------
	.section	.nv.constant0._Z25selective_scan_fwd_kernelI32Selective_Scan_fwd_kernel_traitsILi64ELi16ELi1ELb1ELb0ELb1ELb0EffEEv13SSMParamsBase,"a",@progbits
	.sectionflags	@""
	.align	4
.nv.constant0._Z25selective_scan_fwd_kernelI32Selective_Scan_fwd_kernel_traitsILi64ELi16ELi1ELb1ELb0ELb1ELb0EffEEv13SSMParamsBase:
	.zero		1176


//--------------------- .nv.constant0._Z25selective_scan_fwd_kernelI32Selective_Scan_fwd_kernel_traitsILi64ELi16ELi1ELb1ELb0ELb1ELb1EffEEv13SSMParamsBase --------------------------
	.section	.nv.constant0._Z25selective_scan_fwd_kernelI32Selective_Scan_fwd_kernel_traitsILi64ELi16ELi1ELb1ELb0ELb1ELb1EffEEv13SSMParamsBase,"a",@progbits
	.sectionflags	@""
	.align	4
.nv.constant0._Z25selective_scan_fwd_kernelI32Selective_Scan_fwd_kernel_traitsILi64ELi16ELi1ELb1ELb0ELb1ELb1EffEEv13SSMParamsBase:
	.zero		1176


//--------------------- .nv.constant0._Z25selective_scan_fwd_kernelI32Selective_Scan_fwd_kernel_traitsILi64ELi16ELi1ELb1ELb1ELb0ELb0EffEEv13SSMParamsBase --------------------------
	.section	.nv.constant0._Z25selective_scan_fwd_kernelI32Selective_Scan_fwd_kernel_traitsILi64ELi16ELi1ELb1ELb1ELb0ELb0EffEEv13SSMParamsBase,"a",@progbits
	.sectionflags	@""
	.align	4
.nv.constant0._Z25selective_scan_fwd_kernelI32Selective_Scan_fwd_kernel_traitsILi64ELi16ELi1ELb1ELb1ELb0ELb0EffEEv13SSMParamsBase:
	.zero		1176


//--------------------- .nv.constant0._Z25selective_scan_fwd_kernelI32Selective_Scan_fwd_kernel_traitsILi64ELi16ELi1ELb1ELb1ELb0ELb1EffEEv13SSMParamsBase --------------------------
	.section	.nv.constant0._Z25selective_scan_fwd_kernelI32Selective_Scan_fwd_kernel_traitsILi64ELi16ELi1ELb1ELb1ELb0ELb1EffEEv13SSMParamsBase,"a",@progbits
	.sectionflags	@""
	.align	4
.nv.constant0._Z25selective_scan_fwd_kernelI32Selective_Scan_fwd_kernel_traitsILi64ELi16ELi1ELb1ELb1ELb0ELb1EffEEv13SSMParamsBase:
	.zero		1176


//--------------------- .nv.constant0._Z25selective_scan_fwd_kernelI32Selective_Scan_fwd_kernel_traitsILi64ELi16ELi1ELb1ELb1ELb1ELb0EffEEv13SSMParamsBase --------------------------
	.section	.nv.constant0._Z25selective_scan_fwd_kernelI32Selective_Scan_fwd_kernel_traitsILi64ELi16ELi1ELb1ELb1ELb1ELb0EffEEv13SSMParamsBase,"a",@progbits
	.sectionflags	@""
	.align	4
.nv.constant0._Z25selective_scan_fwd_kernelI32Selective_Scan_fwd_kernel_traitsILi64ELi16ELi1ELb1ELb1ELb1ELb0EffEEv13SSMParamsBase:
	.zero		1176


//--------------------- .nv.constant0._Z25selective_scan_fwd_kernelI32Selective_Scan_fwd_kernel_traitsILi64ELi16ELi1ELb1ELb1ELb1ELb1EffEEv13SSMParamsBase --------------------------
	.section	.nv.constant0._Z25selective_scan_fwd_kernelI32Selective_Scan_fwd_kernel_traitsILi64ELi16ELi1ELb1ELb1ELb1ELb1EffEEv13SSMParamsBase,"a",@progbits
	.sectionflags	@""
	.align	4
.nv.constant0._Z25selective_scan_fwd_kernelI32Selective_Scan_fwd_kernel_traitsILi64ELi16ELi1ELb1ELb1ELb1ELb1EffEEv13SSMParamsBase:
	.zero		1176


//--------------------- .nv.constant0._Z25selective_scan_fwd_kernelI32Selective_Scan_fwd_kernel_traitsILi32ELi16ELi1ELb0ELb0ELb0ELb0EffEEv13SSMParamsBase --------------------------
	.section	.nv.constant0._Z25selective_scan_fwd_kernelI32Selective_Scan_fwd_kernel_traitsILi32ELi16ELi1ELb0ELb0ELb0ELb0EffEEv13SSMParamsBase,"a",@progbits
	.sectionflags	@""
	.align	4
.nv.constant0._Z25selective_scan_fwd_kernelI32Selective_Scan_fwd_kernel_traitsILi32ELi16ELi1ELb0ELb0ELb0ELb0EffEEv13SSMParamsBase:
	.zero		1176


//--------------------- .nv.constant0._Z25selective_scan_fwd_kernelI32Selective_Scan_fwd_kernel_traitsILi32ELi16ELi1ELb0ELb0ELb0ELb1EffEEv13SSMParamsBase --------------------------
	.section	.nv.constant0._Z25selective_scan_fwd_kernelI32Selective_Scan_fwd_kernel_traitsILi32ELi16ELi1ELb0ELb0ELb0ELb1EffEEv13SSMParamsBase,"a",@progbits
	.sectionflags	@""
	.align	4
.nv.constant0._Z25selective_scan_fwd_kernelI32Selective_Scan_fwd_kernel_traitsILi32ELi16ELi1ELb0ELb0ELb0ELb1EffEEv13SSMParamsBase:
	.zero		1176


//--------------------- .nv.constant0._Z25selective_scan_fwd_kernelI32Selective_Scan_fwd_kernel_traitsILi32ELi16ELi1ELb0ELb0ELb1ELb0EffEEv13SSMParamsBase --------------------------
	.section	.nv.constant0._Z25selective_scan_fwd_kernelI32Selective_Scan_fwd_kernel_traitsILi32ELi16ELi1ELb0ELb0ELb1ELb0EffEEv13SSMParamsBase,"a",@progbits
	.sectionflags	@""
	.align	4
.nv.constant0._Z25selective_scan_fwd_kernelI32Selective_Scan_fwd_kernel_traitsILi32ELi16ELi1ELb0ELb0ELb1ELb0EffEEv13SSMParamsBase:
	.zero		1176


//--------------------- .nv.constant0._Z25selective_scan_fwd_kernelI32Selective_Scan_fwd_kernel_traitsILi32ELi16ELi1ELb0ELb0ELb1ELb1EffEEv13SSMParamsBase --------------------------
	.section	.nv.constant0._Z25selective_scan_fwd_kernelI32Selective_Scan_fwd_kernel_traitsILi32ELi16ELi1ELb0ELb0ELb1ELb1EffEEv13SSMParamsBase,"a",@progbits
	.sectionflags	@""
	.align	4
.nv.constant0._Z25selective_scan_fwd_kernelI32Selective_Scan_fwd_kernel_traitsILi32ELi16ELi1ELb0ELb0ELb1ELb1EffEEv13SSMParamsBase:
	.zero		1176


//--------------------- .nv.constant0._Z25selective_scan_fwd_kernelI32Selective_Scan_fwd_kernel_traitsILi32ELi16ELi1ELb0ELb1ELb0ELb0EffEEv13SSMParamsBase --------------------------
	.section	.nv.constant0._Z25selective_scan_fwd_kernelI32Selective_Scan_fwd_kernel_traitsILi32ELi16ELi1ELb0ELb1ELb0ELb0EffEEv13SSMParamsBase,"a",@progbits
	.sectionflags	@""
	.align	4
.nv.constant0._Z25selective_scan_fwd_kernelI32Selective_Scan_fwd_kernel_traitsILi32ELi16ELi1ELb0ELb1ELb0ELb0EffEEv13SSMParamsBase:
	.zero		1176


//--------------------- .nv.constant0._Z25selective_scan_fwd_kernelI32Selective_Scan_fwd_kernel_traitsILi32ELi16ELi1ELb0ELb1ELb0ELb1EffEEv13SSMParamsBase --------------------------
	.section	.nv.constant0._Z25selective_scan_fwd_kernelI32Selective_Scan_fwd_kernel_traitsILi32ELi16ELi1ELb0ELb1ELb0ELb1EffEEv13SSMParamsBase,"a",@progbits
	.sectionflags	@""
	.align	4
.nv.constant0._Z25selective_scan_fwd_kernelI32Selective_Scan_fwd_kernel_traitsILi32ELi16ELi1ELb0ELb1ELb0ELb1EffEEv13SSMParamsBase:
	.zero		1176


//--------------------- .nv.constant0._Z25selective_scan_fwd_kernelI32Selective_Scan_fwd_kernel_traitsILi32ELi16ELi1ELb0ELb1ELb1ELb0EffEEv13SSMParamsBase --------------------------
	.section	.nv.constant0._Z25selective_scan_fwd_kernelI32Selective_Scan_fwd_kernel_traitsILi32ELi16ELi1ELb0ELb1ELb1ELb0EffEEv13SSMParamsBase,"a",@progbits
	.sectionflags	@""
	.align	4
.nv.constant0._Z25selective_scan_fwd_kernelI32Selective_Scan_fwd_kernel_traitsILi32ELi16ELi1ELb0ELb1ELb1ELb0EffEEv13SSMParamsBase:
	.zero		1176


//--------------------- .nv.constant0._Z25selective_scan_fwd_kernelI32Selective_Scan_fwd_kernel_traitsILi32ELi16ELi1ELb0ELb1ELb1ELb1EffEEv13SSMParamsBase --------------------------
	.section	.nv.constant0._Z25selective_scan_fwd_kernelI32Selective_Scan_fwd_kernel_traitsILi32ELi16ELi1ELb0ELb1ELb1ELb1EffEEv13SSMParamsBase,"a",@progbits
	.sectionflags	@""
	.align	4
.nv.constant0._Z25selective_scan_fwd_kernelI32Selective_Scan_fwd_kernel_traitsILi32ELi16ELi1ELb0ELb1ELb1ELb1EffEEv13SSMParamsBase:
	.zero		1176


//--------------------- .nv.constant0._Z25selective_scan_fwd_kernelI32Selective_Scan_fwd_kernel_traitsILi32ELi16ELi1ELb1ELb0ELb0ELb0EffEEv13SSMParamsBase --------------------------
	.section	.nv.constant0._Z25selective_scan_fwd_kernelI32Selective_Scan_fwd_kernel_traitsILi32ELi16ELi1ELb1ELb0ELb0ELb0EffEEv13SSMParamsBase,"a",@progbits
	.sectionflags	@""
	.align	4
.nv.constant0._Z25selective_scan_fwd_kernelI32Selective_Scan_fwd_kernel_traitsILi32ELi16ELi1ELb1ELb0ELb0ELb0EffEEv13SSMParamsBase:
	.zero		1176


//--------------------- .nv.constant0._Z25selective_scan_fwd_kernelI32Selective_Scan_fwd_kernel_traitsILi32ELi16ELi1ELb1ELb0ELb0ELb1EffEEv13SSMParamsBase --------------------------
	.section	.nv.constant0._Z25selective_scan_fwd_kernelI32Selective_Scan_fwd_kernel_traitsILi32ELi16ELi1ELb1ELb0ELb0ELb1EffEEv13SSMParamsBase,"a",@progbits
	.sectionflags	@""
	.align	4
.nv.constant0._Z25selective_scan_fwd_kernelI32Selective_Scan_fwd_kernel_traitsILi32ELi16ELi1ELb1ELb0ELb0ELb1EffEEv13SSMParamsBase:
	.zero		1176


//--------------------- .nv.constant0._Z25selective_scan_fwd_kernelI32Selective_Scan_fwd_kernel_traitsILi32ELi16ELi1ELb1ELb0ELb1ELb0EffEEv13SSMParamsBase --------------------------
	.section	.nv.constant0._Z25selective_scan_fwd_kernelI32Selective_Scan_fwd_kernel_traitsILi32ELi16ELi1ELb1ELb0ELb1ELb0EffEEv13SSMParamsBase,"a",@progbits
	.sectionflags	@""
	.align	4
.nv.constant0._Z25selective_scan_fwd_kernelI32Selective_Scan_fwd_kernel_traitsILi32ELi16ELi1ELb1ELb0ELb1ELb0EffEEv13SSMParamsBase:
	.zero		1176


//--------------------- .nv.constant0._Z25selective_scan_fwd_kernelI32Selective_Scan_fwd_kernel_traitsILi32ELi16ELi1ELb1ELb0ELb1ELb1EffEEv13SSMParamsBase --------------------------
	.section	.nv.constant0._Z25selective_scan_fwd_kernelI32Selective_Scan_fwd_kernel_traitsILi32ELi16ELi1ELb1ELb0ELb1ELb1EffEEv13SSMParamsBase,"a",@progbits
	.sectionflags	@""
	.align	4
.nv.constant0._Z25selective_scan_fwd_kernelI32Selective_Scan_fwd_kernel_traitsILi32ELi16ELi1ELb1ELb0ELb1ELb1EffEEv13SSMParamsBase:
	.zero		1176


//--------------------- .nv.constant0._Z25selective_scan_fwd_kernelI32Selective_Scan_fwd_kernel_traitsILi32ELi16ELi1ELb1ELb1ELb0ELb0EffEEv13SSMParamsBase --------------------------
	.section	.nv.constant0._Z25selective_scan_fwd_kernelI32Selective_Scan_fwd_kernel_traitsILi32ELi16ELi1ELb1ELb1ELb0ELb0EffEEv13SSMParamsBase,"a",@progbits
	.sectionflags	@""
	.align	4
.nv.constant0._Z25selective_scan_fwd_kernelI32Selective_Scan_fwd_kernel_traitsILi32ELi16ELi1ELb1ELb1ELb0ELb0EffEEv13SSMParamsBase:
	.zero		1176


//--------------------- .nv.constant0._Z25selective_scan_fwd_kernelI32Selective_Scan_fwd_kernel_traitsILi32ELi16ELi1ELb1ELb1ELb0ELb1EffEEv13SSMParamsBase --------------------------
	.section	.nv.constant0._Z25selective_scan_fwd_kernelI32Selective_Scan_fwd_kernel_traitsILi32ELi16ELi1ELb1ELb1ELb0ELb1EffEEv13SSMParamsBase,"a",@progbits
	.sectionflags	@""
	.align	4
.nv.constant0._Z25selective_scan_fwd_kernelI32Selective_Scan_fwd_kernel_traitsILi32ELi16ELi1ELb1ELb1ELb0ELb1EffEEv13SSMParamsBase:
	.zero		1176


//--------------------- .nv.constant0._Z25selective_scan_fwd_kernelI32Selective_Scan_fwd_kernel_traitsILi32ELi16ELi1ELb1ELb1ELb1ELb0EffEEv13SSMParamsBase --------------------------
	.section	.nv.constant0._Z25selective_scan_fwd_kernelI32Selective_Scan_fwd_kernel_traitsILi32ELi16ELi1ELb1ELb1ELb1ELb0EffEEv13SSMParamsBase,"a",@progbits
	.sectionflags	@""
	.align	4
.nv.constant0._Z25selective_scan_fwd_kernelI32Selective_Scan_fwd_kernel_traitsILi32ELi16ELi1ELb1ELb1ELb1ELb0EffEEv13SSMParamsBase:
	.zero		1176


//--------------------- .nv.constant0._Z25selective_scan_fwd_kernelI32Selective_Scan_fwd_kernel_traitsILi32ELi16ELi1ELb1ELb1ELb1ELb1EffEEv13SSMParamsBase --------------------------
	.section	.nv.constant0._Z25selective_scan_fwd_kernelI32Selective_Scan_fwd_kernel_traitsILi32ELi16ELi1ELb1ELb1ELb1ELb1EffEEv13SSMParamsBase,"a",@progbits
	.sectionflags	@""
	.align	4
.nv.constant0._Z25selective_scan_fwd_kernelI32Selective_Scan_fwd_kernel_traitsILi32ELi16ELi1ELb1ELb1ELb1ELb1EffEEv13SSMParamsBase:
	.zero		1176


//--------------------- .nv.constant0._Z25selective_scan_fwd_kernelI32Selective_Scan_fwd_kernel_traitsILi32ELi8ELi1ELb0ELb0ELb0ELb0EffEEv13SSMParamsBase --------------------------
	.section	.nv.constant0._Z25selective_scan_fwd_kernelI32Selective_Scan_fwd_kernel_traitsILi32ELi8ELi1ELb0ELb0ELb0ELb0EffEEv13SSMParamsBase,"a",@progbits
	.sectionflags	@""
	.align	4
.nv.constant0._Z25selective_scan_fwd_kernelI32Selective_Scan_fwd_kernel_traitsILi32ELi8ELi1ELb0ELb0ELb0ELb0EffEEv13SSMParamsBase:
	.zero		1176


//--------------------- .nv.constant0._Z25selective_scan_fwd_kernelI32Selective_Scan_fwd_kernel_traitsILi32ELi8ELi1ELb0ELb0ELb0ELb1EffEEv13SSMParamsBase --------------------------
	.section	.nv.constant0._Z25selective_scan_fwd_kernelI32Selective_Scan_fwd_kernel_traitsILi32ELi8ELi1ELb0ELb0ELb0ELb1EffEEv13SSMParamsBase,"a",@progbits
	.sectionflags	@""
	.align	4
.nv.constant0._Z25selective_scan_fwd_kernelI32Selective_Scan_fwd_kernel_traitsILi32ELi8ELi1ELb0ELb0ELb0ELb1EffEEv13SSMParamsBase:
	.zero		1176


//--------------------- .nv.constant0._Z25selective_scan_fwd_kernelI32Selective_Scan_fwd_kernel_traitsILi32ELi8ELi1ELb0ELb0ELb1ELb0EffEEv13SSMParamsBase --------------------------
	.section	.nv.constant0._Z25selective_scan_fwd_kernelI32Selective_Scan_fwd_kernel_traitsILi32ELi8ELi1ELb0ELb0ELb1ELb0EffEEv13SSMParamsBase,"a",@progbits
	.sectionflags	@""
	.align	4
.nv.constant0._Z25selective_scan_fwd_kernelI32Selective_Scan_fwd_kernel_traitsILi32ELi8ELi1ELb0ELb0ELb1ELb0EffEEv13SSMParamsBase:
	.zero		1176


//--------------------- .nv.constant0._Z25selective_scan_fwd_kernelI32Selective_Scan_fwd_kernel_traitsILi32ELi8ELi1ELb0ELb0ELb1ELb1EffEEv13SSMParamsBase --------------------------
	.section	.nv.constant0._Z25selective_scan_fwd_kernelI32Selective_Scan_fwd_kernel_traitsILi32ELi8ELi1ELb0ELb0ELb1ELb1EffEEv13SSMParamsBase,"a",@progbits
	.sectionflags	@""
	.align	4
.nv.constant0._Z25selective_scan_fwd_kernelI32Selective_Scan_fwd_kernel_traitsILi32ELi8ELi1ELb0ELb0ELb1ELb1EffEEv13SSMParamsBase:
	.zero		1176


//--------------------- .nv.constant0._Z25selective_scan_fwd_kernelI32Selective_Scan_fwd_kernel_traitsILi32ELi8ELi1ELb0ELb1ELb0ELb0EffEEv13SSMParamsBase --------------------------
	.section	.nv.constant0._Z25selective_scan_fwd_kernelI32Selective_Scan_fwd_kernel_traitsILi32ELi8ELi1ELb0ELb1ELb0ELb0EffEEv13SSMParamsBase,"a",@progbits
	.sectionflags	@""
	.align	4
.nv.constant0._Z25selective_scan_fwd_kernelI32Selective_Scan_fwd_kernel_traitsILi32ELi8ELi1ELb0ELb1ELb0ELb0EffEEv13SSMParamsBase:
	.zero		1176


//--------------------- .nv.constant0._Z25selective_scan_fwd_kernelI32Selective_Scan_fwd_kernel_traitsILi32ELi8ELi1ELb0ELb1ELb0ELb1EffEEv13SSMParamsBase --------------------------
	.section	.nv.constant0._Z25selective_scan_fwd_kernelI32Selective_Scan_fwd_kernel_traitsILi32ELi8ELi1ELb0ELb1ELb0ELb1EffEEv13SSMParamsBase,"a",@progbits
	.sectionflags	@""
	.align	4
.nv.constant0._Z25selective_scan_fwd_kernelI32Selective_Scan_fwd_kernel_traitsILi32ELi8ELi1ELb0ELb1ELb0ELb1EffEEv13SSMParamsBase:
	.zero		1176


//--------------------- .nv.constant0._Z25selective_scan_fwd_kernelI32Selective_Scan_fwd_kernel_traitsILi32ELi8ELi1ELb0ELb1ELb1ELb0EffEEv13SSMParamsBase --------------------------
	.section	.nv.constant0._Z25selective_scan_fwd_kernelI32Selective_Scan_fwd_kernel_traitsILi32ELi8ELi1ELb0ELb1ELb1ELb0EffEEv13SSMParamsBase,"a",@progbits
	.sectionflags	@""
	.align	4
.nv.constant0._Z25selective_scan_fwd_kernelI32Selective_Scan_fwd_kernel_traitsILi32ELi8ELi1ELb0ELb1ELb1ELb0EffEEv13SSMParamsBase:
	.zero		1176


//--------------------- .nv.constant0._Z25selective_scan_fwd_kernelI32Selective_Scan_fwd_kernel_traitsILi32ELi8ELi1ELb0ELb1ELb1ELb1EffEEv13SSMParamsBase --------------------------
	.section	.nv.constant0._Z25selective_scan_fwd_kernelI32Selective_Scan_fwd_kernel_traitsILi32ELi8ELi1ELb0ELb1ELb1ELb1EffEEv13SSMParamsBase,"a",@progbits
	.sectionflags	@""
	.align	4
.nv.constant0._Z25selective_scan_fwd_kernelI32Selective_Scan_fwd_kernel_traitsILi32ELi8ELi1ELb0ELb1ELb1ELb1EffEEv13SSMParamsBase:
	.zero		1176


//--------------------- .nv.constant0._Z25selective_scan_fwd_kernelI32Selective_Scan_fwd_kernel_traitsILi32ELi8ELi1ELb1ELb0ELb0ELb0EffEEv13SSMParamsBase --------------------------
	.section	.nv.constant0._Z25selective_scan_fwd_kernelI32Selective_Scan_fwd_kernel_traitsILi32ELi8ELi1ELb1ELb0ELb0ELb0EffEEv13SSMParamsBase,"a",@progbits
	.sectionflags	@""
	.align	4
.nv.constant0._Z25selective_scan_fwd_kernelI32Selective_Scan_fwd_kernel_traitsILi32ELi8ELi1ELb1ELb0ELb0ELb0EffEEv13SSMParamsBase:
	.zero		1176


//--------------------- .nv.constant0._Z25selective_scan_fwd_kernelI32Selective_Scan_fwd_kernel_traitsILi32ELi8ELi1ELb1ELb0ELb0ELb1EffEEv13SSMParamsBase --------------------------
	.section	.nv.constant0._Z25selective_scan_fwd_kernelI32Selective_Scan_fwd_kernel_traitsILi32ELi8ELi1ELb1ELb0ELb0ELb1EffEEv13SSMParamsBase,"a",@progbits
	.sectionflags	@""
	.align	4
.nv.constant0._Z25selective_scan_fwd_kernelI32Selective_Scan_fwd_kernel_traitsILi32ELi8ELi1ELb1ELb0ELb0ELb1EffEEv13SSMParamsBase:
	.zero		1176


//--------------------- .nv.constant0._Z25selective_scan_fwd_kernelI32Selective_Scan_fwd_kernel_traitsILi32ELi8ELi1ELb1ELb0ELb1ELb0EffEEv13SSMParamsBase --------------------------
	.section	.nv.constant0._Z25selective_scan_fwd_kernelI32Selective_Scan_fwd_kernel_traitsILi32ELi8ELi1ELb1ELb0ELb1ELb0EffEEv13SSMParamsBase,"a",@progbits
	.sectionflags	@""
	.align	4
.nv.constant0._Z25selective_scan_fwd_kernelI32Selective_Scan_fwd_kernel_traitsILi32ELi8ELi1ELb1ELb0ELb1ELb0EffEEv13SSMParamsBase:
	.zero		1176


//--------------------- .nv.constant0._Z25selective_scan_fwd_kernelI32Selective_Scan_fwd_kernel_traitsILi32ELi8ELi1ELb1ELb0ELb1ELb1EffEEv13SSMParamsBase --------------------------
	.section	.nv.constant0._Z25selective_scan_fwd_kernelI32Selective_Scan_fwd_kernel_traitsILi32ELi8ELi1ELb1ELb0ELb1ELb1EffEEv13SSMParamsBase,"a",@progbits
	.sectionflags	@""
	.align	4
.nv.constant0._Z25selective_scan_fwd_kernelI32Selective_Scan_fwd_kernel_traitsILi32ELi8ELi1ELb1ELb0ELb1ELb1EffEEv13SSMParamsBase:
	.zero		1176


//--------------------- .nv.constant0._Z25selective_scan_fwd_kernelI32Selective_Scan_fwd_kernel_traitsILi32ELi8ELi1ELb1ELb1ELb0ELb0EffEEv13SSMParamsBase --------------------------
	.section	.nv.constant0._Z25selective_scan_fwd_kernelI32Selective_Scan_fwd_kernel_traitsILi32ELi8ELi1ELb1ELb1ELb0ELb0EffEEv13SSMParamsBase,"a",@progbits
	.sectionflags	@""
	.align	4
.nv.constant0._Z25selective_scan_fwd_kernelI32Selective_Scan_fwd_kernel_traitsILi32ELi8ELi1ELb1ELb1ELb0ELb0EffEEv13SSMParamsBase:
	.zero		1176


//--------------------- .nv.constant0._Z25selective_scan_fwd_kernelI32Selective_Scan_fwd_kernel_traitsILi32ELi8ELi1ELb1ELb1ELb0ELb1EffEEv13SSMParamsBase --------------------------
	.section	.nv.constant0._Z25selective_scan_fwd_kernelI32Selective_Scan_fwd_kernel_traitsILi32ELi8ELi1ELb1ELb1ELb0ELb1EffEEv13SSMParamsBase,"a",@progbits
	.sectionflags	@""
	.align	4
.nv.constant0._Z25selective_scan_fwd_kernelI32Selective_Scan_fwd_kernel_traitsILi32ELi8ELi1ELb1ELb1ELb0ELb1EffEEv13SSMParamsBase:
	.zero		1176


//--------------------- .nv.constant0._Z25selective_scan_fwd_kernelI32Selective_Scan_fwd_kernel_traitsILi32ELi8ELi1ELb1ELb1ELb1ELb0EffEEv13SSMParamsBase --------------------------
	.section	.nv.constant0._Z25selective_scan_fwd_kernelI32Selective_Scan_fwd_kernel_traitsILi32ELi8ELi1ELb1ELb1ELb1ELb0EffEEv13SSMParamsBase,"a",@progbits
	.sectionflags	@""
	.align	4
.nv.constant0._Z25selective_scan_fwd_kernelI32Selective_Scan_fwd_kernel_traitsILi32ELi8ELi1ELb1ELb1ELb1ELb0EffEEv13SSMParamsBase:
	.zero		1176


//--------------------- .nv.constant0._Z25selective_scan_fwd_kernelI32Selective_Scan_fwd_kernel_traitsILi32ELi8ELi1ELb1ELb1ELb1ELb1EffEEv13SSMParamsBase --------------------------
	.section	.nv.constant0._Z25selective_scan_fwd_kernelI32Selective_Scan_fwd_kernel_traitsILi32ELi8ELi1ELb1ELb1ELb1ELb1EffEEv13SSMParamsBase,"a",@progbits
	.sectionflags	@""
	.align	4
.nv.constant0._Z25selective_scan_fwd_kernelI32Selective_Scan_fwd_kernel_traitsILi32ELi8ELi1ELb1ELb1ELb1ELb1EffEEv13SSMParamsBase:
	.zero		1176


//--------------------- .nv.constant0._Z25selective_scan_fwd_kernelI32Selective_Scan_fwd_kernel_traitsILi32ELi4ELi1ELb0ELb0ELb0ELb0EffEEv13SSMParamsBase --------------------------
	.section	.nv.constant0._Z25selective_scan_fwd_kernelI32Selective_Scan_fwd_kernel_traitsILi32ELi4ELi1ELb0ELb0ELb0ELb0EffEEv13SSMParamsBase,"a",@progbits
	.sectionflags	@""
	.align	4
.nv.constant0._Z25selective_scan_fwd_kernelI32Selective_Scan_fwd_kernel_traitsILi32ELi4ELi1ELb0ELb0ELb0ELb0EffEEv13SSMParamsBase:
	.zero		1176


//--------------------- .nv.constant0._Z25selective_scan_fwd_kernelI32Selective_Scan_fwd_kernel_traitsILi32ELi4ELi1ELb0ELb0ELb0ELb1EffEEv13SSMParamsBase --------------------------
	.section	.nv.constant0._Z25selective_scan_fwd_kernelI32Selective_Scan_fwd_kernel_traitsILi32ELi4ELi1ELb0ELb0ELb0ELb1EffEEv13SSMParamsBase,"a",@progbits
	.sectionflags	@""
	.align	4
.nv.constant0._Z25selective_scan_fwd_kernelI32Selective_Scan_fwd_kernel_traitsILi32ELi4ELi1ELb0ELb0ELb0ELb1EffEEv13SSMParamsBase:
	.zero		1176


//--------------------- .nv.constant0._Z25selective_scan_fwd_kernelI32Selective_Scan_fwd_kernel_traitsILi32ELi4ELi1ELb0ELb0ELb1ELb0EffEEv13SSMParamsBase --------------------------
	.section	.nv.constant0._Z25selective_scan_fwd_kernelI32Selective_Scan_fwd_kernel_traitsILi32ELi4ELi1ELb0ELb0ELb1ELb0EffEEv13SSMParamsBase,"a",@progbits
	.sectionflags	@""
	.align	4
.nv.constant0._Z25selective_scan_fwd_kernelI32Selective_Scan_fwd_kernel_traitsILi32ELi4ELi1ELb0ELb0ELb1ELb0EffEEv13SSMParamsBase:
	.zero		1176


//--------------------- .nv.constant0._Z25selective_scan_fwd_kernelI32Selective_Scan_fwd_kernel_traitsILi32ELi4ELi1ELb0ELb0ELb1ELb1EffEEv13SSMParamsBase --------------------------
	.section	.nv.constant0._Z25selective_scan_fwd_kernelI32Selective_Scan_fwd_kernel_traitsILi32ELi4ELi1ELb0ELb0ELb1ELb1EffEEv13SSMParamsBase,"a",@progbits
	.sectionflags	@""
	.align	4
.nv.constant0._Z25selective_scan_fwd_kernelI32Selective_Scan_fwd_kernel_traitsILi32ELi4ELi1ELb0ELb0ELb1ELb1EffEEv13SSMParamsBase:
	.zero		1176


//--------------------- .nv.constant0._Z25selective_scan_fwd_kernelI32Selective_Scan_fwd_kernel_traitsILi32ELi4ELi1ELb0ELb1ELb0ELb0EffEEv13SSMParamsBase --------------------------
	.section	.nv.constant0._Z25selective_scan_fwd_kernelI32Selective_Scan_fwd_kernel_traitsILi32ELi4ELi1ELb0ELb1ELb0ELb0EffEEv13SSMParamsBase,"a",@progbits
	.sectionflags	@""
	.align	4
.nv.constant0._Z25selective_scan_fwd_kernelI32Selective_Scan_fwd_kernel_traitsILi32ELi4ELi1ELb0ELb1ELb0ELb0EffEEv13SSMParamsBase:
	.zero		1176


//--------------------- .nv.constant0._Z25selective_scan_fwd_kernelI32Selective_Scan_fwd_kernel_traitsILi32ELi4ELi1ELb0ELb1ELb0ELb1EffEEv13SSMParamsBase --------------------------
	.section	.nv.constant0._Z25selective_scan_fwd_kernelI32Selective_Scan_fwd_kernel_traitsILi32ELi4ELi1ELb0ELb1ELb0ELb1EffEEv13SSMParamsBase,"a",@progbits
	.sectionflags	@""
	.align	4
.nv.constant0._Z25selective_scan_fwd_kernelI32Selective_Scan_fwd_kernel_traitsILi32ELi4ELi1ELb0ELb1ELb0ELb1EffEEv13SSMParamsBase:
	.zero		1176


//--------------------- .nv.constant0._Z25selective_scan_fwd_kernelI32Selective_Scan_fwd_kernel_traitsILi32ELi4ELi1ELb0ELb1ELb1ELb0EffEEv13SSMParamsBase --------------------------
	.section	.nv.constant0._Z25selective_scan_fwd_kernelI32Selective_Scan_fwd_kernel_traitsILi32ELi4ELi1ELb0ELb1ELb1ELb0EffEEv13SSMParamsBase,"a",@progbits
	.sectionflags	@""
	.align	4
.nv.constant0._Z25selective_scan_fwd_kernelI32Selective_Scan_fwd_kernel_traitsILi32ELi4ELi1ELb0ELb1ELb1ELb0EffEEv13SSMParamsBase:
	.zero		1176


//--------------------- .nv.constant0._Z25selective_scan_fwd_kernelI32Selective_Scan_fwd_kernel_traitsILi32ELi4ELi1ELb0ELb1ELb1ELb1EffEEv13SSMParamsBase --------------------------
	.section	.nv.constant0._Z25selective_scan_fwd_kernelI32Selective_Scan_fwd_kernel_traitsILi32ELi4ELi1ELb0ELb1ELb1ELb1EffEEv13SSMParamsBase,"a",@progbits
	.sectionflags	@""
	.align	4
.nv.constant0._Z25selective_scan_fwd_kernelI32Selective_Scan_fwd_kernel_traitsILi32ELi4ELi1ELb0ELb1ELb1ELb1EffEEv13SSMParamsBase:
	.zero		1176


//--------------------- .nv.constant0._Z25selective_scan_fwd_kernelI32Selective_Scan_fwd_kernel_traitsILi32ELi4ELi1ELb1ELb0ELb0ELb0EffEEv13SSMParamsBase --------------------------
	.section	.nv.constant0._Z25selective_scan_fwd_kernelI32Selective_Scan_fwd_kernel_traitsILi32ELi4ELi1ELb1ELb0ELb0ELb0EffEEv13SSMParamsBase,"a",@progbits
	.sectionflags	@""
	.align	4
.nv.constant0._Z25selective_scan_fwd_kernelI32Selective_Scan_fwd_kernel_traitsILi32ELi4ELi1ELb1ELb0ELb0ELb0EffEEv13SSMParamsBase:
	.zero		1176


//--------------------- .nv.constant0._Z25selective_scan_fwd_kernelI32Selective_Scan_fwd_kernel_traitsILi32ELi4ELi1ELb1ELb0ELb0ELb1EffEEv13SSMParamsBase --------------------------
	.section	.nv.constant0._Z25selective_scan_fwd_kernelI32Selective_Scan_fwd_kernel_traitsILi32ELi4ELi1ELb1ELb0ELb0ELb1EffEEv13SSMParamsBase,"a",@progbits
	.sectionflags	@""
	.align	4
.nv.constant0._Z25selective_scan_fwd_kernelI32Selective_Scan_fwd_kernel_traitsILi32ELi4ELi1ELb1ELb0ELb0ELb1EffEEv13SSMParamsBase:
	.zero		1176


//--------------------- .nv.constant0._Z25selective_scan_fwd_kernelI32Selective_Scan_fwd_kernel_traitsILi32ELi4ELi1ELb1ELb0ELb1ELb0EffEEv13SSMParamsBase --------------------------
	.section	.nv.constant0._Z25selective_scan_fwd_kernelI32Selective_Scan_fwd_kernel_traitsILi32ELi4ELi1ELb1ELb0ELb1ELb0EffEEv13SSMParamsBase,"a",@progbits
	.sectionflags	@""
	.align	4
.nv.constant0._Z25selective_scan_fwd_kernelI32Selective_Scan_fwd_kernel_traitsILi32ELi4ELi1ELb1ELb0ELb1ELb0EffEEv13SSMParamsBase:
	.zero		1176


//--------------------- .nv.constant0._Z25selective_scan_fwd_kernelI32Selective_Scan_fwd_kernel_traitsILi32ELi4ELi1ELb1ELb0ELb1ELb1EffEEv13SSMParamsBase --------------------------
	.section	.nv.constant0._Z25selective_scan_fwd_kernelI32Selective_Scan_fwd_kernel_traitsILi32ELi4ELi1ELb1ELb0ELb1ELb1EffEEv13SSMParamsBase,"a",@progbits
	.sectionflags	@""
	.align	4
.nv.constant0._Z25selective_scan_fwd_kernelI32Selective_Scan_fwd_kernel_traitsILi32ELi4ELi1ELb1ELb0ELb1ELb1EffEEv13SSMParamsBase:
	.zero		1176


//--------------------- .nv.constant0._Z25selective_scan_fwd_kernelI32Selective_Scan_fwd_kernel_traitsILi32ELi4ELi1ELb1ELb1ELb0ELb0EffEEv13SSMParamsBase --------------------------
	.section	.nv.constant0._Z25selective_scan_fwd_kernelI32Selective_Scan_fwd_kernel_traitsILi32ELi4ELi1ELb1ELb1ELb0ELb0EffEEv13SSMParamsBase,"a",@progbits
	.sectionflags	@""
	.align	4
.nv.constant0._Z25selective_scan_fwd_kernelI32Selective_Scan_fwd_kernel_traitsILi32ELi4ELi1ELb1ELb1ELb0ELb0EffEEv13SSMParamsBase:
	.zero		1176


//--------------------- .nv.constant0._Z25selective_scan_fwd_kernelI32Selective_Scan_fwd_kernel_traitsILi32ELi4ELi1ELb1ELb1ELb0ELb1EffEEv13SSMParamsBase --------------------------
	.section	.nv.constant0._Z25selective_scan_fwd_kernelI32Selective_Scan_fwd_kernel_traitsILi32ELi4ELi1ELb1ELb1ELb0ELb1EffEEv13SSMParamsBase,"a",@progbits
	.sectionflags	@""
	.align	4
.nv.constant0._Z25selective_scan_fwd_kernelI32Selective_Scan_fwd_kernel_traitsILi32ELi4ELi1ELb1ELb1ELb0ELb1EffEEv13SSMParamsBase:
	.zero		1176


//--------------------- .nv.constant0._Z25selective_scan_fwd_kernelI32Selective_Scan_fwd_kernel_traitsILi32ELi4ELi1ELb1ELb1ELb1ELb0EffEEv13SSMParamsBase --------------------------
	.section	.nv.constant0._Z25selective_scan_fwd_kernelI32Selective_Scan_fwd_kernel_traitsILi32ELi4ELi1ELb1ELb1ELb1ELb0EffEEv13SSMParamsBase,"a",@progbits
	.sectionflags	@""
	.align	4
.nv.constant0._Z25selective_scan_fwd_kernelI32Selective_Scan_fwd_kernel_traitsILi32ELi4ELi1ELb1ELb1ELb1ELb0EffEEv13SSMParamsBase:
	.zero		1176


//--------------------- .nv.constant0._Z25selective_scan_fwd_kernelI32Selective_Scan_fwd_kernel_traitsILi32ELi4ELi1ELb1ELb1ELb1ELb1EffEEv13SSMParamsBase --------------------------
	.section	.nv.constant0._Z25selective_scan_fwd_kernelI32Selective_Scan_fwd_kernel_traitsILi32ELi4ELi1ELb1ELb1ELb1ELb1EffEEv13SSMParamsBase,"a",@progbits
	.sectionflags	@""
	.align	4
.nv.constant0._Z25selective_scan_fwd_kernelI32Selective_Scan_fwd_kernel_traitsILi32ELi4ELi1ELb1ELb1ELb1ELb1EffEEv13SSMParamsBase:
	.zero		1176


//--------------------- SYMBOLS --------------------------

	.type		.nv.reservedSmem.offset0,@object
	.size		.nv.reservedSmem.offset0,0x4
	.type		.nv.reservedSmem.cap,@object
	.size		.nv.reservedSmem.cap,0x4
